	.target	sm_80

	.elftype	@"ET_EXEC"


//--------------------- .note.nv.tkinfo           --------------------------
	.section	.note.nv.tkinfo,"",@"SHT_NOTE"
	.sectionflags	@"SHF_NOTE_NV_TKINFO"
	.tkinfo
        /*0018*/ 	.word	0x00000002
        /*0030*/ 	.string	""
        /*0030*/ 	.string	"ptxas"
        /*0030*/ 	.string	"Cuda compilation tools, release 13.0, V13.0.88"
        /*0030*/ 	.string	"Build cuda_13.0.r13.0/compiler.36424714_0"
        /*0030*/ 	.string	"-arch sm_80 -m 64 "



//--------------------- .note.nv.cuinfo           --------------------------
	.section	.note.nv.cuinfo,"",@"SHT_NOTE"
	.sectionflags	@"SHF_NOTE_NV_CUINFO"
        /*0018*/ 	.short	0x0002
        /*001a*/ 	.short	0x0050
        /*001c*/ 	.short	0x0082
	.zero		2


//--------------------- .nv.info                  --------------------------
	.section	.nv.info,"",@"SHT_CUDA_INFO"
	.align	4


	//----- nvinfo : EIATTR_REGCOUNT
	.align		4
        /*0000*/ 	.byte	0x04, 0x2f
        /*0002*/ 	.short	(.L_49 - .L_48)
	.align		4
.L_48:
        /*0004*/ 	.word	index@(_ZN2at6native29vectorized_elementwise_kernelILi8ENS0_13AUnaryFunctorIhhhZZZNS0_15binary_internal21div_floor_kernel_cudaERNS_18TensorIteratorBaseEENKUlvE_clEvENKUlvE_clEvEUlhhE_EESt5arrayIPcLm2EEEEviT0_T1_)
        /*0008*/ 	.word	0x00000004


	//----- nvinfo : EIATTR_FRAME_SIZE
	.align		4
.L_49:
        /*000c*/ 	.byte	0x04, 0x11
        /*000e*/ 	.short	(.L_51 - .L_50)
	.align		4
.L_50:
        /*0010*/ 	.word	index@(_ZN2at6native29vectorized_elementwise_kernelILi8ENS0_13AUnaryFunctorIhhhZZZNS0_15binary_internal21div_floor_kernel_cudaERNS_18TensorIteratorBaseEENKUlvE_clEvENKUlvE_clEvEUlhhE_EESt5arrayIPcLm2EEEEviT0_T1_)
        /*0014*/ 	.word	0x00000000


	//----- nvinfo : EIATTR_REGCOUNT
	.align		4
.L_51:
        /*0018*/ 	.byte	0x04, 0x2f
        /*001a*/ 	.short	(.L_53 - .L_52)
	.align		4
.L_52:
        /*001c*/ 	.word	index@(_ZN2at6native29vectorized_elementwise_kernelILi4ENS0_13AUnaryFunctorIhhhZZZNS0_15binary_internal21div_floor_kernel_cudaERNS_18TensorIteratorBaseEENKUlvE_clEvENKUlvE_clEvEUlhhE_EESt5arrayIPcLm2EEEEviT0_T1_)
        /*0020*/ 	.word	0x0000001a


	//----- nvinfo : EIATTR_FRAME_SIZE
	.align		4
.L_53:
        /*0024*/ 	.byte	0x04, 0x11
        /*0026*/ 	.short	(.L_55 - .L_54)
	.align		4
.L_54:
        /*0028*/ 	.word	index@($__internal_71_$__cuda_sm20_div_u16)
        /*002c*/ 	.word	0x00000000


	//----- nvinfo : EIATTR_FRAME_SIZE
	.align		4
.L_55:
        /*0030*/ 	.byte	0x04, 0x11
        /*0032*/ 	.short	(.L_57 - .L_56)
	.align		4
.L_56:
        /*0034*/ 	.word	index@(_ZN2at6native29vectorized_elementwise_kernelILi4ENS0_13AUnaryFunctorIhhhZZZNS0_15binary_internal21div_floor_kernel_cudaERNS_18TensorIteratorBaseEENKUlvE_clEvENKUlvE_clEvEUlhhE_EESt5arrayIPcLm2EEEEviT0_T1_)
        /*0038*/ 	.word	0x00000000


	//----- nvinfo : EIATTR_REGCOUNT
	.align		4
.L_57:
        /*003c*/ 	.byte	0x04, 0x2f
        /*003e*/ 	.short	(.L_59 - .L_58)
	.align		4
.L_58:
        /*0040*/ 	.word	index@(_ZN2at6native29vectorized_elementwise_kernelILi2ENS0_13AUnaryFunctorIhhhZZZNS0_15binary_internal21div_floor_kernel_cudaERNS_18TensorIteratorBaseEENKUlvE_clEvENKUlvE_clEvEUlhhE_EESt5arrayIPcLm2EEEEviT0_T1_)
        /*0044*/ 	.word	0x0000001a


	//----- nvinfo : EIATTR_FRAME_SIZE
	.align		4
.L_59:
        /*0048*/ 	.byte	0x04, 0x11
        /*004a*/ 	.short	(.L_61 - .L_60)
	.align		4
.L_60:
        /*004c*/ 	.word	index@($__internal_70_$__cuda_sm20_div_u16)
        /*0050*/ 	.word	0x00000000


	//----- nvinfo : EIATTR_FRAME_SIZE
	.align		4
.L_61:
        /*0054*/ 	.byte	0x04, 0x11
        /*0056*/ 	.short	(.L_63 - .L_62)
	.align		4
.L_62:
        /*0058*/ 	.word	index@(_ZN2at6native29vectorized_elementwise_kernelILi2ENS0_13AUnaryFunctorIhhhZZZNS0_15binary_internal21div_floor_kernel_cudaERNS_18TensorIteratorBaseEENKUlvE_clEvENKUlvE_clEvEUlhhE_EESt5arrayIPcLm2EEEEviT0_T1_)
        /*005c*/ 	.word	0x00000000


	//----- nvinfo : EIATTR_REGCOUNT
	.align		4
.L_63:
        /*0060*/ 	.byte	0x04, 0x2f
        /*0062*/ 	.short	(.L_65 - .L_64)
	.align		4
.L_64:
        /*0064*/ 	.word	index@(_ZN2at6native27unrolled_elementwise_kernelINS0_13AUnaryFunctorIhhhZZZNS0_15binary_internal21div_floor_kernel_cudaERNS_18TensorIteratorBaseEENKUlvE_clEvENKUlvE_clEvEUlhhE_EESt5arrayIPcLm2EELi4E23TrivialOffsetCalculatorILi1EjESE_NS0_6memory15LoadWithoutCastENSF_16StoreWithoutCastEEEviT_T0_T2_T3_T4_T5_)
        /*0068*/ 	.word	0x00000012


	//----- nvinfo : EIATTR_FRAME_SIZE
	.align		4
.L_65:
        /*006c*/ 	.byte	0x04, 0x11
        /*006e*/ 	.short	(.L_67 - .L_66)
	.align		4
.L_66:
        /*0070*/ 	.word	index@($__internal_69_$__cuda_sm20_div_u16)
        /*0074*/ 	.word	0x00000000


	//----- nvinfo : EIATTR_FRAME_SIZE
	.align		4
.L_67:
        /*0078*/ 	.byte	0x04, 0x11
        /*007a*/ 	.short	(.L_69 - .L_68)
	.align		4
.L_68:
        /*007c*/ 	.word	index@(_ZN2at6native27unrolled_elementwise_kernelINS0_13AUnaryFunctorIhhhZZZNS0_15binary_internal21div_floor_kernel_cudaERNS_18TensorIteratorBaseEENKUlvE_clEvENKUlvE_clEvEUlhhE_EESt5arrayIPcLm2EELi4E23TrivialOffsetCalculatorILi1EjESE_NS0_6memory15LoadWithoutCastENSF_16StoreWithoutCastEEEviT_T0_T2_T3_T4_T5_)
        /*0080*/ 	.word	0x00000000


	//----- nvinfo : EIATTR_REGCOUNT
	.align		4
.L_69:
        /*0084*/ 	.byte	0x04, 0x2f
        /*0086*/ 	.short	(.L_71 - .L_70)
	.align		4
.L_70:
        /*0088*/ 	.word	index@(_ZN2at6native18elementwise_kernelILi128ELi4EZNS0_22gpu_kernel_impl_nocastINS0_13AUnaryFunctorIhhhZZZNS0_15binary_internal21div_floor_kernel_cudaERNS_18TensorIteratorBaseEENKUlvE_clEvENKUlvE_clEvEUlhhE_EEEEvS6_RKT_EUliE_EEviT1_)
        /*008c*/ 	.word	0x00000011


	//----- nvinfo : EIATTR_FRAME_SIZE
	.align		4
.L_71:
        /*0090*/ 	.byte	0x04, 0x11
        /*0092*/ 	.short	(.L_73 - .L_72)
	.align		4
.L_72:
        /*0094*/ 	.word	index@($__internal_68_$__cuda_sm20_div_u16)
        /*0098*/ 	.word	0x00000000


	//----- nvinfo : EIATTR_FRAME_SIZE
	.align		4
.L_73:
        /*009c*/ 	.byte	0x04, 0x11
        /*009e*/ 	.short	(.L_75 - .L_74)
	.align		4
.L_74:
        /*00a0*/ 	.word	index@(_ZN2at6native18elementwise_kernelILi128ELi4EZNS0_22gpu_kernel_impl_nocastINS0_13AUnaryFunctorIhhhZZZNS0_15binary_internal21div_floor_kernel_cudaERNS_18TensorIteratorBaseEENKUlvE_clEvENKUlvE_clEvEUlhhE_EEEEvS6_RKT_EUliE_EEviT1_)
        /*00a4*/ 	.word	0x00000000


	//----- nvinfo : EIATTR_REGCOUNT
	.align		4
.L_75:
        /*00a8*/ 	.byte	0x04, 0x2f
        /*00aa*/ 	.short	(.L_77 - .L_76)
	.align		4
.L_76:
        /*00ac*/ 	.word	index@(_ZN2at6native27unrolled_elementwise_kernelINS0_13AUnaryFunctorIhhhZZZNS0_15binary_internal21div_floor_kernel_cudaERNS_18TensorIteratorBaseEENKUlvE_clEvENKUlvE_clEvEUlhhE_EESt5arrayIPcLm2EELi4E23TrivialOffsetCalculatorILi1EjESE_NS0_6memory12LoadWithCastILi1EEENSF_13StoreWithCastILi1EEEEEviT_T0_T2_T3_T4_T5_)
        /*00b0*/ 	.word	0x0000001c


	//----- nvinfo : EIATTR_FRAME_SIZE
	.align		4
.L_77:
        /*00b4*/ 	.byte	0x04, 0x11
        /*00b6*/ 	.short	(.L_79 - .L_78)
	.align		4
.L_78:
        /*00b8*/ 	.word	index@($__internal_67_$__cuda_sm20_div_u16)
        /*00bc*/ 	.word	0x00000000


	//----- nvinfo : EIATTR_FRAME_SIZE
	.align		4
.L_79:
        /*00c0*/ 	.byte	0x04, 0x11
        /*00c2*/ 	.short	(.L_81 - .L_80)
	.align		4
.L_80:
        /*00c4*/ 	.word	index@(_ZN2at6native27unrolled_elementwise_kernelINS0_13AUnaryFunctorIhhhZZZNS0_15binary_internal21div_floor_kernel_cudaERNS_18TensorIteratorBaseEENKUlvE_clEvENKUlvE_clEvEUlhhE_EESt5arrayIPcLm2EELi4E23TrivialOffsetCalculatorILi1EjESE_NS0_6memory12LoadWithCastILi1EEENSF_13StoreWithCastILi1EEEEEviT_T0_T2_T3_T4_T5_)
        /*00c8*/ 	.word	0x00000000


	//----- nvinfo : EIATTR_REGCOUNT
	.align		4
.L_81:
        /*00cc*/ 	.byte	0x04, 0x2f
        /*00ce*/ 	.short	(.L_83 - .L_82)
	.align		4
.L_82:
        /*00d0*/ 	.word	index@(_ZN2at6native18elementwise_kernelILi128ELi4EZNS0_15gpu_kernel_implINS0_13AUnaryFunctorIhhhZZZNS0_15binary_internal21div_floor_kernel_cudaERNS_18TensorIteratorBaseEENKUlvE_clEvENKUlvE_clEvEUlhhE_EEEEvS6_RKT_EUliE_EEviT1_)
        /*00d4*/ 	.word	0x0000001a


	//----- nvinfo : EIATTR_FRAME_SIZE
	.align		4
.L_83:
        /*00d8*/ 	.byte	0x04, 0x11
        /*00da*/ 	.short	(.L_85 - .L_84)
	.align		4
.L_84:
        /*00dc*/ 	.word	index@($__internal_66_$__cuda_sm20_div_u16)
        /*00e0*/ 	.word	0x00000000


	//----- nvinfo : EIATTR_FRAME_SIZE
	.align		4
.L_85:
        /*00e4*/ 	.byte	0x04, 0x11
        /*00e6*/ 	.short	(.L_87 - .L_86)
	.align		4
.L_86:
        /*00e8*/ 	.word	index@(_ZN2at6native18elementwise_kernelILi128ELi4EZNS0_15gpu_kernel_implINS0_13AUnaryFunctorIhhhZZZNS0_15binary_internal21div_floor_kernel_cudaERNS_18TensorIteratorBaseEENKUlvE_clEvENKUlvE_clEvEUlhhE_EEEEvS6_RKT_EUliE_EEviT1_)
        /*00ec*/ 	.word	0x00000000


	//----- nvinfo : EIATTR_REGCOUNT
	.align		4
.L_87:
        /*00f0*/ 	.byte	0x04, 0x2f
        /*00f2*/ 	.short	(.L_89 - .L_88)
	.align		4
.L_88:
        /*00f4*/ 	.word	index@(_ZN2at6native29vectorized_elementwise_kernelILi8ENS0_13BUnaryFunctorIhhhZZZNS0_15binary_internal21div_floor_kernel_cudaERNS_18TensorIteratorBaseEENKUlvE_clEvENKUlvE_clEvEUlhhE_EESt5arrayIPcLm2EEEEviT0_T1_)
        /*00f8*/ 	.word	0x00000004


	//----- nvinfo : EIATTR_FRAME_SIZE
	.align		4
.L_89:
        /*00fc*/ 	.byte	0x04, 0x11
        /*00fe*/ 	.short	(.L_91 - .L_90)
	.align		4
.L_90:
        /*0100*/ 	.word	index@(_ZN2at6native29vectorized_elementwise_kernelILi8ENS0_13BUnaryFunctorIhhhZZZNS0_15binary_internal21div_floor_kernel_cudaERNS_18TensorIteratorBaseEENKUlvE_clEvENKUlvE_clEvEUlhhE_EESt5arrayIPcLm2EEEEviT0_T1_)
        /*0104*/ 	.word	0x00000000


	//----- nvinfo : EIATTR_REGCOUNT
	.align		4
.L_91:
        /*0108*/ 	.byte	0x04, 0x2f
        /*010a*/ 	.short	(.L_93 - .L_92)
	.align		4
.L_92:
        /*010c*/ 	.word	index@(_ZN2at6native29vectorized_elementwise_kernelILi4ENS0_13BUnaryFunctorIhhhZZZNS0_15binary_internal21div_floor_kernel_cudaERNS_18TensorIteratorBaseEENKUlvE_clEvENKUlvE_clEvEUlhhE_EESt5arrayIPcLm2EEEEviT0_T1_)
        /*0110*/ 	.word	0x0000001a


	//----- nvinfo : EIATTR_FRAME_SIZE
	.align		4
.L_93:
        /*0114*/ 	.byte	0x04, 0x11
        /*0116*/ 	.short	(.L_95 - .L_94)
	.align		4
.L_94:
        /*0118*/ 	.word	index@($__internal_65_$__cuda_sm20_div_u16)
        /*011c*/ 	.word	0x00000000


	//----- nvinfo : EIATTR_FRAME_SIZE
	.align		4
.L_95:
        /*0120*/ 	.byte	0x04, 0x11
        /*0122*/ 	.short	(.L_97 - .L_96)
	.align		4
.L_96:
        /*0124*/ 	.word	index@(_ZN2at6native29vectorized_elementwise_kernelILi4ENS0_13BUnaryFunctorIhhhZZZNS0_15binary_internal21div_floor_kernel_cudaERNS_18TensorIteratorBaseEENKUlvE_clEvENKUlvE_clEvEUlhhE_EESt5arrayIPcLm2EEEEviT0_T1_)
        /*0128*/ 	.word	0x00000000


	//----- nvinfo : EIATTR_REGCOUNT
	.align		4
.L_97:
        /*012c*/ 	.byte	0x04, 0x2f
        /*012e*/ 	.short	(.L_99 - .L_98)
	.align		4
.L_98:
        /*0130*/ 	.word	index@(_ZN2at6native29vectorized_elementwise_kernelILi2ENS0_13BUnaryFunctorIhhhZZZNS0_15binary_internal21div_floor_kernel_cudaERNS_18TensorIteratorBaseEENKUlvE_clEvENKUlvE_clEvEUlhhE_EESt5arrayIPcLm2EEEEviT0_T1_)
        /*0134*/ 	.word	0x0000001a


	//----- nvinfo : EIATTR_FRAME_SIZE
	.align		4
.L_99:
        /*0138*/ 	.byte	0x04, 0x11
        /*013a*/ 	.short	(.L_101 - .L_100)
	.align		4
.L_100:
        /*013c*/ 	.word	index@($__internal_64_$__cuda_sm20_div_u16)
        /*0140*/ 	.word	0x00000000


	//----- nvinfo : EIATTR_FRAME_SIZE
	.align		4
.L_101:
        /*0144*/ 	.byte	0x04, 0x11
        /*0146*/ 	.short	(.L_103 - .L_102)
	.align		4
.L_102:
        /*0148*/ 	.word	index@(_ZN2at6native29vectorized_elementwise_kernelILi2ENS0_13BUnaryFunctorIhhhZZZNS0_15binary_internal21div_floor_kernel_cudaERNS_18TensorIteratorBaseEENKUlvE_clEvENKUlvE_clEvEUlhhE_EESt5arrayIPcLm2EEEEviT0_T1_)
        /*014c*/ 	.word	0x00000000


	//----- nvinfo : EIATTR_REGCOUNT
	.align		4
.L_103:
        /*0150*/ 	.byte	0x04, 0x2f
        /*0152*/ 	.short	(.L_105 - .L_104)
	.align		4
.L_104:
        /*0154*/ 	.word	index@(_ZN2at6native27unrolled_elementwise_kernelINS0_13BUnaryFunctorIhhhZZZNS0_15binary_internal21div_floor_kernel_cudaERNS_18TensorIteratorBaseEENKUlvE_clEvENKUlvE_clEvEUlhhE_EESt5arrayIPcLm2EELi4E23TrivialOffsetCalculatorILi1EjESE_NS0_6memory15LoadWithoutCastENSF_16StoreWithoutCastEEEviT_T0_T2_T3_T4_T5_)
        /*0158*/ 	.word	0x00000012


	//----- nvinfo : EIATTR_FRAME_SIZE
	.align		4
.L_105:
        /*015c*/ 	.byte	0x04, 0x11
        /*015e*/ 	.short	(.L_107 - .L_106)
	.align		4
.L_106:
        /*0160*/ 	.word	index@($__internal_63_$__cuda_sm20_div_u16)
        /*0164*/ 	.word	0x00000000


	//----- nvinfo : EIATTR_FRAME_SIZE
	.align		4
.L_107:
        /*0168*/ 	.byte	0x04, 0x11
        /*016a*/ 	.short	(.L_109 - .L_108)
	.align		4
.L_108:
        /*016c*/ 	.word	index@(_ZN2at6native27unrolled_elementwise_kernelINS0_13BUnaryFunctorIhhhZZZNS0_15binary_internal21div_floor_kernel_cudaERNS_18TensorIteratorBaseEENKUlvE_clEvENKUlvE_clEvEUlhhE_EESt5arrayIPcLm2EELi4E23TrivialOffsetCalculatorILi1EjESE_NS0_6memory15LoadWithoutCastENSF_16StoreWithoutCastEEEviT_T0_T2_T3_T4_T5_)
        /*0170*/ 	.word	0x00000000


	//----- nvinfo : EIATTR_REGCOUNT
	.align		4
.L_109:
        /*0174*/ 	.byte	0x04, 0x2f
        /*0176*/ 	.short	(.L_111 - .L_110)
	.align		4
.L_110:
        /*0178*/ 	.word	index@(_ZN2at6native18elementwise_kernelILi128ELi4EZNS0_22gpu_kernel_impl_nocastINS0_13BUnaryFunctorIhhhZZZNS0_15binary_internal21div_floor_kernel_cudaERNS_18TensorIteratorBaseEENKUlvE_clEvENKUlvE_clEvEUlhhE_EEEEvS6_RKT_EUliE_EEviT1_)
        /*017c*/ 	.word	0x00000011


	//----- nvinfo : EIATTR_FRAME_SIZE
	.align		4
.L_111:
        /*0180*/ 	.byte	0x04, 0x11
        /*0182*/ 	.short	(.L_113 - .L_112)
	.align		4
.L_112:
        /*0184*/ 	.word	index@($__internal_62_$__cuda_sm20_div_u16)
        /*0188*/ 	.word	0x00000000


	//----- nvinfo : EIATTR_FRAME_SIZE
	.align		4
.L_113:
        /*018c*/ 	.byte	0x04, 0x11
        /*018e*/ 	.short	(.L_115 - .L_114)
	.align		4
.L_114:
        /*0190*/ 	.word	index@(_ZN2at6native18elementwise_kernelILi128ELi4EZNS0_22gpu_kernel_impl_nocastINS0_13BUnaryFunctorIhhhZZZNS0_15binary_internal21div_floor_kernel_cudaERNS_18TensorIteratorBaseEENKUlvE_clEvENKUlvE_clEvEUlhhE_EEEEvS6_RKT_EUliE_EEviT1_)
        /*0194*/ 	.word	0x00000000


	//----- nvinfo : EIATTR_REGCOUNT
	.align		4
.L_115:
        /*0198*/ 	.byte	0x04, 0x2f
        /*019a*/ 	.short	(.L_117 - .L_116)
	.align		4
.L_116:
        /*019c*/ 	.word	index@(_ZN2at6native27unrolled_elementwise_kernelINS0_13BUnaryFunctorIhhhZZZNS0_15binary_internal21div_floor_kernel_cudaERNS_18TensorIteratorBaseEENKUlvE_clEvENKUlvE_clEvEUlhhE_EESt5arrayIPcLm2EELi4E23TrivialOffsetCalculatorILi1EjESE_NS0_6memory12LoadWithCastILi1EEENSF_13StoreWithCastILi1EEEEEviT_T0_T2_T3_T4_T5_)
        /*01a0*/ 	.word	0x0000001c


	//----- nvinfo : EIATTR_FRAME_SIZE
	.align		4
.L_117:
        /*01a4*/ 	.byte	0x04, 0x11
        /*01a6*/ 	.short	(.L_119 - .L_118)
	.align		4
.L_118:
        /*01a8*/ 	.word	index@($__internal_61_$__cuda_sm20_div_u16)
        /*01ac*/ 	.word	0x00000000


	//----- nvinfo : EIATTR_FRAME_SIZE
	.align		4
.L_119:
        /*01b0*/ 	.byte	0x04, 0x11
        /*01b2*/ 	.short	(.L_121 - .L_120)
	.align		4
.L_120:
        /*01b4*/ 	.word	index@(_ZN2at6native27unrolled_elementwise_kernelINS0_13BUnaryFunctorIhhhZZZNS0_15binary_internal21div_floor_kernel_cudaERNS_18TensorIteratorBaseEENKUlvE_clEvENKUlvE_clEvEUlhhE_EESt5arrayIPcLm2EELi4E23TrivialOffsetCalculatorILi1EjESE_NS0_6memory12LoadWithCastILi1EEENSF_13StoreWithCastILi1EEEEEviT_T0_T2_T3_T4_T5_)
        /*01b8*/ 	.word	0x00000000


	//----- nvinfo : EIATTR_REGCOUNT
	.align		4
.L_121:
        /*01bc*/ 	.byte	0x04, 0x2f
        /*01be*/ 	.short	(.L_123 - .L_122)
	.align		4
.L_122:
        /*01c0*/ 	.word	index@(_ZN2at6native18elementwise_kernelILi128ELi4EZNS0_15gpu_kernel_implINS0_13BUnaryFunctorIhhhZZZNS0_15binary_internal21div_floor_kernel_cudaERNS_18TensorIteratorBaseEENKUlvE_clEvENKUlvE_clEvEUlhhE_EEEEvS6_RKT_EUliE_EEviT1_)
        /*01c4*/ 	.word	0x0000001a


	//----- nvinfo : EIATTR_FRAME_SIZE
	.align		4
.L_123:
        /*01c8*/ 	.byte	0x04, 0x11
        /*01ca*/ 	.short	(.L_125 - .L_124)
	.align		4
.L_124:
        /*01cc*/ 	.word	index@($__internal_60_$__cuda_sm20_div_u16)
        /*01d0*/ 	.word	0x00000000


	//----- nvinfo : EIATTR_FRAME_SIZE
	.align		4
.L_125:
        /*01d4*/ 	.byte	0x04, 0x11
        /*01d6*/ 	.short	(.L_127 - .L_126)
	.align		4
.L_126:
        /*01d8*/ 	.word	index@(_ZN2at6native18elementwise_kernelILi128ELi4EZNS0_15gpu_kernel_implINS0_13BUnaryFunctorIhhhZZZNS0_15binary_internal21div_floor_kernel_cudaERNS_18TensorIteratorBaseEENKUlvE_clEvENKUlvE_clEvEUlhhE_EEEEvS6_RKT_EUliE_EEviT1_)
        /*01dc*/ 	.word	0x00000000


	//----- nvinfo : EIATTR_REGCOUNT
	.align		4
.L_127:
        /*01e0*/ 	.byte	0x04, 0x2f
        /*01e2*/ 	.short	(.L_129 - .L_128)
	.align		4
.L_128:
        /*01e4*/ 	.word	index@(_ZN2at6native29vectorized_elementwise_kernelILi8ENS0_13BinaryFunctorIhhhZZZNS0_15binary_internal21div_floor_kernel_cudaERNS_18TensorIteratorBaseEENKUlvE_clEvENKUlvE_clEvEUlhhE_EESt5arrayIPcLm3EEEEviT0_T1_)
        /*01e8*/ 	.word	0x00000004


	//----- nvinfo : EIATTR_FRAME_SIZE
	.align		4
.L_129:
        /*01ec*/ 	.byte	0x04, 0x11
        /*01ee*/ 	.short	(.L_131 - .L_130)
	.align		4
.L_130:
        /*01f0*/ 	.word	index@(_ZN2at6native29vectorized_elementwise_kernelILi8ENS0_13BinaryFunctorIhhhZZZNS0_15binary_internal21div_floor_kernel_cudaERNS_18TensorIteratorBaseEENKUlvE_clEvENKUlvE_clEvEUlhhE_EESt5arrayIPcLm3EEEEviT0_T1_)
        /*01f4*/ 	.word	0x00000000


	//----- nvinfo : EIATTR_REGCOUNT
	.align		4
.L_131:
        /*01f8*/ 	.byte	0x04, 0x2f
        /*01fa*/ 	.short	(.L_133 - .L_132)
	.align		4
.L_132:
        /*01fc*/ 	.word	index@(_ZN2at6native29vectorized_elementwise_kernelILi4ENS0_13BinaryFunctorIhhhZZZNS0_15binary_internal21div_floor_kernel_cudaERNS_18TensorIteratorBaseEENKUlvE_clEvENKUlvE_clEvEUlhhE_EESt5arrayIPcLm3EEEEviT0_T1_)
        /*0200*/ 	.word	0x00000020


	//----- nvinfo : EIATTR_FRAME_SIZE
	.align		4
.L_133:
        /*0204*/ 	.byte	0x04, 0x11
        /*0206*/ 	.short	(.L_135 - .L_134)
	.align		4
.L_134:
        /*0208*/ 	.word	index@($__internal_59_$__cuda_sm20_div_u16)
        /*020c*/ 	.word	0x00000000


	//----- nvinfo : EIATTR_FRAME_SIZE
	.align		4
.L_135:
        /*0210*/ 	.byte	0x04, 0x11
        /*0212*/ 	.short	(.L_137 - .L_136)
	.align		4
.L_136:
        /*0214*/ 	.word	index@(_ZN2at6native29vectorized_elementwise_kernelILi4ENS0_13BinaryFunctorIhhhZZZNS0_15binary_internal21div_floor_kernel_cudaERNS_18TensorIteratorBaseEENKUlvE_clEvENKUlvE_clEvEUlhhE_EESt5arrayIPcLm3EEEEviT0_T1_)
        /*0218*/ 	.word	0x00000000


	//----- nvinfo : EIATTR_REGCOUNT
	.align		4
.L_137:
        /*021c*/ 	.byte	0x04, 0x2f
        /*021e*/ 	.short	(.L_139 - .L_138)
	.align		4
.L_138:
        /*0220*/ 	.word	index@(_ZN2at6native29vectorized_elementwise_kernelILi2ENS0_13BinaryFunctorIhhhZZZNS0_15binary_internal21div_floor_kernel_cudaERNS_18TensorIteratorBaseEENKUlvE_clEvENKUlvE_clEvEUlhhE_EESt5arrayIPcLm3EEEEviT0_T1_)
        /*0224*/ 	.word	0x00000020


	//----- nvinfo : EIATTR_FRAME_SIZE
	.align		4
.L_139:
        /*0228*/ 	.byte	0x04, 0x11
        /*022a*/ 	.short	(.L_141 - .L_140)
	.align		4
.L_140:
        /*022c*/ 	.word	index@($__internal_58_$__cuda_sm20_div_u16)
        /*0230*/ 	.word	0x00000000


	//----- nvinfo : EIATTR_FRAME_SIZE
	.align		4
.L_141:
        /*0234*/ 	.byte	0x04, 0x11
        /*0236*/ 	.short	(.L_143 - .L_142)
	.align		4
.L_142:
        /*0238*/ 	.word	index@(_ZN2at6native29vectorized_elementwise_kernelILi2ENS0_13BinaryFunctorIhhhZZZNS0_15binary_internal21div_floor_kernel_cudaERNS_18TensorIteratorBaseEENKUlvE_clEvENKUlvE_clEvEUlhhE_EESt5arrayIPcLm3EEEEviT0_T1_)
        /*023c*/ 	.word	0x00000000


	//----- nvinfo : EIATTR_REGCOUNT
	.align		4
.L_143:
        /*0240*/ 	.byte	0x04, 0x2f
        /*0242*/ 	.short	(.L_145 - .L_144)
	.align		4
.L_144:
        /*0244*/ 	.word	index@(_ZN2at6native27unrolled_elementwise_kernelINS0_13BinaryFunctorIhhhZZZNS0_15binary_internal21div_floor_kernel_cudaERNS_18TensorIteratorBaseEENKUlvE_clEvENKUlvE_clEvEUlhhE_EESt5arrayIPcLm3EELi4E23TrivialOffsetCalculatorILi2EjESD_ILi1EjENS0_6memory15LoadWithoutCastENSG_16StoreWithoutCastEEEviT_T0_T2_T3_T4_T5_)
        /*0248*/ 	.word	0x0000001a


	//----- nvinfo : EIATTR_FRAME_SIZE
	.align		4
.L_145:
        /*024c*/ 	.byte	0x04, 0x11
        /*024e*/ 	.short	(.L_147 - .L_146)
	.align		4
.L_146:
        /*0250*/ 	.word	index@($__internal_57_$__cuda_sm20_div_u16)
        /*0254*/ 	.word	0x00000000


	//----- nvinfo : EIATTR_FRAME_SIZE
	.align		4
.L_147:
        /*0258*/ 	.byte	0x04, 0x11
        /*025a*/ 	.short	(.L_149 - .L_148)
	.align		4
.L_148:
        /*025c*/ 	.word	index@(_ZN2at6native27unrolled_elementwise_kernelINS0_13BinaryFunctorIhhhZZZNS0_15binary_internal21div_floor_kernel_cudaERNS_18TensorIteratorBaseEENKUlvE_clEvENKUlvE_clEvEUlhhE_EESt5arrayIPcLm3EELi4E23TrivialOffsetCalculatorILi2EjESD_ILi1EjENS0_6memory15LoadWithoutCastENSG_16StoreWithoutCastEEEviT_T0_T2_T3_T4_T5_)
        /*0260*/ 	.word	0x00000000


	//----- nvinfo : EIATTR_REGCOUNT
	.align		4
.L_149:
        /*0264*/ 	.byte	0x04, 0x2f
        /*0266*/ 	.short	(.L_151 - .L_150)
	.align		4
.L_150:
        /*0268*/ 	.word	index@(_ZN2at6native18elementwise_kernelILi128ELi4EZNS0_22gpu_kernel_impl_nocastINS0_13BinaryFunctorIhhhZZZNS0_15binary_internal21div_floor_kernel_cudaERNS_18TensorIteratorBaseEENKUlvE_clEvENKUlvE_clEvEUlhhE_EEEEvS6_RKT_EUliE_EEviT1_)
        /*026c*/ 	.word	0x00000011


	//----- nvinfo : EIATTR_FRAME_SIZE
	.align		4
.L_151:
        /*0270*/ 	.byte	0x04, 0x11
        /*0272*/ 	.short	(.L_153 - .L_152)
	.align		4
.L_152:
        /*0274*/ 	.word	index@($__internal_56_$__cuda_sm20_div_u16)
        /*0278*/ 	.word	0x00000000


	//----- nvinfo : EIATTR_FRAME_SIZE
	.align		4
.L_153:
        /*027c*/ 	.byte	0x04, 0x11
        /*027e*/ 	.short	(.L_155 - .L_154)
	.align		4
.L_154:
        /*0280*/ 	.word	index@(_ZN2at6native18elementwise_kernelILi128ELi4EZNS0_22gpu_kernel_impl_nocastINS0_13BinaryFunctorIhhhZZZNS0_15binary_internal21div_floor_kernel_cudaERNS_18TensorIteratorBaseEENKUlvE_clEvENKUlvE_clEvEUlhhE_EEEEvS6_RKT_EUliE_EEviT1_)
        /*0284*/ 	.word	0x00000000


	//----- nvinfo : EIATTR_REGCOUNT
	.align		4
.L_155:
        /*0288*/ 	.byte	0x04, 0x2f
        /*028a*/ 	.short	(.L_157 - .L_156)
	.align		4
.L_156:
        /*028c*/ 	.word	index@(_ZN2at6native27unrolled_elementwise_kernelINS0_13BinaryFunctorIhhhZZZNS0_15binary_internal21div_floor_kernel_cudaERNS_18TensorIteratorBaseEENKUlvE_clEvENKUlvE_clEvEUlhhE_EESt5arrayIPcLm3EELi4E23TrivialOffsetCalculatorILi2EjESD_ILi1EjENS0_6memory12LoadWithCastILi2EEENSG_13StoreWithCastILi1EEEEEviT_T0_T2_T3_T4_T5_)
        /*0290*/ 	.word	0x00000020


	//----- nvinfo : EIATTR_FRAME_SIZE
	.align		4
.L_157:
        /*0294*/ 	.byte	0x04, 0x11
        /*0296*/ 	.short	(.L_159 - .L_158)
	.align		4
.L_158:
        /*0298*/ 	.word	index@($__internal_55_$__cuda_sm20_div_u16)
        /*029c*/ 	.word	0x00000000


	//----- nvinfo : EIATTR_FRAME_SIZE
	.align		4
.L_159:
        /*02a0*/ 	.byte	0x04, 0x11
        /*02a2*/ 	.short	(.L_161 - .L_160)
	.align		4
.L_160:
        /*02a4*/ 	.word	index@(_ZN2at6native27unrolled_elementwise_kernelINS0_13BinaryFunctorIhhhZZZNS0_15binary_internal21div_floor_kernel_cudaERNS_18TensorIteratorBaseEENKUlvE_clEvENKUlvE_clEvEUlhhE_EESt5arrayIPcLm3EELi4E23TrivialOffsetCalculatorILi2EjESD_ILi1EjENS0_6memory12LoadWithCastILi2EEENSG_13StoreWithCastILi1EEEEEviT_T0_T2_T3_T4_T5_)
        /*02a8*/ 	.word	0x00000000


	//----- nvinfo : EIATTR_REGCOUNT
	.align		4
.L_161:
        /*02ac*/ 	.byte	0x04, 0x2f
        /*02ae*/ 	.short	(.L_163 - .L_162)
	.align		4
.L_162:
        /*02b0*/ 	.word	index@(_ZN2at6native18elementwise_kernelILi128ELi4EZNS0_15gpu_kernel_implINS0_13BinaryFunctorIhhhZZZNS0_15binary_internal21div_floor_kernel_cudaERNS_18TensorIteratorBaseEENKUlvE_clEvENKUlvE_clEvEUlhhE_EEEEvS6_RKT_EUliE_EEviT1_)
        /*02b4*/ 	.word	0x0000001a


	//----- nvinfo : EIATTR_FRAME_SIZE
	.align		4
.L_163:
        /*02b8*/ 	.byte	0x04, 0x11
        /*02ba*/ 	.short	(.L_165 - .L_164)
	.align		4
.L_164:
        /*02bc*/ 	.word	index@($__internal_54_$__cuda_sm20_div_u16)
        /*02c0*/ 	.word	0x00000000


	//----- nvinfo : EIATTR_FRAME_SIZE
	.align		4
.L_165:
        /*02c4*/ 	.byte	0x04, 0x11
        /*02c6*/ 	.short	(.L_167 - .L_166)
	.align		4
.L_166:
        /*02c8*/ 	.word	index@(_ZN2at6native18elementwise_kernelILi128ELi4EZNS0_15gpu_kernel_implINS0_13BinaryFunctorIhhhZZZNS0_15binary_internal21div_floor_kernel_cudaERNS_18TensorIteratorBaseEENKUlvE_clEvENKUlvE_clEvEUlhhE_EEEEvS6_RKT_EUliE_EEviT1_)
        /*02cc*/ 	.word	0x00000000


	//----- nvinfo : EIATTR_REGCOUNT
	.align		4
.L_167:
        /*02d0*/ 	.byte	0x04, 0x2f
        /*02d2*/ 	.short	(.L_169 - .L_168)
	.align		4
.L_168:
        /*02d4*/ 	.word	index@(_ZN2at6native29vectorized_elementwise_kernelILi8ENS0_13AUnaryFunctorIaaaZZZNS0_15binary_internal21div_floor_kernel_cudaERNS_18TensorIteratorBaseEENKUlvE_clEvENKUlvE0_clEvEUlaaE_EESt5arrayIPcLm2EEEEviT0_T1_)
        /*02d8*/ 	.word	0x00000004


	//----- nvinfo : EIATTR_FRAME_SIZE
	.align		4
.L_169:
        /*02dc*/ 	.byte	0x04, 0x11
        /*02de*/ 	.short	(.L_171 - .L_170)
	.align		4
.L_170:
        /*02e0*/ 	.word	index@(_ZN2at6native29vectorized_elementwise_kernelILi8ENS0_13AUnaryFunctorIaaaZZZNS0_15binary_internal21div_floor_kernel_cudaERNS_18TensorIteratorBaseEENKUlvE_clEvENKUlvE0_clEvEUlaaE_EESt5arrayIPcLm2EEEEviT0_T1_)
        /*02e4*/ 	.word	0x00000000


	//----- nvinfo : EIATTR_REGCOUNT
	.align		4
.L_171:
        /*02e8*/ 	.byte	0x04, 0x2f
        /*02ea*/ 	.short	(.L_173 - .L_172)
	.align		4
.L_172:
        /*02ec*/ 	.word	index@(_ZN2at6native29vectorized_elementwise_kernelILi4ENS0_13AUnaryFunctorIaaaZZZNS0_15binary_internal21div_floor_kernel_cudaERNS_18TensorIteratorBaseEENKUlvE_clEvENKUlvE0_clEvEUlaaE_EESt5arrayIPcLm2EEEEviT0_T1_)
        /*02f0*/ 	.word	0x00000020


	//----- nvinfo : EIATTR_FRAME_SIZE
	.align		4
.L_173:
        /*02f4*/ 	.byte	0x04, 0x11
        /*02f6*/ 	.short	(.L_175 - .L_174)
	.align		4
.L_174:
        /*02f8*/ 	.word	index@(_ZN2at6native29vectorized_elementwise_kernelILi4ENS0_13AUnaryFunctorIaaaZZZNS0_15binary_internal21div_floor_kernel_cudaERNS_18TensorIteratorBaseEENKUlvE_clEvENKUlvE0_clEvEUlaaE_EESt5arrayIPcLm2EEEEviT0_T1_)
        /*02fc*/ 	.word	0x00000000


	//----- nvinfo : EIATTR_REGCOUNT
	.align		4
.L_175:
        /*0300*/ 	.byte	0x04, 0x2f
        /*0302*/ 	.short	(.L_177 - .L_176)
	.align		4
.L_176:
        /*0304*/ 	.word	index@(_ZN2at6native29vectorized_elementwise_kernelILi2ENS0_13AUnaryFunctorIaaaZZZNS0_15binary_internal21div_floor_kernel_cudaERNS_18TensorIteratorBaseEENKUlvE_clEvENKUlvE0_clEvEUlaaE_EESt5arrayIPcLm2EEEEviT0_T1_)
        /*0308*/ 	.word	0x00000020


	//----- nvinfo : EIATTR_FRAME_SIZE
	.align		4
.L_177:
        /*030c*/ 	.byte	0x04, 0x11
        /*030e*/ 	.short	(.L_179 - .L_178)
	.align		4
.L_178:
        /*0310*/ 	.word	index@(_ZN2at6native29vectorized_elementwise_kernelILi2ENS0_13AUnaryFunctorIaaaZZZNS0_15binary_internal21div_floor_kernel_cudaERNS_18TensorIteratorBaseEENKUlvE_clEvENKUlvE0_clEvEUlaaE_EESt5arrayIPcLm2EEEEviT0_T1_)
        /*0314*/ 	.word	0x00000000


	//----- nvinfo : EIATTR_REGCOUNT
	.align		4
.L_179:
        /*0318*/ 	.byte	0x04, 0x2f
        /*031a*/ 	.short	(.L_181 - .L_180)
	.align		4
.L_180:
        /*031c*/ 	.word	index@(_ZN2at6native27unrolled_elementwise_kernelINS0_13AUnaryFunctorIaaaZZZNS0_15binary_internal21div_floor_kernel_cudaERNS_18TensorIteratorBaseEENKUlvE_clEvENKUlvE0_clEvEUlaaE_EESt5arrayIPcLm2EELi4E23TrivialOffsetCalculatorILi1EjESE_NS0_6memory15LoadWithoutCastENSF_16StoreWithoutCastEEEviT_T0_T2_T3_T4_T5_)
        /*0320*/ 	.word	0x00000018


	//----- nvinfo : EIATTR_FRAME_SIZE
	.align		4
.L_181:
        /*0324*/ 	.byte	0x04, 0x11
        /*0326*/ 	.short	(.L_183 - .L_182)
	.align		4
.L_182:
        /*0328*/ 	.word	index@(_ZN2at6native27unrolled_elementwise_kernelINS0_13AUnaryFunctorIaaaZZZNS0_15binary_internal21div_floor_kernel_cudaERNS_18TensorIteratorBaseEENKUlvE_clEvENKUlvE0_clEvEUlaaE_EESt5arrayIPcLm2EELi4E23TrivialOffsetCalculatorILi1EjESE_NS0_6memory15LoadWithoutCastENSF_16StoreWithoutCastEEEviT_T0_T2_T3_T4_T5_)
        /*032c*/ 	.word	0x00000000


	//----- nvinfo : EIATTR_REGCOUNT
	.align		4
.L_183:
        /*0330*/ 	.byte	0x04, 0x2f
        /*0332*/ 	.short	(.L_185 - .L_184)
	.align		4
.L_184:
        /*0334*/ 	.word	index@(_ZN2at6native18elementwise_kernelILi128ELi4EZNS0_22gpu_kernel_impl_nocastINS0_13AUnaryFunctorIaaaZZZNS0_15binary_internal21div_floor_kernel_cudaERNS_18TensorIteratorBaseEENKUlvE_clEvENKUlvE0_clEvEUlaaE_EEEEvS6_RKT_EUliE_EEviT1_)
        /*0338*/ 	.word	0x00000011


	//----- nvinfo : EIATTR_FRAME_SIZE
	.align		4
.L_185:
        /*033c*/ 	.byte	0x04, 0x11
        /*033e*/ 	.short	(.L_187 - .L_186)
	.align		4
.L_186:
        /*0340*/ 	.word	index@(_ZN2at6native18elementwise_kernelILi128ELi4EZNS0_22gpu_kernel_impl_nocastINS0_13AUnaryFunctorIaaaZZZNS0_15binary_internal21div_floor_kernel_cudaERNS_18TensorIteratorBaseEENKUlvE_clEvENKUlvE0_clEvEUlaaE_EEEEvS6_RKT_EUliE_EEviT1_)
        /*0344*/ 	.word	0x00000000


	//----- nvinfo : EIATTR_REGCOUNT
	.align		4
.L_187:
        /*0348*/ 	.byte	0x04, 0x2f
        /*034a*/ 	.short	(.L_189 - .L_188)
	.align		4
.L_188:
        /*034c*/ 	.word	index@(_ZN2at6native27unrolled_elementwise_kernelINS0_13AUnaryFunctorIaaaZZZNS0_15binary_internal21div_floor_kernel_cudaERNS_18TensorIteratorBaseEENKUlvE_clEvENKUlvE0_clEvEUlaaE_EESt5arrayIPcLm2EELi4E23TrivialOffsetCalculatorILi1EjESE_NS0_6memory12LoadWithCastILi1EEENSF_13StoreWithCastILi1EEEEEviT_T0_T2_T3_T4_T5_)
        /*0350*/ 	.word	0x0000001f


	//----- nvinfo : EIATTR_FRAME_SIZE
	.align		4
.L_189:
        /*0354*/ 	.byte	0x04, 0x11
        /*0356*/ 	.short	(.L_191 - .L_190)
	.align		4
.L_190:
        /*0358*/ 	.word	index@(_ZN2at6native27unrolled_elementwise_kernelINS0_13AUnaryFunctorIaaaZZZNS0_15binary_internal21div_floor_kernel_cudaERNS_18TensorIteratorBaseEENKUlvE_clEvENKUlvE0_clEvEUlaaE_EESt5arrayIPcLm2EELi4E23TrivialOffsetCalculatorILi1EjESE_NS0_6memory12LoadWithCastILi1EEENSF_13StoreWithCastILi1EEEEEviT_T0_T2_T3_T4_T5_)
        /*035c*/ 	.word	0x00000000


	//----- nvinfo : EIATTR_REGCOUNT
	.align		4
.L_191:
        /*0360*/ 	.byte	0x04, 0x2f
        /*0362*/ 	.short	(.L_193 - .L_192)
	.align		4
.L_192:
        /*0364*/ 	.word	index@(_ZN2at6native18elementwise_kernelILi128ELi4EZNS0_15gpu_kernel_implINS0_13AUnaryFunctorIaaaZZZNS0_15binary_internal21div_floor_kernel_cudaERNS_18TensorIteratorBaseEENKUlvE_clEvENKUlvE0_clEvEUlaaE_EEEEvS6_RKT_EUliE_EEviT1_)
        /*0368*/ 	.word	0x0000001a


	//----- nvinfo : EIATTR_FRAME_SIZE
	.align		4
.L_193:
        /*036c*/ 	.byte	0x04, 0x11
        /*036e*/ 	.short	(.L_195 - .L_194)
	.align		4
.L_194:
        /*0370*/ 	.word	index@(_ZN2at6native18elementwise_kernelILi128ELi4EZNS0_15gpu_kernel_implINS0_13AUnaryFunctorIaaaZZZNS0_15binary_internal21div_floor_kernel_cudaERNS_18TensorIteratorBaseEENKUlvE_clEvENKUlvE0_clEvEUlaaE_EEEEvS6_RKT_EUliE_EEviT1_)
        /*0374*/ 	.word	0x00000000


	//----- nvinfo : EIATTR_REGCOUNT
	.align		4
.L_195:
        /*0378*/ 	.byte	0x04, 0x2f
        /*037a*/ 	.short	(.L_197 - .L_196)
	.align		4
.L_196:
        /*037c*/ 	.word	index@(_ZN2at6native29vectorized_elementwise_kernelILi8ENS0_13BUnaryFunctorIaaaZZZNS0_15binary_internal21div_floor_kernel_cudaERNS_18TensorIteratorBaseEENKUlvE_clEvENKUlvE0_clEvEUlaaE_EESt5arrayIPcLm2EEEEviT0_T1_)
        /*0380*/ 	.word	0x00000004


	//----- nvinfo : EIATTR_FRAME_SIZE
	.align		4
.L_197:
        /*0384*/ 	.byte	0x04, 0x11
        /*0386*/ 	.short	(.L_199 - .L_198)
	.align		4
.L_198:
        /*0388*/ 	.word	index@(_ZN2at6native29vectorized_elementwise_kernelILi8ENS0_13BUnaryFunctorIaaaZZZNS0_15binary_internal21div_floor_kernel_cudaERNS_18TensorIteratorBaseEENKUlvE_clEvENKUlvE0_clEvEUlaaE_EESt5arrayIPcLm2EEEEviT0_T1_)
        /*038c*/ 	.word	0x00000000


	//----- nvinfo : EIATTR_REGCOUNT
	.align		4
.L_199:
        /*0390*/ 	.byte	0x04, 0x2f
        /*0392*/ 	.short	(.L_201 - .L_200)
	.align		4
.L_200:
        /*0394*/ 	.word	index@(_ZN2at6native29vectorized_elementwise_kernelILi4ENS0_13BUnaryFunctorIaaaZZZNS0_15binary_internal21div_floor_kernel_cudaERNS_18TensorIteratorBaseEENKUlvE_clEvENKUlvE0_clEvEUlaaE_EESt5arrayIPcLm2EEEEviT0_T1_)
        /*0398*/ 	.word	0x0000001e


	//----- nvinfo : EIATTR_FRAME_SIZE
	.align		4
.L_201:
        /*039c*/ 	.byte	0x04, 0x11
        /*039e*/ 	.short	(.L_203 - .L_202)
	.align		4
.L_202:
        /*03a0*/ 	.word	index@(_ZN2at6native29vectorized_elementwise_kernelILi4ENS0_13BUnaryFunctorIaaaZZZNS0_15binary_internal21div_floor_kernel_cudaERNS_18TensorIteratorBaseEENKUlvE_clEvENKUlvE0_clEvEUlaaE_EESt5arrayIPcLm2EEEEviT0_T1_)
        /*03a4*/ 	.word	0x00000000


	//----- nvinfo : EIATTR_REGCOUNT
	.align		4
.L_203:
        /*03a8*/ 	.byte	0x04, 0x2f
        /*03aa*/ 	.short	(.L_205 - .L_204)
	.align		4
.L_204:
        /*03ac*/ 	.word	index@(_ZN2at6native29vectorized_elementwise_kernelILi2ENS0_13BUnaryFunctorIaaaZZZNS0_15binary_internal21div_floor_kernel_cudaERNS_18TensorIteratorBaseEENKUlvE_clEvENKUlvE0_clEvEUlaaE_EESt5arrayIPcLm2EEEEviT0_T1_)
        /*03b0*/ 	.word	0x00000020


	//----- nvinfo : EIATTR_FRAME_SIZE
	.align		4
.L_205:
        /*03b4*/ 	.byte	0x04, 0x11
        /*03b6*/ 	.short	(.L_207 - .L_206)
	.align		4
.L_206:
        /*03b8*/ 	.word	index@(_ZN2at6native29vectorized_elementwise_kernelILi2ENS0_13BUnaryFunctorIaaaZZZNS0_15binary_internal21div_floor_kernel_cudaERNS_18TensorIteratorBaseEENKUlvE_clEvENKUlvE0_clEvEUlaaE_EESt5arrayIPcLm2EEEEviT0_T1_)
        /*03bc*/ 	.word	0x00000000


	//----- nvinfo : EIATTR_REGCOUNT
	.align		4
.L_207:
        /*03c0*/ 	.byte	0x04, 0x2f
        /*03c2*/ 	.short	(.L_209 - .L_208)
	.align		4
.L_208:
        /*03c4*/ 	.word	index@(_ZN2at6native27unrolled_elementwise_kernelINS0_13BUnaryFunctorIaaaZZZNS0_15binary_internal21div_floor_kernel_cudaERNS_18TensorIteratorBaseEENKUlvE_clEvENKUlvE0_clEvEUlaaE_EESt5arrayIPcLm2EELi4E23TrivialOffsetCalculatorILi1EjESE_NS0_6memory15LoadWithoutCastENSF_16StoreWithoutCastEEEviT_T0_T2_T3_T4_T5_)
        /*03c8*/ 	.word	0x00000018


	//----- nvinfo : EIATTR_FRAME_SIZE
	.align		4
.L_209:
        /*03cc*/ 	.byte	0x04, 0x11
        /*03ce*/ 	.short	(.L_211 - .L_210)
	.align		4
.L_210:
        /*03d0*/ 	.word	index@(_ZN2at6native27unrolled_elementwise_kernelINS0_13BUnaryFunctorIaaaZZZNS0_15binary_internal21div_floor_kernel_cudaERNS_18TensorIteratorBaseEENKUlvE_clEvENKUlvE0_clEvEUlaaE_EESt5arrayIPcLm2EELi4E23TrivialOffsetCalculatorILi1EjESE_NS0_6memory15LoadWithoutCastENSF_16StoreWithoutCastEEEviT_T0_T2_T3_T4_T5_)
        /*03d4*/ 	.word	0x00000000


	//----- nvinfo : EIATTR_REGCOUNT
	.align		4
.L_211:
        /*03d8*/ 	.byte	0x04, 0x2f
        /*03da*/ 	.short	(.L_213 - .L_212)
	.align		4
.L_212:
        /*03dc*/ 	.word	index@(_ZN2at6native18elementwise_kernelILi128ELi4EZNS0_22gpu_kernel_impl_nocastINS0_13BUnaryFunctorIaaaZZZNS0_15binary_internal21div_floor_kernel_cudaERNS_18TensorIteratorBaseEENKUlvE_clEvENKUlvE0_clEvEUlaaE_EEEEvS6_RKT_EUliE_EEviT1_)
        /*03e0*/ 	.word	0x00000010


	//----- nvinfo : EIATTR_FRAME_SIZE
	.align		4
.L_213:
        /*03e4*/ 	.byte	0x04, 0x11
        /*03e6*/ 	.short	(.L_215 - .L_214)
	.align		4
.L_214:
        /*03e8*/ 	.word	index@(_ZN2at6native18elementwise_kernelILi128ELi4EZNS0_22gpu_kernel_impl_nocastINS0_13BUnaryFunctorIaaaZZZNS0_15binary_internal21div_floor_kernel_cudaERNS_18TensorIteratorBaseEENKUlvE_clEvENKUlvE0_clEvEUlaaE_EEEEvS6_RKT_EUliE_EEviT1_)
        /*03ec*/ 	.word	0x00000000


	//----- nvinfo : EIATTR_REGCOUNT
	.align		4
.L_215:
        /*03f0*/ 	.byte	0x04, 0x2f
        /*03f2*/ 	.short	(.L_217 - .L_216)
	.align		4
.L_216:
        /*03f4*/ 	.word	index@(_ZN2at6native27unrolled_elementwise_kernelINS0_13BUnaryFunctorIaaaZZZNS0_15binary_internal21div_floor_kernel_cudaERNS_18TensorIteratorBaseEENKUlvE_clEvENKUlvE0_clEvEUlaaE_EESt5arrayIPcLm2EELi4E23TrivialOffsetCalculatorILi1EjESE_NS0_6memory12LoadWithCastILi1EEENSF_13StoreWithCastILi1EEEEEviT_T0_T2_T3_T4_T5_)
        /*03f8*/ 	.word	0x0000001f


	//----- nvinfo : EIATTR_FRAME_SIZE
	.align		4
.L_217:
        /*03fc*/ 	.byte	0x04, 0x11
        /*03fe*/ 	.short	(.L_219 - .L_218)
	.align		4
.L_218:
        /*0400*/ 	.word	index@(_ZN2at6native27unrolled_elementwise_kernelINS0_13BUnaryFunctorIaaaZZZNS0_15binary_internal21div_floor_kernel_cudaERNS_18TensorIteratorBaseEENKUlvE_clEvENKUlvE0_clEvEUlaaE_EESt5arrayIPcLm2EELi4E23TrivialOffsetCalculatorILi1EjESE_NS0_6memory12LoadWithCastILi1EEENSF_13StoreWithCastILi1EEEEEviT_T0_T2_T3_T4_T5_)
        /*0404*/ 	.word	0x00000000


	//----- nvinfo : EIATTR_REGCOUNT
	.align		4
.L_219:
        /*0408*/ 	.byte	0x04, 0x2f
        /*040a*/ 	.short	(.L_221 - .L_220)
	.align		4
.L_220:
        /*040c*/ 	.word	index@(_ZN2at6native18elementwise_kernelILi128ELi4EZNS0_15gpu_kernel_implINS0_13BUnaryFunctorIaaaZZZNS0_15binary_internal21div_floor_kernel_cudaERNS_18TensorIteratorBaseEENKUlvE_clEvENKUlvE0_clEvEUlaaE_EEEEvS6_RKT_EUliE_EEviT1_)
        /*0410*/ 	.word	0x0000001a


	//----- nvinfo : EIATTR_FRAME_SIZE
	.align		4
.L_221:
        /*0414*/ 	.byte	0x04, 0x11
        /*0416*/ 	.short	(.L_223 - .L_222)
	.align		4
.L_222:
        /*0418*/ 	.word	index@(_ZN2at6native18elementwise_kernelILi128ELi4EZNS0_15gpu_kernel_implINS0_13BUnaryFunctorIaaaZZZNS0_15binary_internal21div_floor_kernel_cudaERNS_18TensorIteratorBaseEENKUlvE_clEvENKUlvE0_clEvEUlaaE_EEEEvS6_RKT_EUliE_EEviT1_)
        /*041c*/ 	.word	0x00000000


	//----- nvinfo : EIATTR_REGCOUNT
	.align		4
.L_223:
        /*0420*/ 	.byte	0x04, 0x2f
        /*0422*/ 	.short	(.L_225 - .L_224)
	.align		4
.L_224:
        /*0424*/ 	.word	index@(_ZN2at6native29vectorized_elementwise_kernelILi8ENS0_13BinaryFunctorIaaaZZZNS0_15binary_internal21div_floor_kernel_cudaERNS_18TensorIteratorBaseEENKUlvE_clEvENKUlvE0_clEvEUlaaE_EESt5arrayIPcLm3EEEEviT0_T1_)
        /*0428*/ 	.word	0x00000004


	//----- nvinfo : EIATTR_FRAME_SIZE
	.align		4
.L_225:
        /*042c*/ 	.byte	0x04, 0x11
        /*042e*/ 	.short	(.L_227 - .L_226)
	.align		4
.L_226:
        /*0430*/ 	.word	index@(_ZN2at6native29vectorized_elementwise_kernelILi8ENS0_13BinaryFunctorIaaaZZZNS0_15binary_internal21div_floor_kernel_cudaERNS_18TensorIteratorBaseEENKUlvE_clEvENKUlvE0_clEvEUlaaE_EESt5arrayIPcLm3EEEEviT0_T1_)
        /*0434*/ 	.word	0x00000000


	//----- nvinfo : EIATTR_REGCOUNT
	.align		4
.L_227:
        /*0438*/ 	.byte	0x04, 0x2f
        /*043a*/ 	.short	(.L_229 - .L_228)
	.align		4
.L_228:
        /*043c*/ 	.word	index@(_ZN2at6native29vectorized_elementwise_kernelILi4ENS0_13BinaryFunctorIaaaZZZNS0_15binary_internal21div_floor_kernel_cudaERNS_18TensorIteratorBaseEENKUlvE_clEvENKUlvE0_clEvEUlaaE_EESt5arrayIPcLm3EEEEviT0_T1_)
        /*0440*/ 	.word	0x0000001f


	//----- nvinfo : EIATTR_FRAME_SIZE
	.align		4
.L_229:
        /*0444*/ 	.byte	0x04, 0x11
        /*0446*/ 	.short	(.L_231 - .L_230)
	.align		4
.L_230:
        /*0448*/ 	.word	index@(_ZN2at6native29vectorized_elementwise_kernelILi4ENS0_13BinaryFunctorIaaaZZZNS0_15binary_internal21div_floor_kernel_cudaERNS_18TensorIteratorBaseEENKUlvE_clEvENKUlvE0_clEvEUlaaE_EESt5arrayIPcLm3EEEEviT0_T1_)
        /*044c*/ 	.word	0x00000000


	//----- nvinfo : EIATTR_REGCOUNT
	.align		4
.L_231:
        /*0450*/ 	.byte	0x04, 0x2f
        /*0452*/ 	.short	(.L_233 - .L_232)
	.align		4
.L_232:
        /*0454*/ 	.word	index@(_ZN2at6native29vectorized_elementwise_kernelILi2ENS0_13BinaryFunctorIaaaZZZNS0_15binary_internal21div_floor_kernel_cudaERNS_18TensorIteratorBaseEENKUlvE_clEvENKUlvE0_clEvEUlaaE_EESt5arrayIPcLm3EEEEviT0_T1_)
        /*0458*/ 	.word	0x00000027


	//----- nvinfo : EIATTR_FRAME_SIZE
	.align		4
.L_233:
        /*045c*/ 	.byte	0x04, 0x11
        /*045e*/ 	.short	(.L_235 - .L_234)
	.align		4
.L_234:
        /*0460*/ 	.word	index@(_ZN2at6native29vectorized_elementwise_kernelILi2ENS0_13BinaryFunctorIaaaZZZNS0_15binary_internal21div_floor_kernel_cudaERNS_18TensorIteratorBaseEENKUlvE_clEvENKUlvE0_clEvEUlaaE_EESt5arrayIPcLm3EEEEviT0_T1_)
        /*0464*/ 	.word	0x00000000


	//----- nvinfo : EIATTR_REGCOUNT
	.align		4
.L_235:
        /*0468*/ 	.byte	0x04, 0x2f
        /*046a*/ 	.short	(.L_237 - .L_236)
	.align		4
.L_236:
        /*046c*/ 	.word	index@(_ZN2at6native27unrolled_elementwise_kernelINS0_13BinaryFunctorIaaaZZZNS0_15binary_internal21div_floor_kernel_cudaERNS_18TensorIteratorBaseEENKUlvE_clEvENKUlvE0_clEvEUlaaE_EESt5arrayIPcLm3EELi4E23TrivialOffsetCalculatorILi2EjESD_ILi1EjENS0_6memory15LoadWithoutCastENSG_16StoreWithoutCastEEEviT_T0_T2_T3_T4_T5_)
        /*0470*/ 	.word	0x0000001c


	//----- nvinfo : EIATTR_FRAME_SIZE
	.align		4
.L_237:
        /*0474*/ 	.byte	0x04, 0x11
        /*0476*/ 	.short	(.L_239 - .L_238)
	.align		4
.L_238:
        /*0478*/ 	.word	index@(_ZN2at6native27unrolled_elementwise_kernelINS0_13BinaryFunctorIaaaZZZNS0_15binary_internal21div_floor_kernel_cudaERNS_18TensorIteratorBaseEENKUlvE_clEvENKUlvE0_clEvEUlaaE_EESt5arrayIPcLm3EELi4E23TrivialOffsetCalculatorILi2EjESD_ILi1EjENS0_6memory15LoadWithoutCastENSG_16StoreWithoutCastEEEviT_T0_T2_T3_T4_T5_)
        /*047c*/ 	.word	0x00000000


	//----- nvinfo : EIATTR_REGCOUNT
	.align		4
.L_239:
        /*0480*/ 	.byte	0x04, 0x2f
        /*0482*/ 	.short	(.L_241 - .L_240)
	.align		4
.L_240:
        /*0484*/ 	.word	index@(_ZN2at6native18elementwise_kernelILi128ELi4EZNS0_22gpu_kernel_impl_nocastINS0_13BinaryFunctorIaaaZZZNS0_15binary_internal21div_floor_kernel_cudaERNS_18TensorIteratorBaseEENKUlvE_clEvENKUlvE0_clEvEUlaaE_EEEEvS6_RKT_EUliE_EEviT1_)
        /*0488*/ 	.word	0x00000010


	//----- nvinfo : EIATTR_FRAME_SIZE
	.align		4
.L_241:
        /*048c*/ 	.byte	0x04, 0x11
        /*048e*/ 	.short	(.L_243 - .L_242)
	.align		4
.L_242:
        /*0490*/ 	.word	index@(_ZN2at6native18elementwise_kernelILi128ELi4EZNS0_22gpu_kernel_impl_nocastINS0_13BinaryFunctorIaaaZZZNS0_15binary_internal21div_floor_kernel_cudaERNS_18TensorIteratorBaseEENKUlvE_clEvENKUlvE0_clEvEUlaaE_EEEEvS6_RKT_EUliE_EEviT1_)
        /*0494*/ 	.word	0x00000000


	//----- nvinfo : EIATTR_REGCOUNT
	.align		4
.L_243:
        /*0498*/ 	.byte	0x04, 0x2f
        /*049a*/ 	.short	(.L_245 - .L_244)
	.align		4
.L_244:
        /*049c*/ 	.word	index@(_ZN2at6native27unrolled_elementwise_kernelINS0_13BinaryFunctorIaaaZZZNS0_15binary_internal21div_floor_kernel_cudaERNS_18TensorIteratorBaseEENKUlvE_clEvENKUlvE0_clEvEUlaaE_EESt5arrayIPcLm3EELi4E23TrivialOffsetCalculatorILi2EjESD_ILi1EjENS0_6memory12LoadWithCastILi2EEENSG_13StoreWithCastILi1EEEEEviT_T0_T2_T3_T4_T5_)
        /*04a0*/ 	.word	0x00000020


	//----- nvinfo : EIATTR_FRAME_SIZE
	.align		4
.L_245:
        /*04a4*/ 	.byte	0x04, 0x11
        /*04a6*/ 	.short	(.L_247 - .L_246)
	.align		4
.L_246:
        /*04a8*/ 	.word	index@(_ZN2at6native27unrolled_elementwise_kernelINS0_13BinaryFunctorIaaaZZZNS0_15binary_internal21div_floor_kernel_cudaERNS_18TensorIteratorBaseEENKUlvE_clEvENKUlvE0_clEvEUlaaE_EESt5arrayIPcLm3EELi4E23TrivialOffsetCalculatorILi2EjESD_ILi1EjENS0_6memory12LoadWithCastILi2EEENSG_13StoreWithCastILi1EEEEEviT_T0_T2_T3_T4_T5_)
        /*04ac*/ 	.word	0x00000000


	//----- nvinfo : EIATTR_REGCOUNT
	.align		4
.L_247:
        /*04b0*/ 	.byte	0x04, 0x2f
        /*04b2*/ 	.short	(.L_249 - .L_248)
	.align		4
.L_248:
        /*04b4*/ 	.word	index@(_ZN2at6native18elementwise_kernelILi128ELi4EZNS0_15gpu_kernel_implINS0_13BinaryFunctorIaaaZZZNS0_15binary_internal21div_floor_kernel_cudaERNS_18TensorIteratorBaseEENKUlvE_clEvENKUlvE0_clEvEUlaaE_EEEEvS6_RKT_EUliE_EEviT1_)
        /*04b8*/ 	.word	0x0000001a


	//----- nvinfo : EIATTR_FRAME_SIZE
	.align		4
.L_249:
        /*04bc*/ 	.byte	0x04, 0x11
        /*04be*/ 	.short	(.L_251 - .L_250)
	.align		4
.L_250:
        /*04c0*/ 	.word	index@(_ZN2at6native18elementwise_kernelILi128ELi4EZNS0_15gpu_kernel_implINS0_13BinaryFunctorIaaaZZZNS0_15binary_internal21div_floor_kernel_cudaERNS_18TensorIteratorBaseEENKUlvE_clEvENKUlvE0_clEvEUlaaE_EEEEvS6_RKT_EUliE_EEviT1_)
        /*04c4*/ 	.word	0x00000000


	//----- nvinfo : EIATTR_REGCOUNT
	.align		4
.L_251:
        /*04c8*/ 	.byte	0x04, 0x2f
        /*04ca*/ 	.short	(.L_253 - .L_252)
	.align		4
.L_252:
        /*04cc*/ 	.word	index@(_ZN2at6native29vectorized_elementwise_kernelILi8ENS0_13AUnaryFunctorIiiiZZZNS0_15binary_internal21div_floor_kernel_cudaERNS_18TensorIteratorBaseEENKUlvE_clEvENKUlvE1_clEvEUliiE_EESt5arrayIPcLm2EEEEviT0_T1_)
        /*04d0*/ 	.word	0x00000004


	//----- nvinfo : EIATTR_FRAME_SIZE
	.align		4
.L_253:
        /*04d4*/ 	.byte	0x04, 0x11
        /*04d6*/ 	.short	(.L_255 - .L_254)
	.align		4
.L_254:
        /*04d8*/ 	.word	index@(_ZN2at6native29vectorized_elementwise_kernelILi8ENS0_13AUnaryFunctorIiiiZZZNS0_15binary_internal21div_floor_kernel_cudaERNS_18TensorIteratorBaseEENKUlvE_clEvENKUlvE1_clEvEUliiE_EESt5arrayIPcLm2EEEEviT0_T1_)
        /*04dc*/ 	.word	0x00000000


	//----- nvinfo : EIATTR_REGCOUNT
	.align		4
.L_255:
        /*04e0*/ 	.byte	0x04, 0x2f
        /*04e2*/ 	.short	(.L_257 - .L_256)
	.align		4
.L_256:
        /*04e4*/ 	.word	index@(_ZN2at6native29vectorized_elementwise_kernelILi4ENS0_13AUnaryFunctorIiiiZZZNS0_15binary_internal21div_floor_kernel_cudaERNS_18TensorIteratorBaseEENKUlvE_clEvENKUlvE1_clEvEUliiE_EESt5arrayIPcLm2EEEEviT0_T1_)
        /*04e8*/ 	.word	0x00000022


	//----- nvinfo : EIATTR_FRAME_SIZE
	.align		4
.L_257:
        /*04ec*/ 	.byte	0x04, 0x11
        /*04ee*/ 	.short	(.L_259 - .L_258)
	.align		4
.L_258:
        /*04f0*/ 	.word	index@(_ZN2at6native29vectorized_elementwise_kernelILi4ENS0_13AUnaryFunctorIiiiZZZNS0_15binary_internal21div_floor_kernel_cudaERNS_18TensorIteratorBaseEENKUlvE_clEvENKUlvE1_clEvEUliiE_EESt5arrayIPcLm2EEEEviT0_T1_)
        /*04f4*/ 	.word	0x00000000


	//----- nvinfo : EIATTR_REGCOUNT
	.align		4
.L_259:
        /*04f8*/ 	.byte	0x04, 0x2f
        /*04fa*/ 	.short	(.L_261 - .L_260)
	.align		4
.L_260:
        /*04fc*/ 	.word	index@(_ZN2at6native29vectorized_elementwise_kernelILi2ENS0_13AUnaryFunctorIiiiZZZNS0_15binary_internal21div_floor_kernel_cudaERNS_18TensorIteratorBaseEENKUlvE_clEvENKUlvE1_clEvEUliiE_EESt5arrayIPcLm2EEEEviT0_T1_)
        /*0500*/ 	.word	0x00000020


	//----- nvinfo : EIATTR_FRAME_SIZE
	.align		4
.L_261:
        /*0504*/ 	.byte	0x04, 0x11
        /*0506*/ 	.short	(.L_263 - .L_262)
	.align		4
.L_262:
        /*0508*/ 	.word	index@(_ZN2at6native29vectorized_elementwise_kernelILi2ENS0_13AUnaryFunctorIiiiZZZNS0_15binary_internal21div_floor_kernel_cudaERNS_18TensorIteratorBaseEENKUlvE_clEvENKUlvE1_clEvEUliiE_EESt5arrayIPcLm2EEEEviT0_T1_)
        /*050c*/ 	.word	0x00000000


	//----- nvinfo : EIATTR_REGCOUNT
	.align		4
.L_263:
        /*0510*/ 	.byte	0x04, 0x2f
        /*0512*/ 	.short	(.L_265 - .L_264)
	.align		4
.L_264:
        /*0514*/ 	.word	index@(_ZN2at6native27unrolled_elementwise_kernelINS0_13AUnaryFunctorIiiiZZZNS0_15binary_internal21div_floor_kernel_cudaERNS_18TensorIteratorBaseEENKUlvE_clEvENKUlvE1_clEvEUliiE_EESt5arrayIPcLm2EELi4E23TrivialOffsetCalculatorILi1EjESE_NS0_6memory15LoadWithoutCastENSF_16StoreWithoutCastEEEviT_T0_T2_T3_T4_T5_)
        /*0518*/ 	.word	0x00000016


	//----- nvinfo : EIATTR_FRAME_SIZE
	.align		4
.L_265:
        /*051c*/ 	.byte	0x04, 0x11
        /*051e*/ 	.short	(.L_267 - .L_266)
	.align		4
.L_266:
        /*0520*/ 	.word	index@(_ZN2at6native27unrolled_elementwise_kernelINS0_13AUnaryFunctorIiiiZZZNS0_15binary_internal21div_floor_kernel_cudaERNS_18TensorIteratorBaseEENKUlvE_clEvENKUlvE1_clEvEUliiE_EESt5arrayIPcLm2EELi4E23TrivialOffsetCalculatorILi1EjESE_NS0_6memory15LoadWithoutCastENSF_16StoreWithoutCastEEEviT_T0_T2_T3_T4_T5_)
        /*0524*/ 	.word	0x00000000


	//----- nvinfo : EIATTR_REGCOUNT
	.align		4
.L_267:
        /*0528*/ 	.byte	0x04, 0x2f
        /*052a*/ 	.short	(.L_269 - .L_268)
	.align		4
.L_268:
        /*052c*/ 	.word	index@(_ZN2at6native18elementwise_kernelILi128ELi2EZNS0_22gpu_kernel_impl_nocastINS0_13AUnaryFunctorIiiiZZZNS0_15binary_internal21div_floor_kernel_cudaERNS_18TensorIteratorBaseEENKUlvE_clEvENKUlvE1_clEvEUliiE_EEEEvS6_RKT_EUliE_EEviT1_)
        /*0530*/ 	.word	0x0000000e


	//----- nvinfo : EIATTR_FRAME_SIZE
	.align		4
.L_269:
        /*0534*/ 	.byte	0x04, 0x11
        /*0536*/ 	.short	(.L_271 - .L_270)
	.align		4
.L_270:
        /*0538*/ 	.word	index@(_ZN2at6native18elementwise_kernelILi128ELi2EZNS0_22gpu_kernel_impl_nocastINS0_13AUnaryFunctorIiiiZZZNS0_15binary_internal21div_floor_kernel_cudaERNS_18TensorIteratorBaseEENKUlvE_clEvENKUlvE1_clEvEUliiE_EEEEvS6_RKT_EUliE_EEviT1_)
        /*053c*/ 	.word	0x00000000


	//----- nvinfo : EIATTR_REGCOUNT
	.align		4
.L_271:
        /*0540*/ 	.byte	0x04, 0x2f
        /*0542*/ 	.short	(.L_273 - .L_272)
	.align		4
.L_272:
        /*0544*/ 	.word	index@(_ZN2at6native27unrolled_elementwise_kernelINS0_13AUnaryFunctorIiiiZZZNS0_15binary_internal21div_floor_kernel_cudaERNS_18TensorIteratorBaseEENKUlvE_clEvENKUlvE1_clEvEUliiE_EESt5arrayIPcLm2EELi4E23TrivialOffsetCalculatorILi1EjESE_NS0_6memory12LoadWithCastILi1EEENSF_13StoreWithCastILi1EEEEEviT_T0_T2_T3_T4_T5_)
        /*0548*/ 	.word	0x0000001c


	//----- nvinfo : EIATTR_FRAME_SIZE
	.align		4
.L_273:
        /*054c*/ 	.byte	0x04, 0x11
        /*054e*/ 	.short	(.L_275 - .L_274)
	.align		4
.L_274:
        /*0550*/ 	.word	index@(_ZN2at6native27unrolled_elementwise_kernelINS0_13AUnaryFunctorIiiiZZZNS0_15binary_internal21div_floor_kernel_cudaERNS_18TensorIteratorBaseEENKUlvE_clEvENKUlvE1_clEvEUliiE_EESt5arrayIPcLm2EELi4E23TrivialOffsetCalculatorILi1EjESE_NS0_6memory12LoadWithCastILi1EEENSF_13StoreWithCastILi1EEEEEviT_T0_T2_T3_T4_T5_)
        /*0554*/ 	.word	0x00000000


	//----- nvinfo : EIATTR_REGCOUNT
	.align		4
.L_275:
        /*0558*/ 	.byte	0x04, 0x2f
        /*055a*/ 	.short	(.L_277 - .L_276)
	.align		4
.L_276:
        /*055c*/ 	.word	index@(_ZN2at6native18elementwise_kernelILi128ELi4EZNS0_15gpu_kernel_implINS0_13AUnaryFunctorIiiiZZZNS0_15binary_internal21div_floor_kernel_cudaERNS_18TensorIteratorBaseEENKUlvE_clEvENKUlvE1_clEvEUliiE_EEEEvS6_RKT_EUliE_EEviT1_)
        /*0560*/ 	.word	0x0000001a


	//----- nvinfo : EIATTR_FRAME_SIZE
	.align		4
.L_277:
        /*0564*/ 	.byte	0x04, 0x11
        /*0566*/ 	.short	(.L_279 - .L_278)
	.align		4
.L_278:
        /*0568*/ 	.word	index@(_ZN2at6native18elementwise_kernelILi128ELi4EZNS0_15gpu_kernel_implINS0_13AUnaryFunctorIiiiZZZNS0_15binary_internal21div_floor_kernel_cudaERNS_18TensorIteratorBaseEENKUlvE_clEvENKUlvE1_clEvEUliiE_EEEEvS6_RKT_EUliE_EEviT1_)
        /*056c*/ 	.word	0x00000000


	//----- nvinfo : EIATTR_REGCOUNT
	.align		4
.L_279:
        /*0570*/ 	.byte	0x04, 0x2f
        /*0572*/ 	.short	(.L_281 - .L_280)
	.align		4
.L_280:
        /*0574*/ 	.word	index@(_ZN2at6native29vectorized_elementwise_kernelILi8ENS0_13BUnaryFunctorIiiiZZZNS0_15binary_internal21div_floor_kernel_cudaERNS_18TensorIteratorBaseEENKUlvE_clEvENKUlvE1_clEvEUliiE_EESt5arrayIPcLm2EEEEviT0_T1_)
        /*0578*/ 	.word	0x00000004


	//----- nvinfo : EIATTR_FRAME_SIZE
	.align		4
.L_281:
        /*057c*/ 	.byte	0x04, 0x11
        /*057e*/ 	.short	(.L_283 - .L_282)
	.align		4
.L_282:
        /*0580*/ 	.word	index@(_ZN2at6native29vectorized_elementwise_kernelILi8ENS0_13BUnaryFunctorIiiiZZZNS0_15binary_internal21div_floor_kernel_cudaERNS_18TensorIteratorBaseEENKUlvE_clEvENKUlvE1_clEvEUliiE_EESt5arrayIPcLm2EEEEviT0_T1_)
        /*0584*/ 	.word	0x00000000


	//----- nvinfo : EIATTR_REGCOUNT
	.align		4
.L_283:
        /*0588*/ 	.byte	0x04, 0x2f
        /*058a*/ 	.short	(.L_285 - .L_284)
	.align		4
.L_284:
        /*058c*/ 	.word	index@(_ZN2at6native29vectorized_elementwise_kernelILi4ENS0_13BUnaryFunctorIiiiZZZNS0_15binary_internal21div_floor_kernel_cudaERNS_18TensorIteratorBaseEENKUlvE_clEvENKUlvE1_clEvEUliiE_EESt5arrayIPcLm2EEEEviT0_T1_)
        /*0590*/ 	.word	0x0000001e


	//----- nvinfo : EIATTR_FRAME_SIZE
	.align		4
.L_285:
        /*0594*/ 	.byte	0x04, 0x11
        /*0596*/ 	.short	(.L_287 - .L_286)
	.align		4
.L_286:
        /*0598*/ 	.word	index@(_ZN2at6native29vectorized_elementwise_kernelILi4ENS0_13BUnaryFunctorIiiiZZZNS0_15binary_internal21div_floor_kernel_cudaERNS_18TensorIteratorBaseEENKUlvE_clEvENKUlvE1_clEvEUliiE_EESt5arrayIPcLm2EEEEviT0_T1_)
        /*059c*/ 	.word	0x00000000


	//----- nvinfo : EIATTR_REGCOUNT
	.align		4
.L_287:
        /*05a0*/ 	.byte	0x04, 0x2f
        /*05a2*/ 	.short	(.L_289 - .L_288)
	.align		4
.L_288:
        /*05a4*/ 	.word	index@(_ZN2at6native29vectorized_elementwise_kernelILi2ENS0_13BUnaryFunctorIiiiZZZNS0_15binary_internal21div_floor_kernel_cudaERNS_18TensorIteratorBaseEENKUlvE_clEvENKUlvE1_clEvEUliiE_EESt5arrayIPcLm2EEEEviT0_T1_)
        /*05a8*/ 	.word	0x0000001c


	//----- nvinfo : EIATTR_FRAME_SIZE
	.align		4
.L_289:
        /*05ac*/ 	.byte	0x04, 0x11
        /*05ae*/ 	.short	(.L_291 - .L_290)
	.align		4
.L_290:
        /*05b0*/ 	.word	index@(_ZN2at6native29vectorized_elementwise_kernelILi2ENS0_13BUnaryFunctorIiiiZZZNS0_15binary_internal21div_floor_kernel_cudaERNS_18TensorIteratorBaseEENKUlvE_clEvENKUlvE1_clEvEUliiE_EESt5arrayIPcLm2EEEEviT0_T1_)
        /*05b4*/ 	.word	0x00000000


	//----- nvinfo : EIATTR_REGCOUNT
	.align		4
.L_291:
        /*05b8*/ 	.byte	0x04, 0x2f
        /*05ba*/ 	.short	(.L_293 - .L_292)
	.align		4
.L_292:
        /*05bc*/ 	.word	index@(_ZN2at6native27unrolled_elementwise_kernelINS0_13BUnaryFunctorIiiiZZZNS0_15binary_internal21div_floor_kernel_cudaERNS_18TensorIteratorBaseEENKUlvE_clEvENKUlvE1_clEvEUliiE_EESt5arrayIPcLm2EELi4E23TrivialOffsetCalculatorILi1EjESE_NS0_6memory15LoadWithoutCastENSF_16StoreWithoutCastEEEviT_T0_T2_T3_T4_T5_)
        /*05c0*/ 	.word	0x00000016


	//----- nvinfo : EIATTR_FRAME_SIZE
	.align		4
.L_293:
        /*05c4*/ 	.byte	0x04, 0x11
        /*05c6*/ 	.short	(.L_295 - .L_294)
	.align		4
.L_294:
        /*05c8*/ 	.word	index@(_ZN2at6native27unrolled_elementwise_kernelINS0_13BUnaryFunctorIiiiZZZNS0_15binary_internal21div_floor_kernel_cudaERNS_18TensorIteratorBaseEENKUlvE_clEvENKUlvE1_clEvEUliiE_EESt5arrayIPcLm2EELi4E23TrivialOffsetCalculatorILi1EjESE_NS0_6memory15LoadWithoutCastENSF_16StoreWithoutCastEEEviT_T0_T2_T3_T4_T5_)
        /*05cc*/ 	.word	0x00000000


	//----- nvinfo : EIATTR_REGCOUNT
	.align		4
.L_295:
        /*05d0*/ 	.byte	0x04, 0x2f
        /*05d2*/ 	.short	(.L_297 - .L_296)
	.align		4
.L_296:
        /*05d4*/ 	.word	index@(_ZN2at6native18elementwise_kernelILi128ELi2EZNS0_22gpu_kernel_impl_nocastINS0_13BUnaryFunctorIiiiZZZNS0_15binary_internal21div_floor_kernel_cudaERNS_18TensorIteratorBaseEENKUlvE_clEvENKUlvE1_clEvEUliiE_EEEEvS6_RKT_EUliE_EEviT1_)
        /*05d8*/ 	.word	0x0000000e


	//----- nvinfo : EIATTR_FRAME_SIZE
	.align		4
.L_297:
        /*05dc*/ 	.byte	0x04, 0x11
        /*05de*/ 	.short	(.L_299 - .L_298)
	.align		4
.L_298:
        /*05e0*/ 	.word	index@(_ZN2at6native18elementwise_kernelILi128ELi2EZNS0_22gpu_kernel_impl_nocastINS0_13BUnaryFunctorIiiiZZZNS0_15binary_internal21div_floor_kernel_cudaERNS_18TensorIteratorBaseEENKUlvE_clEvENKUlvE1_clEvEUliiE_EEEEvS6_RKT_EUliE_EEviT1_)
        /*05e4*/ 	.word	0x00000000


	//----- nvinfo : EIATTR_REGCOUNT
	.align		4
.L_299:
        /*05e8*/ 	.byte	0x04, 0x2f
        /*05ea*/ 	.short	(.L_301 - .L_300)
	.align		4
.L_300:
        /*05ec*/ 	.word	index@(_ZN2at6native27unrolled_elementwise_kernelINS0_13BUnaryFunctorIiiiZZZNS0_15binary_internal21div_floor_kernel_cudaERNS_18TensorIteratorBaseEENKUlvE_clEvENKUlvE1_clEvEUliiE_EESt5arrayIPcLm2EELi4E23TrivialOffsetCalculatorILi1EjESE_NS0_6memory12LoadWithCastILi1EEENSF_13StoreWithCastILi1EEEEEviT_T0_T2_T3_T4_T5_)
        /*05f0*/ 	.word	0x00000020


	//----- nvinfo : EIATTR_FRAME_SIZE
	.align		4
.L_301:
        /*05f4*/ 	.byte	0x04, 0x11
        /*05f6*/ 	.short	(.L_303 - .L_302)
	.align		4
.L_302:
        /*05f8*/ 	.word	index@(_ZN2at6native27unrolled_elementwise_kernelINS0_13BUnaryFunctorIiiiZZZNS0_15binary_internal21div_floor_kernel_cudaERNS_18TensorIteratorBaseEENKUlvE_clEvENKUlvE1_clEvEUliiE_EESt5arrayIPcLm2EELi4E23TrivialOffsetCalculatorILi1EjESE_NS0_6memory12LoadWithCastILi1EEENSF_13StoreWithCastILi1EEEEEviT_T0_T2_T3_T4_T5_)
        /*05fc*/ 	.word	0x00000000


	//----- nvinfo : EIATTR_REGCOUNT
	.align		4
.L_303:
        /*0600*/ 	.byte	0x04, 0x2f
        /*0602*/ 	.short	(.L_305 - .L_304)
	.align		4
.L_304:
        /*0604*/ 	.word	index@(_ZN2at6native18elementwise_kernelILi128ELi4EZNS0_15gpu_kernel_implINS0_13BUnaryFunctorIiiiZZZNS0_15binary_internal21div_floor_kernel_cudaERNS_18TensorIteratorBaseEENKUlvE_clEvENKUlvE1_clEvEUliiE_EEEEvS6_RKT_EUliE_EEviT1_)
        /*0608*/ 	.word	0x0000001a


	//----- nvinfo : EIATTR_FRAME_SIZE
	.align		4
.L_305:
        /*060c*/ 	.byte	0x04, 0x11
        /*060e*/ 	.short	(.L_307 - .L_306)
	.align		4
.L_306:
        /*0610*/ 	.word	index@(_ZN2at6native18elementwise_kernelILi128ELi4EZNS0_15gpu_kernel_implINS0_13BUnaryFunctorIiiiZZZNS0_15binary_internal21div_floor_kernel_cudaERNS_18TensorIteratorBaseEENKUlvE_clEvENKUlvE1_clEvEUliiE_EEEEvS6_RKT_EUliE_EEviT1_)
        /*0614*/ 	.word	0x00000000


	//----- nvinfo : EIATTR_REGCOUNT
	.align		4
.L_307:
        /*0618*/ 	.byte	0x04, 0x2f
        /*061a*/ 	.short	(.L_309 - .L_308)
	.align		4
.L_308:
        /*061c*/ 	.word	index@(_ZN2at6native29vectorized_elementwise_kernelILi8ENS0_13BinaryFunctorIiiiZZZNS0_15binary_internal21div_floor_kernel_cudaERNS_18TensorIteratorBaseEENKUlvE_clEvENKUlvE1_clEvEUliiE_EESt5arrayIPcLm3EEEEviT0_T1_)
        /*0620*/ 	.word	0x00000004


	//----- nvinfo : EIATTR_FRAME_SIZE
	.align		4
.L_309:
        /*0624*/ 	.byte	0x04, 0x11
        /*0626*/ 	.short	(.L_311 - .L_310)
	.align		4
.L_310:
        /*0628*/ 	.word	index@(_ZN2at6native29vectorized_elementwise_kernelILi8ENS0_13BinaryFunctorIiiiZZZNS0_15binary_internal21div_floor_kernel_cudaERNS_18TensorIteratorBaseEENKUlvE_clEvENKUlvE1_clEvEUliiE_EESt5arrayIPcLm3EEEEviT0_T1_)
        /*062c*/ 	.word	0x00000000


	//----- nvinfo : EIATTR_REGCOUNT
	.align		4
.L_311:
        /*0630*/ 	.byte	0x04, 0x2f
        /*0632*/ 	.short	(.L_313 - .L_312)
	.align		4
.L_312:
        /*0634*/ 	.word	index@(_ZN2at6native29vectorized_elementwise_kernelILi4ENS0_13BinaryFunctorIiiiZZZNS0_15binary_internal21div_floor_kernel_cudaERNS_18TensorIteratorBaseEENKUlvE_clEvENKUlvE1_clEvEUliiE_EESt5arrayIPcLm3EEEEviT0_T1_)
        /*0638*/ 	.word	0x00000020


	//----- nvinfo : EIATTR_FRAME_SIZE
	.align		4
.L_313:
        /*063c*/ 	.byte	0x04, 0x11
        /*063e*/ 	.short	(.L_315 - .L_314)
	.align		4
.L_314:
        /*0640*/ 	.word	index@(_ZN2at6native29vectorized_elementwise_kernelILi4ENS0_13BinaryFunctorIiiiZZZNS0_15binary_internal21div_floor_kernel_cudaERNS_18TensorIteratorBaseEENKUlvE_clEvENKUlvE1_clEvEUliiE_EESt5arrayIPcLm3EEEEviT0_T1_)
        /*0644*/ 	.word	0x00000000


	//----- nvinfo : EIATTR_REGCOUNT
	.align		4
.L_315:
        /*0648*/ 	.byte	0x04, 0x2f
        /*064a*/ 	.short	(.L_317 - .L_316)
	.align		4
.L_316:
        /*064c*/ 	.word	index@(_ZN2at6native29vectorized_elementwise_kernelILi2ENS0_13BinaryFunctorIiiiZZZNS0_15binary_internal21div_floor_kernel_cudaERNS_18TensorIteratorBaseEENKUlvE_clEvENKUlvE1_clEvEUliiE_EESt5arrayIPcLm3EEEEviT0_T1_)
        /*0650*/ 	.word	0x00000020


	//----- nvinfo : EIATTR_FRAME_SIZE
	.align		4
.L_317:
        /*0654*/ 	.byte	0x04, 0x11
        /*0656*/ 	.short	(.L_319 - .L_318)
	.align		4
.L_318:
        /*0658*/ 	.word	index@(_ZN2at6native29vectorized_elementwise_kernelILi2ENS0_13BinaryFunctorIiiiZZZNS0_15binary_internal21div_floor_kernel_cudaERNS_18TensorIteratorBaseEENKUlvE_clEvENKUlvE1_clEvEUliiE_EESt5arrayIPcLm3EEEEviT0_T1_)
        /*065c*/ 	.word	0x00000000


	//----- nvinfo : EIATTR_REGCOUNT
	.align		4
.L_319:
        /*0660*/ 	.byte	0x04, 0x2f
        /*0662*/ 	.short	(.L_321 - .L_320)
	.align		4
.L_320:
        /*0664*/ 	.word	index@(_ZN2at6native27unrolled_elementwise_kernelINS0_13BinaryFunctorIiiiZZZNS0_15binary_internal21div_floor_kernel_cudaERNS_18TensorIteratorBaseEENKUlvE_clEvENKUlvE1_clEvEUliiE_EESt5arrayIPcLm3EELi4E23TrivialOffsetCalculatorILi2EjESD_ILi1EjENS0_6memory15LoadWithoutCastENSG_16StoreWithoutCastEEEviT_T0_T2_T3_T4_T5_)
        /*0668*/ 	.word	0x0000001c


	//----- nvinfo : EIATTR_FRAME_SIZE
	.align		4
.L_321:
        /*066c*/ 	.byte	0x04, 0x11
        /*066e*/ 	.short	(.L_323 - .L_322)
	.align		4
.L_322:
        /*0670*/ 	.word	index@(_ZN2at6native27unrolled_elementwise_kernelINS0_13BinaryFunctorIiiiZZZNS0_15binary_internal21div_floor_kernel_cudaERNS_18TensorIteratorBaseEENKUlvE_clEvENKUlvE1_clEvEUliiE_EESt5arrayIPcLm3EELi4E23TrivialOffsetCalculatorILi2EjESD_ILi1EjENS0_6memory15LoadWithoutCastENSG_16StoreWithoutCastEEEviT_T0_T2_T3_T4_T5_)
        /*0674*/ 	.word	0x00000000


	//----- nvinfo : EIATTR_REGCOUNT
	.align		4
.L_323:
        /*0678*/ 	.byte	0x04, 0x2f
        /*067a*/ 	.short	(.L_325 - .L_324)
	.align		4
.L_324:
        /*067c*/ 	.word	index@(_ZN2at6native18elementwise_kernelILi128ELi2EZNS0_22gpu_kernel_impl_nocastINS0_13BinaryFunctorIiiiZZZNS0_15binary_internal21div_floor_kernel_cudaERNS_18TensorIteratorBaseEENKUlvE_clEvENKUlvE1_clEvEUliiE_EEEEvS6_RKT_EUliE_EEviT1_)
        /*0680*/ 	.word	0x0000000f


	//----- nvinfo : EIATTR_FRAME_SIZE
	.align		4
.L_325:
        /*0684*/ 	.byte	0x04, 0x11
        /*0686*/ 	.short	(.L_327 - .L_326)
	.align		4
.L_326:
        /*0688*/ 	.word	index@(_ZN2at6native18elementwise_kernelILi128ELi2EZNS0_22gpu_kernel_impl_nocastINS0_13BinaryFunctorIiiiZZZNS0_15binary_internal21div_floor_kernel_cudaERNS_18TensorIteratorBaseEENKUlvE_clEvENKUlvE1_clEvEUliiE_EEEEvS6_RKT_EUliE_EEviT1_)
        /*068c*/ 	.word	0x00000000


	//----- nvinfo : EIATTR_REGCOUNT
	.align		4
.L_327:
        /*0690*/ 	.byte	0x04, 0x2f
        /*0692*/ 	.short	(.L_329 - .L_328)
	.align		4
.L_328:
        /*0694*/ 	.word	index@(_ZN2at6native27unrolled_elementwise_kernelINS0_13BinaryFunctorIiiiZZZNS0_15binary_internal21div_floor_kernel_cudaERNS_18TensorIteratorBaseEENKUlvE_clEvENKUlvE1_clEvEUliiE_EESt5arrayIPcLm3EELi4E23TrivialOffsetCalculatorILi2EjESD_ILi1EjENS0_6memory12LoadWithCastILi2EEENSG_13StoreWithCastILi1EEEEEviT_T0_T2_T3_T4_T5_)
        /*0698*/ 	.word	0x00000020


	//----- nvinfo : EIATTR_FRAME_SIZE
	.align		4
.L_329:
        /*069c*/ 	.byte	0x04, 0x11
        /*069e*/ 	.short	(.L_331 - .L_330)
	.align		4
.L_330:
        /*06a0*/ 	.word	index@(_ZN2at6native27unrolled_elementwise_kernelINS0_13BinaryFunctorIiiiZZZNS0_15binary_internal21div_floor_kernel_cudaERNS_18TensorIteratorBaseEENKUlvE_clEvENKUlvE1_clEvEUliiE_EESt5arrayIPcLm3EELi4E23TrivialOffsetCalculatorILi2EjESD_ILi1EjENS0_6memory12LoadWithCastILi2EEENSG_13StoreWithCastILi1EEEEEviT_T0_T2_T3_T4_T5_)
        /*06a4*/ 	.word	0x00000000


	//----- nvinfo : EIATTR_REGCOUNT
	.align		4
.L_331:
        /*06a8*/ 	.byte	0x04, 0x2f
        /*06aa*/ 	.short	(.L_333 - .L_332)
	.align		4
.L_332:
        /*06ac*/ 	.word	index@(_ZN2at6native18elementwise_kernelILi128ELi4EZNS0_15gpu_kernel_implINS0_13BinaryFunctorIiiiZZZNS0_15binary_internal21div_floor_kernel_cudaERNS_18TensorIteratorBaseEENKUlvE_clEvENKUlvE1_clEvEUliiE_EEEEvS6_RKT_EUliE_EEviT1_)
        /*06b0*/ 	.word	0x0000001b


	//----- nvinfo : EIATTR_FRAME_SIZE
	.align		4
.L_333:
        /*06b4*/ 	.byte	0x04, 0x11
        /*06b6*/ 	.short	(.L_335 - .L_334)
	.align		4
.L_334:
        /*06b8*/ 	.word	index@(_ZN2at6native18elementwise_kernelILi128ELi4EZNS0_15gpu_kernel_implINS0_13BinaryFunctorIiiiZZZNS0_15binary_internal21div_floor_kernel_cudaERNS_18TensorIteratorBaseEENKUlvE_clEvENKUlvE1_clEvEUliiE_EEEEvS6_RKT_EUliE_EEviT1_)
        /*06bc*/ 	.word	0x00000000


	//----- nvinfo : EIATTR_REGCOUNT
	.align		4
.L_335:
        /*06c0*/ 	.byte	0x04, 0x2f
        /*06c2*/ 	.short	(.L_337 - .L_336)
	.align		4
.L_336:
        /*06c4*/ 	.word	index@(_ZN2at6native29vectorized_elementwise_kernelILi8ENS0_13AUnaryFunctorIlllZZZNS0_15binary_internal21div_floor_kernel_cudaERNS_18TensorIteratorBaseEENKUlvE_clEvENKUlvE2_clEvEUlllE_EESt5arrayIPcLm2EEEEviT0_T1_)
        /*06c8*/ 	.word	0x00000004


	//----- nvinfo : EIATTR_FRAME_SIZE
	.align		4
.L_337:
        /*06cc*/ 	.byte	0x04, 0x11
        /*06ce*/ 	.short	(.L_339 - .L_338)
	.align		4
.L_338:
        /*06d0*/ 	.word	index@(_ZN2at6native29vectorized_elementwise_kernelILi8ENS0_13AUnaryFunctorIlllZZZNS0_15binary_internal21div_floor_kernel_cudaERNS_18TensorIteratorBaseEENKUlvE_clEvENKUlvE2_clEvEUlllE_EESt5arrayIPcLm2EEEEviT0_T1_)
        /*06d4*/ 	.word	0x00000000


	//----- nvinfo : EIATTR_REGCOUNT
	.align		4
.L_339:
        /*06d8*/ 	.byte	0x04, 0x2f
        /*06da*/ 	.short	(.L_341 - .L_340)
	.align		4
.L_340:
        /*06dc*/ 	.word	index@(_ZN2at6native29vectorized_elementwise_kernelILi4ENS0_13AUnaryFunctorIlllZZZNS0_15binary_internal21div_floor_kernel_cudaERNS_18TensorIteratorBaseEENKUlvE_clEvENKUlvE2_clEvEUlllE_EESt5arrayIPcLm2EEEEviT0_T1_)
        /*06e0*/ 	.word	0x0000002c


	//----- nvinfo : EIATTR_FRAME_SIZE
	.align		4
.L_341:
        /*06e4*/ 	.byte	0x04, 0x11
        /*06e6*/ 	.short	(.L_343 - .L_342)
	.align		4
.L_342:
        /*06e8*/ 	.word	index@($__internal_53_$__cuda_sm20_rem_s64)
        /*06ec*/ 	.word	0x00000000


	//----- nvinfo : EIATTR_FRAME_SIZE
	.align		4
.L_343:
        /*06f0*/ 	.byte	0x04, 0x11
        /*06f2*/ 	.short	(.L_345 - .L_344)
	.align		4
.L_344:
        /*06f4*/ 	.word	index@($__internal_52_$__cuda_sm20_div_s64)
        /*06f8*/ 	.word	0x00000000


	//----- nvinfo : EIATTR_FRAME_SIZE
	.align		4
.L_345:
        /*06fc*/ 	.byte	0x04, 0x11
        /*06fe*/ 	.short	(.L_347 - .L_346)
	.align		4
.L_346:
        /*0700*/ 	.word	index@(_ZN2at6native29vectorized_elementwise_kernelILi4ENS0_13AUnaryFunctorIlllZZZNS0_15binary_internal21div_floor_kernel_cudaERNS_18TensorIteratorBaseEENKUlvE_clEvENKUlvE2_clEvEUlllE_EESt5arrayIPcLm2EEEEviT0_T1_)
        /*0704*/ 	.word	0x00000000


	//----- nvinfo : EIATTR_REGCOUNT
	.align		4
.L_347:
        /*0708*/ 	.byte	0x04, 0x2f
        /*070a*/ 	.short	(.L_349 - .L_348)
	.align		4
.L_348:
        /*070c*/ 	.word	index@(_ZN2at6native29vectorized_elementwise_kernelILi2ENS0_13AUnaryFunctorIlllZZZNS0_15binary_internal21div_floor_kernel_cudaERNS_18TensorIteratorBaseEENKUlvE_clEvENKUlvE2_clEvEUlllE_EESt5arrayIPcLm2EEEEviT0_T1_)
        /*0710*/ 	.word	0x0000002c


	//----- nvinfo : EIATTR_FRAME_SIZE
	.align		4
.L_349:
        /*0714*/ 	.byte	0x04, 0x11
        /*0716*/ 	.short	(.L_351 - .L_350)
	.align		4
.L_350:
        /*0718*/ 	.word	index@($__internal_51_$__cuda_sm20_rem_s64)
        /*071c*/ 	.word	0x00000000


	//----- nvinfo : EIATTR_FRAME_SIZE
	.align		4
.L_351:
        /*0720*/ 	.byte	0x04, 0x11
        /*0722*/ 	.short	(.L_353 - .L_352)
	.align		4
.L_352:
        /*0724*/ 	.word	index@($__internal_50_$__cuda_sm20_div_s64)
        /*0728*/ 	.word	0x00000000


	//----- nvinfo : EIATTR_FRAME_SIZE
	.align		4
.L_353:
        /*072c*/ 	.byte	0x04, 0x11
        /*072e*/ 	.short	(.L_355 - .L_354)
	.align		4
.L_354:
        /*0730*/ 	.word	index@(_ZN2at6native29vectorized_elementwise_kernelILi2ENS0_13AUnaryFunctorIlllZZZNS0_15binary_internal21div_floor_kernel_cudaERNS_18TensorIteratorBaseEENKUlvE_clEvENKUlvE2_clEvEUlllE_EESt5arrayIPcLm2EEEEviT0_T1_)
        /*0734*/ 	.word	0x00000000


	//----- nvinfo : EIATTR_REGCOUNT
	.align		4
.L_355:
        /*0738*/ 	.byte	0x04, 0x2f
        /*073a*/ 	.short	(.L_357 - .L_356)
	.align		4
.L_356:
        /*073c*/ 	.word	index@(_ZN2at6native27unrolled_elementwise_kernelINS0_13AUnaryFunctorIlllZZZNS0_15binary_internal21div_floor_kernel_cudaERNS_18TensorIteratorBaseEENKUlvE_clEvENKUlvE2_clEvEUlllE_EESt5arrayIPcLm2EELi4E23TrivialOffsetCalculatorILi1EjESE_NS0_6memory15LoadWithoutCastENSF_16StoreWithoutCastEEEviT_T0_T2_T3_T4_T5_)
        /*0740*/ 	.word	0x00000022


	//----- nvinfo : EIATTR_FRAME_SIZE
	.align		4
.L_357:
        /*0744*/ 	.byte	0x04, 0x11
        /*0746*/ 	.short	(.L_359 - .L_358)
	.align		4
.L_358:
        /*0748*/ 	.word	index@($__internal_49_$__cuda_sm20_rem_s64)
        /*074c*/ 	.word	0x00000000


	//----- nvinfo : EIATTR_FRAME_SIZE
	.align		4
.L_359:
        /*0750*/ 	.byte	0x04, 0x11
        /*0752*/ 	.short	(.L_361 - .L_360)
	.align		4
.L_360:
        /*0754*/ 	.word	index@($__internal_48_$__cuda_sm20_div_s64)
        /*0758*/ 	.word	0x00000000


	//----- nvinfo : EIATTR_FRAME_SIZE
	.align		4
.L_361:
        /*075c*/ 	.byte	0x04, 0x11
        /*075e*/ 	.short	(.L_363 - .L_362)
	.align		4
.L_362:
        /*0760*/ 	.word	index@(_ZN2at6native27unrolled_elementwise_kernelINS0_13AUnaryFunctorIlllZZZNS0_15binary_internal21div_floor_kernel_cudaERNS_18TensorIteratorBaseEENKUlvE_clEvENKUlvE2_clEvEUlllE_EESt5arrayIPcLm2EELi4E23TrivialOffsetCalculatorILi1EjESE_NS0_6memory15LoadWithoutCastENSF_16StoreWithoutCastEEEviT_T0_T2_T3_T4_T5_)
        /*0764*/ 	.word	0x00000000


	//----- nvinfo : EIATTR_REGCOUNT
	.align		4
.L_363:
        /*0768*/ 	.byte	0x04, 0x2f
        /*076a*/ 	.short	(.L_365 - .L_364)
	.align		4
.L_364:
        /*076c*/ 	.word	index@(_ZN2at6native18elementwise_kernelILi128ELi2EZNS0_22gpu_kernel_impl_nocastINS0_13AUnaryFunctorIlllZZZNS0_15binary_internal21div_floor_kernel_cudaERNS_18TensorIteratorBaseEENKUlvE_clEvENKUlvE2_clEvEUlllE_EEEEvS6_RKT_EUliE_EEviT1_)
        /*0770*/ 	.word	0x0000001c


	//----- nvinfo : EIATTR_FRAME_SIZE
	.align		4
.L_365:
        /*0774*/ 	.byte	0x04, 0x11
        /*0776*/ 	.short	(.L_367 - .L_366)
	.align		4
.L_366:
        /*0778*/ 	.word	index@($__internal_47_$__cuda_sm20_rem_s64)
        /*077c*/ 	.word	0x00000000


	//----- nvinfo : EIATTR_FRAME_SIZE
	.align		4
.L_367:
        /*0780*/ 	.byte	0x04, 0x11
        /*0782*/ 	.short	(.L_369 - .L_368)
	.align		4
.L_368:
        /*0784*/ 	.word	index@($__internal_46_$__cuda_sm20_div_s64)
        /*0788*/ 	.word	0x00000000


	//----- nvinfo : EIATTR_FRAME_SIZE
	.align		4
.L_369:
        /*078c*/ 	.byte	0x04, 0x11
        /*078e*/ 	.short	(.L_371 - .L_370)
	.align		4
.L_370:
        /*0790*/ 	.word	index@(_ZN2at6native18elementwise_kernelILi128ELi2EZNS0_22gpu_kernel_impl_nocastINS0_13AUnaryFunctorIlllZZZNS0_15binary_internal21div_floor_kernel_cudaERNS_18TensorIteratorBaseEENKUlvE_clEvENKUlvE2_clEvEUlllE_EEEEvS6_RKT_EUliE_EEviT1_)
        /*0794*/ 	.word	0x00000000


	//----- nvinfo : EIATTR_REGCOUNT
	.align		4
.L_371:
        /*0798*/ 	.byte	0x04, 0x2f
        /*079a*/ 	.short	(.L_373 - .L_372)
	.align		4
.L_372:
        /*079c*/ 	.word	index@(_ZN2at6native27unrolled_elementwise_kernelINS0_13AUnaryFunctorIlllZZZNS0_15binary_internal21div_floor_kernel_cudaERNS_18TensorIteratorBaseEENKUlvE_clEvENKUlvE2_clEvEUlllE_EESt5arrayIPcLm2EELi4E23TrivialOffsetCalculatorILi1EjESE_NS0_6memory12LoadWithCastILi1EEENSF_13StoreWithCastILi1EEEEEviT_T0_T2_T3_T4_T5_)
        /*07a0*/ 	.word	0x00000020


	//----- nvinfo : EIATTR_FRAME_SIZE
	.align		4
.L_373:
        /*07a4*/ 	.byte	0x04, 0x11
        /*07a6*/ 	.short	(.L_375 - .L_374)
	.align		4
.L_374:
        /*07a8*/ 	.word	index@($__internal_45_$__cuda_sm20_rem_s64)
        /*07ac*/ 	.word	0x00000000


	//----- nvinfo : EIATTR_FRAME_SIZE
	.align		4
.L_375:
        /*07b0*/ 	.byte	0x04, 0x11
        /*07b2*/ 	.short	(.L_377 - .L_376)
	.align		4
.L_376:
        /*07b4*/ 	.word	index@($__internal_44_$__cuda_sm20_div_s64)
        /*07b8*/ 	.word	0x00000000


	//----- nvinfo : EIATTR_FRAME_SIZE
	.align		4
.L_377:
        /*07bc*/ 	.byte	0x04, 0x11
        /*07be*/ 	.short	(.L_379 - .L_378)
	.align		4
.L_378:
        /*07c0*/ 	.word	index@(_ZN2at6native27unrolled_elementwise_kernelINS0_13AUnaryFunctorIlllZZZNS0_15binary_internal21div_floor_kernel_cudaERNS_18TensorIteratorBaseEENKUlvE_clEvENKUlvE2_clEvEUlllE_EESt5arrayIPcLm2EELi4E23TrivialOffsetCalculatorILi1EjESE_NS0_6memory12LoadWithCastILi1EEENSF_13StoreWithCastILi1EEEEEviT_T0_T2_T3_T4_T5_)
        /*07c4*/ 	.word	0x00000000


	//----- nvinfo : EIATTR_REGCOUNT
	.align		4
.L_379:
        /*07c8*/ 	.byte	0x04, 0x2f
        /*07ca*/ 	.short	(.L_381 - .L_380)
	.align		4
.L_380:
        /*07cc*/ 	.word	index@(_ZN2at6native18elementwise_kernelILi128ELi4EZNS0_15gpu_kernel_implINS0_13AUnaryFunctorIlllZZZNS0_15binary_internal21div_floor_kernel_cudaERNS_18TensorIteratorBaseEENKUlvE_clEvENKUlvE2_clEvEUlllE_EEEEvS6_RKT_EUliE_EEviT1_)
        /*07d0*/ 	.word	0x0000001e


	//----- nvinfo : EIATTR_FRAME_SIZE
	.align		4
.L_381:
        /*07d4*/ 	.byte	0x04, 0x11
        /*07d6*/ 	.short	(.L_383 - .L_382)
	.align		4
.L_382:
        /*07d8*/ 	.word	index@($__internal_43_$__cuda_sm20_rem_s64)
        /*07dc*/ 	.word	0x00000000


	//----- nvinfo : EIATTR_FRAME_SIZE
	.align		4
.L_383:
        /*07e0*/ 	.byte	0x04, 0x11
        /*07e2*/ 	.short	(.L_385 - .L_384)
	.align		4
.L_384:
        /*07e4*/ 	.word	index@($__internal_42_$__cuda_sm20_div_s64)
        /*07e8*/ 	.word	0x00000000


	//----- nvinfo : EIATTR_FRAME_SIZE
	.align		4
.L_385:
        /*07ec*/ 	.byte	0x04, 0x11
        /*07ee*/ 	.short	(.L_387 - .L_386)
	.align		4
.L_386:
        /*07f0*/ 	.word	index@(_ZN2at6native18elementwise_kernelILi128ELi4EZNS0_15gpu_kernel_implINS0_13AUnaryFunctorIlllZZZNS0_15binary_internal21div_floor_kernel_cudaERNS_18TensorIteratorBaseEENKUlvE_clEvENKUlvE2_clEvEUlllE_EEEEvS6_RKT_EUliE_EEviT1_)
        /*07f4*/ 	.word	0x00000000


	//----- nvinfo : EIATTR_REGCOUNT
	.align		4
.L_387:
        /*07f8*/ 	.byte	0x04, 0x2f
        /*07fa*/ 	.short	(.L_389 - .L_388)
	.align		4
.L_388:
        /*07fc*/ 	.word	index@(_ZN2at6native29vectorized_elementwise_kernelILi8ENS0_13BUnaryFunctorIlllZZZNS0_15binary_internal21div_floor_kernel_cudaERNS_18TensorIteratorBaseEENKUlvE_clEvENKUlvE2_clEvEUlllE_EESt5arrayIPcLm2EEEEviT0_T1_)
        /*0800*/ 	.word	0x00000004


	//----- nvinfo : EIATTR_FRAME_SIZE
	.align		4
.L_389:
        /*0804*/ 	.byte	0x04, 0x11
        /*0806*/ 	.short	(.L_391 - .L_390)
	.align		4
.L_390:
        /*0808*/ 	.word	index@(_ZN2at6native29vectorized_elementwise_kernelILi8ENS0_13BUnaryFunctorIlllZZZNS0_15binary_internal21div_floor_kernel_cudaERNS_18TensorIteratorBaseEENKUlvE_clEvENKUlvE2_clEvEUlllE_EESt5arrayIPcLm2EEEEviT0_T1_)
        /*080c*/ 	.word	0x00000000


	//----- nvinfo : EIATTR_REGCOUNT
	.align		4
.L_391:
        /*0810*/ 	.byte	0x04, 0x2f
        /*0812*/ 	.short	(.L_393 - .L_392)
	.align		4
.L_392:
        /*0814*/ 	.word	index@(_ZN2at6native29vectorized_elementwise_kernelILi4ENS0_13BUnaryFunctorIlllZZZNS0_15binary_internal21div_floor_kernel_cudaERNS_18TensorIteratorBaseEENKUlvE_clEvENKUlvE2_clEvEUlllE_EESt5arrayIPcLm2EEEEviT0_T1_)
        /*0818*/ 	.word	0x0000002f


	//----- nvinfo : EIATTR_FRAME_SIZE
	.align		4
.L_393:
        /*081c*/ 	.byte	0x04, 0x11
        /*081e*/ 	.short	(.L_395 - .L_394)
	.align		4
.L_394:
        /*0820*/ 	.word	index@($__internal_41_$__cuda_sm20_rem_s64)
        /*0824*/ 	.word	0x00000000


	//----- nvinfo : EIATTR_FRAME_SIZE
	.align		4
.L_395:
        /*0828*/ 	.byte	0x04, 0x11
        /*082a*/ 	.short	(.L_397 - .L_396)
	.align		4
.L_396:
        /*082c*/ 	.word	index@($__internal_40_$__cuda_sm20_div_s64)
        /*0830*/ 	.word	0x00000000


	//----- nvinfo : EIATTR_FRAME_SIZE
	.align		4
.L_397:
        /*0834*/ 	.byte	0x04, 0x11
        /*0836*/ 	.short	(.L_399 - .L_398)
	.align		4
.L_398:
        /*0838*/ 	.word	index@(_ZN2at6native29vectorized_elementwise_kernelILi4ENS0_13BUnaryFunctorIlllZZZNS0_15binary_internal21div_floor_kernel_cudaERNS_18TensorIteratorBaseEENKUlvE_clEvENKUlvE2_clEvEUlllE_EESt5arrayIPcLm2EEEEviT0_T1_)
        /*083c*/ 	.word	0x00000000


	//----- nvinfo : EIATTR_REGCOUNT
	.align		4
.L_399:
        /*0840*/ 	.byte	0x04, 0x2f
        /*0842*/ 	.short	(.L_401 - .L_400)
	.align		4
.L_400:
        /*0844*/ 	.word	index@(_ZN2at6native29vectorized_elementwise_kernelILi2ENS0_13BUnaryFunctorIlllZZZNS0_15binary_internal21div_floor_kernel_cudaERNS_18TensorIteratorBaseEENKUlvE_clEvENKUlvE2_clEvEUlllE_EESt5arrayIPcLm2EEEEviT0_T1_)
        /*0848*/ 	.word	0x0000002f


	//----- nvinfo : EIATTR_FRAME_SIZE
	.align		4
.L_401:
        /*084c*/ 	.byte	0x04, 0x11
        /*084e*/ 	.short	(.L_403 - .L_402)
	.align		4
.L_402:
        /*0850*/ 	.word	index@($__internal_39_$__cuda_sm20_rem_s64)
        /*0854*/ 	.word	0x00000000


	//----- nvinfo : EIATTR_FRAME_SIZE
	.align		4
.L_403:
        /*0858*/ 	.byte	0x04, 0x11
        /*085a*/ 	.short	(.L_405 - .L_404)
	.align		4
.L_404:
        /*085c*/ 	.word	index@($__internal_38_$__cuda_sm20_div_s64)
        /*0860*/ 	.word	0x00000000


	//----- nvinfo : EIATTR_FRAME_SIZE
	.align		4
.L_405:
        /*0864*/ 	.byte	0x04, 0x11
        /*0866*/ 	.short	(.L_407 - .L_406)
	.align		4
.L_406:
        /*0868*/ 	.word	index@(_ZN2at6native29vectorized_elementwise_kernelILi2ENS0_13BUnaryFunctorIlllZZZNS0_15binary_internal21div_floor_kernel_cudaERNS_18TensorIteratorBaseEENKUlvE_clEvENKUlvE2_clEvEUlllE_EESt5arrayIPcLm2EEEEviT0_T1_)
        /*086c*/ 	.word	0x00000000


	//----- nvinfo : EIATTR_REGCOUNT
	.align		4
.L_407:
        /*0870*/ 	.byte	0x04, 0x2f
        /*0872*/ 	.short	(.L_409 - .L_408)
	.align		4
.L_408:
        /*0874*/ 	.word	index@(_ZN2at6native27unrolled_elementwise_kernelINS0_13BUnaryFunctorIlllZZZNS0_15binary_internal21div_floor_kernel_cudaERNS_18TensorIteratorBaseEENKUlvE_clEvENKUlvE2_clEvEUlllE_EESt5arrayIPcLm2EELi4E23TrivialOffsetCalculatorILi1EjESE_NS0_6memory15LoadWithoutCastENSF_16StoreWithoutCastEEEviT_T0_T2_T3_T4_T5_)
        /*0878*/ 	.word	0x00000022


	//----- nvinfo : EIATTR_FRAME_SIZE
	.align		4
.L_409:
        /*087c*/ 	.byte	0x04, 0x11
        /*087e*/ 	.short	(.L_411 - .L_410)
	.align		4
.L_410:
        /*0880*/ 	.word	index@($__internal_37_$__cuda_sm20_rem_s64)
        /*0884*/ 	.word	0x00000000


	//----- nvinfo : EIATTR_FRAME_SIZE
	.align		4
.L_411:
        /*0888*/ 	.byte	0x04, 0x11
        /*088a*/ 	.short	(.L_413 - .L_412)
	.align		4
.L_412:
        /*088c*/ 	.word	index@($__internal_36_$__cuda_sm20_div_s64)
        /*0890*/ 	.word	0x00000000


	//----- nvinfo : EIATTR_FRAME_SIZE
	.align		4
.L_413:
        /*0894*/ 	.byte	0x04, 0x11
        /*0896*/ 	.short	(.L_415 - .L_414)
	.align		4
.L_414:
        /*0898*/ 	.word	index@(_ZN2at6native27unrolled_elementwise_kernelINS0_13BUnaryFunctorIlllZZZNS0_15binary_internal21div_floor_kernel_cudaERNS_18TensorIteratorBaseEENKUlvE_clEvENKUlvE2_clEvEUlllE_EESt5arrayIPcLm2EELi4E23TrivialOffsetCalculatorILi1EjESE_NS0_6memory15LoadWithoutCastENSF_16StoreWithoutCastEEEviT_T0_T2_T3_T4_T5_)
        /*089c*/ 	.word	0x00000000


	//----- nvinfo : EIATTR_REGCOUNT
	.align		4
.L_415:
        /*08a0*/ 	.byte	0x04, 0x2f
        /*08a2*/ 	.short	(.L_417 - .L_416)
	.align		4
.L_416:
        /*08a4*/ 	.word	index@(_ZN2at6native18elementwise_kernelILi128ELi2EZNS0_22gpu_kernel_impl_nocastINS0_13BUnaryFunctorIlllZZZNS0_15binary_internal21div_floor_kernel_cudaERNS_18TensorIteratorBaseEENKUlvE_clEvENKUlvE2_clEvEUlllE_EEEEvS6_RKT_EUliE_EEviT1_)
        /*08a8*/ 	.word	0x0000001c


	//----- nvinfo : EIATTR_FRAME_SIZE
	.align		4
.L_417:
        /*08ac*/ 	.byte	0x04, 0x11
        /*08ae*/ 	.short	(.L_419 - .L_418)
	.align		4
.L_418:
        /*08b0*/ 	.word	index@($__internal_35_$__cuda_sm20_rem_s64)
        /*08b4*/ 	.word	0x00000000


	//----- nvinfo : EIATTR_FRAME_SIZE
	.align		4
.L_419:
        /*08b8*/ 	.byte	0x04, 0x11
        /*08ba*/ 	.short	(.L_421 - .L_420)
	.align		4
.L_420:
        /*08bc*/ 	.word	index@($__internal_34_$__cuda_sm20_div_s64)
        /*08c0*/ 	.word	0x00000000


	//----- nvinfo : EIATTR_FRAME_SIZE
	.align		4
.L_421:
        /*08c4*/ 	.byte	0x04, 0x11
        /*08c6*/ 	.short	(.L_423 - .L_422)
	.align		4
.L_422:
        /*08c8*/ 	.word	index@(_ZN2at6native18elementwise_kernelILi128ELi2EZNS0_22gpu_kernel_impl_nocastINS0_13BUnaryFunctorIlllZZZNS0_15binary_internal21div_floor_kernel_cudaERNS_18TensorIteratorBaseEENKUlvE_clEvENKUlvE2_clEvEUlllE_EEEEvS6_RKT_EUliE_EEviT1_)
        /*08cc*/ 	.word	0x00000000


	//----- nvinfo : EIATTR_REGCOUNT
	.align		4
.L_423:
        /*08d0*/ 	.byte	0x04, 0x2f
        /*08d2*/ 	.short	(.L_425 - .L_424)
	.align		4
.L_424:
        /*08d4*/ 	.word	index@(_ZN2at6native27unrolled_elementwise_kernelINS0_13BUnaryFunctorIlllZZZNS0_15binary_internal21div_floor_kernel_cudaERNS_18TensorIteratorBaseEENKUlvE_clEvENKUlvE2_clEvEUlllE_EESt5arrayIPcLm2EELi4E23TrivialOffsetCalculatorILi1EjESE_NS0_6memory12LoadWithCastILi1EEENSF_13StoreWithCastILi1EEEEEviT_T0_T2_T3_T4_T5_)
        /*08d8*/ 	.word	0x00000020


	//----- nvinfo : EIATTR_FRAME_SIZE
	.align		4
.L_425:
        /*08dc*/ 	.byte	0x04, 0x11
        /*08de*/ 	.short	(.L_427 - .L_426)
	.align		4
.L_426:
        /*08e0*/ 	.word	index@($__internal_33_$__cuda_sm20_rem_s64)
        /*08e4*/ 	.word	0x00000000


	//----- nvinfo : EIATTR_FRAME_SIZE
	.align		4
.L_427:
        /*08e8*/ 	.byte	0x04, 0x11
        /*08ea*/ 	.short	(.L_429 - .L_428)
	.align		4
.L_428:
        /*08ec*/ 	.word	index@($__internal_32_$__cuda_sm20_div_s64)
        /*08f0*/ 	.word	0x00000000


	//----- nvinfo : EIATTR_FRAME_SIZE
	.align		4
.L_429:
        /*08f4*/ 	.byte	0x04, 0x11
        /*08f6*/ 	.short	(.L_431 - .L_430)
	.align		4
.L_430:
        /*08f8*/ 	.word	index@(_ZN2at6native27unrolled_elementwise_kernelINS0_13BUnaryFunctorIlllZZZNS0_15binary_internal21div_floor_kernel_cudaERNS_18TensorIteratorBaseEENKUlvE_clEvENKUlvE2_clEvEUlllE_EESt5arrayIPcLm2EELi4E23TrivialOffsetCalculatorILi1EjESE_NS0_6memory12LoadWithCastILi1EEENSF_13StoreWithCastILi1EEEEEviT_T0_T2_T3_T4_T5_)
        /*08fc*/ 	.word	0x00000000


	//----- nvinfo : EIATTR_REGCOUNT
	.align		4
.L_431:
        /*0900*/ 	.byte	0x04, 0x2f
        /*0902*/ 	.short	(.L_433 - .L_432)
	.align		4
.L_432:
        /*0904*/ 	.word	index@(_ZN2at6native18elementwise_kernelILi128ELi4EZNS0_15gpu_kernel_implINS0_13BUnaryFunctorIlllZZZNS0_15binary_internal21div_floor_kernel_cudaERNS_18TensorIteratorBaseEENKUlvE_clEvENKUlvE2_clEvEUlllE_EEEEvS6_RKT_EUliE_EEviT1_)
        /*0908*/ 	.word	0x0000001c


	//----- nvinfo : EIATTR_FRAME_SIZE
	.align		4
.L_433:
        /*090c*/ 	.byte	0x04, 0x11
        /*090e*/ 	.short	(.L_435 - .L_434)
	.align		4
.L_434:
        /*0910*/ 	.word	index@($__internal_31_$__cuda_sm20_rem_s64)
        /*0914*/ 	.word	0x00000000


	//----- nvinfo : EIATTR_FRAME_SIZE
	.align		4
.L_435:
        /*0918*/ 	.byte	0x04, 0x11
        /*091a*/ 	.short	(.L_437 - .L_436)
	.align		4
.L_436:
        /*091c*/ 	.word	index@($__internal_30_$__cuda_sm20_div_s64)
        /*0920*/ 	.word	0x00000000


	//----- nvinfo : EIATTR_FRAME_SIZE
	.align		4
.L_437:
        /*0924*/ 	.byte	0x04, 0x11
        /*0926*/ 	.short	(.L_439 - .L_438)
	.align		4
.L_438:
        /*0928*/ 	.word	index@(_ZN2at6native18elementwise_kernelILi128ELi4EZNS0_15gpu_kernel_implINS0_13BUnaryFunctorIlllZZZNS0_15binary_internal21div_floor_kernel_cudaERNS_18TensorIteratorBaseEENKUlvE_clEvENKUlvE2_clEvEUlllE_EEEEvS6_RKT_EUliE_EEviT1_)
        /*092c*/ 	.word	0x00000000


	//----- nvinfo : EIATTR_REGCOUNT
	.align		4
.L_439:
        /*0930*/ 	.byte	0x04, 0x2f
        /*0932*/ 	.short	(.L_441 - .L_440)
	.align		4
.L_440:
        /*0934*/ 	.word	index@(_ZN2at6native29vectorized_elementwise_kernelILi8ENS0_13BinaryFunctorIlllZZZNS0_15binary_internal21div_floor_kernel_cudaERNS_18TensorIteratorBaseEENKUlvE_clEvENKUlvE2_clEvEUlllE_EESt5arrayIPcLm3EEEEviT0_T1_)
        /*0938*/ 	.word	0x00000004


	//----- nvinfo : EIATTR_FRAME_SIZE
	.align		4
.L_441:
        /*093c*/ 	.byte	0x04, 0x11
        /*093e*/ 	.short	(.L_443 - .L_442)
	.align		4
.L_442:
        /*0940*/ 	.word	index@(_ZN2at6native29vectorized_elementwise_kernelILi8ENS0_13BinaryFunctorIlllZZZNS0_15binary_internal21div_floor_kernel_cudaERNS_18TensorIteratorBaseEENKUlvE_clEvENKUlvE2_clEvEUlllE_EESt5arrayIPcLm3EEEEviT0_T1_)
        /*0944*/ 	.word	0x00000000


	//----- nvinfo : EIATTR_REGCOUNT
	.align		4
.L_443:
        /*0948*/ 	.byte	0x04, 0x2f
        /*094a*/ 	.short	(.L_445 - .L_444)
	.align		4
.L_444:
        /*094c*/ 	.word	index@(_ZN2at6native29vectorized_elementwise_kernelILi4ENS0_13BinaryFunctorIlllZZZNS0_15binary_internal21div_floor_kernel_cudaERNS_18TensorIteratorBaseEENKUlvE_clEvENKUlvE2_clEvEUlllE_EESt5arrayIPcLm3EEEEviT0_T1_)
        /*0950*/ 	.word	0x0000003a


	//----- nvinfo : EIATTR_FRAME_SIZE
	.align		4
.L_445:
        /*0954*/ 	.byte	0x04, 0x11
        /*0956*/ 	.short	(.L_447 - .L_446)
	.align		4
.L_446:
        /*0958*/ 	.word	index@($__internal_29_$__cuda_sm20_rem_s64)
        /*095c*/ 	.word	0x00000000


	//----- nvinfo : EIATTR_FRAME_SIZE
	.align		4
.L_447:
        /*0960*/ 	.byte	0x04, 0x11
        /*0962*/ 	.short	(.L_449 - .L_448)
	.align		4
.L_448:
        /*0964*/ 	.word	index@($__internal_28_$__cuda_sm20_div_s64)
        /*0968*/ 	.word	0x00000000


	//----- nvinfo : EIATTR_FRAME_SIZE
	.align		4
.L_449:
        /*096c*/ 	.byte	0x04, 0x11
        /*096e*/ 	.short	(.L_451 - .L_450)
	.align		4
.L_450:
        /*0970*/ 	.word	index@(_ZN2at6native29vectorized_elementwise_kernelILi4ENS0_13BinaryFunctorIlllZZZNS0_15binary_internal21div_floor_kernel_cudaERNS_18TensorIteratorBaseEENKUlvE_clEvENKUlvE2_clEvEUlllE_EESt5arrayIPcLm3EEEEviT0_T1_)
        /*0974*/ 	.word	0x00000000


	//----- nvinfo : EIATTR_REGCOUNT
	.align		4
.L_451:
        /*0978*/ 	.byte	0x04, 0x2f
        /*097a*/ 	.short	(.L_453 - .L_452)
	.align		4
.L_452:
        /*097c*/ 	.word	index@(_ZN2at6native29vectorized_elementwise_kernelILi2ENS0_13BinaryFunctorIlllZZZNS0_15binary_internal21div_floor_kernel_cudaERNS_18TensorIteratorBaseEENKUlvE_clEvENKUlvE2_clEvEUlllE_EESt5arrayIPcLm3EEEEviT0_T1_)
        /*0980*/ 	.word	0x0000003a


	//----- nvinfo : EIATTR_FRAME_SIZE
	.align		4
.L_453:
        /*0984*/ 	.byte	0x04, 0x11
        /*0986*/ 	.short	(.L_455 - .L_454)
	.align		4
.L_454:
        /*0988*/ 	.word	index@($__internal_27_$__cuda_sm20_rem_s64)
        /*098c*/ 	.word	0x00000000


	//----- nvinfo : EIATTR_FRAME_SIZE
	.align		4
.L_455:
        /*0990*/ 	.byte	0x04, 0x11
        /*0992*/ 	.short	(.L_457 - .L_456)
	.align		4
.L_456:
        /*0994*/ 	.word	index@($__internal_26_$__cuda_sm20_div_s64)
        /*0998*/ 	.word	0x00000000


	//----- nvinfo : EIATTR_FRAME_SIZE
	.align		4
.L_457:
        /*099c*/ 	.byte	0x04, 0x11
        /*099e*/ 	.short	(.L_459 - .L_458)
	.align		4
.L_458:
        /*09a0*/ 	.word	index@(_ZN2at6native29vectorized_elementwise_kernelILi2ENS0_13BinaryFunctorIlllZZZNS0_15binary_internal21div_floor_kernel_cudaERNS_18TensorIteratorBaseEENKUlvE_clEvENKUlvE2_clEvEUlllE_EESt5arrayIPcLm3EEEEviT0_T1_)
        /*09a4*/ 	.word	0x00000000


	//----- nvinfo : EIATTR_REGCOUNT
	.align		4
.L_459:
        /*09a8*/ 	.byte	0x04, 0x2f
        /*09aa*/ 	.short	(.L_461 - .L_460)
	.align		4
.L_460:
        /*09ac*/ 	.word	index@(_ZN2at6native27unrolled_elementwise_kernelINS0_13BinaryFunctorIlllZZZNS0_15binary_internal21div_floor_kernel_cudaERNS_18TensorIteratorBaseEENKUlvE_clEvENKUlvE2_clEvEUlllE_EESt5arrayIPcLm3EELi4E23TrivialOffsetCalculatorILi2EjESD_ILi1EjENS0_6memory15LoadWithoutCastENSG_16StoreWithoutCastEEEviT_T0_T2_T3_T4_T5_)
        /*09b0*/ 	.word	0x00000028


	//----- nvinfo : EIATTR_FRAME_SIZE
	.align		4
.L_461:
        /*09b4*/ 	.byte	0x04, 0x11
        /*09b6*/ 	.short	(.L_463 - .L_462)
	.align		4
.L_462:
        /*09b8*/ 	.word	index@($__internal_25_$__cuda_sm20_rem_s64)
        /*09bc*/ 	.word	0x00000000


	//----- nvinfo : EIATTR_FRAME_SIZE
	.align		4
.L_463:
        /*09c0*/ 	.byte	0x04, 0x11
        /*09c2*/ 	.short	(.L_465 - .L_464)
	.align		4
.L_464:
        /*09c4*/ 	.word	index@($__internal_24_$__cuda_sm20_div_s64)
        /*09c8*/ 	.word	0x00000000


	//----- nvinfo : EIATTR_FRAME_SIZE
	.align		4
.L_465:
        /*09cc*/ 	.byte	0x04, 0x11
        /*09ce*/ 	.short	(.L_467 - .L_466)
	.align		4
.L_466:
        /*09d0*/ 	.word	index@(_ZN2at6native27unrolled_elementwise_kernelINS0_13BinaryFunctorIlllZZZNS0_15binary_internal21div_floor_kernel_cudaERNS_18TensorIteratorBaseEENKUlvE_clEvENKUlvE2_clEvEUlllE_EESt5arrayIPcLm3EELi4E23TrivialOffsetCalculatorILi2EjESD_ILi1EjENS0_6memory15LoadWithoutCastENSG_16StoreWithoutCastEEEviT_T0_T2_T3_T4_T5_)
        /*09d4*/ 	.word	0x00000000


	//----- nvinfo : EIATTR_REGCOUNT
	.align		4
.L_467:
        /*09d8*/ 	.byte	0x04, 0x2f
        /*09da*/ 	.short	(.L_469 - .L_468)
	.align		4
.L_468:
        /*09dc*/ 	.word	index@(_ZN2at6native18elementwise_kernelILi128ELi2EZNS0_22gpu_kernel_impl_nocastINS0_13BinaryFunctorIlllZZZNS0_15binary_internal21div_floor_kernel_cudaERNS_18TensorIteratorBaseEENKUlvE_clEvENKUlvE2_clEvEUlllE_EEEEvS6_RKT_EUliE_EEviT1_)
        /*09e0*/ 	.word	0x0000001a


	//----- nvinfo : EIATTR_FRAME_SIZE
	.align		4
.L_469:
        /*09e4*/ 	.byte	0x04, 0x11
        /*09e6*/ 	.short	(.L_471 - .L_470)
	.align		4
.L_470:
        /*09e8*/ 	.word	index@($__internal_23_$__cuda_sm20_rem_s64)
        /*09ec*/ 	.word	0x00000000


	//----- nvinfo : EIATTR_FRAME_SIZE
	.align		4
.L_471:
        /*09f0*/ 	.byte	0x04, 0x11
        /*09f2*/ 	.short	(.L_473 - .L_472)
	.align		4
.L_472:
        /*09f4*/ 	.word	index@($__internal_22_$__cuda_sm20_div_s64)
        /*09f8*/ 	.word	0x00000000


	//----- nvinfo : EIATTR_FRAME_SIZE
	.align		4
.L_473:
        /*09fc*/ 	.byte	0x04, 0x11
        /*09fe*/ 	.short	(.L_475 - .L_474)
	.align		4
.L_474:
        /*0a00*/ 	.word	index@(_ZN2at6native18elementwise_kernelILi128ELi2EZNS0_22gpu_kernel_impl_nocastINS0_13BinaryFunctorIlllZZZNS0_15binary_internal21div_floor_kernel_cudaERNS_18TensorIteratorBaseEENKUlvE_clEvENKUlvE2_clEvEUlllE_EEEEvS6_RKT_EUliE_EEviT1_)
        /*0a04*/ 	.word	0x00000000


	//----- nvinfo : EIATTR_REGCOUNT
	.align		4
.L_475:
        /*0a08*/ 	.byte	0x04, 0x2f
        /*0a0a*/ 	.short	(.L_477 - .L_476)
	.align		4
.L_476:
        /*0a0c*/ 	.word	index@(_ZN2at6native27unrolled_elementwise_kernelINS0_13BinaryFunctorIlllZZZNS0_15binary_internal21div_floor_kernel_cudaERNS_18TensorIteratorBaseEENKUlvE_clEvENKUlvE2_clEvEUlllE_EESt5arrayIPcLm3EELi4E23TrivialOffsetCalculatorILi2EjESD_ILi1EjENS0_6memory12LoadWithCastILi2EEENSG_13StoreWithCastILi1EEEEEviT_T0_T2_T3_T4_T5_)
        /*0a10*/ 	.word	0x00000028


	//----- nvinfo : EIATTR_FRAME_SIZE
	.align		4
.L_477:
        /*0a14*/ 	.byte	0x04, 0x11
        /*0a16*/ 	.short	(.L_479 - .L_478)
	.align		4
.L_478:
        /*0a18*/ 	.word	index@($__internal_21_$__cuda_sm20_rem_s64)
        /*0a1c*/ 	.word	0x00000000


	//----- nvinfo : EIATTR_FRAME_SIZE
	.align		4
.L_479:
        /*0a20*/ 	.byte	0x04, 0x11
        /*0a22*/ 	.short	(.L_481 - .L_480)
	.align		4
.L_480:
        /*0a24*/ 	.word	index@($__internal_20_$__cuda_sm20_div_s64)
        /*0a28*/ 	.word	0x00000000


	//----- nvinfo : EIATTR_FRAME_SIZE
	.align		4
.L_481:
        /*0a2c*/ 	.byte	0x04, 0x11
        /*0a2e*/ 	.short	(.L_483 - .L_482)
	.align		4
.L_482:
        /*0a30*/ 	.word	index@(_ZN2at6native27unrolled_elementwise_kernelINS0_13BinaryFunctorIlllZZZNS0_15binary_internal21div_floor_kernel_cudaERNS_18TensorIteratorBaseEENKUlvE_clEvENKUlvE2_clEvEUlllE_EESt5arrayIPcLm3EELi4E23TrivialOffsetCalculatorILi2EjESD_ILi1EjENS0_6memory12LoadWithCastILi2EEENSG_13StoreWithCastILi1EEEEEviT_T0_T2_T3_T4_T5_)
        /*0a34*/ 	.word	0x00000000


	//----- nvinfo : EIATTR_REGCOUNT
	.align		4
.L_483:
        /*0a38*/ 	.byte	0x04, 0x2f
        /*0a3a*/ 	.short	(.L_485 - .L_484)
	.align		4
.L_484:
        /*0a3c*/ 	.word	index@(_ZN2at6native18elementwise_kernelILi128ELi4EZNS0_15gpu_kernel_implINS0_13BinaryFunctorIlllZZZNS0_15binary_internal21div_floor_kernel_cudaERNS_18TensorIteratorBaseEENKUlvE_clEvENKUlvE2_clEvEUlllE_EEEEvS6_RKT_EUliE_EEviT1_)
        /*0a40*/ 	.word	0x0000001e


	//----- nvinfo : EIATTR_FRAME_SIZE
	.align		4
.L_485:
        /*0a44*/ 	.byte	0x04, 0x11
        /*0a46*/ 	.short	(.L_487 - .L_486)
	.align		4
.L_486:
        /*0a48*/ 	.word	index@($__internal_19_$__cuda_sm20_rem_s64)
        /*0a4c*/ 	.word	0x00000000


	//----- nvinfo : EIATTR_FRAME_SIZE
	.align		4
.L_487:
        /*0a50*/ 	.byte	0x04, 0x11
        /*0a52*/ 	.short	(.L_489 - .L_488)
	.align		4
.L_488:
        /*0a54*/ 	.word	index@($__internal_18_$__cuda_sm20_div_s64)
        /*0a58*/ 	.word	0x00000000


	//----- nvinfo : EIATTR_FRAME_SIZE
	.align		4
.L_489:
        /*0a5c*/ 	.byte	0x04, 0x11
        /*0a5e*/ 	.short	(.L_491 - .L_490)
	.align		4
.L_490:
        /*0a60*/ 	.word	index@(_ZN2at6native18elementwise_kernelILi128ELi4EZNS0_15gpu_kernel_implINS0_13BinaryFunctorIlllZZZNS0_15binary_internal21div_floor_kernel_cudaERNS_18TensorIteratorBaseEENKUlvE_clEvENKUlvE2_clEvEUlllE_EEEEvS6_RKT_EUliE_EEviT1_)
        /*0a64*/ 	.word	0x00000000


	//----- nvinfo : EIATTR_REGCOUNT
	.align		4
.L_491:
        /*0a68*/ 	.byte	0x04, 0x2f
        /*0a6a*/ 	.short	(.L_493 - .L_492)
	.align		4
.L_492:
        /*0a6c*/ 	.word	index@(_ZN2at6native29vectorized_elementwise_kernelILi8ENS0_13AUnaryFunctorIsssZZZNS0_15binary_internal21div_floor_kernel_cudaERNS_18TensorIteratorBaseEENKUlvE_clEvENKUlvE3_clEvEUlssE_EESt5arrayIPcLm2EEEEviT0_T1_)
        /*0a70*/ 	.word	0x00000004


	//----- nvinfo : EIATTR_FRAME_SIZE
	.align		4
.L_493:
        /*0a74*/ 	.byte	0x04, 0x11
        /*0a76*/ 	.short	(.L_495 - .L_494)
	.align		4
.L_494:
        /*0a78*/ 	.word	index@(_ZN2at6native29vectorized_elementwise_kernelILi8ENS0_13AUnaryFunctorIsssZZZNS0_15binary_internal21div_floor_kernel_cudaERNS_18TensorIteratorBaseEENKUlvE_clEvENKUlvE3_clEvEUlssE_EESt5arrayIPcLm2EEEEviT0_T1_)
        /*0a7c*/ 	.word	0x00000000


	//----- nvinfo : EIATTR_REGCOUNT
	.align		4
.L_495:
        /*0a80*/ 	.byte	0x04, 0x2f
        /*0a82*/ 	.short	(.L_497 - .L_496)
	.align		4
.L_496:
        /*0a84*/ 	.word	index@(_ZN2at6native29vectorized_elementwise_kernelILi4ENS0_13AUnaryFunctorIsssZZZNS0_15binary_internal21div_floor_kernel_cudaERNS_18TensorIteratorBaseEENKUlvE_clEvENKUlvE3_clEvEUlssE_EESt5arrayIPcLm2EEEEviT0_T1_)
        /*0a88*/ 	.word	0x00000020


	//----- nvinfo : EIATTR_FRAME_SIZE
	.align		4
.L_497:
        /*0a8c*/ 	.byte	0x04, 0x11
        /*0a8e*/ 	.short	(.L_499 - .L_498)
	.align		4
.L_498:
        /*0a90*/ 	.word	index@(_ZN2at6native29vectorized_elementwise_kernelILi4ENS0_13AUnaryFunctorIsssZZZNS0_15binary_internal21div_floor_kernel_cudaERNS_18TensorIteratorBaseEENKUlvE_clEvENKUlvE3_clEvEUlssE_EESt5arrayIPcLm2EEEEviT0_T1_)
        /*0a94*/ 	.word	0x00000000


	//----- nvinfo : EIATTR_REGCOUNT
	.align		4
.L_499:
        /*0a98*/ 	.byte	0x04, 0x2f
        /*0a9a*/ 	.short	(.L_501 - .L_500)
	.align		4
.L_500:
        /*0a9c*/ 	.word	index@(_ZN2at6native29vectorized_elementwise_kernelILi2ENS0_13AUnaryFunctorIsssZZZNS0_15binary_internal21div_floor_kernel_cudaERNS_18TensorIteratorBaseEENKUlvE_clEvENKUlvE3_clEvEUlssE_EESt5arrayIPcLm2EEEEviT0_T1_)
        /*0aa0*/ 	.word	0x00000020


	//----- nvinfo : EIATTR_FRAME_SIZE
	.align		4
.L_501:
        /*0aa4*/ 	.byte	0x04, 0x11
        /*0aa6*/ 	.short	(.L_503 - .L_502)
	.align		4
.L_502:
        /*0aa8*/ 	.word	index@(_ZN2at6native29vectorized_elementwise_kernelILi2ENS0_13AUnaryFunctorIsssZZZNS0_15binary_internal21div_floor_kernel_cudaERNS_18TensorIteratorBaseEENKUlvE_clEvENKUlvE3_clEvEUlssE_EESt5arrayIPcLm2EEEEviT0_T1_)
        /*0aac*/ 	.word	0x00000000


	//----- nvinfo : EIATTR_REGCOUNT
	.align		4
.L_503:
        /*0ab0*/ 	.byte	0x04, 0x2f
        /*0ab2*/ 	.short	(.L_505 - .L_504)
	.align		4
.L_504:
        /*0ab4*/ 	.word	index@(_ZN2at6native27unrolled_elementwise_kernelINS0_13AUnaryFunctorIsssZZZNS0_15binary_internal21div_floor_kernel_cudaERNS_18TensorIteratorBaseEENKUlvE_clEvENKUlvE3_clEvEUlssE_EESt5arrayIPcLm2EELi4E23TrivialOffsetCalculatorILi1EjESE_NS0_6memory15LoadWithoutCastENSF_16StoreWithoutCastEEEviT_T0_T2_T3_T4_T5_)
        /*0ab8*/ 	.word	0x00000018


	//----- nvinfo : EIATTR_FRAME_SIZE
	.align		4
.L_505:
        /*0abc*/ 	.byte	0x04, 0x11
        /*0abe*/ 	.short	(.L_507 - .L_506)
	.align		4
.L_506:
        /*0ac0*/ 	.word	index@(_ZN2at6native27unrolled_elementwise_kernelINS0_13AUnaryFunctorIsssZZZNS0_15binary_internal21div_floor_kernel_cudaERNS_18TensorIteratorBaseEENKUlvE_clEvENKUlvE3_clEvEUlssE_EESt5arrayIPcLm2EELi4E23TrivialOffsetCalculatorILi1EjESE_NS0_6memory15LoadWithoutCastENSF_16StoreWithoutCastEEEviT_T0_T2_T3_T4_T5_)
        /*0ac4*/ 	.word	0x00000000


	//----- nvinfo : EIATTR_REGCOUNT
	.align		4
.L_507:
        /*0ac8*/ 	.byte	0x04, 0x2f
        /*0aca*/ 	.short	(.L_509 - .L_508)
	.align		4
.L_508:
        /*0acc*/ 	.word	index@(_ZN2at6native18elementwise_kernelILi128ELi4EZNS0_22gpu_kernel_impl_nocastINS0_13AUnaryFunctorIsssZZZNS0_15binary_internal21div_floor_kernel_cudaERNS_18TensorIteratorBaseEENKUlvE_clEvENKUlvE3_clEvEUlssE_EEEEvS6_RKT_EUliE_EEviT1_)
        /*0ad0*/ 	.word	0x00000011


	//----- nvinfo : EIATTR_FRAME_SIZE
	.align		4
.L_509:
        /*0ad4*/ 	.byte	0x04, 0x11
        /*0ad6*/ 	.short	(.L_511 - .L_510)
	.align		4
.L_510:
        /*0ad8*/ 	.word	index@(_ZN2at6native18elementwise_kernelILi128ELi4EZNS0_22gpu_kernel_impl_nocastINS0_13AUnaryFunctorIsssZZZNS0_15binary_internal21div_floor_kernel_cudaERNS_18TensorIteratorBaseEENKUlvE_clEvENKUlvE3_clEvEUlssE_EEEEvS6_RKT_EUliE_EEviT1_)
        /*0adc*/ 	.word	0x00000000


	//----- nvinfo : EIATTR_REGCOUNT
	.align		4
.L_511:
        /*0ae0*/ 	.byte	0x04, 0x2f
        /*0ae2*/ 	.short	(.L_513 - .L_512)
	.align		4
.L_512:
        /*0ae4*/ 	.word	index@(_ZN2at6native27unrolled_elementwise_kernelINS0_13AUnaryFunctorIsssZZZNS0_15binary_internal21div_floor_kernel_cudaERNS_18TensorIteratorBaseEENKUlvE_clEvENKUlvE3_clEvEUlssE_EESt5arrayIPcLm2EELi4E23TrivialOffsetCalculatorILi1EjESE_NS0_6memory12LoadWithCastILi1EEENSF_13StoreWithCastILi1EEEEEviT_T0_T2_T3_T4_T5_)
        /*0ae8*/ 	.word	0x0000001e


	//----- nvinfo : EIATTR_FRAME_SIZE
	.align		4
.L_513:
        /*0aec*/ 	.byte	0x04, 0x11
        /*0aee*/ 	.short	(.L_515 - .L_514)
	.align		4
.L_514:
        /*0af0*/ 	.word	index@(_ZN2at6native27unrolled_elementwise_kernelINS0_13AUnaryFunctorIsssZZZNS0_15binary_internal21div_floor_kernel_cudaERNS_18TensorIteratorBaseEENKUlvE_clEvENKUlvE3_clEvEUlssE_EESt5arrayIPcLm2EELi4E23TrivialOffsetCalculatorILi1EjESE_NS0_6memory12LoadWithCastILi1EEENSF_13StoreWithCastILi1EEEEEviT_T0_T2_T3_T4_T5_)
        /*0af4*/ 	.word	0x00000000


	//----- nvinfo : EIATTR_REGCOUNT
	.align		4
.L_515:
        /*0af8*/ 	.byte	0x04, 0x2f
        /*0afa*/ 	.short	(.L_517 - .L_516)
	.align		4
.L_516:
        /*0afc*/ 	.word	index@(_ZN2at6native18elementwise_kernelILi128ELi4EZNS0_15gpu_kernel_implINS0_13AUnaryFunctorIsssZZZNS0_15binary_internal21div_floor_kernel_cudaERNS_18TensorIteratorBaseEENKUlvE_clEvENKUlvE3_clEvEUlssE_EEEEvS6_RKT_EUliE_EEviT1_)
        /*0b00*/ 	.word	0x0000001a


	//----- nvinfo : EIATTR_FRAME_SIZE
	.align		4
.L_517:
        /*0b04*/ 	.byte	0x04, 0x11
        /*0b06*/ 	.short	(.L_519 - .L_518)
	.align		4
.L_518:
        /*0b08*/ 	.word	index@(_ZN2at6native18elementwise_kernelILi128ELi4EZNS0_15gpu_kernel_implINS0_13AUnaryFunctorIsssZZZNS0_15binary_internal21div_floor_kernel_cudaERNS_18TensorIteratorBaseEENKUlvE_clEvENKUlvE3_clEvEUlssE_EEEEvS6_RKT_EUliE_EEviT1_)
        /*0b0c*/ 	.word	0x00000000


	//----- nvinfo : EIATTR_REGCOUNT
	.align		4
.L_519:
        /*0b10*/ 	.byte	0x04, 0x2f
        /*0b12*/ 	.short	(.L_521 - .L_520)
	.align		4
.L_520:
        /*0b14*/ 	.word	index@(_ZN2at6native29vectorized_elementwise_kernelILi8ENS0_13BUnaryFunctorIsssZZZNS0_15binary_internal21div_floor_kernel_cudaERNS_18TensorIteratorBaseEENKUlvE_clEvENKUlvE3_clEvEUlssE_EESt5arrayIPcLm2EEEEviT0_T1_)
        /*0b18*/ 	.word	0x00000004


	//----- nvinfo : EIATTR_FRAME_SIZE
	.align		4
.L_521:
        /*0b1c*/ 	.byte	0x04, 0x11
        /*0b1e*/ 	.short	(.L_523 - .L_522)
	.align		4
.L_522:
        /*0b20*/ 	.word	index@(_ZN2at6native29vectorized_elementwise_kernelILi8ENS0_13BUnaryFunctorIsssZZZNS0_15binary_internal21div_floor_kernel_cudaERNS_18TensorIteratorBaseEENKUlvE_clEvENKUlvE3_clEvEUlssE_EESt5arrayIPcLm2EEEEviT0_T1_)
        /*0b24*/ 	.word	0x00000000


	//----- nvinfo : EIATTR_REGCOUNT
	.align		4
.L_523:
        /*0b28*/ 	.byte	0x04, 0x2f
        /*0b2a*/ 	.short	(.L_525 - .L_524)
	.align		4
.L_524:
        /*0b2c*/ 	.word	index@(_ZN2at6native29vectorized_elementwise_kernelILi4ENS0_13BUnaryFunctorIsssZZZNS0_15binary_internal21div_floor_kernel_cudaERNS_18TensorIteratorBaseEENKUlvE_clEvENKUlvE3_clEvEUlssE_EESt5arrayIPcLm2EEEEviT0_T1_)
        /*0b30*/ 	.word	0x00000020


	//----- nvinfo : EIATTR_FRAME_SIZE
	.align		4
.L_525:
        /*0b34*/ 	.byte	0x04, 0x11
        /*0b36*/ 	.short	(.L_527 - .L_526)
	.align		4
.L_526:
        /*0b38*/ 	.word	index@(_ZN2at6native29vectorized_elementwise_kernelILi4ENS0_13BUnaryFunctorIsssZZZNS0_15binary_internal21div_floor_kernel_cudaERNS_18TensorIteratorBaseEENKUlvE_clEvENKUlvE3_clEvEUlssE_EESt5arrayIPcLm2EEEEviT0_T1_)
        /*0b3c*/ 	.word	0x00000000


	//----- nvinfo : EIATTR_REGCOUNT
	.align		4
.L_527:
        /*0b40*/ 	.byte	0x04, 0x2f
        /*0b42*/ 	.short	(.L_529 - .L_528)
	.align		4
.L_528:
        /*0b44*/ 	.word	index@(_ZN2at6native29vectorized_elementwise_kernelILi2ENS0_13BUnaryFunctorIsssZZZNS0_15binary_internal21div_floor_kernel_cudaERNS_18TensorIteratorBaseEENKUlvE_clEvENKUlvE3_clEvEUlssE_EESt5arrayIPcLm2EEEEviT0_T1_)
        /*0b48*/ 	.word	0x00000020


	//----- nvinfo : EIATTR_FRAME_SIZE
	.align		4
.L_529:
        /*0b4c*/ 	.byte	0x04, 0x11
        /*0b4e*/ 	.short	(.L_531 - .L_530)
	.align		4
.L_530:
        /*0b50*/ 	.word	index@(_ZN2at6native29vectorized_elementwise_kernelILi2ENS0_13BUnaryFunctorIsssZZZNS0_15binary_internal21div_floor_kernel_cudaERNS_18TensorIteratorBaseEENKUlvE_clEvENKUlvE3_clEvEUlssE_EESt5arrayIPcLm2EEEEviT0_T1_)
        /*0b54*/ 	.word	0x00000000


	//----- nvinfo : EIATTR_REGCOUNT
	.align		4
.L_531:
        /*0b58*/ 	.byte	0x04, 0x2f
        /*0b5a*/ 	.short	(.L_533 - .L_532)
	.align		4
.L_532:
        /*0b5c*/ 	.word	index@(_ZN2at6native27unrolled_elementwise_kernelINS0_13BUnaryFunctorIsssZZZNS0_15binary_internal21div_floor_kernel_cudaERNS_18TensorIteratorBaseEENKUlvE_clEvENKUlvE3_clEvEUlssE_EESt5arrayIPcLm2EELi4E23TrivialOffsetCalculatorILi1EjESE_NS0_6memory15LoadWithoutCastENSF_16StoreWithoutCastEEEviT_T0_T2_T3_T4_T5_)
        /*0b60*/ 	.word	0x00000018


	//----- nvinfo : EIATTR_FRAME_SIZE
	.align		4
.L_533:
        /*0b64*/ 	.byte	0x04, 0x11
        /*0b66*/ 	.short	(.L_535 - .L_534)
	.align		4
.L_534:
        /*0b68*/ 	.word	index@(_ZN2at6native27unrolled_elementwise_kernelINS0_13BUnaryFunctorIsssZZZNS0_15binary_internal21div_floor_kernel_cudaERNS_18TensorIteratorBaseEENKUlvE_clEvENKUlvE3_clEvEUlssE_EESt5arrayIPcLm2EELi4E23TrivialOffsetCalculatorILi1EjESE_NS0_6memory15LoadWithoutCastENSF_16StoreWithoutCastEEEviT_T0_T2_T3_T4_T5_)
        /*0b6c*/ 	.word	0x00000000


	//----- nvinfo : EIATTR_REGCOUNT
	.align		4
.L_535:
        /*0b70*/ 	.byte	0x04, 0x2f
        /*0b72*/ 	.short	(.L_537 - .L_536)
	.align		4
.L_536:
        /*0b74*/ 	.word	index@(_ZN2at6native18elementwise_kernelILi128ELi4EZNS0_22gpu_kernel_impl_nocastINS0_13BUnaryFunctorIsssZZZNS0_15binary_internal21div_floor_kernel_cudaERNS_18TensorIteratorBaseEENKUlvE_clEvENKUlvE3_clEvEUlssE_EEEEvS6_RKT_EUliE_EEviT1_)
        /*0b78*/ 	.word	0x00000010


	//----- nvinfo : EIATTR_FRAME_SIZE
	.align		4
.L_537:
        /*0b7c*/ 	.byte	0x04, 0x11
        /*0b7e*/ 	.short	(.L_539 - .L_538)
	.align		4
.L_538:
        /*0b80*/ 	.word	index@(_ZN2at6native18elementwise_kernelILi128ELi4EZNS0_22gpu_kernel_impl_nocastINS0_13BUnaryFunctorIsssZZZNS0_15binary_internal21div_floor_kernel_cudaERNS_18TensorIteratorBaseEENKUlvE_clEvENKUlvE3_clEvEUlssE_EEEEvS6_RKT_EUliE_EEviT1_)
        /*0b84*/ 	.word	0x00000000


	//----- nvinfo : EIATTR_REGCOUNT
	.align		4
.L_539:
        /*0b88*/ 	.byte	0x04, 0x2f
        /*0b8a*/ 	.short	(.L_541 - .L_540)
	.align		4
.L_540:
        /*0b8c*/ 	.word	index@(_ZN2at6native27unrolled_elementwise_kernelINS0_13BUnaryFunctorIsssZZZNS0_15binary_internal21div_floor_kernel_cudaERNS_18TensorIteratorBaseEENKUlvE_clEvENKUlvE3_clEvEUlssE_EESt5arrayIPcLm2EELi4E23TrivialOffsetCalculatorILi1EjESE_NS0_6memory12LoadWithCastILi1EEENSF_13StoreWithCastILi1EEEEEviT_T0_T2_T3_T4_T5_)
        /*0b90*/ 	.word	0x0000001e


	//----- nvinfo : EIATTR_FRAME_SIZE
	.align		4
.L_541:
        /*0b94*/ 	.byte	0x04, 0x11
        /*0b96*/ 	.short	(.L_543 - .L_542)
	.align		4
.L_542:
        /*0b98*/ 	.word	index@(_ZN2at6native27unrolled_elementwise_kernelINS0_13BUnaryFunctorIsssZZZNS0_15binary_internal21div_floor_kernel_cudaERNS_18TensorIteratorBaseEENKUlvE_clEvENKUlvE3_clEvEUlssE_EESt5arrayIPcLm2EELi4E23TrivialOffsetCalculatorILi1EjESE_NS0_6memory12LoadWithCastILi1EEENSF_13StoreWithCastILi1EEEEEviT_T0_T2_T3_T4_T5_)
        /*0b9c*/ 	.word	0x00000000


	//----- nvinfo : EIATTR_REGCOUNT
	.align		4
.L_543:
        /*0ba0*/ 	.byte	0x04, 0x2f
        /*0ba2*/ 	.short	(.L_545 - .L_544)
	.align		4
.L_544:
        /*0ba4*/ 	.word	index@(_ZN2at6native18elementwise_kernelILi128ELi4EZNS0_15gpu_kernel_implINS0_13BUnaryFunctorIsssZZZNS0_15binary_internal21div_floor_kernel_cudaERNS_18TensorIteratorBaseEENKUlvE_clEvENKUlvE3_clEvEUlssE_EEEEvS6_RKT_EUliE_EEviT1_)
        /*0ba8*/ 	.word	0x0000001a


	//----- nvinfo : EIATTR_FRAME_SIZE
	.align		4
.L_545:
        /*0bac*/ 	.byte	0x04, 0x11
        /*0bae*/ 	.short	(.L_547 - .L_546)
	.align		4
.L_546:
        /*0bb0*/ 	.word	index@(_ZN2at6native18elementwise_kernelILi128ELi4EZNS0_15gpu_kernel_implINS0_13BUnaryFunctorIsssZZZNS0_15binary_internal21div_floor_kernel_cudaERNS_18TensorIteratorBaseEENKUlvE_clEvENKUlvE3_clEvEUlssE_EEEEvS6_RKT_EUliE_EEviT1_)
        /*0bb4*/ 	.word	0x00000000


	//----- nvinfo : EIATTR_REGCOUNT
	.align		4
.L_547:
        /*0bb8*/ 	.byte	0x04, 0x2f
        /*0bba*/ 	.short	(.L_549 - .L_548)
	.align		4
.L_548:
        /*0bbc*/ 	.word	index@(_ZN2at6native29vectorized_elementwise_kernelILi8ENS0_13BinaryFunctorIsssZZZNS0_15binary_internal21div_floor_kernel_cudaERNS_18TensorIteratorBaseEENKUlvE_clEvENKUlvE3_clEvEUlssE_EESt5arrayIPcLm3EEEEviT0_T1_)
        /*0bc0*/ 	.word	0x00000004


	//----- nvinfo : EIATTR_FRAME_SIZE
	.align		4
.L_549:
        /*0bc4*/ 	.byte	0x04, 0x11
        /*0bc6*/ 	.short	(.L_551 - .L_550)
	.align		4
.L_550:
        /*0bc8*/ 	.word	index@(_ZN2at6native29vectorized_elementwise_kernelILi8ENS0_13BinaryFunctorIsssZZZNS0_15binary_internal21div_floor_kernel_cudaERNS_18TensorIteratorBaseEENKUlvE_clEvENKUlvE3_clEvEUlssE_EESt5arrayIPcLm3EEEEviT0_T1_)
        /*0bcc*/ 	.word	0x00000000


	//----- nvinfo : EIATTR_REGCOUNT
	.align		4
.L_551:
        /*0bd0*/ 	.byte	0x04, 0x2f
        /*0bd2*/ 	.short	(.L_553 - .L_552)
	.align		4
.L_552:
        /*0bd4*/ 	.word	index@(_ZN2at6native29vectorized_elementwise_kernelILi4ENS0_13BinaryFunctorIsssZZZNS0_15binary_internal21div_floor_kernel_cudaERNS_18TensorIteratorBaseEENKUlvE_clEvENKUlvE3_clEvEUlssE_EESt5arrayIPcLm3EEEEviT0_T1_)
        /*0bd8*/ 	.word	0x00000020


	//----- nvinfo : EIATTR_FRAME_SIZE
	.align		4
.L_553:
        /*0bdc*/ 	.byte	0x04, 0x11
        /*0bde*/ 	.short	(.L_555 - .L_554)
	.align		4
.L_554:
        /*0be0*/ 	.word	index@(_ZN2at6native29vectorized_elementwise_kernelILi4ENS0_13BinaryFunctorIsssZZZNS0_15binary_internal21div_floor_kernel_cudaERNS_18TensorIteratorBaseEENKUlvE_clEvENKUlvE3_clEvEUlssE_EESt5arrayIPcLm3EEEEviT0_T1_)
        /*0be4*/ 	.word	0x00000000


	//----- nvinfo : EIATTR_REGCOUNT
	.align		4
.L_555:
        /*0be8*/ 	.byte	0x04, 0x2f
        /*0bea*/ 	.short	(.L_557 - .L_556)
	.align		4
.L_556:
        /*0bec*/ 	.word	index@(_ZN2at6native29vectorized_elementwise_kernelILi2ENS0_13BinaryFunctorIsssZZZNS0_15binary_internal21div_floor_kernel_cudaERNS_18TensorIteratorBaseEENKUlvE_clEvENKUlvE3_clEvEUlssE_EESt5arrayIPcLm3EEEEviT0_T1_)
        /*0bf0*/ 	.word	0x0000001e


	//----- nvinfo : EIATTR_FRAME_SIZE
	.align		4
.L_557:
        /*0bf4*/ 	.byte	0x04, 0x11
        /*0bf6*/ 	.short	(.L_559 - .L_558)
	.align		4
.L_558:
        /*0bf8*/ 	.word	index@(_ZN2at6native29vectorized_elementwise_kernelILi2ENS0_13BinaryFunctorIsssZZZNS0_15binary_internal21div_floor_kernel_cudaERNS_18TensorIteratorBaseEENKUlvE_clEvENKUlvE3_clEvEUlssE_EESt5arrayIPcLm3EEEEviT0_T1_)
        /*0bfc*/ 	.word	0x00000000


	//----- nvinfo : EIATTR_REGCOUNT
	.align		4
.L_559:
        /*0c00*/ 	.byte	0x04, 0x2f
        /*0c02*/ 	.short	(.L_561 - .L_560)
	.align		4
.L_560:
        /*0c04*/ 	.word	index@(_ZN2at6native27unrolled_elementwise_kernelINS0_13BinaryFunctorIsssZZZNS0_15binary_internal21div_floor_kernel_cudaERNS_18TensorIteratorBaseEENKUlvE_clEvENKUlvE3_clEvEUlssE_EESt5arrayIPcLm3EELi4E23TrivialOffsetCalculatorILi2EjESD_ILi1EjENS0_6memory15LoadWithoutCastENSG_16StoreWithoutCastEEEviT_T0_T2_T3_T4_T5_)
        /*0c08*/ 	.word	0x0000001c


	//----- nvinfo : EIATTR_FRAME_SIZE
	.align		4
.L_561:
        /*0c0c*/ 	.byte	0x04, 0x11
        /*0c0e*/ 	.short	(.L_563 - .L_562)
	.align		4
.L_562:
        /*0c10*/ 	.word	index@(_ZN2at6native27unrolled_elementwise_kernelINS0_13BinaryFunctorIsssZZZNS0_15binary_internal21div_floor_kernel_cudaERNS_18TensorIteratorBaseEENKUlvE_clEvENKUlvE3_clEvEUlssE_EESt5arrayIPcLm3EELi4E23TrivialOffsetCalculatorILi2EjESD_ILi1EjENS0_6memory15LoadWithoutCastENSG_16StoreWithoutCastEEEviT_T0_T2_T3_T4_T5_)
        /*0c14*/ 	.word	0x00000000


	//----- nvinfo : EIATTR_REGCOUNT
	.align		4
.L_563:
        /*0c18*/ 	.byte	0x04, 0x2f
        /*0c1a*/ 	.short	(.L_565 - .L_564)
	.align		4
.L_564:
        /*0c1c*/ 	.word	index@(_ZN2at6native18elementwise_kernelILi128ELi4EZNS0_22gpu_kernel_impl_nocastINS0_13BinaryFunctorIsssZZZNS0_15binary_internal21div_floor_kernel_cudaERNS_18TensorIteratorBaseEENKUlvE_clEvENKUlvE3_clEvEUlssE_EEEEvS6_RKT_EUliE_EEviT1_)
        /*0c20*/ 	.word	0x00000010


	//----- nvinfo : EIATTR_FRAME_SIZE
	.align		4
.L_565:
        /*0c24*/ 	.byte	0x04, 0x11
        /*0c26*/ 	.short	(.L_567 - .L_566)
	.align		4
.L_566:
        /*0c28*/ 	.word	index@(_ZN2at6native18elementwise_kernelILi128ELi4EZNS0_22gpu_kernel_impl_nocastINS0_13BinaryFunctorIsssZZZNS0_15binary_internal21div_floor_kernel_cudaERNS_18TensorIteratorBaseEENKUlvE_clEvENKUlvE3_clEvEUlssE_EEEEvS6_RKT_EUliE_EEviT1_)
        /*0c2c*/ 	.word	0x00000000


	//----- nvinfo : EIATTR_REGCOUNT
	.align		4
.L_567:
        /*0c30*/ 	.byte	0x04, 0x2f
        /*0c32*/ 	.short	(.L_569 - .L_568)
	.align		4
.L_568:
        /*0c34*/ 	.word	index@(_ZN2at6native27unrolled_elementwise_kernelINS0_13BinaryFunctorIsssZZZNS0_15binary_internal21div_floor_kernel_cudaERNS_18TensorIteratorBaseEENKUlvE_clEvENKUlvE3_clEvEUlssE_EESt5arrayIPcLm3EELi4E23TrivialOffsetCalculatorILi2EjESD_ILi1EjENS0_6memory12LoadWithCastILi2EEENSG_13StoreWithCastILi1EEEEEviT_T0_T2_T3_T4_T5_)
        /*0c38*/ 	.word	0x00000020


	//----- nvinfo : EIATTR_FRAME_SIZE
	.align		4
.L_569:
        /*0c3c*/ 	.byte	0x04, 0x11
        /*0c3e*/ 	.short	(.L_571 - .L_570)
	.align		4
.L_570:
        /*0c40*/ 	.word	index@(_ZN2at6native27unrolled_elementwise_kernelINS0_13BinaryFunctorIsssZZZNS0_15binary_internal21div_floor_kernel_cudaERNS_18TensorIteratorBaseEENKUlvE_clEvENKUlvE3_clEvEUlssE_EESt5arrayIPcLm3EELi4E23TrivialOffsetCalculatorILi2EjESD_ILi1EjENS0_6memory12LoadWithCastILi2EEENSG_13StoreWithCastILi1EEEEEviT_T0_T2_T3_T4_T5_)
        /*0c44*/ 	.word	0x00000000


	//----- nvinfo : EIATTR_REGCOUNT
	.align		4
.L_571:
        /*0c48*/ 	.byte	0x04, 0x2f
        /*0c4a*/ 	.short	(.L_573 - .L_572)
	.align		4
.L_572:
        /*0c4c*/ 	.word	index@(_ZN2at6native18elementwise_kernelILi128ELi4EZNS0_15gpu_kernel_implINS0_13BinaryFunctorIsssZZZNS0_15binary_internal21div_floor_kernel_cudaERNS_18TensorIteratorBaseEENKUlvE_clEvENKUlvE3_clEvEUlssE_EEEEvS6_RKT_EUliE_EEviT1_)
        /*0c50*/ 	.word	0x0000001a


	//----- nvinfo : EIATTR_FRAME_SIZE
	.align		4
.L_573:
        /*0c54*/ 	.byte	0x04, 0x11
        /*0c56*/ 	.short	(.L_575 - .L_574)
	.align		4
.L_574:
        /*0c58*/ 	.word	index@(_ZN2at6native18elementwise_kernelILi128ELi4EZNS0_15gpu_kernel_implINS0_13BinaryFunctorIsssZZZNS0_15binary_internal21div_floor_kernel_cudaERNS_18TensorIteratorBaseEENKUlvE_clEvENKUlvE3_clEvEUlssE_EEEEvS6_RKT_EUliE_EEviT1_)
        /*0c5c*/ 	.word	0x00000000


	//----- nvinfo : EIATTR_REGCOUNT
	.align		4
.L_575:
        /*0c60*/ 	.byte	0x04, 0x2f
        /*0c62*/ 	.short	(.L_577 - .L_576)
	.align		4
.L_576:
        /*0c64*/ 	.word	index@(_ZN2at6native29vectorized_elementwise_kernelILi8EZZZNS0_15binary_internal21div_floor_kernel_cudaERNS_18TensorIteratorBaseEENKUlvE0_clEvENKUlvE_clEvEUldE_St5arrayIPcLm2EEEEviT0_T1_)
        /*0c68*/ 	.word	0x00000004


	//----- nvinfo : EIATTR_FRAME_SIZE
	.align		4
.L_577:
        /*0c6c*/ 	.byte	0x04, 0x11
        /*0c6e*/ 	.short	(.L_579 - .L_578)
	.align		4
.L_578:
        /*0c70*/ 	.word	index@(_ZN2at6native29vectorized_elementwise_kernelILi8EZZZNS0_15binary_internal21div_floor_kernel_cudaERNS_18TensorIteratorBaseEENKUlvE0_clEvENKUlvE_clEvEUldE_St5arrayIPcLm2EEEEviT0_T1_)
        /*0c74*/ 	.word	0x00000000


	//----- nvinfo : EIATTR_REGCOUNT
	.align		4
.L_579:
        /*0c78*/ 	.byte	0x04, 0x2f
        /*0c7a*/ 	.short	(.L_581 - .L_580)
	.align		4
.L_580:
        /*0c7c*/ 	.word	index@(_ZN2at6native29vectorized_elementwise_kernelILi4EZZZNS0_15binary_internal21div_floor_kernel_cudaERNS_18TensorIteratorBaseEENKUlvE0_clEvENKUlvE_clEvEUldE_St5arrayIPcLm2EEEEviT0_T1_)
        /*0c80*/ 	.word	0x00000022


	//----- nvinfo : EIATTR_FRAME_SIZE
	.align		4
.L_581:
        /*0c84*/ 	.byte	0x04, 0x11
        /*0c86*/ 	.short	(.L_583 - .L_582)
	.align		4
.L_582:
        /*0c88*/ 	.word	index@(_ZN2at6native29vectorized_elementwise_kernelILi4EZZZNS0_15binary_internal21div_floor_kernel_cudaERNS_18TensorIteratorBaseEENKUlvE0_clEvENKUlvE_clEvEUldE_St5arrayIPcLm2EEEEviT0_T1_)
        /*0c8c*/ 	.word	0x00000000


	//----- nvinfo : EIATTR_REGCOUNT
	.align		4
.L_583:
        /*0c90*/ 	.byte	0x04, 0x2f
        /*0c92*/ 	.short	(.L_585 - .L_584)
	.align		4
.L_584:
        /*0c94*/ 	.word	index@(_ZN2at6native29vectorized_elementwise_kernelILi2EZZZNS0_15binary_internal21div_floor_kernel_cudaERNS_18TensorIteratorBaseEENKUlvE0_clEvENKUlvE_clEvEUldE_St5arrayIPcLm2EEEEviT0_T1_)
        /*0c98*/ 	.word	0x00000022


	//----- nvinfo : EIATTR_FRAME_SIZE
	.align		4
.L_585:
        /*0c9c*/ 	.byte	0x04, 0x11
        /*0c9e*/ 	.short	(.L_587 - .L_586)
	.align		4
.L_586:
        /*0ca0*/ 	.word	index@(_ZN2at6native29vectorized_elementwise_kernelILi2EZZZNS0_15binary_internal21div_floor_kernel_cudaERNS_18TensorIteratorBaseEENKUlvE0_clEvENKUlvE_clEvEUldE_St5arrayIPcLm2EEEEviT0_T1_)
        /*0ca4*/ 	.word	0x00000000


	//----- nvinfo : EIATTR_REGCOUNT
	.align		4
.L_587:
        /*0ca8*/ 	.byte	0x04, 0x2f
        /*0caa*/ 	.short	(.L_589 - .L_588)
	.align		4
.L_588:
        /*0cac*/ 	.word	index@(_ZN2at6native27unrolled_elementwise_kernelIZZZNS0_15binary_internal21div_floor_kernel_cudaERNS_18TensorIteratorBaseEENKUlvE0_clEvENKUlvE_clEvEUldE_St5arrayIPcLm2EELi4E23TrivialOffsetCalculatorILi1EjESC_NS0_6memory15LoadWithoutCastENSD_16StoreWithoutCastEEEviT_T0_T2_T3_T4_T5_)
        /*0cb0*/ 	.word	0x0000001b


	//----- nvinfo : EIATTR_FRAME_SIZE
	.align		4
.L_589:
        /*0cb4*/ 	.byte	0x04, 0x11
        /*0cb6*/ 	.short	(.L_591 - .L_590)
	.align		4
.L_590:
        /*0cb8*/ 	.word	index@(_ZN2at6native27unrolled_elementwise_kernelIZZZNS0_15binary_internal21div_floor_kernel_cudaERNS_18TensorIteratorBaseEENKUlvE0_clEvENKUlvE_clEvEUldE_St5arrayIPcLm2EELi4E23TrivialOffsetCalculatorILi1EjESC_NS0_6memory15LoadWithoutCastENSD_16StoreWithoutCastEEEviT_T0_T2_T3_T4_T5_)
        /*0cbc*/ 	.word	0x00000000


	//----- nvinfo : EIATTR_REGCOUNT
	.align		4
.L_591:
        /*0cc0*/ 	.byte	0x04, 0x2f
        /*0cc2*/ 	.short	(.L_593 - .L_592)
	.align		4
.L_592:
        /*0cc4*/ 	.word	index@(_ZN2at6native18elementwise_kernelILi128ELi2EZNS0_22gpu_kernel_impl_nocastIZZZNS0_15binary_internal21div_floor_kernel_cudaERNS_18TensorIteratorBaseEENKUlvE0_clEvENKUlvE_clEvEUldE_EEvS5_RKT_EUliE_EEviT1_)
        /*0cc8*/ 	.word	0x00000016


	//----- nvinfo : EIATTR_FRAME_SIZE
	.align		4
.L_593:
        /*0ccc*/ 	.byte	0x04, 0x11
        /*0cce*/ 	.short	(.L_595 - .L_594)
	.align		4
.L_594:
        /*0cd0*/ 	.word	index@(_ZN2at6native18elementwise_kernelILi128ELi2EZNS0_22gpu_kernel_impl_nocastIZZZNS0_15binary_internal21div_floor_kernel_cudaERNS_18TensorIteratorBaseEENKUlvE0_clEvENKUlvE_clEvEUldE_EEvS5_RKT_EUliE_EEviT1_)
        /*0cd4*/ 	.word	0x00000000


	//----- nvinfo : EIATTR_REGCOUNT
	.align		4
.L_595:
        /*0cd8*/ 	.byte	0x04, 0x2f
        /*0cda*/ 	.short	(.L_597 - .L_596)
	.align		4
.L_596:
        /*0cdc*/ 	.word	index@(_ZN2at6native27unrolled_elementwise_kernelIZZZNS0_15binary_internal21div_floor_kernel_cudaERNS_18TensorIteratorBaseEENKUlvE0_clEvENKUlvE_clEvEUldE_St5arrayIPcLm2EELi4E23TrivialOffsetCalculatorILi1EjESC_NS0_6memory12LoadWithCastILi1EEENSD_13StoreWithCastILi1EEEEEviT_T0_T2_T3_T4_T5_)
        /*0ce0*/ 	.word	0x00000022


	//----- nvinfo : EIATTR_FRAME_SIZE
	.align		4
.L_597:
        /*0ce4*/ 	.byte	0x04, 0x11
        /*0ce6*/ 	.short	(.L_599 - .L_598)
	.align		4
.L_598:
        /*0ce8*/ 	.word	index@(_ZN2at6native27unrolled_elementwise_kernelIZZZNS0_15binary_internal21div_floor_kernel_cudaERNS_18TensorIteratorBaseEENKUlvE0_clEvENKUlvE_clEvEUldE_St5arrayIPcLm2EELi4E23TrivialOffsetCalculatorILi1EjESC_NS0_6memory12LoadWithCastILi1EEENSD_13StoreWithCastILi1EEEEEviT_T0_T2_T3_T4_T5_)
        /*0cec*/ 	.word	0x00000000


	//----- nvinfo : EIATTR_REGCOUNT
	.align		4
.L_599:
        /*0cf0*/ 	.byte	0x04, 0x2f
        /*0cf2*/ 	.short	(.L_601 - .L_600)
	.align		4
.L_600:
        /*0cf4*/ 	.word	index@(_ZN2at6native18elementwise_kernelILi128ELi4EZNS0_15gpu_kernel_implIZZZNS0_15binary_internal21div_floor_kernel_cudaERNS_18TensorIteratorBaseEENKUlvE0_clEvENKUlvE_clEvEUldE_EEvS5_RKT_EUliE_EEviT1_)
        /*0cf8*/ 	.word	0x00000018


	//----- nvinfo : EIATTR_FRAME_SIZE
	.align		4
.L_601:
        /*0cfc*/ 	.byte	0x04, 0x11
        /*0cfe*/ 	.short	(.L_603 - .L_602)
	.align		4
.L_602:
        /*0d00*/ 	.word	index@(_ZN2at6native18elementwise_kernelILi128ELi4EZNS0_15gpu_kernel_implIZZZNS0_15binary_internal21div_floor_kernel_cudaERNS_18TensorIteratorBaseEENKUlvE0_clEvENKUlvE_clEvEUldE_EEvS5_RKT_EUliE_EEviT1_)
        /*0d04*/ 	.word	0x00000000


	//----- nvinfo : EIATTR_REGCOUNT
	.align		4
.L_603:
        /*0d08*/ 	.byte	0x04, 0x2f
        /*0d0a*/ 	.short	(.L_605 - .L_604)
	.align		4
.L_604:
        /*0d0c*/ 	.word	index@(_ZN2at6native29vectorized_elementwise_kernelILi8EZZZNS0_15binary_internal21div_floor_kernel_cudaERNS_18TensorIteratorBaseEENKUlvE0_clEvENKUlvE0_clEvEUlfE_St5arrayIPcLm2EEEEviT0_T1_)
        /*0d10*/ 	.word	0x00000004


	//----- nvinfo : EIATTR_FRAME_SIZE
	.align		4
.L_605:
        /*0d14*/ 	.byte	0x04, 0x11
        /*0d16*/ 	.short	(.L_607 - .L_606)
	.align		4
.L_606:
        /*0d18*/ 	.word	index@(_ZN2at6native29vectorized_elementwise_kernelILi8EZZZNS0_15binary_internal21div_floor_kernel_cudaERNS_18TensorIteratorBaseEENKUlvE0_clEvENKUlvE0_clEvEUlfE_St5arrayIPcLm2EEEEviT0_T1_)
        /*0d1c*/ 	.word	0x00000000


	//----- nvinfo : EIATTR_REGCOUNT
	.align		4
.L_607:
        /*0d20*/ 	.byte	0x04, 0x2f
        /*0d22*/ 	.short	(.L_609 - .L_608)
	.align		4
.L_608:
        /*0d24*/ 	.word	index@(_ZN2at6native29vectorized_elementwise_kernelILi4EZZZNS0_15binary_internal21div_floor_kernel_cudaERNS_18TensorIteratorBaseEENKUlvE0_clEvENKUlvE0_clEvEUlfE_St5arrayIPcLm2EEEEviT0_T1_)
        /*0d28*/ 	.word	0x0000001e


	//----- nvinfo : EIATTR_FRAME_SIZE
	.align		4
.L_609:
        /*0d2c*/ 	.byte	0x04, 0x11
        /*0d2e*/ 	.short	(.L_611 - .L_610)
	.align		4
.L_610:
        /*0d30*/ 	.word	index@(_ZN2at6native29vectorized_elementwise_kernelILi4EZZZNS0_15binary_internal21div_floor_kernel_cudaERNS_18TensorIteratorBaseEENKUlvE0_clEvENKUlvE0_clEvEUlfE_St5arrayIPcLm2EEEEviT0_T1_)
        /*0d34*/ 	.word	0x00000000


	//----- nvinfo : EIATTR_REGCOUNT
	.align		4
.L_611:
        /*0d38*/ 	.byte	0x04, 0x2f
        /*0d3a*/ 	.short	(.L_613 - .L_612)
	.align		4
.L_612:
        /*0d3c*/ 	.word	index@(_ZN2at6native29vectorized_elementwise_kernelILi2EZZZNS0_15binary_internal21div_floor_kernel_cudaERNS_18TensorIteratorBaseEENKUlvE0_clEvENKUlvE0_clEvEUlfE_St5arrayIPcLm2EEEEviT0_T1_)
        /*0d40*/ 	.word	0x0000001e


	//----- nvinfo : EIATTR_FRAME_SIZE
	.align		4
.L_613:
        /*0d44*/ 	.byte	0x04, 0x11
        /*0d46*/ 	.short	(.L_615 - .L_614)
	.align		4
.L_614:
        /*0d48*/ 	.word	index@(_ZN2at6native29vectorized_elementwise_kernelILi2EZZZNS0_15binary_internal21div_floor_kernel_cudaERNS_18TensorIteratorBaseEENKUlvE0_clEvENKUlvE0_clEvEUlfE_St5arrayIPcLm2EEEEviT0_T1_)
        /*0d4c*/ 	.word	0x00000000


	//----- nvinfo : EIATTR_REGCOUNT
	.align		4
.L_615:
        /*0d50*/ 	.byte	0x04, 0x2f
        /*0d52*/ 	.short	(.L_617 - .L_616)
	.align		4
.L_616:
        /*0d54*/ 	.word	index@(_ZN2at6native27unrolled_elementwise_kernelIZZZNS0_15binary_internal21div_floor_kernel_cudaERNS_18TensorIteratorBaseEENKUlvE0_clEvENKUlvE0_clEvEUlfE_St5arrayIPcLm2EELi4E23TrivialOffsetCalculatorILi1EjESC_NS0_6memory15LoadWithoutCastENSD_16StoreWithoutCastEEEviT_T0_T2_T3_T4_T5_)
        /*0d58*/ 	.word	0x00000014


	//----- nvinfo : EIATTR_FRAME_SIZE
	.align		4
.L_617:
        /*0d5c*/ 	.byte	0x04, 0x11
        /*0d5e*/ 	.short	(.L_619 - .L_618)
	.align		4
.L_618:
        /*0d60*/ 	.word	index@(_ZN2at6native27unrolled_elementwise_kernelIZZZNS0_15binary_internal21div_floor_kernel_cudaERNS_18TensorIteratorBaseEENKUlvE0_clEvENKUlvE0_clEvEUlfE_St5arrayIPcLm2EELi4E23TrivialOffsetCalculatorILi1EjESC_NS0_6memory15LoadWithoutCastENSD_16StoreWithoutCastEEEviT_T0_T2_T3_T4_T5_)
        /*0d64*/ 	.word	0x00000000


	//----- nvinfo : EIATTR_REGCOUNT
	.align		4
.L_619:
        /*0d68*/ 	.byte	0x04, 0x2f
        /*0d6a*/ 	.short	(.L_621 - .L_620)
	.align		4
.L_620:
        /*0d6c*/ 	.word	index@(_ZN2at6native18elementwise_kernelILi128ELi2EZNS0_22gpu_kernel_impl_nocastIZZZNS0_15binary_internal21div_floor_kernel_cudaERNS_18TensorIteratorBaseEENKUlvE0_clEvENKUlvE0_clEvEUlfE_EEvS5_RKT_EUliE_EEviT1_)
        /*0d70*/ 	.word	0x0000000f


	//----- nvinfo : EIATTR_FRAME_SIZE
	.align		4
.L_621:
        /*0d74*/ 	.byte	0x04, 0x11
        /*0d76*/ 	.short	(.L_623 - .L_622)
	.align		4
.L_622:
        /*0d78*/ 	.word	index@(_ZN2at6native18elementwise_kernelILi128ELi2EZNS0_22gpu_kernel_impl_nocastIZZZNS0_15binary_internal21div_floor_kernel_cudaERNS_18TensorIteratorBaseEENKUlvE0_clEvENKUlvE0_clEvEUlfE_EEvS5_RKT_EUliE_EEviT1_)
        /*0d7c*/ 	.word	0x00000000


	//----- nvinfo : EIATTR_REGCOUNT
	.align		4
.L_623:
        /*0d80*/ 	.byte	0x04, 0x2f
        /*0d82*/ 	.short	(.L_625 - .L_624)
	.align		4
.L_624:
        /*0d84*/ 	.word	index@(_ZN2at6native27unrolled_elementwise_kernelIZZZNS0_15binary_internal21div_floor_kernel_cudaERNS_18TensorIteratorBaseEENKUlvE0_clEvENKUlvE0_clEvEUlfE_St5arrayIPcLm2EELi4E23TrivialOffsetCalculatorILi1EjESC_NS0_6memory12LoadWithCastILi1EEENSD_13StoreWithCastILi1EEEEEviT_T0_T2_T3_T4_T5_)
        /*0d88*/ 	.word	0x0000001e


	//----- nvinfo : EIATTR_FRAME_SIZE
	.align		4
.L_625:
        /*0d8c*/ 	.byte	0x04, 0x11
        /*0d8e*/ 	.short	(.L_627 - .L_626)
	.align		4
.L_626:
        /*0d90*/ 	.word	index@(_ZN2at6native27unrolled_elementwise_kernelIZZZNS0_15binary_internal21div_floor_kernel_cudaERNS_18TensorIteratorBaseEENKUlvE0_clEvENKUlvE0_clEvEUlfE_St5arrayIPcLm2EELi4E23TrivialOffsetCalculatorILi1EjESC_NS0_6memory12LoadWithCastILi1EEENSD_13StoreWithCastILi1EEEEEviT_T0_T2_T3_T4_T5_)
        /*0d94*/ 	.word	0x00000000


	//----- nvinfo : EIATTR_REGCOUNT
	.align		4
.L_627:
        /*0d98*/ 	.byte	0x04, 0x2f
        /*0d9a*/ 	.short	(.L_629 - .L_628)
	.align		4
.L_628:
        /*0d9c*/ 	.word	index@(_ZN2at6native18elementwise_kernelILi128ELi4EZNS0_15gpu_kernel_implIZZZNS0_15binary_internal21div_floor_kernel_cudaERNS_18TensorIteratorBaseEENKUlvE0_clEvENKUlvE0_clEvEUlfE_EEvS5_RKT_EUliE_EEviT1_)
        /*0da0*/ 	.word	0x0000001a


	//----- nvinfo : EIATTR_FRAME_SIZE
	.align		4
.L_629:
        /*0da4*/ 	.byte	0x04, 0x11
        /*0da6*/ 	.short	(.L_631 - .L_630)
	.align		4
.L_630:
        /*0da8*/ 	.word	index@(_ZN2at6native18elementwise_kernelILi128ELi4EZNS0_15gpu_kernel_implIZZZNS0_15binary_internal21div_floor_kernel_cudaERNS_18TensorIteratorBaseEENKUlvE0_clEvENKUlvE0_clEvEUlfE_EEvS5_RKT_EUliE_EEviT1_)
        /*0dac*/ 	.word	0x00000000


	//----- nvinfo : EIATTR_REGCOUNT
	.align		4
.L_631:
        /*0db0*/ 	.byte	0x04, 0x2f
        /*0db2*/ 	.short	(.L_633 - .L_632)
	.align		4
.L_632:
        /*0db4*/ 	.word	index@(_ZN2at6native29vectorized_elementwise_kernelILi8EZZZNS0_15binary_internal21div_floor_kernel_cudaERNS_18TensorIteratorBaseEENKUlvE0_clEvENKUlvE1_clEvEUlN3c104HalfEE_St5arrayIPcLm2EEEEviT0_T1_)
        /*0db8*/ 	.word	0x00000004


	//----- nvinfo : EIATTR_FRAME_SIZE
	.align		4
.L_633:
        /*0dbc*/ 	.byte	0x04, 0x11
        /*0dbe*/ 	.short	(.L_635 - .L_634)
	.align		4
.L_634:
        /*0dc0*/ 	.word	index@(_ZN2at6native29vectorized_elementwise_kernelILi8EZZZNS0_15binary_internal21div_floor_kernel_cudaERNS_18TensorIteratorBaseEENKUlvE0_clEvENKUlvE1_clEvEUlN3c104HalfEE_St5arrayIPcLm2EEEEviT0_T1_)
        /*0dc4*/ 	.word	0x00000000


	//----- nvinfo : EIATTR_REGCOUNT
	.align		4
.L_635:
        /*0dc8*/ 	.byte	0x04, 0x2f
        /*0dca*/ 	.short	(.L_637 - .L_636)
	.align		4
.L_636:
        /*0dcc*/ 	.word	index@(_ZN2at6native29vectorized_elementwise_kernelILi4EZZZNS0_15binary_internal21div_floor_kernel_cudaERNS_18TensorIteratorBaseEENKUlvE0_clEvENKUlvE1_clEvEUlN3c104HalfEE_St5arrayIPcLm2EEEEviT0_T1_)
        /*0dd0*/ 	.word	0x0000001e


	//----- nvinfo : EIATTR_FRAME_SIZE
	.align		4
.L_637:
        /*0dd4*/ 	.byte	0x04, 0x11
        /*0dd6*/ 	.short	(.L_639 - .L_638)
	.align		4
.L_638:
        /*0dd8*/ 	.word	index@(_ZN2at6native29vectorized_elementwise_kernelILi4EZZZNS0_15binary_internal21div_floor_kernel_cudaERNS_18TensorIteratorBaseEENKUlvE0_clEvENKUlvE1_clEvEUlN3c104HalfEE_St5arrayIPcLm2EEEEviT0_T1_)
        /*0ddc*/ 	.word	0x00000000


	//----- nvinfo : EIATTR_REGCOUNT
	.align		4
.L_639:
        /*0de0*/ 	.byte	0x04, 0x2f
        /*0de2*/ 	.short	(.L_641 - .L_640)
	.align		4
.L_640:
        /*0de4*/ 	.word	index@(_ZN2at6native29vectorized_elementwise_kernelILi2EZZZNS0_15binary_internal21div_floor_kernel_cudaERNS_18TensorIteratorBaseEENKUlvE0_clEvENKUlvE1_clEvEUlN3c104HalfEE_St5arrayIPcLm2EEEEviT0_T1_)
        /*0de8*/ 	.word	0x0000001e


	//----- nvinfo : EIATTR_FRAME_SIZE
	.align		4
.L_641:
        /*0dec*/ 	.byte	0x04, 0x11
        /*0dee*/ 	.short	(.L_643 - .L_642)
	.align		4
.L_642:
        /*0df0*/ 	.word	index@(_ZN2at6native29vectorized_elementwise_kernelILi2EZZZNS0_15binary_internal21div_floor_kernel_cudaERNS_18TensorIteratorBaseEENKUlvE0_clEvENKUlvE1_clEvEUlN3c104HalfEE_St5arrayIPcLm2EEEEviT0_T1_)
        /*0df4*/ 	.word	0x00000000


	//----- nvinfo : EIATTR_REGCOUNT
	.align		4
.L_643:
        /*0df8*/ 	.byte	0x04, 0x2f
        /*0dfa*/ 	.short	(.L_645 - .L_644)
	.align		4
.L_644:
        /*0dfc*/ 	.word	index@(_ZN2at6native27unrolled_elementwise_kernelIZZZNS0_15binary_internal21div_floor_kernel_cudaERNS_18TensorIteratorBaseEENKUlvE0_clEvENKUlvE1_clEvEUlN3c104HalfEE_St5arrayIPcLm2EELi4E23TrivialOffsetCalculatorILi1EjESE_NS0_6memory15LoadWithoutCastENSF_16StoreWithoutCastEEEviT_T0_T2_T3_T4_T5_)
        /*0e00*/ 	.word	0x00000014


	//----- nvinfo : EIATTR_FRAME_SIZE
	.align		4
.L_645:
        /*0e04*/ 	.byte	0x04, 0x11
        /*0e06*/ 	.short	(.L_647 - .L_646)
	.align		4
.L_646:
        /*0e08*/ 	.word	index@(_ZN2at6native27unrolled_elementwise_kernelIZZZNS0_15binary_internal21div_floor_kernel_cudaERNS_18TensorIteratorBaseEENKUlvE0_clEvENKUlvE1_clEvEUlN3c104HalfEE_St5arrayIPcLm2EELi4E23TrivialOffsetCalculatorILi1EjESE_NS0_6memory15LoadWithoutCastENSF_16StoreWithoutCastEEEviT_T0_T2_T3_T4_T5_)
        /*0e0c*/ 	.word	0x00000000


	//----- nvinfo : EIATTR_REGCOUNT
	.align		4
.L_647:
        /*0e10*/ 	.byte	0x04, 0x2f
        /*0e12*/ 	.short	(.L_649 - .L_648)
	.align		4
.L_648:
        /*0e14*/ 	.word	index@(_ZN2at6native18elementwise_kernelILi128ELi4EZNS0_22gpu_kernel_impl_nocastIZZZNS0_15binary_internal21div_floor_kernel_cudaERNS_18TensorIteratorBaseEENKUlvE0_clEvENKUlvE1_clEvEUlN3c104HalfEE_EEvS5_RKT_EUliE_EEviT1_)
        /*0e18*/ 	.word	0x00000010


	//----- nvinfo : EIATTR_FRAME_SIZE
	.align		4
.L_649:
        /*0e1c*/ 	.byte	0x04, 0x11
        /*0e1e*/ 	.short	(.L_651 - .L_650)
	.align		4
.L_650:
        /*0e20*/ 	.word	index@(_ZN2at6native18elementwise_kernelILi128ELi4EZNS0_22gpu_kernel_impl_nocastIZZZNS0_15binary_internal21div_floor_kernel_cudaERNS_18TensorIteratorBaseEENKUlvE0_clEvENKUlvE1_clEvEUlN3c104HalfEE_EEvS5_RKT_EUliE_EEviT1_)
        /*0e24*/ 	.word	0x00000000


	//----- nvinfo : EIATTR_REGCOUNT
	.align		4
.L_651:
        /*0e28*/ 	.byte	0x04, 0x2f
        /*0e2a*/ 	.short	(.L_653 - .L_652)
	.align		4
.L_652:
        /*0e2c*/ 	.word	index@(_ZN2at6native27unrolled_elementwise_kernelIZZZNS0_15binary_internal21div_floor_kernel_cudaERNS_18TensorIteratorBaseEENKUlvE0_clEvENKUlvE1_clEvEUlN3c104HalfEE_St5arrayIPcLm2EELi4E23TrivialOffsetCalculatorILi1EjESE_NS0_6memory12LoadWithCastILi1EEENSF_13StoreWithCastILi1EEEEEviT_T0_T2_T3_T4_T5_)
        /*0e30*/ 	.word	0x0000001d


	//----- nvinfo : EIATTR_FRAME_SIZE
	.align		4
.L_653:
        /*0e34*/ 	.byte	0x04, 0x11
        /*0e36*/ 	.short	(.L_655 - .L_654)
	.align		4
.L_654:
        /*0e38*/ 	.word	index@(_ZN2at6native27unrolled_elementwise_kernelIZZZNS0_15binary_internal21div_floor_kernel_cudaERNS_18TensorIteratorBaseEENKUlvE0_clEvENKUlvE1_clEvEUlN3c104HalfEE_St5arrayIPcLm2EELi4E23TrivialOffsetCalculatorILi1EjESE_NS0_6memory12LoadWithCastILi1EEENSF_13StoreWithCastILi1EEEEEviT_T0_T2_T3_T4_T5_)
        /*0e3c*/ 	.word	0x00000000


	//----- nvinfo : EIATTR_REGCOUNT
	.align		4
.L_655:
        /*0e40*/ 	.byte	0x04, 0x2f
        /*0e42*/ 	.short	(.L_657 - .L_656)
	.align		4
.L_656:
        /*0e44*/ 	.word	index@(_ZN2at6native18elementwise_kernelILi128ELi4EZNS0_15gpu_kernel_implIZZZNS0_15binary_internal21div_floor_kernel_cudaERNS_18TensorIteratorBaseEENKUlvE0_clEvENKUlvE1_clEvEUlN3c104HalfEE_EEvS5_RKT_EUliE_EEviT1_)
        /*0e48*/ 	.word	0x00000018


	//----- nvinfo : EIATTR_FRAME_SIZE
	.align		4
.L_657:
        /*0e4c*/ 	.byte	0x04, 0x11
        /*0e4e*/ 	.short	(.L_659 - .L_658)
	.align		4
.L_658:
        /*0e50*/ 	.word	index@(_ZN2at6native18elementwise_kernelILi128ELi4EZNS0_15gpu_kernel_implIZZZNS0_15binary_internal21div_floor_kernel_cudaERNS_18TensorIteratorBaseEENKUlvE0_clEvENKUlvE1_clEvEUlN3c104HalfEE_EEvS5_RKT_EUliE_EEviT1_)
        /*0e54*/ 	.word	0x00000000


	//----- nvinfo : EIATTR_REGCOUNT
	.align		4
.L_659:
        /*0e58*/ 	.byte	0x04, 0x2f
        /*0e5a*/ 	.short	(.L_661 - .L_660)
	.align		4
.L_660:
        /*0e5c*/ 	.word	index@(_ZN2at6native29vectorized_elementwise_kernelILi8EZZZNS0_15binary_internal21div_floor_kernel_cudaERNS_18TensorIteratorBaseEENKUlvE0_clEvENKUlvE2_clEvEUlN3c108BFloat16EE_St5arrayIPcLm2EEEEviT0_T1_)
        /*0e60*/ 	.word	0x00000004


	//----- nvinfo : EIATTR_FRAME_SIZE
	.align		4
.L_661:
        /*0e64*/ 	.byte	0x04, 0x11
        /*0e66*/ 	.short	(.L_663 - .L_662)
	.align		4
.L_662:
        /*0e68*/ 	.word	index@(_ZN2at6native29vectorized_elementwise_kernelILi8EZZZNS0_15binary_internal21div_floor_kernel_cudaERNS_18TensorIteratorBaseEENKUlvE0_clEvENKUlvE2_clEvEUlN3c108BFloat16EE_St5arrayIPcLm2EEEEviT0_T1_)
        /*0e6c*/ 	.word	0x00000000


	//----- nvinfo : EIATTR_REGCOUNT
	.align		4
.L_663:
        /*0e70*/ 	.byte	0x04, 0x2f
        /*0e72*/ 	.short	(.L_665 - .L_664)
	.align		4
.L_664:
        /*0e74*/ 	.word	index@(_ZN2at6native29vectorized_elementwise_kernelILi4EZZZNS0_15binary_internal21div_floor_kernel_cudaERNS_18TensorIteratorBaseEENKUlvE0_clEvENKUlvE2_clEvEUlN3c108BFloat16EE_St5arrayIPcLm2EEEEviT0_T1_)
        /*0e78*/ 	.word	0x0000001e


	//----- nvinfo : EIATTR_FRAME_SIZE
	.align		4
.L_665:
        /*0e7c*/ 	.byte	0x04, 0x11
        /*0e7e*/ 	.short	(.L_667 - .L_666)
	.align		4
.L_666:
        /*0e80*/ 	.word	index@(_ZN2at6native29vectorized_elementwise_kernelILi4EZZZNS0_15binary_internal21div_floor_kernel_cudaERNS_18TensorIteratorBaseEENKUlvE0_clEvENKUlvE2_clEvEUlN3c108BFloat16EE_St5arrayIPcLm2EEEEviT0_T1_)
        /*0e84*/ 	.word	0x00000000


	//----- nvinfo : EIATTR_REGCOUNT
	.align		4
.L_667:
        /*0e88*/ 	.byte	0x04, 0x2f
        /*0e8a*/ 	.short	(.L_669 - .L_668)
	.align		4
.L_668:
        /*0e8c*/ 	.word	index@(_ZN2at6native29vectorized_elementwise_kernelILi2EZZZNS0_15binary_internal21div_floor_kernel_cudaERNS_18TensorIteratorBaseEENKUlvE0_clEvENKUlvE2_clEvEUlN3c108BFloat16EE_St5arrayIPcLm2EEEEviT0_T1_)
        /*0e90*/ 	.word	0x0000001e


	//----- nvinfo : EIATTR_FRAME_SIZE
	.align		4
.L_669:
        /*0e94*/ 	.byte	0x04, 0x11
        /*0e96*/ 	.short	(.L_671 - .L_670)
	.align		4
.L_670:
        /*0e98*/ 	.word	index@(_ZN2at6native29vectorized_elementwise_kernelILi2EZZZNS0_15binary_internal21div_floor_kernel_cudaERNS_18TensorIteratorBaseEENKUlvE0_clEvENKUlvE2_clEvEUlN3c108BFloat16EE_St5arrayIPcLm2EEEEviT0_T1_)
        /*0e9c*/ 	.word	0x00000000


	//----- nvinfo : EIATTR_REGCOUNT
	.align		4
.L_671:
        /*0ea0*/ 	.byte	0x04, 0x2f
        /*0ea2*/ 	.short	(.L_673 - .L_672)
	.align		4
.L_672:
        /*0ea4*/ 	.word	index@(_ZN2at6native27unrolled_elementwise_kernelIZZZNS0_15binary_internal21div_floor_kernel_cudaERNS_18TensorIteratorBaseEENKUlvE0_clEvENKUlvE2_clEvEUlN3c108BFloat16EE_St5arrayIPcLm2EELi4E23TrivialOffsetCalculatorILi1EjESE_NS0_6memory15LoadWithoutCastENSF_16StoreWithoutCastEEEviT_T0_T2_T3_T4_T5_)
        /*0ea8*/ 	.word	0x00000014


	//----- nvinfo : EIATTR_FRAME_SIZE
	.align		4
.L_673:
        /*0eac*/ 	.byte	0x04, 0x11
        /*0eae*/ 	.short	(.L_675 - .L_674)
	.align		4
.L_674:
        /*0eb0*/ 	.word	index@(_ZN2at6native27unrolled_elementwise_kernelIZZZNS0_15binary_internal21div_floor_kernel_cudaERNS_18TensorIteratorBaseEENKUlvE0_clEvENKUlvE2_clEvEUlN3c108BFloat16EE_St5arrayIPcLm2EELi4E23TrivialOffsetCalculatorILi1EjESE_NS0_6memory15LoadWithoutCastENSF_16StoreWithoutCastEEEviT_T0_T2_T3_T4_T5_)
        /*0eb4*/ 	.word	0x00000000


	//----- nvinfo : EIATTR_REGCOUNT
	.align		4
.L_675:
        /*0eb8*/ 	.byte	0x04, 0x2f
        /*0eba*/ 	.short	(.L_677 - .L_676)
	.align		4
.L_676:
        /*0ebc*/ 	.word	index@(_ZN2at6native18elementwise_kernelILi128ELi4EZNS0_22gpu_kernel_impl_nocastIZZZNS0_15binary_internal21div_floor_kernel_cudaERNS_18TensorIteratorBaseEENKUlvE0_clEvENKUlvE2_clEvEUlN3c108BFloat16EE_EEvS5_RKT_EUliE_EEviT1_)
        /*0ec0*/ 	.word	0x00000010


	//----- nvinfo : EIATTR_FRAME_SIZE
	.align		4
.L_677:
        /*0ec4*/ 	.byte	0x04, 0x11
        /*0ec6*/ 	.short	(.L_679 - .L_678)
	.align		4
.L_678:
        /*0ec8*/ 	.word	index@(_ZN2at6native18elementwise_kernelILi128ELi4EZNS0_22gpu_kernel_impl_nocastIZZZNS0_15binary_internal21div_floor_kernel_cudaERNS_18TensorIteratorBaseEENKUlvE0_clEvENKUlvE2_clEvEUlN3c108BFloat16EE_EEvS5_RKT_EUliE_EEviT1_)
        /*0ecc*/ 	.word	0x00000000


	//----- nvinfo : EIATTR_REGCOUNT
	.align		4
.L_679:
        /*0ed0*/ 	.byte	0x04, 0x2f
        /*0ed2*/ 	.short	(.L_681 - .L_680)
	.align		4
.L_680:
        /*0ed4*/ 	.word	index@(_ZN2at6native27unrolled_elementwise_kernelIZZZNS0_15binary_internal21div_floor_kernel_cudaERNS_18TensorIteratorBaseEENKUlvE0_clEvENKUlvE2_clEvEUlN3c108BFloat16EE_St5arrayIPcLm2EELi4E23TrivialOffsetCalculatorILi1EjESE_NS0_6memory12LoadWithCastILi1EEENSF_13StoreWithCastILi1EEEEEviT_T0_T2_T3_T4_T5_)
        /*0ed8*/ 	.word	0x0000001d


	//----- nvinfo : EIATTR_FRAME_SIZE
	.align		4
.L_681:
        /*0edc*/ 	.byte	0x04, 0x11
        /*0ede*/ 	.short	(.L_683 - .L_682)
	.align		4
.L_682:
        /*0ee0*/ 	.word	index@(_ZN2at6native27unrolled_elementwise_kernelIZZZNS0_15binary_internal21div_floor_kernel_cudaERNS_18TensorIteratorBaseEENKUlvE0_clEvENKUlvE2_clEvEUlN3c108BFloat16EE_St5arrayIPcLm2EELi4E23TrivialOffsetCalculatorILi1EjESE_NS0_6memory12LoadWithCastILi1EEENSF_13StoreWithCastILi1EEEEEviT_T0_T2_T3_T4_T5_)
        /*0ee4*/ 	.word	0x00000000


	//----- nvinfo : EIATTR_REGCOUNT
	.align		4
.L_683:
        /*0ee8*/ 	.byte	0x04, 0x2f
        /*0eea*/ 	.short	(.L_685 - .L_684)
	.align		4
.L_684:
        /*0eec*/ 	.word	index@(_ZN2at6native18elementwise_kernelILi128ELi4EZNS0_15gpu_kernel_implIZZZNS0_15binary_internal21div_floor_kernel_cudaERNS_18TensorIteratorBaseEENKUlvE0_clEvENKUlvE2_clEvEUlN3c108BFloat16EE_EEvS5_RKT_EUliE_EEviT1_)
        /*0ef0*/ 	.word	0x00000018


	//----- nvinfo : EIATTR_FRAME_SIZE
	.align		4
.L_685:
        /*0ef4*/ 	.byte	0x04, 0x11
        /*0ef6*/ 	.short	(.L_687 - .L_686)
	.align		4
.L_686:
        /*0ef8*/ 	.word	index@(_ZN2at6native18elementwise_kernelILi128ELi4EZNS0_15gpu_kernel_implIZZZNS0_15binary_internal21div_floor_kernel_cudaERNS_18TensorIteratorBaseEENKUlvE0_clEvENKUlvE2_clEvEUlN3c108BFloat16EE_EEvS5_RKT_EUliE_EEviT1_)
        /*0efc*/ 	.word	0x00000000


	//----- nvinfo : EIATTR_REGCOUNT
	.align		4
.L_687:
        /*0f00*/ 	.byte	0x04, 0x2f
        /*0f02*/ 	.short	(.L_689 - .L_688)
	.align		4
.L_688:
        /*0f04*/ 	.word	index@(_ZN2at6native29vectorized_elementwise_kernelILi8ENS0_13AUnaryFunctorIdddZZZNS0_15binary_internal21div_floor_kernel_cudaERNS_18TensorIteratorBaseEENKUlvE1_clEvENKUlvE_clEvEUlddE_EESt5arrayIPcLm2EEEEviT0_T1_)
        /*0f08*/ 	.word	0x00000004


	//----- nvinfo : EIATTR_FRAME_SIZE
	.align		4
.L_689:
        /*0f0c*/ 	.byte	0x04, 0x11
        /*0f0e*/ 	.short	(.L_691 - .L_690)
	.align		4
.L_690:
        /*0f10*/ 	.word	index@(_ZN2at6native29vectorized_elementwise_kernelILi8ENS0_13AUnaryFunctorIdddZZZNS0_15binary_internal21div_floor_kernel_cudaERNS_18TensorIteratorBaseEENKUlvE1_clEvENKUlvE_clEvEUlddE_EESt5arrayIPcLm2EEEEviT0_T1_)
        /*0f14*/ 	.word	0x00000000


	//----- nvinfo : EIATTR_REGCOUNT
	.align		4
.L_691:
        /*0f18*/ 	.byte	0x04, 0x2f
        /*0f1a*/ 	.short	(.L_693 - .L_692)
	.align		4
.L_692:
        /*0f1c*/ 	.word	index@(_ZN2at6native29vectorized_elementwise_kernelILi4ENS0_13AUnaryFunctorIdddZZZNS0_15binary_internal21div_floor_kernel_cudaERNS_18TensorIteratorBaseEENKUlvE1_clEvENKUlvE_clEvEUlddE_EESt5arrayIPcLm2EEEEviT0_T1_)
        /*0f20*/ 	.word	0x0000002c


	//----- nvinfo : EIATTR_FRAME_SIZE
	.align		4
.L_693:
        /*0f24*/ 	.byte	0x04, 0x11
        /*0f26*/ 	.short	(.L_695 - .L_694)
	.align		4
.L_694:
        /*0f28*/ 	.word	index@($__internal_17_$__cuda_sm20_div_rn_f64_full)
        /*0f2c*/ 	.word	0x00000000


	//----- nvinfo : EIATTR_FRAME_SIZE
	.align		4
.L_695:
        /*0f30*/ 	.byte	0x04, 0x11
        /*0f32*/ 	.short	(.L_697 - .L_696)
	.align		4
.L_696:
        /*0f34*/ 	.word	index@(_ZN2at6native29vectorized_elementwise_kernelILi4ENS0_13AUnaryFunctorIdddZZZNS0_15binary_internal21div_floor_kernel_cudaERNS_18TensorIteratorBaseEENKUlvE1_clEvENKUlvE_clEvEUlddE_EESt5arrayIPcLm2EEEEviT0_T1_)
        /*0f38*/ 	.word	0x00000000


	//----- nvinfo : EIATTR_REGCOUNT
	.align		4
.L_697:
        /*0f3c*/ 	.byte	0x04, 0x2f
        /*0f3e*/ 	.short	(.L_699 - .L_698)
	.align		4
.L_698:
        /*0f40*/ 	.word	index@(_ZN2at6native29vectorized_elementwise_kernelILi2ENS0_13AUnaryFunctorIdddZZZNS0_15binary_internal21div_floor_kernel_cudaERNS_18TensorIteratorBaseEENKUlvE1_clEvENKUlvE_clEvEUlddE_EESt5arrayIPcLm2EEEEviT0_T1_)
        /*0f44*/ 	.word	0x0000002c


	//----- nvinfo : EIATTR_FRAME_SIZE
	.align		4
.L_699:
        /*0f48*/ 	.byte	0x04, 0x11
        /*0f4a*/ 	.short	(.L_701 - .L_700)
	.align		4
.L_700:
        /*0f4c*/ 	.word	index@($__internal_16_$__cuda_sm20_div_rn_f64_full)
        /*0f50*/ 	.word	0x00000000


	//----- nvinfo : EIATTR_FRAME_SIZE
	.align		4
.L_701:
        /*0f54*/ 	.byte	0x04, 0x11
        /*0f56*/ 	.short	(.L_703 - .L_702)
	.align		4
.L_702:
        /*0f58*/ 	.word	index@(_ZN2at6native29vectorized_elementwise_kernelILi2ENS0_13AUnaryFunctorIdddZZZNS0_15binary_internal21div_floor_kernel_cudaERNS_18TensorIteratorBaseEENKUlvE1_clEvENKUlvE_clEvEUlddE_EESt5arrayIPcLm2EEEEviT0_T1_)
        /*0f5c*/ 	.word	0x00000000


	//----- nvinfo : EIATTR_REGCOUNT
	.align		4
.L_703:
        /*0f60*/ 	.byte	0x04, 0x2f
        /*0f62*/ 	.short	(.L_705 - .L_704)
	.align		4
.L_704:
        /*0f64*/ 	.word	index@(_ZN2at6native27unrolled_elementwise_kernelINS0_13AUnaryFunctorIdddZZZNS0_15binary_internal21div_floor_kernel_cudaERNS_18TensorIteratorBaseEENKUlvE1_clEvENKUlvE_clEvEUlddE_EESt5arrayIPcLm2EELi4E23TrivialOffsetCalculatorILi1EjESE_NS0_6memory15LoadWithoutCastENSF_16StoreWithoutCastEEEviT_T0_T2_T3_T4_T5_)
        /*0f68*/ 	.word	0x00000022


	//----- nvinfo : EIATTR_FRAME_SIZE
	.align		4
.L_705:
        /*0f6c*/ 	.byte	0x04, 0x11
        /*0f6e*/ 	.short	(.L_707 - .L_706)
	.align		4
.L_706:
        /*0f70*/ 	.word	index@($__internal_15_$__cuda_sm20_div_rn_f64_full)
        /*0f74*/ 	.word	0x00000000


	//----- nvinfo : EIATTR_FRAME_SIZE
	.align		4
.L_707:
        /*0f78*/ 	.byte	0x04, 0x11
        /*0f7a*/ 	.short	(.L_709 - .L_708)
	.align		4
.L_708:
        /*0f7c*/ 	.word	index@(_ZN2at6native27unrolled_elementwise_kernelINS0_13AUnaryFunctorIdddZZZNS0_15binary_internal21div_floor_kernel_cudaERNS_18TensorIteratorBaseEENKUlvE1_clEvENKUlvE_clEvEUlddE_EESt5arrayIPcLm2EELi4E23TrivialOffsetCalculatorILi1EjESE_NS0_6memory15LoadWithoutCastENSF_16StoreWithoutCastEEEviT_T0_T2_T3_T4_T5_)
        /*0f80*/ 	.word	0x00000000


	//----- nvinfo : EIATTR_REGCOUNT
	.align		4
.L_709:
        /*0f84*/ 	.byte	0x04, 0x2f
        /*0f86*/ 	.short	(.L_711 - .L_710)
	.align		4
.L_710:
        /*0f88*/ 	.word	index@(_ZN2at6native18elementwise_kernelILi128ELi2EZNS0_22gpu_kernel_impl_nocastINS0_13AUnaryFunctorIdddZZZNS0_15binary_internal21div_floor_kernel_cudaERNS_18TensorIteratorBaseEENKUlvE1_clEvENKUlvE_clEvEUlddE_EEEEvS6_RKT_EUliE_EEviT1_)
        /*0f8c*/ 	.word	0x0000001d


	//----- nvinfo : EIATTR_FRAME_SIZE
	.align		4
.L_711:
        /*0f90*/ 	.byte	0x04, 0x11
        /*0f92*/ 	.short	(.L_713 - .L_712)
	.align		4
.L_712:
        /*0f94*/ 	.word	index@($__internal_14_$__cuda_sm20_div_rn_f64_full)
        /*0f98*/ 	.word	0x00000000


	//----- nvinfo : EIATTR_FRAME_SIZE
	.align		4
.L_713:
        /*0f9c*/ 	.byte	0x04, 0x11
        /*0f9e*/ 	.short	(.L_715 - .L_714)
	.align		4
.L_714:
        /*0fa0*/ 	.word	index@(_ZN2at6native18elementwise_kernelILi128ELi2EZNS0_22gpu_kernel_impl_nocastINS0_13AUnaryFunctorIdddZZZNS0_15binary_internal21div_floor_kernel_cudaERNS_18TensorIteratorBaseEENKUlvE1_clEvENKUlvE_clEvEUlddE_EEEEvS6_RKT_EUliE_EEviT1_)
        /*0fa4*/ 	.word	0x00000000


	//----- nvinfo : EIATTR_REGCOUNT
	.align		4
.L_715:
        /*0fa8*/ 	.byte	0x04, 0x2f
        /*0faa*/ 	.short	(.L_717 - .L_716)
	.align		4
.L_716:
        /*0fac*/ 	.word	index@(_ZN2at6native27unrolled_elementwise_kernelINS0_13AUnaryFunctorIdddZZZNS0_15binary_internal21div_floor_kernel_cudaERNS_18TensorIteratorBaseEENKUlvE1_clEvENKUlvE_clEvEUlddE_EESt5arrayIPcLm2EELi4E23TrivialOffsetCalculatorILi1EjESE_NS0_6memory12LoadWithCastILi1EEENSF_13StoreWithCastILi1EEEEEviT_T0_T2_T3_T4_T5_)
        /*0fb0*/ 	.word	0x00000028


	//----- nvinfo : EIATTR_FRAME_SIZE
	.align		4
.L_717:
        /*0fb4*/ 	.byte	0x04, 0x11
        /*0fb6*/ 	.short	(.L_719 - .L_718)
	.align		4
.L_718:
        /*0fb8*/ 	.word	index@($__internal_13_$__cuda_sm20_div_rn_f64_full)
        /*0fbc*/ 	.word	0x00000000


	//----- nvinfo : EIATTR_FRAME_SIZE
	.align		4
.L_719:
        /*0fc0*/ 	.byte	0x04, 0x11
        /*0fc2*/ 	.short	(.L_721 - .L_720)
	.align		4
.L_720:
        /*0fc4*/ 	.word	index@(_ZN2at6native27unrolled_elementwise_kernelINS0_13AUnaryFunctorIdddZZZNS0_15binary_internal21div_floor_kernel_cudaERNS_18TensorIteratorBaseEENKUlvE1_clEvENKUlvE_clEvEUlddE_EESt5arrayIPcLm2EELi4E23TrivialOffsetCalculatorILi1EjESE_NS0_6memory12LoadWithCastILi1EEENSF_13StoreWithCastILi1EEEEEviT_T0_T2_T3_T4_T5_)
        /*0fc8*/ 	.word	0x00000000


	//----- nvinfo : EIATTR_REGCOUNT
	.align		4
.L_721:
        /*0fcc*/ 	.byte	0x04, 0x2f
        /*0fce*/ 	.short	(.L_723 - .L_722)
	.align		4
.L_722:
        /*0fd0*/ 	.word	index@(_ZN2at6native18elementwise_kernelILi128ELi4EZNS0_15gpu_kernel_implINS0_13AUnaryFunctorIdddZZZNS0_15binary_internal21div_floor_kernel_cudaERNS_18TensorIteratorBaseEENKUlvE1_clEvENKUlvE_clEvEUlddE_EEEEvS6_RKT_EUliE_EEviT1_)
        /*0fd4*/ 	.word	0x0000001f


	//----- nvinfo : EIATTR_FRAME_SIZE
	.align		4
.L_723:
        /*0fd8*/ 	.byte	0x04, 0x11
        /*0fda*/ 	.short	(.L_725 - .L_724)
	.align		4
.L_724:
        /*0fdc*/ 	.word	index@($__internal_12_$__cuda_sm20_div_rn_f64_full)
        /*0fe0*/ 	.word	0x00000000


	//----- nvinfo : EIATTR_FRAME_SIZE
	.align		4
.L_725:
        /*0fe4*/ 	.byte	0x04, 0x11
        /*0fe6*/ 	.short	(.L_727 - .L_726)
	.align		4
.L_726:
        /*0fe8*/ 	.word	index@(_ZN2at6native18elementwise_kernelILi128ELi4EZNS0_15gpu_kernel_implINS0_13AUnaryFunctorIdddZZZNS0_15binary_internal21div_floor_kernel_cudaERNS_18TensorIteratorBaseEENKUlvE1_clEvENKUlvE_clEvEUlddE_EEEEvS6_RKT_EUliE_EEviT1_)
        /*0fec*/ 	.word	0x00000000


	//----- nvinfo : EIATTR_REGCOUNT
	.align		4
.L_727:
        /*0ff0*/ 	.byte	0x04, 0x2f
        /*0ff2*/ 	.short	(.L_729 - .L_728)
	.align		4
.L_728:
        /*0ff4*/ 	.word	index@(_ZN2at6native29vectorized_elementwise_kernelILi8ENS0_13BUnaryFunctorIdddZZZNS0_15binary_internal21div_floor_kernel_cudaERNS_18TensorIteratorBaseEENKUlvE1_clEvENKUlvE_clEvEUlddE_EESt5arrayIPcLm2EEEEviT0_T1_)
        /*0ff8*/ 	.word	0x00000004


	//----- nvinfo : EIATTR_FRAME_SIZE
	.align		4
.L_729:
        /*0ffc*/ 	.byte	0x04, 0x11
        /*0ffe*/ 	.short	(.L_731 - .L_730)
	.align		4
.L_730:
        /*1000*/ 	.word	index@(_ZN2at6native29vectorized_elementwise_kernelILi8ENS0_13BUnaryFunctorIdddZZZNS0_15binary_internal21div_floor_kernel_cudaERNS_18TensorIteratorBaseEENKUlvE1_clEvENKUlvE_clEvEUlddE_EESt5arrayIPcLm2EEEEviT0_T1_)
        /*1004*/ 	.word	0x00000000


	//----- nvinfo : EIATTR_REGCOUNT
	.align		4
.L_731:
        /*1008*/ 	.byte	0x04, 0x2f
        /*100a*/ 	.short	(.L_733 - .L_732)
	.align		4
.L_732:
        /*100c*/ 	.word	index@(_ZN2at6native29vectorized_elementwise_kernelILi4ENS0_13BUnaryFunctorIdddZZZNS0_15binary_internal21div_floor_kernel_cudaERNS_18TensorIteratorBaseEENKUlvE1_clEvENKUlvE_clEvEUlddE_EESt5arrayIPcLm2EEEEviT0_T1_)
        /*1010*/ 	.word	0x0000002c


	//----- nvinfo : EIATTR_FRAME_SIZE
	.align		4
.L_733:
        /*1014*/ 	.byte	0x04, 0x11
        /*1016*/ 	.short	(.L_735 - .L_734)
	.align		4
.L_734:
        /*1018*/ 	.word	index@($__internal_11_$__cuda_sm20_div_rn_f64_full)
        /*101c*/ 	.word	0x00000000


	//----- nvinfo : EIATTR_FRAME_SIZE
	.align		4
.L_735:
        /*1020*/ 	.byte	0x04, 0x11
        /*1022*/ 	.short	(.L_737 - .L_736)
	.align		4
.L_736:
        /*1024*/ 	.word	index@(_ZN2at6native29vectorized_elementwise_kernelILi4ENS0_13BUnaryFunctorIdddZZZNS0_15binary_internal21div_floor_kernel_cudaERNS_18TensorIteratorBaseEENKUlvE1_clEvENKUlvE_clEvEUlddE_EESt5arrayIPcLm2EEEEviT0_T1_)
        /*1028*/ 	.word	0x00000000


	//----- nvinfo : EIATTR_REGCOUNT
	.align		4
.L_737:
        /*102c*/ 	.byte	0x04, 0x2f
        /*102e*/ 	.short	(.L_739 - .L_738)
	.align		4
.L_738:
        /*1030*/ 	.word	index@(_ZN2at6native29vectorized_elementwise_kernelILi2ENS0_13BUnaryFunctorIdddZZZNS0_15binary_internal21div_floor_kernel_cudaERNS_18TensorIteratorBaseEENKUlvE1_clEvENKUlvE_clEvEUlddE_EESt5arrayIPcLm2EEEEviT0_T1_)
        /*1034*/ 	.word	0x0000002c


	//----- nvinfo : EIATTR_FRAME_SIZE
	.align		4
.L_739:
        /*1038*/ 	.byte	0x04, 0x11
        /*103a*/ 	.short	(.L_741 - .L_740)
	.align		4
.L_740:
        /*103c*/ 	.word	index@($__internal_10_$__cuda_sm20_div_rn_f64_full)
        /*1040*/ 	.word	0x00000000


	//----- nvinfo : EIATTR_FRAME_SIZE
	.align		4
.L_741:
        /*1044*/ 	.byte	0x04, 0x11
        /*1046*/ 	.short	(.L_743 - .L_742)
	.align		4
.L_742:
        /*1048*/ 	.word	index@(_ZN2at6native29vectorized_elementwise_kernelILi2ENS0_13BUnaryFunctorIdddZZZNS0_15binary_internal21div_floor_kernel_cudaERNS_18TensorIteratorBaseEENKUlvE1_clEvENKUlvE_clEvEUlddE_EESt5arrayIPcLm2EEEEviT0_T1_)
        /*104c*/ 	.word	0x00000000


	//----- nvinfo : EIATTR_REGCOUNT
	.align		4
.L_743:
        /*1050*/ 	.byte	0x04, 0x2f
        /*1052*/ 	.short	(.L_745 - .L_744)
	.align		4
.L_744:
        /*1054*/ 	.word	index@(_ZN2at6native27unrolled_elementwise_kernelINS0_13BUnaryFunctorIdddZZZNS0_15binary_internal21div_floor_kernel_cudaERNS_18TensorIteratorBaseEENKUlvE1_clEvENKUlvE_clEvEUlddE_EESt5arrayIPcLm2EELi4E23TrivialOffsetCalculatorILi1EjESE_NS0_6memory15LoadWithoutCastENSF_16StoreWithoutCastEEEviT_T0_T2_T3_T4_T5_)
        /*1058*/ 	.word	0x00000022


	//----- nvinfo : EIATTR_FRAME_SIZE
	.align		4
.L_745:
        /*105c*/ 	.byte	0x04, 0x11
        /*105e*/ 	.short	(.L_747 - .L_746)
	.align		4
.L_746:
        /*1060*/ 	.word	index@($__internal_9_$__cuda_sm20_div_rn_f64_full)
        /*1064*/ 	.word	0x00000000


	//----- nvinfo : EIATTR_FRAME_SIZE
	.align		4
.L_747:
        /*1068*/ 	.byte	0x04, 0x11
        /*106a*/ 	.short	(.L_749 - .L_748)
	.align		4
.L_748:
        /*106c*/ 	.word	index@(_ZN2at6native27unrolled_elementwise_kernelINS0_13BUnaryFunctorIdddZZZNS0_15binary_internal21div_floor_kernel_cudaERNS_18TensorIteratorBaseEENKUlvE1_clEvENKUlvE_clEvEUlddE_EESt5arrayIPcLm2EELi4E23TrivialOffsetCalculatorILi1EjESE_NS0_6memory15LoadWithoutCastENSF_16StoreWithoutCastEEEviT_T0_T2_T3_T4_T5_)
        /*1070*/ 	.word	0x00000000


	//----- nvinfo : EIATTR_REGCOUNT
	.align		4
.L_749:
        /*1074*/ 	.byte	0x04, 0x2f
        /*1076*/ 	.short	(.L_751 - .L_750)
	.align		4
.L_750:
        /*1078*/ 	.word	index@(_ZN2at6native18elementwise_kernelILi128ELi2EZNS0_22gpu_kernel_impl_nocastINS0_13BUnaryFunctorIdddZZZNS0_15binary_internal21div_floor_kernel_cudaERNS_18TensorIteratorBaseEENKUlvE1_clEvENKUlvE_clEvEUlddE_EEEEvS6_RKT_EUliE_EEviT1_)
        /*107c*/ 	.word	0x0000001d


	//----- nvinfo : EIATTR_FRAME_SIZE
	.align		4
.L_751:
        /*1080*/ 	.byte	0x04, 0x11
        /*1082*/ 	.short	(.L_753 - .L_752)
	.align		4
.L_752:
        /*1084*/ 	.word	index@($__internal_8_$__cuda_sm20_div_rn_f64_full)
        /*1088*/ 	.word	0x00000000


	//----- nvinfo : EIATTR_FRAME_SIZE
	.align		4
.L_753:
        /*108c*/ 	.byte	0x04, 0x11
        /*108e*/ 	.short	(.L_755 - .L_754)
	.align		4
.L_754:
        /*1090*/ 	.word	index@(_ZN2at6native18elementwise_kernelILi128ELi2EZNS0_22gpu_kernel_impl_nocastINS0_13BUnaryFunctorIdddZZZNS0_15binary_internal21div_floor_kernel_cudaERNS_18TensorIteratorBaseEENKUlvE1_clEvENKUlvE_clEvEUlddE_EEEEvS6_RKT_EUliE_EEviT1_)
        /*1094*/ 	.word	0x00000000


	//----- nvinfo : EIATTR_REGCOUNT
	.align		4
.L_755:
        /*1098*/ 	.byte	0x04, 0x2f
        /*109a*/ 	.short	(.L_757 - .L_756)
	.align		4
.L_756:
        /*109c*/ 	.word	index@(_ZN2at6native27unrolled_elementwise_kernelINS0_13BUnaryFunctorIdddZZZNS0_15binary_internal21div_floor_kernel_cudaERNS_18TensorIteratorBaseEENKUlvE1_clEvENKUlvE_clEvEUlddE_EESt5arrayIPcLm2EELi4E23TrivialOffsetCalculatorILi1EjESE_NS0_6memory12LoadWithCastILi1EEENSF_13StoreWithCastILi1EEEEEviT_T0_T2_T3_T4_T5_)
        /*10a0*/ 	.word	0x00000028


	//----- nvinfo : EIATTR_FRAME_SIZE
	.align		4
.L_757:
        /*10a4*/ 	.byte	0x04, 0x11
        /*10a6*/ 	.short	(.L_759 - .L_758)
	.align		4
.L_758:
        /*10a8*/ 	.word	index@($__internal_7_$__cuda_sm20_div_rn_f64_full)
        /*10ac*/ 	.word	0x00000000


	//----- nvinfo : EIATTR_FRAME_SIZE
	.align		4
.L_759:
        /*10b0*/ 	.byte	0x04, 0x11
        /*10b2*/ 	.short	(.L_761 - .L_760)
	.align		4
.L_760:
        /*10b4*/ 	.word	index@(_ZN2at6native27unrolled_elementwise_kernelINS0_13BUnaryFunctorIdddZZZNS0_15binary_internal21div_floor_kernel_cudaERNS_18TensorIteratorBaseEENKUlvE1_clEvENKUlvE_clEvEUlddE_EESt5arrayIPcLm2EELi4E23TrivialOffsetCalculatorILi1EjESE_NS0_6memory12LoadWithCastILi1EEENSF_13StoreWithCastILi1EEEEEviT_T0_T2_T3_T4_T5_)
        /*10b8*/ 	.word	0x00000000


	//----- nvinfo : EIATTR_REGCOUNT
	.align		4
.L_761:
        /*10bc*/ 	.byte	0x04, 0x2f
        /*10be*/ 	.short	(.L_763 - .L_762)
	.align		4
.L_762:
        /*10c0*/ 	.word	index@(_ZN2at6native18elementwise_kernelILi128ELi4EZNS0_15gpu_kernel_implINS0_13BUnaryFunctorIdddZZZNS0_15binary_internal21div_floor_kernel_cudaERNS_18TensorIteratorBaseEENKUlvE1_clEvENKUlvE_clEvEUlddE_EEEEvS6_RKT_EUliE_EEviT1_)
        /*10c4*/ 	.word	0x0000001f


	//----- nvinfo : EIATTR_FRAME_SIZE
	.align		4
.L_763:
        /*10c8*/ 	.byte	0x04, 0x11
        /*10ca*/ 	.short	(.L_765 - .L_764)
	.align		4
.L_764:
        /*10cc*/ 	.word	index@($__internal_6_$__cuda_sm20_div_rn_f64_full)
        /*10d0*/ 	.word	0x00000000


	//----- nvinfo : EIATTR_FRAME_SIZE
	.align		4
.L_765:
        /*10d4*/ 	.byte	0x04, 0x11
        /*10d6*/ 	.short	(.L_767 - .L_766)
	.align		4
.L_766:
        /*10d8*/ 	.word	index@(_ZN2at6native18elementwise_kernelILi128ELi4EZNS0_15gpu_kernel_implINS0_13BUnaryFunctorIdddZZZNS0_15binary_internal21div_floor_kernel_cudaERNS_18TensorIteratorBaseEENKUlvE1_clEvENKUlvE_clEvEUlddE_EEEEvS6_RKT_EUliE_EEviT1_)
        /*10dc*/ 	.word	0x00000000


	//----- nvinfo : EIATTR_REGCOUNT
	.align		4
.L_767:
        /*10e0*/ 	.byte	0x04, 0x2f
        /*10e2*/ 	.short	(.L_769 - .L_768)
	.align		4
.L_768:
        /*10e4*/ 	.word	index@(_ZN2at6native29vectorized_elementwise_kernelILi8ENS0_13BinaryFunctorIdddZZZNS0_15binary_internal21div_floor_kernel_cudaERNS_18TensorIteratorBaseEENKUlvE1_clEvENKUlvE_clEvEUlddE_EESt5arrayIPcLm3EEEEviT0_T1_)
        /*10e8*/ 	.word	0x00000004


	//----- nvinfo : EIATTR_FRAME_SIZE
	.align		4
.L_769:
        /*10ec*/ 	.byte	0x04, 0x11
        /*10ee*/ 	.short	(.L_771 - .L_770)
	.align		4
.L_770:
        /*10f0*/ 	.word	index@(_ZN2at6native29vectorized_elementwise_kernelILi8ENS0_13BinaryFunctorIdddZZZNS0_15binary_internal21div_floor_kernel_cudaERNS_18TensorIteratorBaseEENKUlvE1_clEvENKUlvE_clEvEUlddE_EESt5arrayIPcLm3EEEEviT0_T1_)
        /*10f4*/ 	.word	0x00000000


	//----- nvinfo : EIATTR_REGCOUNT
	.align		4
.L_771:
        /*10f8*/ 	.byte	0x04, 0x2f
        /*10fa*/ 	.short	(.L_773 - .L_772)
	.align		4
.L_772:
        /*10fc*/ 	.word	index@(_ZN2at6native29vectorized_elementwise_kernelILi4ENS0_13BinaryFunctorIdddZZZNS0_15binary_internal21div_floor_kernel_cudaERNS_18TensorIteratorBaseEENKUlvE1_clEvENKUlvE_clEvEUlddE_EESt5arrayIPcLm3EEEEviT0_T1_)
        /*1100*/ 	.word	0x0000003c


	//----- nvinfo : EIATTR_FRAME_SIZE
	.align		4
.L_773:
        /*1104*/ 	.byte	0x04, 0x11
        /*1106*/ 	.short	(.L_775 - .L_774)
	.align		4
.L_774:
        /*1108*/ 	.word	index@($__internal_5_$__cuda_sm20_div_rn_f64_full)
        /*110c*/ 	.word	0x00000000


	//----- nvinfo : EIATTR_FRAME_SIZE
	.align		4
.L_775:
        /*1110*/ 	.byte	0x04, 0x11
        /*1112*/ 	.short	(.L_777 - .L_776)
	.align		4
.L_776:
        /*1114*/ 	.word	index@(_ZN2at6native29vectorized_elementwise_kernelILi4ENS0_13BinaryFunctorIdddZZZNS0_15binary_internal21div_floor_kernel_cudaERNS_18TensorIteratorBaseEENKUlvE1_clEvENKUlvE_clEvEUlddE_EESt5arrayIPcLm3EEEEviT0_T1_)
        /*1118*/ 	.word	0x00000000


	//----- nvinfo : EIATTR_REGCOUNT
	.align		4
.L_777:
        /*111c*/ 	.byte	0x04, 0x2f
        /*111e*/ 	.short	(.L_779 - .L_778)
	.align		4
.L_778:
        /*1120*/ 	.word	index@(_ZN2at6native29vectorized_elementwise_kernelILi2ENS0_13BinaryFunctorIdddZZZNS0_15binary_internal21div_floor_kernel_cudaERNS_18TensorIteratorBaseEENKUlvE1_clEvENKUlvE_clEvEUlddE_EESt5arrayIPcLm3EEEEviT0_T1_)
        /*1124*/ 	.word	0x0000003c


	//----- nvinfo : EIATTR_FRAME_SIZE
	.align		4
.L_779:
        /*1128*/ 	.byte	0x04, 0x11
        /*112a*/ 	.short	(.L_781 - .L_780)
	.align		4
.L_780:
        /*112c*/ 	.word	index@($__internal_4_$__cuda_sm20_div_rn_f64_full)
        /*1130*/ 	.word	0x00000000


	//----- nvinfo : EIATTR_FRAME_SIZE
	.align		4
.L_781:
        /*1134*/ 	.byte	0x04, 0x11
        /*1136*/ 	.short	(.L_783 - .L_782)
	.align		4
.L_782:
        /*1138*/ 	.word	index@(_ZN2at6native29vectorized_elementwise_kernelILi2ENS0_13BinaryFunctorIdddZZZNS0_15binary_internal21div_floor_kernel_cudaERNS_18TensorIteratorBaseEENKUlvE1_clEvENKUlvE_clEvEUlddE_EESt5arrayIPcLm3EEEEviT0_T1_)
        /*113c*/ 	.word	0x00000000


	//----- nvinfo : EIATTR_REGCOUNT
	.align		4
.L_783:
        /*1140*/ 	.byte	0x04, 0x2f
        /*1142*/ 	.short	(.L_785 - .L_784)
	.align		4
.L_784:
        /*1144*/ 	.word	index@(_ZN2at6native27unrolled_elementwise_kernelINS0_13BinaryFunctorIdddZZZNS0_15binary_internal21div_floor_kernel_cudaERNS_18TensorIteratorBaseEENKUlvE1_clEvENKUlvE_clEvEUlddE_EESt5arrayIPcLm3EELi4E23TrivialOffsetCalculatorILi2EjESD_ILi1EjENS0_6memory15LoadWithoutCastENSG_16StoreWithoutCastEEEviT_T0_T2_T3_T4_T5_)
        /*1148*/ 	.word	0x0000002b


	//----- nvinfo : EIATTR_FRAME_SIZE
	.align		4
.L_785:
        /*114c*/ 	.byte	0x04, 0x11
        /*114e*/ 	.short	(.L_787 - .L_786)
	.align		4
.L_786:
        /*1150*/ 	.word	index@($__internal_3_$__cuda_sm20_div_rn_f64_full)
        /*1154*/ 	.word	0x00000000


	//----- nvinfo : EIATTR_FRAME_SIZE
	.align		4
.L_787:
        /*1158*/ 	.byte	0x04, 0x11
        /*115a*/ 	.short	(.L_789 - .L_788)
	.align		4
.L_788:
        /*115c*/ 	.word	index@(_ZN2at6native27unrolled_elementwise_kernelINS0_13BinaryFunctorIdddZZZNS0_15binary_internal21div_floor_kernel_cudaERNS_18TensorIteratorBaseEENKUlvE1_clEvENKUlvE_clEvEUlddE_EESt5arrayIPcLm3EELi4E23TrivialOffsetCalculatorILi2EjESD_ILi1EjENS0_6memory15LoadWithoutCastENSG_16StoreWithoutCastEEEviT_T0_T2_T3_T4_T5_)
        /*1160*/ 	.word	0x00000000


	//----- nvinfo : EIATTR_REGCOUNT
	.align		4
.L_789:
        /*1164*/ 	.byte	0x04, 0x2f
        /*1166*/ 	.short	(.L_791 - .L_790)
	.align		4
.L_790:
        /*1168*/ 	.word	index@(_ZN2at6native18elementwise_kernelILi128ELi2EZNS0_22gpu_kernel_impl_nocastINS0_13BinaryFunctorIdddZZZNS0_15binary_internal21div_floor_kernel_cudaERNS_18TensorIteratorBaseEENKUlvE1_clEvENKUlvE_clEvEUlddE_EEEEvS6_RKT_EUliE_EEviT1_)
        /*116c*/ 	.word	0x00000020


	//----- nvinfo : EIATTR_FRAME_SIZE
	.align		4
.L_791:
        /*1170*/ 	.byte	0x04, 0x11
        /*1172*/ 	.short	(.L_793 - .L_792)
	.align		4
.L_792:
        /*1174*/ 	.word	index@($__internal_2_$__cuda_sm20_div_rn_f64_full)
        /*1178*/ 	.word	0x00000000


	//----- nvinfo : EIATTR_FRAME_SIZE
	.align		4
.L_793:
        /*117c*/ 	.byte	0x04, 0x11
        /*117e*/ 	.short	(.L_795 - .L_794)
	.align		4
.L_794:
        /*1180*/ 	.word	index@(_ZN2at6native18elementwise_kernelILi128ELi2EZNS0_22gpu_kernel_impl_nocastINS0_13BinaryFunctorIdddZZZNS0_15binary_internal21div_floor_kernel_cudaERNS_18TensorIteratorBaseEENKUlvE1_clEvENKUlvE_clEvEUlddE_EEEEvS6_RKT_EUliE_EEviT1_)
        /*1184*/ 	.word	0x00000000


	//----- nvinfo : EIATTR_REGCOUNT
	.align		4
.L_795:
        /*1188*/ 	.byte	0x04, 0x2f
        /*118a*/ 	.short	(.L_797 - .L_796)
	.align		4
.L_796:
        /*118c*/ 	.word	index@(_ZN2at6native27unrolled_elementwise_kernelINS0_13BinaryFunctorIdddZZZNS0_15binary_internal21div_floor_kernel_cudaERNS_18TensorIteratorBaseEENKUlvE1_clEvENKUlvE_clEvEUlddE_EESt5arrayIPcLm3EELi4E23TrivialOffsetCalculatorILi2EjESD_ILi1EjENS0_6memory12LoadWithCastILi2EEENSG_13StoreWithCastILi1EEEEEviT_T0_T2_T3_T4_T5_)
        /*1190*/ 	.word	0x00000028


	//----- nvinfo : EIATTR_FRAME_SIZE
	.align		4
.L_797:
        /*1194*/ 	.byte	0x04, 0x11
        /*1196*/ 	.short	(.L_799 - .L_798)
	.align		4
.L_798:
        /*1198*/ 	.word	index@($__internal_1_$__cuda_sm20_div_rn_f64_full)
        /*119c*/ 	.word	0x00000000


	//----- nvinfo : EIATTR_FRAME_SIZE
	.align		4
.L_799:
        /*11a0*/ 	.byte	0x04, 0x11
        /*11a2*/ 	.short	(.L_801 - .L_800)
	.align		4
.L_800:
        /*11a4*/ 	.word	index@(_ZN2at6native27unrolled_elementwise_kernelINS0_13BinaryFunctorIdddZZZNS0_15binary_internal21div_floor_kernel_cudaERNS_18TensorIteratorBaseEENKUlvE1_clEvENKUlvE_clEvEUlddE_EESt5arrayIPcLm3EELi4E23TrivialOffsetCalculatorILi2EjESD_ILi1EjENS0_6memory12LoadWithCastILi2EEENSG_13StoreWithCastILi1EEEEEviT_T0_T2_T3_T4_T5_)
        /*11a8*/ 	.word	0x00000008


	//----- nvinfo : EIATTR_REGCOUNT
	.align		4
.L_801:
        /*11ac*/ 	.byte	0x04, 0x2f
        /*11ae*/ 	.short	(.L_803 - .L_802)
	.align		4
.L_802:
        /*11b0*/ 	.word	index@(_ZN2at6native18elementwise_kernelILi128ELi4EZNS0_15gpu_kernel_implINS0_13BinaryFunctorIdddZZZNS0_15binary_internal21div_floor_kernel_cudaERNS_18TensorIteratorBaseEENKUlvE1_clEvENKUlvE_clEvEUlddE_EEEEvS6_RKT_EUliE_EEviT1_)
        /*11b4*/ 	.word	0x00000022


	//----- nvinfo : EIATTR_FRAME_SIZE
	.align		4
.L_803:
        /*11b8*/ 	.byte	0x04, 0x11
        /*11ba*/ 	.short	(.L_805 - .L_804)
	.align		4
.L_804:
        /*11bc*/ 	.word	index@($__internal_0_$__cuda_sm20_div_rn_f64_full)
        /*11c0*/ 	.word	0x00000000


	//----- nvinfo : EIATTR_FRAME_SIZE
	.align		4
.L_805:
        /*11c4*/ 	.byte	0x04, 0x11
        /*11c6*/ 	.short	(.L_807 - .L_806)
	.align		4
.L_806:
        /*11c8*/ 	.word	index@(_ZN2at6native18elementwise_kernelILi128ELi4EZNS0_15gpu_kernel_implINS0_13BinaryFunctorIdddZZZNS0_15binary_internal21div_floor_kernel_cudaERNS_18TensorIteratorBaseEENKUlvE1_clEvENKUlvE_clEvEUlddE_EEEEvS6_RKT_EUliE_EEviT1_)
        /*11cc*/ 	.word	0x00000000


	//----- nvinfo : EIATTR_REGCOUNT
	.align		4
.L_807:
        /*11d0*/ 	.byte	0x04, 0x2f
        /*11d2*/ 	.short	(.L_809 - .L_808)
	.align		4
.L_808:
        /*11d4*/ 	.word	index@(_ZN2at6native29vectorized_elementwise_kernelILi8ENS0_13AUnaryFunctorIfffZZZNS0_15binary_internal21div_floor_kernel_cudaERNS_18TensorIteratorBaseEENKUlvE1_clEvENKUlvE0_clEvEUlffE_EESt5arrayIPcLm2EEEEviT0_T1_)
        /*11d8*/ 	.word	0x00000004


	//----- nvinfo : EIATTR_FRAME_SIZE
	.align		4
.L_809:
        /*11dc*/ 	.byte	0x04, 0x11
        /*11de*/ 	.short	(.L_811 - .L_810)
	.align		4
.L_810:
        /*11e0*/ 	.word	index@(_ZN2at6native29vectorized_elementwise_kernelILi8ENS0_13AUnaryFunctorIfffZZZNS0_15binary_internal21div_floor_kernel_cudaERNS_18TensorIteratorBaseEENKUlvE1_clEvENKUlvE0_clEvEUlffE_EESt5arrayIPcLm2EEEEviT0_T1_)
        /*11e4*/ 	.word	0x00000000


	//----- nvinfo : EIATTR_REGCOUNT
	.align		4
.L_811:
        /*11e8*/ 	.byte	0x04, 0x2f
        /*11ea*/ 	.short	(.L_813 - .L_812)
	.align		4
.L_812:
        /*11ec*/ 	.word	index@(_ZN2at6native29vectorized_elementwise_kernelILi4ENS0_13AUnaryFunctorIfffZZZNS0_15binary_internal21div_floor_kernel_cudaERNS_18TensorIteratorBaseEENKUlvE1_clEvENKUlvE0_clEvEUlffE_EESt5arrayIPcLm2EEEEviT0_T1_)
        /*11f0*/ 	.word	0x0000001e


	//----- nvinfo : EIATTR_FRAME_SIZE
	.align		4
.L_813:
        /*11f4*/ 	.byte	0x04, 0x11
        /*11f6*/ 	.short	(.L_815 - .L_814)
	.align		4
.L_814:
        /*11f8*/ 	.word	index@(_ZN2at6native29vectorized_elementwise_kernelILi4ENS0_13AUnaryFunctorIfffZZZNS0_15binary_internal21div_floor_kernel_cudaERNS_18TensorIteratorBaseEENKUlvE1_clEvENKUlvE0_clEvEUlffE_EESt5arrayIPcLm2EEEEviT0_T1_)
        /*11fc*/ 	.word	0x00000000


	//----- nvinfo : EIATTR_REGCOUNT
	.align		4
.L_815:
        /*1200*/ 	.byte	0x04, 0x2f
        /*1202*/ 	.short	(.L_817 - .L_816)
	.align		4
.L_816:
        /*1204*/ 	.word	index@(_ZN2at6native29vectorized_elementwise_kernelILi2ENS0_13AUnaryFunctorIfffZZZNS0_15binary_internal21div_floor_kernel_cudaERNS_18TensorIteratorBaseEENKUlvE1_clEvENKUlvE0_clEvEUlffE_EESt5arrayIPcLm2EEEEviT0_T1_)
        /*1208*/ 	.word	0x0000001e


	//----- nvinfo : EIATTR_FRAME_SIZE
	.align		4
.L_817:
        /*120c*/ 	.byte	0x04, 0x11
        /*120e*/ 	.short	(.L_819 - .L_818)
	.align		4
.L_818:
        /*1210*/ 	.word	index@(_ZN2at6native29vectorized_elementwise_kernelILi2ENS0_13AUnaryFunctorIfffZZZNS0_15binary_internal21div_floor_kernel_cudaERNS_18TensorIteratorBaseEENKUlvE1_clEvENKUlvE0_clEvEUlffE_EESt5arrayIPcLm2EEEEviT0_T1_)
        /*1214*/ 	.word	0x00000000


	//----- nvinfo : EIATTR_REGCOUNT
	.align		4
.L_819:
        /*1218*/ 	.byte	0x04, 0x2f
        /*121a*/ 	.short	(.L_821 - .L_820)
	.align		4
.L_820:
        /*121c*/ 	.word	index@(_ZN2at6native27unrolled_elementwise_kernelINS0_13AUnaryFunctorIfffZZZNS0_15binary_internal21div_floor_kernel_cudaERNS_18TensorIteratorBaseEENKUlvE1_clEvENKUlvE0_clEvEUlffE_EESt5arrayIPcLm2EELi4E23TrivialOffsetCalculatorILi1EjESE_NS0_6memory15LoadWithoutCastENSF_16StoreWithoutCastEEEviT_T0_T2_T3_T4_T5_)
        /*1220*/ 	.word	0x00000014


	//----- nvinfo : EIATTR_FRAME_SIZE
	.align		4
.L_821:
        /*1224*/ 	.byte	0x04, 0x11
        /*1226*/ 	.short	(.L_823 - .L_822)
	.align		4
.L_822:
        /*1228*/ 	.word	index@(_ZN2at6native27unrolled_elementwise_kernelINS0_13AUnaryFunctorIfffZZZNS0_15binary_internal21div_floor_kernel_cudaERNS_18TensorIteratorBaseEENKUlvE1_clEvENKUlvE0_clEvEUlffE_EESt5arrayIPcLm2EELi4E23TrivialOffsetCalculatorILi1EjESE_NS0_6memory15LoadWithoutCastENSF_16StoreWithoutCastEEEviT_T0_T2_T3_T4_T5_)
        /*122c*/ 	.word	0x00000000


	//----- nvinfo : EIATTR_REGCOUNT
	.align		4
.L_823:
        /*1230*/ 	.byte	0x04, 0x2f
        /*1232*/ 	.short	(.L_825 - .L_824)
	.align		4
.L_824:
        /*1234*/ 	.word	index@(_ZN2at6native18elementwise_kernelILi128ELi2EZNS0_22gpu_kernel_impl_nocastINS0_13AUnaryFunctorIfffZZZNS0_15binary_internal21div_floor_kernel_cudaERNS_18TensorIteratorBaseEENKUlvE1_clEvENKUlvE0_clEvEUlffE_EEEEvS6_RKT_EUliE_EEviT1_)
        /*1238*/ 	.word	0x00000010


	//----- nvinfo : EIATTR_FRAME_SIZE
	.align		4
.L_825:
        /*123c*/ 	.byte	0x04, 0x11
        /*123e*/ 	.short	(.L_827 - .L_826)
	.align		4
.L_826:
        /*1240*/ 	.word	index@(_ZN2at6native18elementwise_kernelILi128ELi2EZNS0_22gpu_kernel_impl_nocastINS0_13AUnaryFunctorIfffZZZNS0_15binary_internal21div_floor_kernel_cudaERNS_18TensorIteratorBaseEENKUlvE1_clEvENKUlvE0_clEvEUlffE_EEEEvS6_RKT_EUliE_EEviT1_)
        /*1244*/ 	.word	0x00000000


	//----- nvinfo : EIATTR_REGCOUNT
	.align		4
.L_827:
        /*1248*/ 	.byte	0x04, 0x2f
        /*124a*/ 	.short	(.L_829 - .L_828)
	.align		4
.L_828:
        /*124c*/ 	.word	index@(_ZN2at6native27unrolled_elementwise_kernelINS0_13AUnaryFunctorIfffZZZNS0_15binary_internal21div_floor_kernel_cudaERNS_18TensorIteratorBaseEENKUlvE1_clEvENKUlvE0_clEvEUlffE_EESt5arrayIPcLm2EELi4E23TrivialOffsetCalculatorILi1EjESE_NS0_6memory12LoadWithCastILi1EEENSF_13StoreWithCastILi1EEEEEviT_T0_T2_T3_T4_T5_)
        /*1250*/ 	.word	0x0000001c


	//----- nvinfo : EIATTR_FRAME_SIZE
	.align		4
.L_829:
        /*1254*/ 	.byte	0x04, 0x11
        /*1256*/ 	.short	(.L_831 - .L_830)
	.align		4
.L_830:
        /*1258*/ 	.word	index@(_ZN2at6native27unrolled_elementwise_kernelINS0_13AUnaryFunctorIfffZZZNS0_15binary_internal21div_floor_kernel_cudaERNS_18TensorIteratorBaseEENKUlvE1_clEvENKUlvE0_clEvEUlffE_EESt5arrayIPcLm2EELi4E23TrivialOffsetCalculatorILi1EjESE_NS0_6memory12LoadWithCastILi1EEENSF_13StoreWithCastILi1EEEEEviT_T0_T2_T3_T4_T5_)
        /*125c*/ 	.word	0x00000000


	//----- nvinfo : EIATTR_REGCOUNT
	.align		4
.L_831:
        /*1260*/ 	.byte	0x04, 0x2f
        /*1262*/ 	.short	(.L_833 - .L_832)
	.align		4
.L_832:
        /*1264*/ 	.word	index@(_ZN2at6native18elementwise_kernelILi128ELi4EZNS0_15gpu_kernel_implINS0_13AUnaryFunctorIfffZZZNS0_15binary_internal21div_floor_kernel_cudaERNS_18TensorIteratorBaseEENKUlvE1_clEvENKUlvE0_clEvEUlffE_EEEEvS6_RKT_EUliE_EEviT1_)
        /*1268*/ 	.word	0x0000001a


	//----- nvinfo : EIATTR_FRAME_SIZE
	.align		4
.L_833:
        /*126c*/ 	.byte	0x04, 0x11
        /*126e*/ 	.short	(.L_835 - .L_834)
	.align		4
.L_834:
        /*1270*/ 	.word	index@(_ZN2at6native18elementwise_kernelILi128ELi4EZNS0_15gpu_kernel_implINS0_13AUnaryFunctorIfffZZZNS0_15binary_internal21div_floor_kernel_cudaERNS_18TensorIteratorBaseEENKUlvE1_clEvENKUlvE0_clEvEUlffE_EEEEvS6_RKT_EUliE_EEviT1_)
        /*1274*/ 	.word	0x00000000


	//----- nvinfo : EIATTR_REGCOUNT
	.align		4
.L_835:
        /*1278*/ 	.byte	0x04, 0x2f
        /*127a*/ 	.short	(.L_837 - .L_836)
	.align		4
.L_836:
        /*127c*/ 	.word	index@(_ZN2at6native29vectorized_elementwise_kernelILi8ENS0_13BUnaryFunctorIfffZZZNS0_15binary_internal21div_floor_kernel_cudaERNS_18TensorIteratorBaseEENKUlvE1_clEvENKUlvE0_clEvEUlffE_EESt5arrayIPcLm2EEEEviT0_T1_)
        /*1280*/ 	.word	0x00000004


	//----- nvinfo : EIATTR_FRAME_SIZE
	.align		4
.L_837:
        /*1284*/ 	.byte	0x04, 0x11
        /*1286*/ 	.short	(.L_839 - .L_838)
	.align		4
.L_838:
        /*1288*/ 	.word	index@(_ZN2at6native29vectorized_elementwise_kernelILi8ENS0_13BUnaryFunctorIfffZZZNS0_15binary_internal21div_floor_kernel_cudaERNS_18TensorIteratorBaseEENKUlvE1_clEvENKUlvE0_clEvEUlffE_EESt5arrayIPcLm2EEEEviT0_T1_)
        /*128c*/ 	.word	0x00000000


	//----- nvinfo : EIATTR_REGCOUNT
	.align		4
.L_839:
        /*1290*/ 	.byte	0x04, 0x2f
        /*1292*/ 	.short	(.L_841 - .L_840)
	.align		4
.L_840:
        /*1294*/ 	.word	index@(_ZN2at6native29vectorized_elementwise_kernelILi4ENS0_13BUnaryFunctorIfffZZZNS0_15binary_internal21div_floor_kernel_cudaERNS_18TensorIteratorBaseEENKUlvE1_clEvENKUlvE0_clEvEUlffE_EESt5arrayIPcLm2EEEEviT0_T1_)
        /*1298*/ 	.word	0x0000001e


	//----- nvinfo : EIATTR_FRAME_SIZE
	.align		4
.L_841:
        /*129c*/ 	.byte	0x04, 0x11
        /*129e*/ 	.short	(.L_843 - .L_842)
	.align		4
.L_842:
        /*12a0*/ 	.word	index@(_ZN2at6native29vectorized_elementwise_kernelILi4ENS0_13BUnaryFunctorIfffZZZNS0_15binary_internal21div_floor_kernel_cudaERNS_18TensorIteratorBaseEENKUlvE1_clEvENKUlvE0_clEvEUlffE_EESt5arrayIPcLm2EEEEviT0_T1_)
        /*12a4*/ 	.word	0x00000000


	//----- nvinfo : EIATTR_REGCOUNT
	.align		4
.L_843:
        /*12a8*/ 	.byte	0x04, 0x2f
        /*12aa*/ 	.short	(.L_845 - .L_844)
	.align		4
.L_844:
        /*12ac*/ 	.word	index@(_ZN2at6native29vectorized_elementwise_kernelILi2ENS0_13BUnaryFunctorIfffZZZNS0_15binary_internal21div_floor_kernel_cudaERNS_18TensorIteratorBaseEENKUlvE1_clEvENKUlvE0_clEvEUlffE_EESt5arrayIPcLm2EEEEviT0_T1_)
        /*12b0*/ 	.word	0x0000001e


	//----- nvinfo : EIATTR_FRAME_SIZE
	.align		4
.L_845:
        /*12b4*/ 	.byte	0x04, 0x11
        /*12b6*/ 	.short	(.L_847 - .L_846)
	.align		4
.L_846:
        /*12b8*/ 	.word	index@(_ZN2at6native29vectorized_elementwise_kernelILi2ENS0_13BUnaryFunctorIfffZZZNS0_15binary_internal21div_floor_kernel_cudaERNS_18TensorIteratorBaseEENKUlvE1_clEvENKUlvE0_clEvEUlffE_EESt5arrayIPcLm2EEEEviT0_T1_)
        /*12bc*/ 	.word	0x00000000


	//----- nvinfo : EIATTR_REGCOUNT
	.align		4
.L_847:
        /*12c0*/ 	.byte	0x04, 0x2f
        /*12c2*/ 	.short	(.L_849 - .L_848)
	.align		4
.L_848:
        /*12c4*/ 	.word	index@(_ZN2at6native27unrolled_elementwise_kernelINS0_13BUnaryFunctorIfffZZZNS0_15binary_internal21div_floor_kernel_cudaERNS_18TensorIteratorBaseEENKUlvE1_clEvENKUlvE0_clEvEUlffE_EESt5arrayIPcLm2EELi4E23TrivialOffsetCalculatorILi1EjESE_NS0_6memory15LoadWithoutCastENSF_16StoreWithoutCastEEEviT_T0_T2_T3_T4_T5_)
        /*12c8*/ 	.word	0x00000014


	//----- nvinfo : EIATTR_FRAME_SIZE
	.align		4
.L_849:
        /*12cc*/ 	.byte	0x04, 0x11
        /*12ce*/ 	.short	(.L_851 - .L_850)
	.align		4
.L_850:
        /*12d0*/ 	.word	index@(_ZN2at6native27unrolled_elementwise_kernelINS0_13BUnaryFunctorIfffZZZNS0_15binary_internal21div_floor_kernel_cudaERNS_18TensorIteratorBaseEENKUlvE1_clEvENKUlvE0_clEvEUlffE_EESt5arrayIPcLm2EELi4E23TrivialOffsetCalculatorILi1EjESE_NS0_6memory15LoadWithoutCastENSF_16StoreWithoutCastEEEviT_T0_T2_T3_T4_T5_)
        /*12d4*/ 	.word	0x00000000


	//----- nvinfo : EIATTR_REGCOUNT
	.align		4
.L_851:
        /*12d8*/ 	.byte	0x04, 0x2f
        /*12da*/ 	.short	(.L_853 - .L_852)
	.align		4
.L_852:
        /*12dc*/ 	.word	index@(_ZN2at6native18elementwise_kernelILi128ELi2EZNS0_22gpu_kernel_impl_nocastINS0_13BUnaryFunctorIfffZZZNS0_15binary_internal21div_floor_kernel_cudaERNS_18TensorIteratorBaseEENKUlvE1_clEvENKUlvE0_clEvEUlffE_EEEEvS6_RKT_EUliE_EEviT1_)
        /*12e0*/ 	.word	0x0000000f


	//----- nvinfo : EIATTR_FRAME_SIZE
	.align		4
.L_853:
        /*12e4*/ 	.byte	0x04, 0x11
        /*12e6*/ 	.short	(.L_855 - .L_854)
	.align		4
.L_854:
        /*12e8*/ 	.word	index@(_ZN2at6native18elementwise_kernelILi128ELi2EZNS0_22gpu_kernel_impl_nocastINS0_13BUnaryFunctorIfffZZZNS0_15binary_internal21div_floor_kernel_cudaERNS_18TensorIteratorBaseEENKUlvE1_clEvENKUlvE0_clEvEUlffE_EEEEvS6_RKT_EUliE_EEviT1_)
        /*12ec*/ 	.word	0x00000000


	//----- nvinfo : EIATTR_REGCOUNT
	.align		4
.L_855:
        /*12f0*/ 	.byte	0x04, 0x2f
        /*12f2*/ 	.short	(.L_857 - .L_856)
	.align		4
.L_856:
        /*12f4*/ 	.word	index@(_ZN2at6native27unrolled_elementwise_kernelINS0_13BUnaryFunctorIfffZZZNS0_15binary_internal21div_floor_kernel_cudaERNS_18TensorIteratorBaseEENKUlvE1_clEvENKUlvE0_clEvEUlffE_EESt5arrayIPcLm2EELi4E23TrivialOffsetCalculatorILi1EjESE_NS0_6memory12LoadWithCastILi1EEENSF_13StoreWithCastILi1EEEEEviT_T0_T2_T3_T4_T5_)
        /*12f8*/ 	.word	0x0000001c


	//----- nvinfo : EIATTR_FRAME_SIZE
	.align		4
.L_857:
        /*12fc*/ 	.byte	0x04, 0x11
        /*12fe*/ 	.short	(.L_859 - .L_858)
	.align		4
.L_858:
        /*1300*/ 	.word	index@(_ZN2at6native27unrolled_elementwise_kernelINS0_13BUnaryFunctorIfffZZZNS0_15binary_internal21div_floor_kernel_cudaERNS_18TensorIteratorBaseEENKUlvE1_clEvENKUlvE0_clEvEUlffE_EESt5arrayIPcLm2EELi4E23TrivialOffsetCalculatorILi1EjESE_NS0_6memory12LoadWithCastILi1EEENSF_13StoreWithCastILi1EEEEEviT_T0_T2_T3_T4_T5_)
        /*1304*/ 	.word	0x00000000


	//----- nvinfo : EIATTR_REGCOUNT
	.align		4
.L_859:
        /*1308*/ 	.byte	0x04, 0x2f
        /*130a*/ 	.short	(.L_861 - .L_860)
	.align		4
.L_860:
        /*130c*/ 	.word	index@(_ZN2at6native18elementwise_kernelILi128ELi4EZNS0_15gpu_kernel_implINS0_13BUnaryFunctorIfffZZZNS0_15binary_internal21div_floor_kernel_cudaERNS_18TensorIteratorBaseEENKUlvE1_clEvENKUlvE0_clEvEUlffE_EEEEvS6_RKT_EUliE_EEviT1_)
        /*1310*/ 	.word	0x0000001a


	//----- nvinfo : EIATTR_FRAME_SIZE
	.align		4
.L_861:
        /*1314*/ 	.byte	0x04, 0x11
        /*1316*/ 	.short	(.L_863 - .L_862)
	.align		4
.L_862:
        /*1318*/ 	.word	index@(_ZN2at6native18elementwise_kernelILi128ELi4EZNS0_15gpu_kernel_implINS0_13BUnaryFunctorIfffZZZNS0_15binary_internal21div_floor_kernel_cudaERNS_18TensorIteratorBaseEENKUlvE1_clEvENKUlvE0_clEvEUlffE_EEEEvS6_RKT_EUliE_EEviT1_)
        /*131c*/ 	.word	0x00000000


	//----- nvinfo : EIATTR_REGCOUNT
	.align		4
.L_863:
        /*1320*/ 	.byte	0x04, 0x2f
        /*1322*/ 	.short	(.L_865 - .L_864)
	.align		4
.L_864:
        /*1324*/ 	.word	index@(_ZN2at6native29vectorized_elementwise_kernelILi8ENS0_13BinaryFunctorIfffZZZNS0_15binary_internal21div_floor_kernel_cudaERNS_18TensorIteratorBaseEENKUlvE1_clEvENKUlvE0_clEvEUlffE_EESt5arrayIPcLm3EEEEviT0_T1_)
        /*1328*/ 	.word	0x00000004


	//----- nvinfo : EIATTR_FRAME_SIZE
	.align		4
.L_865:
        /*132c*/ 	.byte	0x04, 0x11
        /*132e*/ 	.short	(.L_867 - .L_866)
	.align		4
.L_866:
        /*1330*/ 	.word	index@(_ZN2at6native29vectorized_elementwise_kernelILi8ENS0_13BinaryFunctorIfffZZZNS0_15binary_internal21div_floor_kernel_cudaERNS_18TensorIteratorBaseEENKUlvE1_clEvENKUlvE0_clEvEUlffE_EESt5arrayIPcLm3EEEEviT0_T1_)
        /*1334*/ 	.word	0x00000000


	//----- nvinfo : EIATTR_REGCOUNT
	.align		4
.L_867:
        /*1338*/ 	.byte	0x04, 0x2f
        /*133a*/ 	.short	(.L_869 - .L_868)
	.align		4
.L_868:
        /*133c*/ 	.word	index@(_ZN2at6native29vectorized_elementwise_kernelILi4ENS0_13BinaryFunctorIfffZZZNS0_15binary_internal21div_floor_kernel_cudaERNS_18TensorIteratorBaseEENKUlvE1_clEvENKUlvE0_clEvEUlffE_EESt5arrayIPcLm3EEEEviT0_T1_)
        /*1340*/ 	.word	0x00000020


	//----- nvinfo : EIATTR_FRAME_SIZE
	.align		4
.L_869:
        /*1344*/ 	.byte	0x04, 0x11
        /*1346*/ 	.short	(.L_871 - .L_870)
	.align		4
.L_870:
        /*1348*/ 	.word	index@(_ZN2at6native29vectorized_elementwise_kernelILi4ENS0_13BinaryFunctorIfffZZZNS0_15binary_internal21div_floor_kernel_cudaERNS_18TensorIteratorBaseEENKUlvE1_clEvENKUlvE0_clEvEUlffE_EESt5arrayIPcLm3EEEEviT0_T1_)
        /*134c*/ 	.word	0x00000000


	//----- nvinfo : EIATTR_REGCOUNT
	.align		4
.L_871:
        /*1350*/ 	.byte	0x04, 0x2f
        /*1352*/ 	.short	(.L_873 - .L_872)
	.align		4
.L_872:
        /*1354*/ 	.word	index@(_ZN2at6native29vectorized_elementwise_kernelILi2ENS0_13BinaryFunctorIfffZZZNS0_15binary_internal21div_floor_kernel_cudaERNS_18TensorIteratorBaseEENKUlvE1_clEvENKUlvE0_clEvEUlffE_EESt5arrayIPcLm3EEEEviT0_T1_)
        /*1358*/ 	.word	0x00000020


	//----- nvinfo : EIATTR_FRAME_SIZE
	.align		4
.L_873:
        /*135c*/ 	.byte	0x04, 0x11
        /*135e*/ 	.short	(.L_875 - .L_874)
	.align		4
.L_874:
        /*1360*/ 	.word	index@(_ZN2at6native29vectorized_elementwise_kernelILi2ENS0_13BinaryFunctorIfffZZZNS0_15binary_internal21div_floor_kernel_cudaERNS_18TensorIteratorBaseEENKUlvE1_clEvENKUlvE0_clEvEUlffE_EESt5arrayIPcLm3EEEEviT0_T1_)
        /*1364*/ 	.word	0x00000000


	//----- nvinfo : EIATTR_REGCOUNT
	.align		4
.L_875:
        /*1368*/ 	.byte	0x04, 0x2f
        /*136a*/ 	.short	(.L_877 - .L_876)
	.align		4
.L_876:
        /*136c*/ 	.word	index@(_ZN2at6native27unrolled_elementwise_kernelINS0_13BinaryFunctorIfffZZZNS0_15binary_internal21div_floor_kernel_cudaERNS_18TensorIteratorBaseEENKUlvE1_clEvENKUlvE0_clEvEUlffE_EESt5arrayIPcLm3EELi4E23TrivialOffsetCalculatorILi2EjESD_ILi1EjENS0_6memory15LoadWithoutCastENSG_16StoreWithoutCastEEEviT_T0_T2_T3_T4_T5_)
        /*1370*/ 	.word	0x0000001c


	//----- nvinfo : EIATTR_FRAME_SIZE
	.align		4
.L_877:
        /*1374*/ 	.byte	0x04, 0x11
        /*1376*/ 	.short	(.L_879 - .L_878)
	.align		4
.L_878:
        /*1378*/ 	.word	index@(_ZN2at6native27unrolled_elementwise_kernelINS0_13BinaryFunctorIfffZZZNS0_15binary_internal21div_floor_kernel_cudaERNS_18TensorIteratorBaseEENKUlvE1_clEvENKUlvE0_clEvEUlffE_EESt5arrayIPcLm3EELi4E23TrivialOffsetCalculatorILi2EjESD_ILi1EjENS0_6memory15LoadWithoutCastENSG_16StoreWithoutCastEEEviT_T0_T2_T3_T4_T5_)
        /*137c*/ 	.word	0x00000000


	//----- nvinfo : EIATTR_REGCOUNT
	.align		4
.L_879:
        /*1380*/ 	.byte	0x04, 0x2f
        /*1382*/ 	.short	(.L_881 - .L_880)
	.align		4
.L_880:
        /*1384*/ 	.word	index@(_ZN2at6native18elementwise_kernelILi128ELi2EZNS0_22gpu_kernel_impl_nocastINS0_13BinaryFunctorIfffZZZNS0_15binary_internal21div_floor_kernel_cudaERNS_18TensorIteratorBaseEENKUlvE1_clEvENKUlvE0_clEvEUlffE_EEEEvS6_RKT_EUliE_EEviT1_)
        /*1388*/ 	.word	0x00000011


	//----- nvinfo : EIATTR_FRAME_SIZE
	.align		4
.L_881:
        /*138c*/ 	.byte	0x04, 0x11
        /*138e*/ 	.short	(.L_883 - .L_882)
	.align		4
.L_882:
        /*1390*/ 	.word	index@(_ZN2at6native18elementwise_kernelILi128ELi2EZNS0_22gpu_kernel_impl_nocastINS0_13BinaryFunctorIfffZZZNS0_15binary_internal21div_floor_kernel_cudaERNS_18TensorIteratorBaseEENKUlvE1_clEvENKUlvE0_clEvEUlffE_EEEEvS6_RKT_EUliE_EEviT1_)
        /*1394*/ 	.word	0x00000000


	//----- nvinfo : EIATTR_REGCOUNT
	.align		4
.L_883:
        /*1398*/ 	.byte	0x04, 0x2f
        /*139a*/ 	.short	(.L_885 - .L_884)
	.align		4
.L_884:
        /*139c*/ 	.word	index@(_ZN2at6native27unrolled_elementwise_kernelINS0_13BinaryFunctorIfffZZZNS0_15binary_internal21div_floor_kernel_cudaERNS_18TensorIteratorBaseEENKUlvE1_clEvENKUlvE0_clEvEUlffE_EESt5arrayIPcLm3EELi4E23TrivialOffsetCalculatorILi2EjESD_ILi1EjENS0_6memory12LoadWithCastILi2EEENSG_13StoreWithCastILi1EEEEEviT_T0_T2_T3_T4_T5_)
        /*13a0*/ 	.word	0x00000020


	//----- nvinfo : EIATTR_FRAME_SIZE
	.align		4
.L_885:
        /*13a4*/ 	.byte	0x04, 0x11
        /*13a6*/ 	.short	(.L_887 - .L_886)
	.align		4
.L_886:
        /*13a8*/ 	.word	index@(_ZN2at6native27unrolled_elementwise_kernelINS0_13BinaryFunctorIfffZZZNS0_15binary_internal21div_floor_kernel_cudaERNS_18TensorIteratorBaseEENKUlvE1_clEvENKUlvE0_clEvEUlffE_EESt5arrayIPcLm3EELi4E23TrivialOffsetCalculatorILi2EjESD_ILi1EjENS0_6memory12LoadWithCastILi2EEENSG_13StoreWithCastILi1EEEEEviT_T0_T2_T3_T4_T5_)
        /*13ac*/ 	.word	0x00000000


	//----- nvinfo : EIATTR_REGCOUNT
	.align		4
.L_887:
        /*13b0*/ 	.byte	0x04, 0x2f
        /*13b2*/ 	.short	(.L_889 - .L_888)
	.align		4
.L_888:
        /*13b4*/ 	.word	index@(_ZN2at6native18elementwise_kernelILi128ELi4EZNS0_15gpu_kernel_implINS0_13BinaryFunctorIfffZZZNS0_15binary_internal21div_floor_kernel_cudaERNS_18TensorIteratorBaseEENKUlvE1_clEvENKUlvE0_clEvEUlffE_EEEEvS6_RKT_EUliE_EEviT1_)
        /*13b8*/ 	.word	0x0000001a


	//----- nvinfo : EIATTR_FRAME_SIZE
	.align		4
.L_889:
        /*13bc*/ 	.byte	0x04, 0x11
        /*13be*/ 	.short	(.L_891 - .L_890)
	.align		4
.L_890:
        /*13c0*/ 	.word	index@(_ZN2at6native18elementwise_kernelILi128ELi4EZNS0_15gpu_kernel_implINS0_13BinaryFunctorIfffZZZNS0_15binary_internal21div_floor_kernel_cudaERNS_18TensorIteratorBaseEENKUlvE1_clEvENKUlvE0_clEvEUlffE_EEEEvS6_RKT_EUliE_EEviT1_)
        /*13c4*/ 	.word	0x00000000


	//----- nvinfo : EIATTR_REGCOUNT
	.align		4
.L_891:
        /*13c8*/ 	.byte	0x04, 0x2f
        /*13ca*/ 	.short	(.L_893 - .L_892)
	.align		4
.L_892:
        /*13cc*/ 	.word	index@(_ZN2at6native29vectorized_elementwise_kernelILi8ENS0_13AUnaryFunctorIN3c104HalfES4_S4_ZZZNS0_15binary_internal21div_floor_kernel_cudaERNS_18TensorIteratorBaseEENKUlvE1_clEvENKUlvE1_clEvEUlS4_S4_E_EESt5arrayIPcLm2EEEEviT0_T1_)
        /*13d0*/ 	.word	0x00000004


	//----- nvinfo : EIATTR_FRAME_SIZE
	.align		4
.L_893:
        /*13d4*/ 	.byte	0x04, 0x11
        /*13d6*/ 	.short	(.L_895 - .L_894)
	.align		4
.L_894:
        /*13d8*/ 	.word	index@(_ZN2at6native29vectorized_elementwise_kernelILi8ENS0_13AUnaryFunctorIN3c104HalfES4_S4_ZZZNS0_15binary_internal21div_floor_kernel_cudaERNS_18TensorIteratorBaseEENKUlvE1_clEvENKUlvE1_clEvEUlS4_S4_E_EESt5arrayIPcLm2EEEEviT0_T1_)
        /*13dc*/ 	.word	0x00000000


	//----- nvinfo : EIATTR_REGCOUNT
	.align		4
.L_895:
        /*13e0*/ 	.byte	0x04, 0x2f
        /*13e2*/ 	.short	(.L_897 - .L_896)
	.align		4
.L_896:
        /*13e4*/ 	.word	index@(_ZN2at6native29vectorized_elementwise_kernelILi4ENS0_13AUnaryFunctorIN3c104HalfES4_S4_ZZZNS0_15binary_internal21div_floor_kernel_cudaERNS_18TensorIteratorBaseEENKUlvE1_clEvENKUlvE1_clEvEUlS4_S4_E_EESt5arrayIPcLm2EEEEviT0_T1_)
        /*13e8*/ 	.word	0x0000001e


	//----- nvinfo : EIATTR_FRAME_SIZE
	.align		4
.L_897:
        /*13ec*/ 	.byte	0x04, 0x11
        /*13ee*/ 	.short	(.L_899 - .L_898)
	.align		4
.L_898:
        /*13f0*/ 	.word	index@(_ZN2at6native29vectorized_elementwise_kernelILi4ENS0_13AUnaryFunctorIN3c104HalfES4_S4_ZZZNS0_15binary_internal21div_floor_kernel_cudaERNS_18TensorIteratorBaseEENKUlvE1_clEvENKUlvE1_clEvEUlS4_S4_E_EESt5arrayIPcLm2EEEEviT0_T1_)
        /*13f4*/ 	.word	0x00000000


	//----- nvinfo : EIATTR_REGCOUNT
	.align		4
.L_899:
        /*13f8*/ 	.byte	0x04, 0x2f
        /*13fa*/ 	.short	(.L_901 - .L_900)
	.align		4
.L_900:
        /*13fc*/ 	.word	index@(_ZN2at6native29vectorized_elementwise_kernelILi2ENS0_13AUnaryFunctorIN3c104HalfES4_S4_ZZZNS0_15binary_internal21div_floor_kernel_cudaERNS_18TensorIteratorBaseEENKUlvE1_clEvENKUlvE1_clEvEUlS4_S4_E_EESt5arrayIPcLm2EEEEviT0_T1_)
        /*1400*/ 	.word	0x0000001e


	//----- nvinfo : EIATTR_FRAME_SIZE
	.align		4
.L_901:
        /*1404*/ 	.byte	0x04, 0x11
        /*1406*/ 	.short	(.L_903 - .L_902)
	.align		4
.L_902:
        /*1408*/ 	.word	index@(_ZN2at6native29vectorized_elementwise_kernelILi2ENS0_13AUnaryFunctorIN3c104HalfES4_S4_ZZZNS0_15binary_internal21div_floor_kernel_cudaERNS_18TensorIteratorBaseEENKUlvE1_clEvENKUlvE1_clEvEUlS4_S4_E_EESt5arrayIPcLm2EEEEviT0_T1_)
        /*140c*/ 	.word	0x00000000


	//----- nvinfo : EIATTR_REGCOUNT
	.align		4
.L_903:
        /*1410*/ 	.byte	0x04, 0x2f
        /*1412*/ 	.short	(.L_905 - .L_904)
	.align		4
.L_904:
        /*1414*/ 	.word	index@(_ZN2at6native27unrolled_elementwise_kernelINS0_13AUnaryFunctorIN3c104HalfES4_S4_ZZZNS0_15binary_internal21div_floor_kernel_cudaERNS_18TensorIteratorBaseEENKUlvE1_clEvENKUlvE1_clEvEUlS4_S4_E_EESt5arrayIPcLm2EELi4E23TrivialOffsetCalculatorILi1EjESG_NS0_6memory15LoadWithoutCastENSH_16StoreWithoutCastEEEviT_T0_T2_T3_T4_T5_)
        /*1418*/ 	.word	0x00000015


	//----- nvinfo : EIATTR_FRAME_SIZE
	.align		4
.L_905:
        /*141c*/ 	.byte	0x04, 0x11
        /*141e*/ 	.short	(.L_907 - .L_906)
	.align		4
.L_906:
        /*1420*/ 	.word	index@(_ZN2at6native27unrolled_elementwise_kernelINS0_13AUnaryFunctorIN3c104HalfES4_S4_ZZZNS0_15binary_internal21div_floor_kernel_cudaERNS_18TensorIteratorBaseEENKUlvE1_clEvENKUlvE1_clEvEUlS4_S4_E_EESt5arrayIPcLm2EELi4E23TrivialOffsetCalculatorILi1EjESG_NS0_6memory15LoadWithoutCastENSH_16StoreWithoutCastEEEviT_T0_T2_T3_T4_T5_)
        /*1424*/ 	.word	0x00000000


	//----- nvinfo : EIATTR_REGCOUNT
	.align		4
.L_907:
        /*1428*/ 	.byte	0x04, 0x2f
        /*142a*/ 	.short	(.L_909 - .L_908)
	.align		4
.L_908:
        /*142c*/ 	.word	index@(_ZN2at6native18elementwise_kernelILi128ELi4EZNS0_22gpu_kernel_impl_nocastINS0_13AUnaryFunctorIN3c104HalfES5_S5_ZZZNS0_15binary_internal21div_floor_kernel_cudaERNS_18TensorIteratorBaseEENKUlvE1_clEvENKUlvE1_clEvEUlS5_S5_E_EEEEvS8_RKT_EUliE_EEviT1_)
        /*1430*/ 	.word	0x00000010


	//----- nvinfo : EIATTR_FRAME_SIZE
	.align		4
.L_909:
        /*1434*/ 	.byte	0x04, 0x11
        /*1436*/ 	.short	(.L_911 - .L_910)
	.align		4
.L_910:
        /*1438*/ 	.word	index@(_ZN2at6native18elementwise_kernelILi128ELi4EZNS0_22gpu_kernel_impl_nocastINS0_13AUnaryFunctorIN3c104HalfES5_S5_ZZZNS0_15binary_internal21div_floor_kernel_cudaERNS_18TensorIteratorBaseEENKUlvE1_clEvENKUlvE1_clEvEUlS5_S5_E_EEEEvS8_RKT_EUliE_EEviT1_)
        /*143c*/ 	.word	0x00000000


	//----- nvinfo : EIATTR_REGCOUNT
	.align		4
.L_911:
        /*1440*/ 	.byte	0x04, 0x2f
        /*1442*/ 	.short	(.L_913 - .L_912)
	.align		4
.L_912:
        /*1444*/ 	.word	index@(_ZN2at6native27unrolled_elementwise_kernelINS0_13AUnaryFunctorIN3c104HalfES4_S4_ZZZNS0_15binary_internal21div_floor_kernel_cudaERNS_18TensorIteratorBaseEENKUlvE1_clEvENKUlvE1_clEvEUlS4_S4_E_EESt5arrayIPcLm2EELi4E23TrivialOffsetCalculatorILi1EjESG_NS0_6memory12LoadWithCastILi1EEENSH_13StoreWithCastILi1EEEEEviT_T0_T2_T3_T4_T5_)
        /*1448*/ 	.word	0x0000001c


	//----- nvinfo : EIATTR_FRAME_SIZE
	.align		4
.L_913:
        /*144c*/ 	.byte	0x04, 0x11
        /*144e*/ 	.short	(.L_915 - .L_914)
	.align		4
.L_914:
        /*1450*/ 	.word	index@(_ZN2at6native27unrolled_elementwise_kernelINS0_13AUnaryFunctorIN3c104HalfES4_S4_ZZZNS0_15binary_internal21div_floor_kernel_cudaERNS_18TensorIteratorBaseEENKUlvE1_clEvENKUlvE1_clEvEUlS4_S4_E_EESt5arrayIPcLm2EELi4E23TrivialOffsetCalculatorILi1EjESG_NS0_6memory12LoadWithCastILi1EEENSH_13StoreWithCastILi1EEEEEviT_T0_T2_T3_T4_T5_)
        /*1454*/ 	.word	0x00000000


	//----- nvinfo : EIATTR_REGCOUNT
	.align		4
.L_915:
        /*1458*/ 	.byte	0x04, 0x2f
        /*145a*/ 	.short	(.L_917 - .L_916)
	.align		4
.L_916:
        /*145c*/ 	.word	index@(_ZN2at6native18elementwise_kernelILi128ELi4EZNS0_15gpu_kernel_implINS0_13AUnaryFunctorIN3c104HalfES5_S5_ZZZNS0_15binary_internal21div_floor_kernel_cudaERNS_18TensorIteratorBaseEENKUlvE1_clEvENKUlvE1_clEvEUlS5_S5_E_EEEEvS8_RKT_EUliE_EEviT1_)
        /*1460*/ 	.word	0x00000018


	//----- nvinfo : EIATTR_FRAME_SIZE
	.align		4
.L_917:
        /*1464*/ 	.byte	0x04, 0x11
        /*1466*/ 	.short	(.L_919 - .L_918)
	.align		4
.L_918:
        /*1468*/ 	.word	index@(_ZN2at6native18elementwise_kernelILi128ELi4EZNS0_15gpu_kernel_implINS0_13AUnaryFunctorIN3c104HalfES5_S5_ZZZNS0_15binary_internal21div_floor_kernel_cudaERNS_18TensorIteratorBaseEENKUlvE1_clEvENKUlvE1_clEvEUlS5_S5_E_EEEEvS8_RKT_EUliE_EEviT1_)
        /*146c*/ 	.word	0x00000000


	//----- nvinfo : EIATTR_REGCOUNT
	.align		4
.L_919:
        /*1470*/ 	.byte	0x04, 0x2f
        /*1472*/ 	.short	(.L_921 - .L_920)
	.align		4
.L_920:
        /*1474*/ 	.word	index@(_ZN2at6native29vectorized_elementwise_kernelILi8ENS0_13BUnaryFunctorIN3c104HalfES4_S4_ZZZNS0_15binary_internal21div_floor_kernel_cudaERNS_18TensorIteratorBaseEENKUlvE1_clEvENKUlvE1_clEvEUlS4_S4_E_EESt5arrayIPcLm2EEEEviT0_T1_)
        /*1478*/ 	.word	0x00000004


	//----- nvinfo : EIATTR_FRAME_SIZE
	.align		4
.L_921:
        /*147c*/ 	.byte	0x04, 0x11
        /*147e*/ 	.short	(.L_923 - .L_922)
	.align		4
.L_922:
        /*1480*/ 	.word	index@(_ZN2at6native29vectorized_elementwise_kernelILi8ENS0_13BUnaryFunctorIN3c104HalfES4_S4_ZZZNS0_15binary_internal21div_floor_kernel_cudaERNS_18TensorIteratorBaseEENKUlvE1_clEvENKUlvE1_clEvEUlS4_S4_E_EESt5arrayIPcLm2EEEEviT0_T1_)
        /*1484*/ 	.word	0x00000000


	//----- nvinfo : EIATTR_REGCOUNT
	.align		4
.L_923:
        /*1488*/ 	.byte	0x04, 0x2f
        /*148a*/ 	.short	(.L_925 - .L_924)
	.align		4
.L_924:
        /*148c*/ 	.word	index@(_ZN2at6native29vectorized_elementwise_kernelILi4ENS0_13BUnaryFunctorIN3c104HalfES4_S4_ZZZNS0_15binary_internal21div_floor_kernel_cudaERNS_18TensorIteratorBaseEENKUlvE1_clEvENKUlvE1_clEvEUlS4_S4_E_EESt5arrayIPcLm2EEEEviT0_T1_)
        /*1490*/ 	.word	0x0000001e


	//----- nvinfo : EIATTR_FRAME_SIZE
	.align		4
.L_925:
        /*1494*/ 	.byte	0x04, 0x11
        /*1496*/ 	.short	(.L_927 - .L_926)
	.align		4
.L_926:
        /*1498*/ 	.word	index@(_ZN2at6native29vectorized_elementwise_kernelILi4ENS0_13BUnaryFunctorIN3c104HalfES4_S4_ZZZNS0_15binary_internal21div_floor_kernel_cudaERNS_18TensorIteratorBaseEENKUlvE1_clEvENKUlvE1_clEvEUlS4_S4_E_EESt5arrayIPcLm2EEEEviT0_T1_)
        /*149c*/ 	.word	0x00000000


	//----- nvinfo : EIATTR_REGCOUNT
	.align		4
.L_927:
        /*14a0*/ 	.byte	0x04, 0x2f
        /*14a2*/ 	.short	(.L_929 - .L_928)
	.align		4
.L_928:
        /*14a4*/ 	.word	index@(_ZN2at6native29vectorized_elementwise_kernelILi2ENS0_13BUnaryFunctorIN3c104HalfES4_S4_ZZZNS0_15binary_internal21div_floor_kernel_cudaERNS_18TensorIteratorBaseEENKUlvE1_clEvENKUlvE1_clEvEUlS4_S4_E_EESt5arrayIPcLm2EEEEviT0_T1_)
        /*14a8*/ 	.word	0x0000001e


	//----- nvinfo : EIATTR_FRAME_SIZE
	.align		4
.L_929:
        /*14ac*/ 	.byte	0x04, 0x11
        /*14ae*/ 	.short	(.L_931 - .L_930)
	.align		4
.L_930:
        /*14b0*/ 	.word	index@(_ZN2at6native29vectorized_elementwise_kernelILi2ENS0_13BUnaryFunctorIN3c104HalfES4_S4_ZZZNS0_15binary_internal21div_floor_kernel_cudaERNS_18TensorIteratorBaseEENKUlvE1_clEvENKUlvE1_clEvEUlS4_S4_E_EESt5arrayIPcLm2EEEEviT0_T1_)
        /*14b4*/ 	.word	0x00000000


	//----- nvinfo : EIATTR_REGCOUNT
	.align		4
.L_931:
        /*14b8*/ 	.byte	0x04, 0x2f
        /*14ba*/ 	.short	(.L_933 - .L_932)
	.align		4
.L_932:
        /*14bc*/ 	.word	index@(_ZN2at6native27unrolled_elementwise_kernelINS0_13BUnaryFunctorIN3c104HalfES4_S4_ZZZNS0_15binary_internal21div_floor_kernel_cudaERNS_18TensorIteratorBaseEENKUlvE1_clEvENKUlvE1_clEvEUlS4_S4_E_EESt5arrayIPcLm2EELi4E23TrivialOffsetCalculatorILi1EjESG_NS0_6memory15LoadWithoutCastENSH_16StoreWithoutCastEEEviT_T0_T2_T3_T4_T5_)
        /*14c0*/ 	.word	0x00000016


	//----- nvinfo : EIATTR_FRAME_SIZE
	.align		4
.L_933:
        /*14c4*/ 	.byte	0x04, 0x11
        /*14c6*/ 	.short	(.L_935 - .L_934)
	.align		4
.L_934:
        /*14c8*/ 	.word	index@(_ZN2at6native27unrolled_elementwise_kernelINS0_13BUnaryFunctorIN3c104HalfES4_S4_ZZZNS0_15binary_internal21div_floor_kernel_cudaERNS_18TensorIteratorBaseEENKUlvE1_clEvENKUlvE1_clEvEUlS4_S4_E_EESt5arrayIPcLm2EELi4E23TrivialOffsetCalculatorILi1EjESG_NS0_6memory15LoadWithoutCastENSH_16StoreWithoutCastEEEviT_T0_T2_T3_T4_T5_)
        /*14cc*/ 	.word	0x00000000


	//----- nvinfo : EIATTR_REGCOUNT
	.align		4
.L_935:
        /*14d0*/ 	.byte	0x04, 0x2f
        /*14d2*/ 	.short	(.L_937 - .L_936)
	.align		4
.L_936:
        /*14d4*/ 	.word	index@(_ZN2at6native18elementwise_kernelILi128ELi4EZNS0_22gpu_kernel_impl_nocastINS0_13BUnaryFunctorIN3c104HalfES5_S5_ZZZNS0_15binary_internal21div_floor_kernel_cudaERNS_18TensorIteratorBaseEENKUlvE1_clEvENKUlvE1_clEvEUlS5_S5_E_EEEEvS8_RKT_EUliE_EEviT1_)
        /*14d8*/ 	.word	0x00000012


	//----- nvinfo : EIATTR_FRAME_SIZE
	.align		4
.L_937:
        /*14dc*/ 	.byte	0x04, 0x11
        /*14de*/ 	.short	(.L_939 - .L_938)
	.align		4
.L_938:
        /*14e0*/ 	.word	index@(_ZN2at6native18elementwise_kernelILi128ELi4EZNS0_22gpu_kernel_impl_nocastINS0_13BUnaryFunctorIN3c104HalfES5_S5_ZZZNS0_15binary_internal21div_floor_kernel_cudaERNS_18TensorIteratorBaseEENKUlvE1_clEvENKUlvE1_clEvEUlS5_S5_E_EEEEvS8_RKT_EUliE_EEviT1_)
        /*14e4*/ 	.word	0x00000000


	//----- nvinfo : EIATTR_REGCOUNT
	.align		4
.L_939:
        /*14e8*/ 	.byte	0x04, 0x2f
        /*14ea*/ 	.short	(.L_941 - .L_940)
	.align		4
.L_940:
        /*14ec*/ 	.word	index@(_ZN2at6native27unrolled_elementwise_kernelINS0_13BUnaryFunctorIN3c104HalfES4_S4_ZZZNS0_15binary_internal21div_floor_kernel_cudaERNS_18TensorIteratorBaseEENKUlvE1_clEvENKUlvE1_clEvEUlS4_S4_E_EESt5arrayIPcLm2EELi4E23TrivialOffsetCalculatorILi1EjESG_NS0_6memory12LoadWithCastILi1EEENSH_13StoreWithCastILi1EEEEEviT_T0_T2_T3_T4_T5_)
        /*14f0*/ 	.word	0x0000001c


	//----- nvinfo : EIATTR_FRAME_SIZE
	.align		4
.L_941:
        /*14f4*/ 	.byte	0x04, 0x11
        /*14f6*/ 	.short	(.L_943 - .L_942)
	.align		4
.L_942:
        /*14f8*/ 	.word	index@(_ZN2at6native27unrolled_elementwise_kernelINS0_13BUnaryFunctorIN3c104HalfES4_S4_ZZZNS0_15binary_internal21div_floor_kernel_cudaERNS_18TensorIteratorBaseEENKUlvE1_clEvENKUlvE1_clEvEUlS4_S4_E_EESt5arrayIPcLm2EELi4E23TrivialOffsetCalculatorILi1EjESG_NS0_6memory12LoadWithCastILi1EEENSH_13StoreWithCastILi1EEEEEviT_T0_T2_T3_T4_T5_)
        /*14fc*/ 	.word	0x00000000


	//----- nvinfo : EIATTR_REGCOUNT
	.align		4
.L_943:
        /*1500*/ 	.byte	0x04, 0x2f
        /*1502*/ 	.short	(.L_945 - .L_944)
	.align		4
.L_944:
        /*1504*/ 	.word	index@(_ZN2at6native18elementwise_kernelILi128ELi4EZNS0_15gpu_kernel_implINS0_13BUnaryFunctorIN3c104HalfES5_S5_ZZZNS0_15binary_internal21div_floor_kernel_cudaERNS_18TensorIteratorBaseEENKUlvE1_clEvENKUlvE1_clEvEUlS5_S5_E_EEEEvS8_RKT_EUliE_EEviT1_)
        /*1508*/ 	.word	0x00000018


	//----- nvinfo : EIATTR_FRAME_SIZE
	.align		4
.L_945:
        /*150c*/ 	.byte	0x04, 0x11
        /*150e*/ 	.short	(.L_947 - .L_946)
	.align		4
.L_946:
        /*1510*/ 	.word	index@(_ZN2at6native18elementwise_kernelILi128ELi4EZNS0_15gpu_kernel_implINS0_13BUnaryFunctorIN3c104HalfES5_S5_ZZZNS0_15binary_internal21div_floor_kernel_cudaERNS_18TensorIteratorBaseEENKUlvE1_clEvENKUlvE1_clEvEUlS5_S5_E_EEEEvS8_RKT_EUliE_EEviT1_)
        /*1514*/ 	.word	0x00000000


	//----- nvinfo : EIATTR_REGCOUNT
	.align		4
.L_947:
        /*1518*/ 	.byte	0x04, 0x2f
        /*151a*/ 	.short	(.L_949 - .L_948)
	.align		4
.L_948:
        /*151c*/ 	.word	index@(_ZN2at6native29vectorized_elementwise_kernelILi8ENS0_13BinaryFunctorIN3c104HalfES4_S4_ZZZNS0_15binary_internal21div_floor_kernel_cudaERNS_18TensorIteratorBaseEENKUlvE1_clEvENKUlvE1_clEvEUlS4_S4_E_EESt5arrayIPcLm3EEEEviT0_T1_)
        /*1520*/ 	.word	0x00000004


	//----- nvinfo : EIATTR_FRAME_SIZE
	.align		4
.L_949:
        /*1524*/ 	.byte	0x04, 0x11
        /*1526*/ 	.short	(.L_951 - .L_950)
	.align		4
.L_950:
        /*1528*/ 	.word	index@(_ZN2at6native29vectorized_elementwise_kernelILi8ENS0_13BinaryFunctorIN3c104HalfES4_S4_ZZZNS0_15binary_internal21div_floor_kernel_cudaERNS_18TensorIteratorBaseEENKUlvE1_clEvENKUlvE1_clEvEUlS4_S4_E_EESt5arrayIPcLm3EEEEviT0_T1_)
        /*152c*/ 	.word	0x00000000


	//----- nvinfo : EIATTR_REGCOUNT
	.align		4
.L_951:
        /*1530*/ 	.byte	0x04, 0x2f
        /*1532*/ 	.short	(.L_953 - .L_952)
	.align		4
.L_952:
        /*1534*/ 	.word	index@(_ZN2at6native29vectorized_elementwise_kernelILi4ENS0_13BinaryFunctorIN3c104HalfES4_S4_ZZZNS0_15binary_internal21div_floor_kernel_cudaERNS_18TensorIteratorBaseEENKUlvE1_clEvENKUlvE1_clEvEUlS4_S4_E_EESt5arrayIPcLm3EEEEviT0_T1_)
        /*1538*/ 	.word	0x00000020


	//----- nvinfo : EIATTR_FRAME_SIZE
	.align		4
.L_953:
        /*153c*/ 	.byte	0x04, 0x11
        /*153e*/ 	.short	(.L_955 - .L_954)
	.align		4
.L_954:
        /*1540*/ 	.word	index@(_ZN2at6native29vectorized_elementwise_kernelILi4ENS0_13BinaryFunctorIN3c104HalfES4_S4_ZZZNS0_15binary_internal21div_floor_kernel_cudaERNS_18TensorIteratorBaseEENKUlvE1_clEvENKUlvE1_clEvEUlS4_S4_E_EESt5arrayIPcLm3EEEEviT0_T1_)
        /*1544*/ 	.word	0x00000000


	//----- nvinfo : EIATTR_REGCOUNT
	.align		4
.L_955:
        /*1548*/ 	.byte	0x04, 0x2f
        /*154a*/ 	.short	(.L_957 - .L_956)
	.align		4
.L_956:
        /*154c*/ 	.word	index@(_ZN2at6native29vectorized_elementwise_kernelILi2ENS0_13BinaryFunctorIN3c104HalfES4_S4_ZZZNS0_15binary_internal21div_floor_kernel_cudaERNS_18TensorIteratorBaseEENKUlvE1_clEvENKUlvE1_clEvEUlS4_S4_E_EESt5arrayIPcLm3EEEEviT0_T1_)
        /*1550*/ 	.word	0x00000020


	//----- nvinfo : EIATTR_FRAME_SIZE
	.align		4
.L_957:
        /*1554*/ 	.byte	0x04, 0x11
        /*1556*/ 	.short	(.L_959 - .L_958)
	.align		4
.L_958:
        /*1558*/ 	.word	index@(_ZN2at6native29vectorized_elementwise_kernelILi2ENS0_13BinaryFunctorIN3c104HalfES4_S4_ZZZNS0_15binary_internal21div_floor_kernel_cudaERNS_18TensorIteratorBaseEENKUlvE1_clEvENKUlvE1_clEvEUlS4_S4_E_EESt5arrayIPcLm3EEEEviT0_T1_)
        /*155c*/ 	.word	0x00000000


	//----- nvinfo : EIATTR_REGCOUNT
	.align		4
.L_959:
        /*1560*/ 	.byte	0x04, 0x2f
        /*1562*/ 	.short	(.L_961 - .L_960)
	.align		4
.L_960:
        /*1564*/ 	.word	index@(_ZN2at6native27unrolled_elementwise_kernelINS0_13BinaryFunctorIN3c104HalfES4_S4_ZZZNS0_15binary_internal21div_floor_kernel_cudaERNS_18TensorIteratorBaseEENKUlvE1_clEvENKUlvE1_clEvEUlS4_S4_E_EESt5arrayIPcLm3EELi4E23TrivialOffsetCalculatorILi2EjESF_ILi1EjENS0_6memory15LoadWithoutCastENSI_16StoreWithoutCastEEEviT_T0_T2_T3_T4_T5_)
        /*1568*/ 	.word	0x0000001c


	//----- nvinfo : EIATTR_FRAME_SIZE
	.align		4
.L_961:
        /*156c*/ 	.byte	0x04, 0x11
        /*156e*/ 	.short	(.L_963 - .L_962)
	.align		4
.L_962:
        /*1570*/ 	.word	index@(_ZN2at6native27unrolled_elementwise_kernelINS0_13BinaryFunctorIN3c104HalfES4_S4_ZZZNS0_15binary_internal21div_floor_kernel_cudaERNS_18TensorIteratorBaseEENKUlvE1_clEvENKUlvE1_clEvEUlS4_S4_E_EESt5arrayIPcLm3EELi4E23TrivialOffsetCalculatorILi2EjESF_ILi1EjENS0_6memory15LoadWithoutCastENSI_16StoreWithoutCastEEEviT_T0_T2_T3_T4_T5_)
        /*1574*/ 	.word	0x00000000


	//----- nvinfo : EIATTR_REGCOUNT
	.align		4
.L_963:
        /*1578*/ 	.byte	0x04, 0x2f
        /*157a*/ 	.short	(.L_965 - .L_964)
	.align		4
.L_964:
        /*157c*/ 	.word	index@(_ZN2at6native18elementwise_kernelILi128ELi4EZNS0_22gpu_kernel_impl_nocastINS0_13BinaryFunctorIN3c104HalfES5_S5_ZZZNS0_15binary_internal21div_floor_kernel_cudaERNS_18TensorIteratorBaseEENKUlvE1_clEvENKUlvE1_clEvEUlS5_S5_E_EEEEvS8_RKT_EUliE_EEviT1_)
        /*1580*/ 	.word	0x00000012


	//----- nvinfo : EIATTR_FRAME_SIZE
	.align		4
.L_965:
        /*1584*/ 	.byte	0x04, 0x11
        /*1586*/ 	.short	(.L_967 - .L_966)
	.align		4
.L_966:
        /*1588*/ 	.word	index@(_ZN2at6native18elementwise_kernelILi128ELi4EZNS0_22gpu_kernel_impl_nocastINS0_13BinaryFunctorIN3c104HalfES5_S5_ZZZNS0_15binary_internal21div_floor_kernel_cudaERNS_18TensorIteratorBaseEENKUlvE1_clEvENKUlvE1_clEvEUlS5_S5_E_EEEEvS8_RKT_EUliE_EEviT1_)
        /*158c*/ 	.word	0x00000000


	//----- nvinfo : EIATTR_REGCOUNT
	.align		4
.L_967:
        /*1590*/ 	.byte	0x04, 0x2f
        /*1592*/ 	.short	(.L_969 - .L_968)
	.align		4
.L_968:
        /*1594*/ 	.word	index@(_ZN2at6native27unrolled_elementwise_kernelINS0_13BinaryFunctorIN3c104HalfES4_S4_ZZZNS0_15binary_internal21div_floor_kernel_cudaERNS_18TensorIteratorBaseEENKUlvE1_clEvENKUlvE1_clEvEUlS4_S4_E_EESt5arrayIPcLm3EELi4E23TrivialOffsetCalculatorILi2EjESF_ILi1EjENS0_6memory12LoadWithCastILi2EEENSI_13StoreWithCastILi1EEEEEviT_T0_T2_T3_T4_T5_)
        /*1598*/ 	.word	0x0000001f


	//----- nvinfo : EIATTR_FRAME_SIZE
	.align		4
.L_969:
        /*159c*/ 	.byte	0x04, 0x11
        /*159e*/ 	.short	(.L_971 - .L_970)
	.align		4
.L_970:
        /*15a0*/ 	.word	index@(_ZN2at6native27unrolled_elementwise_kernelINS0_13BinaryFunctorIN3c104HalfES4_S4_ZZZNS0_15binary_internal21div_floor_kernel_cudaERNS_18TensorIteratorBaseEENKUlvE1_clEvENKUlvE1_clEvEUlS4_S4_E_EESt5arrayIPcLm3EELi4E23TrivialOffsetCalculatorILi2EjESF_ILi1EjENS0_6memory12LoadWithCastILi2EEENSI_13StoreWithCastILi1EEEEEviT_T0_T2_T3_T4_T5_)
        /*15a4*/ 	.word	0x00000000


	//----- nvinfo : EIATTR_REGCOUNT
	.align		4
.L_971:
        /*15a8*/ 	.byte	0x04, 0x2f
        /*15aa*/ 	.short	(.L_973 - .L_972)
	.align		4
.L_972:
        /*15ac*/ 	.word	index@(_ZN2at6native18elementwise_kernelILi128ELi4EZNS0_15gpu_kernel_implINS0_13BinaryFunctorIN3c104HalfES5_S5_ZZZNS0_15binary_internal21div_floor_kernel_cudaERNS_18TensorIteratorBaseEENKUlvE1_clEvENKUlvE1_clEvEUlS5_S5_E_EEEEvS8_RKT_EUliE_EEviT1_)
        /*15b0*/ 	.word	0x0000001a


	//----- nvinfo : EIATTR_FRAME_SIZE
	.align		4
.L_973:
        /*15b4*/ 	.byte	0x04, 0x11
        /*15b6*/ 	.short	(.L_975 - .L_974)
	.align		4
.L_974:
        /*15b8*/ 	.word	index@(_ZN2at6native18elementwise_kernelILi128ELi4EZNS0_15gpu_kernel_implINS0_13BinaryFunctorIN3c104HalfES5_S5_ZZZNS0_15binary_internal21div_floor_kernel_cudaERNS_18TensorIteratorBaseEENKUlvE1_clEvENKUlvE1_clEvEUlS5_S5_E_EEEEvS8_RKT_EUliE_EEviT1_)
        /*15bc*/ 	.word	0x00000000


	//----- nvinfo : EIATTR_REGCOUNT
	.align		4
.L_975:
        /*15c0*/ 	.byte	0x04, 0x2f
        /*15c2*/ 	.short	(.L_977 - .L_976)
	.align		4
.L_976:
        /*15c4*/ 	.word	index@(_ZN2at6native29vectorized_elementwise_kernelILi8ENS0_13AUnaryFunctorIN3c108BFloat16ES4_S4_ZZZNS0_15binary_internal21div_floor_kernel_cudaERNS_18TensorIteratorBaseEENKUlvE1_clEvENKUlvE2_clEvEUlS4_S4_E_EESt5arrayIPcLm2EEEEviT0_T1_)
        /*15c8*/ 	.word	0x00000004


	//----- nvinfo : EIATTR_FRAME_SIZE
	.align		4
.L_977:
        /*15cc*/ 	.byte	0x04, 0x11
        /*15ce*/ 	.short	(.L_979 - .L_978)
	.align		4
.L_978:
        /*15d0*/ 	.word	index@(_ZN2at6native29vectorized_elementwise_kernelILi8ENS0_13AUnaryFunctorIN3c108BFloat16ES4_S4_ZZZNS0_15binary_internal21div_floor_kernel_cudaERNS_18TensorIteratorBaseEENKUlvE1_clEvENKUlvE2_clEvEUlS4_S4_E_EESt5arrayIPcLm2EEEEviT0_T1_)
        /*15d4*/ 	.word	0x00000000


	//----- nvinfo : EIATTR_REGCOUNT
	.align		4
.L_979:
        /*15d8*/ 	.byte	0x04, 0x2f
        /*15da*/ 	.short	(.L_981 - .L_980)
	.align		4
.L_980:
        /*15dc*/ 	.word	index@(_ZN2at6native29vectorized_elementwise_kernelILi4ENS0_13AUnaryFunctorIN3c108BFloat16ES4_S4_ZZZNS0_15binary_internal21div_floor_kernel_cudaERNS_18TensorIteratorBaseEENKUlvE1_clEvENKUlvE2_clEvEUlS4_S4_E_EESt5arrayIPcLm2EEEEviT0_T1_)
        /*15e0*/ 	.word	0x0000001e


	//----- nvinfo : EIATTR_FRAME_SIZE
	.align		4
.L_981:
        /*15e4*/ 	.byte	0x04, 0x11
        /*15e6*/ 	.short	(.L_983 - .L_982)
	.align		4
.L_982:
        /*15e8*/ 	.word	index@(_ZN2at6native29vectorized_elementwise_kernelILi4ENS0_13AUnaryFunctorIN3c108BFloat16ES4_S4_ZZZNS0_15binary_internal21div_floor_kernel_cudaERNS_18TensorIteratorBaseEENKUlvE1_clEvENKUlvE2_clEvEUlS4_S4_E_EESt5arrayIPcLm2EEEEviT0_T1_)
        /*15ec*/ 	.word	0x00000000


	//----- nvinfo : EIATTR_REGCOUNT
	.align		4
.L_983:
        /*15f0*/ 	.byte	0x04, 0x2f
        /*15f2*/ 	.short	(.L_985 - .L_984)
	.align		4
.L_984:
        /*15f4*/ 	.word	index@(_ZN2at6native29vectorized_elementwise_kernelILi2ENS0_13AUnaryFunctorIN3c108BFloat16ES4_S4_ZZZNS0_15binary_internal21div_floor_kernel_cudaERNS_18TensorIteratorBaseEENKUlvE1_clEvENKUlvE2_clEvEUlS4_S4_E_EESt5arrayIPcLm2EEEEviT0_T1_)
        /*15f8*/ 	.word	0x0000001e


	//----- nvinfo : EIATTR_FRAME_SIZE
	.align		4
.L_985:
        /*15fc*/ 	.byte	0x04, 0x11
        /*15fe*/ 	.short	(.L_987 - .L_986)
	.align		4
.L_986:
        /*1600*/ 	.word	index@(_ZN2at6native29vectorized_elementwise_kernelILi2ENS0_13AUnaryFunctorIN3c108BFloat16ES4_S4_ZZZNS0_15binary_internal21div_floor_kernel_cudaERNS_18TensorIteratorBaseEENKUlvE1_clEvENKUlvE2_clEvEUlS4_S4_E_EESt5arrayIPcLm2EEEEviT0_T1_)
        /*1604*/ 	.word	0x00000000


	//----- nvinfo : EIATTR_REGCOUNT
	.align		4
.L_987:
        /*1608*/ 	.byte	0x04, 0x2f
        /*160a*/ 	.short	(.L_989 - .L_988)
	.align		4
.L_988:
        /*160c*/ 	.word	index@(_ZN2at6native27unrolled_elementwise_kernelINS0_13AUnaryFunctorIN3c108BFloat16ES4_S4_ZZZNS0_15binary_internal21div_floor_kernel_cudaERNS_18TensorIteratorBaseEENKUlvE1_clEvENKUlvE2_clEvEUlS4_S4_E_EESt5arrayIPcLm2EELi4E23TrivialOffsetCalculatorILi1EjESG_NS0_6memory15LoadWithoutCastENSH_16StoreWithoutCastEEEviT_T0_T2_T3_T4_T5_)
        /*1610*/ 	.word	0x00000015


	//----- nvinfo : EIATTR_FRAME_SIZE
	.align		4
.L_989:
        /*1614*/ 	.byte	0x04, 0x11
        /*1616*/ 	.short	(.L_991 - .L_990)
	.align		4
.L_990:
        /*1618*/ 	.word	index@(_ZN2at6native27unrolled_elementwise_kernelINS0_13AUnaryFunctorIN3c108BFloat16ES4_S4_ZZZNS0_15binary_internal21div_floor_kernel_cudaERNS_18TensorIteratorBaseEENKUlvE1_clEvENKUlvE2_clEvEUlS4_S4_E_EESt5arrayIPcLm2EELi4E23TrivialOffsetCalculatorILi1EjESG_NS0_6memory15LoadWithoutCastENSH_16StoreWithoutCastEEEviT_T0_T2_T3_T4_T5_)
        /*161c*/ 	.word	0x00000000


	//----- nvinfo : EIATTR_REGCOUNT
	.align		4
.L_991:
        /*1620*/ 	.byte	0x04, 0x2f
        /*1622*/ 	.short	(.L_993 - .L_992)
	.align		4
.L_992:
        /*1624*/ 	.word	index@(_ZN2at6native18elementwise_kernelILi128ELi4EZNS0_22gpu_kernel_impl_nocastINS0_13AUnaryFunctorIN3c108BFloat16ES5_S5_ZZZNS0_15binary_internal21div_floor_kernel_cudaERNS_18TensorIteratorBaseEENKUlvE1_clEvENKUlvE2_clEvEUlS5_S5_E_EEEEvS8_RKT_EUliE_EEviT1_)
        /*1628*/ 	.word	0x00000010


	//----- nvinfo : EIATTR_FRAME_SIZE
	.align		4
.L_993:
        /*162c*/ 	.byte	0x04, 0x11
        /*162e*/ 	.short	(.L_995 - .L_994)
	.align		4
.L_994:
        /*1630*/ 	.word	index@(_ZN2at6native18elementwise_kernelILi128ELi4EZNS0_22gpu_kernel_impl_nocastINS0_13AUnaryFunctorIN3c108BFloat16ES5_S5_ZZZNS0_15binary_internal21div_floor_kernel_cudaERNS_18TensorIteratorBaseEENKUlvE1_clEvENKUlvE2_clEvEUlS5_S5_E_EEEEvS8_RKT_EUliE_EEviT1_)
        /*1634*/ 	.word	0x00000000


	//----- nvinfo : EIATTR_REGCOUNT
	.align		4
.L_995:
        /*1638*/ 	.byte	0x04, 0x2f
        /*163a*/ 	.short	(.L_997 - .L_996)
	.align		4
.L_996:
        /*163c*/ 	.word	index@(_ZN2at6native27unrolled_elementwise_kernelINS0_13AUnaryFunctorIN3c108BFloat16ES4_S4_ZZZNS0_15binary_internal21div_floor_kernel_cudaERNS_18TensorIteratorBaseEENKUlvE1_clEvENKUlvE2_clEvEUlS4_S4_E_EESt5arrayIPcLm2EELi4E23TrivialOffsetCalculatorILi1EjESG_NS0_6memory12LoadWithCastILi1EEENSH_13StoreWithCastILi1EEEEEviT_T0_T2_T3_T4_T5_)
        /*1640*/ 	.word	0x0000001c


	//----- nvinfo : EIATTR_FRAME_SIZE
	.align		4
.L_997:
        /*1644*/ 	.byte	0x04, 0x11
        /*1646*/ 	.short	(.L_999 - .L_998)
	.align		4
.L_998:
        /*1648*/ 	.word	index@(_ZN2at6native27unrolled_elementwise_kernelINS0_13AUnaryFunctorIN3c108BFloat16ES4_S4_ZZZNS0_15binary_internal21div_floor_kernel_cudaERNS_18TensorIteratorBaseEENKUlvE1_clEvENKUlvE2_clEvEUlS4_S4_E_EESt5arrayIPcLm2EELi4E23TrivialOffsetCalculatorILi1EjESG_NS0_6memory12LoadWithCastILi1EEENSH_13StoreWithCastILi1EEEEEviT_T0_T2_T3_T4_T5_)
        /*164c*/ 	.word	0x00000000


	//----- nvinfo : EIATTR_REGCOUNT
	.align		4
.L_999:
        /*1650*/ 	.byte	0x04, 0x2f
        /*1652*/ 	.short	(.L_1001 - .L_1000)
	.align		4
.L_1000:
        /*1654*/ 	.word	index@(_ZN2at6native18elementwise_kernelILi128ELi4EZNS0_15gpu_kernel_implINS0_13AUnaryFunctorIN3c108BFloat16ES5_S5_ZZZNS0_15binary_internal21div_floor_kernel_cudaERNS_18TensorIteratorBaseEENKUlvE1_clEvENKUlvE2_clEvEUlS5_S5_E_EEEEvS8_RKT_EUliE_EEviT1_)
        /*1658*/ 	.word	0x00000018


	//----- nvinfo : EIATTR_FRAME_SIZE
	.align		4
.L_1001:
        /*165c*/ 	.byte	0x04, 0x11
        /*165e*/ 	.short	(.L_1003 - .L_1002)
	.align		4
.L_1002:
        /*1660*/ 	.word	index@(_ZN2at6native18elementwise_kernelILi128ELi4EZNS0_15gpu_kernel_implINS0_13AUnaryFunctorIN3c108BFloat16ES5_S5_ZZZNS0_15binary_internal21div_floor_kernel_cudaERNS_18TensorIteratorBaseEENKUlvE1_clEvENKUlvE2_clEvEUlS5_S5_E_EEEEvS8_RKT_EUliE_EEviT1_)
        /*1664*/ 	.word	0x00000000


	//----- nvinfo : EIATTR_REGCOUNT
	.align		4
.L_1003:
        /*1668*/ 	.byte	0x04, 0x2f
        /*166a*/ 	.short	(.L_1005 - .L_1004)
	.align		4
.L_1004:
        /*166c*/ 	.word	index@(_ZN2at6native29vectorized_elementwise_kernelILi8ENS0_13BUnaryFunctorIN3c108BFloat16ES4_S4_ZZZNS0_15binary_internal21div_floor_kernel_cudaERNS_18TensorIteratorBaseEENKUlvE1_clEvENKUlvE2_clEvEUlS4_S4_E_EESt5arrayIPcLm2EEEEviT0_T1_)
        /*1670*/ 	.word	0x00000004


	//----- nvinfo : EIATTR_FRAME_SIZE
	.align		4
.L_1005:
        /*1674*/ 	.byte	0x04, 0x11
        /*1676*/ 	.short	(.L_1007 - .L_1006)
	.align		4
.L_1006:
        /*1678*/ 	.word	index@(_ZN2at6native29vectorized_elementwise_kernelILi8ENS0_13BUnaryFunctorIN3c108BFloat16ES4_S4_ZZZNS0_15binary_internal21div_floor_kernel_cudaERNS_18TensorIteratorBaseEENKUlvE1_clEvENKUlvE2_clEvEUlS4_S4_E_EESt5arrayIPcLm2EEEEviT0_T1_)
        /*167c*/ 	.word	0x00000000


	//----- nvinfo : EIATTR_REGCOUNT
	.align		4
.L_1007:
        /*1680*/ 	.byte	0x04, 0x2f
        /*1682*/ 	.short	(.L_1009 - .L_1008)
	.align		4
.L_1008:
        /*1684*/ 	.word	index@(_ZN2at6native29vectorized_elementwise_kernelILi4ENS0_13BUnaryFunctorIN3c108BFloat16ES4_S4_ZZZNS0_15binary_internal21div_floor_kernel_cudaERNS_18TensorIteratorBaseEENKUlvE1_clEvENKUlvE2_clEvEUlS4_S4_E_EESt5arrayIPcLm2EEEEviT0_T1_)
        /*1688*/ 	.word	0x0000001e


	//----- nvinfo : EIATTR_FRAME_SIZE
	.align		4
.L_1009:
        /*168c*/ 	.byte	0x04, 0x11
        /*168e*/ 	.short	(.L_1011 - .L_1010)
	.align		4
.L_1010:
        /*1690*/ 	.word	index@(_ZN2at6native29vectorized_elementwise_kernelILi4ENS0_13BUnaryFunctorIN3c108BFloat16ES4_S4_ZZZNS0_15binary_internal21div_floor_kernel_cudaERNS_18TensorIteratorBaseEENKUlvE1_clEvENKUlvE2_clEvEUlS4_S4_E_EESt5arrayIPcLm2EEEEviT0_T1_)
        /*1694*/ 	.word	0x00000000


	//----- nvinfo : EIATTR_REGCOUNT
	.align		4
.L_1011:
        /*1698*/ 	.byte	0x04, 0x2f
        /*169a*/ 	.short	(.L_1013 - .L_1012)
	.align		4
.L_1012:
        /*169c*/ 	.word	index@(_ZN2at6native29vectorized_elementwise_kernelILi2ENS0_13BUnaryFunctorIN3c108BFloat16ES4_S4_ZZZNS0_15binary_internal21div_floor_kernel_cudaERNS_18TensorIteratorBaseEENKUlvE1_clEvENKUlvE2_clEvEUlS4_S4_E_EESt5arrayIPcLm2EEEEviT0_T1_)
        /*16a0*/ 	.word	0x0000001e


	//----- nvinfo : EIATTR_FRAME_SIZE
	.align		4
.L_1013:
        /*16a4*/ 	.byte	0x04, 0x11
        /*16a6*/ 	.short	(.L_1015 - .L_1014)
	.align		4
.L_1014:
        /*16a8*/ 	.word	index@(_ZN2at6native29vectorized_elementwise_kernelILi2ENS0_13BUnaryFunctorIN3c108BFloat16ES4_S4_ZZZNS0_15binary_internal21div_floor_kernel_cudaERNS_18TensorIteratorBaseEENKUlvE1_clEvENKUlvE2_clEvEUlS4_S4_E_EESt5arrayIPcLm2EEEEviT0_T1_)
        /*16ac*/ 	.word	0x00000000


	//----- nvinfo : EIATTR_REGCOUNT
	.align		4
.L_1015:
        /*16b0*/ 	.byte	0x04, 0x2f
        /*16b2*/ 	.short	(.L_1017 - .L_1016)
	.align		4
.L_1016:
        /*16b4*/ 	.word	index@(_ZN2at6native27unrolled_elementwise_kernelINS0_13BUnaryFunctorIN3c108BFloat16ES4_S4_ZZZNS0_15binary_internal21div_floor_kernel_cudaERNS_18TensorIteratorBaseEENKUlvE1_clEvENKUlvE2_clEvEUlS4_S4_E_EESt5arrayIPcLm2EELi4E23TrivialOffsetCalculatorILi1EjESG_NS0_6memory15LoadWithoutCastENSH_16StoreWithoutCastEEEviT_T0_T2_T3_T4_T5_)
        /*16b8*/ 	.word	0x00000016


	//----- nvinfo : EIATTR_FRAME_SIZE
	.align		4
.L_1017:
        /*16bc*/ 	.byte	0x04, 0x11
        /*16be*/ 	.short	(.L_1019 - .L_1018)
	.align		4
.L_1018:
        /*16c0*/ 	.word	index@(_ZN2at6native27unrolled_elementwise_kernelINS0_13BUnaryFunctorIN3c108BFloat16ES4_S4_ZZZNS0_15binary_internal21div_floor_kernel_cudaERNS_18TensorIteratorBaseEENKUlvE1_clEvENKUlvE2_clEvEUlS4_S4_E_EESt5arrayIPcLm2EELi4E23TrivialOffsetCalculatorILi1EjESG_NS0_6memory15LoadWithoutCastENSH_16StoreWithoutCastEEEviT_T0_T2_T3_T4_T5_)
        /*16c4*/ 	.word	0x00000000


	//----- nvinfo : EIATTR_REGCOUNT
	.align		4
.L_1019:
        /*16c8*/ 	.byte	0x04, 0x2f
        /*16ca*/ 	.short	(.L_1021 - .L_1020)
	.align		4
.L_1020:
        /*16cc*/ 	.word	index@(_ZN2at6native18elementwise_kernelILi128ELi4EZNS0_22gpu_kernel_impl_nocastINS0_13BUnaryFunctorIN3c108BFloat16ES5_S5_ZZZNS0_15binary_internal21div_floor_kernel_cudaERNS_18TensorIteratorBaseEENKUlvE1_clEvENKUlvE2_clEvEUlS5_S5_E_EEEEvS8_RKT_EUliE_EEviT1_)
        /*16d0*/ 	.word	0x00000012


	//----- nvinfo : EIATTR_FRAME_SIZE
	.align		4
.L_1021:
        /*16d4*/ 	.byte	0x04, 0x11
        /*16d6*/ 	.short	(.L_1023 - .L_1022)
	.align		4
.L_1022:
        /*16d8*/ 	.word	index@(_ZN2at6native18elementwise_kernelILi128ELi4EZNS0_22gpu_kernel_impl_nocastINS0_13BUnaryFunctorIN3c108BFloat16ES5_S5_ZZZNS0_15binary_internal21div_floor_kernel_cudaERNS_18TensorIteratorBaseEENKUlvE1_clEvENKUlvE2_clEvEUlS5_S5_E_EEEEvS8_RKT_EUliE_EEviT1_)
        /*16dc*/ 	.word	0x00000000


	//----- nvinfo : EIATTR_REGCOUNT
	.align		4
.L_1023:
        /*16e0*/ 	.byte	0x04, 0x2f
        /*16e2*/ 	.short	(.L_1025 - .L_1024)
	.align		4
.L_1024:
        /*16e4*/ 	.word	index@(_ZN2at6native27unrolled_elementwise_kernelINS0_13BUnaryFunctorIN3c108BFloat16ES4_S4_ZZZNS0_15binary_internal21div_floor_kernel_cudaERNS_18TensorIteratorBaseEENKUlvE1_clEvENKUlvE2_clEvEUlS4_S4_E_EESt5arrayIPcLm2EELi4E23TrivialOffsetCalculatorILi1EjESG_NS0_6memory12LoadWithCastILi1EEENSH_13StoreWithCastILi1EEEEEviT_T0_T2_T3_T4_T5_)
        /*16e8*/ 	.word	0x0000001c


	//----- nvinfo : EIATTR_FRAME_SIZE
	.align		4
.L_1025:
        /*16ec*/ 	.byte	0x04, 0x11
        /*16ee*/ 	.short	(.L_1027 - .L_1026)
	.align		4
.L_1026:
        /*16f0*/ 	.word	index@(_ZN2at6native27unrolled_elementwise_kernelINS0_13BUnaryFunctorIN3c108BFloat16ES4_S4_ZZZNS0_15binary_internal21div_floor_kernel_cudaERNS_18TensorIteratorBaseEENKUlvE1_clEvENKUlvE2_clEvEUlS4_S4_E_EESt5arrayIPcLm2EELi4E23TrivialOffsetCalculatorILi1EjESG_NS0_6memory12LoadWithCastILi1EEENSH_13StoreWithCastILi1EEEEEviT_T0_T2_T3_T4_T5_)
        /*16f4*/ 	.word	0x00000000


	//----- nvinfo : EIATTR_REGCOUNT
	.align		4
.L_1027:
        /*16f8*/ 	.byte	0x04, 0x2f
        /*16fa*/ 	.short	(.L_1029 - .L_1028)
	.align		4
.L_1028:
        /*16fc*/ 	.word	index@(_ZN2at6native18elementwise_kernelILi128ELi4EZNS0_15gpu_kernel_implINS0_13BUnaryFunctorIN3c108BFloat16ES5_S5_ZZZNS0_15binary_internal21div_floor_kernel_cudaERNS_18TensorIteratorBaseEENKUlvE1_clEvENKUlvE2_clEvEUlS5_S5_E_EEEEvS8_RKT_EUliE_EEviT1_)
        /*1700*/ 	.word	0x00000018


	//----- nvinfo : EIATTR_FRAME_SIZE
	.align		4
.L_1029:
        /*1704*/ 	.byte	0x04, 0x11
        /*1706*/ 	.short	(.L_1031 - .L_1030)
	.align		4
.L_1030:
        /*1708*/ 	.word	index@(_ZN2at6native18elementwise_kernelILi128ELi4EZNS0_15gpu_kernel_implINS0_13BUnaryFunctorIN3c108BFloat16ES5_S5_ZZZNS0_15binary_internal21div_floor_kernel_cudaERNS_18TensorIteratorBaseEENKUlvE1_clEvENKUlvE2_clEvEUlS5_S5_E_EEEEvS8_RKT_EUliE_EEviT1_)
        /*170c*/ 	.word	0x00000000


	//----- nvinfo : EIATTR_REGCOUNT
	.align		4
.L_1031:
        /*1710*/ 	.byte	0x04, 0x2f
        /*1712*/ 	.short	(.L_1033 - .L_1032)
	.align		4
.L_1032:
        /*1714*/ 	.word	index@(_ZN2at6native29vectorized_elementwise_kernelILi8ENS0_13BinaryFunctorIN3c108BFloat16ES4_S4_ZZZNS0_15binary_internal21div_floor_kernel_cudaERNS_18TensorIteratorBaseEENKUlvE1_clEvENKUlvE2_clEvEUlS4_S4_E_EESt5arrayIPcLm3EEEEviT0_T1_)
        /*1718*/ 	.word	0x00000004


	//----- nvinfo : EIATTR_FRAME_SIZE
	.align		4
.L_1033:
        /*171c*/ 	.byte	0x04, 0x11
        /*171e*/ 	.short	(.L_1035 - .L_1034)
	.align		4
.L_1034:
        /*1720*/ 	.word	index@(_ZN2at6native29vectorized_elementwise_kernelILi8ENS0_13BinaryFunctorIN3c108BFloat16ES4_S4_ZZZNS0_15binary_internal21div_floor_kernel_cudaERNS_18TensorIteratorBaseEENKUlvE1_clEvENKUlvE2_clEvEUlS4_S4_E_EESt5arrayIPcLm3EEEEviT0_T1_)
        /*1724*/ 	.word	0x00000000


	//----- nvinfo : EIATTR_REGCOUNT
	.align		4
.L_1035:
        /*1728*/ 	.byte	0x04, 0x2f
        /*172a*/ 	.short	(.L_1037 - .L_1036)
	.align		4
.L_1036:
        /*172c*/ 	.word	index@(_ZN2at6native29vectorized_elementwise_kernelILi4ENS0_13BinaryFunctorIN3c108BFloat16ES4_S4_ZZZNS0_15binary_internal21div_floor_kernel_cudaERNS_18TensorIteratorBaseEENKUlvE1_clEvENKUlvE2_clEvEUlS4_S4_E_EESt5arrayIPcLm3EEEEviT0_T1_)
        /*1730*/ 	.word	0x00000020


	//----- nvinfo : EIATTR_FRAME_SIZE
	.align		4
.L_1037:
        /*1734*/ 	.byte	0x04, 0x11
        /*1736*/ 	.short	(.L_1039 - .L_1038)
	.align		4
.L_1038:
        /*1738*/ 	.word	index@(_ZN2at6native29vectorized_elementwise_kernelILi4ENS0_13BinaryFunctorIN3c108BFloat16ES4_S4_ZZZNS0_15binary_internal21div_floor_kernel_cudaERNS_18TensorIteratorBaseEENKUlvE1_clEvENKUlvE2_clEvEUlS4_S4_E_EESt5arrayIPcLm3EEEEviT0_T1_)
        /*173c*/ 	.word	0x00000000


	//----- nvinfo : EIATTR_REGCOUNT
	.align		4
.L_1039:
        /*1740*/ 	.byte	0x04, 0x2f
        /*1742*/ 	.short	(.L_1041 - .L_1040)
	.align		4
.L_1040:
        /*1744*/ 	.word	index@(_ZN2at6native29vectorized_elementwise_kernelILi2ENS0_13BinaryFunctorIN3c108BFloat16ES4_S4_ZZZNS0_15binary_internal21div_floor_kernel_cudaERNS_18TensorIteratorBaseEENKUlvE1_clEvENKUlvE2_clEvEUlS4_S4_E_EESt5arrayIPcLm3EEEEviT0_T1_)
        /*1748*/ 	.word	0x00000020


	//----- nvinfo : EIATTR_FRAME_SIZE
	.align		4
.L_1041:
        /*174c*/ 	.byte	0x04, 0x11
        /*174e*/ 	.short	(.L_1043 - .L_1042)
	.align		4
.L_1042:
        /*1750*/ 	.word	index@(_ZN2at6native29vectorized_elementwise_kernelILi2ENS0_13BinaryFunctorIN3c108BFloat16ES4_S4_ZZZNS0_15binary_internal21div_floor_kernel_cudaERNS_18TensorIteratorBaseEENKUlvE1_clEvENKUlvE2_clEvEUlS4_S4_E_EESt5arrayIPcLm3EEEEviT0_T1_)
        /*1754*/ 	.word	0x00000000


	//----- nvinfo : EIATTR_REGCOUNT
	.align		4
.L_1043:
        /*1758*/ 	.byte	0x04, 0x2f
        /*175a*/ 	.short	(.L_1045 - .L_1044)
	.align		4
.L_1044:
        /*175c*/ 	.word	index@(_ZN2at6native27unrolled_elementwise_kernelINS0_13BinaryFunctorIN3c108BFloat16ES4_S4_ZZZNS0_15binary_internal21div_floor_kernel_cudaERNS_18TensorIteratorBaseEENKUlvE1_clEvENKUlvE2_clEvEUlS4_S4_E_EESt5arrayIPcLm3EELi4E23TrivialOffsetCalculatorILi2EjESF_ILi1EjENS0_6memory15LoadWithoutCastENSI_16StoreWithoutCastEEEviT_T0_T2_T3_T4_T5_)
        /*1760*/ 	.word	0x0000001c


	//----- nvinfo : EIATTR_FRAME_SIZE
	.align		4
.L_1045:
        /*1764*/ 	.byte	0x04, 0x11
        /*1766*/ 	.short	(.L_1047 - .L_1046)
	.align		4
.L_1046:
        /*1768*/ 	.word	index@(_ZN2at6native27unrolled_elementwise_kernelINS0_13BinaryFunctorIN3c108BFloat16ES4_S4_ZZZNS0_15binary_internal21div_floor_kernel_cudaERNS_18TensorIteratorBaseEENKUlvE1_clEvENKUlvE2_clEvEUlS4_S4_E_EESt5arrayIPcLm3EELi4E23TrivialOffsetCalculatorILi2EjESF_ILi1EjENS0_6memory15LoadWithoutCastENSI_16StoreWithoutCastEEEviT_T0_T2_T3_T4_T5_)
        /*176c*/ 	.word	0x00000000


	//----- nvinfo : EIATTR_REGCOUNT
	.align		4
.L_1047:
        /*1770*/ 	.byte	0x04, 0x2f
        /*1772*/ 	.short	(.L_1049 - .L_1048)
	.align		4
.L_1048:
        /*1774*/ 	.word	index@(_ZN2at6native18elementwise_kernelILi128ELi4EZNS0_22gpu_kernel_impl_nocastINS0_13BinaryFunctorIN3c108BFloat16ES5_S5_ZZZNS0_15binary_internal21div_floor_kernel_cudaERNS_18TensorIteratorBaseEENKUlvE1_clEvENKUlvE2_clEvEUlS5_S5_E_EEEEvS8_RKT_EUliE_EEviT1_)
        /*1778*/ 	.word	0x00000011


	//----- nvinfo : EIATTR_FRAME_SIZE
	.align		4
.L_1049:
        /*177c*/ 	.byte	0x04, 0x11
        /*177e*/ 	.short	(.L_1051 - .L_1050)
	.align		4
.L_1050:
        /*1780*/ 	.word	index@(_ZN2at6native18elementwise_kernelILi128ELi4EZNS0_22gpu_kernel_impl_nocastINS0_13BinaryFunctorIN3c108BFloat16ES5_S5_ZZZNS0_15binary_internal21div_floor_kernel_cudaERNS_18TensorIteratorBaseEENKUlvE1_clEvENKUlvE2_clEvEUlS5_S5_E_EEEEvS8_RKT_EUliE_EEviT1_)
        /*1784*/ 	.word	0x00000000


	//----- nvinfo : EIATTR_REGCOUNT
	.align		4
.L_1051:
        /*1788*/ 	.byte	0x04, 0x2f
        /*178a*/ 	.short	(.L_1053 - .L_1052)
	.align		4
.L_1052:
        /*178c*/ 	.word	index@(_ZN2at6native27unrolled_elementwise_kernelINS0_13BinaryFunctorIN3c108BFloat16ES4_S4_ZZZNS0_15binary_internal21div_floor_kernel_cudaERNS_18TensorIteratorBaseEENKUlvE1_clEvENKUlvE2_clEvEUlS4_S4_E_EESt5arrayIPcLm3EELi4E23TrivialOffsetCalculatorILi2EjESF_ILi1EjENS0_6memory12LoadWithCastILi2EEENSI_13StoreWithCastILi1EEEEEviT_T0_T2_T3_T4_T5_)
        /*1790*/ 	.word	0x0000001f


	//----- nvinfo : EIATTR_FRAME_SIZE
	.align		4
.L_1053:
        /*1794*/ 	.byte	0x04, 0x11
        /*1796*/ 	.short	(.L_1055 - .L_1054)
	.align		4
.L_1054:
        /*1798*/ 	.word	index@(_ZN2at6native27unrolled_elementwise_kernelINS0_13BinaryFunctorIN3c108BFloat16ES4_S4_ZZZNS0_15binary_internal21div_floor_kernel_cudaERNS_18TensorIteratorBaseEENKUlvE1_clEvENKUlvE2_clEvEUlS4_S4_E_EESt5arrayIPcLm3EELi4E23TrivialOffsetCalculatorILi2EjESF_ILi1EjENS0_6memory12LoadWithCastILi2EEENSI_13StoreWithCastILi1EEEEEviT_T0_T2_T3_T4_T5_)
        /*179c*/ 	.word	0x00000000


	//----- nvinfo : EIATTR_REGCOUNT
	.align		4
.L_1055:
        /*17a0*/ 	.byte	0x04, 0x2f
        /*17a2*/ 	.short	(.L_1057 - .L_1056)
	.align		4
.L_1056:
        /*17a4*/ 	.word	index@(_ZN2at6native18elementwise_kernelILi128ELi4EZNS0_15gpu_kernel_implINS0_13BinaryFunctorIN3c108BFloat16ES5_S5_ZZZNS0_15binary_internal21div_floor_kernel_cudaERNS_18TensorIteratorBaseEENKUlvE1_clEvENKUlvE2_clEvEUlS5_S5_E_EEEEvS8_RKT_EUliE_EEviT1_)
        /*17a8*/ 	.word	0x0000001a


	//----- nvinfo : EIATTR_FRAME_SIZE
	.align		4
.L_1057:
        /*17ac*/ 	.byte	0x04, 0x11
        /*17ae*/ 	.short	(.L_1059 - .L_1058)
	.align		4
.L_1058:
        /*17b0*/ 	.word	index@(_ZN2at6native18elementwise_kernelILi128ELi4EZNS0_15gpu_kernel_implINS0_13BinaryFunctorIN3c108BFloat16ES5_S5_ZZZNS0_15binary_internal21div_floor_kernel_cudaERNS_18TensorIteratorBaseEENKUlvE1_clEvENKUlvE2_clEvEUlS5_S5_E_EEEEvS8_RKT_EUliE_EEviT1_)
        /*17b4*/ 	.word	0x00000000


	//----- nvinfo : EIATTR_MIN_STACK_SIZE
	.align		4
.L_1059:
        /*17b8*/ 	.byte	0x04, 0x12
        /*17ba*/ 	.short	(.L_1061 - .L_1060)
	.align		4
.L_1060:
        /*17bc*/ 	.word	index@(_ZN2at6native18elementwise_kernelILi128ELi4EZNS0_15gpu_kernel_implINS0_13BinaryFunctorIN3c108BFloat16ES5_S5_ZZZNS0_15binary_internal21div_floor_kernel_cudaERNS_18TensorIteratorBaseEENKUlvE1_clEvENKUlvE2_clEvEUlS5_S5_E_EEEEvS8_RKT_EUliE_EEviT1_)
        /*17c0*/ 	.word	0x00000000


	//----- nvinfo : EIATTR_MIN_STACK_SIZE
	.align		4
.L_1061:
        /*17c4*/ 	.byte	0x04, 0x12
        /*17c6*/ 	.short	(.L_1063 - .L_1062)
	.align		4
.L_1062:
        /*17c8*/ 	.word	index@(_ZN2at6native27unrolled_elementwise_kernelINS0_13BinaryFunctorIN3c108BFloat16ES4_S4_ZZZNS0_15binary_internal21div_floor_kernel_cudaERNS_18TensorIteratorBaseEENKUlvE1_clEvENKUlvE2_clEvEUlS4_S4_E_EESt5arrayIPcLm3EELi4E23TrivialOffsetCalculatorILi2EjESF_ILi1EjENS0_6memory12LoadWithCastILi2EEENSI_13StoreWithCastILi1EEEEEviT_T0_T2_T3_T4_T5_)
        /*17cc*/ 	.word	0x00000000


	//----- nvinfo : EIATTR_MIN_STACK_SIZE
	.align		4
.L_1063:
        /*17d0*/ 	.byte	0x04, 0x12
        /*17d2*/ 	.short	(.L_1065 - .L_1064)
	.align		4
.L_1064:
        /*17d4*/ 	.word	index@(_ZN2at6native18elementwise_kernelILi128ELi4EZNS0_22gpu_kernel_impl_nocastINS0_13BinaryFunctorIN3c108BFloat16ES5_S5_ZZZNS0_15binary_internal21div_floor_kernel_cudaERNS_18TensorIteratorBaseEENKUlvE1_clEvENKUlvE2_clEvEUlS5_S5_E_EEEEvS8_RKT_EUliE_EEviT1_)
        /*17d8*/ 	.word	0x00000000


	//----- nvinfo : EIATTR_MIN_STACK_SIZE
	.align		4
.L_1065:
        /*17dc*/ 	.byte	0x04, 0x12
        /*17de*/ 	.short	(.L_1067 - .L_1066)
	.align		4
.L_1066:
        /*17e0*/ 	.word	index@(_ZN2at6native27unrolled_elementwise_kernelINS0_13BinaryFunctorIN3c108BFloat16ES4_S4_ZZZNS0_15binary_internal21div_floor_kernel_cudaERNS_18TensorIteratorBaseEENKUlvE1_clEvENKUlvE2_clEvEUlS4_S4_E_EESt5arrayIPcLm3EELi4E23TrivialOffsetCalculatorILi2EjESF_ILi1EjENS0_6memory15LoadWithoutCastENSI_16StoreWithoutCastEEEviT_T0_T2_T3_T4_T5_)
        /*17e4*/ 	.word	0x00000000


	//----- nvinfo : EIATTR_MIN_STACK_SIZE
	.align		4
.L_1067:
        /*17e8*/ 	.byte	0x04, 0x12
        /*17ea*/ 	.short	(.L_1069 - .L_1068)
	.align		4
.L_1068:
        /*17ec*/ 	.word	index@(_ZN2at6native29vectorized_elementwise_kernelILi2ENS0_13BinaryFunctorIN3c108BFloat16ES4_S4_ZZZNS0_15binary_internal21div_floor_kernel_cudaERNS_18TensorIteratorBaseEENKUlvE1_clEvENKUlvE2_clEvEUlS4_S4_E_EESt5arrayIPcLm3EEEEviT0_T1_)
        /*17f0*/ 	.word	0x00000000


	//----- nvinfo : EIATTR_MIN_STACK_SIZE
	.align		4
.L_1069:
        /*17f4*/ 	.byte	0x04, 0x12
        /*17f6*/ 	.short	(.L_1071 - .L_1070)
	.align		4
.L_1070:
        /*17f8*/ 	.word	index@(_ZN2at6native29vectorized_elementwise_kernelILi4ENS0_13BinaryFunctorIN3c108BFloat16ES4_S4_ZZZNS0_15binary_internal21div_floor_kernel_cudaERNS_18TensorIteratorBaseEENKUlvE1_clEvENKUlvE2_clEvEUlS4_S4_E_EESt5arrayIPcLm3EEEEviT0_T1_)
        /*17fc*/ 	.word	0x00000000


	//----- nvinfo : EIATTR_MIN_STACK_SIZE
	.align		4
.L_1071:
        /*1800*/ 	.byte	0x04, 0x12
        /*1802*/ 	.short	(.L_1073 - .L_1072)
	.align		4
.L_1072:
        /*1804*/ 	.word	index@(_ZN2at6native29vectorized_elementwise_kernelILi8ENS0_13BinaryFunctorIN3c108BFloat16ES4_S4_ZZZNS0_15binary_internal21div_floor_kernel_cudaERNS_18TensorIteratorBaseEENKUlvE1_clEvENKUlvE2_clEvEUlS4_S4_E_EESt5arrayIPcLm3EEEEviT0_T1_)
        /*1808*/ 	.word	0x00000000


	//----- nvinfo : EIATTR_MIN_STACK_SIZE
	.align		4
.L_1073:
        /*180c*/ 	.byte	0x04, 0x12
        /*180e*/ 	.short	(.L_1075 - .L_1074)
	.align		4
.L_1074:
        /*1810*/ 	.word	index@(_ZN2at6native18elementwise_kernelILi128ELi4EZNS0_15gpu_kernel_implINS0_13BUnaryFunctorIN3c108BFloat16ES5_S5_ZZZNS0_15binary_internal21div_floor_kernel_cudaERNS_18TensorIteratorBaseEENKUlvE1_clEvENKUlvE2_clEvEUlS5_S5_E_EEEEvS8_RKT_EUliE_EEviT1_)
        /*1814*/ 	.word	0x00000000


	//----- nvinfo : EIATTR_MIN_STACK_SIZE
	.align		4
.L_1075:
        /*1818*/ 	.byte	0x04, 0x12
        /*181a*/ 	.short	(.L_1077 - .L_1076)
	.align		4
.L_1076:
        /*181c*/ 	.word	index@(_ZN2at6native27unrolled_elementwise_kernelINS0_13BUnaryFunctorIN3c108BFloat16ES4_S4_ZZZNS0_15binary_internal21div_floor_kernel_cudaERNS_18TensorIteratorBaseEENKUlvE1_clEvENKUlvE2_clEvEUlS4_S4_E_EESt5arrayIPcLm2EELi4E23TrivialOffsetCalculatorILi1EjESG_NS0_6memory12LoadWithCastILi1EEENSH_13StoreWithCastILi1EEEEEviT_T0_T2_T3_T4_T5_)
        /*1820*/ 	.word	0x00000000


	//----- nvinfo : EIATTR_MIN_STACK_SIZE
	.align		4
.L_1077:
        /*1824*/ 	.byte	0x04, 0x12
        /*1826*/ 	.short	(.L_1079 - .L_1078)
	.align		4
.L_1078:
        /*1828*/ 	.word	index@(_ZN2at6native18elementwise_kernelILi128ELi4EZNS0_22gpu_kernel_impl_nocastINS0_13BUnaryFunctorIN3c108BFloat16ES5_S5_ZZZNS0_15binary_internal21div_floor_kernel_cudaERNS_18TensorIteratorBaseEENKUlvE1_clEvENKUlvE2_clEvEUlS5_S5_E_EEEEvS8_RKT_EUliE_EEviT1_)
        /*182c*/ 	.word	0x00000000


	//----- nvinfo : EIATTR_MIN_STACK_SIZE
	.align		4
.L_1079:
        /*1830*/ 	.byte	0x04, 0x12
        /*1832*/ 	.short	(.L_1081 - .L_1080)
	.align		4
.L_1080:
        /*1834*/ 	.word	index@(_ZN2at6native27unrolled_elementwise_kernelINS0_13BUnaryFunctorIN3c108BFloat16ES4_S4_ZZZNS0_15binary_internal21div_floor_kernel_cudaERNS_18TensorIteratorBaseEENKUlvE1_clEvENKUlvE2_clEvEUlS4_S4_E_EESt5arrayIPcLm2EELi4E23TrivialOffsetCalculatorILi1EjESG_NS0_6memory15LoadWithoutCastENSH_16StoreWithoutCastEEEviT_T0_T2_T3_T4_T5_)
        /*1838*/ 	.word	0x00000000


	//----- nvinfo : EIATTR_MIN_STACK_SIZE
	.align		4
.L_1081:
        /*183c*/ 	.byte	0x04, 0x12
        /*183e*/ 	.short	(.L_1083 - .L_1082)
	.align		4
.L_1082:
        /*1840*/ 	.word	index@(_ZN2at6native29vectorized_elementwise_kernelILi2ENS0_13BUnaryFunctorIN3c108BFloat16ES4_S4_ZZZNS0_15binary_internal21div_floor_kernel_cudaERNS_18TensorIteratorBaseEENKUlvE1_clEvENKUlvE2_clEvEUlS4_S4_E_EESt5arrayIPcLm2EEEEviT0_T1_)
        /*1844*/ 	.word	0x00000000


	//----- nvinfo : EIATTR_MIN_STACK_SIZE
	.align		4
.L_1083:
        /*1848*/ 	.byte	0x04, 0x12
        /*184a*/ 	.short	(.L_1085 - .L_1084)
	.align		4
.L_1084:
        /*184c*/ 	.word	index@(_ZN2at6native29vectorized_elementwise_kernelILi4ENS0_13BUnaryFunctorIN3c108BFloat16ES4_S4_ZZZNS0_15binary_internal21div_floor_kernel_cudaERNS_18TensorIteratorBaseEENKUlvE1_clEvENKUlvE2_clEvEUlS4_S4_E_EESt5arrayIPcLm2EEEEviT0_T1_)
        /*1850*/ 	.word	0x00000000


	//----- nvinfo : EIATTR_MIN_STACK_SIZE
	.align		4
.L_1085:
        /*1854*/ 	.byte	0x04, 0x12
        /*1856*/ 	.short	(.L_1087 - .L_1086)
	.align		4
.L_1086:
        /*1858*/ 	.word	index@(_ZN2at6native29vectorized_elementwise_kernelILi8ENS0_13BUnaryFunctorIN3c108BFloat16ES4_S4_ZZZNS0_15binary_internal21div_floor_kernel_cudaERNS_18TensorIteratorBaseEENKUlvE1_clEvENKUlvE2_clEvEUlS4_S4_E_EESt5arrayIPcLm2EEEEviT0_T1_)
        /*185c*/ 	.word	0x00000000


	//----- nvinfo : EIATTR_MIN_STACK_SIZE
	.align		4
.L_1087:
        /*1860*/ 	.byte	0x04, 0x12
        /*1862*/ 	.short	(.L_1089 - .L_1088)
	.align		4
.L_1088:
        /*1864*/ 	.word	index@(_ZN2at6native18elementwise_kernelILi128ELi4EZNS0_15gpu_kernel_implINS0_13AUnaryFunctorIN3c108BFloat16ES5_S5_ZZZNS0_15binary_internal21div_floor_kernel_cudaERNS_18TensorIteratorBaseEENKUlvE1_clEvENKUlvE2_clEvEUlS5_S5_E_EEEEvS8_RKT_EUliE_EEviT1_)
        /*1868*/ 	.word	0x00000000


	//----- nvinfo : EIATTR_MIN_STACK_SIZE
	.align		4
.L_1089:
        /*186c*/ 	.byte	0x04, 0x12
        /*186e*/ 	.short	(.L_1091 - .L_1090)
	.align		4
.L_1090:
        /*1870*/ 	.word	index@(_ZN2at6native27unrolled_elementwise_kernelINS0_13AUnaryFunctorIN3c108BFloat16ES4_S4_ZZZNS0_15binary_internal21div_floor_kernel_cudaERNS_18TensorIteratorBaseEENKUlvE1_clEvENKUlvE2_clEvEUlS4_S4_E_EESt5arrayIPcLm2EELi4E23TrivialOffsetCalculatorILi1EjESG_NS0_6memory12LoadWithCastILi1EEENSH_13StoreWithCastILi1EEEEEviT_T0_T2_T3_T4_T5_)
        /*1874*/ 	.word	0x00000000


	//----- nvinfo : EIATTR_MIN_STACK_SIZE
	.align		4
.L_1091:
        /*1878*/ 	.byte	0x04, 0x12
        /*187a*/ 	.short	(.L_1093 - .L_1092)
	.align		4
.L_1092:
        /*187c*/ 	.word	index@(_ZN2at6native18elementwise_kernelILi128ELi4EZNS0_22gpu_kernel_impl_nocastINS0_13AUnaryFunctorIN3c108BFloat16ES5_S5_ZZZNS0_15binary_internal21div_floor_kernel_cudaERNS_18TensorIteratorBaseEENKUlvE1_clEvENKUlvE2_clEvEUlS5_S5_E_EEEEvS8_RKT_EUliE_EEviT1_)
        /*1880*/ 	.word	0x00000000


	//----- nvinfo : EIATTR_MIN_STACK_SIZE
	.align		4
.L_1093:
        /*1884*/ 	.byte	0x04, 0x12
        /*1886*/ 	.short	(.L_1095 - .L_1094)
	.align		4
.L_1094:
        /*1888*/ 	.word	index@(_ZN2at6native27unrolled_elementwise_kernelINS0_13AUnaryFunctorIN3c108BFloat16ES4_S4_ZZZNS0_15binary_internal21div_floor_kernel_cudaERNS_18TensorIteratorBaseEENKUlvE1_clEvENKUlvE2_clEvEUlS4_S4_E_EESt5arrayIPcLm2EELi4E23TrivialOffsetCalculatorILi1EjESG_NS0_6memory15LoadWithoutCastENSH_16StoreWithoutCastEEEviT_T0_T2_T3_T4_T5_)
        /*188c*/ 	.word	0x00000000


	//----- nvinfo : EIATTR_MIN_STACK_SIZE
	.align		4
.L_1095:
        /*1890*/ 	.byte	0x04, 0x12
        /*1892*/ 	.short	(.L_1097 - .L_1096)
	.align		4
.L_1096:
        /*1894*/ 	.word	index@(_ZN2at6native29vectorized_elementwise_kernelILi2ENS0_13AUnaryFunctorIN3c108BFloat16ES4_S4_ZZZNS0_15binary_internal21div_floor_kernel_cudaERNS_18TensorIteratorBaseEENKUlvE1_clEvENKUlvE2_clEvEUlS4_S4_E_EESt5arrayIPcLm2EEEEviT0_T1_)
        /*1898*/ 	.word	0x00000000


	//----- nvinfo : EIATTR_MIN_STACK_SIZE
	.align		4
.L_1097:
        /*189c*/ 	.byte	0x04, 0x12
        /*189e*/ 	.short	(.L_1099 - .L_1098)
	.align		4
.L_1098:
        /*18a0*/ 	.word	index@(_ZN2at6native29vectorized_elementwise_kernelILi4ENS0_13AUnaryFunctorIN3c108BFloat16ES4_S4_ZZZNS0_15binary_internal21div_floor_kernel_cudaERNS_18TensorIteratorBaseEENKUlvE1_clEvENKUlvE2_clEvEUlS4_S4_E_EESt5arrayIPcLm2EEEEviT0_T1_)
        /*18a4*/ 	.word	0x00000000


	//----- nvinfo : EIATTR_MIN_STACK_SIZE
	.align		4
.L_1099:
        /*18a8*/ 	.byte	0x04, 0x12
        /*18aa*/ 	.short	(.L_1101 - .L_1100)
	.align		4
.L_1100:
        /*18ac*/ 	.word	index@(_ZN2at6native29vectorized_elementwise_kernelILi8ENS0_13AUnaryFunctorIN3c108BFloat16ES4_S4_ZZZNS0_15binary_internal21div_floor_kernel_cudaERNS_18TensorIteratorBaseEENKUlvE1_clEvENKUlvE2_clEvEUlS4_S4_E_EESt5arrayIPcLm2EEEEviT0_T1_)
        /*18b0*/ 	.word	0x00000000


	//----- nvinfo : EIATTR_MIN_STACK_SIZE
	.align		4
.L_1101:
        /*18b4*/ 	.byte	0x04, 0x12
        /*18b6*/ 	.short	(.L_1103 - .L_1102)
	.align		4
.L_1102:
        /*18b8*/ 	.word	index@(_ZN2at6native18elementwise_kernelILi128ELi4EZNS0_15gpu_kernel_implINS0_13BinaryFunctorIN3c104HalfES5_S5_ZZZNS0_15binary_internal21div_floor_kernel_cudaERNS_18TensorIteratorBaseEENKUlvE1_clEvENKUlvE1_clEvEUlS5_S5_E_EEEEvS8_RKT_EUliE_EEviT1_)
        /*18bc*/ 	.word	0x00000000


	//----- nvinfo : EIATTR_MIN_STACK_SIZE
	.align		4
.L_1103:
        /*18c0*/ 	.byte	0x04, 0x12
        /*18c2*/ 	.short	(.L_1105 - .L_1104)
	.align		4
.L_1104:
        /*18c4*/ 	.word	index@(_ZN2at6native27unrolled_elementwise_kernelINS0_13BinaryFunctorIN3c104HalfES4_S4_ZZZNS0_15binary_internal21div_floor_kernel_cudaERNS_18TensorIteratorBaseEENKUlvE1_clEvENKUlvE1_clEvEUlS4_S4_E_EESt5arrayIPcLm3EELi4E23TrivialOffsetCalculatorILi2EjESF_ILi1EjENS0_6memory12LoadWithCastILi2EEENSI_13StoreWithCastILi1EEEEEviT_T0_T2_T3_T4_T5_)
        /*18c8*/ 	.word	0x00000000


	//----- nvinfo : EIATTR_MIN_STACK_SIZE
	.align		4
.L_1105:
        /*18cc*/ 	.byte	0x04, 0x12
        /*18ce*/ 	.short	(.L_1107 - .L_1106)
	.align		4
.L_1106:
        /*18d0*/ 	.word	index@(_ZN2at6native18elementwise_kernelILi128ELi4EZNS0_22gpu_kernel_impl_nocastINS0_13BinaryFunctorIN3c104HalfES5_S5_ZZZNS0_15binary_internal21div_floor_kernel_cudaERNS_18TensorIteratorBaseEENKUlvE1_clEvENKUlvE1_clEvEUlS5_S5_E_EEEEvS8_RKT_EUliE_EEviT1_)
        /*18d4*/ 	.word	0x00000000


	//----- nvinfo : EIATTR_MIN_STACK_SIZE
	.align		4
.L_1107:
        /*18d8*/ 	.byte	0x04, 0x12
        /*18da*/ 	.short	(.L_1109 - .L_1108)
	.align		4
.L_1108:
        /*18dc*/ 	.word	index@(_ZN2at6native27unrolled_elementwise_kernelINS0_13BinaryFunctorIN3c104HalfES4_S4_ZZZNS0_15binary_internal21div_floor_kernel_cudaERNS_18TensorIteratorBaseEENKUlvE1_clEvENKUlvE1_clEvEUlS4_S4_E_EESt5arrayIPcLm3EELi4E23TrivialOffsetCalculatorILi2EjESF_ILi1EjENS0_6memory15LoadWithoutCastENSI_16StoreWithoutCastEEEviT_T0_T2_T3_T4_T5_)
        /*18e0*/ 	.word	0x00000000


	//----- nvinfo : EIATTR_MIN_STACK_SIZE
	.align		4
.L_1109:
        /*18e4*/ 	.byte	0x04, 0x12
        /*18e6*/ 	.short	(.L_1111 - .L_1110)
	.align		4
.L_1110:
        /*18e8*/ 	.word	index@(_ZN2at6native29vectorized_elementwise_kernelILi2ENS0_13BinaryFunctorIN3c104HalfES4_S4_ZZZNS0_15binary_internal21div_floor_kernel_cudaERNS_18TensorIteratorBaseEENKUlvE1_clEvENKUlvE1_clEvEUlS4_S4_E_EESt5arrayIPcLm3EEEEviT0_T1_)
        /*18ec*/ 	.word	0x00000000


	//----- nvinfo : EIATTR_MIN_STACK_SIZE
	.align		4
.L_1111:
        /*18f0*/ 	.byte	0x04, 0x12
        /*18f2*/ 	.short	(.L_1113 - .L_1112)
	.align		4
.L_1112:
        /*18f4*/ 	.word	index@(_ZN2at6native29vectorized_elementwise_kernelILi4ENS0_13BinaryFunctorIN3c104HalfES4_S4_ZZZNS0_15binary_internal21div_floor_kernel_cudaERNS_18TensorIteratorBaseEENKUlvE1_clEvENKUlvE1_clEvEUlS4_S4_E_EESt5arrayIPcLm3EEEEviT0_T1_)
        /*18f8*/ 	.word	0x00000000


	//----- nvinfo : EIATTR_MIN_STACK_SIZE
	.align		4
.L_1113:
        /*18fc*/ 	.byte	0x04, 0x12
        /*18fe*/ 	.short	(.L_1115 - .L_1114)
	.align		4
.L_1114:
        /*1900*/ 	.word	index@(_ZN2at6native29vectorized_elementwise_kernelILi8ENS0_13BinaryFunctorIN3c104HalfES4_S4_ZZZNS0_15binary_internal21div_floor_kernel_cudaERNS_18TensorIteratorBaseEENKUlvE1_clEvENKUlvE1_clEvEUlS4_S4_E_EESt5arrayIPcLm3EEEEviT0_T1_)
        /*1904*/ 	.word	0x00000000


	//----- nvinfo : EIATTR_MIN_STACK_SIZE
	.align		4
.L_1115:
        /*1908*/ 	.byte	0x04, 0x12
        /*190a*/ 	.short	(.L_1117 - .L_1116)
	.align		4
.L_1116:
        /*190c*/ 	.word	index@(_ZN2at6native18elementwise_kernelILi128ELi4EZNS0_15gpu_kernel_implINS0_13BUnaryFunctorIN3c104HalfES5_S5_ZZZNS0_15binary_internal21div_floor_kernel_cudaERNS_18TensorIteratorBaseEENKUlvE1_clEvENKUlvE1_clEvEUlS5_S5_E_EEEEvS8_RKT_EUliE_EEviT1_)
        /*1910*/ 	.word	0x00000000


	//----- nvinfo : EIATTR_MIN_STACK_SIZE
	.align		4
.L_1117:
        /*1914*/ 	.byte	0x04, 0x12
        /*1916*/ 	.short	(.L_1119 - .L_1118)
	.align		4
.L_1118:
        /*1918*/ 	.word	index@(_ZN2at6native27unrolled_elementwise_kernelINS0_13BUnaryFunctorIN3c104HalfES4_S4_ZZZNS0_15binary_internal21div_floor_kernel_cudaERNS_18TensorIteratorBaseEENKUlvE1_clEvENKUlvE1_clEvEUlS4_S4_E_EESt5arrayIPcLm2EELi4E23TrivialOffsetCalculatorILi1EjESG_NS0_6memory12LoadWithCastILi1EEENSH_13StoreWithCastILi1EEEEEviT_T0_T2_T3_T4_T5_)
        /*191c*/ 	.word	0x00000000


	//----- nvinfo : EIATTR_MIN_STACK_SIZE
	.align		4
.L_1119:
        /*1920*/ 	.byte	0x04, 0x12
        /*1922*/ 	.short	(.L_1121 - .L_1120)
	.align		4
.L_1120:
        /*1924*/ 	.word	index@(_ZN2at6native18elementwise_kernelILi128ELi4EZNS0_22gpu_kernel_impl_nocastINS0_13BUnaryFunctorIN3c104HalfES5_S5_ZZZNS0_15binary_internal21div_floor_kernel_cudaERNS_18TensorIteratorBaseEENKUlvE1_clEvENKUlvE1_clEvEUlS5_S5_E_EEEEvS8_RKT_EUliE_EEviT1_)
        /*1928*/ 	.word	0x00000000


	//----- nvinfo : EIATTR_MIN_STACK_SIZE
	.align		4
.L_1121:
        /*192c*/ 	.byte	0x04, 0x12
        /*192e*/ 	.short	(.L_1123 - .L_1122)
	.align		4
.L_1122:
        /*1930*/ 	.word	index@(_ZN2at6native27unrolled_elementwise_kernelINS0_13BUnaryFunctorIN3c104HalfES4_S4_ZZZNS0_15binary_internal21div_floor_kernel_cudaERNS_18TensorIteratorBaseEENKUlvE1_clEvENKUlvE1_clEvEUlS4_S4_E_EESt5arrayIPcLm2EELi4E23TrivialOffsetCalculatorILi1EjESG_NS0_6memory15LoadWithoutCastENSH_16StoreWithoutCastEEEviT_T0_T2_T3_T4_T5_)
        /*1934*/ 	.word	0x00000000


	//----- nvinfo : EIATTR_MIN_STACK_SIZE
	.align		4
.L_1123:
        /*1938*/ 	.byte	0x04, 0x12
        /*193a*/ 	.short	(.L_1125 - .L_1124)
	.align		4
.L_1124:
        /*193c*/ 	.word	index@(_ZN2at6native29vectorized_elementwise_kernelILi2ENS0_13BUnaryFunctorIN3c104HalfES4_S4_ZZZNS0_15binary_internal21div_floor_kernel_cudaERNS_18TensorIteratorBaseEENKUlvE1_clEvENKUlvE1_clEvEUlS4_S4_E_EESt5arrayIPcLm2EEEEviT0_T1_)
        /*1940*/ 	.word	0x00000000


	//----- nvinfo : EIATTR_MIN_STACK_SIZE
	.align		4
.L_1125:
        /*1944*/ 	.byte	0x04, 0x12
        /*1946*/ 	.short	(.L_1127 - .L_1126)
	.align		4
.L_1126:
        /*1948*/ 	.word	index@(_ZN2at6native29vectorized_elementwise_kernelILi4ENS0_13BUnaryFunctorIN3c104HalfES4_S4_ZZZNS0_15binary_internal21div_floor_kernel_cudaERNS_18TensorIteratorBaseEENKUlvE1_clEvENKUlvE1_clEvEUlS4_S4_E_EESt5arrayIPcLm2EEEEviT0_T1_)
        /*194c*/ 	.word	0x00000000


	//----- nvinfo : EIATTR_MIN_STACK_SIZE
	.align		4
.L_1127:
        /*1950*/ 	.byte	0x04, 0x12
        /*1952*/ 	.short	(.L_1129 - .L_1128)
	.align		4
.L_1128:
        /*1954*/ 	.word	index@(_ZN2at6native29vectorized_elementwise_kernelILi8ENS0_13BUnaryFunctorIN3c104HalfES4_S4_ZZZNS0_15binary_internal21div_floor_kernel_cudaERNS_18TensorIteratorBaseEENKUlvE1_clEvENKUlvE1_clEvEUlS4_S4_E_EESt5arrayIPcLm2EEEEviT0_T1_)
        /*1958*/ 	.word	0x00000000


	//----- nvinfo : EIATTR_MIN_STACK_SIZE
	.align		4
.L_1129:
        /*195c*/ 	.byte	0x04, 0x12
        /*195e*/ 	.short	(.L_1131 - .L_1130)
	.align		4
.L_1130:
        /*1960*/ 	.word	index@(_ZN2at6native18elementwise_kernelILi128ELi4EZNS0_15gpu_kernel_implINS0_13AUnaryFunctorIN3c104HalfES5_S5_ZZZNS0_15binary_internal21div_floor_kernel_cudaERNS_18TensorIteratorBaseEENKUlvE1_clEvENKUlvE1_clEvEUlS5_S5_E_EEEEvS8_RKT_EUliE_EEviT1_)
        /*1964*/ 	.word	0x00000000


	//----- nvinfo : EIATTR_MIN_STACK_SIZE
	.align		4
.L_1131:
        /*1968*/ 	.byte	0x04, 0x12
        /*196a*/ 	.short	(.L_1133 - .L_1132)
	.align		4
.L_1132:
        /*196c*/ 	.word	index@(_ZN2at6native27unrolled_elementwise_kernelINS0_13AUnaryFunctorIN3c104HalfES4_S4_ZZZNS0_15binary_internal21div_floor_kernel_cudaERNS_18TensorIteratorBaseEENKUlvE1_clEvENKUlvE1_clEvEUlS4_S4_E_EESt5arrayIPcLm2EELi4E23TrivialOffsetCalculatorILi1EjESG_NS0_6memory12LoadWithCastILi1EEENSH_13StoreWithCastILi1EEEEEviT_T0_T2_T3_T4_T5_)
        /*1970*/ 	.word	0x00000000


	//----- nvinfo : EIATTR_MIN_STACK_SIZE
	.align		4
.L_1133:
        /*1974*/ 	.byte	0x04, 0x12
        /*1976*/ 	.short	(.L_1135 - .L_1134)
	.align		4
.L_1134:
        /*1978*/ 	.word	index@(_ZN2at6native18elementwise_kernelILi128ELi4EZNS0_22gpu_kernel_impl_nocastINS0_13AUnaryFunctorIN3c104HalfES5_S5_ZZZNS0_15binary_internal21div_floor_kernel_cudaERNS_18TensorIteratorBaseEENKUlvE1_clEvENKUlvE1_clEvEUlS5_S5_E_EEEEvS8_RKT_EUliE_EEviT1_)
        /*197c*/ 	.word	0x00000000


	//----- nvinfo : EIATTR_MIN_STACK_SIZE
	.align		4
.L_1135:
        /*1980*/ 	.byte	0x04, 0x12
        /*1982*/ 	.short	(.L_1137 - .L_1136)
	.align		4
.L_1136:
        /*1984*/ 	.word	index@(_ZN2at6native27unrolled_elementwise_kernelINS0_13AUnaryFunctorIN3c104HalfES4_S4_ZZZNS0_15binary_internal21div_floor_kernel_cudaERNS_18TensorIteratorBaseEENKUlvE1_clEvENKUlvE1_clEvEUlS4_S4_E_EESt5arrayIPcLm2EELi4E23TrivialOffsetCalculatorILi1EjESG_NS0_6memory15LoadWithoutCastENSH_16StoreWithoutCastEEEviT_T0_T2_T3_T4_T5_)
        /*1988*/ 	.word	0x00000000


	//----- nvinfo : EIATTR_MIN_STACK_SIZE
	.align		4
.L_1137:
        /*198c*/ 	.byte	0x04, 0x12
        /*198e*/ 	.short	(.L_1139 - .L_1138)
	.align		4
.L_1138:
        /*1990*/ 	.word	index@(_ZN2at6native29vectorized_elementwise_kernelILi2ENS0_13AUnaryFunctorIN3c104HalfES4_S4_ZZZNS0_15binary_internal21div_floor_kernel_cudaERNS_18TensorIteratorBaseEENKUlvE1_clEvENKUlvE1_clEvEUlS4_S4_E_EESt5arrayIPcLm2EEEEviT0_T1_)
        /*1994*/ 	.word	0x00000000


	//----- nvinfo : EIATTR_MIN_STACK_SIZE
	.align		4
.L_1139:
        /*1998*/ 	.byte	0x04, 0x12
        /*199a*/ 	.short	(.L_1141 - .L_1140)
	.align		4
.L_1140:
        /*199c*/ 	.word	index@(_ZN2at6native29vectorized_elementwise_kernelILi4ENS0_13AUnaryFunctorIN3c104HalfES4_S4_ZZZNS0_15binary_internal21div_floor_kernel_cudaERNS_18TensorIteratorBaseEENKUlvE1_clEvENKUlvE1_clEvEUlS4_S4_E_EESt5arrayIPcLm2EEEEviT0_T1_)
        /*19a0*/ 	.word	0x00000000


	//----- nvinfo : EIATTR_MIN_STACK_SIZE
	.align		4
.L_1141:
        /*19a4*/ 	.byte	0x04, 0x12
        /*19a6*/ 	.short	(.L_1143 - .L_1142)
	.align		4
.L_1142:
        /*19a8*/ 	.word	index@(_ZN2at6native29vectorized_elementwise_kernelILi8ENS0_13AUnaryFunctorIN3c104HalfES4_S4_ZZZNS0_15binary_internal21div_floor_kernel_cudaERNS_18TensorIteratorBaseEENKUlvE1_clEvENKUlvE1_clEvEUlS4_S4_E_EESt5arrayIPcLm2EEEEviT0_T1_)
        /*19ac*/ 	.word	0x00000000


	//----- nvinfo : EIATTR_MIN_STACK_SIZE
	.align		4
.L_1143:
        /*19b0*/ 	.byte	0x04, 0x12
        /*19b2*/ 	.short	(.L_1145 - .L_1144)
	.align		4
.L_1144:
        /*19b4*/ 	.word	index@(_ZN2at6native18elementwise_kernelILi128ELi4EZNS0_15gpu_kernel_implINS0_13BinaryFunctorIfffZZZNS0_15binary_internal21div_floor_kernel_cudaERNS_18TensorIteratorBaseEENKUlvE1_clEvENKUlvE0_clEvEUlffE_EEEEvS6_RKT_EUliE_EEviT1_)
        /*19b8*/ 	.word	0x00000000


	//----- nvinfo : EIATTR_MIN_STACK_SIZE
	.align		4
.L_1145:
        /*19bc*/ 	.byte	0x04, 0x12
        /*19be*/ 	.short	(.L_1147 - .L_1146)
	.align		4
.L_1146:
        /*19c0*/ 	.word	index@(_ZN2at6native27unrolled_elementwise_kernelINS0_13BinaryFunctorIfffZZZNS0_15binary_internal21div_floor_kernel_cudaERNS_18TensorIteratorBaseEENKUlvE1_clEvENKUlvE0_clEvEUlffE_EESt5arrayIPcLm3EELi4E23TrivialOffsetCalculatorILi2EjESD_ILi1EjENS0_6memory12LoadWithCastILi2EEENSG_13StoreWithCastILi1EEEEEviT_T0_T2_T3_T4_T5_)
        /*19c4*/ 	.word	0x00000000


	//----- nvinfo : EIATTR_MIN_STACK_SIZE
	.align		4
.L_1147:
        /*19c8*/ 	.byte	0x04, 0x12
        /*19ca*/ 	.short	(.L_1149 - .L_1148)
	.align		4
.L_1148:
        /*19cc*/ 	.word	index@(_ZN2at6native18elementwise_kernelILi128ELi2EZNS0_22gpu_kernel_impl_nocastINS0_13BinaryFunctorIfffZZZNS0_15binary_internal21div_floor_kernel_cudaERNS_18TensorIteratorBaseEENKUlvE1_clEvENKUlvE0_clEvEUlffE_EEEEvS6_RKT_EUliE_EEviT1_)
        /*19d0*/ 	.word	0x00000000


	//----- nvinfo : EIATTR_MIN_STACK_SIZE
	.align		4
.L_1149:
        /*19d4*/ 	.byte	0x04, 0x12
        /*19d6*/ 	.short	(.L_1151 - .L_1150)
	.align		4
.L_1150:
        /*19d8*/ 	.word	index@(_ZN2at6native27unrolled_elementwise_kernelINS0_13BinaryFunctorIfffZZZNS0_15binary_internal21div_floor_kernel_cudaERNS_18TensorIteratorBaseEENKUlvE1_clEvENKUlvE0_clEvEUlffE_EESt5arrayIPcLm3EELi4E23TrivialOffsetCalculatorILi2EjESD_ILi1EjENS0_6memory15LoadWithoutCastENSG_16StoreWithoutCastEEEviT_T0_T2_T3_T4_T5_)
        /*19dc*/ 	.word	0x00000000


	//----- nvinfo : EIATTR_MIN_STACK_SIZE
	.align		4
.L_1151:
        /*19e0*/ 	.byte	0x04, 0x12
        /*19e2*/ 	.short	(.L_1153 - .L_1152)
	.align		4
.L_1152:
        /*19e4*/ 	.word	index@(_ZN2at6native29vectorized_elementwise_kernelILi2ENS0_13BinaryFunctorIfffZZZNS0_15binary_internal21div_floor_kernel_cudaERNS_18TensorIteratorBaseEENKUlvE1_clEvENKUlvE0_clEvEUlffE_EESt5arrayIPcLm3EEEEviT0_T1_)
        /*19e8*/ 	.word	0x00000000


	//----- nvinfo : EIATTR_MIN_STACK_SIZE
	.align		4
.L_1153:
        /*19ec*/ 	.byte	0x04, 0x12
        /*19ee*/ 	.short	(.L_1155 - .L_1154)
	.align		4
.L_1154:
        /*19f0*/ 	.word	index@(_ZN2at6native29vectorized_elementwise_kernelILi4ENS0_13BinaryFunctorIfffZZZNS0_15binary_internal21div_floor_kernel_cudaERNS_18TensorIteratorBaseEENKUlvE1_clEvENKUlvE0_clEvEUlffE_EESt5arrayIPcLm3EEEEviT0_T1_)
        /*19f4*/ 	.word	0x00000000


	//----- nvinfo : EIATTR_MIN_STACK_SIZE
	.align		4
.L_1155:
        /*19f8*/ 	.byte	0x04, 0x12
        /*19fa*/ 	.short	(.L_1157 - .L_1156)
	.align		4
.L_1156:
        /*19fc*/ 	.word	index@(_ZN2at6native29vectorized_elementwise_kernelILi8ENS0_13BinaryFunctorIfffZZZNS0_15binary_internal21div_floor_kernel_cudaERNS_18TensorIteratorBaseEENKUlvE1_clEvENKUlvE0_clEvEUlffE_EESt5arrayIPcLm3EEEEviT0_T1_)
        /*1a00*/ 	.word	0x00000000


	//----- nvinfo : EIATTR_MIN_STACK_SIZE
	.align		4
.L_1157:
        /*1a04*/ 	.byte	0x04, 0x12
        /*1a06*/ 	.short	(.L_1159 - .L_1158)
	.align		4
.L_1158:
        /*1a08*/ 	.word	index@(_ZN2at6native18elementwise_kernelILi128ELi4EZNS0_15gpu_kernel_implINS0_13BUnaryFunctorIfffZZZNS0_15binary_internal21div_floor_kernel_cudaERNS_18TensorIteratorBaseEENKUlvE1_clEvENKUlvE0_clEvEUlffE_EEEEvS6_RKT_EUliE_EEviT1_)
        /*1a0c*/ 	.word	0x00000000


	//----- nvinfo : EIATTR_MIN_STACK_SIZE
	.align		4
.L_1159:
        /*1a10*/ 	.byte	0x04, 0x12
        /*1a12*/ 	.short	(.L_1161 - .L_1160)
	.align		4
.L_1160:
        /*1a14*/ 	.word	index@(_ZN2at6native27unrolled_elementwise_kernelINS0_13BUnaryFunctorIfffZZZNS0_15binary_internal21div_floor_kernel_cudaERNS_18TensorIteratorBaseEENKUlvE1_clEvENKUlvE0_clEvEUlffE_EESt5arrayIPcLm2EELi4E23TrivialOffsetCalculatorILi1EjESE_NS0_6memory12LoadWithCastILi1EEENSF_13StoreWithCastILi1EEEEEviT_T0_T2_T3_T4_T5_)
        /*1a18*/ 	.word	0x00000000


	//----- nvinfo : EIATTR_MIN_STACK_SIZE
	.align		4
.L_1161:
        /*1a1c*/ 	.byte	0x04, 0x12
        /*1a1e*/ 	.short	(.L_1163 - .L_1162)
	.align		4
.L_1162:
        /*1a20*/ 	.word	index@(_ZN2at6native18elementwise_kernelILi128ELi2EZNS0_22gpu_kernel_impl_nocastINS0_13BUnaryFunctorIfffZZZNS0_15binary_internal21div_floor_kernel_cudaERNS_18TensorIteratorBaseEENKUlvE1_clEvENKUlvE0_clEvEUlffE_EEEEvS6_RKT_EUliE_EEviT1_)
        /*1a24*/ 	.word	0x00000000


	//----- nvinfo : EIATTR_MIN_STACK_SIZE
	.align		4
.L_1163:
        /*1a28*/ 	.byte	0x04, 0x12
        /*1a2a*/ 	.short	(.L_1165 - .L_1164)
	.align		4
.L_1164:
        /*1a2c*/ 	.word	index@(_ZN2at6native27unrolled_elementwise_kernelINS0_13BUnaryFunctorIfffZZZNS0_15binary_internal21div_floor_kernel_cudaERNS_18TensorIteratorBaseEENKUlvE1_clEvENKUlvE0_clEvEUlffE_EESt5arrayIPcLm2EELi4E23TrivialOffsetCalculatorILi1EjESE_NS0_6memory15LoadWithoutCastENSF_16StoreWithoutCastEEEviT_T0_T2_T3_T4_T5_)
        /*1a30*/ 	.word	0x00000000


	//----- nvinfo : EIATTR_MIN_STACK_SIZE
	.align		4
.L_1165:
        /*1a34*/ 	.byte	0x04, 0x12
        /*1a36*/ 	.short	(.L_1167 - .L_1166)
	.align		4
.L_1166:
        /*1a38*/ 	.word	index@(_ZN2at6native29vectorized_elementwise_kernelILi2ENS0_13BUnaryFunctorIfffZZZNS0_15binary_internal21div_floor_kernel_cudaERNS_18TensorIteratorBaseEENKUlvE1_clEvENKUlvE0_clEvEUlffE_EESt5arrayIPcLm2EEEEviT0_T1_)
        /*1a3c*/ 	.word	0x00000000


	//----- nvinfo : EIATTR_MIN_STACK_SIZE
	.align		4
.L_1167:
        /*1a40*/ 	.byte	0x04, 0x12
        /*1a42*/ 	.short	(.L_1169 - .L_1168)
	.align		4
.L_1168:
        /*1a44*/ 	.word	index@(_ZN2at6native29vectorized_elementwise_kernelILi4ENS0_13BUnaryFunctorIfffZZZNS0_15binary_internal21div_floor_kernel_cudaERNS_18TensorIteratorBaseEENKUlvE1_clEvENKUlvE0_clEvEUlffE_EESt5arrayIPcLm2EEEEviT0_T1_)
        /*1a48*/ 	.word	0x00000000


	//----- nvinfo : EIATTR_MIN_STACK_SIZE
	.align		4
.L_1169:
        /*1a4c*/ 	.byte	0x04, 0x12
        /*1a4e*/ 	.short	(.L_1171 - .L_1170)
	.align		4
.L_1170:
        /*1a50*/ 	.word	index@(_ZN2at6native29vectorized_elementwise_kernelILi8ENS0_13BUnaryFunctorIfffZZZNS0_15binary_internal21div_floor_kernel_cudaERNS_18TensorIteratorBaseEENKUlvE1_clEvENKUlvE0_clEvEUlffE_EESt5arrayIPcLm2EEEEviT0_T1_)
        /*1a54*/ 	.word	0x00000000


	//----- nvinfo : EIATTR_MIN_STACK_SIZE
	.align		4
.L_1171:
        /*1a58*/ 	.byte	0x04, 0x12
        /*1a5a*/ 	.short	(.L_1173 - .L_1172)
	.align		4
.L_1172:
        /*1a5c*/ 	.word	index@(_ZN2at6native18elementwise_kernelILi128ELi4EZNS0_15gpu_kernel_implINS0_13AUnaryFunctorIfffZZZNS0_15binary_internal21div_floor_kernel_cudaERNS_18TensorIteratorBaseEENKUlvE1_clEvENKUlvE0_clEvEUlffE_EEEEvS6_RKT_EUliE_EEviT1_)
        /*1a60*/ 	.word	0x00000000


	//----- nvinfo : EIATTR_MIN_STACK_SIZE
	.align		4
.L_1173:
        /*1a64*/ 	.byte	0x04, 0x12
        /*1a66*/ 	.short	(.L_1175 - .L_1174)
	.align		4
.L_1174:
        /*1a68*/ 	.word	index@(_ZN2at6native27unrolled_elementwise_kernelINS0_13AUnaryFunctorIfffZZZNS0_15binary_internal21div_floor_kernel_cudaERNS_18TensorIteratorBaseEENKUlvE1_clEvENKUlvE0_clEvEUlffE_EESt5arrayIPcLm2EELi4E23TrivialOffsetCalculatorILi1EjESE_NS0_6memory12LoadWithCastILi1EEENSF_13StoreWithCastILi1EEEEEviT_T0_T2_T3_T4_T5_)
        /*1a6c*/ 	.word	0x00000000


	//----- nvinfo : EIATTR_MIN_STACK_SIZE
	.align		4
.L_1175:
        /*1a70*/ 	.byte	0x04, 0x12
        /*1a72*/ 	.short	(.L_1177 - .L_1176)
	.align		4
.L_1176:
        /*1a74*/ 	.word	index@(_ZN2at6native18elementwise_kernelILi128ELi2EZNS0_22gpu_kernel_impl_nocastINS0_13AUnaryFunctorIfffZZZNS0_15binary_internal21div_floor_kernel_cudaERNS_18TensorIteratorBaseEENKUlvE1_clEvENKUlvE0_clEvEUlffE_EEEEvS6_RKT_EUliE_EEviT1_)
        /*1a78*/ 	.word	0x00000000


	//----- nvinfo : EIATTR_MIN_STACK_SIZE
	.align		4
.L_1177:
        /*1a7c*/ 	.byte	0x04, 0x12
        /*1a7e*/ 	.short	(.L_1179 - .L_1178)
	.align		4
.L_1178:
        /*1a80*/ 	.word	index@(_ZN2at6native27unrolled_elementwise_kernelINS0_13AUnaryFunctorIfffZZZNS0_15binary_internal21div_floor_kernel_cudaERNS_18TensorIteratorBaseEENKUlvE1_clEvENKUlvE0_clEvEUlffE_EESt5arrayIPcLm2EELi4E23TrivialOffsetCalculatorILi1EjESE_NS0_6memory15LoadWithoutCastENSF_16StoreWithoutCastEEEviT_T0_T2_T3_T4_T5_)
        /*1a84*/ 	.word	0x00000000


	//----- nvinfo : EIATTR_MIN_STACK_SIZE
	.align		4
.L_1179:
        /*1a88*/ 	.byte	0x04, 0x12
        /*1a8a*/ 	.short	(.L_1181 - .L_1180)
	.align		4
.L_1180:
        /*1a8c*/ 	.word	index@(_ZN2at6native29vectorized_elementwise_kernelILi2ENS0_13AUnaryFunctorIfffZZZNS0_15binary_internal21div_floor_kernel_cudaERNS_18TensorIteratorBaseEENKUlvE1_clEvENKUlvE0_clEvEUlffE_EESt5arrayIPcLm2EEEEviT0_T1_)
        /*1a90*/ 	.word	0x00000000


	//----- nvinfo : EIATTR_MIN_STACK_SIZE
	.align		4
.L_1181:
        /*1a94*/ 	.byte	0x04, 0x12
        /*1a96*/ 	.short	(.L_1183 - .L_1182)
	.align		4
.L_1182:
        /*1a98*/ 	.word	index@(_ZN2at6native29vectorized_elementwise_kernelILi4ENS0_13AUnaryFunctorIfffZZZNS0_15binary_internal21div_floor_kernel_cudaERNS_18TensorIteratorBaseEENKUlvE1_clEvENKUlvE0_clEvEUlffE_EESt5arrayIPcLm2EEEEviT0_T1_)
        /*1a9c*/ 	.word	0x00000000


	//----- nvinfo : EIATTR_MIN_STACK_SIZE
	.align		4
.L_1183:
        /*1aa0*/ 	.byte	0x04, 0x12
        /*1aa2*/ 	.short	(.L_1185 - .L_1184)
	.align		4
.L_1184:
        /*1aa4*/ 	.word	index@(_ZN2at6native29vectorized_elementwise_kernelILi8ENS0_13AUnaryFunctorIfffZZZNS0_15binary_internal21div_floor_kernel_cudaERNS_18TensorIteratorBaseEENKUlvE1_clEvENKUlvE0_clEvEUlffE_EESt5arrayIPcLm2EEEEviT0_T1_)
        /*1aa8*/ 	.word	0x00000000


	//----- nvinfo : EIATTR_MIN_STACK_SIZE
	.align		4
.L_1185:
        /*1aac*/ 	.byte	0x04, 0x12
        /*1aae*/ 	.short	(.L_1187 - .L_1186)
	.align		4
.L_1186:
        /*1ab0*/ 	.word	index@(_ZN2at6native18elementwise_kernelILi128ELi4EZNS0_15gpu_kernel_implINS0_13BinaryFunctorIdddZZZNS0_15binary_internal21div_floor_kernel_cudaERNS_18TensorIteratorBaseEENKUlvE1_clEvENKUlvE_clEvEUlddE_EEEEvS6_RKT_EUliE_EEviT1_)
        /*1ab4*/ 	.word	0x00000000


	//----- nvinfo : EIATTR_MIN_STACK_SIZE
	.align		4
.L_1187:
        /*1ab8*/ 	.byte	0x04, 0x12
        /*1aba*/ 	.short	(.L_1189 - .L_1188)
	.align		4
.L_1188:
        /*1abc*/ 	.word	index@(_ZN2at6native27unrolled_elementwise_kernelINS0_13BinaryFunctorIdddZZZNS0_15binary_internal21div_floor_kernel_cudaERNS_18TensorIteratorBaseEENKUlvE1_clEvENKUlvE_clEvEUlddE_EESt5arrayIPcLm3EELi4E23TrivialOffsetCalculatorILi2EjESD_ILi1EjENS0_6memory12LoadWithCastILi2EEENSG_13StoreWithCastILi1EEEEEviT_T0_T2_T3_T4_T5_)
        /*1ac0*/ 	.word	0x00000008


	//----- nvinfo : EIATTR_MIN_STACK_SIZE
	.align		4
.L_1189:
        /*1ac4*/ 	.byte	0x04, 0x12
        /*1ac6*/ 	.short	(.L_1191 - .L_1190)
	.align		4
.L_1190:
        /*1ac8*/ 	.word	index@(_ZN2at6native18elementwise_kernelILi128ELi2EZNS0_22gpu_kernel_impl_nocastINS0_13BinaryFunctorIdddZZZNS0_15binary_internal21div_floor_kernel_cudaERNS_18TensorIteratorBaseEENKUlvE1_clEvENKUlvE_clEvEUlddE_EEEEvS6_RKT_EUliE_EEviT1_)
        /*1acc*/ 	.word	0x00000000


	//----- nvinfo : EIATTR_MIN_STACK_SIZE
	.align		4
.L_1191:
        /*1ad0*/ 	.byte	0x04, 0x12
        /*1ad2*/ 	.short	(.L_1193 - .L_1192)
	.align		4
.L_1192:
        /*1ad4*/ 	.word	index@(_ZN2at6native27unrolled_elementwise_kernelINS0_13BinaryFunctorIdddZZZNS0_15binary_internal21div_floor_kernel_cudaERNS_18TensorIteratorBaseEENKUlvE1_clEvENKUlvE_clEvEUlddE_EESt5arrayIPcLm3EELi4E23TrivialOffsetCalculatorILi2EjESD_ILi1EjENS0_6memory15LoadWithoutCastENSG_16StoreWithoutCastEEEviT_T0_T2_T3_T4_T5_)
        /*1ad8*/ 	.word	0x00000000


	//----- nvinfo : EIATTR_MIN_STACK_SIZE
	.align		4
.L_1193:
        /*1adc*/ 	.byte	0x04, 0x12
        /*1ade*/ 	.short	(.L_1195 - .L_1194)
	.align		4
.L_1194:
        /*1ae0*/ 	.word	index@(_ZN2at6native29vectorized_elementwise_kernelILi2ENS0_13BinaryFunctorIdddZZZNS0_15binary_internal21div_floor_kernel_cudaERNS_18TensorIteratorBaseEENKUlvE1_clEvENKUlvE_clEvEUlddE_EESt5arrayIPcLm3EEEEviT0_T1_)
        /*1ae4*/ 	.word	0x00000000


	//----- nvinfo : EIATTR_MIN_STACK_SIZE
	.align		4
.L_1195:
        /*1ae8*/ 	.byte	0x04, 0x12
        /*1aea*/ 	.short	(.L_1197 - .L_1196)
	.align		4
.L_1196:
        /*1aec*/ 	.word	index@(_ZN2at6native29vectorized_elementwise_kernelILi4ENS0_13BinaryFunctorIdddZZZNS0_15binary_internal21div_floor_kernel_cudaERNS_18TensorIteratorBaseEENKUlvE1_clEvENKUlvE_clEvEUlddE_EESt5arrayIPcLm3EEEEviT0_T1_)
        /*1af0*/ 	.word	0x00000000


	//----- nvinfo : EIATTR_MIN_STACK_SIZE
	.align		4
.L_1197:
        /*1af4*/ 	.byte	0x04, 0x12
        /*1af6*/ 	.short	(.L_1199 - .L_1198)
	.align		4
.L_1198:
        /*1af8*/ 	.word	index@(_ZN2at6native29vectorized_elementwise_kernelILi8ENS0_13BinaryFunctorIdddZZZNS0_15binary_internal21div_floor_kernel_cudaERNS_18TensorIteratorBaseEENKUlvE1_clEvENKUlvE_clEvEUlddE_EESt5arrayIPcLm3EEEEviT0_T1_)
        /*1afc*/ 	.word	0x00000000


	//----- nvinfo : EIATTR_MIN_STACK_SIZE
	.align		4
.L_1199:
        /*1b00*/ 	.byte	0x04, 0x12
        /*1b02*/ 	.short	(.L_1201 - .L_1200)
	.align		4
.L_1200:
        /*1b04*/ 	.word	index@(_ZN2at6native18elementwise_kernelILi128ELi4EZNS0_15gpu_kernel_implINS0_13BUnaryFunctorIdddZZZNS0_15binary_internal21div_floor_kernel_cudaERNS_18TensorIteratorBaseEENKUlvE1_clEvENKUlvE_clEvEUlddE_EEEEvS6_RKT_EUliE_EEviT1_)
        /*1b08*/ 	.word	0x00000000


	//----- nvinfo : EIATTR_MIN_STACK_SIZE
	.align		4
.L_1201:
        /*1b0c*/ 	.byte	0x04, 0x12
        /*1b0e*/ 	.short	(.L_1203 - .L_1202)
	.align		4
.L_1202:
        /*1b10*/ 	.word	index@(_ZN2at6native27unrolled_elementwise_kernelINS0_13BUnaryFunctorIdddZZZNS0_15binary_internal21div_floor_kernel_cudaERNS_18TensorIteratorBaseEENKUlvE1_clEvENKUlvE_clEvEUlddE_EESt5arrayIPcLm2EELi4E23TrivialOffsetCalculatorILi1EjESE_NS0_6memory12LoadWithCastILi1EEENSF_13StoreWithCastILi1EEEEEviT_T0_T2_T3_T4_T5_)
        /*1b14*/ 	.word	0x00000000


	//----- nvinfo : EIATTR_MIN_STACK_SIZE
	.align		4
.L_1203:
        /*1b18*/ 	.byte	0x04, 0x12
        /*1b1a*/ 	.short	(.L_1205 - .L_1204)
	.align		4
.L_1204:
        /*1b1c*/ 	.word	index@(_ZN2at6native18elementwise_kernelILi128ELi2EZNS0_22gpu_kernel_impl_nocastINS0_13BUnaryFunctorIdddZZZNS0_15binary_internal21div_floor_kernel_cudaERNS_18TensorIteratorBaseEENKUlvE1_clEvENKUlvE_clEvEUlddE_EEEEvS6_RKT_EUliE_EEviT1_)
        /*1b20*/ 	.word	0x00000000


	//----- nvinfo : EIATTR_MIN_STACK_SIZE
	.align		4
.L_1205:
        /*1b24*/ 	.byte	0x04, 0x12
        /*1b26*/ 	.short	(.L_1207 - .L_1206)
	.align		4
.L_1206:
        /*1b28*/ 	.word	index@(_ZN2at6native27unrolled_elementwise_kernelINS0_13BUnaryFunctorIdddZZZNS0_15binary_internal21div_floor_kernel_cudaERNS_18TensorIteratorBaseEENKUlvE1_clEvENKUlvE_clEvEUlddE_EESt5arrayIPcLm2EELi4E23TrivialOffsetCalculatorILi1EjESE_NS0_6memory15LoadWithoutCastENSF_16StoreWithoutCastEEEviT_T0_T2_T3_T4_T5_)
        /*1b2c*/ 	.word	0x00000000


	//----- nvinfo : EIATTR_MIN_STACK_SIZE
	.align		4
.L_1207:
        /*1b30*/ 	.byte	0x04, 0x12
        /*1b32*/ 	.short	(.L_1209 - .L_1208)
	.align		4
.L_1208:
        /*1b34*/ 	.word	index@(_ZN2at6native29vectorized_elementwise_kernelILi2ENS0_13BUnaryFunctorIdddZZZNS0_15binary_internal21div_floor_kernel_cudaERNS_18TensorIteratorBaseEENKUlvE1_clEvENKUlvE_clEvEUlddE_EESt5arrayIPcLm2EEEEviT0_T1_)
        /*1b38*/ 	.word	0x00000000


	//----- nvinfo : EIATTR_MIN_STACK_SIZE
	.align		4
.L_1209:
        /*1b3c*/ 	.byte	0x04, 0x12
        /*1b3e*/ 	.short	(.L_1211 - .L_1210)
	.align		4
.L_1210:
        /*1b40*/ 	.word	index@(_ZN2at6native29vectorized_elementwise_kernelILi4ENS0_13BUnaryFunctorIdddZZZNS0_15binary_internal21div_floor_kernel_cudaERNS_18TensorIteratorBaseEENKUlvE1_clEvENKUlvE_clEvEUlddE_EESt5arrayIPcLm2EEEEviT0_T1_)
        /*1b44*/ 	.word	0x00000000


	//----- nvinfo : EIATTR_MIN_STACK_SIZE
	.align		4
.L_1211:
        /*1b48*/ 	.byte	0x04, 0x12
        /*1b4a*/ 	.short	(.L_1213 - .L_1212)
	.align		4
.L_1212:
        /*1b4c*/ 	.word	index@(_ZN2at6native29vectorized_elementwise_kernelILi8ENS0_13BUnaryFunctorIdddZZZNS0_15binary_internal21div_floor_kernel_cudaERNS_18TensorIteratorBaseEENKUlvE1_clEvENKUlvE_clEvEUlddE_EESt5arrayIPcLm2EEEEviT0_T1_)
        /*1b50*/ 	.word	0x00000000


	//----- nvinfo : EIATTR_MIN_STACK_SIZE
	.align		4
.L_1213:
        /*1b54*/ 	.byte	0x04, 0x12
        /*1b56*/ 	.short	(.L_1215 - .L_1214)
	.align		4
.L_1214:
        /*1b58*/ 	.word	index@(_ZN2at6native18elementwise_kernelILi128ELi4EZNS0_15gpu_kernel_implINS0_13AUnaryFunctorIdddZZZNS0_15binary_internal21div_floor_kernel_cudaERNS_18TensorIteratorBaseEENKUlvE1_clEvENKUlvE_clEvEUlddE_EEEEvS6_RKT_EUliE_EEviT1_)
        /*1b5c*/ 	.word	0x00000000


	//----- nvinfo : EIATTR_MIN_STACK_SIZE
	.align		4
.L_1215:
        /*1b60*/ 	.byte	0x04, 0x12
        /*1b62*/ 	.short	(.L_1217 - .L_1216)
	.align		4
.L_1216:
        /*1b64*/ 	.word	index@(_ZN2at6native27unrolled_elementwise_kernelINS0_13AUnaryFunctorIdddZZZNS0_15binary_internal21div_floor_kernel_cudaERNS_18TensorIteratorBaseEENKUlvE1_clEvENKUlvE_clEvEUlddE_EESt5arrayIPcLm2EELi4E23TrivialOffsetCalculatorILi1EjESE_NS0_6memory12LoadWithCastILi1EEENSF_13StoreWithCastILi1EEEEEviT_T0_T2_T3_T4_T5_)
        /*1b68*/ 	.word	0x00000000


	//----- nvinfo : EIATTR_MIN_STACK_SIZE
	.align		4
.L_1217:
        /*1b6c*/ 	.byte	0x04, 0x12
        /*1b6e*/ 	.short	(.L_1219 - .L_1218)
	.align		4
.L_1218:
        /*1b70*/ 	.word	index@(_ZN2at6native18elementwise_kernelILi128ELi2EZNS0_22gpu_kernel_impl_nocastINS0_13AUnaryFunctorIdddZZZNS0_15binary_internal21div_floor_kernel_cudaERNS_18TensorIteratorBaseEENKUlvE1_clEvENKUlvE_clEvEUlddE_EEEEvS6_RKT_EUliE_EEviT1_)
        /*1b74*/ 	.word	0x00000000


	//----- nvinfo : EIATTR_MIN_STACK_SIZE
	.align		4
.L_1219:
        /*1b78*/ 	.byte	0x04, 0x12
        /*1b7a*/ 	.short	(.L_1221 - .L_1220)
	.align		4
.L_1220:
        /*1b7c*/ 	.word	index@(_ZN2at6native27unrolled_elementwise_kernelINS0_13AUnaryFunctorIdddZZZNS0_15binary_internal21div_floor_kernel_cudaERNS_18TensorIteratorBaseEENKUlvE1_clEvENKUlvE_clEvEUlddE_EESt5arrayIPcLm2EELi4E23TrivialOffsetCalculatorILi1EjESE_NS0_6memory15LoadWithoutCastENSF_16StoreWithoutCastEEEviT_T0_T2_T3_T4_T5_)
        /*1b80*/ 	.word	0x00000000


	//----- nvinfo : EIATTR_MIN_STACK_SIZE
	.align		4
.L_1221:
        /*1b84*/ 	.byte	0x04, 0x12
        /*1b86*/ 	.short	(.L_1223 - .L_1222)
	.align		4
.L_1222:
        /*1b88*/ 	.word	index@(_ZN2at6native29vectorized_elementwise_kernelILi2ENS0_13AUnaryFunctorIdddZZZNS0_15binary_internal21div_floor_kernel_cudaERNS_18TensorIteratorBaseEENKUlvE1_clEvENKUlvE_clEvEUlddE_EESt5arrayIPcLm2EEEEviT0_T1_)
        /*1b8c*/ 	.word	0x00000000


	//----- nvinfo : EIATTR_MIN_STACK_SIZE
	.align		4
.L_1223:
        /*1b90*/ 	.byte	0x04, 0x12
        /*1b92*/ 	.short	(.L_1225 - .L_1224)
	.align		4
.L_1224:
        /*1b94*/ 	.word	index@(_ZN2at6native29vectorized_elementwise_kernelILi4ENS0_13AUnaryFunctorIdddZZZNS0_15binary_internal21div_floor_kernel_cudaERNS_18TensorIteratorBaseEENKUlvE1_clEvENKUlvE_clEvEUlddE_EESt5arrayIPcLm2EEEEviT0_T1_)
        /*1b98*/ 	.word	0x00000000


	//----- nvinfo : EIATTR_MIN_STACK_SIZE
	.align		4
.L_1225:
        /*1b9c*/ 	.byte	0x04, 0x12
        /*1b9e*/ 	.short	(.L_1227 - .L_1226)
	.align		4
.L_1226:
        /*1ba0*/ 	.word	index@(_ZN2at6native29vectorized_elementwise_kernelILi8ENS0_13AUnaryFunctorIdddZZZNS0_15binary_internal21div_floor_kernel_cudaERNS_18TensorIteratorBaseEENKUlvE1_clEvENKUlvE_clEvEUlddE_EESt5arrayIPcLm2EEEEviT0_T1_)
        /*1ba4*/ 	.word	0x00000000


	//----- nvinfo : EIATTR_MIN_STACK_SIZE
	.align		4
.L_1227:
        /*1ba8*/ 	.byte	0x04, 0x12
        /*1baa*/ 	.short	(.L_1229 - .L_1228)
	.align		4
.L_1228:
        /*1bac*/ 	.word	index@(_ZN2at6native18elementwise_kernelILi128ELi4EZNS0_15gpu_kernel_implIZZZNS0_15binary_internal21div_floor_kernel_cudaERNS_18TensorIteratorBaseEENKUlvE0_clEvENKUlvE2_clEvEUlN3c108BFloat16EE_EEvS5_RKT_EUliE_EEviT1_)
        /*1bb0*/ 	.word	0x00000000


	//----- nvinfo : EIATTR_MIN_STACK_SIZE
	.align		4
.L_1229:
        /*1bb4*/ 	.byte	0x04, 0x12
        /*1bb6*/ 	.short	(.L_1231 - .L_1230)
	.align		4
.L_1230:
        /*1bb8*/ 	.word	index@(_ZN2at6native27unrolled_elementwise_kernelIZZZNS0_15binary_internal21div_floor_kernel_cudaERNS_18TensorIteratorBaseEENKUlvE0_clEvENKUlvE2_clEvEUlN3c108BFloat16EE_St5arrayIPcLm2EELi4E23TrivialOffsetCalculatorILi1EjESE_NS0_6memory12LoadWithCastILi1EEENSF_13StoreWithCastILi1EEEEEviT_T0_T2_T3_T4_T5_)
        /*1bbc*/ 	.word	0x00000000


	//----- nvinfo : EIATTR_MIN_STACK_SIZE
	.align		4
.L_1231:
        /*1bc0*/ 	.byte	0x04, 0x12
        /*1bc2*/ 	.short	(.L_1233 - .L_1232)
	.align		4
.L_1232:
        /*1bc4*/ 	.word	index@(_ZN2at6native18elementwise_kernelILi128ELi4EZNS0_22gpu_kernel_impl_nocastIZZZNS0_15binary_internal21div_floor_kernel_cudaERNS_18TensorIteratorBaseEENKUlvE0_clEvENKUlvE2_clEvEUlN3c108BFloat16EE_EEvS5_RKT_EUliE_EEviT1_)
        /*1bc8*/ 	.word	0x00000000


	//----- nvinfo : EIATTR_MIN_STACK_SIZE
	.align		4
.L_1233:
        /*1bcc*/ 	.byte	0x04, 0x12
        /*1bce*/ 	.short	(.L_1235 - .L_1234)
	.align		4
.L_1234:
        /*1bd0*/ 	.word	index@(_ZN2at6native27unrolled_elementwise_kernelIZZZNS0_15binary_internal21div_floor_kernel_cudaERNS_18TensorIteratorBaseEENKUlvE0_clEvENKUlvE2_clEvEUlN3c108BFloat16EE_St5arrayIPcLm2EELi4E23TrivialOffsetCalculatorILi1EjESE_NS0_6memory15LoadWithoutCastENSF_16StoreWithoutCastEEEviT_T0_T2_T3_T4_T5_)
        /*1bd4*/ 	.word	0x00000000


	//----- nvinfo : EIATTR_MIN_STACK_SIZE
	.align		4
.L_1235:
        /*1bd8*/ 	.byte	0x04, 0x12
        /*1bda*/ 	.short	(.L_1237 - .L_1236)
	.align		4
.L_1236:
        /*1bdc*/ 	.word	index@(_ZN2at6native29vectorized_elementwise_kernelILi2EZZZNS0_15binary_internal21div_floor_kernel_cudaERNS_18TensorIteratorBaseEENKUlvE0_clEvENKUlvE2_clEvEUlN3c108BFloat16EE_St5arrayIPcLm2EEEEviT0_T1_)
        /*1be0*/ 	.word	0x00000000


	//----- nvinfo : EIATTR_MIN_STACK_SIZE
	.align		4
.L_1237:
        /*1be4*/ 	.byte	0x04, 0x12
        /*1be6*/ 	.short	(.L_1239 - .L_1238)
	.align		4
.L_1238:
        /*1be8*/ 	.word	index@(_ZN2at6native29vectorized_elementwise_kernelILi4EZZZNS0_15binary_internal21div_floor_kernel_cudaERNS_18TensorIteratorBaseEENKUlvE0_clEvENKUlvE2_clEvEUlN3c108BFloat16EE_St5arrayIPcLm2EEEEviT0_T1_)
        /*1bec*/ 	.word	0x00000000


	//----- nvinfo : EIATTR_MIN_STACK_SIZE
	.align		4
.L_1239:
        /*1bf0*/ 	.byte	0x04, 0x12
        /*1bf2*/ 	.short	(.L_1241 - .L_1240)
	.align		4
.L_1240:
        /*1bf4*/ 	.word	index@(_ZN2at6native29vectorized_elementwise_kernelILi8EZZZNS0_15binary_internal21div_floor_kernel_cudaERNS_18TensorIteratorBaseEENKUlvE0_clEvENKUlvE2_clEvEUlN3c108BFloat16EE_St5arrayIPcLm2EEEEviT0_T1_)
        /*1bf8*/ 	.word	0x00000000


	//----- nvinfo : EIATTR_MIN_STACK_SIZE
	.align		4
.L_1241:
        /*1bfc*/ 	.byte	0x04, 0x12
        /*1bfe*/ 	.short	(.L_1243 - .L_1242)
	.align		4
.L_1242:
        /*1c00*/ 	.word	index@(_ZN2at6native18elementwise_kernelILi128ELi4EZNS0_15gpu_kernel_implIZZZNS0_15binary_internal21div_floor_kernel_cudaERNS_18TensorIteratorBaseEENKUlvE0_clEvENKUlvE1_clEvEUlN3c104HalfEE_EEvS5_RKT_EUliE_EEviT1_)
        /*1c04*/ 	.word	0x00000000


	//----- nvinfo : EIATTR_MIN_STACK_SIZE
	.align		4
.L_1243:
        /*1c08*/ 	.byte	0x04, 0x12
        /*1c0a*/ 	.short	(.L_1245 - .L_1244)
	.align		4
.L_1244:
        /*1c0c*/ 	.word	index@(_ZN2at6native27unrolled_elementwise_kernelIZZZNS0_15binary_internal21div_floor_kernel_cudaERNS_18TensorIteratorBaseEENKUlvE0_clEvENKUlvE1_clEvEUlN3c104HalfEE_St5arrayIPcLm2EELi4E23TrivialOffsetCalculatorILi1EjESE_NS0_6memory12LoadWithCastILi1EEENSF_13StoreWithCastILi1EEEEEviT_T0_T2_T3_T4_T5_)
        /*1c10*/ 	.word	0x00000000


	//----- nvinfo : EIATTR_MIN_STACK_SIZE
	.align		4
.L_1245:
        /*1c14*/ 	.byte	0x04, 0x12
        /*1c16*/ 	.short	(.L_1247 - .L_1246)
	.align		4
.L_1246:
        /*1c18*/ 	.word	index@(_ZN2at6native18elementwise_kernelILi128ELi4EZNS0_22gpu_kernel_impl_nocastIZZZNS0_15binary_internal21div_floor_kernel_cudaERNS_18TensorIteratorBaseEENKUlvE0_clEvENKUlvE1_clEvEUlN3c104HalfEE_EEvS5_RKT_EUliE_EEviT1_)
        /*1c1c*/ 	.word	0x00000000


	//----- nvinfo : EIATTR_MIN_STACK_SIZE
	.align		4
.L_1247:
        /*1c20*/ 	.byte	0x04, 0x12
        /*1c22*/ 	.short	(.L_1249 - .L_1248)
	.align		4
.L_1248:
        /*1c24*/ 	.word	index@(_ZN2at6native27unrolled_elementwise_kernelIZZZNS0_15binary_internal21div_floor_kernel_cudaERNS_18TensorIteratorBaseEENKUlvE0_clEvENKUlvE1_clEvEUlN3c104HalfEE_St5arrayIPcLm2EELi4E23TrivialOffsetCalculatorILi1EjESE_NS0_6memory15LoadWithoutCastENSF_16StoreWithoutCastEEEviT_T0_T2_T3_T4_T5_)
        /*1c28*/ 	.word	0x00000000


	//----- nvinfo : EIATTR_MIN_STACK_SIZE
	.align		4
.L_1249:
        /*1c2c*/ 	.byte	0x04, 0x12
        /*1c2e*/ 	.short	(.L_1251 - .L_1250)
	.align		4
.L_1250:
        /*1c30*/ 	.word	index@(_ZN2at6native29vectorized_elementwise_kernelILi2EZZZNS0_15binary_internal21div_floor_kernel_cudaERNS_18TensorIteratorBaseEENKUlvE0_clEvENKUlvE1_clEvEUlN3c104HalfEE_St5arrayIPcLm2EEEEviT0_T1_)
        /*1c34*/ 	.word	0x00000000


	//----- nvinfo : EIATTR_MIN_STACK_SIZE
	.align		4
.L_1251:
        /*1c38*/ 	.byte	0x04, 0x12
        /*1c3a*/ 	.short	(.L_1253 - .L_1252)
	.align		4
.L_1252:
        /*1c3c*/ 	.word	index@(_ZN2at6native29vectorized_elementwise_kernelILi4EZZZNS0_15binary_internal21div_floor_kernel_cudaERNS_18TensorIteratorBaseEENKUlvE0_clEvENKUlvE1_clEvEUlN3c104HalfEE_St5arrayIPcLm2EEEEviT0_T1_)
        /*1c40*/ 	.word	0x00000000


	//----- nvinfo : EIATTR_MIN_STACK_SIZE
	.align		4
.L_1253:
        /*1c44*/ 	.byte	0x04, 0x12
        /*1c46*/ 	.short	(.L_1255 - .L_1254)
	.align		4
.L_1254:
        /*1c48*/ 	.word	index@(_ZN2at6native29vectorized_elementwise_kernelILi8EZZZNS0_15binary_internal21div_floor_kernel_cudaERNS_18TensorIteratorBaseEENKUlvE0_clEvENKUlvE1_clEvEUlN3c104HalfEE_St5arrayIPcLm2EEEEviT0_T1_)
        /*1c4c*/ 	.word	0x00000000


	//----- nvinfo : EIATTR_MIN_STACK_SIZE
	.align		4
.L_1255:
        /*1c50*/ 	.byte	0x04, 0x12
        /*1c52*/ 	.short	(.L_1257 - .L_1256)
	.align		4
.L_1256:
        /*1c54*/ 	.word	index@(_ZN2at6native18elementwise_kernelILi128ELi4EZNS0_15gpu_kernel_implIZZZNS0_15binary_internal21div_floor_kernel_cudaERNS_18TensorIteratorBaseEENKUlvE0_clEvENKUlvE0_clEvEUlfE_EEvS5_RKT_EUliE_EEviT1_)
        /*1c58*/ 	.word	0x00000000


	//----- nvinfo : EIATTR_MIN_STACK_SIZE
	.align		4
.L_1257:
        /*1c5c*/ 	.byte	0x04, 0x12
        /*1c5e*/ 	.short	(.L_1259 - .L_1258)
	.align		4
.L_1258:
        /*1c60*/ 	.word	index@(_ZN2at6native27unrolled_elementwise_kernelIZZZNS0_15binary_internal21div_floor_kernel_cudaERNS_18TensorIteratorBaseEENKUlvE0_clEvENKUlvE0_clEvEUlfE_St5arrayIPcLm2EELi4E23TrivialOffsetCalculatorILi1EjESC_NS0_6memory12LoadWithCastILi1EEENSD_13StoreWithCastILi1EEEEEviT_T0_T2_T3_T4_T5_)
        /*1c64*/ 	.word	0x00000000


	//----- nvinfo : EIATTR_MIN_STACK_SIZE
	.align		4
.L_1259:
        /*1c68*/ 	.byte	0x04, 0x12
        /*1c6a*/ 	.short	(.L_1261 - .L_1260)
	.align		4
.L_1260:
        /*1c6c*/ 	.word	index@(_ZN2at6native18elementwise_kernelILi128ELi2EZNS0_22gpu_kernel_impl_nocastIZZZNS0_15binary_internal21div_floor_kernel_cudaERNS_18TensorIteratorBaseEENKUlvE0_clEvENKUlvE0_clEvEUlfE_EEvS5_RKT_EUliE_EEviT1_)
        /*1c70*/ 	.word	0x00000000


	//----- nvinfo : EIATTR_MIN_STACK_SIZE
	.align		4
.L_1261:
        /*1c74*/ 	.byte	0x04, 0x12
        /*1c76*/ 	.short	(.L_1263 - .L_1262)
	.align		4
.L_1262:
        /*1c78*/ 	.word	index@(_ZN2at6native27unrolled_elementwise_kernelIZZZNS0_15binary_internal21div_floor_kernel_cudaERNS_18TensorIteratorBaseEENKUlvE0_clEvENKUlvE0_clEvEUlfE_St5arrayIPcLm2EELi4E23TrivialOffsetCalculatorILi1EjESC_NS0_6memory15LoadWithoutCastENSD_16StoreWithoutCastEEEviT_T0_T2_T3_T4_T5_)
        /*1c7c*/ 	.word	0x00000000


	//----- nvinfo : EIATTR_MIN_STACK_SIZE
	.align		4
.L_1263:
        /*1c80*/ 	.byte	0x04, 0x12
        /*1c82*/ 	.short	(.L_1265 - .L_1264)
	.align		4
.L_1264:
        /*1c84*/ 	.word	index@(_ZN2at6native29vectorized_elementwise_kernelILi2EZZZNS0_15binary_internal21div_floor_kernel_cudaERNS_18TensorIteratorBaseEENKUlvE0_clEvENKUlvE0_clEvEUlfE_St5arrayIPcLm2EEEEviT0_T1_)
        /*1c88*/ 	.word	0x00000000


	//----- nvinfo : EIATTR_MIN_STACK_SIZE
	.align		4
.L_1265:
        /*1c8c*/ 	.byte	0x04, 0x12
        /*1c8e*/ 	.short	(.L_1267 - .L_1266)
	.align		4
.L_1266:
        /*1c90*/ 	.word	index@(_ZN2at6native29vectorized_elementwise_kernelILi4EZZZNS0_15binary_internal21div_floor_kernel_cudaERNS_18TensorIteratorBaseEENKUlvE0_clEvENKUlvE0_clEvEUlfE_St5arrayIPcLm2EEEEviT0_T1_)
        /*1c94*/ 	.word	0x00000000


	//----- nvinfo : EIATTR_MIN_STACK_SIZE
	.align		4
.L_1267:
        /*1c98*/ 	.byte	0x04, 0x12
        /*1c9a*/ 	.short	(.L_1269 - .L_1268)
	.align		4
.L_1268:
        /*1c9c*/ 	.word	index@(_ZN2at6native29vectorized_elementwise_kernelILi8EZZZNS0_15binary_internal21div_floor_kernel_cudaERNS_18TensorIteratorBaseEENKUlvE0_clEvENKUlvE0_clEvEUlfE_St5arrayIPcLm2EEEEviT0_T1_)
        /*1ca0*/ 	.word	0x00000000


	//----- nvinfo : EIATTR_MIN_STACK_SIZE
	.align		4
.L_1269:
        /*1ca4*/ 	.byte	0x04, 0x12
        /*1ca6*/ 	.short	(.L_1271 - .L_1270)
	.align		4
.L_1270:
        /*1ca8*/ 	.word	index@(_ZN2at6native18elementwise_kernelILi128ELi4EZNS0_15gpu_kernel_implIZZZNS0_15binary_internal21div_floor_kernel_cudaERNS_18TensorIteratorBaseEENKUlvE0_clEvENKUlvE_clEvEUldE_EEvS5_RKT_EUliE_EEviT1_)
        /*1cac*/ 	.word	0x00000000


	//----- nvinfo : EIATTR_MIN_STACK_SIZE
	.align		4
.L_1271:
        /*1cb0*/ 	.byte	0x04, 0x12
        /*1cb2*/ 	.short	(.L_1273 - .L_1272)
	.align		4
.L_1272:
        /*1cb4*/ 	.word	index@(_ZN2at6native27unrolled_elementwise_kernelIZZZNS0_15binary_internal21div_floor_kernel_cudaERNS_18TensorIteratorBaseEENKUlvE0_clEvENKUlvE_clEvEUldE_St5arrayIPcLm2EELi4E23TrivialOffsetCalculatorILi1EjESC_NS0_6memory12LoadWithCastILi1EEENSD_13StoreWithCastILi1EEEEEviT_T0_T2_T3_T4_T5_)
        /*1cb8*/ 	.word	0x00000000


	//----- nvinfo : EIATTR_MIN_STACK_SIZE
	.align		4
.L_1273:
        /*1cbc*/ 	.byte	0x04, 0x12
        /*1cbe*/ 	.short	(.L_1275 - .L_1274)
	.align		4
.L_1274:
        /*1cc0*/ 	.word	index@(_ZN2at6native18elementwise_kernelILi128ELi2EZNS0_22gpu_kernel_impl_nocastIZZZNS0_15binary_internal21div_floor_kernel_cudaERNS_18TensorIteratorBaseEENKUlvE0_clEvENKUlvE_clEvEUldE_EEvS5_RKT_EUliE_EEviT1_)
        /*1cc4*/ 	.word	0x00000000


	//----- nvinfo : EIATTR_MIN_STACK_SIZE
	.align		4
.L_1275:
        /*1cc8*/ 	.byte	0x04, 0x12
        /*1cca*/ 	.short	(.L_1277 - .L_1276)
	.align		4
.L_1276:
        /*1ccc*/ 	.word	index@(_ZN2at6native27unrolled_elementwise_kernelIZZZNS0_15binary_internal21div_floor_kernel_cudaERNS_18TensorIteratorBaseEENKUlvE0_clEvENKUlvE_clEvEUldE_St5arrayIPcLm2EELi4E23TrivialOffsetCalculatorILi1EjESC_NS0_6memory15LoadWithoutCastENSD_16StoreWithoutCastEEEviT_T0_T2_T3_T4_T5_)
        /*1cd0*/ 	.word	0x00000000


	//----- nvinfo : EIATTR_MIN_STACK_SIZE
	.align		4
.L_1277:
        /*1cd4*/ 	.byte	0x04, 0x12
        /*1cd6*/ 	.short	(.L_1279 - .L_1278)
	.align		4
.L_1278:
        /*1cd8*/ 	.word	index@(_ZN2at6native29vectorized_elementwise_kernelILi2EZZZNS0_15binary_internal21div_floor_kernel_cudaERNS_18TensorIteratorBaseEENKUlvE0_clEvENKUlvE_clEvEUldE_St5arrayIPcLm2EEEEviT0_T1_)
        /*1cdc*/ 	.word	0x00000000


	//----- nvinfo : EIATTR_MIN_STACK_SIZE
	.align		4
.L_1279:
        /*1ce0*/ 	.byte	0x04, 0x12
        /*1ce2*/ 	.short	(.L_1281 - .L_1280)
	.align		4
.L_1280:
        /*1ce4*/ 	.word	index@(_ZN2at6native29vectorized_elementwise_kernelILi4EZZZNS0_15binary_internal21div_floor_kernel_cudaERNS_18TensorIteratorBaseEENKUlvE0_clEvENKUlvE_clEvEUldE_St5arrayIPcLm2EEEEviT0_T1_)
        /*1ce8*/ 	.word	0x00000000


	//----- nvinfo : EIATTR_MIN_STACK_SIZE
	.align		4
.L_1281:
        /*1cec*/ 	.byte	0x04, 0x12
        /*1cee*/ 	.short	(.L_1283 - .L_1282)
	.align		4
.L_1282:
        /*1cf0*/ 	.word	index@(_ZN2at6native29vectorized_elementwise_kernelILi8EZZZNS0_15binary_internal21div_floor_kernel_cudaERNS_18TensorIteratorBaseEENKUlvE0_clEvENKUlvE_clEvEUldE_St5arrayIPcLm2EEEEviT0_T1_)
        /*1cf4*/ 	.word	0x00000000


	//----- nvinfo : EIATTR_MIN_STACK_SIZE
	.align		4
.L_1283:
        /*1cf8*/ 	.byte	0x04, 0x12
        /*1cfa*/ 	.short	(.L_1285 - .L_1284)
	.align		4
.L_1284:
        /*1cfc*/ 	.word	index@(_ZN2at6native18elementwise_kernelILi128ELi4EZNS0_15gpu_kernel_implINS0_13BinaryFunctorIsssZZZNS0_15binary_internal21div_floor_kernel_cudaERNS_18TensorIteratorBaseEENKUlvE_clEvENKUlvE3_clEvEUlssE_EEEEvS6_RKT_EUliE_EEviT1_)
        /*1d00*/ 	.word	0x00000000


	//----- nvinfo : EIATTR_MIN_STACK_SIZE
	.align		4
.L_1285:
        /*1d04*/ 	.byte	0x04, 0x12
        /*1d06*/ 	.short	(.L_1287 - .L_1286)
	.align		4
.L_1286:
        /*1d08*/ 	.word	index@(_ZN2at6native27unrolled_elementwise_kernelINS0_13BinaryFunctorIsssZZZNS0_15binary_internal21div_floor_kernel_cudaERNS_18TensorIteratorBaseEENKUlvE_clEvENKUlvE3_clEvEUlssE_EESt5arrayIPcLm3EELi4E23TrivialOffsetCalculatorILi2EjESD_ILi1EjENS0_6memory12LoadWithCastILi2EEENSG_13StoreWithCastILi1EEEEEviT_T0_T2_T3_T4_T5_)
        /*1d0c*/ 	.word	0x00000000


	//----- nvinfo : EIATTR_MIN_STACK_SIZE
	.align		4
.L_1287:
        /*1d10*/ 	.byte	0x04, 0x12
        /*1d12*/ 	.short	(.L_1289 - .L_1288)
	.align		4
.L_1288:
        /*1d14*/ 	.word	index@(_ZN2at6native18elementwise_kernelILi128ELi4EZNS0_22gpu_kernel_impl_nocastINS0_13BinaryFunctorIsssZZZNS0_15binary_internal21div_floor_kernel_cudaERNS_18TensorIteratorBaseEENKUlvE_clEvENKUlvE3_clEvEUlssE_EEEEvS6_RKT_EUliE_EEviT1_)
        /*1d18*/ 	.word	0x00000000


	//----- nvinfo : EIATTR_MIN_STACK_SIZE
	.align		4
.L_1289:
        /*1d1c*/ 	.byte	0x04, 0x12
        /*1d1e*/ 	.short	(.L_1291 - .L_1290)
	.align		4
.L_1290:
        /*1d20*/ 	.word	index@(_ZN2at6native27unrolled_elementwise_kernelINS0_13BinaryFunctorIsssZZZNS0_15binary_internal21div_floor_kernel_cudaERNS_18TensorIteratorBaseEENKUlvE_clEvENKUlvE3_clEvEUlssE_EESt5arrayIPcLm3EELi4E23TrivialOffsetCalculatorILi2EjESD_ILi1EjENS0_6memory15LoadWithoutCastENSG_16StoreWithoutCastEEEviT_T0_T2_T3_T4_T5_)
        /*1d24*/ 	.word	0x00000000


	//----- nvinfo : EIATTR_MIN_STACK_SIZE
	.align		4
.L_1291:
        /*1d28*/ 	.byte	0x04, 0x12
        /*1d2a*/ 	.short	(.L_1293 - .L_1292)
	.align		4
.L_1292:
        /*1d2c*/ 	.word	index@(_ZN2at6native29vectorized_elementwise_kernelILi2ENS0_13BinaryFunctorIsssZZZNS0_15binary_internal21div_floor_kernel_cudaERNS_18TensorIteratorBaseEENKUlvE_clEvENKUlvE3_clEvEUlssE_EESt5arrayIPcLm3EEEEviT0_T1_)
        /*1d30*/ 	.word	0x00000000


	//----- nvinfo : EIATTR_MIN_STACK_SIZE
	.align		4
.L_1293:
        /*1d34*/ 	.byte	0x04, 0x12
        /*1d36*/ 	.short	(.L_1295 - .L_1294)
	.align		4
.L_1294:
        /*1d38*/ 	.word	index@(_ZN2at6native29vectorized_elementwise_kernelILi4ENS0_13BinaryFunctorIsssZZZNS0_15binary_internal21div_floor_kernel_cudaERNS_18TensorIteratorBaseEENKUlvE_clEvENKUlvE3_clEvEUlssE_EESt5arrayIPcLm3EEEEviT0_T1_)
        /*1d3c*/ 	.word	0x00000000


	//----- nvinfo : EIATTR_MIN_STACK_SIZE
	.align		4
.L_1295:
        /*1d40*/ 	.byte	0x04, 0x12
        /*1d42*/ 	.short	(.L_1297 - .L_1296)
	.align		4
.L_1296:
        /*1d44*/ 	.word	index@(_ZN2at6native29vectorized_elementwise_kernelILi8ENS0_13BinaryFunctorIsssZZZNS0_15binary_internal21div_floor_kernel_cudaERNS_18TensorIteratorBaseEENKUlvE_clEvENKUlvE3_clEvEUlssE_EESt5arrayIPcLm3EEEEviT0_T1_)
        /*1d48*/ 	.word	0x00000000


	//----- nvinfo : EIATTR_MIN_STACK_SIZE
	.align		4
.L_1297:
        /*1d4c*/ 	.byte	0x04, 0x12
        /*1d4e*/ 	.short	(.L_1299 - .L_1298)
	.align		4
.L_1298:
        /*1d50*/ 	.word	index@(_ZN2at6native18elementwise_kernelILi128ELi4EZNS0_15gpu_kernel_implINS0_13BUnaryFunctorIsssZZZNS0_15binary_internal21div_floor_kernel_cudaERNS_18TensorIteratorBaseEENKUlvE_clEvENKUlvE3_clEvEUlssE_EEEEvS6_RKT_EUliE_EEviT1_)
        /*1d54*/ 	.word	0x00000000


	//----- nvinfo : EIATTR_MIN_STACK_SIZE
	.align		4
.L_1299:
        /*1d58*/ 	.byte	0x04, 0x12
        /*1d5a*/ 	.short	(.L_1301 - .L_1300)
	.align		4
.L_1300:
        /*1d5c*/ 	.word	index@(_ZN2at6native27unrolled_elementwise_kernelINS0_13BUnaryFunctorIsssZZZNS0_15binary_internal21div_floor_kernel_cudaERNS_18TensorIteratorBaseEENKUlvE_clEvENKUlvE3_clEvEUlssE_EESt5arrayIPcLm2EELi4E23TrivialOffsetCalculatorILi1EjESE_NS0_6memory12LoadWithCastILi1EEENSF_13StoreWithCastILi1EEEEEviT_T0_T2_T3_T4_T5_)
        /*1d60*/ 	.word	0x00000000


	//----- nvinfo : EIATTR_MIN_STACK_SIZE
	.align		4
.L_1301:
        /*1d64*/ 	.byte	0x04, 0x12
        /*1d66*/ 	.short	(.L_1303 - .L_1302)
	.align		4
.L_1302:
        /*1d68*/ 	.word	index@(_ZN2at6native18elementwise_kernelILi128ELi4EZNS0_22gpu_kernel_impl_nocastINS0_13BUnaryFunctorIsssZZZNS0_15binary_internal21div_floor_kernel_cudaERNS_18TensorIteratorBaseEENKUlvE_clEvENKUlvE3_clEvEUlssE_EEEEvS6_RKT_EUliE_EEviT1_)
        /*1d6c*/ 	.word	0x00000000


	//----- nvinfo : EIATTR_MIN_STACK_SIZE
	.align		4
.L_1303:
        /*1d70*/ 	.byte	0x04, 0x12
        /*1d72*/ 	.short	(.L_1305 - .L_1304)
	.align		4
.L_1304:
        /*1d74*/ 	.word	index@(_ZN2at6native27unrolled_elementwise_kernelINS0_13BUnaryFunctorIsssZZZNS0_15binary_internal21div_floor_kernel_cudaERNS_18TensorIteratorBaseEENKUlvE_clEvENKUlvE3_clEvEUlssE_EESt5arrayIPcLm2EELi4E23TrivialOffsetCalculatorILi1EjESE_NS0_6memory15LoadWithoutCastENSF_16StoreWithoutCastEEEviT_T0_T2_T3_T4_T5_)
        /*1d78*/ 	.word	0x00000000


	//----- nvinfo : EIATTR_MIN_STACK_SIZE
	.align		4
.L_1305:
        /*1d7c*/ 	.byte	0x04, 0x12
        /*1d7e*/ 	.short	(.L_1307 - .L_1306)
	.align		4
.L_1306:
        /*1d80*/ 	.word	index@(_ZN2at6native29vectorized_elementwise_kernelILi2ENS0_13BUnaryFunctorIsssZZZNS0_15binary_internal21div_floor_kernel_cudaERNS_18TensorIteratorBaseEENKUlvE_clEvENKUlvE3_clEvEUlssE_EESt5arrayIPcLm2EEEEviT0_T1_)
        /*1d84*/ 	.word	0x00000000


	//----- nvinfo : EIATTR_MIN_STACK_SIZE
	.align		4
.L_1307:
        /*1d88*/ 	.byte	0x04, 0x12
        /*1d8a*/ 	.short	(.L_1309 - .L_1308)
	.align		4
.L_1308:
        /*1d8c*/ 	.word	index@(_ZN2at6native29vectorized_elementwise_kernelILi4ENS0_13BUnaryFunctorIsssZZZNS0_15binary_internal21div_floor_kernel_cudaERNS_18TensorIteratorBaseEENKUlvE_clEvENKUlvE3_clEvEUlssE_EESt5arrayIPcLm2EEEEviT0_T1_)
        /*1d90*/ 	.word	0x00000000


	//----- nvinfo : EIATTR_MIN_STACK_SIZE
	.align		4
.L_1309:
        /*1d94*/ 	.byte	0x04, 0x12
        /*1d96*/ 	.short	(.L_1311 - .L_1310)
	.align		4
.L_1310:
        /*1d98*/ 	.word	index@(_ZN2at6native29vectorized_elementwise_kernelILi8ENS0_13BUnaryFunctorIsssZZZNS0_15binary_internal21div_floor_kernel_cudaERNS_18TensorIteratorBaseEENKUlvE_clEvENKUlvE3_clEvEUlssE_EESt5arrayIPcLm2EEEEviT0_T1_)
        /*1d9c*/ 	.word	0x00000000


	//----- nvinfo : EIATTR_MIN_STACK_SIZE
	.align		4
.L_1311:
        /*1da0*/ 	.byte	0x04, 0x12
        /*1da2*/ 	.short	(.L_1313 - .L_1312)
	.align		4
.L_1312:
        /*1da4*/ 	.word	index@(_ZN2at6native18elementwise_kernelILi128ELi4EZNS0_15gpu_kernel_implINS0_13AUnaryFunctorIsssZZZNS0_15binary_internal21div_floor_kernel_cudaERNS_18TensorIteratorBaseEENKUlvE_clEvENKUlvE3_clEvEUlssE_EEEEvS6_RKT_EUliE_EEviT1_)
        /*1da8*/ 	.word	0x00000000


	//----- nvinfo : EIATTR_MIN_STACK_SIZE
	.align		4
.L_1313:
        /*1dac*/ 	.byte	0x04, 0x12
        /*1dae*/ 	.short	(.L_1315 - .L_1314)
	.align		4
.L_1314:
        /*1db0*/ 	.word	index@(_ZN2at6native27unrolled_elementwise_kernelINS0_13AUnaryFunctorIsssZZZNS0_15binary_internal21div_floor_kernel_cudaERNS_18TensorIteratorBaseEENKUlvE_clEvENKUlvE3_clEvEUlssE_EESt5arrayIPcLm2EELi4E23TrivialOffsetCalculatorILi1EjESE_NS0_6memory12LoadWithCastILi1EEENSF_13StoreWithCastILi1EEEEEviT_T0_T2_T3_T4_T5_)
        /*1db4*/ 	.word	0x00000000


	//----- nvinfo : EIATTR_MIN_STACK_SIZE
	.align		4
.L_1315:
        /*1db8*/ 	.byte	0x04, 0x12
        /*1dba*/ 	.short	(.L_1317 - .L_1316)
	.align		4
.L_1316:
        /*1dbc*/ 	.word	index@(_ZN2at6native18elementwise_kernelILi128ELi4EZNS0_22gpu_kernel_impl_nocastINS0_13AUnaryFunctorIsssZZZNS0_15binary_internal21div_floor_kernel_cudaERNS_18TensorIteratorBaseEENKUlvE_clEvENKUlvE3_clEvEUlssE_EEEEvS6_RKT_EUliE_EEviT1_)
        /*1dc0*/ 	.word	0x00000000


	//----- nvinfo : EIATTR_MIN_STACK_SIZE
	.align		4
.L_1317:
        /*1dc4*/ 	.byte	0x04, 0x12
        /*1dc6*/ 	.short	(.L_1319 - .L_1318)
	.align		4
.L_1318:
        /*1dc8*/ 	.word	index@(_ZN2at6native27unrolled_elementwise_kernelINS0_13AUnaryFunctorIsssZZZNS0_15binary_internal21div_floor_kernel_cudaERNS_18TensorIteratorBaseEENKUlvE_clEvENKUlvE3_clEvEUlssE_EESt5arrayIPcLm2EELi4E23TrivialOffsetCalculatorILi1EjESE_NS0_6memory15LoadWithoutCastENSF_16StoreWithoutCastEEEviT_T0_T2_T3_T4_T5_)
        /*1dcc*/ 	.word	0x00000000


	//----- nvinfo : EIATTR_MIN_STACK_SIZE
	.align		4
.L_1319:
        /*1dd0*/ 	.byte	0x04, 0x12
        /*1dd2*/ 	.short	(.L_1321 - .L_1320)
	.align		4
.L_1320:
        /*1dd4*/ 	.word	index@(_ZN2at6native29vectorized_elementwise_kernelILi2ENS0_13AUnaryFunctorIsssZZZNS0_15binary_internal21div_floor_kernel_cudaERNS_18TensorIteratorBaseEENKUlvE_clEvENKUlvE3_clEvEUlssE_EESt5arrayIPcLm2EEEEviT0_T1_)
        /*1dd8*/ 	.word	0x00000000


	//----- nvinfo : EIATTR_MIN_STACK_SIZE
	.align		4
.L_1321:
        /*1ddc*/ 	.byte	0x04, 0x12
        /*1dde*/ 	.short	(.L_1323 - .L_1322)
	.align		4
.L_1322:
        /*1de0*/ 	.word	index@(_ZN2at6native29vectorized_elementwise_kernelILi4ENS0_13AUnaryFunctorIsssZZZNS0_15binary_internal21div_floor_kernel_cudaERNS_18TensorIteratorBaseEENKUlvE_clEvENKUlvE3_clEvEUlssE_EESt5arrayIPcLm2EEEEviT0_T1_)
        /*1de4*/ 	.word	0x00000000


	//----- nvinfo : EIATTR_MIN_STACK_SIZE
	.align		4
.L_1323:
        /*1de8*/ 	.byte	0x04, 0x12
        /*1dea*/ 	.short	(.L_1325 - .L_1324)
	.align		4
.L_1324:
        /*1dec*/ 	.word	index@(_ZN2at6native29vectorized_elementwise_kernelILi8ENS0_13AUnaryFunctorIsssZZZNS0_15binary_internal21div_floor_kernel_cudaERNS_18TensorIteratorBaseEENKUlvE_clEvENKUlvE3_clEvEUlssE_EESt5arrayIPcLm2EEEEviT0_T1_)
        /*1df0*/ 	.word	0x00000000


	//----- nvinfo : EIATTR_MIN_STACK_SIZE
	.align		4
.L_1325:
        /*1df4*/ 	.byte	0x04, 0x12
        /*1df6*/ 	.short	(.L_1327 - .L_1326)
	.align		4
.L_1326:
        /*1df8*/ 	.word	index@(_ZN2at6native18elementwise_kernelILi128ELi4EZNS0_15gpu_kernel_implINS0_13BinaryFunctorIlllZZZNS0_15binary_internal21div_floor_kernel_cudaERNS_18TensorIteratorBaseEENKUlvE_clEvENKUlvE2_clEvEUlllE_EEEEvS6_RKT_EUliE_EEviT1_)
        /*1dfc*/ 	.word	0x00000000


	//----- nvinfo : EIATTR_MIN_STACK_SIZE
	.align		4
.L_1327:
        /*1e00*/ 	.byte	0x04, 0x12
        /*1e02*/ 	.short	(.L_1329 - .L_1328)
	.align		4
.L_1328:
        /*1e04*/ 	.word	index@(_ZN2at6native27unrolled_elementwise_kernelINS0_13BinaryFunctorIlllZZZNS0_15binary_internal21div_floor_kernel_cudaERNS_18TensorIteratorBaseEENKUlvE_clEvENKUlvE2_clEvEUlllE_EESt5arrayIPcLm3EELi4E23TrivialOffsetCalculatorILi2EjESD_ILi1EjENS0_6memory12LoadWithCastILi2EEENSG_13StoreWithCastILi1EEEEEviT_T0_T2_T3_T4_T5_)
        /*1e08*/ 	.word	0x00000000


	//----- nvinfo : EIATTR_MIN_STACK_SIZE
	.align		4
.L_1329:
        /*1e0c*/ 	.byte	0x04, 0x12
        /*1e0e*/ 	.short	(.L_1331 - .L_1330)
	.align		4
.L_1330:
        /*1e10*/ 	.word	index@(_ZN2at6native18elementwise_kernelILi128ELi2EZNS0_22gpu_kernel_impl_nocastINS0_13BinaryFunctorIlllZZZNS0_15binary_internal21div_floor_kernel_cudaERNS_18TensorIteratorBaseEENKUlvE_clEvENKUlvE2_clEvEUlllE_EEEEvS6_RKT_EUliE_EEviT1_)
        /*1e14*/ 	.word	0x00000000


	//----- nvinfo : EIATTR_MIN_STACK_SIZE
	.align		4
.L_1331:
        /*1e18*/ 	.byte	0x04, 0x12
        /*1e1a*/ 	.short	(.L_1333 - .L_1332)
	.align		4
.L_1332:
        /*1e1c*/ 	.word	index@(_ZN2at6native27unrolled_elementwise_kernelINS0_13BinaryFunctorIlllZZZNS0_15binary_internal21div_floor_kernel_cudaERNS_18TensorIteratorBaseEENKUlvE_clEvENKUlvE2_clEvEUlllE_EESt5arrayIPcLm3EELi4E23TrivialOffsetCalculatorILi2EjESD_ILi1EjENS0_6memory15LoadWithoutCastENSG_16StoreWithoutCastEEEviT_T0_T2_T3_T4_T5_)
        /*1e20*/ 	.word	0x00000000


	//----- nvinfo : EIATTR_MIN_STACK_SIZE
	.align		4
.L_1333:
        /*1e24*/ 	.byte	0x04, 0x12
        /*1e26*/ 	.short	(.L_1335 - .L_1334)
	.align		4
.L_1334:
        /*1e28*/ 	.word	index@(_ZN2at6native29vectorized_elementwise_kernelILi2ENS0_13BinaryFunctorIlllZZZNS0_15binary_internal21div_floor_kernel_cudaERNS_18TensorIteratorBaseEENKUlvE_clEvENKUlvE2_clEvEUlllE_EESt5arrayIPcLm3EEEEviT0_T1_)
        /*1e2c*/ 	.word	0x00000000


	//----- nvinfo : EIATTR_MIN_STACK_SIZE
	.align		4
.L_1335:
        /*1e30*/ 	.byte	0x04, 0x12
        /*1e32*/ 	.short	(.L_1337 - .L_1336)
	.align		4
.L_1336:
        /*1e34*/ 	.word	index@(_ZN2at6native29vectorized_elementwise_kernelILi4ENS0_13BinaryFunctorIlllZZZNS0_15binary_internal21div_floor_kernel_cudaERNS_18TensorIteratorBaseEENKUlvE_clEvENKUlvE2_clEvEUlllE_EESt5arrayIPcLm3EEEEviT0_T1_)
        /*1e38*/ 	.word	0x00000000


	//----- nvinfo : EIATTR_MIN_STACK_SIZE
	.align		4
.L_1337:
        /*1e3c*/ 	.byte	0x04, 0x12
        /*1e3e*/ 	.short	(.L_1339 - .L_1338)
	.align		4
.L_1338:
        /*1e40*/ 	.word	index@(_ZN2at6native29vectorized_elementwise_kernelILi8ENS0_13BinaryFunctorIlllZZZNS0_15binary_internal21div_floor_kernel_cudaERNS_18TensorIteratorBaseEENKUlvE_clEvENKUlvE2_clEvEUlllE_EESt5arrayIPcLm3EEEEviT0_T1_)
        /*1e44*/ 	.word	0x00000000


	//----- nvinfo : EIATTR_MIN_STACK_SIZE
	.align		4
.L_1339:
        /*1e48*/ 	.byte	0x04, 0x12
        /*1e4a*/ 	.short	(.L_1341 - .L_1340)
	.align		4
.L_1340:
        /*1e4c*/ 	.word	index@(_ZN2at6native18elementwise_kernelILi128ELi4EZNS0_15gpu_kernel_implINS0_13BUnaryFunctorIlllZZZNS0_15binary_internal21div_floor_kernel_cudaERNS_18TensorIteratorBaseEENKUlvE_clEvENKUlvE2_clEvEUlllE_EEEEvS6_RKT_EUliE_EEviT1_)
        /*1e50*/ 	.word	0x00000000


	//----- nvinfo : EIATTR_MIN_STACK_SIZE
	.align		4
.L_1341:
        /*1e54*/ 	.byte	0x04, 0x12
        /*1e56*/ 	.short	(.L_1343 - .L_1342)
	.align		4
.L_1342:
        /*1e58*/ 	.word	index@(_ZN2at6native27unrolled_elementwise_kernelINS0_13BUnaryFunctorIlllZZZNS0_15binary_internal21div_floor_kernel_cudaERNS_18TensorIteratorBaseEENKUlvE_clEvENKUlvE2_clEvEUlllE_EESt5arrayIPcLm2EELi4E23TrivialOffsetCalculatorILi1EjESE_NS0_6memory12LoadWithCastILi1EEENSF_13StoreWithCastILi1EEEEEviT_T0_T2_T3_T4_T5_)
        /*1e5c*/ 	.word	0x00000000


	//----- nvinfo : EIATTR_MIN_STACK_SIZE
	.align		4
.L_1343:
        /*1e60*/ 	.byte	0x04, 0x12
        /*1e62*/ 	.short	(.L_1345 - .L_1344)
	.align		4
.L_1344:
        /*1e64*/ 	.word	index@(_ZN2at6native18elementwise_kernelILi128ELi2EZNS0_22gpu_kernel_impl_nocastINS0_13BUnaryFunctorIlllZZZNS0_15binary_internal21div_floor_kernel_cudaERNS_18TensorIteratorBaseEENKUlvE_clEvENKUlvE2_clEvEUlllE_EEEEvS6_RKT_EUliE_EEviT1_)
        /*1e68*/ 	.word	0x00000000


	//----- nvinfo : EIATTR_MIN_STACK_SIZE
	.align		4
.L_1345:
        /*1e6c*/ 	.byte	0x04, 0x12
        /*1e6e*/ 	.short	(.L_1347 - .L_1346)
	.align		4
.L_1346:
        /*1e70*/ 	.word	index@(_ZN2at6native27unrolled_elementwise_kernelINS0_13BUnaryFunctorIlllZZZNS0_15binary_internal21div_floor_kernel_cudaERNS_18TensorIteratorBaseEENKUlvE_clEvENKUlvE2_clEvEUlllE_EESt5arrayIPcLm2EELi4E23TrivialOffsetCalculatorILi1EjESE_NS0_6memory15LoadWithoutCastENSF_16StoreWithoutCastEEEviT_T0_T2_T3_T4_T5_)
        /*1e74*/ 	.word	0x00000000


	//----- nvinfo : EIATTR_MIN_STACK_SIZE
	.align		4
.L_1347:
        /*1e78*/ 	.byte	0x04, 0x12
        /*1e7a*/ 	.short	(.L_1349 - .L_1348)
	.align		4
.L_1348:
        /*1e7c*/ 	.word	index@(_ZN2at6native29vectorized_elementwise_kernelILi2ENS0_13BUnaryFunctorIlllZZZNS0_15binary_internal21div_floor_kernel_cudaERNS_18TensorIteratorBaseEENKUlvE_clEvENKUlvE2_clEvEUlllE_EESt5arrayIPcLm2EEEEviT0_T1_)
        /*1e80*/ 	.word	0x00000000


	//----- nvinfo : EIATTR_MIN_STACK_SIZE
	.align		4
.L_1349:
        /*1e84*/ 	.byte	0x04, 0x12
        /*1e86*/ 	.short	(.L_1351 - .L_1350)
	.align		4
.L_1350:
        /*1e88*/ 	.word	index@(_ZN2at6native29vectorized_elementwise_kernelILi4ENS0_13BUnaryFunctorIlllZZZNS0_15binary_internal21div_floor_kernel_cudaERNS_18TensorIteratorBaseEENKUlvE_clEvENKUlvE2_clEvEUlllE_EESt5arrayIPcLm2EEEEviT0_T1_)
        /*1e8c*/ 	.word	0x00000000


	//----- nvinfo : EIATTR_MIN_STACK_SIZE
	.align		4
.L_1351:
        /*1e90*/ 	.byte	0x04, 0x12
        /*1e92*/ 	.short	(.L_1353 - .L_1352)
	.align		4
.L_1352:
        /*1e94*/ 	.word	index@(_ZN2at6native29vectorized_elementwise_kernelILi8ENS0_13BUnaryFunctorIlllZZZNS0_15binary_internal21div_floor_kernel_cudaERNS_18TensorIteratorBaseEENKUlvE_clEvENKUlvE2_clEvEUlllE_EESt5arrayIPcLm2EEEEviT0_T1_)
        /*1e98*/ 	.word	0x00000000


	//----- nvinfo : EIATTR_MIN_STACK_SIZE
	.align		4
.L_1353:
        /*1e9c*/ 	.byte	0x04, 0x12
        /*1e9e*/ 	.short	(.L_1355 - .L_1354)
	.align		4
.L_1354:
        /*1ea0*/ 	.word	index@(_ZN2at6native18elementwise_kernelILi128ELi4EZNS0_15gpu_kernel_implINS0_13AUnaryFunctorIlllZZZNS0_15binary_internal21div_floor_kernel_cudaERNS_18TensorIteratorBaseEENKUlvE_clEvENKUlvE2_clEvEUlllE_EEEEvS6_RKT_EUliE_EEviT1_)
        /*1ea4*/ 	.word	0x00000000


	//----- nvinfo : EIATTR_MIN_STACK_SIZE
	.align		4
.L_1355:
        /*1ea8*/ 	.byte	0x04, 0x12
        /*1eaa*/ 	.short	(.L_1357 - .L_1356)
	.align		4
.L_1356:
        /*1eac*/ 	.word	index@(_ZN2at6native27unrolled_elementwise_kernelINS0_13AUnaryFunctorIlllZZZNS0_15binary_internal21div_floor_kernel_cudaERNS_18TensorIteratorBaseEENKUlvE_clEvENKUlvE2_clEvEUlllE_EESt5arrayIPcLm2EELi4E23TrivialOffsetCalculatorILi1EjESE_NS0_6memory12LoadWithCastILi1EEENSF_13StoreWithCastILi1EEEEEviT_T0_T2_T3_T4_T5_)
        /*1eb0*/ 	.word	0x00000000


	//----- nvinfo : EIATTR_MIN_STACK_SIZE
	.align		4
.L_1357:
        /*1eb4*/ 	.byte	0x04, 0x12
        /*1eb6*/ 	.short	(.L_1359 - .L_1358)
	.align		4
.L_1358:
        /*1eb8*/ 	.word	index@(_ZN2at6native18elementwise_kernelILi128ELi2EZNS0_22gpu_kernel_impl_nocastINS0_13AUnaryFunctorIlllZZZNS0_15binary_internal21div_floor_kernel_cudaERNS_18TensorIteratorBaseEENKUlvE_clEvENKUlvE2_clEvEUlllE_EEEEvS6_RKT_EUliE_EEviT1_)
        /*1ebc*/ 	.word	0x00000000


	//----- nvinfo : EIATTR_MIN_STACK_SIZE
	.align		4
.L_1359:
        /*1ec0*/ 	.byte	0x04, 0x12
        /*1ec2*/ 	.short	(.L_1361 - .L_1360)
	.align		4
.L_1360:
        /*1ec4*/ 	.word	index@(_ZN2at6native27unrolled_elementwise_kernelINS0_13AUnaryFunctorIlllZZZNS0_15binary_internal21div_floor_kernel_cudaERNS_18TensorIteratorBaseEENKUlvE_clEvENKUlvE2_clEvEUlllE_EESt5arrayIPcLm2EELi4E23TrivialOffsetCalculatorILi1EjESE_NS0_6memory15LoadWithoutCastENSF_16StoreWithoutCastEEEviT_T0_T2_T3_T4_T5_)
        /*1ec8*/ 	.word	0x00000000


	//----- nvinfo : EIATTR_MIN_STACK_SIZE
	.align		4
.L_1361:
        /*1ecc*/ 	.byte	0x04, 0x12
        /*1ece*/ 	.short	(.L_1363 - .L_1362)
	.align		4
.L_1362:
        /*1ed0*/ 	.word	index@(_ZN2at6native29vectorized_elementwise_kernelILi2ENS0_13AUnaryFunctorIlllZZZNS0_15binary_internal21div_floor_kernel_cudaERNS_18TensorIteratorBaseEENKUlvE_clEvENKUlvE2_clEvEUlllE_EESt5arrayIPcLm2EEEEviT0_T1_)
        /*1ed4*/ 	.word	0x00000000


	//----- nvinfo : EIATTR_MIN_STACK_SIZE
	.align		4
.L_1363:
        /*1ed8*/ 	.byte	0x04, 0x12
        /*1eda*/ 	.short	(.L_1365 - .L_1364)
	.align		4
.L_1364:
        /*1edc*/ 	.word	index@(_ZN2at6native29vectorized_elementwise_kernelILi4ENS0_13AUnaryFunctorIlllZZZNS0_15binary_internal21div_floor_kernel_cudaERNS_18TensorIteratorBaseEENKUlvE_clEvENKUlvE2_clEvEUlllE_EESt5arrayIPcLm2EEEEviT0_T1_)
        /*1ee0*/ 	.word	0x00000000


	//----- nvinfo : EIATTR_MIN_STACK_SIZE
	.align		4
.L_1365:
        /*1ee4*/ 	.byte	0x04, 0x12
        /*1ee6*/ 	.short	(.L_1367 - .L_1366)
	.align		4
.L_1366:
        /*1ee8*/ 	.word	index@(_ZN2at6native29vectorized_elementwise_kernelILi8ENS0_13AUnaryFunctorIlllZZZNS0_15binary_internal21div_floor_kernel_cudaERNS_18TensorIteratorBaseEENKUlvE_clEvENKUlvE2_clEvEUlllE_EESt5arrayIPcLm2EEEEviT0_T1_)
        /*1eec*/ 	.word	0x00000000


	//----- nvinfo : EIATTR_MIN_STACK_SIZE
	.align		4
.L_1367:
        /*1ef0*/ 	.byte	0x04, 0x12
        /*1ef2*/ 	.short	(.L_1369 - .L_1368)
	.align		4
.L_1368:
        /*1ef4*/ 	.word	index@(_ZN2at6native18elementwise_kernelILi128ELi4EZNS0_15gpu_kernel_implINS0_13BinaryFunctorIiiiZZZNS0_15binary_internal21div_floor_kernel_cudaERNS_18TensorIteratorBaseEENKUlvE_clEvENKUlvE1_clEvEUliiE_EEEEvS6_RKT_EUliE_EEviT1_)
        /*1ef8*/ 	.word	0x00000000


	//----- nvinfo : EIATTR_MIN_STACK_SIZE
	.align		4
.L_1369:
        /*1efc*/ 	.byte	0x04, 0x12
        /*1efe*/ 	.short	(.L_1371 - .L_1370)
	.align		4
.L_1370:
        /*1f00*/ 	.word	index@(_ZN2at6native27unrolled_elementwise_kernelINS0_13BinaryFunctorIiiiZZZNS0_15binary_internal21div_floor_kernel_cudaERNS_18TensorIteratorBaseEENKUlvE_clEvENKUlvE1_clEvEUliiE_EESt5arrayIPcLm3EELi4E23TrivialOffsetCalculatorILi2EjESD_ILi1EjENS0_6memory12LoadWithCastILi2EEENSG_13StoreWithCastILi1EEEEEviT_T0_T2_T3_T4_T5_)
        /*1f04*/ 	.word	0x00000000


	//----- nvinfo : EIATTR_MIN_STACK_SIZE
	.align		4
.L_1371:
        /*1f08*/ 	.byte	0x04, 0x12
        /*1f0a*/ 	.short	(.L_1373 - .L_1372)
	.align		4
.L_1372:
        /*1f0c*/ 	.word	index@(_ZN2at6native18elementwise_kernelILi128ELi2EZNS0_22gpu_kernel_impl_nocastINS0_13BinaryFunctorIiiiZZZNS0_15binary_internal21div_floor_kernel_cudaERNS_18TensorIteratorBaseEENKUlvE_clEvENKUlvE1_clEvEUliiE_EEEEvS6_RKT_EUliE_EEviT1_)
        /*1f10*/ 	.word	0x00000000


	//----- nvinfo : EIATTR_MIN_STACK_SIZE
	.align		4
.L_1373:
        /*1f14*/ 	.byte	0x04, 0x12
        /*1f16*/ 	.short	(.L_1375 - .L_1374)
	.align		4
.L_1374:
        /*1f18*/ 	.word	index@(_ZN2at6native27unrolled_elementwise_kernelINS0_13BinaryFunctorIiiiZZZNS0_15binary_internal21div_floor_kernel_cudaERNS_18TensorIteratorBaseEENKUlvE_clEvENKUlvE1_clEvEUliiE_EESt5arrayIPcLm3EELi4E23TrivialOffsetCalculatorILi2EjESD_ILi1EjENS0_6memory15LoadWithoutCastENSG_16StoreWithoutCastEEEviT_T0_T2_T3_T4_T5_)
        /*1f1c*/ 	.word	0x00000000


	//----- nvinfo : EIATTR_MIN_STACK_SIZE
	.align		4
.L_1375:
        /*1f20*/ 	.byte	0x04, 0x12
        /*1f22*/ 	.short	(.L_1377 - .L_1376)
	.align		4
.L_1376:
        /*1f24*/ 	.word	index@(_ZN2at6native29vectorized_elementwise_kernelILi2ENS0_13BinaryFunctorIiiiZZZNS0_15binary_internal21div_floor_kernel_cudaERNS_18TensorIteratorBaseEENKUlvE_clEvENKUlvE1_clEvEUliiE_EESt5arrayIPcLm3EEEEviT0_T1_)
        /*1f28*/ 	.word	0x00000000


	//----- nvinfo : EIATTR_MIN_STACK_SIZE
	.align		4
.L_1377:
        /*1f2c*/ 	.byte	0x04, 0x12
        /*1f2e*/ 	.short	(.L_1379 - .L_1378)
	.align		4
.L_1378:
        /*1f30*/ 	.word	index@(_ZN2at6native29vectorized_elementwise_kernelILi4ENS0_13BinaryFunctorIiiiZZZNS0_15binary_internal21div_floor_kernel_cudaERNS_18TensorIteratorBaseEENKUlvE_clEvENKUlvE1_clEvEUliiE_EESt5arrayIPcLm3EEEEviT0_T1_)
        /*1f34*/ 	.word	0x00000000


	//----- nvinfo : EIATTR_MIN_STACK_SIZE
	.align		4
.L_1379:
        /*1f38*/ 	.byte	0x04, 0x12
        /*1f3a*/ 	.short	(.L_1381 - .L_1380)
	.align		4
.L_1380:
        /*1f3c*/ 	.word	index@(_ZN2at6native29vectorized_elementwise_kernelILi8ENS0_13BinaryFunctorIiiiZZZNS0_15binary_internal21div_floor_kernel_cudaERNS_18TensorIteratorBaseEENKUlvE_clEvENKUlvE1_clEvEUliiE_EESt5arrayIPcLm3EEEEviT0_T1_)
        /*1f40*/ 	.word	0x00000000


	//----- nvinfo : EIATTR_MIN_STACK_SIZE
	.align		4
.L_1381:
        /*1f44*/ 	.byte	0x04, 0x12
        /*1f46*/ 	.short	(.L_1383 - .L_1382)
	.align		4
.L_1382:
        /*1f48*/ 	.word	index@(_ZN2at6native18elementwise_kernelILi128ELi4EZNS0_15gpu_kernel_implINS0_13BUnaryFunctorIiiiZZZNS0_15binary_internal21div_floor_kernel_cudaERNS_18TensorIteratorBaseEENKUlvE_clEvENKUlvE1_clEvEUliiE_EEEEvS6_RKT_EUliE_EEviT1_)
        /*1f4c*/ 	.word	0x00000000


	//----- nvinfo : EIATTR_MIN_STACK_SIZE
	.align		4
.L_1383:
        /*1f50*/ 	.byte	0x04, 0x12
        /*1f52*/ 	.short	(.L_1385 - .L_1384)
	.align		4
.L_1384:
        /*1f54*/ 	.word	index@(_ZN2at6native27unrolled_elementwise_kernelINS0_13BUnaryFunctorIiiiZZZNS0_15binary_internal21div_floor_kernel_cudaERNS_18TensorIteratorBaseEENKUlvE_clEvENKUlvE1_clEvEUliiE_EESt5arrayIPcLm2EELi4E23TrivialOffsetCalculatorILi1EjESE_NS0_6memory12LoadWithCastILi1EEENSF_13StoreWithCastILi1EEEEEviT_T0_T2_T3_T4_T5_)
        /*1f58*/ 	.word	0x00000000


	//----- nvinfo : EIATTR_MIN_STACK_SIZE
	.align		4
.L_1385:
        /*1f5c*/ 	.byte	0x04, 0x12
        /*1f5e*/ 	.short	(.L_1387 - .L_1386)
	.align		4
.L_1386:
        /*1f60*/ 	.word	index@(_ZN2at6native18elementwise_kernelILi128ELi2EZNS0_22gpu_kernel_impl_nocastINS0_13BUnaryFunctorIiiiZZZNS0_15binary_internal21div_floor_kernel_cudaERNS_18TensorIteratorBaseEENKUlvE_clEvENKUlvE1_clEvEUliiE_EEEEvS6_RKT_EUliE_EEviT1_)
        /*1f64*/ 	.word	0x00000000


	//----- nvinfo : EIATTR_MIN_STACK_SIZE
	.align		4
.L_1387:
        /*1f68*/ 	.byte	0x04, 0x12
        /*1f6a*/ 	.short	(.L_1389 - .L_1388)
	.align		4
.L_1388:
        /*1f6c*/ 	.word	index@(_ZN2at6native27unrolled_elementwise_kernelINS0_13BUnaryFunctorIiiiZZZNS0_15binary_internal21div_floor_kernel_cudaERNS_18TensorIteratorBaseEENKUlvE_clEvENKUlvE1_clEvEUliiE_EESt5arrayIPcLm2EELi4E23TrivialOffsetCalculatorILi1EjESE_NS0_6memory15LoadWithoutCastENSF_16StoreWithoutCastEEEviT_T0_T2_T3_T4_T5_)
        /*1f70*/ 	.word	0x00000000


	//----- nvinfo : EIATTR_MIN_STACK_SIZE
	.align		4
.L_1389:
        /*1f74*/ 	.byte	0x04, 0x12
        /*1f76*/ 	.short	(.L_1391 - .L_1390)
	.align		4
.L_1390:
        /*1f78*/ 	.word	index@(_ZN2at6native29vectorized_elementwise_kernelILi2ENS0_13BUnaryFunctorIiiiZZZNS0_15binary_internal21div_floor_kernel_cudaERNS_18TensorIteratorBaseEENKUlvE_clEvENKUlvE1_clEvEUliiE_EESt5arrayIPcLm2EEEEviT0_T1_)
        /*1f7c*/ 	.word	0x00000000


	//----- nvinfo : EIATTR_MIN_STACK_SIZE
	.align		4
.L_1391:
        /*1f80*/ 	.byte	0x04, 0x12
        /*1f82*/ 	.short	(.L_1393 - .L_1392)
	.align		4
.L_1392:
        /*1f84*/ 	.word	index@(_ZN2at6native29vectorized_elementwise_kernelILi4ENS0_13BUnaryFunctorIiiiZZZNS0_15binary_internal21div_floor_kernel_cudaERNS_18TensorIteratorBaseEENKUlvE_clEvENKUlvE1_clEvEUliiE_EESt5arrayIPcLm2EEEEviT0_T1_)
        /*1f88*/ 	.word	0x00000000


	//----- nvinfo : EIATTR_MIN_STACK_SIZE
	.align		4
.L_1393:
        /*1f8c*/ 	.byte	0x04, 0x12
        /*1f8e*/ 	.short	(.L_1395 - .L_1394)
	.align		4
.L_1394:
        /*1f90*/ 	.word	index@(_ZN2at6native29vectorized_elementwise_kernelILi8ENS0_13BUnaryFunctorIiiiZZZNS0_15binary_internal21div_floor_kernel_cudaERNS_18TensorIteratorBaseEENKUlvE_clEvENKUlvE1_clEvEUliiE_EESt5arrayIPcLm2EEEEviT0_T1_)
        /*1f94*/ 	.word	0x00000000


	//----- nvinfo : EIATTR_MIN_STACK_SIZE
	.align		4
.L_1395:
        /*1f98*/ 	.byte	0x04, 0x12
        /*1f9a*/ 	.short	(.L_1397 - .L_1396)
	.align		4
.L_1396:
        /*1f9c*/ 	.word	index@(_ZN2at6native18elementwise_kernelILi128ELi4EZNS0_15gpu_kernel_implINS0_13AUnaryFunctorIiiiZZZNS0_15binary_internal21div_floor_kernel_cudaERNS_18TensorIteratorBaseEENKUlvE_clEvENKUlvE1_clEvEUliiE_EEEEvS6_RKT_EUliE_EEviT1_)
        /*1fa0*/ 	.word	0x00000000


	//----- nvinfo : EIATTR_MIN_STACK_SIZE
	.align		4
.L_1397:
        /*1fa4*/ 	.byte	0x04, 0x12
        /*1fa6*/ 	.short	(.L_1399 - .L_1398)
	.align		4
.L_1398:
        /*1fa8*/ 	.word	index@(_ZN2at6native27unrolled_elementwise_kernelINS0_13AUnaryFunctorIiiiZZZNS0_15binary_internal21div_floor_kernel_cudaERNS_18TensorIteratorBaseEENKUlvE_clEvENKUlvE1_clEvEUliiE_EESt5arrayIPcLm2EELi4E23TrivialOffsetCalculatorILi1EjESE_NS0_6memory12LoadWithCastILi1EEENSF_13StoreWithCastILi1EEEEEviT_T0_T2_T3_T4_T5_)
        /*1fac*/ 	.word	0x00000000


	//----- nvinfo : EIATTR_MIN_STACK_SIZE
	.align		4
.L_1399:
        /*1fb0*/ 	.byte	0x04, 0x12
        /*1fb2*/ 	.short	(.L_1401 - .L_1400)
	.align		4
.L_1400:
        /*1fb4*/ 	.word	index@(_ZN2at6native18elementwise_kernelILi128ELi2EZNS0_22gpu_kernel_impl_nocastINS0_13AUnaryFunctorIiiiZZZNS0_15binary_internal21div_floor_kernel_cudaERNS_18TensorIteratorBaseEENKUlvE_clEvENKUlvE1_clEvEUliiE_EEEEvS6_RKT_EUliE_EEviT1_)
        /*1fb8*/ 	.word	0x00000000


	//----- nvinfo : EIATTR_MIN_STACK_SIZE
	.align		4
.L_1401:
        /*1fbc*/ 	.byte	0x04, 0x12
        /*1fbe*/ 	.short	(.L_1403 - .L_1402)
	.align		4
.L_1402:
        /*1fc0*/ 	.word	index@(_ZN2at6native27unrolled_elementwise_kernelINS0_13AUnaryFunctorIiiiZZZNS0_15binary_internal21div_floor_kernel_cudaERNS_18TensorIteratorBaseEENKUlvE_clEvENKUlvE1_clEvEUliiE_EESt5arrayIPcLm2EELi4E23TrivialOffsetCalculatorILi1EjESE_NS0_6memory15LoadWithoutCastENSF_16StoreWithoutCastEEEviT_T0_T2_T3_T4_T5_)
        /*1fc4*/ 	.word	0x00000000


	//----- nvinfo : EIATTR_MIN_STACK_SIZE
	.align		4
.L_1403:
        /*1fc8*/ 	.byte	0x04, 0x12
        /*1fca*/ 	.short	(.L_1405 - .L_1404)
	.align		4
.L_1404:
        /*1fcc*/ 	.word	index@(_ZN2at6native29vectorized_elementwise_kernelILi2ENS0_13AUnaryFunctorIiiiZZZNS0_15binary_internal21div_floor_kernel_cudaERNS_18TensorIteratorBaseEENKUlvE_clEvENKUlvE1_clEvEUliiE_EESt5arrayIPcLm2EEEEviT0_T1_)
        /*1fd0*/ 	.word	0x00000000


	//----- nvinfo : EIATTR_MIN_STACK_SIZE
	.align		4
.L_1405:
        /*1fd4*/ 	.byte	0x04, 0x12
        /*1fd6*/ 	.short	(.L_1407 - .L_1406)
	.align		4
.L_1406:
        /*1fd8*/ 	.word	index@(_ZN2at6native29vectorized_elementwise_kernelILi4ENS0_13AUnaryFunctorIiiiZZZNS0_15binary_internal21div_floor_kernel_cudaERNS_18TensorIteratorBaseEENKUlvE_clEvENKUlvE1_clEvEUliiE_EESt5arrayIPcLm2EEEEviT0_T1_)
        /*1fdc*/ 	.word	0x00000000


	//----- nvinfo : EIATTR_MIN_STACK_SIZE
	.align		4
.L_1407:
        /*1fe0*/ 	.byte	0x04, 0x12
        /*1fe2*/ 	.short	(.L_1409 - .L_1408)
	.align		4
.L_1408:
        /*1fe4*/ 	.word	index@(_ZN2at6native29vectorized_elementwise_kernelILi8ENS0_13AUnaryFunctorIiiiZZZNS0_15binary_internal21div_floor_kernel_cudaERNS_18TensorIteratorBaseEENKUlvE_clEvENKUlvE1_clEvEUliiE_EESt5arrayIPcLm2EEEEviT0_T1_)
        /*1fe8*/ 	.word	0x00000000


	//----- nvinfo : EIATTR_MIN_STACK_SIZE
	.align		4
.L_1409:
        /*1fec*/ 	.byte	0x04, 0x12
        /*1fee*/ 	.short	(.L_1411 - .L_1410)
	.align		4
.L_1410:
        /*1ff0*/ 	.word	index@(_ZN2at6native18elementwise_kernelILi128ELi4EZNS0_15gpu_kernel_implINS0_13BinaryFunctorIaaaZZZNS0_15binary_internal21div_floor_kernel_cudaERNS_18TensorIteratorBaseEENKUlvE_clEvENKUlvE0_clEvEUlaaE_EEEEvS6_RKT_EUliE_EEviT1_)
        /*1ff4*/ 	.word	0x00000000


	//----- nvinfo : EIATTR_MIN_STACK_SIZE
	.align		4
.L_1411:
        /*1ff8*/ 	.byte	0x04, 0x12
        /*1ffa*/ 	.short	(.L_1413 - .L_1412)
	.align		4
.L_1412:
        /*1ffc*/ 	.word	index@(_ZN2at6native27unrolled_elementwise_kernelINS0_13BinaryFunctorIaaaZZZNS0_15binary_internal21div_floor_kernel_cudaERNS_18TensorIteratorBaseEENKUlvE_clEvENKUlvE0_clEvEUlaaE_EESt5arrayIPcLm3EELi4E23TrivialOffsetCalculatorILi2EjESD_ILi1EjENS0_6memory12LoadWithCastILi2EEENSG_13StoreWithCastILi1EEEEEviT_T0_T2_T3_T4_T5_)
        /*2000*/ 	.word	0x00000000


	//----- nvinfo : EIATTR_MIN_STACK_SIZE
	.align		4
.L_1413:
        /*2004*/ 	.byte	0x04, 0x12
        /*2006*/ 	.short	(.L_1415 - .L_1414)
	.align		4
.L_1414:
        /*2008*/ 	.word	index@(_ZN2at6native18elementwise_kernelILi128ELi4EZNS0_22gpu_kernel_impl_nocastINS0_13BinaryFunctorIaaaZZZNS0_15binary_internal21div_floor_kernel_cudaERNS_18TensorIteratorBaseEENKUlvE_clEvENKUlvE0_clEvEUlaaE_EEEEvS6_RKT_EUliE_EEviT1_)
        /*200c*/ 	.word	0x00000000


	//----- nvinfo : EIATTR_MIN_STACK_SIZE
	.align		4
.L_1415:
        /*2010*/ 	.byte	0x04, 0x12
        /*2012*/ 	.short	(.L_1417 - .L_1416)
	.align		4
.L_1416:
        /*2014*/ 	.word	index@(_ZN2at6native27unrolled_elementwise_kernelINS0_13BinaryFunctorIaaaZZZNS0_15binary_internal21div_floor_kernel_cudaERNS_18TensorIteratorBaseEENKUlvE_clEvENKUlvE0_clEvEUlaaE_EESt5arrayIPcLm3EELi4E23TrivialOffsetCalculatorILi2EjESD_ILi1EjENS0_6memory15LoadWithoutCastENSG_16StoreWithoutCastEEEviT_T0_T2_T3_T4_T5_)
        /*2018*/ 	.word	0x00000000


	//----- nvinfo : EIATTR_MIN_STACK_SIZE
	.align		4
.L_1417:
        /*201c*/ 	.byte	0x04, 0x12
        /*201e*/ 	.short	(.L_1419 - .L_1418)
	.align		4
.L_1418:
        /*2020*/ 	.word	index@(_ZN2at6native29vectorized_elementwise_kernelILi2ENS0_13BinaryFunctorIaaaZZZNS0_15binary_internal21div_floor_kernel_cudaERNS_18TensorIteratorBaseEENKUlvE_clEvENKUlvE0_clEvEUlaaE_EESt5arrayIPcLm3EEEEviT0_T1_)
        /*2024*/ 	.word	0x00000000


	//----- nvinfo : EIATTR_MIN_STACK_SIZE
	.align		4
.L_1419:
        /*2028*/ 	.byte	0x04, 0x12
        /*202a*/ 	.short	(.L_1421 - .L_1420)
	.align		4
.L_1420:
        /*202c*/ 	.word	index@(_ZN2at6native29vectorized_elementwise_kernelILi4ENS0_13BinaryFunctorIaaaZZZNS0_15binary_internal21div_floor_kernel_cudaERNS_18TensorIteratorBaseEENKUlvE_clEvENKUlvE0_clEvEUlaaE_EESt5arrayIPcLm3EEEEviT0_T1_)
        /*2030*/ 	.word	0x00000000


	//----- nvinfo : EIATTR_MIN_STACK_SIZE
	.align		4
.L_1421:
        /*2034*/ 	.byte	0x04, 0x12
        /*2036*/ 	.short	(.L_1423 - .L_1422)
	.align		4
.L_1422:
        /*2038*/ 	.word	index@(_ZN2at6native29vectorized_elementwise_kernelILi8ENS0_13BinaryFunctorIaaaZZZNS0_15binary_internal21div_floor_kernel_cudaERNS_18TensorIteratorBaseEENKUlvE_clEvENKUlvE0_clEvEUlaaE_EESt5arrayIPcLm3EEEEviT0_T1_)
        /*203c*/ 	.word	0x00000000


	//----- nvinfo : EIATTR_MIN_STACK_SIZE
	.align		4
.L_1423:
        /*2040*/ 	.byte	0x04, 0x12
        /*2042*/ 	.short	(.L_1425 - .L_1424)
	.align		4
.L_1424:
        /*2044*/ 	.word	index@(_ZN2at6native18elementwise_kernelILi128ELi4EZNS0_15gpu_kernel_implINS0_13BUnaryFunctorIaaaZZZNS0_15binary_internal21div_floor_kernel_cudaERNS_18TensorIteratorBaseEENKUlvE_clEvENKUlvE0_clEvEUlaaE_EEEEvS6_RKT_EUliE_EEviT1_)
        /*2048*/ 	.word	0x00000000


	//----- nvinfo : EIATTR_MIN_STACK_SIZE
	.align		4
.L_1425:
        /*204c*/ 	.byte	0x04, 0x12
        /*204e*/ 	.short	(.L_1427 - .L_1426)
	.align		4
.L_1426:
        /*2050*/ 	.word	index@(_ZN2at6native27unrolled_elementwise_kernelINS0_13BUnaryFunctorIaaaZZZNS0_15binary_internal21div_floor_kernel_cudaERNS_18TensorIteratorBaseEENKUlvE_clEvENKUlvE0_clEvEUlaaE_EESt5arrayIPcLm2EELi4E23TrivialOffsetCalculatorILi1EjESE_NS0_6memory12LoadWithCastILi1EEENSF_13StoreWithCastILi1EEEEEviT_T0_T2_T3_T4_T5_)
        /*2054*/ 	.word	0x00000000


	//----- nvinfo : EIATTR_MIN_STACK_SIZE
	.align		4
.L_1427:
        /*2058*/ 	.byte	0x04, 0x12
        /*205a*/ 	.short	(.L_1429 - .L_1428)
	.align		4
.L_1428:
        /*205c*/ 	.word	index@(_ZN2at6native18elementwise_kernelILi128ELi4EZNS0_22gpu_kernel_impl_nocastINS0_13BUnaryFunctorIaaaZZZNS0_15binary_internal21div_floor_kernel_cudaERNS_18TensorIteratorBaseEENKUlvE_clEvENKUlvE0_clEvEUlaaE_EEEEvS6_RKT_EUliE_EEviT1_)
        /*2060*/ 	.word	0x00000000


	//----- nvinfo : EIATTR_MIN_STACK_SIZE
	.align		4
.L_1429:
        /*2064*/ 	.byte	0x04, 0x12
        /*2066*/ 	.short	(.L_1431 - .L_1430)
	.align		4
.L_1430:
        /*2068*/ 	.word	index@(_ZN2at6native27unrolled_elementwise_kernelINS0_13BUnaryFunctorIaaaZZZNS0_15binary_internal21div_floor_kernel_cudaERNS_18TensorIteratorBaseEENKUlvE_clEvENKUlvE0_clEvEUlaaE_EESt5arrayIPcLm2EELi4E23TrivialOffsetCalculatorILi1EjESE_NS0_6memory15LoadWithoutCastENSF_16StoreWithoutCastEEEviT_T0_T2_T3_T4_T5_)
        /*206c*/ 	.word	0x00000000


	//----- nvinfo : EIATTR_MIN_STACK_SIZE
	.align		4
.L_1431:
        /*2070*/ 	.byte	0x04, 0x12
        /*2072*/ 	.short	(.L_1433 - .L_1432)
	.align		4
.L_1432:
        /*2074*/ 	.word	index@(_ZN2at6native29vectorized_elementwise_kernelILi2ENS0_13BUnaryFunctorIaaaZZZNS0_15binary_internal21div_floor_kernel_cudaERNS_18TensorIteratorBaseEENKUlvE_clEvENKUlvE0_clEvEUlaaE_EESt5arrayIPcLm2EEEEviT0_T1_)
        /*2078*/ 	.word	0x00000000


	//----- nvinfo : EIATTR_MIN_STACK_SIZE
	.align		4
.L_1433:
        /*207c*/ 	.byte	0x04, 0x12
        /*207e*/ 	.short	(.L_1435 - .L_1434)
	.align		4
.L_1434:
        /*2080*/ 	.word	index@(_ZN2at6native29vectorized_elementwise_kernelILi4ENS0_13BUnaryFunctorIaaaZZZNS0_15binary_internal21div_floor_kernel_cudaERNS_18TensorIteratorBaseEENKUlvE_clEvENKUlvE0_clEvEUlaaE_EESt5arrayIPcLm2EEEEviT0_T1_)
        /*2084*/ 	.word	0x00000000


	//----- nvinfo : EIATTR_MIN_STACK_SIZE
	.align		4
.L_1435:
        /*2088*/ 	.byte	0x04, 0x12
        /*208a*/ 	.short	(.L_1437 - .L_1436)
	.align		4
.L_1436:
        /*208c*/ 	.word	index@(_ZN2at6native29vectorized_elementwise_kernelILi8ENS0_13BUnaryFunctorIaaaZZZNS0_15binary_internal21div_floor_kernel_cudaERNS_18TensorIteratorBaseEENKUlvE_clEvENKUlvE0_clEvEUlaaE_EESt5arrayIPcLm2EEEEviT0_T1_)
        /*2090*/ 	.word	0x00000000


	//----- nvinfo : EIATTR_MIN_STACK_SIZE
	.align		4
.L_1437:
        /*2094*/ 	.byte	0x04, 0x12
        /*2096*/ 	.short	(.L_1439 - .L_1438)
	.align		4
.L_1438:
        /*2098*/ 	.word	index@(_ZN2at6native18elementwise_kernelILi128ELi4EZNS0_15gpu_kernel_implINS0_13AUnaryFunctorIaaaZZZNS0_15binary_internal21div_floor_kernel_cudaERNS_18TensorIteratorBaseEENKUlvE_clEvENKUlvE0_clEvEUlaaE_EEEEvS6_RKT_EUliE_EEviT1_)
        /*209c*/ 	.word	0x00000000


	//----- nvinfo : EIATTR_MIN_STACK_SIZE
	.align		4
.L_1439:
        /*20a0*/ 	.byte	0x04, 0x12
        /*20a2*/ 	.short	(.L_1441 - .L_1440)
	.align		4
.L_1440:
        /*20a4*/ 	.word	index@(_ZN2at6native27unrolled_elementwise_kernelINS0_13AUnaryFunctorIaaaZZZNS0_15binary_internal21div_floor_kernel_cudaERNS_18TensorIteratorBaseEENKUlvE_clEvENKUlvE0_clEvEUlaaE_EESt5arrayIPcLm2EELi4E23TrivialOffsetCalculatorILi1EjESE_NS0_6memory12LoadWithCastILi1EEENSF_13StoreWithCastILi1EEEEEviT_T0_T2_T3_T4_T5_)
        /*20a8*/ 	.word	0x00000000


	//----- nvinfo : EIATTR_MIN_STACK_SIZE
	.align		4
.L_1441:
        /*20ac*/ 	.byte	0x04, 0x12
        /*20ae*/ 	.short	(.L_1443 - .L_1442)
	.align		4
.L_1442:
        /*20b0*/ 	.word	index@(_ZN2at6native18elementwise_kernelILi128ELi4EZNS0_22gpu_kernel_impl_nocastINS0_13AUnaryFunctorIaaaZZZNS0_15binary_internal21div_floor_kernel_cudaERNS_18TensorIteratorBaseEENKUlvE_clEvENKUlvE0_clEvEUlaaE_EEEEvS6_RKT_EUliE_EEviT1_)
        /*20b4*/ 	.word	0x00000000


	//----- nvinfo : EIATTR_MIN_STACK_SIZE
	.align		4
.L_1443:
        /*20b8*/ 	.byte	0x04, 0x12
        /*20ba*/ 	.short	(.L_1445 - .L_1444)
	.align		4
.L_1444:
        /*20bc*/ 	.word	index@(_ZN2at6native27unrolled_elementwise_kernelINS0_13AUnaryFunctorIaaaZZZNS0_15binary_internal21div_floor_kernel_cudaERNS_18TensorIteratorBaseEENKUlvE_clEvENKUlvE0_clEvEUlaaE_EESt5arrayIPcLm2EELi4E23TrivialOffsetCalculatorILi1EjESE_NS0_6memory15LoadWithoutCastENSF_16StoreWithoutCastEEEviT_T0_T2_T3_T4_T5_)
        /*20c0*/ 	.word	0x00000000


	//----- nvinfo : EIATTR_MIN_STACK_SIZE
	.align		4
.L_1445:
        /*20c4*/ 	.byte	0x04, 0x12
        /*20c6*/ 	.short	(.L_1447 - .L_1446)
	.align		4
.L_1446:
        /*20c8*/ 	.word	index@(_ZN2at6native29vectorized_elementwise_kernelILi2ENS0_13AUnaryFunctorIaaaZZZNS0_15binary_internal21div_floor_kernel_cudaERNS_18TensorIteratorBaseEENKUlvE_clEvENKUlvE0_clEvEUlaaE_EESt5arrayIPcLm2EEEEviT0_T1_)
        /*20cc*/ 	.word	0x00000000


	//----- nvinfo : EIATTR_MIN_STACK_SIZE
	.align		4
.L_1447:
        /*20d0*/ 	.byte	0x04, 0x12
        /*20d2*/ 	.short	(.L_1449 - .L_1448)
	.align		4
.L_1448:
        /*20d4*/ 	.word	index@(_ZN2at6native29vectorized_elementwise_kernelILi4ENS0_13AUnaryFunctorIaaaZZZNS0_15binary_internal21div_floor_kernel_cudaERNS_18TensorIteratorBaseEENKUlvE_clEvENKUlvE0_clEvEUlaaE_EESt5arrayIPcLm2EEEEviT0_T1_)
        /*20d8*/ 	.word	0x00000000


	//----- nvinfo : EIATTR_MIN_STACK_SIZE
	.align		4
.L_1449:
        /*20dc*/ 	.byte	0x04, 0x12
        /*20de*/ 	.short	(.L_1451 - .L_1450)
	.align		4
.L_1450:
        /*20e0*/ 	.word	index@(_ZN2at6native29vectorized_elementwise_kernelILi8ENS0_13AUnaryFunctorIaaaZZZNS0_15binary_internal21div_floor_kernel_cudaERNS_18TensorIteratorBaseEENKUlvE_clEvENKUlvE0_clEvEUlaaE_EESt5arrayIPcLm2EEEEviT0_T1_)
        /*20e4*/ 	.word	0x00000000


	//----- nvinfo : EIATTR_MIN_STACK_SIZE
	.align		4
.L_1451:
        /*20e8*/ 	.byte	0x04, 0x12
        /*20ea*/ 	.short	(.L_1453 - .L_1452)
	.align		4
.L_1452:
        /*20ec*/ 	.word	index@(_ZN2at6native18elementwise_kernelILi128ELi4EZNS0_15gpu_kernel_implINS0_13BinaryFunctorIhhhZZZNS0_15binary_internal21div_floor_kernel_cudaERNS_18TensorIteratorBaseEENKUlvE_clEvENKUlvE_clEvEUlhhE_EEEEvS6_RKT_EUliE_EEviT1_)
        /*20f0*/ 	.word	0x00000000


	//----- nvinfo : EIATTR_MIN_STACK_SIZE
	.align		4
.L_1453:
        /*20f4*/ 	.byte	0x04, 0x12
        /*20f6*/ 	.short	(.L_1455 - .L_1454)
	.align		4
.L_1454:
        /*20f8*/ 	.word	index@(_ZN2at6native27unrolled_elementwise_kernelINS0_13BinaryFunctorIhhhZZZNS0_15binary_internal21div_floor_kernel_cudaERNS_18TensorIteratorBaseEENKUlvE_clEvENKUlvE_clEvEUlhhE_EESt5arrayIPcLm3EELi4E23TrivialOffsetCalculatorILi2EjESD_ILi1EjENS0_6memory12LoadWithCastILi2EEENSG_13StoreWithCastILi1EEEEEviT_T0_T2_T3_T4_T5_)
        /*20fc*/ 	.word	0x00000000


	//----- nvinfo : EIATTR_MIN_STACK_SIZE
	.align		4
.L_1455:
        /*2100*/ 	.byte	0x04, 0x12
        /*2102*/ 	.short	(.L_1457 - .L_1456)
	.align		4
.L_1456:
        /*2104*/ 	.word	index@(_ZN2at6native18elementwise_kernelILi128ELi4EZNS0_22gpu_kernel_impl_nocastINS0_13BinaryFunctorIhhhZZZNS0_15binary_internal21div_floor_kernel_cudaERNS_18TensorIteratorBaseEENKUlvE_clEvENKUlvE_clEvEUlhhE_EEEEvS6_RKT_EUliE_EEviT1_)
        /*2108*/ 	.word	0x00000000


	//----- nvinfo : EIATTR_MIN_STACK_SIZE
	.align		4
.L_1457:
        /*210c*/ 	.byte	0x04, 0x12
        /*210e*/ 	.short	(.L_1459 - .L_1458)
	.align		4
.L_1458:
        /*2110*/ 	.word	index@(_ZN2at6native27unrolled_elementwise_kernelINS0_13BinaryFunctorIhhhZZZNS0_15binary_internal21div_floor_kernel_cudaERNS_18TensorIteratorBaseEENKUlvE_clEvENKUlvE_clEvEUlhhE_EESt5arrayIPcLm3EELi4E23TrivialOffsetCalculatorILi2EjESD_ILi1EjENS0_6memory15LoadWithoutCastENSG_16StoreWithoutCastEEEviT_T0_T2_T3_T4_T5_)
        /*2114*/ 	.word	0x00000000


	//----- nvinfo : EIATTR_MIN_STACK_SIZE
	.align		4
.L_1459:
        /*2118*/ 	.byte	0x04, 0x12
        /*211a*/ 	.short	(.L_1461 - .L_1460)
	.align		4
.L_1460:
        /*211c*/ 	.word	index@(_ZN2at6native29vectorized_elementwise_kernelILi2ENS0_13BinaryFunctorIhhhZZZNS0_15binary_internal21div_floor_kernel_cudaERNS_18TensorIteratorBaseEENKUlvE_clEvENKUlvE_clEvEUlhhE_EESt5arrayIPcLm3EEEEviT0_T1_)
        /*2120*/ 	.word	0x00000000


	//----- nvinfo : EIATTR_MIN_STACK_SIZE
	.align		4
.L_1461:
        /*2124*/ 	.byte	0x04, 0x12
        /*2126*/ 	.short	(.L_1463 - .L_1462)
	.align		4
.L_1462:
        /*2128*/ 	.word	index@(_ZN2at6native29vectorized_elementwise_kernelILi4ENS0_13BinaryFunctorIhhhZZZNS0_15binary_internal21div_floor_kernel_cudaERNS_18TensorIteratorBaseEENKUlvE_clEvENKUlvE_clEvEUlhhE_EESt5arrayIPcLm3EEEEviT0_T1_)
        /*212c*/ 	.word	0x00000000


	//----- nvinfo : EIATTR_MIN_STACK_SIZE
	.align		4
.L_1463:
        /*2130*/ 	.byte	0x04, 0x12
        /*2132*/ 	.short	(.L_1465 - .L_1464)
	.align		4
.L_1464:
        /*2134*/ 	.word	index@(_ZN2at6native29vectorized_elementwise_kernelILi8ENS0_13BinaryFunctorIhhhZZZNS0_15binary_internal21div_floor_kernel_cudaERNS_18TensorIteratorBaseEENKUlvE_clEvENKUlvE_clEvEUlhhE_EESt5arrayIPcLm3EEEEviT0_T1_)
        /*2138*/ 	.word	0x00000000


	//----- nvinfo : EIATTR_MIN_STACK_SIZE
	.align		4
.L_1465:
        /*213c*/ 	.byte	0x04, 0x12
        /*213e*/ 	.short	(.L_1467 - .L_1466)
	.align		4
.L_1466:
        /*2140*/ 	.word	index@(_ZN2at6native18elementwise_kernelILi128ELi4EZNS0_15gpu_kernel_implINS0_13BUnaryFunctorIhhhZZZNS0_15binary_internal21div_floor_kernel_cudaERNS_18TensorIteratorBaseEENKUlvE_clEvENKUlvE_clEvEUlhhE_EEEEvS6_RKT_EUliE_EEviT1_)
        /*2144*/ 	.word	0x00000000


	//----- nvinfo : EIATTR_MIN_STACK_SIZE
	.align		4
.L_1467:
        /*2148*/ 	.byte	0x04, 0x12
        /*214a*/ 	.short	(.L_1469 - .L_1468)
	.align		4
.L_1468:
        /*214c*/ 	.word	index@(_ZN2at6native27unrolled_elementwise_kernelINS0_13BUnaryFunctorIhhhZZZNS0_15binary_internal21div_floor_kernel_cudaERNS_18TensorIteratorBaseEENKUlvE_clEvENKUlvE_clEvEUlhhE_EESt5arrayIPcLm2EELi4E23TrivialOffsetCalculatorILi1EjESE_NS0_6memory12LoadWithCastILi1EEENSF_13StoreWithCastILi1EEEEEviT_T0_T2_T3_T4_T5_)
        /*2150*/ 	.word	0x00000000


	//----- nvinfo : EIATTR_MIN_STACK_SIZE
	.align		4
.L_1469:
        /*2154*/ 	.byte	0x04, 0x12
        /*2156*/ 	.short	(.L_1471 - .L_1470)
	.align		4
.L_1470:
        /*2158*/ 	.word	index@(_ZN2at6native18elementwise_kernelILi128ELi4EZNS0_22gpu_kernel_impl_nocastINS0_13BUnaryFunctorIhhhZZZNS0_15binary_internal21div_floor_kernel_cudaERNS_18TensorIteratorBaseEENKUlvE_clEvENKUlvE_clEvEUlhhE_EEEEvS6_RKT_EUliE_EEviT1_)
        /*215c*/ 	.word	0x00000000


	//----- nvinfo : EIATTR_MIN_STACK_SIZE
	.align		4
.L_1471:
        /*2160*/ 	.byte	0x04, 0x12
        /*2162*/ 	.short	(.L_1473 - .L_1472)
	.align		4
.L_1472:
        /*2164*/ 	.word	index@(_ZN2at6native27unrolled_elementwise_kernelINS0_13BUnaryFunctorIhhhZZZNS0_15binary_internal21div_floor_kernel_cudaERNS_18TensorIteratorBaseEENKUlvE_clEvENKUlvE_clEvEUlhhE_EESt5arrayIPcLm2EELi4E23TrivialOffsetCalculatorILi1EjESE_NS0_6memory15LoadWithoutCastENSF_16StoreWithoutCastEEEviT_T0_T2_T3_T4_T5_)
        /*2168*/ 	.word	0x00000000


	//----- nvinfo : EIATTR_MIN_STACK_SIZE
	.align		4
.L_1473:
        /*216c*/ 	.byte	0x04, 0x12
        /*216e*/ 	.short	(.L_1475 - .L_1474)
	.align		4
.L_1474:
        /*2170*/ 	.word	index@(_ZN2at6native29vectorized_elementwise_kernelILi2ENS0_13BUnaryFunctorIhhhZZZNS0_15binary_internal21div_floor_kernel_cudaERNS_18TensorIteratorBaseEENKUlvE_clEvENKUlvE_clEvEUlhhE_EESt5arrayIPcLm2EEEEviT0_T1_)
        /*2174*/ 	.word	0x00000000


	//----- nvinfo : EIATTR_MIN_STACK_SIZE
	.align		4
.L_1475:
        /*2178*/ 	.byte	0x04, 0x12
        /*217a*/ 	.short	(.L_1477 - .L_1476)
	.align		4
.L_1476:
        /*217c*/ 	.word	index@(_ZN2at6native29vectorized_elementwise_kernelILi4ENS0_13BUnaryFunctorIhhhZZZNS0_15binary_internal21div_floor_kernel_cudaERNS_18TensorIteratorBaseEENKUlvE_clEvENKUlvE_clEvEUlhhE_EESt5arrayIPcLm2EEEEviT0_T1_)
        /*2180*/ 	.word	0x00000000


	//----- nvinfo : EIATTR_MIN_STACK_SIZE
	.align		4
.L_1477:
        /*2184*/ 	.byte	0x04, 0x12
        /*2186*/ 	.short	(.L_1479 - .L_1478)
	.align		4
.L_1478:
        /*2188*/ 	.word	index@(_ZN2at6native29vectorized_elementwise_kernelILi8ENS0_13BUnaryFunctorIhhhZZZNS0_15binary_internal21div_floor_kernel_cudaERNS_18TensorIteratorBaseEENKUlvE_clEvENKUlvE_clEvEUlhhE_EESt5arrayIPcLm2EEEEviT0_T1_)
        /*218c*/ 	.word	0x00000000


	//----- nvinfo : EIATTR_MIN_STACK_SIZE
	.align		4
.L_1479:
        /*2190*/ 	.byte	0x04, 0x12
        /*2192*/ 	.short	(.L_1481 - .L_1480)
	.align		4
.L_1480:
        /*2194*/ 	.word	index@(_ZN2at6native18elementwise_kernelILi128ELi4EZNS0_15gpu_kernel_implINS0_13AUnaryFunctorIhhhZZZNS0_15binary_internal21div_floor_kernel_cudaERNS_18TensorIteratorBaseEENKUlvE_clEvENKUlvE_clEvEUlhhE_EEEEvS6_RKT_EUliE_EEviT1_)
        /*2198*/ 	.word	0x00000000


	//----- nvinfo : EIATTR_MIN_STACK_SIZE
	.align		4
.L_1481:
        /*219c*/ 	.byte	0x04, 0x12
        /*219e*/ 	.short	(.L_1483 - .L_1482)
	.align		4
.L_1482:
        /*21a0*/ 	.word	index@(_ZN2at6native27unrolled_elementwise_kernelINS0_13AUnaryFunctorIhhhZZZNS0_15binary_internal21div_floor_kernel_cudaERNS_18TensorIteratorBaseEENKUlvE_clEvENKUlvE_clEvEUlhhE_EESt5arrayIPcLm2EELi4E23TrivialOffsetCalculatorILi1EjESE_NS0_6memory12LoadWithCastILi1EEENSF_13StoreWithCastILi1EEEEEviT_T0_T2_T3_T4_T5_)
        /*21a4*/ 	.word	0x00000000


	//----- nvinfo : EIATTR_MIN_STACK_SIZE
	.align		4
.L_1483:
        /*21a8*/ 	.byte	0x04, 0x12
        /*21aa*/ 	.short	(.L_1485 - .L_1484)
	.align		4
.L_1484:
        /*21ac*/ 	.word	index@(_ZN2at6native18elementwise_kernelILi128ELi4EZNS0_22gpu_kernel_impl_nocastINS0_13AUnaryFunctorIhhhZZZNS0_15binary_internal21div_floor_kernel_cudaERNS_18TensorIteratorBaseEENKUlvE_clEvENKUlvE_clEvEUlhhE_EEEEvS6_RKT_EUliE_EEviT1_)
        /*21b0*/ 	.word	0x00000000


	//----- nvinfo : EIATTR_MIN_STACK_SIZE
	.align		4
.L_1485:
        /*21b4*/ 	.byte	0x04, 0x12
        /*21b6*/ 	.short	(.L_1487 - .L_1486)
	.align		4
.L_1486:
        /*21b8*/ 	.word	index@(_ZN2at6native27unrolled_elementwise_kernelINS0_13AUnaryFunctorIhhhZZZNS0_15binary_internal21div_floor_kernel_cudaERNS_18TensorIteratorBaseEENKUlvE_clEvENKUlvE_clEvEUlhhE_EESt5arrayIPcLm2EELi4E23TrivialOffsetCalculatorILi1EjESE_NS0_6memory15LoadWithoutCastENSF_16StoreWithoutCastEEEviT_T0_T2_T3_T4_T5_)
        /*21bc*/ 	.word	0x00000000


	//----- nvinfo : EIATTR_MIN_STACK_SIZE
	.align		4
.L_1487:
        /*21c0*/ 	.byte	0x04, 0x12
        /*21c2*/ 	.short	(.L_1489 - .L_1488)
	.align		4
.L_1488:
        /*21c4*/ 	.word	index@(_ZN2at6native29vectorized_elementwise_kernelILi2ENS0_13AUnaryFunctorIhhhZZZNS0_15binary_internal21div_floor_kernel_cudaERNS_18TensorIteratorBaseEENKUlvE_clEvENKUlvE_clEvEUlhhE_EESt5arrayIPcLm2EEEEviT0_T1_)
        /*21c8*/ 	.word	0x00000000


	//----- nvinfo : EIATTR_MIN_STACK_SIZE
	.align		4
.L_1489:
        /*21cc*/ 	.byte	0x04, 0x12
        /*21ce*/ 	.short	(.L_1491 - .L_1490)
	.align		4
.L_1490:
        /*21d0*/ 	.word	index@(_ZN2at6native29vectorized_elementwise_kernelILi4ENS0_13AUnaryFunctorIhhhZZZNS0_15binary_internal21div_floor_kernel_cudaERNS_18TensorIteratorBaseEENKUlvE_clEvENKUlvE_clEvEUlhhE_EESt5arrayIPcLm2EEEEviT0_T1_)
        /*21d4*/ 	.word	0x00000000


	//----- nvinfo : EIATTR_MIN_STACK_SIZE
	.align		4
.L_1491:
        /*21d8*/ 	.byte	0x04, 0x12
        /*21da*/ 	.short	(.L_1493 - .L_1492)
	.align		4
.L_1492:
        /*21dc*/ 	.word	index@(_ZN2at6native29vectorized_elementwise_kernelILi8ENS0_13AUnaryFunctorIhhhZZZNS0_15binary_internal21div_floor_kernel_cudaERNS_18TensorIteratorBaseEENKUlvE_clEvENKUlvE_clEvEUlhhE_EESt5arrayIPcLm2EEEEviT0_T1_)
        /*21e0*/ 	.word	0x00000000
.L_1493:


//--------------------- .nv.info._ZN2at6native18elementwise_kernelILi128ELi4EZNS0_15gpu_kernel_implINS0_13BinaryFunctorIN3c108BFloat16ES5_S5_ZZZNS0_15binary_internal21div_floor_kernel_cudaERNS_18TensorIteratorBaseEENKUlvE1_clEvENKUlvE2_clEvEUlS5_S5_E_EEEEvS8_RKT_EUliE_EEviT1_ --------------------------
	.section	.nv.info._ZN2at6native18elementwise_kernelILi128ELi4EZNS0_15gpu_kernel_implINS0_13BinaryFunctorIN3c108BFloat16ES5_S5_ZZZNS0_15binary_internal21div_floor_kernel_cudaERNS_18TensorIteratorBaseEENKUlvE1_clEvENKUlvE2_clEvEUlS5_S5_E_EEEEvS8_RKT_EUliE_EEviT1_,"",@"SHT_CUDA_INFO"
	.sectionflags	@""
	.align	4


	//----- nvinfo : EIATTR_CUDA_API_VERSION
	.align		4
        /*0000*/ 	.byte	0x04, 0x37
        /*0002*/ 	.short	(.L_1495 - .L_1494)
.L_1494:
        /*0004*/ 	.word	0x00000082


	//----- nvinfo : EIATTR_SW2861232_WAR
	.align		4
.L_1495:
        /*0008*/ 	.byte	0x01, 0x35
	.zero		2


	//----- nvinfo : EIATTR_PARAM_CBANK
	.align		4
        /*000c*/ 	.byte	0x04, 0x0a
        /*000e*/ 	.short	(.L_1497 - .L_1496)
	.align		4
.L_1496:
        /*0010*/ 	.word	index@(.nv.constant0._ZN2at6native18elementwise_kernelILi128ELi4EZNS0_15gpu_kernel_implINS0_13BinaryFunctorIN3c108BFloat16ES5_S5_ZZZNS0_15binary_internal21div_floor_kernel_cudaERNS_18TensorIteratorBaseEENKUlvE1_clEvENKUlvE2_clEvEUlS5_S5_E_EEEEvS8_RKT_EUliE_EEviT1_)
        /*0014*/ 	.short	0x0160
        /*0016*/ 	.short	0x0290


	//----- nvinfo : EIATTR_CBANK_PARAM_SIZE
	.align		4
.L_1497:
        /*0018*/ 	.byte	0x03, 0x19
        /*001a*/ 	.short	0x0290


	//----- nvinfo : EIATTR_KPARAM_INFO
	.align		4
        /*001c*/ 	.byte	0x04, 0x17
        /*001e*/ 	.short	(.L_1499 - .L_1498)
.L_1498:
        /*0020*/ 	.word	0x00000000
        /*0024*/ 	.short	0x0001
        /*0026*/ 	.short	0x0008
        /*0028*/ 	.byte	0x00, 0xf0, 0x21, 0x0a


	//----- nvinfo : EIATTR_KPARAM_INFO
	.align		4
.L_1499:
        /*002c*/ 	.byte	0x04, 0x17
        /*002e*/ 	.short	(.L_1501 - .L_1500)
.L_1500:
        /*0030*/ 	.word	0x00000000
        /*0034*/ 	.short	0x0000
        /*0036*/ 	.short	0x0000
        /*0038*/ 	.byte	0x00, 0xf0, 0x11, 0x00


	//----- nvinfo : EIATTR_MAXREG_COUNT
	.align		4
.L_1501:
        /*003c*/ 	.byte	0x03, 0x1b
        /*003e*/ 	.short	0x0080


	//----- nvinfo : EIATTR_EXTERNS
	.align		4
        /*0040*/ 	.byte	0x04, 0x0f
        /*0042*/ 	.short	(.L_1503 - .L_1502)


	//   ....[0]....
	.align		4
.L_1502:
        /*0044*/ 	.word	index@(__assertfail)


	//----- nvinfo : EIATTR_MERCURY_ISA_VERSION
	.align		4
.L_1503:
        /*0048*/ 	.byte	0x03, 0x5f
        /*004a*/ 	.short	0x0000


	//----- nvinfo : EIATTR_SYSCALL_OFFSETS
	.align		4
        /*004c*/ 	.byte	0x04, 0x46
        /*004e*/ 	.short	(.L_1505 - .L_1504)


	//   ....[0]....
.L_1504:
        /*0050*/ 	.word	0x00002040


	//   ....[1]....
        /*0054*/ 	.word	0x00002ff0


	//   ....[2]....
        /*0058*/ 	.word	0x000045e0


	//   ....[3]....
        /*005c*/ 	.word	0x000066a0


	//   ....[4]....
        /*0060*/ 	.word	0x00007650


	//   ....[5]....
        /*0064*/ 	.word	0x00008c40


	//   ....[6]....
        /*0068*/ 	.word	0x0000acd0


	//   ....[7]....
        /*006c*/ 	.word	0x0000bc80


	//   ....[8]....
        /*0070*/ 	.word	0x0000d270


	//   ....[9]....
        /*0074*/ 	.word	0x0000f310


	//   ....[10]....
        /*0078*/ 	.word	0x000102c0


	//   ....[11]....
        /*007c*/ 	.word	0x000118b0


	//----- nvinfo : EIATTR_EXIT_INSTR_OFFSETS
	.align		4
.L_1505:
        /*0080*/ 	.byte	0x04, 0x1c
        /*0082*/ 	.short	(.L_1507 - .L_1506)


	//   ....[0]....
.L_1506:
        /*0084*/ 	.word	0x0000d330


	//   ....[1]....
        /*0088*/ 	.word	0x00010ab0


	//   ....[2]....
        /*008c*/ 	.word	0x00010af0


	//   ....[3]....
        /*0090*/ 	.word	0x00010b90


	//   ....[4]....
        /*0094*/ 	.word	0x00010bd0


	//   ....[5]....
        /*0098*/ 	.word	0x00010c10


	//   ....[6]....
        /*009c*/ 	.word	0x00010ca0


	//   ....[7]....
        /*00a0*/ 	.word	0x00010ce0


	//   ....[8]....
        /*00a4*/ 	.word	0x00010d80


	//   ....[9]....
        /*00a8*/ 	.word	0x00010dd0


	//   ....[10]....
        /*00ac*/ 	.word	0x00010e20


	//   ....[11]....
        /*00b0*/ 	.word	0x00010ef0


	//   ....[12]....
        /*00b4*/ 	.word	0x00010f50


	//   ....[13]....
        /*00b8*/ 	.word	0x000110e0


	//   ....[14]....
        /*00bc*/ 	.word	0x00011240


	//   ....[15]....
        /*00c0*/ 	.word	0x00011260


	//   ....[16]....
        /*00c4*/ 	.word	0x00011320


	//   ....[17]....
        /*00c8*/ 	.word	0x000114a0


	//   ....[18]....
        /*00cc*/ 	.word	0x00011620


	//   ....[19]....
        /*00d0*/ 	.word	0x00011780


	//   ....[20]....
        /*00d4*/ 	.word	0x000118c0


	//   ....[21]....
        /*00d8*/ 	.word	0x00011900


	//   ....[22]....
        /*00dc*/ 	.word	0x00011940


	//----- nvinfo : EIATTR_MAX_THREADS
	.align		4
.L_1507:
        /*00e0*/ 	.byte	0x04, 0x05
        /*00e2*/ 	.short	(.L_1509 - .L_1508)
.L_1508:
        /*00e4*/ 	.word	0x00000080
        /*00e8*/ 	.word	0x00000001
        /*00ec*/ 	.word	0x00000001


	//----- nvinfo : EIATTR_CRS_STACK_SIZE
	.align		4
.L_1509:
        /*00f0*/ 	.byte	0x04, 0x1e
        /*00f2*/ 	.short	(.L_1511 - .L_1510)
.L_1510:
        /*00f4*/ 	.word	0x00000000
.L_1511:


//--------------------- .nv.info._ZN2at6native27unrolled_elementwise_kernelINS0_13BinaryFunctorIN3c108BFloat16ES4_S4_ZZZNS0_15binary_internal21div_floor_kernel_cudaERNS_18TensorIteratorBaseEENKUlvE1_clEvENKUlvE2_clEvEUlS4_S4_E_EESt5arrayIPcLm3EELi4E23TrivialOffsetCalculatorILi2EjESF_ILi1EjENS0_6memory12LoadWithCastILi2EEENSI_13StoreWithCastILi1EEEEEviT_T0_T2_T3_T4_T5_ --------------------------
	.section	.nv.info._ZN2at6native27unrolled_elementwise_kernelINS0_13BinaryFunctorIN3c108BFloat16ES4_S4_ZZZNS0_15binary_internal21div_floor_kernel_cudaERNS_18TensorIteratorBaseEENKUlvE1_clEvENKUlvE2_clEvEUlS4_S4_E_EESt5arrayIPcLm3EELi4E23TrivialOffsetCalculatorILi2EjESF_ILi1EjENS0_6memory12LoadWithCastILi2EEENSI_13StoreWithCastILi1EEEEEviT_T0_T2_T3_T4_T5_,"",@"SHT_CUDA_INFO"
	.sectionflags	@""
	.align	4


	//----- nvinfo : EIATTR_CUDA_API_VERSION
	.align		4
        /*0000*/ 	.byte	0x04, 0x37
        /*0002*/ 	.short	(.L_1513 - .L_1512)
.L_1512:
        /*0004*/ 	.word	0x00000082


	//----- nvinfo : EIATTR_SW2861232_WAR
	.align		4
.L_1513:
        /*0008*/ 	.byte	0x01, 0x35
	.zero		2


	//----- nvinfo : EIATTR_PARAM_CBANK
	.align		4
        /*000c*/ 	.byte	0x04, 0x0a
        /*000e*/ 	.short	(.L_1515 - .L_1514)
	.align		4
.L_1514:
        /*0010*/ 	.word	index@(.nv.constant0._ZN2at6native27unrolled_elementwise_kernelINS0_13BinaryFunctorIN3c108BFloat16ES4_S4_ZZZNS0_15binary_internal21div_floor_kernel_cudaERNS_18TensorIteratorBaseEENKUlvE1_clEvENKUlvE2_clEvEUlS4_S4_E_EESt5arrayIPcLm3EELi4E23TrivialOffsetCalculatorILi2EjESF_ILi1EjENS0_6memory12LoadWithCastILi2EEENSI_13StoreWithCastILi1EEEEEviT_T0_T2_T3_T4_T5_)
        /*0014*/ 	.short	0x0160
        /*0016*/ 	.short	0x0038


	//----- nvinfo : EIATTR_CBANK_PARAM_SIZE
	.align		4
.L_1515:
        /*0018*/ 	.byte	0x03, 0x19
        /*001a*/ 	.short	0x0038


	//----- nvinfo : EIATTR_KPARAM_INFO
	.align		4
        /*001c*/ 	.byte	0x04, 0x17
        /*001e*/ 	.short	(.L_1517 - .L_1516)
.L_1516:
        /*0020*/ 	.word	0x00000000
        /*0024*/ 	.short	0x0006
        /*0026*/ 	.short	0x0030
        /*0028*/ 	.byte	0x00, 0xf0, 0x21, 0x00


	//----- nvinfo : EIATTR_KPARAM_INFO
	.align		4
.L_1517:
        /*002c*/ 	.byte	0x04, 0x17
        /*002e*/ 	.short	(.L_1519 - .L_1518)
.L_1518:
        /*0030*/ 	.word	0x00000000
        /*0034*/ 	.short	0x0005
        /*0036*/ 	.short	0x0024
        /*0038*/ 	.byte	0x00, 0xf0, 0x31, 0x00


	//----- nvinfo : EIATTR_KPARAM_INFO
	.align		4
.L_1519:
        /*003c*/ 	.byte	0x04, 0x17
        /*003e*/ 	.short	(.L_1521 - .L_1520)
.L_1520:
        /*0040*/ 	.word	0x00000000
        /*0044*/ 	.short	0x0004
        /*0046*/ 	.short	0x0021
        /*0048*/ 	.byte	0x00, 0xf0, 0x05, 0x00


	//----- nvinfo : EIATTR_KPARAM_INFO
	.align		4
.L_1521:
        /*004c*/ 	.byte	0x04, 0x17
        /*004e*/ 	.short	(.L_1523 - .L_1522)
.L_1522:
        /*0050*/ 	.word	0x00000000
        /*0054*/ 	.short	0x0003
        /*0056*/ 	.short	0x0020
        /*0058*/ 	.byte	0x00, 0xf0, 0x05, 0x00


	//----- nvinfo : EIATTR_KPARAM_INFO
	.align		4
.L_1523:
        /*005c*/ 	.byte	0x04, 0x17
        /*005e*/ 	.short	(.L_1525 - .L_1524)
.L_1524:
        /*0060*/ 	.word	0x00000000
        /*0064*/ 	.short	0x0002
        /*0066*/ 	.short	0x0008
        /*0068*/ 	.byte	0x00, 0xf0, 0x61, 0x00


	//----- nvinfo : EIATTR_KPARAM_INFO
	.align		4
.L_1525:
        /*006c*/ 	.byte	0x04, 0x17
        /*006e*/ 	.short	(.L_1527 - .L_1526)
.L_1526:
        /*0070*/ 	.word	0x00000000
        /*0074*/ 	.short	0x0001
        /*0076*/ 	.short	0x0004
        /*0078*/ 	.byte	0x00, 0xf0, 0x05, 0x00


	//----- nvinfo : EIATTR_KPARAM_INFO
	.align		4
.L_1527:
        /*007c*/ 	.byte	0x04, 0x17
        /*007e*/ 	.short	(.L_1529 - .L_1528)
.L_1528:
        /*0080*/ 	.word	0x00000000
        /*0084*/ 	.short	0x0000
        /*0086*/ 	.short	0x0000
        /*0088*/ 	.byte	0x00, 0xf0, 0x11, 0x00


	//----- nvinfo : EIATTR_MAXREG_COUNT
	.align		4
.L_1529:
        /*008c*/ 	.byte	0x03, 0x1b
        /*008e*/ 	.short	0x00ff


	//----- nvinfo : EIATTR_EXTERNS
	.align		4
        /*0090*/ 	.byte	0x04, 0x0f
        /*0092*/ 	.short	(.L_1531 - .L_1530)


	//   ....[0]....
	.align		4
.L_1530:
        /*0094*/ 	.word	index@(__assertfail)


	//----- nvinfo : EIATTR_MERCURY_ISA_VERSION
	.align		4
.L_1531:
        /*0098*/ 	.byte	0x03, 0x5f
        /*009a*/ 	.short	0x0000


	//----- nvinfo : EIATTR_SYSCALL_OFFSETS
	.align		4
        /*009c*/ 	.byte	0x04, 0x46
        /*009e*/ 	.short	(.L_1533 - .L_1532)


	//   ....[0]....
.L_1532:
        /*00a0*/ 	.word	0x000010b0


	//   ....[1]....
        /*00a4*/ 	.word	0x00002130


	//   ....[2]....
        /*00a8*/ 	.word	0x00003220


	//   ....[3]....
        /*00ac*/ 	.word	0x000042a0


	//   ....[4]....
        /*00b0*/ 	.word	0x000053b0


	//   ....[5]....
        /*00b4*/ 	.word	0x00006420


	//   ....[6]....
        /*00b8*/ 	.word	0x00007510


	//   ....[7]....
        /*00bc*/ 	.word	0x000084b0


	//   ....[8]....
        /*00c0*/ 	.word	0x0000b020


	//   ....[9]....
        /*00c4*/ 	.word	0x0000c050


	//   ....[10]....
        /*00c8*/ 	.word	0x0000d040


	//   ....[11]....
        /*00cc*/ 	.word	0x0000e030


	//----- nvinfo : EIATTR_EXIT_INSTR_OFFSETS
	.align		4
.L_1533:
        /*00d0*/ 	.byte	0x04, 0x1c
        /*00d2*/ 	.short	(.L_1535 - .L_1534)


	//   ....[0]....
.L_1534:
        /*00d4*/ 	.word	0x0000d100


	//   ....[1]....
        /*00d8*/ 	.word	0x0000d230


	//   ....[2]....
        /*00dc*/ 	.word	0x0000d270


	//   ....[3]....
        /*00e0*/ 	.word	0x0000d310


	//   ....[4]....
        /*00e4*/ 	.word	0x0000d350


	//   ....[5]....
        /*00e8*/ 	.word	0x0000d390


	//   ....[6]....
        /*00ec*/ 	.word	0x0000d420


	//   ....[7]....
        /*00f0*/ 	.word	0x0000d460


	//   ....[8]....
        /*00f4*/ 	.word	0x0000d500


	//   ....[9]....
        /*00f8*/ 	.word	0x0000d550


	//   ....[10]....
        /*00fc*/ 	.word	0x0000d5a0


	//   ....[11]....
        /*0100*/ 	.word	0x0000d670


	//   ....[12]....
        /*0104*/ 	.word	0x0000d6d0


	//   ....[13]....
        /*0108*/ 	.word	0x0000d860


	//   ....[14]....
        /*010c*/ 	.word	0x0000d9c0


	//   ....[15]....
        /*0110*/ 	.word	0x0000d9e0


	//   ....[16]....
        /*0114*/ 	.word	0x0000daa0


	//   ....[17]....
        /*0118*/ 	.word	0x0000dc20


	//   ....[18]....
        /*011c*/ 	.word	0x0000dda0


	//   ....[19]....
        /*0120*/ 	.word	0x0000df00


	//   ....[20]....
        /*0124*/ 	.word	0x0000e040


	//   ....[21]....
        /*0128*/ 	.word	0x0000e080


	//   ....[22]....
        /*012c*/ 	.word	0x0000e0c0


	//----- nvinfo : EIATTR_MAX_THREADS
	.align		4
.L_1535:
        /*0130*/ 	.byte	0x04, 0x05
        /*0132*/ 	.short	(.L_1537 - .L_1536)
.L_1536:
        /*0134*/ 	.word	0x00000080
        /*0138*/ 	.word	0x00000001
        /*013c*/ 	.word	0x00000001


	//----- nvinfo : EIATTR_CRS_STACK_SIZE
	.align		4
.L_1537:
        /*0140*/ 	.byte	0x04, 0x1e
        /*0142*/ 	.short	(.L_1539 - .L_1538)
.L_1538:
        /*0144*/ 	.word	0x00000000
.L_1539:


//--------------------- .nv.info._ZN2at6native18elementwise_kernelILi128ELi4EZNS0_22gpu_kernel_impl_nocastINS0_13BinaryFunctorIN3c108BFloat16ES5_S5_ZZZNS0_15binary_internal21div_floor_kernel_cudaERNS_18TensorIteratorBaseEENKUlvE1_clEvENKUlvE2_clEvEUlS5_S5_E_EEEEvS8_RKT_EUliE_EEviT1_ --------------------------
	.section	.nv.info._ZN2at6native18elementwise_kernelILi128ELi4EZNS0_22gpu_kernel_impl_nocastINS0_13BinaryFunctorIN3c108BFloat16ES5_S5_ZZZNS0_15binary_internal21div_floor_kernel_cudaERNS_18TensorIteratorBaseEENKUlvE1_clEvENKUlvE2_clEvEUlS5_S5_E_EEEEvS8_RKT_EUliE_EEviT1_,"",@"SHT_CUDA_INFO"
	.sectionflags	@""
	.align	4


	//----- nvinfo : EIATTR_CUDA_API_VERSION
	.align		4
        /*0000*/ 	.byte	0x04, 0x37
        /*0002*/ 	.short	(.L_1541 - .L_1540)
.L_1540:
        /*0004*/ 	.word	0x00000082


	//----- nvinfo : EIATTR_SW2861232_WAR
	.align		4
.L_1541:
        /*0008*/ 	.byte	0x01, 0x35
	.zero		2


	//----- nvinfo : EIATTR_PARAM_CBANK
	.align		4
        /*000c*/ 	.byte	0x04, 0x0a
        /*000e*/ 	.short	(.L_1543 - .L_1542)
	.align		4
.L_1542:
        /*0010*/ 	.word	index@(.nv.constant0._ZN2at6native18elementwise_kernelILi128ELi4EZNS0_22gpu_kernel_impl_nocastINS0_13BinaryFunctorIN3c108BFloat16ES5_S5_ZZZNS0_15binary_internal21div_floor_kernel_cudaERNS_18TensorIteratorBaseEENKUlvE1_clEvENKUlvE2_clEvEUlS5_S5_E_EEEEvS8_RKT_EUliE_EEviT1_)
        /*0014*/ 	.short	0x0160
        /*0016*/ 	.short	0x0290


	//----- nvinfo : EIATTR_CBANK_PARAM_SIZE
	.align		4
.L_1543:
        /*0018*/ 	.byte	0x03, 0x19
        /*001a*/ 	.short	0x0290


	//----- nvinfo : EIATTR_KPARAM_INFO
	.align		4
        /*001c*/ 	.byte	0x04, 0x17
        /*001e*/ 	.short	(.L_1545 - .L_1544)
.L_1544:
        /*0020*/ 	.word	0x00000000
        /*0024*/ 	.short	0x0001
        /*0026*/ 	.short	0x0008
        /*0028*/ 	.byte	0x00, 0xf0, 0x21, 0x0a


	//----- nvinfo : EIATTR_KPARAM_INFO
	.align		4
.L_1545:
        /*002c*/ 	.byte	0x04, 0x17
        /*002e*/ 	.short	(.L_1547 - .L_1546)
.L_1546:
        /*0030*/ 	.word	0x00000000
        /*0034*/ 	.short	0x0000
        /*0036*/ 	.short	0x0000
        /*0038*/ 	.byte	0x00, 0xf0, 0x11, 0x00


	//----- nvinfo : EIATTR_MAXREG_COUNT
	.align		4
.L_1547:
        /*003c*/ 	.byte	0x03, 0x1b
        /*003e*/ 	.short	0x0080


	//----- nvinfo : EIATTR_MERCURY_ISA_VERSION
	.align		4
        /*0040*/ 	.byte	0x03, 0x5f
        /*0042*/ 	.short	0x0000


	//----- nvinfo : EIATTR_EXIT_INSTR_OFFSETS
	.align		4
        /*0044*/ 	.byte	0x04, 0x1c
        /*0046*/ 	.short	(.L_1549 - .L_1548)


	//   ....[0]....
.L_1548:
        /*0048*/ 	.word	0x00004580


	//   ....[1]....
        /*004c*/ 	.word	0x00005c50


	//----- nvinfo : EIATTR_MAX_THREADS
	.align		4
.L_1549:
        /*0050*/ 	.byte	0x04, 0x05
        /*0052*/ 	.short	(.L_1551 - .L_1550)
.L_1550:
        /*0054*/ 	.word	0x00000080
        /*0058*/ 	.word	0x00000001
        /*005c*/ 	.word	0x00000001


	//----- nvinfo : EIATTR_CRS_STACK_SIZE
	.align		4
.L_1551:
        /*0060*/ 	.byte	0x04, 0x1e
        /*0062*/ 	.short	(.L_1553 - .L_1552)
.L_1552:
        /*0064*/ 	.word	0x00000000
.L_1553:


//--------------------- .nv.info._ZN2at6native27unrolled_elementwise_kernelINS0_13BinaryFunctorIN3c108BFloat16ES4_S4_ZZZNS0_15binary_internal21div_floor_kernel_cudaERNS_18TensorIteratorBaseEENKUlvE1_clEvENKUlvE2_clEvEUlS4_S4_E_EESt5arrayIPcLm3EELi4E23TrivialOffsetCalculatorILi2EjESF_ILi1EjENS0_6memory15LoadWithoutCastENSI_16StoreWithoutCastEEEviT_T0_T2_T3_T4_T5_ --------------------------
	.section	.nv.info._ZN2at6native27unrolled_elementwise_kernelINS0_13BinaryFunctorIN3c108BFloat16ES4_S4_ZZZNS0_15binary_internal21div_floor_kernel_cudaERNS_18TensorIteratorBaseEENKUlvE1_clEvENKUlvE2_clEvEUlS4_S4_E_EESt5arrayIPcLm3EELi4E23TrivialOffsetCalculatorILi2EjESF_ILi1EjENS0_6memory15LoadWithoutCastENSI_16StoreWithoutCastEEEviT_T0_T2_T3_T4_T5_,"",@"SHT_CUDA_INFO"
	.sectionflags	@""
	.align	4


	//----- nvinfo : EIATTR_CUDA_API_VERSION
	.align		4
        /*0000*/ 	.byte	0x04, 0x37
        /*0002*/ 	.short	(.L_1555 - .L_1554)
.L_1554:
        /*0004*/ 	.word	0x00000082


	//----- nvinfo : EIATTR_SW2861232_WAR
	.align		4
.L_1555:
        /*0008*/ 	.byte	0x01, 0x35
	.zero		2


	//----- nvinfo : EIATTR_PARAM_CBANK
	.align		4
        /*000c*/ 	.byte	0x04, 0x0a
        /*000e*/ 	.short	(.L_1557 - .L_1556)
	.align		4
.L_1556:
        /*0010*/ 	.word	index@(.nv.constant0._ZN2at6native27unrolled_elementwise_kernelINS0_13BinaryFunctorIN3c108BFloat16ES4_S4_ZZZNS0_15binary_internal21div_floor_kernel_cudaERNS_18TensorIteratorBaseEENKUlvE1_clEvENKUlvE2_clEvEUlS4_S4_E_EESt5arrayIPcLm3EELi4E23TrivialOffsetCalculatorILi2EjESF_ILi1EjENS0_6memory15LoadWithoutCastENSI_16StoreWithoutCastEEEviT_T0_T2_T3_T4_T5_)
        /*0014*/ 	.short	0x0160
        /*0016*/ 	.short	0x0024


	//----- nvinfo : EIATTR_CBANK_PARAM_SIZE
	.align		4
.L_1557:
        /*0018*/ 	.byte	0x03, 0x19
        /*001a*/ 	.short	0x0024


	//----- nvinfo : EIATTR_KPARAM_INFO
	.align		4
        /*001c*/ 	.byte	0x04, 0x17
        /*001e*/ 	.short	(.L_1559 - .L_1558)
.L_1558:
        /*0020*/ 	.word	0x00000000
        /*0024*/ 	.short	0x0006
        /*0026*/ 	.short	0x0023
        /*0028*/ 	.byte	0x00, 0xf0, 0x05, 0x00


	//----- nvinfo : EIATTR_KPARAM_INFO
	.align		4
.L_1559:
        /*002c*/ 	.byte	0x04, 0x17
        /*002e*/ 	.short	(.L_1561 - .L_1560)
.L_1560:
        /*0030*/ 	.word	0x00000000
        /*0034*/ 	.short	0x0005
        /*0036*/ 	.short	0x0022
        /*0038*/ 	.byte	0x00, 0xf0, 0x05, 0x00


	//----- nvinfo : EIATTR_KPARAM_INFO
	.align		4
.L_1561:
        /*003c*/ 	.byte	0x04, 0x17
        /*003e*/ 	.short	(.L_1563 - .L_1562)
.L_1562:
        /*0040*/ 	.word	0x00000000
        /*0044*/ 	.short	0x0004
        /*0046*/ 	.short	0x0021
        /*0048*/ 	.byte	0x00, 0xf0, 0x05, 0x00


	//----- nvinfo : EIATTR_KPARAM_INFO
	.align		4
.L_1563:
        /*004c*/ 	.byte	0x04, 0x17
        /*004e*/ 	.short	(.L_1565 - .L_1564)
.L_1564:
        /*0050*/ 	.word	0x00000000
        /*0054*/ 	.short	0x0003
        /*0056*/ 	.short	0x0020
        /*0058*/ 	.byte	0x00, 0xf0, 0x05, 0x00


	//----- nvinfo : EIATTR_KPARAM_INFO
	.align		4
.L_1565:
        /*005c*/ 	.byte	0x04, 0x17
        /*005e*/ 	.short	(.L_1567 - .L_1566)
.L_1566:
        /*0060*/ 	.word	0x00000000
        /*0064*/ 	.short	0x0002
        /*0066*/ 	.short	0x0008
        /*0068*/ 	.byte	0x00, 0xf0, 0x61, 0x00


	//----- nvinfo : EIATTR_KPARAM_INFO
	.align		4
.L_1567:
        /*006c*/ 	.byte	0x04, 0x17
        /*006e*/ 	.short	(.L_1569 - .L_1568)
.L_1568:
        /*0070*/ 	.word	0x00000000
        /*0074*/ 	.short	0x0001
        /*0076*/ 	.short	0x0004
        /*0078*/ 	.byte	0x00, 0xf0, 0x05, 0x00


	//----- nvinfo : EIATTR_KPARAM_INFO
	.align		4
.L_1569:
        /*007c*/ 	.byte	0x04, 0x17
        /*007e*/ 	.short	(.L_1571 - .L_1570)
.L_1570:
        /*0080*/ 	.word	0x00000000
        /*0084*/ 	.short	0x0000
        /*0086*/ 	.short	0x0000
        /*0088*/ 	.byte	0x00, 0xf0, 0x11, 0x00


	//----- nvinfo : EIATTR_MAXREG_COUNT
	.align		4
.L_1571:
        /*008c*/ 	.byte	0x03, 0x1b
        /*008e*/ 	.short	0x00ff


	//----- nvinfo : EIATTR_MERCURY_ISA_VERSION
	.align		4
        /*0090*/ 	.byte	0x03, 0x5f
        /*0092*/ 	.short	0x0000


	//----- nvinfo : EIATTR_EXIT_INSTR_OFFSETS
	.align		4
        /*0094*/ 	.byte	0x04, 0x1c
        /*0096*/ 	.short	(.L_1573 - .L_1572)


	//   ....[0]....
.L_1572:
        /*0098*/ 	.word	0x00001eb0


	//   ....[1]....
        /*009c*/ 	.word	0x00001f00


	//----- nvinfo : EIATTR_MAX_THREADS
	.align		4
.L_1573:
        /*00a0*/ 	.byte	0x04, 0x05
        /*00a2*/ 	.short	(.L_1575 - .L_1574)
.L_1574:
        /*00a4*/ 	.word	0x00000080
        /*00a8*/ 	.word	0x00000001
        /*00ac*/ 	.word	0x00000001


	//----- nvinfo : EIATTR_CRS_STACK_SIZE
	.align		4
.L_1575:
        /*00b0*/ 	.byte	0x04, 0x1e
        /*00b2*/ 	.short	(.L_1577 - .L_1576)
.L_1576:
        /*00b4*/ 	.word	0x00000000
.L_1577:


//--------------------- .nv.info._ZN2at6native29vectorized_elementwise_kernelILi2ENS0_13BinaryFunctorIN3c108BFloat16ES4_S4_ZZZNS0_15binary_internal21div_floor_kernel_cudaERNS_18TensorIteratorBaseEENKUlvE1_clEvENKUlvE2_clEvEUlS4_S4_E_EESt5arrayIPcLm3EEEEviT0_T1_ --------------------------
	.section	.nv.info._ZN2at6native29vectorized_elementwise_kernelILi2ENS0_13BinaryFunctorIN3c108BFloat16ES4_S4_ZZZNS0_15binary_internal21div_floor_kernel_cudaERNS_18TensorIteratorBaseEENKUlvE1_clEvENKUlvE2_clEvEUlS4_S4_E_EESt5arrayIPcLm3EEEEviT0_T1_,"",@"SHT_CUDA_INFO"
	.sectionflags	@""
	.align	4


	//----- nvinfo : EIATTR_CUDA_API_VERSION
	.align		4
        /*0000*/ 	.byte	0x04, 0x37
        /*0002*/ 	.short	(.L_1579 - .L_1578)
.L_1578:
        /*0004*/ 	.word	0x00000082


	//----- nvinfo : EIATTR_SW2861232_WAR
	.align		4
.L_1579:
        /*0008*/ 	.byte	0x01, 0x35
	.zero		2


	//----- nvinfo : EIATTR_PARAM_CBANK
	.align		4
        /*000c*/ 	.byte	0x04, 0x0a
        /*000e*/ 	.short	(.L_1581 - .L_1580)
	.align		4
.L_1580:
        /*0010*/ 	.word	index@(.nv.constant0._ZN2at6native29vectorized_elementwise_kernelILi2ENS0_13BinaryFunctorIN3c108BFloat16ES4_S4_ZZZNS0_15binary_internal21div_floor_kernel_cudaERNS_18TensorIteratorBaseEENKUlvE1_clEvENKUlvE2_clEvEUlS4_S4_E_EESt5arrayIPcLm3EEEEviT0_T1_)
        /*0014*/ 	.short	0x0160
        /*0016*/ 	.short	0x0020


	//----- nvinfo : EIATTR_CBANK_PARAM_SIZE
	.align		4
.L_1581:
        /*0018*/ 	.byte	0x03, 0x19
        /*001a*/ 	.short	0x0020


	//----- nvinfo : EIATTR_KPARAM_INFO
	.align		4
        /*001c*/ 	.byte	0x04, 0x17
        /*001e*/ 	.short	(.L_1583 - .L_1582)
.L_1582:
        /*0020*/ 	.word	0x00000000
        /*0024*/ 	.short	0x0002
        /*0026*/ 	.short	0x0008
        /*0028*/ 	.byte	0x00, 0xf0, 0x61, 0x00


	//----- nvinfo : EIATTR_KPARAM_INFO
	.align		4
.L_1583:
        /*002c*/ 	.byte	0x04, 0x17
        /*002e*/ 	.short	(.L_1585 - .L_1584)
.L_1584:
        /*0030*/ 	.word	0x00000000
        /*0034*/ 	.short	0x0001
        /*0036*/ 	.short	0x0004
        /*0038*/ 	.byte	0x00, 0xf0, 0x05, 0x00


	//----- nvinfo : EIATTR_KPARAM_INFO
	.align		4
.L_1585:
        /*003c*/ 	.byte	0x04, 0x17
        /*003e*/ 	.short	(.L_1587 - .L_1586)
.L_1586:
        /*0040*/ 	.word	0x00000000
        /*0044*/ 	.short	0x0000
        /*0046*/ 	.short	0x0000
        /*0048*/ 	.byte	0x00, 0xf0, 0x11, 0x00


	//----- nvinfo : EIATTR_MAXREG_COUNT
	.align		4
.L_1587:
        /*004c*/ 	.byte	0x03, 0x1b
        /*004e*/ 	.short	0x00ff


	//----- nvinfo : EIATTR_MERCURY_ISA_VERSION
	.align		4
        /*0050*/ 	.byte	0x03, 0x5f
        /*0052*/ 	.short	0x0000


	//----- nvinfo : EIATTR_EXIT_INSTR_OFFSETS
	.align		4
        /*0054*/ 	.byte	0x04, 0x1c
        /*0056*/ 	.short	(.L_1589 - .L_1588)


	//   ....[0]....
.L_1588:
        /*0058*/ 	.word	0x000033f0


	//   ....[1]....
        /*005c*/ 	.word	0x000071c0


	//   ....[2]....
        /*0060*/ 	.word	0x00007220


	//----- nvinfo : EIATTR_MAX_THREADS
	.align		4
.L_1589:
        /*0064*/ 	.byte	0x04, 0x05
        /*0066*/ 	.short	(.L_1591 - .L_1590)
.L_1590:
        /*0068*/ 	.word	0x00000080
        /*006c*/ 	.word	0x00000001
        /*0070*/ 	.word	0x00000001


	//----- nvinfo : EIATTR_CRS_STACK_SIZE
	.align		4
.L_1591:
        /*0074*/ 	.byte	0x04, 0x1e
        /*0076*/ 	.short	(.L_1593 - .L_1592)
.L_1592:
        /*0078*/ 	.word	0x00000000
.L_1593:


//--------------------- .nv.info._ZN2at6native29vectorized_elementwise_kernelILi4ENS0_13BinaryFunctorIN3c108BFloat16ES4_S4_ZZZNS0_15binary_internal21div_floor_kernel_cudaERNS_18TensorIteratorBaseEENKUlvE1_clEvENKUlvE2_clEvEUlS4_S4_E_EESt5arrayIPcLm3EEEEviT0_T1_ --------------------------
	.section	.nv.info._ZN2at6native29vectorized_elementwise_kernelILi4ENS0_13BinaryFunctorIN3c108BFloat16ES4_S4_ZZZNS0_15binary_internal21div_floor_kernel_cudaERNS_18TensorIteratorBaseEENKUlvE1_clEvENKUlvE2_clEvEUlS4_S4_E_EESt5arrayIPcLm3EEEEviT0_T1_,"",@"SHT_CUDA_INFO"
	.sectionflags	@""
	.align	4


	//----- nvinfo : EIATTR_CUDA_API_VERSION
	.align		4
        /*0000*/ 	.byte	0x04, 0x37
        /*0002*/ 	.short	(.L_1595 - .L_1594)
.L_1594:
        /*0004*/ 	.word	0x00000082


	//----- nvinfo : EIATTR_SW2861232_WAR
	.align		4
.L_1595:
        /*0008*/ 	.byte	0x01, 0x35
	.zero		2


	//----- nvinfo : EIATTR_PARAM_CBANK
	.align		4
        /*000c*/ 	.byte	0x04, 0x0a
        /*000e*/ 	.short	(.L_1597 - .L_1596)
	.align		4
.L_1596:
        /*0010*/ 	.word	index@(.nv.constant0._ZN2at6native29vectorized_elementwise_kernelILi4ENS0_13BinaryFunctorIN3c108BFloat16ES4_S4_ZZZNS0_15binary_internal21div_floor_kernel_cudaERNS_18TensorIteratorBaseEENKUlvE1_clEvENKUlvE2_clEvEUlS4_S4_E_EESt5arrayIPcLm3EEEEviT0_T1_)
        /*0014*/ 	.short	0x0160
        /*0016*/ 	.short	0x0020


	//----- nvinfo : EIATTR_CBANK_PARAM_SIZE
	.align		4
.L_1597:
        /*0018*/ 	.byte	0x03, 0x19
        /*001a*/ 	.short	0x0020


	//----- nvinfo : EIATTR_KPARAM_INFO
	.align		4
        /*001c*/ 	.byte	0x04, 0x17
        /*001e*/ 	.short	(.L_1599 - .L_1598)
.L_1598:
        /*0020*/ 	.word	0x00000000
        /*0024*/ 	.short	0x0002
        /*0026*/ 	.short	0x0008
        /*0028*/ 	.byte	0x00, 0xf0, 0x61, 0x00


	//----- nvinfo : EIATTR_KPARAM_INFO
	.align		4
.L_1599:
        /*002c*/ 	.byte	0x04, 0x17
        /*002e*/ 	.short	(.L_1601 - .L_1600)
.L_1600:
        /*0030*/ 	.word	0x00000000
        /*0034*/ 	.short	0x0001
        /*0036*/ 	.short	0x0004
        /*0038*/ 	.byte	0x00, 0xf0, 0x05, 0x00


	//----- nvinfo : EIATTR_KPARAM_INFO
	.align		4
.L_1601:
        /*003c*/ 	.byte	0x04, 0x17
        /*003e*/ 	.short	(.L_1603 - .L_1602)
.L_1602:
        /*0040*/ 	.word	0x00000000
        /*0044*/ 	.short	0x0000
        /*0046*/ 	.short	0x0000
        /*0048*/ 	.byte	0x00, 0xf0, 0x11, 0x00


	//----- nvinfo : EIATTR_MAXREG_COUNT
	.align		4
.L_1603:
        /*004c*/ 	.byte	0x03, 0x1b
        /*004e*/ 	.short	0x00ff


	//----- nvinfo : EIATTR_MERCURY_ISA_VERSION
	.align		4
        /*0050*/ 	.byte	0x03, 0x5f
        /*0052*/ 	.short	0x0000


	//----- nvinfo : EIATTR_EXIT_INSTR_OFFSETS
	.align		4
        /*0054*/ 	.byte	0x04, 0x1c
        /*0056*/ 	.short	(.L_1605 - .L_1604)


	//   ....[0]....
.L_1604:
        /*0058*/ 	.word	0x00003390


	//   ....[1]....
        /*005c*/ 	.word	0x00007160


	//   ....[2]....
        /*0060*/ 	.word	0x000071c0


	//----- nvinfo : EIATTR_MAX_THREADS
	.align		4
.L_1605:
        /*0064*/ 	.byte	0x04, 0x05
        /*0066*/ 	.short	(.L_1607 - .L_1606)
.L_1606:
        /*0068*/ 	.word	0x00000080
        /*006c*/ 	.word	0x00000001
        /*0070*/ 	.word	0x00000001


	//----- nvinfo : EIATTR_CRS_STACK_SIZE
	.align		4
.L_1607:
        /*0074*/ 	.byte	0x04, 0x1e
        /*0076*/ 	.short	(.L_1609 - .L_1608)
.L_1608:
        /*0078*/ 	.word	0x00000000
.L_1609:


//--------------------- .nv.info._ZN2at6native29vectorized_elementwise_kernelILi8ENS0_13BinaryFunctorIN3c108BFloat16ES4_S4_ZZZNS0_15binary_internal21div_floor_kernel_cudaERNS_18TensorIteratorBaseEENKUlvE1_clEvENKUlvE2_clEvEUlS4_S4_E_EESt5arrayIPcLm3EEEEviT0_T1_ --------------------------
	.section	.nv.info._ZN2at6native29vectorized_elementwise_kernelILi8ENS0_13BinaryFunctorIN3c108BFloat16ES4_S4_ZZZNS0_15binary_internal21div_floor_kernel_cudaERNS_18TensorIteratorBaseEENKUlvE1_clEvENKUlvE2_clEvEUlS4_S4_E_EESt5arrayIPcLm3EEEEviT0_T1_,"",@"SHT_CUDA_INFO"
	.sectionflags	@""
	.align	4


	//----- nvinfo : EIATTR_CUDA_API_VERSION
	.align		4
        /*0000*/ 	.byte	0x04, 0x37
        /*0002*/ 	.short	(.L_1611 - .L_1610)
.L_1610:
        /*0004*/ 	.word	0x00000082


	//----- nvinfo : EIATTR_SW2861232_WAR
	.align		4
.L_1611:
        /*0008*/ 	.byte	0x01, 0x35
	.zero		2


	//----- nvinfo : EIATTR_PARAM_CBANK
	.align		4
        /*000c*/ 	.byte	0x04, 0x0a
        /*000e*/ 	.short	(.L_1613 - .L_1612)
	.align		4
.L_1612:
        /*0010*/ 	.word	index@(.nv.constant0._ZN2at6native29vectorized_elementwise_kernelILi8ENS0_13BinaryFunctorIN3c108BFloat16ES4_S4_ZZZNS0_15binary_internal21div_floor_kernel_cudaERNS_18TensorIteratorBaseEENKUlvE1_clEvENKUlvE2_clEvEUlS4_S4_E_EESt5arrayIPcLm3EEEEviT0_T1_)
        /*0014*/ 	.short	0x0160
        /*0016*/ 	.short	0x0020


	//----- nvinfo : EIATTR_CBANK_PARAM_SIZE
	.align		4
.L_1613:
        /*0018*/ 	.byte	0x03, 0x19
        /*001a*/ 	.short	0x0020


	//----- nvinfo : EIATTR_KPARAM_INFO
	.align		4
        /*001c*/ 	.byte	0x04, 0x17
        /*001e*/ 	.short	(.L_1615 - .L_1614)
.L_1614:
        /*0020*/ 	.word	0x00000000
        /*0024*/ 	.short	0x0002
        /*0026*/ 	.short	0x0008
        /*0028*/ 	.byte	0x00, 0xf0, 0x61, 0x00


	//----- nvinfo : EIATTR_KPARAM_INFO
	.align		4
.L_1615:
        /*002c*/ 	.byte	0x04, 0x17
        /*002e*/ 	.short	(.L_1617 - .L_1616)
.L_1616:
        /*0030*/ 	.word	0x00000000
        /*0034*/ 	.short	0x0001
        /*0036*/ 	.short	0x0004
        /*0038*/ 	.byte	0x00, 0xf0, 0x05, 0x00


	//----- nvinfo : EIATTR_KPARAM_INFO
	.align		4
.L_1617:
        /*003c*/ 	.byte	0x04, 0x17
        /*003e*/ 	.short	(.L_1619 - .L_1618)
.L_1618:
        /*0040*/ 	.word	0x00000000
        /*0044*/ 	.short	0x0000
        /*0046*/ 	.short	0x0000
        /*0048*/ 	.byte	0x00, 0xf0, 0x11, 0x00


	//----- nvinfo : EIATTR_MAXREG_COUNT
	.align		4
.L_1619:
        /*004c*/ 	.byte	0x03, 0x1b
        /*004e*/ 	.short	0x00ff


	//----- nvinfo : EIATTR_MERCURY_ISA_VERSION
	.align		4
        /*0050*/ 	.byte	0x03, 0x5f
        /*0052*/ 	.short	0x0000


	//----- nvinfo : EIATTR_EXIT_INSTR_OFFSETS
	.align		4
        /*0054*/ 	.byte	0x04, 0x1c
        /*0056*/ 	.short	(.L_1621 - .L_1620)


	//   ....[0]....
.L_1620:
        /*0058*/ 	.word	0x00000010


	//----- nvinfo : EIATTR_MAX_THREADS
	.align		4
.L_1621:
        /*005c*/ 	.byte	0x04, 0x05
        /*005e*/ 	.short	(.L_1623 - .L_1622)
.L_1622:
        /*0060*/ 	.word	0x00000080
        /*0064*/ 	.word	0x00000001
        /*0068*/ 	.word	0x00000001
.L_1623:


//--------------------- .nv.info._ZN2at6native18elementwise_kernelILi128ELi4EZNS0_15gpu_kernel_implINS0_13BUnaryFunctorIN3c108BFloat16ES5_S5_ZZZNS0_15binary_internal21div_floor_kernel_cudaERNS_18TensorIteratorBaseEENKUlvE1_clEvENKUlvE2_clEvEUlS5_S5_E_EEEEvS8_RKT_EUliE_EEviT1_ --------------------------
	.section	.nv.info._ZN2at6native18elementwise_kernelILi128ELi4EZNS0_15gpu_kernel_implINS0_13BUnaryFunctorIN3c108BFloat16ES5_S5_ZZZNS0_15binary_internal21div_floor_kernel_cudaERNS_18TensorIteratorBaseEENKUlvE1_clEvENKUlvE2_clEvEUlS5_S5_E_EEEEvS8_RKT_EUliE_EEviT1_,"",@"SHT_CUDA_INFO"
	.sectionflags	@""
	.align	4


	//----- nvinfo : EIATTR_CUDA_API_VERSION
	.align		4
        /*0000*/ 	.byte	0x04, 0x37
        /*0002*/ 	.short	(.L_1625 - .L_1624)
.L_1624:
        /*0004*/ 	.word	0x00000082


	//----- nvinfo : EIATTR_SW2861232_WAR
	.align		4
.L_1625:
        /*0008*/ 	.byte	0x01, 0x35
	.zero		2


	//----- nvinfo : EIATTR_PARAM_CBANK
	.align		4
        /*000c*/ 	.byte	0x04, 0x0a
        /*000e*/ 	.short	(.L_1627 - .L_1626)
	.align		4
.L_1626:
        /*0010*/ 	.word	index@(.nv.constant0._ZN2at6native18elementwise_kernelILi128ELi4EZNS0_15gpu_kernel_implINS0_13BUnaryFunctorIN3c108BFloat16ES5_S5_ZZZNS0_15binary_internal21div_floor_kernel_cudaERNS_18TensorIteratorBaseEENKUlvE1_clEvENKUlvE2_clEvEUlS5_S5_E_EEEEvS8_RKT_EUliE_EEviT1_)
        /*0014*/ 	.short	0x0160
        /*0016*/ 	.short	0x0220


	//----- nvinfo : EIATTR_CBANK_PARAM_SIZE
	.align		4
.L_1627:
        /*0018*/ 	.byte	0x03, 0x19
        /*001a*/ 	.short	0x0220


	//----- nvinfo : EIATTR_KPARAM_INFO
	.align		4
        /*001c*/ 	.byte	0x04, 0x17
        /*001e*/ 	.short	(.L_1629 - .L_1628)
.L_1628:
        /*0020*/ 	.word	0x00000000
        /*0024*/ 	.short	0x0001
        /*0026*/ 	.short	0x0008
        /*0028*/ 	.byte	0x00, 0xf0, 0x61, 0x08


	//----- nvinfo : EIATTR_KPARAM_INFO
	.align		4
.L_1629:
        /*002c*/ 	.byte	0x04, 0x17
        /*002e*/ 	.short	(.L_1631 - .L_1630)
.L_1630:
        /*0030*/ 	.word	0x00000000
        /*0034*/ 	.short	0x0000
        /*0036*/ 	.short	0x0000
        /*0038*/ 	.byte	0x00, 0xf0, 0x11, 0x00


	//----- nvinfo : EIATTR_MAXREG_COUNT
	.align		4
.L_1631:
        /*003c*/ 	.byte	0x03, 0x1b
        /*003e*/ 	.short	0x0080


	//----- nvinfo : EIATTR_EXTERNS
	.align		4
        /*0040*/ 	.byte	0x04, 0x0f
        /*0042*/ 	.short	(.L_1633 - .L_1632)


	//   ....[0]....
	.align		4
.L_1632:
        /*0044*/ 	.word	index@(__assertfail)


	//----- nvinfo : EIATTR_MERCURY_ISA_VERSION
	.align		4
.L_1633:
        /*0048*/ 	.byte	0x03, 0x5f
        /*004a*/ 	.short	0x0000


	//----- nvinfo : EIATTR_SYSCALL_OFFSETS
	.align		4
        /*004c*/ 	.byte	0x04, 0x46
        /*004e*/ 	.short	(.L_1635 - .L_1634)


	//   ....[0]....
.L_1634:
        /*0050*/ 	.word	0x00001dc0


	//   ....[1]....
        /*0054*/ 	.word	0x000033c0


	//   ....[2]....
        /*0058*/ 	.word	0x000052b0


	//   ....[3]....
        /*005c*/ 	.word	0x000068d0


	//   ....[4]....
        /*0060*/ 	.word	0x000087a0


	//   ....[5]....
        /*0064*/ 	.word	0x00009dc0


	//   ....[6]....
        /*0068*/ 	.word	0x0000bbe0


	//   ....[7]....
        /*006c*/ 	.word	0x0000d1e0


	//----- nvinfo : EIATTR_EXIT_INSTR_OFFSETS
	.align		4
.L_1635:
        /*0070*/ 	.byte	0x04, 0x1c
        /*0072*/ 	.short	(.L_1637 - .L_1636)


	//   ....[0]....
.L_1636:
        /*0074*/ 	.word	0x00009e80


	//   ....[1]....
        /*0078*/ 	.word	0x0000c3e0


	//   ....[2]....
        /*007c*/ 	.word	0x0000c420


	//   ....[3]....
        /*0080*/ 	.word	0x0000c4c0


	//   ....[4]....
        /*0084*/ 	.word	0x0000c500


	//   ....[5]....
        /*0088*/ 	.word	0x0000c540


	//   ....[6]....
        /*008c*/ 	.word	0x0000c5d0


	//   ....[7]....
        /*0090*/ 	.word	0x0000c610


	//   ....[8]....
        /*0094*/ 	.word	0x0000c6b0


	//   ....[9]....
        /*0098*/ 	.word	0x0000c700


	//   ....[10]....
        /*009c*/ 	.word	0x0000c750


	//   ....[11]....
        /*00a0*/ 	.word	0x0000c820


	//   ....[12]....
        /*00a4*/ 	.word	0x0000c880


	//   ....[13]....
        /*00a8*/ 	.word	0x0000ca10


	//   ....[14]....
        /*00ac*/ 	.word	0x0000cb70


	//   ....[15]....
        /*00b0*/ 	.word	0x0000cb90


	//   ....[16]....
        /*00b4*/ 	.word	0x0000cc50


	//   ....[17]....
        /*00b8*/ 	.word	0x0000cdd0


	//   ....[18]....
        /*00bc*/ 	.word	0x0000cf50


	//   ....[19]....
        /*00c0*/ 	.word	0x0000d0b0


	//   ....[20]....
        /*00c4*/ 	.word	0x0000d1f0


	//   ....[21]....
        /*00c8*/ 	.word	0x0000d230


	//   ....[22]....
        /*00cc*/ 	.word	0x0000d270


	//----- nvinfo : EIATTR_MAX_THREADS
	.align		4
.L_1637:
        /*00d0*/ 	.byte	0x04, 0x05
        /*00d2*/ 	.short	(.L_1639 - .L_1638)
.L_1638:
        /*00d4*/ 	.word	0x00000080
        /*00d8*/ 	.word	0x00000001
        /*00dc*/ 	.word	0x00000001


	//----- nvinfo : EIATTR_CRS_STACK_SIZE
	.align		4
.L_1639:
        /*00e0*/ 	.byte	0x04, 0x1e
        /*00e2*/ 	.short	(.L_1641 - .L_1640)
.L_1640:
        /*00e4*/ 	.word	0x00000000
.L_1641:


//--------------------- .nv.info._ZN2at6native27unrolled_elementwise_kernelINS0_13BUnaryFunctorIN3c108BFloat16ES4_S4_ZZZNS0_15binary_internal21div_floor_kernel_cudaERNS_18TensorIteratorBaseEENKUlvE1_clEvENKUlvE2_clEvEUlS4_S4_E_EESt5arrayIPcLm2EELi4E23TrivialOffsetCalculatorILi1EjESG_NS0_6memory12LoadWithCastILi1EEENSH_13StoreWithCastILi1EEEEEviT_T0_T2_T3_T4_T5_ --------------------------
	.section	.nv.info._ZN2at6native27unrolled_elementwise_kernelINS0_13BUnaryFunctorIN3c108BFloat16ES4_S4_ZZZNS0_15binary_internal21div_floor_kernel_cudaERNS_18TensorIteratorBaseEENKUlvE1_clEvENKUlvE2_clEvEUlS4_S4_E_EESt5arrayIPcLm2EELi4E23TrivialOffsetCalculatorILi1EjESG_NS0_6memory12LoadWithCastILi1EEENSH_13StoreWithCastILi1EEEEEviT_T0_T2_T3_T4_T5_,"",@"SHT_CUDA_INFO"
	.sectionflags	@""
	.align	4


	//----- nvinfo : EIATTR_CUDA_API_VERSION
	.align		4
        /*0000*/ 	.byte	0x04, 0x37
        /*0002*/ 	.short	(.L_1643 - .L_1642)
.L_1642:
        /*0004*/ 	.word	0x00000082


	//----- nvinfo : EIATTR_SW2861232_WAR
	.align		4
.L_1643:
        /*0008*/ 	.byte	0x01, 0x35
	.zero		2


	//----- nvinfo : EIATTR_PARAM_CBANK
	.align		4
        /*000c*/ 	.byte	0x04, 0x0a
        /*000e*/ 	.short	(.L_1645 - .L_1644)
	.align		4
.L_1644:
        /*0010*/ 	.word	index@(.nv.constant0._ZN2at6native27unrolled_elementwise_kernelINS0_13BUnaryFunctorIN3c108BFloat16ES4_S4_ZZZNS0_15binary_internal21div_floor_kernel_cudaERNS_18TensorIteratorBaseEENKUlvE1_clEvENKUlvE2_clEvEUlS4_S4_E_EESt5arrayIPcLm2EELi4E23TrivialOffsetCalculatorILi1EjESG_NS0_6memory12LoadWithCastILi1EEENSH_13StoreWithCastILi1EEEEEviT_T0_T2_T3_T4_T5_)
        /*0014*/ 	.short	0x0160
        /*0016*/ 	.short	0x002c


	//----- nvinfo : EIATTR_CBANK_PARAM_SIZE
	.align		4
.L_1645:
        /*0018*/ 	.byte	0x03, 0x19
        /*001a*/ 	.short	0x002c


	//----- nvinfo : EIATTR_KPARAM_INFO
	.align		4
        /*001c*/ 	.byte	0x04, 0x17
        /*001e*/ 	.short	(.L_1647 - .L_1646)
.L_1646:
        /*0020*/ 	.word	0x00000000
        /*0024*/ 	.short	0x0006
        /*0026*/ 	.short	0x0024
        /*0028*/ 	.byte	0x00, 0xf0, 0x21, 0x00


	//----- nvinfo : EIATTR_KPARAM_INFO
	.align		4
.L_1647:
        /*002c*/ 	.byte	0x04, 0x17
        /*002e*/ 	.short	(.L_1649 - .L_1648)
.L_1648:
        /*0030*/ 	.word	0x00000000
        /*0034*/ 	.short	0x0005
        /*0036*/ 	.short	0x001c
        /*0038*/ 	.byte	0x00, 0xf0, 0x21, 0x00


	//----- nvinfo : EIATTR_KPARAM_INFO
	.align		4
.L_1649:
        /*003c*/ 	.byte	0x04, 0x17
        /*003e*/ 	.short	(.L_1651 - .L_1650)
.L_1650:
        /*0040*/ 	.word	0x00000000
        /*0044*/ 	.short	0x0004
        /*0046*/ 	.short	0x0019
        /*0048*/ 	.byte	0x00, 0xf0, 0x05, 0x00


	//----- nvinfo : EIATTR_KPARAM_INFO
	.align		4
.L_1651:
        /*004c*/ 	.byte	0x04, 0x17
        /*004e*/ 	.short	(.L_1653 - .L_1652)
.L_1652:
        /*0050*/ 	.word	0x00000000
        /*0054*/ 	.short	0x0003
        /*0056*/ 	.short	0x0018
        /*0058*/ 	.byte	0x00, 0xf0, 0x05, 0x00


	//----- nvinfo : EIATTR_KPARAM_INFO
	.align		4
.L_1653:
        /*005c*/ 	.byte	0x04, 0x17
        /*005e*/ 	.short	(.L_1655 - .L_1654)
.L_1654:
        /*0060*/ 	.word	0x00000000
        /*0064*/ 	.short	0x0002
        /*0066*/ 	.short	0x0008
        /*0068*/ 	.byte	0x00, 0xf0, 0x41, 0x00


	//----- nvinfo : EIATTR_KPARAM_INFO
	.align		4
.L_1655:
        /*006c*/ 	.byte	0x04, 0x17
        /*006e*/ 	.short	(.L_1657 - .L_1656)
.L_1656:
        /*0070*/ 	.word	0x00000000
        /*0074*/ 	.short	0x0001
        /*0076*/ 	.short	0x0004
        /*0078*/ 	.byte	0x00, 0xf0, 0x11, 0x00


	//----- nvinfo : EIATTR_KPARAM_INFO
	.align		4
.L_1657:
        /*007c*/ 	.byte	0x04, 0x17
        /*007e*/ 	.short	(.L_1659 - .L_1658)
.L_1658:
        /*0080*/ 	.word	0x00000000
        /*0084*/ 	.short	0x0000
        /*0086*/ 	.short	0x0000
        /*0088*/ 	.byte	0x00, 0xf0, 0x11, 0x00


	//----- nvinfo : EIATTR_MAXREG_COUNT
	.align		4
.L_1659:
        /*008c*/ 	.byte	0x03, 0x1b
        /*008e*/ 	.short	0x00ff


	//----- nvinfo : EIATTR_EXTERNS
	.align		4
        /*0090*/ 	.byte	0x04, 0x0f
        /*0092*/ 	.short	(.L_1661 - .L_1660)


	//   ....[0]....
	.align		4
.L_1660:
        /*0094*/ 	.word	index@(__assertfail)


	//----- nvinfo : EIATTR_MERCURY_ISA_VERSION
	.align		4
.L_1661:
        /*0098*/ 	.byte	0x03, 0x5f
        /*009a*/ 	.short	0x0000


	//----- nvinfo : EIATTR_SYSCALL_OFFSETS
	.align		4
        /*009c*/ 	.byte	0x04, 0x46
        /*009e*/ 	.short	(.L_1663 - .L_1662)


	//   ....[0]....
.L_1662:
        /*00a0*/ 	.word	0x000010b0


	//   ....[1]....
        /*00a4*/ 	.word	0x000021a0


	//   ....[2]....
        /*00a8*/ 	.word	0x000032a0


	//   ....[3]....
        /*00ac*/ 	.word	0x00004380


	//   ....[4]....
        /*00b0*/ 	.word	0x00006f80


	//   ....[5]....
        /*00b4*/ 	.word	0x00007fa0


	//   ....[6]....
        /*00b8*/ 	.word	0x00008fb0


	//   ....[7]....
        /*00bc*/ 	.word	0x00009fa0


	//----- nvinfo : EIATTR_EXIT_INSTR_OFFSETS
	.align		4
.L_1663:
        /*00c0*/ 	.byte	0x04, 0x1c
        /*00c2*/ 	.short	(.L_1665 - .L_1664)


	//   ....[0]....
.L_1664:
        /*00c4*/ 	.word	0x00009070


	//   ....[1]....
        /*00c8*/ 	.word	0x000091a0


	//   ....[2]....
        /*00cc*/ 	.word	0x000091e0


	//   ....[3]....
        /*00d0*/ 	.word	0x00009280


	//   ....[4]....
        /*00d4*/ 	.word	0x000092c0


	//   ....[5]....
        /*00d8*/ 	.word	0x00009300


	//   ....[6]....
        /*00dc*/ 	.word	0x00009390


	//   ....[7]....
        /*00e0*/ 	.word	0x000093d0


	//   ....[8]....
        /*00e4*/ 	.word	0x00009470


	//   ....[9]....
        /*00e8*/ 	.word	0x000094c0


	//   ....[10]....
        /*00ec*/ 	.word	0x00009510


	//   ....[11]....
        /*00f0*/ 	.word	0x000095e0


	//   ....[12]....
        /*00f4*/ 	.word	0x00009640


	//   ....[13]....
        /*00f8*/ 	.word	0x000097d0


	//   ....[14]....
        /*00fc*/ 	.word	0x00009930


	//   ....[15]....
        /*0100*/ 	.word	0x00009950


	//   ....[16]....
        /*0104*/ 	.word	0x00009a10


	//   ....[17]....
        /*0108*/ 	.word	0x00009b90


	//   ....[18]....
        /*010c*/ 	.word	0x00009d10


	//   ....[19]....
        /*0110*/ 	.word	0x00009e70


	//   ....[20]....
        /*0114*/ 	.word	0x00009fb0


	//   ....[21]....
        /*0118*/ 	.word	0x00009ff0


	//   ....[22]....
        /*011c*/ 	.word	0x0000a030


	//----- nvinfo : EIATTR_MAX_THREADS
	.align		4
.L_1665:
        /*0120*/ 	.byte	0x04, 0x05
        /*0122*/ 	.short	(.L_1667 - .L_1666)
.L_1666:
        /*0124*/ 	.word	0x00000080
        /*0128*/ 	.word	0x00000001
        /*012c*/ 	.word	0x00000001


	//----- nvinfo : EIATTR_CRS_STACK_SIZE
	.align		4
.L_1667:
        /*0130*/ 	.byte	0x04, 0x1e
        /*0132*/ 	.short	(.L_1669 - .L_1668)
.L_1668:
        /*0134*/ 	.word	0x00000000
.L_1669:


//--------------------- .nv.info._ZN2at6native18elementwise_kernelILi128ELi4EZNS0_22gpu_kernel_impl_nocastINS0_13BUnaryFunctorIN3c108BFloat16ES5_S5_ZZZNS0_15binary_internal21div_floor_kernel_cudaERNS_18TensorIteratorBaseEENKUlvE1_clEvENKUlvE2_clEvEUlS5_S5_E_EEEEvS8_RKT_EUliE_EEviT1_ --------------------------
	.section	.nv.info._ZN2at6native18elementwise_kernelILi128ELi4EZNS0_22gpu_kernel_impl_nocastINS0_13BUnaryFunctorIN3c108BFloat16ES5_S5_ZZZNS0_15binary_internal21div_floor_kernel_cudaERNS_18TensorIteratorBaseEENKUlvE1_clEvENKUlvE2_clEvEUlS5_S5_E_EEEEvS8_RKT_EUliE_EEviT1_,"",@"SHT_CUDA_INFO"
	.sectionflags	@""
	.align	4


	//----- nvinfo : EIATTR_CUDA_API_VERSION
	.align		4
        /*0000*/ 	.byte	0x04, 0x37
        /*0002*/ 	.short	(.L_1671 - .L_1670)
.L_1670:
        /*0004*/ 	.word	0x00000082


	//----- nvinfo : EIATTR_SW2861232_WAR
	.align		4
.L_1671:
        /*0008*/ 	.byte	0x01, 0x35
	.zero		2


	//----- nvinfo : EIATTR_PARAM_CBANK
	.align		4
        /*000c*/ 	.byte	0x04, 0x0a
        /*000e*/ 	.short	(.L_1673 - .L_1672)
	.align		4
.L_1672:
        /*0010*/ 	.word	index@(.nv.constant0._ZN2at6native18elementwise_kernelILi128ELi4EZNS0_22gpu_kernel_impl_nocastINS0_13BUnaryFunctorIN3c108BFloat16ES5_S5_ZZZNS0_15binary_internal21div_floor_kernel_cudaERNS_18TensorIteratorBaseEENKUlvE1_clEvENKUlvE2_clEvEUlS5_S5_E_EEEEvS8_RKT_EUliE_EEviT1_)
        /*0014*/ 	.short	0x0160
        /*0016*/ 	.short	0x0220


	//----- nvinfo : EIATTR_CBANK_PARAM_SIZE
	.align		4
.L_1673:
        /*0018*/ 	.byte	0x03, 0x19
        /*001a*/ 	.short	0x0220


	//----- nvinfo : EIATTR_KPARAM_INFO
	.align		4
        /*001c*/ 	.byte	0x04, 0x17
        /*001e*/ 	.short	(.L_1675 - .L_1674)
.L_1674:
        /*0020*/ 	.word	0x00000000
        /*0024*/ 	.short	0x0001
        /*0026*/ 	.short	0x0008
        /*0028*/ 	.byte	0x00, 0xf0, 0x61, 0x08


	//----- nvinfo : EIATTR_KPARAM_INFO
	.align		4
.L_1675:
        /*002c*/ 	.byte	0x04, 0x17
        /*002e*/ 	.short	(.L_1677 - .L_1676)
.L_1676:
        /*0030*/ 	.word	0x00000000
        /*0034*/ 	.short	0x0000
        /*0036*/ 	.short	0x0000
        /*0038*/ 	.byte	0x00, 0xf0, 0x11, 0x00


	//----- nvinfo : EIATTR_MAXREG_COUNT
	.align		4
.L_1677:
        /*003c*/ 	.byte	0x03, 0x1b
        /*003e*/ 	.short	0x0080


	//----- nvinfo : EIATTR_MERCURY_ISA_VERSION
	.align		4
        /*0040*/ 	.byte	0x03, 0x5f
        /*0042*/ 	.short	0x0000


	//----- nvinfo : EIATTR_EXIT_INSTR_OFFSETS
	.align		4
        /*0044*/ 	.byte	0x04, 0x1c
        /*0046*/ 	.short	(.L_1679 - .L_1678)


	//   ....[0]....
.L_1678:
        /*0048*/ 	.word	0x00004030


	//   ....[1]....
        /*004c*/ 	.word	0x00005540


	//----- nvinfo : EIATTR_MAX_THREADS
	.align		4
.L_1679:
        /*0050*/ 	.byte	0x04, 0x05
        /*0052*/ 	.short	(.L_1681 - .L_1680)
.L_1680:
        /*0054*/ 	.word	0x00000080
        /*0058*/ 	.word	0x00000001
        /*005c*/ 	.word	0x00000001


	//----- nvinfo : EIATTR_CRS_STACK_SIZE
	.align		4
.L_1681:
        /*0060*/ 	.byte	0x04, 0x1e
        /*0062*/ 	.short	(.L_1683 - .L_1682)
.L_1682:
        /*0064*/ 	.word	0x00000000
.L_1683:


//--------------------- .nv.info._ZN2at6native27unrolled_elementwise_kernelINS0_13BUnaryFunctorIN3c108BFloat16ES4_S4_ZZZNS0_15binary_internal21div_floor_kernel_cudaERNS_18TensorIteratorBaseEENKUlvE1_clEvENKUlvE2_clEvEUlS4_S4_E_EESt5arrayIPcLm2EELi4E23TrivialOffsetCalculatorILi1EjESG_NS0_6memory15LoadWithoutCastENSH_16StoreWithoutCastEEEviT_T0_T2_T3_T4_T5_ --------------------------
	.section	.nv.info._ZN2at6native27unrolled_elementwise_kernelINS0_13BUnaryFunctorIN3c108BFloat16ES4_S4_ZZZNS0_15binary_internal21div_floor_kernel_cudaERNS_18TensorIteratorBaseEENKUlvE1_clEvENKUlvE2_clEvEUlS4_S4_E_EESt5arrayIPcLm2EELi4E23TrivialOffsetCalculatorILi1EjESG_NS0_6memory15LoadWithoutCastENSH_16StoreWithoutCastEEEviT_T0_T2_T3_T4_T5_,"",@"SHT_CUDA_INFO"
	.sectionflags	@""
	.align	4


	//----- nvinfo : EIATTR_CUDA_API_VERSION
	.align		4
        /*0000*/ 	.byte	0x04, 0x37
        /*0002*/ 	.short	(.L_1685 - .L_1684)
.L_1684:
        /*0004*/ 	.word	0x00000082


	//----- nvinfo : EIATTR_SW2861232_WAR
	.align		4
.L_1685:
        /*0008*/ 	.byte	0x01, 0x35
	.zero		2


	//----- nvinfo : EIATTR_PARAM_CBANK
	.align		4
        /*000c*/ 	.byte	0x04, 0x0a
        /*000e*/ 	.short	(.L_1687 - .L_1686)
	.align		4
.L_1686:
        /*0010*/ 	.word	index@(.nv.constant0._ZN2at6native27unrolled_elementwise_kernelINS0_13BUnaryFunctorIN3c108BFloat16ES4_S4_ZZZNS0_15binary_internal21div_floor_kernel_cudaERNS_18TensorIteratorBaseEENKUlvE1_clEvENKUlvE2_clEvEUlS4_S4_E_EESt5arrayIPcLm2EELi4E23TrivialOffsetCalculatorILi1EjESG_NS0_6memory15LoadWithoutCastENSH_16StoreWithoutCastEEEviT_T0_T2_T3_T4_T5_)
        /*0014*/ 	.short	0x0160
        /*0016*/ 	.short	0x001c


	//----- nvinfo : EIATTR_CBANK_PARAM_SIZE
	.align		4
.L_1687:
        /*0018*/ 	.byte	0x03, 0x19
        /*001a*/ 	.short	0x001c


	//----- nvinfo : EIATTR_KPARAM_INFO
	.align		4
        /*001c*/ 	.byte	0x04, 0x17
        /*001e*/ 	.short	(.L_1689 - .L_1688)
.L_1688:
        /*0020*/ 	.word	0x00000000
        /*0024*/ 	.short	0x0006
        /*0026*/ 	.short	0x001b
        /*0028*/ 	.byte	0x00, 0xf0, 0x05, 0x00


	//----- nvinfo : EIATTR_KPARAM_INFO
	.align		4
.L_1689:
        /*002c*/ 	.byte	0x04, 0x17
        /*002e*/ 	.short	(.L_1691 - .L_1690)
.L_1690:
        /*0030*/ 	.word	0x00000000
        /*0034*/ 	.short	0x0005
        /*0036*/ 	.short	0x001a
        /*0038*/ 	.byte	0x00, 0xf0, 0x05, 0x00


	//----- nvinfo : EIATTR_KPARAM_INFO
	.align		4
.L_1691:
        /*003c*/ 	.byte	0x04, 0x17
        /*003e*/ 	.short	(.L_1693 - .L_1692)
.L_1692:
        /*0040*/ 	.word	0x00000000
        /*0044*/ 	.short	0x0004
        /*0046*/ 	.short	0x0019
        /*0048*/ 	.byte	0x00, 0xf0, 0x05, 0x00


	//----- nvinfo : EIATTR_KPARAM_INFO
	.align		4
.L_1693:
        /*004c*/ 	.byte	0x04, 0x17
        /*004e*/ 	.short	(.L_1695 - .L_1694)
.L_1694:
        /*0050*/ 	.word	0x00000000
        /*0054*/ 	.short	0x0003
        /*0056*/ 	.short	0x0018
        /*0058*/ 	.byte	0x00, 0xf0, 0x05, 0x00


	//----- nvinfo : EIATTR_KPARAM_INFO
	.align		4
.L_1695:
        /*005c*/ 	.byte	0x04, 0x17
        /*005e*/ 	.short	(.L_1697 - .L_1696)
.L_1696:
        /*0060*/ 	.word	0x00000000
        /*0064*/ 	.short	0x0002
        /*0066*/ 	.short	0x0008
        /*0068*/ 	.byte	0x00, 0xf0, 0x41, 0x00


	//----- nvinfo : EIATTR_KPARAM_INFO
	.align		4
.L_1697:
        /*006c*/ 	.byte	0x04, 0x17
        /*006e*/ 	.short	(.L_1699 - .L_1698)
.L_1698:
        /*0070*/ 	.word	0x00000000
        /*0074*/ 	.short	0x0001
        /*0076*/ 	.short	0x0004
        /*0078*/ 	.byte	0x00, 0xf0, 0x11, 0x00


	//----- nvinfo : EIATTR_KPARAM_INFO
	.align		4
.L_1699:
        /*007c*/ 	.byte	0x04, 0x17
        /*007e*/ 	.short	(.L_1701 - .L_1700)
.L_1700:
        /*0080*/ 	.word	0x00000000
        /*0084*/ 	.short	0x0000
        /*0086*/ 	.short	0x0000
        /*0088*/ 	.byte	0x00, 0xf0, 0x11, 0x00


	//----- nvinfo : EIATTR_MAXREG_COUNT
	.align		4
.L_1701:
        /*008c*/ 	.byte	0x03, 0x1b
        /*008e*/ 	.short	0x00ff


	//----- nvinfo : EIATTR_MERCURY_ISA_VERSION
	.align		4
        /*0090*/ 	.byte	0x03, 0x5f
        /*0092*/ 	.short	0x0000


	//----- nvinfo : EIATTR_EXIT_INSTR_OFFSETS
	.align		4
        /*0094*/ 	.byte	0x04, 0x1c
        /*0096*/ 	.short	(.L_1703 - .L_1702)


	//   ....[0]....
.L_1702:
        /*0098*/ 	.word	0x00001e50


	//   ....[1]....
        /*009c*/ 	.word	0x00001ea0


	//----- nvinfo : EIATTR_MAX_THREADS
	.align		4
.L_1703:
        /*00a0*/ 	.byte	0x04, 0x05
        /*00a2*/ 	.short	(.L_1705 - .L_1704)
.L_1704:
        /*00a4*/ 	.word	0x00000080
        /*00a8*/ 	.word	0x00000001
        /*00ac*/ 	.word	0x00000001


	//----- nvinfo : EIATTR_CRS_STACK_SIZE
	.align		4
.L_1705:
        /*00b0*/ 	.byte	0x04, 0x1e
        /*00b2*/ 	.short	(.L_1707 - .L_1706)
.L_1706:
        /*00b4*/ 	.word	0x00000000
.L_1707:


//--------------------- .nv.info._ZN2at6native29vectorized_elementwise_kernelILi2ENS0_13BUnaryFunctorIN3c108BFloat16ES4_S4_ZZZNS0_15binary_internal21div_floor_kernel_cudaERNS_18TensorIteratorBaseEENKUlvE1_clEvENKUlvE2_clEvEUlS4_S4_E_EESt5arrayIPcLm2EEEEviT0_T1_ --------------------------
	.section	.nv.info._ZN2at6native29vectorized_elementwise_kernelILi2ENS0_13BUnaryFunctorIN3c108BFloat16ES4_S4_ZZZNS0_15binary_internal21div_floor_kernel_cudaERNS_18TensorIteratorBaseEENKUlvE1_clEvENKUlvE2_clEvEUlS4_S4_E_EESt5arrayIPcLm2EEEEviT0_T1_,"",@"SHT_CUDA_INFO"
	.sectionflags	@""
	.align	4


	//----- nvinfo : EIATTR_CUDA_API_VERSION
	.align		4
        /*0000*/ 	.byte	0x04, 0x37
        /*0002*/ 	.short	(.L_1709 - .L_1708)
.L_1708:
        /*0004*/ 	.word	0x00000082


	//----- nvinfo : EIATTR_SW2861232_WAR
	.align		4
.L_1709:
        /*0008*/ 	.byte	0x01, 0x35
	.zero		2


	//----- nvinfo : EIATTR_PARAM_CBANK
	.align		4
        /*000c*/ 	.byte	0x04, 0x0a
        /*000e*/ 	.short	(.L_1711 - .L_1710)
	.align		4
.L_1710:
        /*0010*/ 	.word	index@(.nv.constant0._ZN2at6native29vectorized_elementwise_kernelILi2ENS0_13BUnaryFunctorIN3c108BFloat16ES4_S4_ZZZNS0_15binary_internal21div_floor_kernel_cudaERNS_18TensorIteratorBaseEENKUlvE1_clEvENKUlvE2_clEvEUlS4_S4_E_EESt5arrayIPcLm2EEEEviT0_T1_)
        /*0014*/ 	.short	0x0160
        /*0016*/ 	.short	0x0018


	//----- nvinfo : EIATTR_CBANK_PARAM_SIZE
	.align		4
.L_1711:
        /*0018*/ 	.byte	0x03, 0x19
        /*001a*/ 	.short	0x0018


	//----- nvinfo : EIATTR_KPARAM_INFO
	.align		4
        /*001c*/ 	.byte	0x04, 0x17
        /*001e*/ 	.short	(.L_1713 - .L_1712)
.L_1712:
        /*0020*/ 	.word	0x00000000
        /*0024*/ 	.short	0x0002
        /*0026*/ 	.short	0x0008
        /*0028*/ 	.byte	0x00, 0xf0, 0x41, 0x00


	//----- nvinfo : EIATTR_KPARAM_INFO
	.align		4
.L_1713:
        /*002c*/ 	.byte	0x04, 0x17
        /*002e*/ 	.short	(.L_1715 - .L_1714)
.L_1714:
        /*0030*/ 	.word	0x00000000
        /*0034*/ 	.short	0x0001
        /*0036*/ 	.short	0x0004
        /*0038*/ 	.byte	0x00, 0xf0, 0x11, 0x00


	//----- nvinfo : EIATTR_KPARAM_INFO
	.align		4
.L_1715:
        /*003c*/ 	.byte	0x04, 0x17
        /*003e*/ 	.short	(.L_1717 - .L_1716)
.L_1716:
        /*0040*/ 	.word	0x00000000
        /*0044*/ 	.short	0x0000
        /*0046*/ 	.short	0x0000
        /*0048*/ 	.byte	0x00, 0xf0, 0x11, 0x00


	//----- nvinfo : EIATTR_MAXREG_COUNT
	.align		4
.L_1717:
        /*004c*/ 	.byte	0x03, 0x1b
        /*004e*/ 	.short	0x00ff


	//----- nvinfo : EIATTR_MERCURY_ISA_VERSION
	.align		4
        /*0050*/ 	.byte	0x03, 0x5f
        /*0052*/ 	.short	0x0000


	//----- nvinfo : EIATTR_EXIT_INSTR_OFFSETS
	.align		4
        /*0054*/ 	.byte	0x04, 0x1c
        /*0056*/ 	.short	(.L_1719 - .L_1718)


	//   ....[0]....
.L_1718:
        /*0058*/ 	.word	0x000031f0


	//   ....[1]....
        /*005c*/ 	.word	0x00006de0


	//   ....[2]....
        /*0060*/ 	.word	0x00006e30


	//----- nvinfo : EIATTR_MAX_THREADS
	.align		4
.L_1719:
        /*0064*/ 	.byte	0x04, 0x05
        /*0066*/ 	.short	(.L_1721 - .L_1720)
.L_1720:
        /*0068*/ 	.word	0x00000080
        /*006c*/ 	.word	0x00000001
        /*0070*/ 	.word	0x00000001


	//----- nvinfo : EIATTR_CRS_STACK_SIZE
	.align		4
.L_1721:
        /*0074*/ 	.byte	0x04, 0x1e
        /*0076*/ 	.short	(.L_1723 - .L_1722)
.L_1722:
        /*0078*/ 	.word	0x00000000
.L_1723:


//--------------------- .nv.info._ZN2at6native29vectorized_elementwise_kernelILi4ENS0_13BUnaryFunctorIN3c108BFloat16ES4_S4_ZZZNS0_15binary_internal21div_floor_kernel_cudaERNS_18TensorIteratorBaseEENKUlvE1_clEvENKUlvE2_clEvEUlS4_S4_E_EESt5arrayIPcLm2EEEEviT0_T1_ --------------------------
	.section	.nv.info._ZN2at6native29vectorized_elementwise_kernelILi4ENS0_13BUnaryFunctorIN3c108BFloat16ES4_S4_ZZZNS0_15binary_internal21div_floor_kernel_cudaERNS_18TensorIteratorBaseEENKUlvE1_clEvENKUlvE2_clEvEUlS4_S4_E_EESt5arrayIPcLm2EEEEviT0_T1_,"",@"SHT_CUDA_INFO"
	.sectionflags	@""
	.align	4


	//----- nvinfo : EIATTR_CUDA_API_VERSION
	.align		4
        /*0000*/ 	.byte	0x04, 0x37
        /*0002*/ 	.short	(.L_1725 - .L_1724)
.L_1724:
        /*0004*/ 	.word	0x00000082


	//----- nvinfo : EIATTR_SW2861232_WAR
	.align		4
.L_1725:
        /*0008*/ 	.byte	0x01, 0x35
	.zero		2


	//----- nvinfo : EIATTR_PARAM_CBANK
	.align		4
        /*000c*/ 	.byte	0x04, 0x0a
        /*000e*/ 	.short	(.L_1727 - .L_1726)
	.align		4
.L_1726:
        /*0010*/ 	.word	index@(.nv.constant0._ZN2at6native29vectorized_elementwise_kernelILi4ENS0_13BUnaryFunctorIN3c108BFloat16ES4_S4_ZZZNS0_15binary_internal21div_floor_kernel_cudaERNS_18TensorIteratorBaseEENKUlvE1_clEvENKUlvE2_clEvEUlS4_S4_E_EESt5arrayIPcLm2EEEEviT0_T1_)
        /*0014*/ 	.short	0x0160
        /*0016*/ 	.short	0x0018


	//----- nvinfo : EIATTR_CBANK_PARAM_SIZE
	.align		4
.L_1727:
        /*0018*/ 	.byte	0x03, 0x19
        /*001a*/ 	.short	0x0018


	//----- nvinfo : EIATTR_KPARAM_INFO
	.align		4
        /*001c*/ 	.byte	0x04, 0x17
        /*001e*/ 	.short	(.L_1729 - .L_1728)
.L_1728:
        /*0020*/ 	.word	0x00000000
        /*0024*/ 	.short	0x0002
        /*0026*/ 	.short	0x0008
        /*0028*/ 	.byte	0x00, 0xf0, 0x41, 0x00


	//----- nvinfo : EIATTR_KPARAM_INFO
	.align		4
.L_1729:
        /*002c*/ 	.byte	0x04, 0x17
        /*002e*/ 	.short	(.L_1731 - .L_1730)
.L_1730:
        /*0030*/ 	.word	0x00000000
        /*0034*/ 	.short	0x0001
        /*0036*/ 	.short	0x0004
        /*0038*/ 	.byte	0x00, 0xf0, 0x11, 0x00


	//----- nvinfo : EIATTR_KPARAM_INFO
	.align		4
.L_1731:
        /*003c*/ 	.byte	0x04, 0x17
        /*003e*/ 	.short	(.L_1733 - .L_1732)
.L_1732:
        /*0040*/ 	.word	0x00000000
        /*0044*/ 	.short	0x0000
        /*0046*/ 	.short	0x0000
        /*0048*/ 	.byte	0x00, 0xf0, 0x11, 0x00


	//----- nvinfo : EIATTR_MAXREG_COUNT
	.align		4
.L_1733:
        /*004c*/ 	.byte	0x03, 0x1b
        /*004e*/ 	.short	0x00ff


	//----- nvinfo : EIATTR_MERCURY_ISA_VERSION
	.align		4
        /*0050*/ 	.byte	0x03, 0x5f
        /*0052*/ 	.short	0x0000


	//----- nvinfo : EIATTR_EXIT_INSTR_OFFSETS
	.align		4
        /*0054*/ 	.byte	0x04, 0x1c
        /*0056*/ 	.short	(.L_1735 - .L_1734)


	//   ....[0]....
.L_1734:
        /*0058*/ 	.word	0x000031b0


	//   ....[1]....
        /*005c*/ 	.word	0x00006da0


	//   ....[2]....
        /*0060*/ 	.word	0x00006df0


	//----- nvinfo : EIATTR_MAX_THREADS
	.align		4
.L_1735:
        /*0064*/ 	.byte	0x04, 0x05
        /*0066*/ 	.short	(.L_1737 - .L_1736)
.L_1736:
        /*0068*/ 	.word	0x00000080
        /*006c*/ 	.word	0x00000001
        /*0070*/ 	.word	0x00000001


	//----- nvinfo : EIATTR_CRS_STACK_SIZE
	.align		4
.L_1737:
        /*0074*/ 	.byte	0x04, 0x1e
        /*0076*/ 	.short	(.L_1739 - .L_1738)
.L_1738:
        /*0078*/ 	.word	0x00000000
.L_1739:


//--------------------- .nv.info._ZN2at6native29vectorized_elementwise_kernelILi8ENS0_13BUnaryFunctorIN3c108BFloat16ES4_S4_ZZZNS0_15binary_internal21div_floor_kernel_cudaERNS_18TensorIteratorBaseEENKUlvE1_clEvENKUlvE2_clEvEUlS4_S4_E_EESt5arrayIPcLm2EEEEviT0_T1_ --------------------------
	.section	.nv.info._ZN2at6native29vectorized_elementwise_kernelILi8ENS0_13BUnaryFunctorIN3c108BFloat16ES4_S4_ZZZNS0_15binary_internal21div_floor_kernel_cudaERNS_18TensorIteratorBaseEENKUlvE1_clEvENKUlvE2_clEvEUlS4_S4_E_EESt5arrayIPcLm2EEEEviT0_T1_,"",@"SHT_CUDA_INFO"
	.sectionflags	@""
	.align	4


	//----- nvinfo : EIATTR_CUDA_API_VERSION
	.align		4
        /*0000*/ 	.byte	0x04, 0x37
        /*0002*/ 	.short	(.L_1741 - .L_1740)
.L_1740:
        /*0004*/ 	.word	0x00000082


	//----- nvinfo : EIATTR_SW2861232_WAR
	.align		4
.L_1741:
        /*0008*/ 	.byte	0x01, 0x35
	.zero		2


	//----- nvinfo : EIATTR_PARAM_CBANK
	.align		4
        /*000c*/ 	.byte	0x04, 0x0a
        /*000e*/ 	.short	(.L_1743 - .L_1742)
	.align		4
.L_1742:
        /*0010*/ 	.word	index@(.nv.constant0._ZN2at6native29vectorized_elementwise_kernelILi8ENS0_13BUnaryFunctorIN3c108BFloat16ES4_S4_ZZZNS0_15binary_internal21div_floor_kernel_cudaERNS_18TensorIteratorBaseEENKUlvE1_clEvENKUlvE2_clEvEUlS4_S4_E_EESt5arrayIPcLm2EEEEviT0_T1_)
        /*0014*/ 	.short	0x0160
        /*0016*/ 	.short	0x0018


	//----- nvinfo : EIATTR_CBANK_PARAM_SIZE
	.align		4
.L_1743:
        /*0018*/ 	.byte	0x03, 0x19
        /*001a*/ 	.short	0x0018


	//----- nvinfo : EIATTR_KPARAM_INFO
	.align		4
        /*001c*/ 	.byte	0x04, 0x17
        /*001e*/ 	.short	(.L_1745 - .L_1744)
.L_1744:
        /*0020*/ 	.word	0x00000000
        /*0024*/ 	.short	0x0002
        /*0026*/ 	.short	0x0008
        /*0028*/ 	.byte	0x00, 0xf0, 0x41, 0x00


	//----- nvinfo : EIATTR_KPARAM_INFO
	.align		4
.L_1745:
        /*002c*/ 	.byte	0x04, 0x17
        /*002e*/ 	.short	(.L_1747 - .L_1746)
.L_1746:
        /*0030*/ 	.word	0x00000000
        /*0034*/ 	.short	0x0001
        /*0036*/ 	.short	0x0004
        /*0038*/ 	.byte	0x00, 0xf0, 0x11, 0x00


	//----- nvinfo : EIATTR_KPARAM_INFO
	.align		4
.L_1747:
        /*003c*/ 	.byte	0x04, 0x17
        /*003e*/ 	.short	(.L_1749 - .L_1748)
.L_1748:
        /*0040*/ 	.word	0x00000000
        /*0044*/ 	.short	0x0000
        /*0046*/ 	.short	0x0000
        /*0048*/ 	.byte	0x00, 0xf0, 0x11, 0x00


	//----- nvinfo : EIATTR_MAXREG_COUNT
	.align		4
.L_1749:
        /*004c*/ 	.byte	0x03, 0x1b
        /*004e*/ 	.short	0x00ff


	//----- nvinfo : EIATTR_MERCURY_ISA_VERSION
	.align		4
        /*0050*/ 	.byte	0x03, 0x5f
        /*0052*/ 	.short	0x0000


	//----- nvinfo : EIATTR_EXIT_INSTR_OFFSETS
	.align		4
        /*0054*/ 	.byte	0x04, 0x1c
        /*0056*/ 	.short	(.L_1751 - .L_1750)


	//   ....[0]....
.L_1750:
        /*0058*/ 	.word	0x00000010


	//----- nvinfo : EIATTR_MAX_THREADS
	.align		4
.L_1751:
        /*005c*/ 	.byte	0x04, 0x05
        /*005e*/ 	.short	(.L_1753 - .L_1752)
.L_1752:
        /*0060*/ 	.word	0x00000080
        /*0064*/ 	.word	0x00000001
        /*0068*/ 	.word	0x00000001
.L_1753:


//--------------------- .nv.info._ZN2at6native18elementwise_kernelILi128ELi4EZNS0_15gpu_kernel_implINS0_13AUnaryFunctorIN3c108BFloat16ES5_S5_ZZZNS0_15binary_internal21div_floor_kernel_cudaERNS_18TensorIteratorBaseEENKUlvE1_clEvENKUlvE2_clEvEUlS5_S5_E_EEEEvS8_RKT_EUliE_EEviT1_ --------------------------
	.section	.nv.info._ZN2at6native18elementwise_kernelILi128ELi4EZNS0_15gpu_kernel_implINS0_13AUnaryFunctorIN3c108BFloat16ES5_S5_ZZZNS0_15binary_internal21div_floor_kernel_cudaERNS_18TensorIteratorBaseEENKUlvE1_clEvENKUlvE2_clEvEUlS5_S5_E_EEEEvS8_RKT_EUliE_EEviT1_,"",@"SHT_CUDA_INFO"
	.sectionflags	@""
	.align	4


	//----- nvinfo : EIATTR_CUDA_API_VERSION
	.align		4
        /*0000*/ 	.byte	0x04, 0x37
        /*0002*/ 	.short	(.L_1755 - .L_1754)
.L_1754:
        /*0004*/ 	.word	0x00000082


	//----- nvinfo : EIATTR_SW2861232_WAR
	.align		4
.L_1755:
        /*0008*/ 	.byte	0x01, 0x35
	.zero		2


	//----- nvinfo : EIATTR_PARAM_CBANK
	.align		4
        /*000c*/ 	.byte	0x04, 0x0a
        /*000e*/ 	.short	(.L_1757 - .L_1756)
	.align		4
.L_1756:
        /*0010*/ 	.word	index@(.nv.constant0._ZN2at6native18elementwise_kernelILi128ELi4EZNS0_15gpu_kernel_implINS0_13AUnaryFunctorIN3c108BFloat16ES5_S5_ZZZNS0_15binary_internal21div_floor_kernel_cudaERNS_18TensorIteratorBaseEENKUlvE1_clEvENKUlvE2_clEvEUlS5_S5_E_EEEEvS8_RKT_EUliE_EEviT1_)
        /*0014*/ 	.short	0x0160
        /*0016*/ 	.short	0x0220


	//----- nvinfo : EIATTR_CBANK_PARAM_SIZE
	.align		4
.L_1757:
        /*0018*/ 	.byte	0x03, 0x19
        /*001a*/ 	.short	0x0220


	//----- nvinfo : EIATTR_KPARAM_INFO
	.align		4
        /*001c*/ 	.byte	0x04, 0x17
        /*001e*/ 	.short	(.L_1759 - .L_1758)
.L_1758:
        /*0020*/ 	.word	0x00000000
        /*0024*/ 	.short	0x0001
        /*0026*/ 	.short	0x0008
        /*0028*/ 	.byte	0x00, 0xf0, 0x61, 0x08


	//----- nvinfo : EIATTR_KPARAM_INFO
	.align		4
.L_1759:
        /*002c*/ 	.byte	0x04, 0x17
        /*002e*/ 	.short	(.L_1761 - .L_1760)
.L_1760:
        /*0030*/ 	.word	0x00000000
        /*0034*/ 	.short	0x0000
        /*0036*/ 	.short	0x0000
        /*0038*/ 	.byte	0x00, 0xf0, 0x11, 0x00


	//----- nvinfo : EIATTR_MAXREG_COUNT
	.align		4
.L_1761:
        /*003c*/ 	.byte	0x03, 0x1b
        /*003e*/ 	.short	0x0080


	//----- nvinfo : EIATTR_EXTERNS
	.align		4
        /*0040*/ 	.byte	0x04, 0x0f
        /*0042*/ 	.short	(.L_1763 - .L_1762)


	//   ....[0]....
	.align		4
.L_1762:
        /*0044*/ 	.word	index@(__assertfail)


	//----- nvinfo : EIATTR_MERCURY_ISA_VERSION
	.align		4
.L_1763:
        /*0048*/ 	.byte	0x03, 0x5f
        /*004a*/ 	.short	0x0000


	//----- nvinfo : EIATTR_SYSCALL_OFFSETS
	.align		4
        /*004c*/ 	.byte	0x04, 0x46
        /*004e*/ 	.short	(.L_1765 - .L_1764)


	//   ....[0]....
.L_1764:
        /*0050*/ 	.word	0x00001dc0


	//   ....[1]....
        /*0054*/ 	.word	0x000033c0


	//   ....[2]....
        /*0058*/ 	.word	0x000051f0


	//   ....[3]....
        /*005c*/ 	.word	0x000067f0


	//   ....[4]....
        /*0060*/ 	.word	0x00008600


	//   ....[5]....
        /*0064*/ 	.word	0x00009c00


	//   ....[6]....
        /*0068*/ 	.word	0x0000bae0


	//   ....[7]....
        /*006c*/ 	.word	0x0000d100


	//----- nvinfo : EIATTR_EXIT_INSTR_OFFSETS
	.align		4
.L_1765:
        /*0070*/ 	.byte	0x04, 0x1c
        /*0072*/ 	.short	(.L_1767 - .L_1766)


	//   ....[0]....
.L_1766:
        /*0074*/ 	.word	0x00009cc0


	//   ....[1]....
        /*0078*/ 	.word	0x0000c300


	//   ....[2]....
        /*007c*/ 	.word	0x0000c340


	//   ....[3]....
        /*0080*/ 	.word	0x0000c3e0


	//   ....[4]....
        /*0084*/ 	.word	0x0000c420


	//   ....[5]....
        /*0088*/ 	.word	0x0000c460


	//   ....[6]....
        /*008c*/ 	.word	0x0000c4f0


	//   ....[7]....
        /*0090*/ 	.word	0x0000c530


	//   ....[8]....
        /*0094*/ 	.word	0x0000c5d0


	//   ....[9]....
        /*0098*/ 	.word	0x0000c620


	//   ....[10]....
        /*009c*/ 	.word	0x0000c670


	//   ....[11]....
        /*00a0*/ 	.word	0x0000c740


	//   ....[12]....
        /*00a4*/ 	.word	0x0000c7a0


	//   ....[13]....
        /*00a8*/ 	.word	0x0000c930


	//   ....[14]....
        /*00ac*/ 	.word	0x0000ca90


	//   ....[15]....
        /*00b0*/ 	.word	0x0000cab0


	//   ....[16]....
        /*00b4*/ 	.word	0x0000cb70


	//   ....[17]....
        /*00b8*/ 	.word	0x0000ccf0


	//   ....[18]....
        /*00bc*/ 	.word	0x0000ce70


	//   ....[19]....
        /*00c0*/ 	.word	0x0000cfd0


	//   ....[20]....
        /*00c4*/ 	.word	0x0000d110


	//   ....[21]....
        /*00c8*/ 	.word	0x0000d150


	//   ....[22]....
        /*00cc*/ 	.word	0x0000d190


	//----- nvinfo : EIATTR_MAX_THREADS
	.align		4
.L_1767:
        /*00d0*/ 	.byte	0x04, 0x05
        /*00d2*/ 	.short	(.L_1769 - .L_1768)
.L_1768:
        /*00d4*/ 	.word	0x00000080
        /*00d8*/ 	.word	0x00000001
        /*00dc*/ 	.word	0x00000001


	//----- nvinfo : EIATTR_CRS_STACK_SIZE
	.align		4
.L_1769:
        /*00e0*/ 	.byte	0x04, 0x1e
        /*00e2*/ 	.short	(.L_1771 - .L_1770)
.L_1770:
        /*00e4*/ 	.word	0x00000000
.L_1771:


//--------------------- .nv.info._ZN2at6native27unrolled_elementwise_kernelINS0_13AUnaryFunctorIN3c108BFloat16ES4_S4_ZZZNS0_15binary_internal21div_floor_kernel_cudaERNS_18TensorIteratorBaseEENKUlvE1_clEvENKUlvE2_clEvEUlS4_S4_E_EESt5arrayIPcLm2EELi4E23TrivialOffsetCalculatorILi1EjESG_NS0_6memory12LoadWithCastILi1EEENSH_13StoreWithCastILi1EEEEEviT_T0_T2_T3_T4_T5_ --------------------------
	.section	.nv.info._ZN2at6native27unrolled_elementwise_kernelINS0_13AUnaryFunctorIN3c108BFloat16ES4_S4_ZZZNS0_15binary_internal21div_floor_kernel_cudaERNS_18TensorIteratorBaseEENKUlvE1_clEvENKUlvE2_clEvEUlS4_S4_E_EESt5arrayIPcLm2EELi4E23TrivialOffsetCalculatorILi1EjESG_NS0_6memory12LoadWithCastILi1EEENSH_13StoreWithCastILi1EEEEEviT_T0_T2_T3_T4_T5_,"",@"SHT_CUDA_INFO"
	.sectionflags	@""
	.align	4


	//----- nvinfo : EIATTR_CUDA_API_VERSION
	.align		4
        /*0000*/ 	.byte	0x04, 0x37
        /*0002*/ 	.short	(.L_1773 - .L_1772)
.L_1772:
        /*0004*/ 	.word	0x00000082


	//----- nvinfo : EIATTR_SW2861232_WAR
	.align		4
.L_1773:
        /*0008*/ 	.byte	0x01, 0x35
	.zero		2


	//----- nvinfo : EIATTR_PARAM_CBANK
	.align		4
        /*000c*/ 	.byte	0x04, 0x0a
        /*000e*/ 	.short	(.L_1775 - .L_1774)
	.align		4
.L_1774:
        /*0010*/ 	.word	index@(.nv.constant0._ZN2at6native27unrolled_elementwise_kernelINS0_13AUnaryFunctorIN3c108BFloat16ES4_S4_ZZZNS0_15binary_internal21div_floor_kernel_cudaERNS_18TensorIteratorBaseEENKUlvE1_clEvENKUlvE2_clEvEUlS4_S4_E_EESt5arrayIPcLm2EELi4E23TrivialOffsetCalculatorILi1EjESG_NS0_6memory12LoadWithCastILi1EEENSH_13StoreWithCastILi1EEEEEviT_T0_T2_T3_T4_T5_)
        /*0014*/ 	.short	0x0160
        /*0016*/ 	.short	0x002c


	//----- nvinfo : EIATTR_CBANK_PARAM_SIZE
	.align		4
.L_1775:
        /*0018*/ 	.byte	0x03, 0x19
        /*001a*/ 	.short	0x002c


	//----- nvinfo : EIATTR_KPARAM_INFO
	.align		4
        /*001c*/ 	.byte	0x04, 0x17
        /*001e*/ 	.short	(.L_1777 - .L_1776)
.L_1776:
        /*0020*/ 	.word	0x00000000
        /*0024*/ 	.short	0x0006
        /*0026*/ 	.short	0x0024
        /*0028*/ 	.byte	0x00, 0xf0, 0x21, 0x00


	//----- nvinfo : EIATTR_KPARAM_INFO
	.align		4
.L_1777:
        /*002c*/ 	.byte	0x04, 0x17
        /*002e*/ 	.short	(.L_1779 - .L_1778)
.L_1778:
        /*0030*/ 	.word	0x00000000
        /*0034*/ 	.short	0x0005
        /*0036*/ 	.short	0x001c
        /*0038*/ 	.byte	0x00, 0xf0, 0x21, 0x00


	//----- nvinfo : EIATTR_KPARAM_INFO
	.align		4
.L_1779:
        /*003c*/ 	.byte	0x04, 0x17
        /*003e*/ 	.short	(.L_1781 - .L_1780)
.L_1780:
        /*0040*/ 	.word	0x00000000
        /*0044*/ 	.short	0x0004
        /*0046*/ 	.short	0x0019
        /*0048*/ 	.byte	0x00, 0xf0, 0x05, 0x00


	//----- nvinfo : EIATTR_KPARAM_INFO
	.align		4
.L_1781:
        /*004c*/ 	.byte	0x04, 0x17
        /*004e*/ 	.short	(.L_1783 - .L_1782)
.L_1782:
        /*0050*/ 	.word	0x00000000
        /*0054*/ 	.short	0x0003
        /*0056*/ 	.short	0x0018
        /*0058*/ 	.byte	0x00, 0xf0, 0x05, 0x00


	//----- nvinfo : EIATTR_KPARAM_INFO
	.align		4
.L_1783:
        /*005c*/ 	.byte	0x04, 0x17
        /*005e*/ 	.short	(.L_1785 - .L_1784)
.L_1784:
        /*0060*/ 	.word	0x00000000
        /*0064*/ 	.short	0x0002
        /*0066*/ 	.short	0x0008
        /*0068*/ 	.byte	0x00, 0xf0, 0x41, 0x00


	//----- nvinfo : EIATTR_KPARAM_INFO
	.align		4
.L_1785:
        /*006c*/ 	.byte	0x04, 0x17
        /*006e*/ 	.short	(.L_1787 - .L_1786)
.L_1786:
        /*0070*/ 	.word	0x00000000
        /*0074*/ 	.short	0x0001
        /*0076*/ 	.short	0x0004
        /*0078*/ 	.byte	0x00, 0xf0, 0x11, 0x00


	//----- nvinfo : EIATTR_KPARAM_INFO
	.align		4
.L_1787:
        /*007c*/ 	.byte	0x04, 0x17
        /*007e*/ 	.short	(.L_1789 - .L_1788)
.L_1788:
        /*0080*/ 	.word	0x00000000
        /*0084*/ 	.short	0x0000
        /*0086*/ 	.short	0x0000
        /*0088*/ 	.byte	0x00, 0xf0, 0x11, 0x00


	//----- nvinfo : EIATTR_MAXREG_COUNT
	.align		4
.L_1789:
        /*008c*/ 	.byte	0x03, 0x1b
        /*008e*/ 	.short	0x00ff


	//----- nvinfo : EIATTR_EXTERNS
	.align		4
        /*0090*/ 	.byte	0x04, 0x0f
        /*0092*/ 	.short	(.L_1791 - .L_1790)


	//   ....[0]....
	.align		4
.L_1790:
        /*0094*/ 	.word	index@(__assertfail)


	//----- nvinfo : EIATTR_MERCURY_ISA_VERSION
	.align		4
.L_1791:
        /*0098*/ 	.byte	0x03, 0x5f
        /*009a*/ 	.short	0x0000


	//----- nvinfo : EIATTR_SYSCALL_OFFSETS
	.align		4
        /*009c*/ 	.byte	0x04, 0x46
        /*009e*/ 	.short	(.L_1793 - .L_1792)


	//   ....[0]....
.L_1792:
        /*00a0*/ 	.word	0x000010b0


	//   ....[1]....
        /*00a4*/ 	.word	0x000021a0


	//   ....[2]....
        /*00a8*/ 	.word	0x000032a0


	//   ....[3]....
        /*00ac*/ 	.word	0x00004380


	//   ....[4]....
        /*00b0*/ 	.word	0x00006f80


	//   ....[5]....
        /*00b4*/ 	.word	0x00007fa0


	//   ....[6]....
        /*00b8*/ 	.word	0x00008fb0


	//   ....[7]....
        /*00bc*/ 	.word	0x00009fa0


	//----- nvinfo : EIATTR_EXIT_INSTR_OFFSETS
	.align		4
.L_1793:
        /*00c0*/ 	.byte	0x04, 0x1c
        /*00c2*/ 	.short	(.L_1795 - .L_1794)


	//   ....[0]....
.L_1794:
        /*00c4*/ 	.word	0x00009070


	//   ....[1]....
        /*00c8*/ 	.word	0x000091a0


	//   ....[2]....
        /*00cc*/ 	.word	0x000091e0


	//   ....[3]....
        /*00d0*/ 	.word	0x00009280


	//   ....[4]....
        /*00d4*/ 	.word	0x000092c0


	//   ....[5]....
        /*00d8*/ 	.word	0x00009300


	//   ....[6]....
        /*00dc*/ 	.word	0x00009390


	//   ....[7]....
        /*00e0*/ 	.word	0x000093d0


	//   ....[8]....
        /*00e4*/ 	.word	0x00009470


	//   ....[9]....
        /*00e8*/ 	.word	0x000094c0


	//   ....[10]....
        /*00ec*/ 	.word	0x00009510


	//   ....[11]....
        /*00f0*/ 	.word	0x000095e0


	//   ....[12]....
        /*00f4*/ 	.word	0x00009640


	//   ....[13]....
        /*00f8*/ 	.word	0x000097d0


	//   ....[14]....
        /*00fc*/ 	.word	0x00009930


	//   ....[15]....
        /*0100*/ 	.word	0x00009950


	//   ....[16]....
        /*0104*/ 	.word	0x00009a10


	//   ....[17]....
        /*0108*/ 	.word	0x00009b90


	//   ....[18]....
        /*010c*/ 	.word	0x00009d10


	//   ....[19]....
        /*0110*/ 	.word	0x00009e70


	//   ....[20]....
        /*0114*/ 	.word	0x00009fb0


	//   ....[21]....
        /*0118*/ 	.word	0x00009ff0


	//   ....[22]....
        /*011c*/ 	.word	0x0000a030


	//----- nvinfo : EIATTR_MAX_THREADS
	.align		4
.L_1795:
        /*0120*/ 	.byte	0x04, 0x05
        /*0122*/ 	.short	(.L_1797 - .L_1796)
.L_1796:
        /*0124*/ 	.word	0x00000080
        /*0128*/ 	.word	0x00000001
        /*012c*/ 	.word	0x00000001


	//----- nvinfo : EIATTR_CRS_STACK_SIZE
	.align		4
.L_1797:
        /*0130*/ 	.byte	0x04, 0x1e
        /*0132*/ 	.short	(.L_1799 - .L_1798)
.L_1798:
        /*0134*/ 	.word	0x00000000
.L_1799:


//--------------------- .nv.info._ZN2at6native18elementwise_kernelILi128ELi4EZNS0_22gpu_kernel_impl_nocastINS0_13AUnaryFunctorIN3c108BFloat16ES5_S5_ZZZNS0_15binary_internal21div_floor_kernel_cudaERNS_18TensorIteratorBaseEENKUlvE1_clEvENKUlvE2_clEvEUlS5_S5_E_EEEEvS8_RKT_EUliE_EEviT1_ --------------------------
	.section	.nv.info._ZN2at6native18elementwise_kernelILi128ELi4EZNS0_22gpu_kernel_impl_nocastINS0_13AUnaryFunctorIN3c108BFloat16ES5_S5_ZZZNS0_15binary_internal21div_floor_kernel_cudaERNS_18TensorIteratorBaseEENKUlvE1_clEvENKUlvE2_clEvEUlS5_S5_E_EEEEvS8_RKT_EUliE_EEviT1_,"",@"SHT_CUDA_INFO"
	.sectionflags	@""
	.align	4


	//----- nvinfo : EIATTR_CUDA_API_VERSION
	.align		4
        /*0000*/ 	.byte	0x04, 0x37
        /*0002*/ 	.short	(.L_1801 - .L_1800)
.L_1800:
        /*0004*/ 	.word	0x00000082


	//----- nvinfo : EIATTR_SW2861232_WAR
	.align		4
.L_1801:
        /*0008*/ 	.byte	0x01, 0x35
	.zero		2


	//----- nvinfo : EIATTR_PARAM_CBANK
	.align		4
        /*000c*/ 	.byte	0x04, 0x0a
        /*000e*/ 	.short	(.L_1803 - .L_1802)
	.align		4
.L_1802:
        /*0010*/ 	.word	index@(.nv.constant0._ZN2at6native18elementwise_kernelILi128ELi4EZNS0_22gpu_kernel_impl_nocastINS0_13AUnaryFunctorIN3c108BFloat16ES5_S5_ZZZNS0_15binary_internal21div_floor_kernel_cudaERNS_18TensorIteratorBaseEENKUlvE1_clEvENKUlvE2_clEvEUlS5_S5_E_EEEEvS8_RKT_EUliE_EEviT1_)
        /*0014*/ 	.short	0x0160
        /*0016*/ 	.short	0x0220


	//----- nvinfo : EIATTR_CBANK_PARAM_SIZE
	.align		4
.L_1803:
        /*0018*/ 	.byte	0x03, 0x19
        /*001a*/ 	.short	0x0220


	//----- nvinfo : EIATTR_KPARAM_INFO
	.align		4
        /*001c*/ 	.byte	0x04, 0x17
        /*001e*/ 	.short	(.L_1805 - .L_1804)
.L_1804:
        /*0020*/ 	.word	0x00000000
        /*0024*/ 	.short	0x0001
        /*0026*/ 	.short	0x0008
        /*0028*/ 	.byte	0x00, 0xf0, 0x61, 0x08


	//----- nvinfo : EIATTR_KPARAM_INFO
	.align		4
.L_1805:
        /*002c*/ 	.byte	0x04, 0x17
        /*002e*/ 	.short	(.L_1807 - .L_1806)
.L_1806:
        /*0030*/ 	.word	0x00000000
        /*0034*/ 	.short	0x0000
        /*0036*/ 	.short	0x0000
        /*0038*/ 	.byte	0x00, 0xf0, 0x11, 0x00


	//----- nvinfo : EIATTR_MAXREG_COUNT
	.align		4
.L_1807:
        /*003c*/ 	.byte	0x03, 0x1b
        /*003e*/ 	.short	0x0080


	//----- nvinfo : EIATTR_MERCURY_ISA_VERSION
	.align		4
        /*0040*/ 	.byte	0x03, 0x5f
        /*0042*/ 	.short	0x0000


	//----- nvinfo : EIATTR_EXIT_INSTR_OFFSETS
	.align		4
        /*0044*/ 	.byte	0x04, 0x1c
        /*0046*/ 	.short	(.L_1809 - .L_1808)


	//   ....[0]....
.L_1808:
        /*0048*/ 	.word	0x00004030


	//   ....[1]....
        /*004c*/ 	.word	0x00005540


	//----- nvinfo : EIATTR_MAX_THREADS
	.align		4
.L_1809:
        /*0050*/ 	.byte	0x04, 0x05
        /*0052*/ 	.short	(.L_1811 - .L_1810)
.L_1810:
        /*0054*/ 	.word	0x00000080
        /*0058*/ 	.word	0x00000001
        /*005c*/ 	.word	0x00000001


	//----- nvinfo : EIATTR_CRS_STACK_SIZE
	.align		4
.L_1811:
        /*0060*/ 	.byte	0x04, 0x1e
        /*0062*/ 	.short	(.L_1813 - .L_1812)
.L_1812:
        /*0064*/ 	.word	0x00000000
.L_1813:


//--------------------- .nv.info._ZN2at6native27unrolled_elementwise_kernelINS0_13AUnaryFunctorIN3c108BFloat16ES4_S4_ZZZNS0_15binary_internal21div_floor_kernel_cudaERNS_18TensorIteratorBaseEENKUlvE1_clEvENKUlvE2_clEvEUlS4_S4_E_EESt5arrayIPcLm2EELi4E23TrivialOffsetCalculatorILi1EjESG_NS0_6memory15LoadWithoutCastENSH_16StoreWithoutCastEEEviT_T0_T2_T3_T4_T5_ --------------------------
	.section	.nv.info._ZN2at6native27unrolled_elementwise_kernelINS0_13AUnaryFunctorIN3c108BFloat16ES4_S4_ZZZNS0_15binary_internal21div_floor_kernel_cudaERNS_18TensorIteratorBaseEENKUlvE1_clEvENKUlvE2_clEvEUlS4_S4_E_EESt5arrayIPcLm2EELi4E23TrivialOffsetCalculatorILi1EjESG_NS0_6memory15LoadWithoutCastENSH_16StoreWithoutCastEEEviT_T0_T2_T3_T4_T5_,"",@"SHT_CUDA_INFO"
	.sectionflags	@""
	.align	4


	//----- nvinfo : EIATTR_CUDA_API_VERSION
	.align		4
        /*0000*/ 	.byte	0x04, 0x37
        /*0002*/ 	.short	(.L_1815 - .L_1814)
.L_1814:
        /*0004*/ 	.word	0x00000082


	//----- nvinfo : EIATTR_SW2861232_WAR
	.align		4
.L_1815:
        /*0008*/ 	.byte	0x01, 0x35
	.zero		2


	//----- nvinfo : EIATTR_PARAM_CBANK
	.align		4
        /*000c*/ 	.byte	0x04, 0x0a
        /*000e*/ 	.short	(.L_1817 - .L_1816)
	.align		4
.L_1816:
        /*0010*/ 	.word	index@(.nv.constant0._ZN2at6native27unrolled_elementwise_kernelINS0_13AUnaryFunctorIN3c108BFloat16ES4_S4_ZZZNS0_15binary_internal21div_floor_kernel_cudaERNS_18TensorIteratorBaseEENKUlvE1_clEvENKUlvE2_clEvEUlS4_S4_E_EESt5arrayIPcLm2EELi4E23TrivialOffsetCalculatorILi1EjESG_NS0_6memory15LoadWithoutCastENSH_16StoreWithoutCastEEEviT_T0_T2_T3_T4_T5_)
        /*0014*/ 	.short	0x0160
        /*0016*/ 	.short	0x001c


	//----- nvinfo : EIATTR_CBANK_PARAM_SIZE
	.align		4
.L_1817:
        /*0018*/ 	.byte	0x03, 0x19
        /*001a*/ 	.short	0x001c


	//----- nvinfo : EIATTR_KPARAM_INFO
	.align		4
        /*001c*/ 	.byte	0x04, 0x17
        /*001e*/ 	.short	(.L_1819 - .L_1818)
.L_1818:
        /*0020*/ 	.word	0x00000000
        /*0024*/ 	.short	0x0006
        /*0026*/ 	.short	0x001b
        /*0028*/ 	.byte	0x00, 0xf0, 0x05, 0x00


	//----- nvinfo : EIATTR_KPARAM_INFO
	.align		4
.L_1819:
        /*002c*/ 	.byte	0x04, 0x17
        /*002e*/ 	.short	(.L_1821 - .L_1820)
.L_1820:
        /*0030*/ 	.word	0x00000000
        /*0034*/ 	.short	0x0005
        /*0036*/ 	.short	0x001a
        /*0038*/ 	.byte	0x00, 0xf0, 0x05, 0x00


	//----- nvinfo : EIATTR_KPARAM_INFO
	.align		4
.L_1821:
        /*003c*/ 	.byte	0x04, 0x17
        /*003e*/ 	.short	(.L_1823 - .L_1822)
.L_1822:
        /*0040*/ 	.word	0x00000000
        /*0044*/ 	.short	0x0004
        /*0046*/ 	.short	0x0019
        /*0048*/ 	.byte	0x00, 0xf0, 0x05, 0x00


	//----- nvinfo : EIATTR_KPARAM_INFO
	.align		4
.L_1823:
        /*004c*/ 	.byte	0x04, 0x17
        /*004e*/ 	.short	(.L_1825 - .L_1824)
.L_1824:
        /*0050*/ 	.word	0x00000000
        /*0054*/ 	.short	0x0003
        /*0056*/ 	.short	0x0018
        /*0058*/ 	.byte	0x00, 0xf0, 0x05, 0x00


	//----- nvinfo : EIATTR_KPARAM_INFO
	.align		4
.L_1825:
        /*005c*/ 	.byte	0x04, 0x17
        /*005e*/ 	.short	(.L_1827 - .L_1826)
.L_1826:
        /*0060*/ 	.word	0x00000000
        /*0064*/ 	.short	0x0002
        /*0066*/ 	.short	0x0008
        /*0068*/ 	.byte	0x00, 0xf0, 0x41, 0x00


	//----- nvinfo : EIATTR_KPARAM_INFO
	.align		4
.L_1827:
        /*006c*/ 	.byte	0x04, 0x17
        /*006e*/ 	.short	(.L_1829 - .L_1828)
.L_1828:
        /*0070*/ 	.word	0x00000000
        /*0074*/ 	.short	0x0001
        /*0076*/ 	.short	0x0004
        /*0078*/ 	.byte	0x00, 0xf0, 0x11, 0x00


	//----- nvinfo : EIATTR_KPARAM_INFO
	.align		4
.L_1829:
        /*007c*/ 	.byte	0x04, 0x17
        /*007e*/ 	.short	(.L_1831 - .L_1830)
.L_1830:
        /*0080*/ 	.word	0x00000000
        /*0084*/ 	.short	0x0000
        /*0086*/ 	.short	0x0000
        /*0088*/ 	.byte	0x00, 0xf0, 0x11, 0x00


	//----- nvinfo : EIATTR_MAXREG_COUNT
	.align		4
.L_1831:
        /*008c*/ 	.byte	0x03, 0x1b
        /*008e*/ 	.short	0x00ff


	//----- nvinfo : EIATTR_MERCURY_ISA_VERSION
	.align		4
        /*0090*/ 	.byte	0x03, 0x5f
        /*0092*/ 	.short	0x0000


	//----- nvinfo : EIATTR_EXIT_INSTR_OFFSETS
	.align		4
        /*0094*/ 	.byte	0x04, 0x1c
        /*0096*/ 	.short	(.L_1833 - .L_1832)


	//   ....[0]....
.L_1832:
        /*0098*/ 	.word	0x00001e30


	//   ....[1]....
        /*009c*/ 	.word	0x00001e80


	//----- nvinfo : EIATTR_MAX_THREADS
	.align		4
.L_1833:
        /*00a0*/ 	.byte	0x04, 0x05
        /*00a2*/ 	.short	(.L_1835 - .L_1834)
.L_1834:
        /*00a4*/ 	.word	0x00000080
        /*00a8*/ 	.word	0x00000001
        /*00ac*/ 	.word	0x00000001


	//----- nvinfo : EIATTR_CRS_STACK_SIZE
	.align		4
.L_1835:
        /*00b0*/ 	.byte	0x04, 0x1e
        /*00b2*/ 	.short	(.L_1837 - .L_1836)
.L_1836:
        /*00b4*/ 	.word	0x00000000
.L_1837:


//--------------------- .nv.info._ZN2at6native29vectorized_elementwise_kernelILi2ENS0_13AUnaryFunctorIN3c108BFloat16ES4_S4_ZZZNS0_15binary_internal21div_floor_kernel_cudaERNS_18TensorIteratorBaseEENKUlvE1_clEvENKUlvE2_clEvEUlS4_S4_E_EESt5arrayIPcLm2EEEEviT0_T1_ --------------------------
	.section	.nv.info._ZN2at6native29vectorized_elementwise_kernelILi2ENS0_13AUnaryFunctorIN3c108BFloat16ES4_S4_ZZZNS0_15binary_internal21div_floor_kernel_cudaERNS_18TensorIteratorBaseEENKUlvE1_clEvENKUlvE2_clEvEUlS4_S4_E_EESt5arrayIPcLm2EEEEviT0_T1_,"",@"SHT_CUDA_INFO"
	.sectionflags	@""
	.align	4


	//----- nvinfo : EIATTR_CUDA_API_VERSION
	.align		4
        /*0000*/ 	.byte	0x04, 0x37
        /*0002*/ 	.short	(.L_1839 - .L_1838)
.L_1838:
        /*0004*/ 	.word	0x00000082


	//----- nvinfo : EIATTR_SW2861232_WAR
	.align		4
.L_1839:
        /*0008*/ 	.byte	0x01, 0x35
	.zero		2


	//----- nvinfo : EIATTR_PARAM_CBANK
	.align		4
        /*000c*/ 	.byte	0x04, 0x0a
        /*000e*/ 	.short	(.L_1841 - .L_1840)
	.align		4
.L_1840:
        /*0010*/ 	.word	index@(.nv.constant0._ZN2at6native29vectorized_elementwise_kernelILi2ENS0_13AUnaryFunctorIN3c108BFloat16ES4_S4_ZZZNS0_15binary_internal21div_floor_kernel_cudaERNS_18TensorIteratorBaseEENKUlvE1_clEvENKUlvE2_clEvEUlS4_S4_E_EESt5arrayIPcLm2EEEEviT0_T1_)
        /*0014*/ 	.short	0x0160
        /*0016*/ 	.short	0x0018


	//----- nvinfo : EIATTR_CBANK_PARAM_SIZE
	.align		4
.L_1841:
        /*0018*/ 	.byte	0x03, 0x19
        /*001a*/ 	.short	0x0018


	//----- nvinfo : EIATTR_KPARAM_INFO
	.align		4
        /*001c*/ 	.byte	0x04, 0x17
        /*001e*/ 	.short	(.L_1843 - .L_1842)
.L_1842:
        /*0020*/ 	.word	0x00000000
        /*0024*/ 	.short	0x0002
        /*0026*/ 	.short	0x0008
        /*0028*/ 	.byte	0x00, 0xf0, 0x41, 0x00


	//----- nvinfo : EIATTR_KPARAM_INFO
	.align		4
.L_1843:
        /*002c*/ 	.byte	0x04, 0x17
        /*002e*/ 	.short	(.L_1845 - .L_1844)
.L_1844:
        /*0030*/ 	.word	0x00000000
        /*0034*/ 	.short	0x0001
        /*0036*/ 	.short	0x0004
        /*0038*/ 	.byte	0x00, 0xf0, 0x11, 0x00


	//----- nvinfo : EIATTR_KPARAM_INFO
	.align		4
.L_1845:
        /*003c*/ 	.byte	0x04, 0x17
        /*003e*/ 	.short	(.L_1847 - .L_1846)
.L_1846:
        /*0040*/ 	.word	0x00000000
        /*0044*/ 	.short	0x0000
        /*0046*/ 	.short	0x0000
        /*0048*/ 	.byte	0x00, 0xf0, 0x11, 0x00


	//----- nvinfo : EIATTR_MAXREG_COUNT
	.align		4
.L_1847:
        /*004c*/ 	.byte	0x03, 0x1b
        /*004e*/ 	.short	0x00ff


	//----- nvinfo : EIATTR_MERCURY_ISA_VERSION
	.align		4
        /*0050*/ 	.byte	0x03, 0x5f
        /*0052*/ 	.short	0x0000


	//----- nvinfo : EIATTR_EXIT_INSTR_OFFSETS
	.align		4
        /*0054*/ 	.byte	0x04, 0x1c
        /*0056*/ 	.short	(.L_1849 - .L_1848)


	//   ....[0]....
.L_1848:
        /*0058*/ 	.word	0x00003340


	//   ....[1]....
        /*005c*/ 	.word	0x00006f30


	//   ....[2]....
        /*0060*/ 	.word	0x00006f80


	//----- nvinfo : EIATTR_MAX_THREADS
	.align		4
.L_1849:
        /*0064*/ 	.byte	0x04, 0x05
        /*0066*/ 	.short	(.L_1851 - .L_1850)
.L_1850:
        /*0068*/ 	.word	0x00000080
        /*006c*/ 	.word	0x00000001
        /*0070*/ 	.word	0x00000001


	//----- nvinfo : EIATTR_CRS_STACK_SIZE
	.align		4
.L_1851:
        /*0074*/ 	.byte	0x04, 0x1e
        /*0076*/ 	.short	(.L_1853 - .L_1852)
.L_1852:
        /*0078*/ 	.word	0x00000000
.L_1853:


//--------------------- .nv.info._ZN2at6native29vectorized_elementwise_kernelILi4ENS0_13AUnaryFunctorIN3c108BFloat16ES4_S4_ZZZNS0_15binary_internal21div_floor_kernel_cudaERNS_18TensorIteratorBaseEENKUlvE1_clEvENKUlvE2_clEvEUlS4_S4_E_EESt5arrayIPcLm2EEEEviT0_T1_ --------------------------
	.section	.nv.info._ZN2at6native29vectorized_elementwise_kernelILi4ENS0_13AUnaryFunctorIN3c108BFloat16ES4_S4_ZZZNS0_15binary_internal21div_floor_kernel_cudaERNS_18TensorIteratorBaseEENKUlvE1_clEvENKUlvE2_clEvEUlS4_S4_E_EESt5arrayIPcLm2EEEEviT0_T1_,"",@"SHT_CUDA_INFO"
	.sectionflags	@""
	.align	4


	//----- nvinfo : EIATTR_CUDA_API_VERSION
	.align		4
        /*0000*/ 	.byte	0x04, 0x37
        /*0002*/ 	.short	(.L_1855 - .L_1854)
.L_1854:
        /*0004*/ 	.word	0x00000082


	//----- nvinfo : EIATTR_SW2861232_WAR
	.align		4
.L_1855:
        /*0008*/ 	.byte	0x01, 0x35
	.zero		2


	//----- nvinfo : EIATTR_PARAM_CBANK
	.align		4
        /*000c*/ 	.byte	0x04, 0x0a
        /*000e*/ 	.short	(.L_1857 - .L_1856)
	.align		4
.L_1856:
        /*0010*/ 	.word	index@(.nv.constant0._ZN2at6native29vectorized_elementwise_kernelILi4ENS0_13AUnaryFunctorIN3c108BFloat16ES4_S4_ZZZNS0_15binary_internal21div_floor_kernel_cudaERNS_18TensorIteratorBaseEENKUlvE1_clEvENKUlvE2_clEvEUlS4_S4_E_EESt5arrayIPcLm2EEEEviT0_T1_)
        /*0014*/ 	.short	0x0160
        /*0016*/ 	.short	0x0018


	//----- nvinfo : EIATTR_CBANK_PARAM_SIZE
	.align		4
.L_1857:
        /*0018*/ 	.byte	0x03, 0x19
        /*001a*/ 	.short	0x0018


	//----- nvinfo : EIATTR_KPARAM_INFO
	.align		4
        /*001c*/ 	.byte	0x04, 0x17
        /*001e*/ 	.short	(.L_1859 - .L_1858)
.L_1858:
        /*0020*/ 	.word	0x00000000
        /*0024*/ 	.short	0x0002
        /*0026*/ 	.short	0x0008
        /*0028*/ 	.byte	0x00, 0xf0, 0x41, 0x00


	//----- nvinfo : EIATTR_KPARAM_INFO
	.align		4
.L_1859:
        /*002c*/ 	.byte	0x04, 0x17
        /*002e*/ 	.short	(.L_1861 - .L_1860)
.L_1860:
        /*0030*/ 	.word	0x00000000
        /*0034*/ 	.short	0x0001
        /*0036*/ 	.short	0x0004
        /*0038*/ 	.byte	0x00, 0xf0, 0x11, 0x00


	//----- nvinfo : EIATTR_KPARAM_INFO
	.align		4
.L_1861:
        /*003c*/ 	.byte	0x04, 0x17
        /*003e*/ 	.short	(.L_1863 - .L_1862)
.L_1862:
        /*0040*/ 	.word	0x00000000
        /*0044*/ 	.short	0x0000
        /*0046*/ 	.short	0x0000
        /*0048*/ 	.byte	0x00, 0xf0, 0x11, 0x00


	//----- nvinfo : EIATTR_MAXREG_COUNT
	.align		4
.L_1863:
        /*004c*/ 	.byte	0x03, 0x1b
        /*004e*/ 	.short	0x00ff


	//----- nvinfo : EIATTR_MERCURY_ISA_VERSION
	.align		4
        /*0050*/ 	.byte	0x03, 0x5f
        /*0052*/ 	.short	0x0000


	//----- nvinfo : EIATTR_EXIT_INSTR_OFFSETS
	.align		4
        /*0054*/ 	.byte	0x04, 0x1c
        /*0056*/ 	.short	(.L_1865 - .L_1864)


	//   ....[0]....
.L_1864:
        /*0058*/ 	.word	0x00003300


	//   ....[1]....
        /*005c*/ 	.word	0x00006ef0


	//   ....[2]....
        /*0060*/ 	.word	0x00006f40


	//----- nvinfo : EIATTR_MAX_THREADS
	.align		4
.L_1865:
        /*0064*/ 	.byte	0x04, 0x05
        /*0066*/ 	.short	(.L_1867 - .L_1866)
.L_1866:
        /*0068*/ 	.word	0x00000080
        /*006c*/ 	.word	0x00000001
        /*0070*/ 	.word	0x00000001


	//----- nvinfo : EIATTR_CRS_STACK_SIZE
	.align		4
.L_1867:
        /*0074*/ 	.byte	0x04, 0x1e
        /*0076*/ 	.short	(.L_1869 - .L_1868)
.L_1868:
        /*0078*/ 	.word	0x00000000
.L_1869:


//--------------------- .nv.info._ZN2at6native29vectorized_elementwise_kernelILi8ENS0_13AUnaryFunctorIN3c108BFloat16ES4_S4_ZZZNS0_15binary_internal21div_floor_kernel_cudaERNS_18TensorIteratorBaseEENKUlvE1_clEvENKUlvE2_clEvEUlS4_S4_E_EESt5arrayIPcLm2EEEEviT0_T1_ --------------------------
	.section	.nv.info._ZN2at6native29vectorized_elementwise_kernelILi8ENS0_13AUnaryFunctorIN3c108BFloat16ES4_S4_ZZZNS0_15binary_internal21div_floor_kernel_cudaERNS_18TensorIteratorBaseEENKUlvE1_clEvENKUlvE2_clEvEUlS4_S4_E_EESt5arrayIPcLm2EEEEviT0_T1_,"",@"SHT_CUDA_INFO"
	.sectionflags	@""
	.align	4


	//----- nvinfo : EIATTR_CUDA_API_VERSION
	.align		4
        /*0000*/ 	.byte	0x04, 0x37
        /*0002*/ 	.short	(.L_1871 - .L_1870)
.L_1870:
        /*0004*/ 	.word	0x00000082


	//----- nvinfo : EIATTR_SW2861232_WAR
	.align		4
.L_1871:
        /*0008*/ 	.byte	0x01, 0x35
	.zero		2


	//----- nvinfo : EIATTR_PARAM_CBANK
	.align		4
        /*000c*/ 	.byte	0x04, 0x0a
        /*000e*/ 	.short	(.L_1873 - .L_1872)
	.align		4
.L_1872:
        /*0010*/ 	.word	index@(.nv.constant0._ZN2at6native29vectorized_elementwise_kernelILi8ENS0_13AUnaryFunctorIN3c108BFloat16ES4_S4_ZZZNS0_15binary_internal21div_floor_kernel_cudaERNS_18TensorIteratorBaseEENKUlvE1_clEvENKUlvE2_clEvEUlS4_S4_E_EESt5arrayIPcLm2EEEEviT0_T1_)
        /*0014*/ 	.short	0x0160
        /*0016*/ 	.short	0x0018


	//----- nvinfo : EIATTR_CBANK_PARAM_SIZE
	.align		4
.L_1873:
        /*0018*/ 	.byte	0x03, 0x19
        /*001a*/ 	.short	0x0018


	//----- nvinfo : EIATTR_KPARAM_INFO
	.align		4
        /*001c*/ 	.byte	0x04, 0x17
        /*001e*/ 	.short	(.L_1875 - .L_1874)
.L_1874:
        /*0020*/ 	.word	0x00000000
        /*0024*/ 	.short	0x0002
        /*0026*/ 	.short	0x0008
        /*0028*/ 	.byte	0x00, 0xf0, 0x41, 0x00


	//----- nvinfo : EIATTR_KPARAM_INFO
	.align		4
.L_1875:
        /*002c*/ 	.byte	0x04, 0x17
        /*002e*/ 	.short	(.L_1877 - .L_1876)
.L_1876:
        /*0030*/ 	.word	0x00000000
        /*0034*/ 	.short	0x0001
        /*0036*/ 	.short	0x0004
        /*0038*/ 	.byte	0x00, 0xf0, 0x11, 0x00


	//----- nvinfo : EIATTR_KPARAM_INFO
	.align		4
.L_1877:
        /*003c*/ 	.byte	0x04, 0x17
        /*003e*/ 	.short	(.L_1879 - .L_1878)
.L_1878:
        /*0040*/ 	.word	0x00000000
        /*0044*/ 	.short	0x0000
        /*0046*/ 	.short	0x0000
        /*0048*/ 	.byte	0x00, 0xf0, 0x11, 0x00


	//----- nvinfo : EIATTR_MAXREG_COUNT
	.align		4
.L_1879:
        /*004c*/ 	.byte	0x03, 0x1b
        /*004e*/ 	.short	0x00ff


	//----- nvinfo : EIATTR_MERCURY_ISA_VERSION
	.align		4
        /*0050*/ 	.byte	0x03, 0x5f
        /*0052*/ 	.short	0x0000


	//----- nvinfo : EIATTR_EXIT_INSTR_OFFSETS
	.align		4
        /*0054*/ 	.byte	0x04, 0x1c
        /*0056*/ 	.short	(.L_1881 - .L_1880)


	//   ....[0]....
.L_1880:
        /*0058*/ 	.word	0x00000010


	//----- nvinfo : EIATTR_MAX_THREADS
	.align		4
.L_1881:
        /*005c*/ 	.byte	0x04, 0x05
        /*005e*/ 	.short	(.L_1883 - .L_1882)
.L_1882:
        /*0060*/ 	.word	0x00000080
        /*0064*/ 	.word	0x00000001
        /*0068*/ 	.word	0x00000001
.L_1883:


//--------------------- .nv.info._ZN2at6native18elementwise_kernelILi128ELi4EZNS0_15gpu_kernel_implINS0_13BinaryFunctorIN3c104HalfES5_S5_ZZZNS0_15binary_internal21div_floor_kernel_cudaERNS_18TensorIteratorBaseEENKUlvE1_clEvENKUlvE1_clEvEUlS5_S5_E_EEEEvS8_RKT_EUliE_EEviT1_ --------------------------
	.section	.nv.info._ZN2at6native18elementwise_kernelILi128ELi4EZNS0_15gpu_kernel_implINS0_13BinaryFunctorIN3c104HalfES5_S5_ZZZNS0_15binary_internal21div_floor_kernel_cudaERNS_18TensorIteratorBaseEENKUlvE1_clEvENKUlvE1_clEvEUlS5_S5_E_EEEEvS8_RKT_EUliE_EEviT1_,"",@"SHT_CUDA_INFO"
	.sectionflags	@""
	.align	4


	//----- nvinfo : EIATTR_CUDA_API_VERSION
	.align		4
        /*0000*/ 	.byte	0x04, 0x37
        /*0002*/ 	.short	(.L_1885 - .L_1884)
.L_1884:
        /*0004*/ 	.word	0x00000082


	//----- nvinfo : EIATTR_SW2861232_WAR
	.align		4
.L_1885:
        /*0008*/ 	.byte	0x01, 0x35
	.zero		2


	//----- nvinfo : EIATTR_PARAM_CBANK
	.align		4
        /*000c*/ 	.byte	0x04, 0x0a
        /*000e*/ 	.short	(.L_1887 - .L_1886)
	.align		4
.L_1886:
        /*0010*/ 	.word	index@(.nv.constant0._ZN2at6native18elementwise_kernelILi128ELi4EZNS0_15gpu_kernel_implINS0_13BinaryFunctorIN3c104HalfES5_S5_ZZZNS0_15binary_internal21div_floor_kernel_cudaERNS_18TensorIteratorBaseEENKUlvE1_clEvENKUlvE1_clEvEUlS5_S5_E_EEEEvS8_RKT_EUliE_EEviT1_)
        /*0014*/ 	.short	0x0160
        /*0016*/ 	.short	0x0290


	//----- nvinfo : EIATTR_CBANK_PARAM_SIZE
	.align		4
.L_1887:
        /*0018*/ 	.byte	0x03, 0x19
        /*001a*/ 	.short	0x0290


	//----- nvinfo : EIATTR_KPARAM_INFO
	.align		4
        /*001c*/ 	.byte	0x04, 0x17
        /*001e*/ 	.short	(.L_1889 - .L_1888)
.L_1888:
        /*0020*/ 	.word	0x00000000
        /*0024*/ 	.short	0x0001
        /*0026*/ 	.short	0x0008
        /*0028*/ 	.byte	0x00, 0xf0, 0x21, 0x0a


	//----- nvinfo : EIATTR_KPARAM_INFO
	.align		4
.L_1889:
        /*002c*/ 	.byte	0x04, 0x17
        /*002e*/ 	.short	(.L_1891 - .L_1890)
.L_1890:
        /*0030*/ 	.word	0x00000000
        /*0034*/ 	.short	0x0000
        /*0036*/ 	.short	0x0000
        /*0038*/ 	.byte	0x00, 0xf0, 0x11, 0x00


	//----- nvinfo : EIATTR_MAXREG_COUNT
	.align		4
.L_1891:
        /*003c*/ 	.byte	0x03, 0x1b
        /*003e*/ 	.short	0x0080


	//----- nvinfo : EIATTR_EXTERNS
	.align		4
        /*0040*/ 	.byte	0x04, 0x0f
        /*0042*/ 	.short	(.L_1893 - .L_1892)


	//   ....[0]....
	.align		4
.L_1892:
        /*0044*/ 	.word	index@(__assertfail)


	//----- nvinfo : EIATTR_MERCURY_ISA_VERSION
	.align		4
.L_1893:
        /*0048*/ 	.byte	0x03, 0x5f
        /*004a*/ 	.short	0x0000


	//----- nvinfo : EIATTR_SYSCALL_OFFSETS
	.align		4
        /*004c*/ 	.byte	0x04, 0x46
        /*004e*/ 	.short	(.L_1895 - .L_1894)


	//   ....[0]....
.L_1894:
        /*0050*/ 	.word	0x00002010


	//   ....[1]....
        /*0054*/ 	.word	0x00002fa0


	//   ....[2]....
        /*0058*/ 	.word	0x00004590


	//   ....[3]....
        /*005c*/ 	.word	0x00006620


	//   ....[4]....
        /*0060*/ 	.word	0x000075b0


	//   ....[5]....
        /*0064*/ 	.word	0x00008ba0


	//   ....[6]....
        /*0068*/ 	.word	0x0000ac00


	//   ....[7]....
        /*006c*/ 	.word	0x0000bb90


	//   ....[8]....
        /*0070*/ 	.word	0x0000d180


	//   ....[9]....
        /*0074*/ 	.word	0x0000f1f0


	//   ....[10]....
        /*0078*/ 	.word	0x00010180


	//   ....[11]....
        /*007c*/ 	.word	0x00011770


	//----- nvinfo : EIATTR_EXIT_INSTR_OFFSETS
	.align		4
.L_1895:
        /*0080*/ 	.byte	0x04, 0x1c
        /*0082*/ 	.short	(.L_1897 - .L_1896)


	//   ....[0]....
.L_1896:
        /*0084*/ 	.word	0x0000d240


	//   ....[1]....
        /*0088*/ 	.word	0x00010970


	//   ....[2]....
        /*008c*/ 	.word	0x000109b0


	//   ....[3]....
        /*0090*/ 	.word	0x00010a50


	//   ....[4]....
        /*0094*/ 	.word	0x00010a90


	//   ....[5]....
        /*0098*/ 	.word	0x00010ad0


	//   ....[6]....
        /*009c*/ 	.word	0x00010b60


	//   ....[7]....
        /*00a0*/ 	.word	0x00010b80


	//   ....[8]....
        /*00a4*/ 	.word	0x00010c20


	//   ....[9]....
        /*00a8*/ 	.word	0x00010c70


	//   ....[10]....
        /*00ac*/ 	.word	0x00010cc0


	//   ....[11]....
        /*00b0*/ 	.word	0x00010d90


	//   ....[12]....
        /*00b4*/ 	.word	0x00010df0


	//   ....[13]....
        /*00b8*/ 	.word	0x00010f80


	//   ....[14]....
        /*00bc*/ 	.word	0x000110e0


	//   ....[15]....
        /*00c0*/ 	.word	0x00011120


	//   ....[16]....
        /*00c4*/ 	.word	0x000111e0


	//   ....[17]....
        /*00c8*/ 	.word	0x00011360


	//   ....[18]....
        /*00cc*/ 	.word	0x000114e0


	//   ....[19]....
        /*00d0*/ 	.word	0x00011640


	//   ....[20]....
        /*00d4*/ 	.word	0x00011780


	//   ....[21]....
        /*00d8*/ 	.word	0x000117c0


	//   ....[22]....
        /*00dc*/ 	.word	0x00011800


	//----- nvinfo : EIATTR_MAX_THREADS
	.align		4
.L_1897:
        /*00e0*/ 	.byte	0x04, 0x05
        /*00e2*/ 	.short	(.L_1899 - .L_1898)
.L_1898:
        /*00e4*/ 	.word	0x00000080
        /*00e8*/ 	.word	0x00000001
        /*00ec*/ 	.word	0x00000001


	//----- nvinfo : EIATTR_CRS_STACK_SIZE
	.align		4
.L_1899:
        /*00f0*/ 	.byte	0x04, 0x1e
        /*00f2*/ 	.short	(.L_1901 - .L_1900)
.L_1900:
        /*00f4*/ 	.word	0x00000000
.L_1901:


//--------------------- .nv.info._ZN2at6native27unrolled_elementwise_kernelINS0_13BinaryFunctorIN3c104HalfES4_S4_ZZZNS0_15binary_internal21div_floor_kernel_cudaERNS_18TensorIteratorBaseEENKUlvE1_clEvENKUlvE1_clEvEUlS4_S4_E_EESt5arrayIPcLm3EELi4E23TrivialOffsetCalculatorILi2EjESF_ILi1EjENS0_6memory12LoadWithCastILi2EEENSI_13StoreWithCastILi1EEEEEviT_T0_T2_T3_T4_T5_ --------------------------
	.section	.nv.info._ZN2at6native27unrolled_elementwise_kernelINS0_13BinaryFunctorIN3c104HalfES4_S4_ZZZNS0_15binary_internal21div_floor_kernel_cudaERNS_18TensorIteratorBaseEENKUlvE1_clEvENKUlvE1_clEvEUlS4_S4_E_EESt5arrayIPcLm3EELi4E23TrivialOffsetCalculatorILi2EjESF_ILi1EjENS0_6memory12LoadWithCastILi2EEENSI_13StoreWithCastILi1EEEEEviT_T0_T2_T3_T4_T5_,"",@"SHT_CUDA_INFO"
	.sectionflags	@""
	.align	4


	//----- nvinfo : EIATTR_CUDA_API_VERSION
	.align		4
        /*0000*/ 	.byte	0x04, 0x37
        /*0002*/ 	.short	(.L_1903 - .L_1902)
.L_1902:
        /*0004*/ 	.word	0x00000082


	//----- nvinfo : EIATTR_SW2861232_WAR
	.align		4
.L_1903:
        /*0008*/ 	.byte	0x01, 0x35
	.zero		2


	//----- nvinfo : EIATTR_PARAM_CBANK
	.align		4
        /*000c*/ 	.byte	0x04, 0x0a
        /*000e*/ 	.short	(.L_1905 - .L_1904)
	.align		4
.L_1904:
        /*0010*/ 	.word	index@(.nv.constant0._ZN2at6native27unrolled_elementwise_kernelINS0_13BinaryFunctorIN3c104HalfES4_S4_ZZZNS0_15binary_internal21div_floor_kernel_cudaERNS_18TensorIteratorBaseEENKUlvE1_clEvENKUlvE1_clEvEUlS4_S4_E_EESt5arrayIPcLm3EELi4E23TrivialOffsetCalculatorILi2EjESF_ILi1EjENS0_6memory12LoadWithCastILi2EEENSI_13StoreWithCastILi1EEEEEviT_T0_T2_T3_T4_T5_)
        /*0014*/ 	.short	0x0160
        /*0016*/ 	.short	0x0038


	//----- nvinfo : EIATTR_CBANK_PARAM_SIZE
	.align		4
.L_1905:
        /*0018*/ 	.byte	0x03, 0x19
        /*001a*/ 	.short	0x0038


	//----- nvinfo : EIATTR_KPARAM_INFO
	.align		4
        /*001c*/ 	.byte	0x04, 0x17
        /*001e*/ 	.short	(.L_1907 - .L_1906)
.L_1906:
        /*0020*/ 	.word	0x00000000
        /*0024*/ 	.short	0x0006
        /*0026*/ 	.short	0x0030
        /*0028*/ 	.byte	0x00, 0xf0, 0x21, 0x00


	//----- nvinfo : EIATTR_KPARAM_INFO
	.align		4
.L_1907:
        /*002c*/ 	.byte	0x04, 0x17
        /*002e*/ 	.short	(.L_1909 - .L_1908)
.L_1908:
        /*0030*/ 	.word	0x00000000
        /*0034*/ 	.short	0x0005
        /*0036*/ 	.short	0x0024
        /*0038*/ 	.byte	0x00, 0xf0, 0x31, 0x00


	//----- nvinfo : EIATTR_KPARAM_INFO
	.align		4
.L_1909:
        /*003c*/ 	.byte	0x04, 0x17
        /*003e*/ 	.short	(.L_1911 - .L_1910)
.L_1910:
        /*0040*/ 	.word	0x00000000
        /*0044*/ 	.short	0x0004
        /*0046*/ 	.short	0x0021
        /*0048*/ 	.byte	0x00, 0xf0, 0x05, 0x00


	//----- nvinfo : EIATTR_KPARAM_INFO
	.align		4
.L_1911:
        /*004c*/ 	.byte	0x04, 0x17
        /*004e*/ 	.short	(.L_1913 - .L_1912)
.L_1912:
        /*0050*/ 	.word	0x00000000
        /*0054*/ 	.short	0x0003
        /*0056*/ 	.short	0x0020
        /*0058*/ 	.byte	0x00, 0xf0, 0x05, 0x00


	//----- nvinfo : EIATTR_KPARAM_INFO
	.align		4
.L_1913:
        /*005c*/ 	.byte	0x04, 0x17
        /*005e*/ 	.short	(.L_1915 - .L_1914)
.L_1914:
        /*0060*/ 	.word	0x00000000
        /*0064*/ 	.short	0x0002
        /*0066*/ 	.short	0x0008
        /*0068*/ 	.byte	0x00, 0xf0, 0x61, 0x00


	//----- nvinfo : EIATTR_KPARAM_INFO
	.align		4
.L_1915:
        /*006c*/ 	.byte	0x04, 0x17
        /*006e*/ 	.short	(.L_1917 - .L_1916)
.L_1916:
        /*0070*/ 	.word	0x00000000
        /*0074*/ 	.short	0x0001
        /*0076*/ 	.short	0x0004
        /*0078*/ 	.byte	0x00, 0xf0, 0x05, 0x00


	//----- nvinfo : EIATTR_KPARAM_INFO
	.align		4
.L_1917:
        /*007c*/ 	.byte	0x04, 0x17
        /*007e*/ 	.short	(.L_1919 - .L_1918)
.L_1918:
        /*0080*/ 	.word	0x00000000
        /*0084*/ 	.short	0x0000
        /*0086*/ 	.short	0x0000
        /*0088*/ 	.byte	0x00, 0xf0, 0x11, 0x00


	//----- nvinfo : EIATTR_MAXREG_COUNT
	.align		4
.L_1919:
        /*008c*/ 	.byte	0x03, 0x1b
        /*008e*/ 	.short	0x00ff


	//----- nvinfo : EIATTR_EXTERNS
	.align		4
        /*0090*/ 	.byte	0x04, 0x0f
        /*0092*/ 	.short	(.L_1921 - .L_1920)


	//   ....[0]....
	.align		4
.L_1920:
        /*0094*/ 	.word	index@(__assertfail)


	//----- nvinfo : EIATTR_MERCURY_ISA_VERSION
	.align		4
.L_1921:
        /*0098*/ 	.byte	0x03, 0x5f
        /*009a*/ 	.short	0x0000


	//----- nvinfo : EIATTR_SYSCALL_OFFSETS
	.align		4
        /*009c*/ 	.byte	0x04, 0x46
        /*009e*/ 	.short	(.L_1923 - .L_1922)


	//   ....[0]....
.L_1922:
        /*00a0*/ 	.word	0x00001080


	//   ....[1]....
        /*00a4*/ 	.word	0x000020d0


	//   ....[2]....
        /*00a8*/ 	.word	0x00003190


	//   ....[3]....
        /*00ac*/ 	.word	0x000041e0


	//   ....[4]....
        /*00b0*/ 	.word	0x000052c0


	//   ....[5]....
        /*00b4*/ 	.word	0x00006300


	//   ....[6]....
        /*00b8*/ 	.word	0x000073c0


	//   ....[7]....
        /*00bc*/ 	.word	0x00008340


	//   ....[8]....
        /*00c0*/ 	.word	0x0000aeb0


	//   ....[9]....
        /*00c4*/ 	.word	0x0000bee0


	//   ....[10]....
        /*00c8*/ 	.word	0x0000ced0


	//   ....[11]....
        /*00cc*/ 	.word	0x0000dec0


	//----- nvinfo : EIATTR_EXIT_INSTR_OFFSETS
	.align		4
.L_1923:
        /*00d0*/ 	.byte	0x04, 0x1c
        /*00d2*/ 	.short	(.L_1925 - .L_1924)


	//   ....[0]....
.L_1924:
        /*00d4*/ 	.word	0x0000cf90


	//   ....[1]....
        /*00d8*/ 	.word	0x0000d0c0


	//   ....[2]....
        /*00dc*/ 	.word	0x0000d100


	//   ....[3]....
        /*00e0*/ 	.word	0x0000d1a0


	//   ....[4]....
        /*00e4*/ 	.word	0x0000d1e0


	//   ....[5]....
        /*00e8*/ 	.word	0x0000d220


	//   ....[6]....
        /*00ec*/ 	.word	0x0000d2b0


	//   ....[7]....
        /*00f0*/ 	.word	0x0000d2d0


	//   ....[8]....
        /*00f4*/ 	.word	0x0000d370


	//   ....[9]....
        /*00f8*/ 	.word	0x0000d3c0


	//   ....[10]....
        /*00fc*/ 	.word	0x0000d410


	//   ....[11]....
        /*0100*/ 	.word	0x0000d4e0


	//   ....[12]....
        /*0104*/ 	.word	0x0000d540


	//   ....[13]....
        /*0108*/ 	.word	0x0000d6d0


	//   ....[14]....
        /*010c*/ 	.word	0x0000d830


	//   ....[15]....
        /*0110*/ 	.word	0x0000d870


	//   ....[16]....
        /*0114*/ 	.word	0x0000d930


	//   ....[17]....
        /*0118*/ 	.word	0x0000dab0


	//   ....[18]....
        /*011c*/ 	.word	0x0000dc30


	//   ....[19]....
        /*0120*/ 	.word	0x0000dd90


	//   ....[20]....
        /*0124*/ 	.word	0x0000ded0


	//   ....[21]....
        /*0128*/ 	.word	0x0000df10


	//   ....[22]....
        /*012c*/ 	.word	0x0000df50


	//----- nvinfo : EIATTR_MAX_THREADS
	.align		4
.L_1925:
        /*0130*/ 	.byte	0x04, 0x05
        /*0132*/ 	.short	(.L_1927 - .L_1926)
.L_1926:
        /*0134*/ 	.word	0x00000080
        /*0138*/ 	.word	0x00000001
        /*013c*/ 	.word	0x00000001


	//----- nvinfo : EIATTR_CRS_STACK_SIZE
	.align		4
.L_1927:
        /*0140*/ 	.byte	0x04, 0x1e
        /*0142*/ 	.short	(.L_1929 - .L_1928)
.L_1928:
        /*0144*/ 	.word	0x00000000
.L_1929:


//--------------------- .nv.info._ZN2at6native18elementwise_kernelILi128ELi4EZNS0_22gpu_kernel_impl_nocastINS0_13BinaryFunctorIN3c104HalfES5_S5_ZZZNS0_15binary_internal21div_floor_kernel_cudaERNS_18TensorIteratorBaseEENKUlvE1_clEvENKUlvE1_clEvEUlS5_S5_E_EEEEvS8_RKT_EUliE_EEviT1_ --------------------------
	.section	.nv.info._ZN2at6native18elementwise_kernelILi128ELi4EZNS0_22gpu_kernel_impl_nocastINS0_13BinaryFunctorIN3c104HalfES5_S5_ZZZNS0_15binary_internal21div_floor_kernel_cudaERNS_18TensorIteratorBaseEENKUlvE1_clEvENKUlvE1_clEvEUlS5_S5_E_EEEEvS8_RKT_EUliE_EEviT1_,"",@"SHT_CUDA_INFO"
	.sectionflags	@""
	.align	4


	//----- nvinfo : EIATTR_CUDA_API_VERSION
	.align		4
        /*0000*/ 	.byte	0x04, 0x37
        /*0002*/ 	.short	(.L_1931 - .L_1930)
.L_1930:
        /*0004*/ 	.word	0x00000082


	//----- nvinfo : EIATTR_SW2861232_WAR
	.align		4
.L_1931:
        /*0008*/ 	.byte	0x01, 0x35
	.zero		2


	//----- nvinfo : EIATTR_PARAM_CBANK
	.align		4
        /*000c*/ 	.byte	0x04, 0x0a
        /*000e*/ 	.short	(.L_1933 - .L_1932)
	.align		4
.L_1932:
        /*0010*/ 	.word	index@(.nv.constant0._ZN2at6native18elementwise_kernelILi128ELi4EZNS0_22gpu_kernel_impl_nocastINS0_13BinaryFunctorIN3c104HalfES5_S5_ZZZNS0_15binary_internal21div_floor_kernel_cudaERNS_18TensorIteratorBaseEENKUlvE1_clEvENKUlvE1_clEvEUlS5_S5_E_EEEEvS8_RKT_EUliE_EEviT1_)
        /*0014*/ 	.short	0x0160
        /*0016*/ 	.short	0x0290


	//----- nvinfo : EIATTR_CBANK_PARAM_SIZE
	.align		4
.L_1933:
        /*0018*/ 	.byte	0x03, 0x19
        /*001a*/ 	.short	0x0290


	//----- nvinfo : EIATTR_KPARAM_INFO
	.align		4
        /*001c*/ 	.byte	0x04, 0x17
        /*001e*/ 	.short	(.L_1935 - .L_1934)
.L_1934:
        /*0020*/ 	.word	0x00000000
        /*0024*/ 	.short	0x0001
        /*0026*/ 	.short	0x0008
        /*0028*/ 	.byte	0x00, 0xf0, 0x21, 0x0a


	//----- nvinfo : EIATTR_KPARAM_INFO
	.align		4
.L_1935:
        /*002c*/ 	.byte	0x04, 0x17
        /*002e*/ 	.short	(.L_1937 - .L_1936)
.L_1936:
        /*0030*/ 	.word	0x00000000
        /*0034*/ 	.short	0x0000
        /*0036*/ 	.short	0x0000
        /*0038*/ 	.byte	0x00, 0xf0, 0x11, 0x00


	//----- nvinfo : EIATTR_MAXREG_COUNT
	.align		4
.L_1937:
        /*003c*/ 	.byte	0x03, 0x1b
        /*003e*/ 	.short	0x0080


	//----- nvinfo : EIATTR_MERCURY_ISA_VERSION
	.align		4
        /*0040*/ 	.byte	0x03, 0x5f
        /*0042*/ 	.short	0x0000


	//----- nvinfo : EIATTR_EXIT_INSTR_OFFSETS
	.align		4
        /*0044*/ 	.byte	0x04, 0x1c
        /*0046*/ 	.short	(.L_1939 - .L_1938)


	//   ....[0]....
.L_1938:
        /*0048*/ 	.word	0x00004580


	//   ....[1]....
        /*004c*/ 	.word	0x00005c50


	//----- nvinfo : EIATTR_MAX_THREADS
	.align		4
.L_1939:
        /*0050*/ 	.byte	0x04, 0x05
        /*0052*/ 	.short	(.L_1941 - .L_1940)
.L_1940:
        /*0054*/ 	.word	0x00000080
        /*0058*/ 	.word	0x00000001
        /*005c*/ 	.word	0x00000001


	//----- nvinfo : EIATTR_CRS_STACK_SIZE
	.align		4
.L_1941:
        /*0060*/ 	.byte	0x04, 0x1e
        /*0062*/ 	.short	(.L_1943 - .L_1942)
.L_1942:
        /*0064*/ 	.word	0x00000000
.L_1943:


//--------------------- .nv.info._ZN2at6native27unrolled_elementwise_kernelINS0_13BinaryFunctorIN3c104HalfES4_S4_ZZZNS0_15binary_internal21div_floor_kernel_cudaERNS_18TensorIteratorBaseEENKUlvE1_clEvENKUlvE1_clEvEUlS4_S4_E_EESt5arrayIPcLm3EELi4E23TrivialOffsetCalculatorILi2EjESF_ILi1EjENS0_6memory15LoadWithoutCastENSI_16StoreWithoutCastEEEviT_T0_T2_T3_T4_T5_ --------------------------
	.section	.nv.info._ZN2at6native27unrolled_elementwise_kernelINS0_13BinaryFunctorIN3c104HalfES4_S4_ZZZNS0_15binary_internal21div_floor_kernel_cudaERNS_18TensorIteratorBaseEENKUlvE1_clEvENKUlvE1_clEvEUlS4_S4_E_EESt5arrayIPcLm3EELi4E23TrivialOffsetCalculatorILi2EjESF_ILi1EjENS0_6memory15LoadWithoutCastENSI_16StoreWithoutCastEEEviT_T0_T2_T3_T4_T5_,"",@"SHT_CUDA_INFO"
	.sectionflags	@""
	.align	4


	//----- nvinfo : EIATTR_CUDA_API_VERSION
	.align		4
        /*0000*/ 	.byte	0x04, 0x37
        /*0002*/ 	.short	(.L_1945 - .L_1944)
.L_1944:
        /*0004*/ 	.word	0x00000082


	//----- nvinfo : EIATTR_SW2861232_WAR
	.align		4
.L_1945:
        /*0008*/ 	.byte	0x01, 0x35
	.zero		2


	//----- nvinfo : EIATTR_PARAM_CBANK
	.align		4
        /*000c*/ 	.byte	0x04, 0x0a
        /*000e*/ 	.short	(.L_1947 - .L_1946)
	.align		4
.L_1946:
        /*0010*/ 	.word	index@(.nv.constant0._ZN2at6native27unrolled_elementwise_kernelINS0_13BinaryFunctorIN3c104HalfES4_S4_ZZZNS0_15binary_internal21div_floor_kernel_cudaERNS_18TensorIteratorBaseEENKUlvE1_clEvENKUlvE1_clEvEUlS4_S4_E_EESt5arrayIPcLm3EELi4E23TrivialOffsetCalculatorILi2EjESF_ILi1EjENS0_6memory15LoadWithoutCastENSI_16StoreWithoutCastEEEviT_T0_T2_T3_T4_T5_)
        /*0014*/ 	.short	0x0160
        /*0016*/ 	.short	0x0024


	//----- nvinfo : EIATTR_CBANK_PARAM_SIZE
	.align		4
.L_1947:
        /*0018*/ 	.byte	0x03, 0x19
        /*001a*/ 	.short	0x0024


	//----- nvinfo : EIATTR_KPARAM_INFO
	.align		4
        /*001c*/ 	.byte	0x04, 0x17
        /*001e*/ 	.short	(.L_1949 - .L_1948)
.L_1948:
        /*0020*/ 	.word	0x00000000
        /*0024*/ 	.short	0x0006
        /*0026*/ 	.short	0x0023
        /*0028*/ 	.byte	0x00, 0xf0, 0x05, 0x00


	//----- nvinfo : EIATTR_KPARAM_INFO
	.align		4
.L_1949:
        /*002c*/ 	.byte	0x04, 0x17
        /*002e*/ 	.short	(.L_1951 - .L_1950)
.L_1950:
        /*0030*/ 	.word	0x00000000
        /*0034*/ 	.short	0x0005
        /*0036*/ 	.short	0x0022
        /*0038*/ 	.byte	0x00, 0xf0, 0x05, 0x00


	//----- nvinfo : EIATTR_KPARAM_INFO
	.align		4
.L_1951:
        /*003c*/ 	.byte	0x04, 0x17
        /*003e*/ 	.short	(.L_1953 - .L_1952)
.L_1952:
        /*0040*/ 	.word	0x00000000
        /*0044*/ 	.short	0x0004
        /*0046*/ 	.short	0x0021
        /*0048*/ 	.byte	0x00, 0xf0, 0x05, 0x00


	//----- nvinfo : EIATTR_KPARAM_INFO
	.align		4
.L_1953:
        /*004c*/ 	.byte	0x04, 0x17
        /*004e*/ 	.short	(.L_1955 - .L_1954)
.L_1954:
        /*0050*/ 	.word	0x00000000
        /*0054*/ 	.short	0x0003
        /*0056*/ 	.short	0x0020
        /*0058*/ 	.byte	0x00, 0xf0, 0x05, 0x00


	//----- nvinfo : EIATTR_KPARAM_INFO
	.align		4
.L_1955:
        /*005c*/ 	.byte	0x04, 0x17
        /*005e*/ 	.short	(.L_1957 - .L_1956)
.L_1956:
        /*0060*/ 	.word	0x00000000
        /*0064*/ 	.short	0x0002
        /*0066*/ 	.short	0x0008
        /*0068*/ 	.byte	0x00, 0xf0, 0x61, 0x00


	//----- nvinfo : EIATTR_KPARAM_INFO
	.align		4
.L_1957:
        /*006c*/ 	.byte	0x04, 0x17
        /*006e*/ 	.short	(.L_1959 - .L_1958)
.L_1958:
        /*0070*/ 	.word	0x00000000
        /*0074*/ 	.short	0x0001
        /*0076*/ 	.short	0x0004
        /*0078*/ 	.byte	0x00, 0xf0, 0x05, 0x00


	//----- nvinfo : EIATTR_KPARAM_INFO
	.align		4
.L_1959:
        /*007c*/ 	.byte	0x04, 0x17
        /*007e*/ 	.short	(.L_1961 - .L_1960)
.L_1960:
        /*0080*/ 	.word	0x00000000
        /*0084*/ 	.short	0x0000
        /*0086*/ 	.short	0x0000
        /*0088*/ 	.byte	0x00, 0xf0, 0x11, 0x00


	//----- nvinfo : EIATTR_MAXREG_COUNT
	.align		4
.L_1961:
        /*008c*/ 	.byte	0x03, 0x1b
        /*008e*/ 	.short	0x00ff


	//----- nvinfo : EIATTR_MERCURY_ISA_VERSION
	.align		4
        /*0090*/ 	.byte	0x03, 0x5f
        /*0092*/ 	.short	0x0000


	//----- nvinfo : EIATTR_EXIT_INSTR_OFFSETS
	.align		4
        /*0094*/ 	.byte	0x04, 0x1c
        /*0096*/ 	.short	(.L_1963 - .L_1962)


	//   ....[0]....
.L_1962:
        /*0098*/ 	.word	0x00001eb0


	//   ....[1]....
        /*009c*/ 	.word	0x00001f00


	//----- nvinfo : EIATTR_MAX_THREADS
	.align		4
.L_1963:
        /*00a0*/ 	.byte	0x04, 0x05
        /*00a2*/ 	.short	(.L_1965 - .L_1964)
.L_1964:
        /*00a4*/ 	.word	0x00000080
        /*00a8*/ 	.word	0x00000001
        /*00ac*/ 	.word	0x00000001


	//----- nvinfo : EIATTR_CRS_STACK_SIZE
	.align		4
.L_1965:
        /*00b0*/ 	.byte	0x04, 0x1e
        /*00b2*/ 	.short	(.L_1967 - .L_1966)
.L_1966:
        /*00b4*/ 	.word	0x00000000
.L_1967:


//--------------------- .nv.info._ZN2at6native29vectorized_elementwise_kernelILi2ENS0_13BinaryFunctorIN3c104HalfES4_S4_ZZZNS0_15binary_internal21div_floor_kernel_cudaERNS_18TensorIteratorBaseEENKUlvE1_clEvENKUlvE1_clEvEUlS4_S4_E_EESt5arrayIPcLm3EEEEviT0_T1_ --------------------------
	.section	.nv.info._ZN2at6native29vectorized_elementwise_kernelILi2ENS0_13BinaryFunctorIN3c104HalfES4_S4_ZZZNS0_15binary_internal21div_floor_kernel_cudaERNS_18TensorIteratorBaseEENKUlvE1_clEvENKUlvE1_clEvEUlS4_S4_E_EESt5arrayIPcLm3EEEEviT0_T1_,"",@"SHT_CUDA_INFO"
	.sectionflags	@""
	.align	4


	//----- nvinfo : EIATTR_CUDA_API_VERSION
	.align		4
        /*0000*/ 	.byte	0x04, 0x37
        /*0002*/ 	.short	(.L_1969 - .L_1968)
.L_1968:
        /*0004*/ 	.word	0x00000082


	//----- nvinfo : EIATTR_SW2861232_WAR
	.align		4
.L_1969:
        /*0008*/ 	.byte	0x01, 0x35
	.zero		2


	//----- nvinfo : EIATTR_PARAM_CBANK
	.align		4
        /*000c*/ 	.byte	0x04, 0x0a
        /*000e*/ 	.short	(.L_1971 - .L_1970)
	.align		4
.L_1970:
        /*0010*/ 	.word	index@(.nv.constant0._ZN2at6native29vectorized_elementwise_kernelILi2ENS0_13BinaryFunctorIN3c104HalfES4_S4_ZZZNS0_15binary_internal21div_floor_kernel_cudaERNS_18TensorIteratorBaseEENKUlvE1_clEvENKUlvE1_clEvEUlS4_S4_E_EESt5arrayIPcLm3EEEEviT0_T1_)
        /*0014*/ 	.short	0x0160
        /*0016*/ 	.short	0x0020


	//----- nvinfo : EIATTR_CBANK_PARAM_SIZE
	.align		4
.L_1971:
        /*0018*/ 	.byte	0x03, 0x19
        /*001a*/ 	.short	0x0020


	//----- nvinfo : EIATTR_KPARAM_INFO
	.align		4
        /*001c*/ 	.byte	0x04, 0x17
        /*001e*/ 	.short	(.L_1973 - .L_1972)
.L_1972:
        /*0020*/ 	.word	0x00000000
        /*0024*/ 	.short	0x0002
        /*0026*/ 	.short	0x0008
        /*0028*/ 	.byte	0x00, 0xf0, 0x61, 0x00


	//----- nvinfo : EIATTR_KPARAM_INFO
	.align		4
.L_1973:
        /*002c*/ 	.byte	0x04, 0x17
        /*002e*/ 	.short	(.L_1975 - .L_1974)
.L_1974:
        /*0030*/ 	.word	0x00000000
        /*0034*/ 	.short	0x0001
        /*0036*/ 	.short	0x0004
        /*0038*/ 	.byte	0x00, 0xf0, 0x05, 0x00


	//----- nvinfo : EIATTR_KPARAM_INFO
	.align		4
.L_1975:
        /*003c*/ 	.byte	0x04, 0x17
        /*003e*/ 	.short	(.L_1977 - .L_1976)
.L_1976:
        /*0040*/ 	.word	0x00000000
        /*0044*/ 	.short	0x0000
        /*0046*/ 	.short	0x0000
        /*0048*/ 	.byte	0x00, 0xf0, 0x11, 0x00


	//----- nvinfo : EIATTR_MAXREG_COUNT
	.align		4
.L_1977:
        /*004c*/ 	.byte	0x03, 0x1b
        /*004e*/ 	.short	0x00ff


	//----- nvinfo : EIATTR_MERCURY_ISA_VERSION
	.align		4
        /*0050*/ 	.byte	0x03, 0x5f
        /*0052*/ 	.short	0x0000


	//----- nvinfo : EIATTR_EXIT_INSTR_OFFSETS
	.align		4
        /*0054*/ 	.byte	0x04, 0x1c
        /*0056*/ 	.short	(.L_1979 - .L_1978)


	//   ....[0]....
.L_1978:
        /*0058*/ 	.word	0x000033f0


	//   ....[1]....
        /*005c*/ 	.word	0x000071c0


	//   ....[2]....
        /*0060*/ 	.word	0x00007220


	//----- nvinfo : EIATTR_MAX_THREADS
	.align		4
.L_1979:
        /*0064*/ 	.byte	0x04, 0x05
        /*0066*/ 	.short	(.L_1981 - .L_1980)
.L_1980:
        /*0068*/ 	.word	0x00000080
        /*006c*/ 	.word	0x00000001
        /*0070*/ 	.word	0x00000001


	//----- nvinfo : EIATTR_CRS_STACK_SIZE
	.align		4
.L_1981:
        /*0074*/ 	.byte	0x04, 0x1e
        /*0076*/ 	.short	(.L_1983 - .L_1982)
.L_1982:
        /*0078*/ 	.word	0x00000000
.L_1983:


//--------------------- .nv.info._ZN2at6native29vectorized_elementwise_kernelILi4ENS0_13BinaryFunctorIN3c104HalfES4_S4_ZZZNS0_15binary_internal21div_floor_kernel_cudaERNS_18TensorIteratorBaseEENKUlvE1_clEvENKUlvE1_clEvEUlS4_S4_E_EESt5arrayIPcLm3EEEEviT0_T1_ --------------------------
	.section	.nv.info._ZN2at6native29vectorized_elementwise_kernelILi4ENS0_13BinaryFunctorIN3c104HalfES4_S4_ZZZNS0_15binary_internal21div_floor_kernel_cudaERNS_18TensorIteratorBaseEENKUlvE1_clEvENKUlvE1_clEvEUlS4_S4_E_EESt5arrayIPcLm3EEEEviT0_T1_,"",@"SHT_CUDA_INFO"
	.sectionflags	@""
	.align	4


	//----- nvinfo : EIATTR_CUDA_API_VERSION
	.align		4
        /*0000*/ 	.byte	0x04, 0x37
        /*0002*/ 	.short	(.L_1985 - .L_1984)
.L_1984:
        /*0004*/ 	.word	0x00000082


	//----- nvinfo : EIATTR_SW2861232_WAR
	.align		4
.L_1985:
        /*0008*/ 	.byte	0x01, 0x35
	.zero		2


	//----- nvinfo : EIATTR_PARAM_CBANK
	.align		4
        /*000c*/ 	.byte	0x04, 0x0a
        /*000e*/ 	.short	(.L_1987 - .L_1986)
	.align		4
.L_1986:
        /*0010*/ 	.word	index@(.nv.constant0._ZN2at6native29vectorized_elementwise_kernelILi4ENS0_13BinaryFunctorIN3c104HalfES4_S4_ZZZNS0_15binary_internal21div_floor_kernel_cudaERNS_18TensorIteratorBaseEENKUlvE1_clEvENKUlvE1_clEvEUlS4_S4_E_EESt5arrayIPcLm3EEEEviT0_T1_)
        /*0014*/ 	.short	0x0160
        /*0016*/ 	.short	0x0020


	//----- nvinfo : EIATTR_CBANK_PARAM_SIZE
	.align		4
.L_1987:
        /*0018*/ 	.byte	0x03, 0x19
        /*001a*/ 	.short	0x0020


	//----- nvinfo : EIATTR_KPARAM_INFO
	.align		4
        /*001c*/ 	.byte	0x04, 0x17
        /*001e*/ 	.short	(.L_1989 - .L_1988)
.L_1988:
        /*0020*/ 	.word	0x00000000
        /*0024*/ 	.short	0x0002
        /*0026*/ 	.short	0x0008
        /*0028*/ 	.byte	0x00, 0xf0, 0x61, 0x00


	//----- nvinfo : EIATTR_KPARAM_INFO
	.align		4
.L_1989:
        /*002c*/ 	.byte	0x04, 0x17
        /*002e*/ 	.short	(.L_1991 - .L_1990)
.L_1990:
        /*0030*/ 	.word	0x00000000
        /*0034*/ 	.short	0x0001
        /*0036*/ 	.short	0x0004
        /*0038*/ 	.byte	0x00, 0xf0, 0x05, 0x00


	//----- nvinfo : EIATTR_KPARAM_INFO
	.align		4
.L_1991:
        /*003c*/ 	.byte	0x04, 0x17
        /*003e*/ 	.short	(.L_1993 - .L_1992)
.L_1992:
        /*0040*/ 	.word	0x00000000
        /*0044*/ 	.short	0x0000
        /*0046*/ 	.short	0x0000
        /*0048*/ 	.byte	0x00, 0xf0, 0x11, 0x00


	//----- nvinfo : EIATTR_MAXREG_COUNT
	.align		4
.L_1993:
        /*004c*/ 	.byte	0x03, 0x1b
        /*004e*/ 	.short	0x00ff


	//----- nvinfo : EIATTR_MERCURY_ISA_VERSION
	.align		4
        /*0050*/ 	.byte	0x03, 0x5f
        /*0052*/ 	.short	0x0000


	//----- nvinfo : EIATTR_EXIT_INSTR_OFFSETS
	.align		4
        /*0054*/ 	.byte	0x04, 0x1c
        /*0056*/ 	.short	(.L_1995 - .L_1994)


	//   ....[0]....
.L_1994:
        /*0058*/ 	.word	0x00003390


	//   ....[1]....
        /*005c*/ 	.word	0x00007160


	//   ....[2]....
        /*0060*/ 	.word	0x000071c0


	//----- nvinfo : EIATTR_MAX_THREADS
	.align		4
.L_1995:
        /*0064*/ 	.byte	0x04, 0x05
        /*0066*/ 	.short	(.L_1997 - .L_1996)
.L_1996:
        /*0068*/ 	.word	0x00000080
        /*006c*/ 	.word	0x00000001
        /*0070*/ 	.word	0x00000001


	//----- nvinfo : EIATTR_CRS_STACK_SIZE
	.align		4
.L_1997:
        /*0074*/ 	.byte	0x04, 0x1e
        /*0076*/ 	.short	(.L_1999 - .L_1998)
.L_1998:
        /*0078*/ 	.word	0x00000000
.L_1999:


//--------------------- .nv.info._ZN2at6native29vectorized_elementwise_kernelILi8ENS0_13BinaryFunctorIN3c104HalfES4_S4_ZZZNS0_15binary_internal21div_floor_kernel_cudaERNS_18TensorIteratorBaseEENKUlvE1_clEvENKUlvE1_clEvEUlS4_S4_E_EESt5arrayIPcLm3EEEEviT0_T1_ --------------------------
	.section	.nv.info._ZN2at6native29vectorized_elementwise_kernelILi8ENS0_13BinaryFunctorIN3c104HalfES4_S4_ZZZNS0_15binary_internal21div_floor_kernel_cudaERNS_18TensorIteratorBaseEENKUlvE1_clEvENKUlvE1_clEvEUlS4_S4_E_EESt5arrayIPcLm3EEEEviT0_T1_,"",@"SHT_CUDA_INFO"
	.sectionflags	@""
	.align	4


	//----- nvinfo : EIATTR_CUDA_API_VERSION
	.align		4
        /*0000*/ 	.byte	0x04, 0x37
        /*0002*/ 	.short	(.L_2001 - .L_2000)
.L_2000:
        /*0004*/ 	.word	0x00000082


	//----- nvinfo : EIATTR_SW2861232_WAR
	.align		4
.L_2001:
        /*0008*/ 	.byte	0x01, 0x35
	.zero		2


	//----- nvinfo : EIATTR_PARAM_CBANK
	.align		4
        /*000c*/ 	.byte	0x04, 0x0a
        /*000e*/ 	.short	(.L_2003 - .L_2002)
	.align		4
.L_2002:
        /*0010*/ 	.word	index@(.nv.constant0._ZN2at6native29vectorized_elementwise_kernelILi8ENS0_13BinaryFunctorIN3c104HalfES4_S4_ZZZNS0_15binary_internal21div_floor_kernel_cudaERNS_18TensorIteratorBaseEENKUlvE1_clEvENKUlvE1_clEvEUlS4_S4_E_EESt5arrayIPcLm3EEEEviT0_T1_)
        /*0014*/ 	.short	0x0160
        /*0016*/ 	.short	0x0020


	//----- nvinfo : EIATTR_CBANK_PARAM_SIZE
	.align		4
.L_2003:
        /*0018*/ 	.byte	0x03, 0x19
        /*001a*/ 	.short	0x0020


	//----- nvinfo : EIATTR_KPARAM_INFO
	.align		4
        /*001c*/ 	.byte	0x04, 0x17
        /*001e*/ 	.short	(.L_2005 - .L_2004)
.L_2004:
        /*0020*/ 	.word	0x00000000
        /*0024*/ 	.short	0x0002
        /*0026*/ 	.short	0x0008
        /*0028*/ 	.byte	0x00, 0xf0, 0x61, 0x00


	//----- nvinfo : EIATTR_KPARAM_INFO
	.align		4
.L_2005:
        /*002c*/ 	.byte	0x04, 0x17
        /*002e*/ 	.short	(.L_2007 - .L_2006)
.L_2006:
        /*0030*/ 	.word	0x00000000
        /*0034*/ 	.short	0x0001
        /*0036*/ 	.short	0x0004
        /*0038*/ 	.byte	0x00, 0xf0, 0x05, 0x00


	//----- nvinfo : EIATTR_KPARAM_INFO
	.align		4
.L_2007:
        /*003c*/ 	.byte	0x04, 0x17
        /*003e*/ 	.short	(.L_2009 - .L_2008)
.L_2008:
        /*0040*/ 	.word	0x00000000
        /*0044*/ 	.short	0x0000
        /*0046*/ 	.short	0x0000
        /*0048*/ 	.byte	0x00, 0xf0, 0x11, 0x00


	//----- nvinfo : EIATTR_MAXREG_COUNT
	.align		4
.L_2009:
        /*004c*/ 	.byte	0x03, 0x1b
        /*004e*/ 	.short	0x00ff


	//----- nvinfo : EIATTR_MERCURY_ISA_VERSION
	.align		4
        /*0050*/ 	.byte	0x03, 0x5f
        /*0052*/ 	.short	0x0000


	//----- nvinfo : EIATTR_EXIT_INSTR_OFFSETS
	.align		4
        /*0054*/ 	.byte	0x04, 0x1c
        /*0056*/ 	.short	(.L_2011 - .L_2010)


	//   ....[0]....
.L_2010:
        /*0058*/ 	.word	0x00000010


	//----- nvinfo : EIATTR_MAX_THREADS
	.align		4
.L_2011:
        /*005c*/ 	.byte	0x04, 0x05
        /*005e*/ 	.short	(.L_2013 - .L_2012)
.L_2012:
        /*0060*/ 	.word	0x00000080
        /*0064*/ 	.word	0x00000001
        /*0068*/ 	.word	0x00000001
.L_2013:


//--------------------- .nv.info._ZN2at6native18elementwise_kernelILi128ELi4EZNS0_15gpu_kernel_implINS0_13BUnaryFunctorIN3c104HalfES5_S5_ZZZNS0_15binary_internal21div_floor_kernel_cudaERNS_18TensorIteratorBaseEENKUlvE1_clEvENKUlvE1_clEvEUlS5_S5_E_EEEEvS8_RKT_EUliE_EEviT1_ --------------------------
	.section	.nv.info._ZN2at6native18elementwise_kernelILi128ELi4EZNS0_15gpu_kernel_implINS0_13BUnaryFunctorIN3c104HalfES5_S5_ZZZNS0_15binary_internal21div_floor_kernel_cudaERNS_18TensorIteratorBaseEENKUlvE1_clEvENKUlvE1_clEvEUlS5_S5_E_EEEEvS8_RKT_EUliE_EEviT1_,"",@"SHT_CUDA_INFO"
	.sectionflags	@""
	.align	4


	//----- nvinfo : EIATTR_CUDA_API_VERSION
	.align		4
        /*0000*/ 	.byte	0x04, 0x37
        /*0002*/ 	.short	(.L_2015 - .L_2014)
.L_2014:
        /*0004*/ 	.word	0x00000082


	//----- nvinfo : EIATTR_SW2861232_WAR
	.align		4
.L_2015:
        /*0008*/ 	.byte	0x01, 0x35
	.zero		2


	//----- nvinfo : EIATTR_PARAM_CBANK
	.align		4
        /*000c*/ 	.byte	0x04, 0x0a
        /*000e*/ 	.short	(.L_2017 - .L_2016)
	.align		4
.L_2016:
        /*0010*/ 	.word	index@(.nv.constant0._ZN2at6native18elementwise_kernelILi128ELi4EZNS0_15gpu_kernel_implINS0_13BUnaryFunctorIN3c104HalfES5_S5_ZZZNS0_15binary_internal21div_floor_kernel_cudaERNS_18TensorIteratorBaseEENKUlvE1_clEvENKUlvE1_clEvEUlS5_S5_E_EEEEvS8_RKT_EUliE_EEviT1_)
        /*0014*/ 	.short	0x0160
        /*0016*/ 	.short	0x0220


	//----- nvinfo : EIATTR_CBANK_PARAM_SIZE
	.align		4
.L_2017:
        /*0018*/ 	.byte	0x03, 0x19
        /*001a*/ 	.short	0x0220


	//----- nvinfo : EIATTR_KPARAM_INFO
	.align		4
        /*001c*/ 	.byte	0x04, 0x17
        /*001e*/ 	.short	(.L_2019 - .L_2018)
.L_2018:
        /*0020*/ 	.word	0x00000000
        /*0024*/ 	.short	0x0001
        /*0026*/ 	.short	0x0008
        /*0028*/ 	.byte	0x00, 0xf0, 0x61, 0x08


	//----- nvinfo : EIATTR_KPARAM_INFO
	.align		4
.L_2019:
        /*002c*/ 	.byte	0x04, 0x17
        /*002e*/ 	.short	(.L_2021 - .L_2020)
.L_2020:
        /*0030*/ 	.word	0x00000000
        /*0034*/ 	.short	0x0000
        /*0036*/ 	.short	0x0000
        /*0038*/ 	.byte	0x00, 0xf0, 0x11, 0x00


	//----- nvinfo : EIATTR_MAXREG_COUNT
	.align		4
.L_2021:
        /*003c*/ 	.byte	0x03, 0x1b
        /*003e*/ 	.short	0x0080


	//----- nvinfo : EIATTR_EXTERNS
	.align		4
        /*0040*/ 	.byte	0x04, 0x0f
        /*0042*/ 	.short	(.L_2023 - .L_2022)


	//   ....[0]....
	.align		4
.L_2022:
        /*0044*/ 	.word	index@(__assertfail)


	//----- nvinfo : EIATTR_MERCURY_ISA_VERSION
	.align		4
.L_2023:
        /*0048*/ 	.byte	0x03, 0x5f
        /*004a*/ 	.short	0x0000


	//----- nvinfo : EIATTR_SYSCALL_OFFSETS
	.align		4
        /*004c*/ 	.byte	0x04, 0x46
        /*004e*/ 	.short	(.L_2025 - .L_2024)


	//   ....[0]....
.L_2024:
        /*0050*/ 	.word	0x00001da0


	//   ....[1]....
        /*0054*/ 	.word	0x00003390


	//   ....[2]....
        /*0058*/ 	.word	0x00005250


	//   ....[3]....
        /*005c*/ 	.word	0x00006860


	//   ....[4]....
        /*0060*/ 	.word	0x00008700


	//   ....[5]....
        /*0064*/ 	.word	0x00009d10


	//   ....[6]....
        /*0068*/ 	.word	0x0000bb10


	//   ....[7]....
        /*006c*/ 	.word	0x0000d100


	//----- nvinfo : EIATTR_EXIT_INSTR_OFFSETS
	.align		4
.L_2025:
        /*0070*/ 	.byte	0x04, 0x1c
        /*0072*/ 	.short	(.L_2027 - .L_2026)


	//   ....[0]....
.L_2026:
        /*0074*/ 	.word	0x00009dd0


	//   ....[1]....
        /*0078*/ 	.word	0x0000c300


	//   ....[2]....
        /*007c*/ 	.word	0x0000c340


	//   ....[3]....
        /*0080*/ 	.word	0x0000c3e0


	//   ....[4]....
        /*0084*/ 	.word	0x0000c420


	//   ....[5]....
        /*0088*/ 	.word	0x0000c460


	//   ....[6]....
        /*008c*/ 	.word	0x0000c4f0


	//   ....[7]....
        /*0090*/ 	.word	0x0000c510


	//   ....[8]....
        /*0094*/ 	.word	0x0000c5b0


	//   ....[9]....
        /*0098*/ 	.word	0x0000c600


	//   ....[10]....
        /*009c*/ 	.word	0x0000c650


	//   ....[11]....
        /*00a0*/ 	.word	0x0000c720


	//   ....[12]....
        /*00a4*/ 	.word	0x0000c780


	//   ....[13]....
        /*00a8*/ 	.word	0x0000c910


	//   ....[14]....
        /*00ac*/ 	.word	0x0000ca70


	//   ....[15]....
        /*00b0*/ 	.word	0x0000cab0


	//   ....[16]....
        /*00b4*/ 	.word	0x0000cb70


	//   ....[17]....
        /*00b8*/ 	.word	0x0000ccf0


	//   ....[18]....
        /*00bc*/ 	.word	0x0000ce70


	//   ....[19]....
        /*00c0*/ 	.word	0x0000cfd0


	//   ....[20]....
        /*00c4*/ 	.word	0x0000d110


	//   ....[21]....
        /*00c8*/ 	.word	0x0000d150


	//   ....[22]....
        /*00cc*/ 	.word	0x0000d190


	//----- nvinfo : EIATTR_MAX_THREADS
	.align		4
.L_2027:
        /*00d0*/ 	.byte	0x04, 0x05
        /*00d2*/ 	.short	(.L_2029 - .L_2028)
.L_2028:
        /*00d4*/ 	.word	0x00000080
        /*00d8*/ 	.word	0x00000001
        /*00dc*/ 	.word	0x00000001


	//----- nvinfo : EIATTR_CRS_STACK_SIZE
	.align		4
.L_2029:
        /*00e0*/ 	.byte	0x04, 0x1e
        /*00e2*/ 	.short	(.L_2031 - .L_2030)
.L_2030:
        /*00e4*/ 	.word	0x00000000
.L_2031:


//--------------------- .nv.info._ZN2at6native27unrolled_elementwise_kernelINS0_13BUnaryFunctorIN3c104HalfES4_S4_ZZZNS0_15binary_internal21div_floor_kernel_cudaERNS_18TensorIteratorBaseEENKUlvE1_clEvENKUlvE1_clEvEUlS4_S4_E_EESt5arrayIPcLm2EELi4E23TrivialOffsetCalculatorILi1EjESG_NS0_6memory12LoadWithCastILi1EEENSH_13StoreWithCastILi1EEEEEviT_T0_T2_T3_T4_T5_ --------------------------
	.section	.nv.info._ZN2at6native27unrolled_elementwise_kernelINS0_13BUnaryFunctorIN3c104HalfES4_S4_ZZZNS0_15binary_internal21div_floor_kernel_cudaERNS_18TensorIteratorBaseEENKUlvE1_clEvENKUlvE1_clEvEUlS4_S4_E_EESt5arrayIPcLm2EELi4E23TrivialOffsetCalculatorILi1EjESG_NS0_6memory12LoadWithCastILi1EEENSH_13StoreWithCastILi1EEEEEviT_T0_T2_T3_T4_T5_,"",@"SHT_CUDA_INFO"
	.sectionflags	@""
	.align	4


	//----- nvinfo : EIATTR_CUDA_API_VERSION
	.align		4
        /*0000*/ 	.byte	0x04, 0x37
        /*0002*/ 	.short	(.L_2033 - .L_2032)
.L_2032:
        /*0004*/ 	.word	0x00000082


	//----- nvinfo : EIATTR_SW2861232_WAR
	.align		4
.L_2033:
        /*0008*/ 	.byte	0x01, 0x35
	.zero		2


	//----- nvinfo : EIATTR_PARAM_CBANK
	.align		4
        /*000c*/ 	.byte	0x04, 0x0a
        /*000e*/ 	.short	(.L_2035 - .L_2034)
	.align		4
.L_2034:
        /*0010*/ 	.word	index@(.nv.constant0._ZN2at6native27unrolled_elementwise_kernelINS0_13BUnaryFunctorIN3c104HalfES4_S4_ZZZNS0_15binary_internal21div_floor_kernel_cudaERNS_18TensorIteratorBaseEENKUlvE1_clEvENKUlvE1_clEvEUlS4_S4_E_EESt5arrayIPcLm2EELi4E23TrivialOffsetCalculatorILi1EjESG_NS0_6memory12LoadWithCastILi1EEENSH_13StoreWithCastILi1EEEEEviT_T0_T2_T3_T4_T5_)
        /*0014*/ 	.short	0x0160
        /*0016*/ 	.short	0x002c


	//----- nvinfo : EIATTR_CBANK_PARAM_SIZE
	.align		4
.L_2035:
        /*0018*/ 	.byte	0x03, 0x19
        /*001a*/ 	.short	0x002c


	//----- nvinfo : EIATTR_KPARAM_INFO
	.align		4
        /*001c*/ 	.byte	0x04, 0x17
        /*001e*/ 	.short	(.L_2037 - .L_2036)
.L_2036:
        /*0020*/ 	.word	0x00000000
        /*0024*/ 	.short	0x0006
        /*0026*/ 	.short	0x0024
        /*0028*/ 	.byte	0x00, 0xf0, 0x21, 0x00


	//----- nvinfo : EIATTR_KPARAM_INFO
	.align		4
.L_2037:
        /*002c*/ 	.byte	0x04, 0x17
        /*002e*/ 	.short	(.L_2039 - .L_2038)
.L_2038:
        /*0030*/ 	.word	0x00000000
        /*0034*/ 	.short	0x0005
        /*0036*/ 	.short	0x001c
        /*0038*/ 	.byte	0x00, 0xf0, 0x21, 0x00


	//----- nvinfo : EIATTR_KPARAM_INFO
	.align		4
.L_2039:
        /*003c*/ 	.byte	0x04, 0x17
        /*003e*/ 	.short	(.L_2041 - .L_2040)
.L_2040:
        /*0040*/ 	.word	0x00000000
        /*0044*/ 	.short	0x0004
        /*0046*/ 	.short	0x0019
        /*0048*/ 	.byte	0x00, 0xf0, 0x05, 0x00


	//----- nvinfo : EIATTR_KPARAM_INFO
	.align		4
.L_2041:
        /*004c*/ 	.byte	0x04, 0x17
        /*004e*/ 	.short	(.L_2043 - .L_2042)
.L_2042:
        /*0050*/ 	.word	0x00000000
        /*0054*/ 	.short	0x0003
        /*0056*/ 	.short	0x0018
        /*0058*/ 	.byte	0x00, 0xf0, 0x05, 0x00


	//----- nvinfo : EIATTR_KPARAM_INFO
	.align		4
.L_2043:
        /*005c*/ 	.byte	0x04, 0x17
        /*005e*/ 	.short	(.L_2045 - .L_2044)
.L_2044:
        /*0060*/ 	.word	0x00000000
        /*0064*/ 	.short	0x0002
        /*0066*/ 	.short	0x0008
        /*0068*/ 	.byte	0x00, 0xf0, 0x41, 0x00


	//----- nvinfo : EIATTR_KPARAM_INFO
	.align		4
.L_2045:
        /*006c*/ 	.byte	0x04, 0x17
        /*006e*/ 	.short	(.L_2047 - .L_2046)
.L_2046:
        /*0070*/ 	.word	0x00000000
        /*0074*/ 	.short	0x0001
        /*0076*/ 	.short	0x0004
        /*0078*/ 	.byte	0x00, 0xf0, 0x11, 0x00


	//----- nvinfo : EIATTR_KPARAM_INFO
	.align		4
.L_2047:
        /*007c*/ 	.byte	0x04, 0x17
        /*007e*/ 	.short	(.L_2049 - .L_2048)
.L_2048:
        /*0080*/ 	.word	0x00000000
        /*0084*/ 	.short	0x0000
        /*0086*/ 	.short	0x0000
        /*0088*/ 	.byte	0x00, 0xf0, 0x11, 0x00


	//----- nvinfo : EIATTR_MAXREG_COUNT
	.align		4
.L_2049:
        /*008c*/ 	.byte	0x03, 0x1b
        /*008e*/ 	.short	0x00ff


	//----- nvinfo : EIATTR_EXTERNS
	.align		4
        /*0090*/ 	.byte	0x04, 0x0f
        /*0092*/ 	.short	(.L_2051 - .L_2050)


	//   ....[0]....
	.align		4
.L_2050:
        /*0094*/ 	.word	index@(__assertfail)


	//----- nvinfo : EIATTR_MERCURY_ISA_VERSION
	.align		4
.L_2051:
        /*0098*/ 	.byte	0x03, 0x5f
        /*009a*/ 	.short	0x0000


	//----- nvinfo : EIATTR_SYSCALL_OFFSETS
	.align		4
        /*009c*/ 	.byte	0x04, 0x46
        /*009e*/ 	.short	(.L_2053 - .L_2052)


	//   ....[0]....
.L_2052:
        /*00a0*/ 	.word	0x00001080


	//   ....[1]....
        /*00a4*/ 	.word	0x00002140


	//   ....[2]....
        /*00a8*/ 	.word	0x00003210


	//   ....[3]....
        /*00ac*/ 	.word	0x000042c0


	//   ....[4]....
        /*00b0*/ 	.word	0x00006e80


	//   ....[5]....
        /*00b4*/ 	.word	0x00007ea0


	//   ....[6]....
        /*00b8*/ 	.word	0x00008eb0


	//   ....[7]....
        /*00bc*/ 	.word	0x00009ea0


	//----- nvinfo : EIATTR_EXIT_INSTR_OFFSETS
	.align		4
.L_2053:
        /*00c0*/ 	.byte	0x04, 0x1c
        /*00c2*/ 	.short	(.L_2055 - .L_2054)


	//   ....[0]....
.L_2054:
        /*00c4*/ 	.word	0x00008f70


	//   ....[1]....
        /*00c8*/ 	.word	0x000090a0


	//   ....[2]....
        /*00cc*/ 	.word	0x000090e0


	//   ....[3]....
        /*00d0*/ 	.word	0x00009180


	//   ....[4]....
        /*00d4*/ 	.word	0x000091c0


	//   ....[5]....
        /*00d8*/ 	.word	0x00009200


	//   ....[6]....
        /*00dc*/ 	.word	0x00009290


	//   ....[7]....
        /*00e0*/ 	.word	0x000092b0


	//   ....[8]....
        /*00e4*/ 	.word	0x00009350


	//   ....[9]....
        /*00e8*/ 	.word	0x000093a0


	//   ....[10]....
        /*00ec*/ 	.word	0x000093f0


	//   ....[11]....
        /*00f0*/ 	.word	0x000094c0


	//   ....[12]....
        /*00f4*/ 	.word	0x00009520


	//   ....[13]....
        /*00f8*/ 	.word	0x000096b0


	//   ....[14]....
        /*00fc*/ 	.word	0x00009810


	//   ....[15]....
        /*0100*/ 	.word	0x00009850


	//   ....[16]....
        /*0104*/ 	.word	0x00009910


	//   ....[17]....
        /*0108*/ 	.word	0x00009a90


	//   ....[18]....
        /*010c*/ 	.word	0x00009c10


	//   ....[19]....
        /*0110*/ 	.word	0x00009d70


	//   ....[20]....
        /*0114*/ 	.word	0x00009eb0


	//   ....[21]....
        /*0118*/ 	.word	0x00009ef0


	//   ....[22]....
        /*011c*/ 	.word	0x00009f30


	//----- nvinfo : EIATTR_MAX_THREADS
	.align		4
.L_2055:
        /*0120*/ 	.byte	0x04, 0x05
        /*0122*/ 	.short	(.L_2057 - .L_2056)
.L_2056:
        /*0124*/ 	.word	0x00000080
        /*0128*/ 	.word	0x00000001
        /*012c*/ 	.word	0x00000001


	//----- nvinfo : EIATTR_CRS_STACK_SIZE
	.align		4
.L_2057:
        /*0130*/ 	.byte	0x04, 0x1e
        /*0132*/ 	.short	(.L_2059 - .L_2058)
.L_2058:
        /*0134*/ 	.word	0x00000000
.L_2059:


//--------------------- .nv.info._ZN2at6native18elementwise_kernelILi128ELi4EZNS0_22gpu_kernel_impl_nocastINS0_13BUnaryFunctorIN3c104HalfES5_S5_ZZZNS0_15binary_internal21div_floor_kernel_cudaERNS_18TensorIteratorBaseEENKUlvE1_clEvENKUlvE1_clEvEUlS5_S5_E_EEEEvS8_RKT_EUliE_EEviT1_ --------------------------
	.section	.nv.info._ZN2at6native18elementwise_kernelILi128ELi4EZNS0_22gpu_kernel_impl_nocastINS0_13BUnaryFunctorIN3c104HalfES5_S5_ZZZNS0_15binary_internal21div_floor_kernel_cudaERNS_18TensorIteratorBaseEENKUlvE1_clEvENKUlvE1_clEvEUlS5_S5_E_EEEEvS8_RKT_EUliE_EEviT1_,"",@"SHT_CUDA_INFO"
	.sectionflags	@""
	.align	4


	//----- nvinfo : EIATTR_CUDA_API_VERSION
	.align		4
        /*0000*/ 	.byte	0x04, 0x37
        /*0002*/ 	.short	(.L_2061 - .L_2060)
.L_2060:
        /*0004*/ 	.word	0x00000082


	//----- nvinfo : EIATTR_SW2861232_WAR
	.align		4
.L_2061:
        /*0008*/ 	.byte	0x01, 0x35
	.zero		2


	//----- nvinfo : EIATTR_PARAM_CBANK
	.align		4
        /*000c*/ 	.byte	0x04, 0x0a
        /*000e*/ 	.short	(.L_2063 - .L_2062)
	.align		4
.L_2062:
        /*0010*/ 	.word	index@(.nv.constant0._ZN2at6native18elementwise_kernelILi128ELi4EZNS0_22gpu_kernel_impl_nocastINS0_13BUnaryFunctorIN3c104HalfES5_S5_ZZZNS0_15binary_internal21div_floor_kernel_cudaERNS_18TensorIteratorBaseEENKUlvE1_clEvENKUlvE1_clEvEUlS5_S5_E_EEEEvS8_RKT_EUliE_EEviT1_)
        /*0014*/ 	.short	0x0160
        /*0016*/ 	.short	0x0220


	//----- nvinfo : EIATTR_CBANK_PARAM_SIZE
	.align		4
.L_2063:
        /*0018*/ 	.byte	0x03, 0x19
        /*001a*/ 	.short	0x0220


	//----- nvinfo : EIATTR_KPARAM_INFO
	.align		4
        /*001c*/ 	.byte	0x04, 0x17
        /*001e*/ 	.short	(.L_2065 - .L_2064)
.L_2064:
        /*0020*/ 	.word	0x00000000
        /*0024*/ 	.short	0x0001
        /*0026*/ 	.short	0x0008
        /*0028*/ 	.byte	0x00, 0xf0, 0x61, 0x08


	//----- nvinfo : EIATTR_KPARAM_INFO
	.align		4
.L_2065:
        /*002c*/ 	.byte	0x04, 0x17
        /*002e*/ 	.short	(.L_2067 - .L_2066)
.L_2066:
        /*0030*/ 	.word	0x00000000
        /*0034*/ 	.short	0x0000
        /*0036*/ 	.short	0x0000
        /*0038*/ 	.byte	0x00, 0xf0, 0x11, 0x00


	//----- nvinfo : EIATTR_MAXREG_COUNT
	.align		4
.L_2067:
        /*003c*/ 	.byte	0x03, 0x1b
        /*003e*/ 	.short	0x0080


	//----- nvinfo : EIATTR_MERCURY_ISA_VERSION
	.align		4
        /*0040*/ 	.byte	0x03, 0x5f
        /*0042*/ 	.short	0x0000


	//----- nvinfo : EIATTR_EXIT_INSTR_OFFSETS
	.align		4
        /*0044*/ 	.byte	0x04, 0x1c
        /*0046*/ 	.short	(.L_2069 - .L_2068)


	//   ....[0]....
.L_2068:
        /*0048*/ 	.word	0x00004000


	//   ....[1]....
        /*004c*/ 	.word	0x00005500


	//----- nvinfo : EIATTR_MAX_THREADS
	.align		4
.L_2069:
        /*0050*/ 	.byte	0x04, 0x05
        /*0052*/ 	.short	(.L_2071 - .L_2070)
.L_2070:
        /*0054*/ 	.word	0x00000080
        /*0058*/ 	.word	0x00000001
        /*005c*/ 	.word	0x00000001


	//----- nvinfo : EIATTR_CRS_STACK_SIZE
	.align		4
.L_2071:
        /*0060*/ 	.byte	0x04, 0x1e
        /*0062*/ 	.short	(.L_2073 - .L_2072)
.L_2072:
        /*0064*/ 	.word	0x00000000
.L_2073:


//--------------------- .nv.info._ZN2at6native27unrolled_elementwise_kernelINS0_13BUnaryFunctorIN3c104HalfES4_S4_ZZZNS0_15binary_internal21div_floor_kernel_cudaERNS_18TensorIteratorBaseEENKUlvE1_clEvENKUlvE1_clEvEUlS4_S4_E_EESt5arrayIPcLm2EELi4E23TrivialOffsetCalculatorILi1EjESG_NS0_6memory15LoadWithoutCastENSH_16StoreWithoutCastEEEviT_T0_T2_T3_T4_T5_ --------------------------
	.section	.nv.info._ZN2at6native27unrolled_elementwise_kernelINS0_13BUnaryFunctorIN3c104HalfES4_S4_ZZZNS0_15binary_internal21div_floor_kernel_cudaERNS_18TensorIteratorBaseEENKUlvE1_clEvENKUlvE1_clEvEUlS4_S4_E_EESt5arrayIPcLm2EELi4E23TrivialOffsetCalculatorILi1EjESG_NS0_6memory15LoadWithoutCastENSH_16StoreWithoutCastEEEviT_T0_T2_T3_T4_T5_,"",@"SHT_CUDA_INFO"
	.sectionflags	@""
	.align	4


	//----- nvinfo : EIATTR_CUDA_API_VERSION
	.align		4
        /*0000*/ 	.byte	0x04, 0x37
        /*0002*/ 	.short	(.L_2075 - .L_2074)
.L_2074:
        /*0004*/ 	.word	0x00000082


	//----- nvinfo : EIATTR_SW2861232_WAR
	.align		4
.L_2075:
        /*0008*/ 	.byte	0x01, 0x35
	.zero		2


	//----- nvinfo : EIATTR_PARAM_CBANK
	.align		4
        /*000c*/ 	.byte	0x04, 0x0a
        /*000e*/ 	.short	(.L_2077 - .L_2076)
	.align		4
.L_2076:
        /*0010*/ 	.word	index@(.nv.constant0._ZN2at6native27unrolled_elementwise_kernelINS0_13BUnaryFunctorIN3c104HalfES4_S4_ZZZNS0_15binary_internal21div_floor_kernel_cudaERNS_18TensorIteratorBaseEENKUlvE1_clEvENKUlvE1_clEvEUlS4_S4_E_EESt5arrayIPcLm2EELi4E23TrivialOffsetCalculatorILi1EjESG_NS0_6memory15LoadWithoutCastENSH_16StoreWithoutCastEEEviT_T0_T2_T3_T4_T5_)
        /*0014*/ 	.short	0x0160
        /*0016*/ 	.short	0x001c


	//----- nvinfo : EIATTR_CBANK_PARAM_SIZE
	.align		4
.L_2077:
        /*0018*/ 	.byte	0x03, 0x19
        /*001a*/ 	.short	0x001c


	//----- nvinfo : EIATTR_KPARAM_INFO
	.align		4
        /*001c*/ 	.byte	0x04, 0x17
        /*001e*/ 	.short	(.L_2079 - .L_2078)
.L_2078:
        /*0020*/ 	.word	0x00000000
        /*0024*/ 	.short	0x0006
        /*0026*/ 	.short	0x001b
        /*0028*/ 	.byte	0x00, 0xf0, 0x05, 0x00


	//----- nvinfo : EIATTR_KPARAM_INFO
	.align		4
.L_2079:
        /*002c*/ 	.byte	0x04, 0x17
        /*002e*/ 	.short	(.L_2081 - .L_2080)
.L_2080:
        /*0030*/ 	.word	0x00000000
        /*0034*/ 	.short	0x0005
        /*0036*/ 	.short	0x001a
        /*0038*/ 	.byte	0x00, 0xf0, 0x05, 0x00


	//----- nvinfo : EIATTR_KPARAM_INFO
	.align		4
.L_2081:
        /*003c*/ 	.byte	0x04, 0x17
        /*003e*/ 	.short	(.L_2083 - .L_2082)
.L_2082:
        /*0040*/ 	.word	0x00000000
        /*0044*/ 	.short	0x0004
        /*0046*/ 	.short	0x0019
        /*0048*/ 	.byte	0x00, 0xf0, 0x05, 0x00


	//----- nvinfo : EIATTR_KPARAM_INFO
	.align		4
.L_2083:
        /*004c*/ 	.byte	0x04, 0x17
        /*004e*/ 	.short	(.L_2085 - .L_2084)
.L_2084:
        /*0050*/ 	.word	0x00000000
        /*0054*/ 	.short	0x0003
        /*0056*/ 	.short	0x0018
        /*0058*/ 	.byte	0x00, 0xf0, 0x05, 0x00


	//----- nvinfo : EIATTR_KPARAM_INFO
	.align		4
.L_2085:
        /*005c*/ 	.byte	0x04, 0x17
        /*005e*/ 	.short	(.L_2087 - .L_2086)
.L_2086:
        /*0060*/ 	.word	0x00000000
        /*0064*/ 	.short	0x0002
        /*0066*/ 	.short	0x0008
        /*0068*/ 	.byte	0x00, 0xf0, 0x41, 0x00


	//----- nvinfo : EIATTR_KPARAM_INFO
	.align		4
.L_2087:
        /*006c*/ 	.byte	0x04, 0x17
        /*006e*/ 	.short	(.L_2089 - .L_2088)
.L_2088:
        /*0070*/ 	.word	0x00000000
        /*0074*/ 	.short	0x0001
        /*0076*/ 	.short	0x0004
        /*0078*/ 	.byte	0x00, 0xf0, 0x11, 0x00


	//----- nvinfo : EIATTR_KPARAM_INFO
	.align		4
.L_2089:
        /*007c*/ 	.byte	0x04, 0x17
        /*007e*/ 	.short	(.L_2091 - .L_2090)
.L_2090:
        /*0080*/ 	.word	0x00000000
        /*0084*/ 	.short	0x0000
        /*0086*/ 	.short	0x0000
        /*0088*/ 	.byte	0x00, 0xf0, 0x11, 0x00


	//----- nvinfo : EIATTR_MAXREG_COUNT
	.align		4
.L_2091:
        /*008c*/ 	.byte	0x03, 0x1b
        /*008e*/ 	.short	0x00ff


	//----- nvinfo : EIATTR_MERCURY_ISA_VERSION
	.align		4
        /*0090*/ 	.byte	0x03, 0x5f
        /*0092*/ 	.short	0x0000


	//----- nvinfo : EIATTR_EXIT_INSTR_OFFSETS
	.align		4
        /*0094*/ 	.byte	0x04, 0x1c
        /*0096*/ 	.short	(.L_2093 - .L_2092)


	//   ....[0]....
.L_2092:
        /*0098*/ 	.word	0x00001e10


	//   ....[1]....
        /*009c*/ 	.word	0x00001e60


	//----- nvinfo : EIATTR_MAX_THREADS
	.align		4
.L_2093:
        /*00a0*/ 	.byte	0x04, 0x05
        /*00a2*/ 	.short	(.L_2095 - .L_2094)
.L_2094:
        /*00a4*/ 	.word	0x00000080
        /*00a8*/ 	.word	0x00000001
        /*00ac*/ 	.word	0x00000001


	//----- nvinfo : EIATTR_CRS_STACK_SIZE
	.align		4
.L_2095:
        /*00b0*/ 	.byte	0x04, 0x1e
        /*00b2*/ 	.short	(.L_2097 - .L_2096)
.L_2096:
        /*00b4*/ 	.word	0x00000000
.L_2097:


//--------------------- .nv.info._ZN2at6native29vectorized_elementwise_kernelILi2ENS0_13BUnaryFunctorIN3c104HalfES4_S4_ZZZNS0_15binary_internal21div_floor_kernel_cudaERNS_18TensorIteratorBaseEENKUlvE1_clEvENKUlvE1_clEvEUlS4_S4_E_EESt5arrayIPcLm2EEEEviT0_T1_ --------------------------
	.section	.nv.info._ZN2at6native29vectorized_elementwise_kernelILi2ENS0_13BUnaryFunctorIN3c104HalfES4_S4_ZZZNS0_15binary_internal21div_floor_kernel_cudaERNS_18TensorIteratorBaseEENKUlvE1_clEvENKUlvE1_clEvEUlS4_S4_E_EESt5arrayIPcLm2EEEEviT0_T1_,"",@"SHT_CUDA_INFO"
	.sectionflags	@""
	.align	4


	//----- nvinfo : EIATTR_CUDA_API_VERSION
	.align		4
        /*0000*/ 	.byte	0x04, 0x37
        /*0002*/ 	.short	(.L_2099 - .L_2098)
.L_2098:
        /*0004*/ 	.word	0x00000082


	//----- nvinfo : EIATTR_SW2861232_WAR
	.align		4
.L_2099:
        /*0008*/ 	.byte	0x01, 0x35
	.zero		2


	//----- nvinfo : EIATTR_PARAM_CBANK
	.align		4
        /*000c*/ 	.byte	0x04, 0x0a
        /*000e*/ 	.short	(.L_2101 - .L_2100)
	.align		4
.L_2100:
        /*0010*/ 	.word	index@(.nv.constant0._ZN2at6native29vectorized_elementwise_kernelILi2ENS0_13BUnaryFunctorIN3c104HalfES4_S4_ZZZNS0_15binary_internal21div_floor_kernel_cudaERNS_18TensorIteratorBaseEENKUlvE1_clEvENKUlvE1_clEvEUlS4_S4_E_EESt5arrayIPcLm2EEEEviT0_T1_)
        /*0014*/ 	.short	0x0160
        /*0016*/ 	.short	0x0018


	//----- nvinfo : EIATTR_CBANK_PARAM_SIZE
	.align		4
.L_2101:
        /*0018*/ 	.byte	0x03, 0x19
        /*001a*/ 	.short	0x0018


	//----- nvinfo : EIATTR_KPARAM_INFO
	.align		4
        /*001c*/ 	.byte	0x04, 0x17
        /*001e*/ 	.short	(.L_2103 - .L_2102)
.L_2102:
        /*0020*/ 	.word	0x00000000
        /*0024*/ 	.short	0x0002
        /*0026*/ 	.short	0x0008
        /*0028*/ 	.byte	0x00, 0xf0, 0x41, 0x00


	//----- nvinfo : EIATTR_KPARAM_INFO
	.align		4
.L_2103:
        /*002c*/ 	.byte	0x04, 0x17
        /*002e*/ 	.short	(.L_2105 - .L_2104)
.L_2104:
        /*0030*/ 	.word	0x00000000
        /*0034*/ 	.short	0x0001
        /*0036*/ 	.short	0x0004
        /*0038*/ 	.byte	0x00, 0xf0, 0x11, 0x00


	//----- nvinfo : EIATTR_KPARAM_INFO
	.align		4
.L_2105:
        /*003c*/ 	.byte	0x04, 0x17
        /*003e*/ 	.short	(.L_2107 - .L_2106)
.L_2106:
        /*0040*/ 	.word	0x00000000
        /*0044*/ 	.short	0x0000
        /*0046*/ 	.short	0x0000
        /*0048*/ 	.byte	0x00, 0xf0, 0x11, 0x00


	//----- nvinfo : EIATTR_MAXREG_COUNT
	.align		4
.L_2107:
        /*004c*/ 	.byte	0x03, 0x1b
        /*004e*/ 	.short	0x00ff


	//----- nvinfo : EIATTR_MERCURY_ISA_VERSION
	.align		4
        /*0050*/ 	.byte	0x03, 0x5f
        /*0052*/ 	.short	0x0000


	//----- nvinfo : EIATTR_EXIT_INSTR_OFFSETS
	.align		4
        /*0054*/ 	.byte	0x04, 0x1c
        /*0056*/ 	.short	(.L_2109 - .L_2108)


	//   ....[0]....
.L_2108:
        /*0058*/ 	.word	0x000031e0


	//   ....[1]....
        /*005c*/ 	.word	0x00006d50


	//   ....[2]....
        /*0060*/ 	.word	0x00006da0


	//----- nvinfo : EIATTR_MAX_THREADS
	.align		4
.L_2109:
        /*0064*/ 	.byte	0x04, 0x05
        /*0066*/ 	.short	(.L_2111 - .L_2110)
.L_2110:
        /*0068*/ 	.word	0x00000080
        /*006c*/ 	.word	0x00000001
        /*0070*/ 	.word	0x00000001


	//----- nvinfo : EIATTR_CRS_STACK_SIZE
	.align		4
.L_2111:
        /*0074*/ 	.byte	0x04, 0x1e
        /*0076*/ 	.short	(.L_2113 - .L_2112)
.L_2112:
        /*0078*/ 	.word	0x00000000
.L_2113:


//--------------------- .nv.info._ZN2at6native29vectorized_elementwise_kernelILi4ENS0_13BUnaryFunctorIN3c104HalfES4_S4_ZZZNS0_15binary_internal21div_floor_kernel_cudaERNS_18TensorIteratorBaseEENKUlvE1_clEvENKUlvE1_clEvEUlS4_S4_E_EESt5arrayIPcLm2EEEEviT0_T1_ --------------------------
	.section	.nv.info._ZN2at6native29vectorized_elementwise_kernelILi4ENS0_13BUnaryFunctorIN3c104HalfES4_S4_ZZZNS0_15binary_internal21div_floor_kernel_cudaERNS_18TensorIteratorBaseEENKUlvE1_clEvENKUlvE1_clEvEUlS4_S4_E_EESt5arrayIPcLm2EEEEviT0_T1_,"",@"SHT_CUDA_INFO"
	.sectionflags	@""
	.align	4


	//----- nvinfo : EIATTR_CUDA_API_VERSION
	.align		4
        /*0000*/ 	.byte	0x04, 0x37
        /*0002*/ 	.short	(.L_2115 - .L_2114)
.L_2114:
        /*0004*/ 	.word	0x00000082


	//----- nvinfo : EIATTR_SW2861232_WAR
	.align		4
.L_2115:
        /*0008*/ 	.byte	0x01, 0x35
	.zero		2


	//----- nvinfo : EIATTR_PARAM_CBANK
	.align		4
        /*000c*/ 	.byte	0x04, 0x0a
        /*000e*/ 	.short	(.L_2117 - .L_2116)
	.align		4
.L_2116:
        /*0010*/ 	.word	index@(.nv.constant0._ZN2at6native29vectorized_elementwise_kernelILi4ENS0_13BUnaryFunctorIN3c104HalfES4_S4_ZZZNS0_15binary_internal21div_floor_kernel_cudaERNS_18TensorIteratorBaseEENKUlvE1_clEvENKUlvE1_clEvEUlS4_S4_E_EESt5arrayIPcLm2EEEEviT0_T1_)
        /*0014*/ 	.short	0x0160
        /*0016*/ 	.short	0x0018


	//----- nvinfo : EIATTR_CBANK_PARAM_SIZE
	.align		4
.L_2117:
        /*0018*/ 	.byte	0x03, 0x19
        /*001a*/ 	.short	0x0018


	//----- nvinfo : EIATTR_KPARAM_INFO
	.align		4
        /*001c*/ 	.byte	0x04, 0x17
        /*001e*/ 	.short	(.L_2119 - .L_2118)
.L_2118:
        /*0020*/ 	.word	0x00000000
        /*0024*/ 	.short	0x0002
        /*0026*/ 	.short	0x0008
        /*0028*/ 	.byte	0x00, 0xf0, 0x41, 0x00


	//----- nvinfo : EIATTR_KPARAM_INFO
	.align		4
.L_2119:
        /*002c*/ 	.byte	0x04, 0x17
        /*002e*/ 	.short	(.L_2121 - .L_2120)
.L_2120:
        /*0030*/ 	.word	0x00000000
        /*0034*/ 	.short	0x0001
        /*0036*/ 	.short	0x0004
        /*0038*/ 	.byte	0x00, 0xf0, 0x11, 0x00


	//----- nvinfo : EIATTR_KPARAM_INFO
	.align		4
.L_2121:
        /*003c*/ 	.byte	0x04, 0x17
        /*003e*/ 	.short	(.L_2123 - .L_2122)
.L_2122:
        /*0040*/ 	.word	0x00000000
        /*0044*/ 	.short	0x0000
        /*0046*/ 	.short	0x0000
        /*0048*/ 	.byte	0x00, 0xf0, 0x11, 0x00


	//----- nvinfo : EIATTR_MAXREG_COUNT
	.align		4
.L_2123:
        /*004c*/ 	.byte	0x03, 0x1b
        /*004e*/ 	.short	0x00ff


	//----- nvinfo : EIATTR_MERCURY_ISA_VERSION
	.align		4
        /*0050*/ 	.byte	0x03, 0x5f
        /*0052*/ 	.short	0x0000


	//----- nvinfo : EIATTR_EXIT_INSTR_OFFSETS
	.align		4
        /*0054*/ 	.byte	0x04, 0x1c
        /*0056*/ 	.short	(.L_2125 - .L_2124)


	//   ....[0]....
.L_2124:
        /*0058*/ 	.word	0x000031a0


	//   ....[1]....
        /*005c*/ 	.word	0x00006d10


	//   ....[2]....
        /*0060*/ 	.word	0x00006d60


	//----- nvinfo : EIATTR_MAX_THREADS
	.align		4
.L_2125:
        /*0064*/ 	.byte	0x04, 0x05
        /*0066*/ 	.short	(.L_2127 - .L_2126)
.L_2126:
        /*0068*/ 	.word	0x00000080
        /*006c*/ 	.word	0x00000001
        /*0070*/ 	.word	0x00000001


	//----- nvinfo : EIATTR_CRS_STACK_SIZE
	.align		4
.L_2127:
        /*0074*/ 	.byte	0x04, 0x1e
        /*0076*/ 	.short	(.L_2129 - .L_2128)
.L_2128:
        /*0078*/ 	.word	0x00000000
.L_2129:


//--------------------- .nv.info._ZN2at6native29vectorized_elementwise_kernelILi8ENS0_13BUnaryFunctorIN3c104HalfES4_S4_ZZZNS0_15binary_internal21div_floor_kernel_cudaERNS_18TensorIteratorBaseEENKUlvE1_clEvENKUlvE1_clEvEUlS4_S4_E_EESt5arrayIPcLm2EEEEviT0_T1_ --------------------------
	.section	.nv.info._ZN2at6native29vectorized_elementwise_kernelILi8ENS0_13BUnaryFunctorIN3c104HalfES4_S4_ZZZNS0_15binary_internal21div_floor_kernel_cudaERNS_18TensorIteratorBaseEENKUlvE1_clEvENKUlvE1_clEvEUlS4_S4_E_EESt5arrayIPcLm2EEEEviT0_T1_,"",@"SHT_CUDA_INFO"
	.sectionflags	@""
	.align	4


	//----- nvinfo : EIATTR_CUDA_API_VERSION
	.align		4
        /*0000*/ 	.byte	0x04, 0x37
        /*0002*/ 	.short	(.L_2131 - .L_2130)
.L_2130:
        /*0004*/ 	.word	0x00000082


	//----- nvinfo : EIATTR_SW2861232_WAR
	.align		4
.L_2131:
        /*0008*/ 	.byte	0x01, 0x35
	.zero		2


	//----- nvinfo : EIATTR_PARAM_CBANK
	.align		4
        /*000c*/ 	.byte	0x04, 0x0a
        /*000e*/ 	.short	(.L_2133 - .L_2132)
	.align		4
.L_2132:
        /*0010*/ 	.word	index@(.nv.constant0._ZN2at6native29vectorized_elementwise_kernelILi8ENS0_13BUnaryFunctorIN3c104HalfES4_S4_ZZZNS0_15binary_internal21div_floor_kernel_cudaERNS_18TensorIteratorBaseEENKUlvE1_clEvENKUlvE1_clEvEUlS4_S4_E_EESt5arrayIPcLm2EEEEviT0_T1_)
        /*0014*/ 	.short	0x0160
        /*0016*/ 	.short	0x0018


	//----- nvinfo : EIATTR_CBANK_PARAM_SIZE
	.align		4
.L_2133:
        /*0018*/ 	.byte	0x03, 0x19
        /*001a*/ 	.short	0x0018


	//----- nvinfo : EIATTR_KPARAM_INFO
	.align		4
        /*001c*/ 	.byte	0x04, 0x17
        /*001e*/ 	.short	(.L_2135 - .L_2134)
.L_2134:
        /*0020*/ 	.word	0x00000000
        /*0024*/ 	.short	0x0002
        /*0026*/ 	.short	0x0008
        /*0028*/ 	.byte	0x00, 0xf0, 0x41, 0x00


	//----- nvinfo : EIATTR_KPARAM_INFO
	.align		4
.L_2135:
        /*002c*/ 	.byte	0x04, 0x17
        /*002e*/ 	.short	(.L_2137 - .L_2136)
.L_2136:
        /*0030*/ 	.word	0x00000000
        /*0034*/ 	.short	0x0001
        /*0036*/ 	.short	0x0004
        /*0038*/ 	.byte	0x00, 0xf0, 0x11, 0x00


	//----- nvinfo : EIATTR_KPARAM_INFO
	.align		4
.L_2137:
        /*003c*/ 	.byte	0x04, 0x17
        /*003e*/ 	.short	(.L_2139 - .L_2138)
.L_2138:
        /*0040*/ 	.word	0x00000000
        /*0044*/ 	.short	0x0000
        /*0046*/ 	.short	0x0000
        /*0048*/ 	.byte	0x00, 0xf0, 0x11, 0x00


	//----- nvinfo : EIATTR_MAXREG_COUNT
	.align		4
.L_2139:
        /*004c*/ 	.byte	0x03, 0x1b
        /*004e*/ 	.short	0x00ff


	//----- nvinfo : EIATTR_MERCURY_ISA_VERSION
	.align		4
        /*0050*/ 	.byte	0x03, 0x5f
        /*0052*/ 	.short	0x0000


	//----- nvinfo : EIATTR_EXIT_INSTR_OFFSETS
	.align		4
        /*0054*/ 	.byte	0x04, 0x1c
        /*0056*/ 	.short	(.L_2141 - .L_2140)


	//   ....[0]....
.L_2140:
        /*0058*/ 	.word	0x00000010


	//----- nvinfo : EIATTR_MAX_THREADS
	.align		4
.L_2141:
        /*005c*/ 	.byte	0x04, 0x05
        /*005e*/ 	.short	(.L_2143 - .L_2142)
.L_2142:
        /*0060*/ 	.word	0x00000080
        /*0064*/ 	.word	0x00000001
        /*0068*/ 	.word	0x00000001
.L_2143:


//--------------------- .nv.info._ZN2at6native18elementwise_kernelILi128ELi4EZNS0_15gpu_kernel_implINS0_13AUnaryFunctorIN3c104HalfES5_S5_ZZZNS0_15binary_internal21div_floor_kernel_cudaERNS_18TensorIteratorBaseEENKUlvE1_clEvENKUlvE1_clEvEUlS5_S5_E_EEEEvS8_RKT_EUliE_EEviT1_ --------------------------
	.section	.nv.info._ZN2at6native18elementwise_kernelILi128ELi4EZNS0_15gpu_kernel_implINS0_13AUnaryFunctorIN3c104HalfES5_S5_ZZZNS0_15binary_internal21div_floor_kernel_cudaERNS_18TensorIteratorBaseEENKUlvE1_clEvENKUlvE1_clEvEUlS5_S5_E_EEEEvS8_RKT_EUliE_EEviT1_,"",@"SHT_CUDA_INFO"
	.sectionflags	@""
	.align	4


	//----- nvinfo : EIATTR_CUDA_API_VERSION
	.align		4
        /*0000*/ 	.byte	0x04, 0x37
        /*0002*/ 	.short	(.L_2145 - .L_2144)
.L_2144:
        /*0004*/ 	.word	0x00000082


	//----- nvinfo : EIATTR_SW2861232_WAR
	.align		4
.L_2145:
        /*0008*/ 	.byte	0x01, 0x35
	.zero		2


	//----- nvinfo : EIATTR_PARAM_CBANK
	.align		4
        /*000c*/ 	.byte	0x04, 0x0a
        /*000e*/ 	.short	(.L_2147 - .L_2146)
	.align		4
.L_2146:
        /*0010*/ 	.word	index@(.nv.constant0._ZN2at6native18elementwise_kernelILi128ELi4EZNS0_15gpu_kernel_implINS0_13AUnaryFunctorIN3c104HalfES5_S5_ZZZNS0_15binary_internal21div_floor_kernel_cudaERNS_18TensorIteratorBaseEENKUlvE1_clEvENKUlvE1_clEvEUlS5_S5_E_EEEEvS8_RKT_EUliE_EEviT1_)
        /*0014*/ 	.short	0x0160
        /*0016*/ 	.short	0x0220


	//----- nvinfo : EIATTR_CBANK_PARAM_SIZE
	.align		4
.L_2147:
        /*0018*/ 	.byte	0x03, 0x19
        /*001a*/ 	.short	0x0220


	//----- nvinfo : EIATTR_KPARAM_INFO
	.align		4
        /*001c*/ 	.byte	0x04, 0x17
        /*001e*/ 	.short	(.L_2149 - .L_2148)
.L_2148:
        /*0020*/ 	.word	0x00000000
        /*0024*/ 	.short	0x0001
        /*0026*/ 	.short	0x0008
        /*0028*/ 	.byte	0x00, 0xf0, 0x61, 0x08


	//----- nvinfo : EIATTR_KPARAM_INFO
	.align		4
.L_2149:
        /*002c*/ 	.byte	0x04, 0x17
        /*002e*/ 	.short	(.L_2151 - .L_2150)
.L_2150:
        /*0030*/ 	.word	0x00000000
        /*0034*/ 	.short	0x0000
        /*0036*/ 	.short	0x0000
        /*0038*/ 	.byte	0x00, 0xf0, 0x11, 0x00


	//----- nvinfo : EIATTR_MAXREG_COUNT
	.align		4
.L_2151:
        /*003c*/ 	.byte	0x03, 0x1b
        /*003e*/ 	.short	0x0080


	//----- nvinfo : EIATTR_EXTERNS
	.align		4
        /*0040*/ 	.byte	0x04, 0x0f
        /*0042*/ 	.short	(.L_2153 - .L_2152)


	//   ....[0]....
	.align		4
.L_2152:
        /*0044*/ 	.word	index@(__assertfail)


	//----- nvinfo : EIATTR_MERCURY_ISA_VERSION
	.align		4
.L_2153:
        /*0048*/ 	.byte	0x03, 0x5f
        /*004a*/ 	.short	0x0000


	//----- nvinfo : EIATTR_SYSCALL_OFFSETS
	.align		4
        /*004c*/ 	.byte	0x04, 0x46
        /*004e*/ 	.short	(.L_2155 - .L_2154)


	//   ....[0]....
.L_2154:
        /*0050*/ 	.word	0x00001da0


	//   ....[1]....
        /*0054*/ 	.word	0x00003390


	//   ....[2]....
        /*0058*/ 	.word	0x000051a0


	//   ....[3]....
        /*005c*/ 	.word	0x00006790


	//   ....[4]....
        /*0060*/ 	.word	0x00008580


	//   ....[5]....
        /*0064*/ 	.word	0x00009b70


	//   ....[6]....
        /*0068*/ 	.word	0x0000ba20


	//   ....[7]....
        /*006c*/ 	.word	0x0000d030


	//----- nvinfo : EIATTR_EXIT_INSTR_OFFSETS
	.align		4
.L_2155:
        /*0070*/ 	.byte	0x04, 0x1c
        /*0072*/ 	.short	(.L_2157 - .L_2156)


	//   ....[0]....
.L_2156:
        /*0074*/ 	.word	0x00009c30


	//   ....[1]....
        /*0078*/ 	.word	0x0000c230


	//   ....[2]....
        /*007c*/ 	.word	0x0000c270


	//   ....[3]....
        /*0080*/ 	.word	0x0000c310


	//   ....[4]....
        /*0084*/ 	.word	0x0000c350


	//   ....[5]....
        /*0088*/ 	.word	0x0000c390


	//   ....[6]....
        /*008c*/ 	.word	0x0000c420


	//   ....[7]....
        /*0090*/ 	.word	0x0000c440


	//   ....[8]....
        /*0094*/ 	.word	0x0000c4e0


	//   ....[9]....
        /*0098*/ 	.word	0x0000c530


	//   ....[10]....
        /*009c*/ 	.word	0x0000c580


	//   ....[11]....
        /*00a0*/ 	.word	0x0000c650


	//   ....[12]....
        /*00a4*/ 	.word	0x0000c6b0


	//   ....[13]....
        /*00a8*/ 	.word	0x0000c840


	//   ....[14]....
        /*00ac*/ 	.word	0x0000c9a0


	//   ....[15]....
        /*00b0*/ 	.word	0x0000c9e0


	//   ....[16]....
        /*00b4*/ 	.word	0x0000caa0


	//   ....[17]....
        /*00b8*/ 	.word	0x0000cc20


	//   ....[18]....
        /*00bc*/ 	.word	0x0000cda0


	//   ....[19]....
        /*00c0*/ 	.word	0x0000cf00


	//   ....[20]....
        /*00c4*/ 	.word	0x0000d040


	//   ....[21]....
        /*00c8*/ 	.word	0x0000d080


	//   ....[22]....
        /*00cc*/ 	.word	0x0000d0c0


	//----- nvinfo : EIATTR_MAX_THREADS
	.align		4
.L_2157:
        /*00d0*/ 	.byte	0x04, 0x05
        /*00d2*/ 	.short	(.L_2159 - .L_2158)
.L_2158:
        /*00d4*/ 	.word	0x00000080
        /*00d8*/ 	.word	0x00000001
        /*00dc*/ 	.word	0x00000001


	//----- nvinfo : EIATTR_CRS_STACK_SIZE
	.align		4
.L_2159:
        /*00e0*/ 	.byte	0x04, 0x1e
        /*00e2*/ 	.short	(.L_2161 - .L_2160)
.L_2160:
        /*00e4*/ 	.word	0x00000000
.L_2161:


//--------------------- .nv.info._ZN2at6native27unrolled_elementwise_kernelINS0_13AUnaryFunctorIN3c104HalfES4_S4_ZZZNS0_15binary_internal21div_floor_kernel_cudaERNS_18TensorIteratorBaseEENKUlvE1_clEvENKUlvE1_clEvEUlS4_S4_E_EESt5arrayIPcLm2EELi4E23TrivialOffsetCalculatorILi1EjESG_NS0_6memory12LoadWithCastILi1EEENSH_13StoreWithCastILi1EEEEEviT_T0_T2_T3_T4_T5_ --------------------------
	.section	.nv.info._ZN2at6native27unrolled_elementwise_kernelINS0_13AUnaryFunctorIN3c104HalfES4_S4_ZZZNS0_15binary_internal21div_floor_kernel_cudaERNS_18TensorIteratorBaseEENKUlvE1_clEvENKUlvE1_clEvEUlS4_S4_E_EESt5arrayIPcLm2EELi4E23TrivialOffsetCalculatorILi1EjESG_NS0_6memory12LoadWithCastILi1EEENSH_13StoreWithCastILi1EEEEEviT_T0_T2_T3_T4_T5_,"",@"SHT_CUDA_INFO"
	.sectionflags	@""
	.align	4


	//----- nvinfo : EIATTR_CUDA_API_VERSION
	.align		4
        /*0000*/ 	.byte	0x04, 0x37
        /*0002*/ 	.short	(.L_2163 - .L_2162)
.L_2162:
        /*0004*/ 	.word	0x00000082


	//----- nvinfo : EIATTR_SW2861232_WAR
	.align		4
.L_2163:
        /*0008*/ 	.byte	0x01, 0x35
	.zero		2


	//----- nvinfo : EIATTR_PARAM_CBANK
	.align		4
        /*000c*/ 	.byte	0x04, 0x0a
        /*000e*/ 	.short	(.L_2165 - .L_2164)
	.align		4
.L_2164:
        /*0010*/ 	.word	index@(.nv.constant0._ZN2at6native27unrolled_elementwise_kernelINS0_13AUnaryFunctorIN3c104HalfES4_S4_ZZZNS0_15binary_internal21div_floor_kernel_cudaERNS_18TensorIteratorBaseEENKUlvE1_clEvENKUlvE1_clEvEUlS4_S4_E_EESt5arrayIPcLm2EELi4E23TrivialOffsetCalculatorILi1EjESG_NS0_6memory12LoadWithCastILi1EEENSH_13StoreWithCastILi1EEEEEviT_T0_T2_T3_T4_T5_)
        /*0014*/ 	.short	0x0160
        /*0016*/ 	.short	0x002c


	//----- nvinfo : EIATTR_CBANK_PARAM_SIZE
	.align		4
.L_2165:
        /*0018*/ 	.byte	0x03, 0x19
        /*001a*/ 	.short	0x002c


	//----- nvinfo : EIATTR_KPARAM_INFO
	.align		4
        /*001c*/ 	.byte	0x04, 0x17
        /*001e*/ 	.short	(.L_2167 - .L_2166)
.L_2166:
        /*0020*/ 	.word	0x00000000
        /*0024*/ 	.short	0x0006
        /*0026*/ 	.short	0x0024
        /*0028*/ 	.byte	0x00, 0xf0, 0x21, 0x00


	//----- nvinfo : EIATTR_KPARAM_INFO
	.align		4
.L_2167:
        /*002c*/ 	.byte	0x04, 0x17
        /*002e*/ 	.short	(.L_2169 - .L_2168)
.L_2168:
        /*0030*/ 	.word	0x00000000
        /*0034*/ 	.short	0x0005
        /*0036*/ 	.short	0x001c
        /*0038*/ 	.byte	0x00, 0xf0, 0x21, 0x00


	//----- nvinfo : EIATTR_KPARAM_INFO
	.align		4
.L_2169:
        /*003c*/ 	.byte	0x04, 0x17
        /*003e*/ 	.short	(.L_2171 - .L_2170)
.L_2170:
        /*0040*/ 	.word	0x00000000
        /*0044*/ 	.short	0x0004
        /*0046*/ 	.short	0x0019
        /*0048*/ 	.byte	0x00, 0xf0, 0x05, 0x00


	//----- nvinfo : EIATTR_KPARAM_INFO
	.align		4
.L_2171:
        /*004c*/ 	.byte	0x04, 0x17
        /*004e*/ 	.short	(.L_2173 - .L_2172)
.L_2172:
        /*0050*/ 	.word	0x00000000
        /*0054*/ 	.short	0x0003
        /*0056*/ 	.short	0x0018
        /*0058*/ 	.byte	0x00, 0xf0, 0x05, 0x00


	//----- nvinfo : EIATTR_KPARAM_INFO
	.align		4
.L_2173:
        /*005c*/ 	.byte	0x04, 0x17
        /*005e*/ 	.short	(.L_2175 - .L_2174)
.L_2174:
        /*0060*/ 	.word	0x00000000
        /*0064*/ 	.short	0x0002
        /*0066*/ 	.short	0x0008
        /*0068*/ 	.byte	0x00, 0xf0, 0x41, 0x00


	//----- nvinfo : EIATTR_KPARAM_INFO
	.align		4
.L_2175:
        /*006c*/ 	.byte	0x04, 0x17
        /*006e*/ 	.short	(.L_2177 - .L_2176)
.L_2176:
        /*0070*/ 	.word	0x00000000
        /*0074*/ 	.short	0x0001
        /*0076*/ 	.short	0x0004
        /*0078*/ 	.byte	0x00, 0xf0, 0x11, 0x00


	//----- nvinfo : EIATTR_KPARAM_INFO
	.align		4
.L_2177:
        /*007c*/ 	.byte	0x04, 0x17
        /*007e*/ 	.short	(.L_2179 - .L_2178)
.L_2178:
        /*0080*/ 	.word	0x00000000
        /*0084*/ 	.short	0x0000
        /*0086*/ 	.short	0x0000
        /*0088*/ 	.byte	0x00, 0xf0, 0x11, 0x00


	//----- nvinfo : EIATTR_MAXREG_COUNT
	.align		4
.L_2179:
        /*008c*/ 	.byte	0x03, 0x1b
        /*008e*/ 	.short	0x00ff


	//----- nvinfo : EIATTR_EXTERNS
	.align		4
        /*0090*/ 	.byte	0x04, 0x0f
        /*0092*/ 	.short	(.L_2181 - .L_2180)


	//   ....[0]....
	.align		4
.L_2180:
        /*0094*/ 	.word	index@(__assertfail)


	//----- nvinfo : EIATTR_MERCURY_ISA_VERSION
	.align		4
.L_2181:
        /*0098*/ 	.byte	0x03, 0x5f
        /*009a*/ 	.short	0x0000


	//----- nvinfo : EIATTR_SYSCALL_OFFSETS
	.align		4
        /*009c*/ 	.byte	0x04, 0x46
        /*009e*/ 	.short	(.L_2183 - .L_2182)


	//   ....[0]....
.L_2182:
        /*00a0*/ 	.word	0x00001080


	//   ....[1]....
        /*00a4*/ 	.word	0x00002140


	//   ....[2]....
        /*00a8*/ 	.word	0x00003210


	//   ....[3]....
        /*00ac*/ 	.word	0x000042c0


	//   ....[4]....
        /*00b0*/ 	.word	0x00006e80


	//   ....[5]....
        /*00b4*/ 	.word	0x00007ea0


	//   ....[6]....
        /*00b8*/ 	.word	0x00008eb0


	//   ....[7]....
        /*00bc*/ 	.word	0x00009ea0


	//----- nvinfo : EIATTR_EXIT_INSTR_OFFSETS
	.align		4
.L_2183:
        /*00c0*/ 	.byte	0x04, 0x1c
        /*00c2*/ 	.short	(.L_2185 - .L_2184)


	//   ....[0]....
.L_2184:
        /*00c4*/ 	.word	0x00008f70


	//   ....[1]....
        /*00c8*/ 	.word	0x000090a0


	//   ....[2]....
        /*00cc*/ 	.word	0x000090e0


	//   ....[3]....
        /*00d0*/ 	.word	0x00009180


	//   ....[4]....
        /*00d4*/ 	.word	0x000091c0


	//   ....[5]....
        /*00d8*/ 	.word	0x00009200


	//   ....[6]....
        /*00dc*/ 	.word	0x00009290


	//   ....[7]....
        /*00e0*/ 	.word	0x000092b0


	//   ....[8]....
        /*00e4*/ 	.word	0x00009350


	//   ....[9]....
        /*00e8*/ 	.word	0x000093a0


	//   ....[10]....
        /*00ec*/ 	.word	0x000093f0


	//   ....[11]....
        /*00f0*/ 	.word	0x000094c0


	//   ....[12]....
        /*00f4*/ 	.word	0x00009520


	//   ....[13]....
        /*00f8*/ 	.word	0x000096b0


	//   ....[14]....
        /*00fc*/ 	.word	0x00009810


	//   ....[15]....
        /*0100*/ 	.word	0x00009850


	//   ....[16]....
        /*0104*/ 	.word	0x00009910


	//   ....[17]....
        /*0108*/ 	.word	0x00009a90


	//   ....[18]....
        /*010c*/ 	.word	0x00009c10


	//   ....[19]....
        /*0110*/ 	.word	0x00009d70


	//   ....[20]....
        /*0114*/ 	.word	0x00009eb0


	//   ....[21]....
        /*0118*/ 	.word	0x00009ef0


	//   ....[22]....
        /*011c*/ 	.word	0x00009f30


	//----- nvinfo : EIATTR_MAX_THREADS
	.align		4
.L_2185:
        /*0120*/ 	.byte	0x04, 0x05
        /*0122*/ 	.short	(.L_2187 - .L_2186)
.L_2186:
        /*0124*/ 	.word	0x00000080
        /*0128*/ 	.word	0x00000001
        /*012c*/ 	.word	0x00000001


	//----- nvinfo : EIATTR_CRS_STACK_SIZE
	.align		4
.L_2187:
        /*0130*/ 	.byte	0x04, 0x1e
        /*0132*/ 	.short	(.L_2189 - .L_2188)
.L_2188:
        /*0134*/ 	.word	0x00000000
.L_2189:


//--------------------- .nv.info._ZN2at6native18elementwise_kernelILi128ELi4EZNS0_22gpu_kernel_impl_nocastINS0_13AUnaryFunctorIN3c104HalfES5_S5_ZZZNS0_15binary_internal21div_floor_kernel_cudaERNS_18TensorIteratorBaseEENKUlvE1_clEvENKUlvE1_clEvEUlS5_S5_E_EEEEvS8_RKT_EUliE_EEviT1_ --------------------------
	.section	.nv.info._ZN2at6native18elementwise_kernelILi128ELi4EZNS0_22gpu_kernel_impl_nocastINS0_13AUnaryFunctorIN3c104HalfES5_S5_ZZZNS0_15binary_internal21div_floor_kernel_cudaERNS_18TensorIteratorBaseEENKUlvE1_clEvENKUlvE1_clEvEUlS5_S5_E_EEEEvS8_RKT_EUliE_EEviT1_,"",@"SHT_CUDA_INFO"
	.sectionflags	@""
	.align	4


	//----- nvinfo : EIATTR_CUDA_API_VERSION
	.align		4
        /*0000*/ 	.byte	0x04, 0x37
        /*0002*/ 	.short	(.L_2191 - .L_2190)
.L_2190:
        /*0004*/ 	.word	0x00000082


	//----- nvinfo : EIATTR_SW2861232_WAR
	.align		4
.L_2191:
        /*0008*/ 	.byte	0x01, 0x35
	.zero		2


	//----- nvinfo : EIATTR_PARAM_CBANK
	.align		4
        /*000c*/ 	.byte	0x04, 0x0a
        /*000e*/ 	.short	(.L_2193 - .L_2192)
	.align		4
.L_2192:
        /*0010*/ 	.word	index@(.nv.constant0._ZN2at6native18elementwise_kernelILi128ELi4EZNS0_22gpu_kernel_impl_nocastINS0_13AUnaryFunctorIN3c104HalfES5_S5_ZZZNS0_15binary_internal21div_floor_kernel_cudaERNS_18TensorIteratorBaseEENKUlvE1_clEvENKUlvE1_clEvEUlS5_S5_E_EEEEvS8_RKT_EUliE_EEviT1_)
        /*0014*/ 	.short	0x0160
        /*0016*/ 	.short	0x0220


	//----- nvinfo : EIATTR_CBANK_PARAM_SIZE
	.align		4
.L_2193:
        /*0018*/ 	.byte	0x03, 0x19
        /*001a*/ 	.short	0x0220


	//----- nvinfo : EIATTR_KPARAM_INFO
	.align		4
        /*001c*/ 	.byte	0x04, 0x17
        /*001e*/ 	.short	(.L_2195 - .L_2194)
.L_2194:
        /*0020*/ 	.word	0x00000000
        /*0024*/ 	.short	0x0001
        /*0026*/ 	.short	0x0008
        /*0028*/ 	.byte	0x00, 0xf0, 0x61, 0x08


	//----- nvinfo : EIATTR_KPARAM_INFO
	.align		4
.L_2195:
        /*002c*/ 	.byte	0x04, 0x17
        /*002e*/ 	.short	(.L_2197 - .L_2196)
.L_2196:
        /*0030*/ 	.word	0x00000000
        /*0034*/ 	.short	0x0000
        /*0036*/ 	.short	0x0000
        /*0038*/ 	.byte	0x00, 0xf0, 0x11, 0x00


	//----- nvinfo : EIATTR_MAXREG_COUNT
	.align		4
.L_2197:
        /*003c*/ 	.byte	0x03, 0x1b
        /*003e*/ 	.short	0x0080


	//----- nvinfo : EIATTR_MERCURY_ISA_VERSION
	.align		4
        /*0040*/ 	.byte	0x03, 0x5f
        /*0042*/ 	.short	0x0000


	//----- nvinfo : EIATTR_EXIT_INSTR_OFFSETS
	.align		4
        /*0044*/ 	.byte	0x04, 0x1c
        /*0046*/ 	.short	(.L_2199 - .L_2198)


	//   ....[0]....
.L_2198:
        /*0048*/ 	.word	0x00004000


	//   ....[1]....
        /*004c*/ 	.word	0x00005500


	//----- nvinfo : EIATTR_MAX_THREADS
	.align		4
.L_2199:
        /*0050*/ 	.byte	0x04, 0x05
        /*0052*/ 	.short	(.L_2201 - .L_2200)
.L_2200:
        /*0054*/ 	.word	0x00000080
        /*0058*/ 	.word	0x00000001
        /*005c*/ 	.word	0x00000001


	//----- nvinfo : EIATTR_CRS_STACK_SIZE
	.align		4
.L_2201:
        /*0060*/ 	.byte	0x04, 0x1e
        /*0062*/ 	.short	(.L_2203 - .L_2202)
.L_2202:
        /*0064*/ 	.word	0x00000000
.L_2203:


//--------------------- .nv.info._ZN2at6native27unrolled_elementwise_kernelINS0_13AUnaryFunctorIN3c104HalfES4_S4_ZZZNS0_15binary_internal21div_floor_kernel_cudaERNS_18TensorIteratorBaseEENKUlvE1_clEvENKUlvE1_clEvEUlS4_S4_E_EESt5arrayIPcLm2EELi4E23TrivialOffsetCalculatorILi1EjESG_NS0_6memory15LoadWithoutCastENSH_16StoreWithoutCastEEEviT_T0_T2_T3_T4_T5_ --------------------------
	.section	.nv.info._ZN2at6native27unrolled_elementwise_kernelINS0_13AUnaryFunctorIN3c104HalfES4_S4_ZZZNS0_15binary_internal21div_floor_kernel_cudaERNS_18TensorIteratorBaseEENKUlvE1_clEvENKUlvE1_clEvEUlS4_S4_E_EESt5arrayIPcLm2EELi4E23TrivialOffsetCalculatorILi1EjESG_NS0_6memory15LoadWithoutCastENSH_16StoreWithoutCastEEEviT_T0_T2_T3_T4_T5_,"",@"SHT_CUDA_INFO"
	.sectionflags	@""
	.align	4


	//----- nvinfo : EIATTR_CUDA_API_VERSION
	.align		4
        /*0000*/ 	.byte	0x04, 0x37
        /*0002*/ 	.short	(.L_2205 - .L_2204)
.L_2204:
        /*0004*/ 	.word	0x00000082


	//----- nvinfo : EIATTR_SW2861232_WAR
	.align		4
.L_2205:
        /*0008*/ 	.byte	0x01, 0x35
	.zero		2


	//----- nvinfo : EIATTR_PARAM_CBANK
	.align		4
        /*000c*/ 	.byte	0x04, 0x0a
        /*000e*/ 	.short	(.L_2207 - .L_2206)
	.align		4
.L_2206:
        /*0010*/ 	.word	index@(.nv.constant0._ZN2at6native27unrolled_elementwise_kernelINS0_13AUnaryFunctorIN3c104HalfES4_S4_ZZZNS0_15binary_internal21div_floor_kernel_cudaERNS_18TensorIteratorBaseEENKUlvE1_clEvENKUlvE1_clEvEUlS4_S4_E_EESt5arrayIPcLm2EELi4E23TrivialOffsetCalculatorILi1EjESG_NS0_6memory15LoadWithoutCastENSH_16StoreWithoutCastEEEviT_T0_T2_T3_T4_T5_)
        /*0014*/ 	.short	0x0160
        /*0016*/ 	.short	0x001c


	//----- nvinfo : EIATTR_CBANK_PARAM_SIZE
	.align		4
.L_2207:
        /*0018*/ 	.byte	0x03, 0x19
        /*001a*/ 	.short	0x001c


	//----- nvinfo : EIATTR_KPARAM_INFO
	.align		4
        /*001c*/ 	.byte	0x04, 0x17
        /*001e*/ 	.short	(.L_2209 - .L_2208)
.L_2208:
        /*0020*/ 	.word	0x00000000
        /*0024*/ 	.short	0x0006
        /*0026*/ 	.short	0x001b
        /*0028*/ 	.byte	0x00, 0xf0, 0x05, 0x00


	//----- nvinfo : EIATTR_KPARAM_INFO
	.align		4
.L_2209:
        /*002c*/ 	.byte	0x04, 0x17
        /*002e*/ 	.short	(.L_2211 - .L_2210)
.L_2210:
        /*0030*/ 	.word	0x00000000
        /*0034*/ 	.short	0x0005
        /*0036*/ 	.short	0x001a
        /*0038*/ 	.byte	0x00, 0xf0, 0x05, 0x00


	//----- nvinfo : EIATTR_KPARAM_INFO
	.align		4
.L_2211:
        /*003c*/ 	.byte	0x04, 0x17
        /*003e*/ 	.short	(.L_2213 - .L_2212)
.L_2212:
        /*0040*/ 	.word	0x00000000
        /*0044*/ 	.short	0x0004
        /*0046*/ 	.short	0x0019
        /*0048*/ 	.byte	0x00, 0xf0, 0x05, 0x00


	//----- nvinfo : EIATTR_KPARAM_INFO
	.align		4
.L_2213:
        /*004c*/ 	.byte	0x04, 0x17
        /*004e*/ 	.short	(.L_2215 - .L_2214)
.L_2214:
        /*0050*/ 	.word	0x00000000
        /*0054*/ 	.short	0x0003
        /*0056*/ 	.short	0x0018
        /*0058*/ 	.byte	0x00, 0xf0, 0x05, 0x00


	//----- nvinfo : EIATTR_KPARAM_INFO
	.align		4
.L_2215:
        /*005c*/ 	.byte	0x04, 0x17
        /*005e*/ 	.short	(.L_2217 - .L_2216)
.L_2216:
        /*0060*/ 	.word	0x00000000
        /*0064*/ 	.short	0x0002
        /*0066*/ 	.short	0x0008
        /*0068*/ 	.byte	0x00, 0xf0, 0x41, 0x00


	//----- nvinfo : EIATTR_KPARAM_INFO
	.align		4
.L_2217:
        /*006c*/ 	.byte	0x04, 0x17
        /*006e*/ 	.short	(.L_2219 - .L_2218)
.L_2218:
        /*0070*/ 	.word	0x00000000
        /*0074*/ 	.short	0x0001
        /*0076*/ 	.short	0x0004
        /*0078*/ 	.byte	0x00, 0xf0, 0x11, 0x00


	//----- nvinfo : EIATTR_KPARAM_INFO
	.align		4
.L_2219:
        /*007c*/ 	.byte	0x04, 0x17
        /*007e*/ 	.short	(.L_2221 - .L_2220)
.L_2220:
        /*0080*/ 	.word	0x00000000
        /*0084*/ 	.short	0x0000
        /*0086*/ 	.short	0x0000
        /*0088*/ 	.byte	0x00, 0xf0, 0x11, 0x00


	//----- nvinfo : EIATTR_MAXREG_COUNT
	.align		4
.L_2221:
        /*008c*/ 	.byte	0x03, 0x1b
        /*008e*/ 	.short	0x00ff


	//----- nvinfo : EIATTR_MERCURY_ISA_VERSION
	.align		4
        /*0090*/ 	.byte	0x03, 0x5f
        /*0092*/ 	.short	0x0000


	//----- nvinfo : EIATTR_EXIT_INSTR_OFFSETS
	.align		4
        /*0094*/ 	.byte	0x04, 0x1c
        /*0096*/ 	.short	(.L_2223 - .L_2222)


	//   ....[0]....
.L_2222:
        /*0098*/ 	.word	0x00001df0


	//   ....[1]....
        /*009c*/ 	.word	0x00001e40


	//----- nvinfo : EIATTR_MAX_THREADS
	.align		4
.L_2223:
        /*00a0*/ 	.byte	0x04, 0x05
        /*00a2*/ 	.short	(.L_2225 - .L_2224)
.L_2224:
        /*00a4*/ 	.word	0x00000080
        /*00a8*/ 	.word	0x00000001
        /*00ac*/ 	.word	0x00000001


	//----- nvinfo : EIATTR_CRS_STACK_SIZE
	.align		4
.L_2225:
        /*00b0*/ 	.byte	0x04, 0x1e
        /*00b2*/ 	.short	(.L_2227 - .L_2226)
.L_2226:
        /*00b4*/ 	.word	0x00000000
.L_2227:


//--------------------- .nv.info._ZN2at6native29vectorized_elementwise_kernelILi2ENS0_13AUnaryFunctorIN3c104HalfES4_S4_ZZZNS0_15binary_internal21div_floor_kernel_cudaERNS_18TensorIteratorBaseEENKUlvE1_clEvENKUlvE1_clEvEUlS4_S4_E_EESt5arrayIPcLm2EEEEviT0_T1_ --------------------------
	.section	.nv.info._ZN2at6native29vectorized_elementwise_kernelILi2ENS0_13AUnaryFunctorIN3c104HalfES4_S4_ZZZNS0_15binary_internal21div_floor_kernel_cudaERNS_18TensorIteratorBaseEENKUlvE1_clEvENKUlvE1_clEvEUlS4_S4_E_EESt5arrayIPcLm2EEEEviT0_T1_,"",@"SHT_CUDA_INFO"
	.sectionflags	@""
	.align	4


	//----- nvinfo : EIATTR_CUDA_API_VERSION
	.align		4
        /*0000*/ 	.byte	0x04, 0x37
        /*0002*/ 	.short	(.L_2229 - .L_2228)
.L_2228:
        /*0004*/ 	.word	0x00000082


	//----- nvinfo : EIATTR_SW2861232_WAR
	.align		4
.L_2229:
        /*0008*/ 	.byte	0x01, 0x35
	.zero		2


	//----- nvinfo : EIATTR_PARAM_CBANK
	.align		4
        /*000c*/ 	.byte	0x04, 0x0a
        /*000e*/ 	.short	(.L_2231 - .L_2230)
	.align		4
.L_2230:
        /*0010*/ 	.word	index@(.nv.constant0._ZN2at6native29vectorized_elementwise_kernelILi2ENS0_13AUnaryFunctorIN3c104HalfES4_S4_ZZZNS0_15binary_internal21div_floor_kernel_cudaERNS_18TensorIteratorBaseEENKUlvE1_clEvENKUlvE1_clEvEUlS4_S4_E_EESt5arrayIPcLm2EEEEviT0_T1_)
        /*0014*/ 	.short	0x0160
        /*0016*/ 	.short	0x0018


	//----- nvinfo : EIATTR_CBANK_PARAM_SIZE
	.align		4
.L_2231:
        /*0018*/ 	.byte	0x03, 0x19
        /*001a*/ 	.short	0x0018


	//----- nvinfo : EIATTR_KPARAM_INFO
	.align		4
        /*001c*/ 	.byte	0x04, 0x17
        /*001e*/ 	.short	(.L_2233 - .L_2232)
.L_2232:
        /*0020*/ 	.word	0x00000000
        /*0024*/ 	.short	0x0002
        /*0026*/ 	.short	0x0008
        /*0028*/ 	.byte	0x00, 0xf0, 0x41, 0x00


	//----- nvinfo : EIATTR_KPARAM_INFO
	.align		4
.L_2233:
        /*002c*/ 	.byte	0x04, 0x17
        /*002e*/ 	.short	(.L_2235 - .L_2234)
.L_2234:
        /*0030*/ 	.word	0x00000000
        /*0034*/ 	.short	0x0001
        /*0036*/ 	.short	0x0004
        /*0038*/ 	.byte	0x00, 0xf0, 0x11, 0x00


	//----- nvinfo : EIATTR_KPARAM_INFO
	.align		4
.L_2235:
        /*003c*/ 	.byte	0x04, 0x17
        /*003e*/ 	.short	(.L_2237 - .L_2236)
.L_2236:
        /*0040*/ 	.word	0x00000000
        /*0044*/ 	.short	0x0000
        /*0046*/ 	.short	0x0000
        /*0048*/ 	.byte	0x00, 0xf0, 0x11, 0x00


	//----- nvinfo : EIATTR_MAXREG_COUNT
	.align		4
.L_2237:
        /*004c*/ 	.byte	0x03, 0x1b
        /*004e*/ 	.short	0x00ff


	//----- nvinfo : EIATTR_MERCURY_ISA_VERSION
	.align		4
        /*0050*/ 	.byte	0x03, 0x5f
        /*0052*/ 	.short	0x0000


	//----- nvinfo : EIATTR_EXIT_INSTR_OFFSETS
	.align		4
        /*0054*/ 	.byte	0x04, 0x1c
        /*0056*/ 	.short	(.L_2239 - .L_2238)


	//   ....[0]....
.L_2238:
        /*0058*/ 	.word	0x00003330


	//   ....[1]....
        /*005c*/ 	.word	0x00006ea0


	//   ....[2]....
        /*0060*/ 	.word	0x00006ef0


	//----- nvinfo : EIATTR_MAX_THREADS
	.align		4
.L_2239:
        /*0064*/ 	.byte	0x04, 0x05
        /*0066*/ 	.short	(.L_2241 - .L_2240)
.L_2240:
        /*0068*/ 	.word	0x00000080
        /*006c*/ 	.word	0x00000001
        /*0070*/ 	.word	0x00000001


	//----- nvinfo : EIATTR_CRS_STACK_SIZE
	.align		4
.L_2241:
        /*0074*/ 	.byte	0x04, 0x1e
        /*0076*/ 	.short	(.L_2243 - .L_2242)
.L_2242:
        /*0078*/ 	.word	0x00000000
.L_2243:


//--------------------- .nv.info._ZN2at6native29vectorized_elementwise_kernelILi4ENS0_13AUnaryFunctorIN3c104HalfES4_S4_ZZZNS0_15binary_internal21div_floor_kernel_cudaERNS_18TensorIteratorBaseEENKUlvE1_clEvENKUlvE1_clEvEUlS4_S4_E_EESt5arrayIPcLm2EEEEviT0_T1_ --------------------------
	.section	.nv.info._ZN2at6native29vectorized_elementwise_kernelILi4ENS0_13AUnaryFunctorIN3c104HalfES4_S4_ZZZNS0_15binary_internal21div_floor_kernel_cudaERNS_18TensorIteratorBaseEENKUlvE1_clEvENKUlvE1_clEvEUlS4_S4_E_EESt5arrayIPcLm2EEEEviT0_T1_,"",@"SHT_CUDA_INFO"
	.sectionflags	@""
	.align	4


	//----- nvinfo : EIATTR_CUDA_API_VERSION
	.align		4
        /*0000*/ 	.byte	0x04, 0x37
        /*0002*/ 	.short	(.L_2245 - .L_2244)
.L_2244:
        /*0004*/ 	.word	0x00000082


	//----- nvinfo : EIATTR_SW2861232_WAR
	.align		4
.L_2245:
        /*0008*/ 	.byte	0x01, 0x35
	.zero		2


	//----- nvinfo : EIATTR_PARAM_CBANK
	.align		4
        /*000c*/ 	.byte	0x04, 0x0a
        /*000e*/ 	.short	(.L_2247 - .L_2246)
	.align		4
.L_2246:
        /*0010*/ 	.word	index@(.nv.constant0._ZN2at6native29vectorized_elementwise_kernelILi4ENS0_13AUnaryFunctorIN3c104HalfES4_S4_ZZZNS0_15binary_internal21div_floor_kernel_cudaERNS_18TensorIteratorBaseEENKUlvE1_clEvENKUlvE1_clEvEUlS4_S4_E_EESt5arrayIPcLm2EEEEviT0_T1_)
        /*0014*/ 	.short	0x0160
        /*0016*/ 	.short	0x0018


	//----- nvinfo : EIATTR_CBANK_PARAM_SIZE
	.align		4
.L_2247:
        /*0018*/ 	.byte	0x03, 0x19
        /*001a*/ 	.short	0x0018


	//----- nvinfo : EIATTR_KPARAM_INFO
	.align		4
        /*001c*/ 	.byte	0x04, 0x17
        /*001e*/ 	.short	(.L_2249 - .L_2248)
.L_2248:
        /*0020*/ 	.word	0x00000000
        /*0024*/ 	.short	0x0002
        /*0026*/ 	.short	0x0008
        /*0028*/ 	.byte	0x00, 0xf0, 0x41, 0x00


	//----- nvinfo : EIATTR_KPARAM_INFO
	.align		4
.L_2249:
        /*002c*/ 	.byte	0x04, 0x17
        /*002e*/ 	.short	(.L_2251 - .L_2250)
.L_2250:
        /*0030*/ 	.word	0x00000000
        /*0034*/ 	.short	0x0001
        /*0036*/ 	.short	0x0004
        /*0038*/ 	.byte	0x00, 0xf0, 0x11, 0x00


	//----- nvinfo : EIATTR_KPARAM_INFO
	.align		4
.L_2251:
        /*003c*/ 	.byte	0x04, 0x17
        /*003e*/ 	.short	(.L_2253 - .L_2252)
.L_2252:
        /*0040*/ 	.word	0x00000000
        /*0044*/ 	.short	0x0000
        /*0046*/ 	.short	0x0000
        /*0048*/ 	.byte	0x00, 0xf0, 0x11, 0x00


	//----- nvinfo : EIATTR_MAXREG_COUNT
	.align		4
.L_2253:
        /*004c*/ 	.byte	0x03, 0x1b
        /*004e*/ 	.short	0x00ff


	//----- nvinfo : EIATTR_MERCURY_ISA_VERSION
	.align		4
        /*0050*/ 	.byte	0x03, 0x5f
        /*0052*/ 	.short	0x0000


	//----- nvinfo : EIATTR_EXIT_INSTR_OFFSETS
	.align		4
        /*0054*/ 	.byte	0x04, 0x1c
        /*0056*/ 	.short	(.L_2255 - .L_2254)


	//   ....[0]....
.L_2254:
        /*0058*/ 	.word	0x000032f0


	//   ....[1]....
        /*005c*/ 	.word	0x00006e60


	//   ....[2]....
        /*0060*/ 	.word	0x00006eb0


	//----- nvinfo : EIATTR_MAX_THREADS
	.align		4
.L_2255:
        /*0064*/ 	.byte	0x04, 0x05
        /*0066*/ 	.short	(.L_2257 - .L_2256)
.L_2256:
        /*0068*/ 	.word	0x00000080
        /*006c*/ 	.word	0x00000001
        /*0070*/ 	.word	0x00000001


	//----- nvinfo : EIATTR_CRS_STACK_SIZE
	.align		4
.L_2257:
        /*0074*/ 	.byte	0x04, 0x1e
        /*0076*/ 	.short	(.L_2259 - .L_2258)
.L_2258:
        /*0078*/ 	.word	0x00000000
.L_2259:


//--------------------- .nv.info._ZN2at6native29vectorized_elementwise_kernelILi8ENS0_13AUnaryFunctorIN3c104HalfES4_S4_ZZZNS0_15binary_internal21div_floor_kernel_cudaERNS_18TensorIteratorBaseEENKUlvE1_clEvENKUlvE1_clEvEUlS4_S4_E_EESt5arrayIPcLm2EEEEviT0_T1_ --------------------------
	.section	.nv.info._ZN2at6native29vectorized_elementwise_kernelILi8ENS0_13AUnaryFunctorIN3c104HalfES4_S4_ZZZNS0_15binary_internal21div_floor_kernel_cudaERNS_18TensorIteratorBaseEENKUlvE1_clEvENKUlvE1_clEvEUlS4_S4_E_EESt5arrayIPcLm2EEEEviT0_T1_,"",@"SHT_CUDA_INFO"
	.sectionflags	@""
	.align	4


	//----- nvinfo : EIATTR_CUDA_API_VERSION
	.align		4
        /*0000*/ 	.byte	0x04, 0x37
        /*0002*/ 	.short	(.L_2261 - .L_2260)
.L_2260:
        /*0004*/ 	.word	0x00000082


	//----- nvinfo : EIATTR_SW2861232_WAR
	.align		4
.L_2261:
        /*0008*/ 	.byte	0x01, 0x35
	.zero		2


	//----- nvinfo : EIATTR_PARAM_CBANK
	.align		4
        /*000c*/ 	.byte	0x04, 0x0a
        /*000e*/ 	.short	(.L_2263 - .L_2262)
	.align		4
.L_2262:
        /*0010*/ 	.word	index@(.nv.constant0._ZN2at6native29vectorized_elementwise_kernelILi8ENS0_13AUnaryFunctorIN3c104HalfES4_S4_ZZZNS0_15binary_internal21div_floor_kernel_cudaERNS_18TensorIteratorBaseEENKUlvE1_clEvENKUlvE1_clEvEUlS4_S4_E_EESt5arrayIPcLm2EEEEviT0_T1_)
        /*0014*/ 	.short	0x0160
        /*0016*/ 	.short	0x0018


	//----- nvinfo : EIATTR_CBANK_PARAM_SIZE
	.align		4
.L_2263:
        /*0018*/ 	.byte	0x03, 0x19
        /*001a*/ 	.short	0x0018


	//----- nvinfo : EIATTR_KPARAM_INFO
	.align		4
        /*001c*/ 	.byte	0x04, 0x17
        /*001e*/ 	.short	(.L_2265 - .L_2264)
.L_2264:
        /*0020*/ 	.word	0x00000000
        /*0024*/ 	.short	0x0002
        /*0026*/ 	.short	0x0008
        /*0028*/ 	.byte	0x00, 0xf0, 0x41, 0x00


	//----- nvinfo : EIATTR_KPARAM_INFO
	.align		4
.L_2265:
        /*002c*/ 	.byte	0x04, 0x17
        /*002e*/ 	.short	(.L_2267 - .L_2266)
.L_2266:
        /*0030*/ 	.word	0x00000000
        /*0034*/ 	.short	0x0001
        /*0036*/ 	.short	0x0004
        /*0038*/ 	.byte	0x00, 0xf0, 0x11, 0x00


	//----- nvinfo : EIATTR_KPARAM_INFO
	.align		4
.L_2267:
        /*003c*/ 	.byte	0x04, 0x17
        /*003e*/ 	.short	(.L_2269 - .L_2268)
.L_2268:
        /*0040*/ 	.word	0x00000000
        /*0044*/ 	.short	0x0000
        /*0046*/ 	.short	0x0000
        /*0048*/ 	.byte	0x00, 0xf0, 0x11, 0x00


	//----- nvinfo : EIATTR_MAXREG_COUNT
	.align		4
.L_2269:
        /*004c*/ 	.byte	0x03, 0x1b
        /*004e*/ 	.short	0x00ff


	//----- nvinfo : EIATTR_MERCURY_ISA_VERSION
	.align		4
        /*0050*/ 	.byte	0x03, 0x5f
        /*0052*/ 	.short	0x0000


	//----- nvinfo : EIATTR_EXIT_INSTR_OFFSETS
	.align		4
        /*0054*/ 	.byte	0x04, 0x1c
        /*0056*/ 	.short	(.L_2271 - .L_2270)


	//   ....[0]....
.L_2270:
        /*0058*/ 	.word	0x00000010


	//----- nvinfo : EIATTR_MAX_THREADS
	.align		4
.L_2271:
        /*005c*/ 	.byte	0x04, 0x05
        /*005e*/ 	.short	(.L_2273 - .L_2272)
.L_2272:
        /*0060*/ 	.word	0x00000080
        /*0064*/ 	.word	0x00000001
        /*0068*/ 	.word	0x00000001
.L_2273:


//--------------------- .nv.info._ZN2at6native18elementwise_kernelILi128ELi4EZNS0_15gpu_kernel_implINS0_13BinaryFunctorIfffZZZNS0_15binary_internal21div_floor_kernel_cudaERNS_18TensorIteratorBaseEENKUlvE1_clEvENKUlvE0_clEvEUlffE_EEEEvS6_RKT_EUliE_EEviT1_ --------------------------
	.section	.nv.info._ZN2at6native18elementwise_kernelILi128ELi4EZNS0_15gpu_kernel_implINS0_13BinaryFunctorIfffZZZNS0_15binary_internal21div_floor_kernel_cudaERNS_18TensorIteratorBaseEENKUlvE1_clEvENKUlvE0_clEvEUlffE_EEEEvS6_RKT_EUliE_EEviT1_,"",@"SHT_CUDA_INFO"
	.sectionflags	@""
	.align	4


	//----- nvinfo : EIATTR_CUDA_API_VERSION
	.align		4
        /*0000*/ 	.byte	0x04, 0x37
        /*0002*/ 	.short	(.L_2275 - .L_2274)
.L_2274:
        /*0004*/ 	.word	0x00000082


	//----- nvinfo : EIATTR_SW2861232_WAR
	.align		4
.L_2275:
        /*0008*/ 	.byte	0x01, 0x35
	.zero		2


	//----- nvinfo : EIATTR_PARAM_CBANK
	.align		4
        /*000c*/ 	.byte	0x04, 0x0a
        /*000e*/ 	.short	(.L_2277 - .L_2276)
	.align		4
.L_2276:
        /*0010*/ 	.word	index@(.nv.constant0._ZN2at6native18elementwise_kernelILi128ELi4EZNS0_15gpu_kernel_implINS0_13BinaryFunctorIfffZZZNS0_15binary_internal21div_floor_kernel_cudaERNS_18TensorIteratorBaseEENKUlvE1_clEvENKUlvE0_clEvEUlffE_EEEEvS6_RKT_EUliE_EEviT1_)
        /*0014*/ 	.short	0x0160
        /*0016*/ 	.short	0x0290


	//----- nvinfo : EIATTR_CBANK_PARAM_SIZE
	.align		4
.L_2277:
        /*0018*/ 	.byte	0x03, 0x19
        /*001a*/ 	.short	0x0290


	//----- nvinfo : EIATTR_KPARAM_INFO
	.align		4
        /*001c*/ 	.byte	0x04, 0x17
        /*001e*/ 	.short	(.L_2279 - .L_2278)
.L_2278:
        /*0020*/ 	.word	0x00000000
        /*0024*/ 	.short	0x0001
        /*0026*/ 	.short	0x0008
        /*0028*/ 	.byte	0x00, 0xf0, 0x21, 0x0a


	//----- nvinfo : EIATTR_KPARAM_INFO
	.align		4
.L_2279:
        /*002c*/ 	.byte	0x04, 0x17
        /*002e*/ 	.short	(.L_2281 - .L_2280)
.L_2280:
        /*0030*/ 	.word	0x00000000
        /*0034*/ 	.short	0x0000
        /*0036*/ 	.short	0x0000
        /*0038*/ 	.byte	0x00, 0xf0, 0x11, 0x00


	//----- nvinfo : EIATTR_MAXREG_COUNT
	.align		4
.L_2281:
        /*003c*/ 	.byte	0x03, 0x1b
        /*003e*/ 	.short	0x0080


	//----- nvinfo : EIATTR_EXTERNS
	.align		4
        /*0040*/ 	.byte	0x04, 0x0f
        /*0042*/ 	.short	(.L_2283 - .L_2282)


	//   ....[0]....
	.align		4
.L_2282:
        /*0044*/ 	.word	index@(__assertfail)


	//----- nvinfo : EIATTR_MERCURY_ISA_VERSION
	.align		4
.L_2283:
        /*0048*/ 	.byte	0x03, 0x5f
        /*004a*/ 	.short	0x0000


	//----- nvinfo : EIATTR_SYSCALL_OFFSETS
	.align		4
        /*004c*/ 	.byte	0x04, 0x46
        /*004e*/ 	.short	(.L_2285 - .L_2284)


	//   ....[0]....
.L_2284:
        /*0050*/ 	.word	0x00001df0


	//   ....[1]....
        /*0054*/ 	.word	0x00002bf0


	//   ....[2]....
        /*0058*/ 	.word	0x00004010


	//   ....[3]....
        /*005c*/ 	.word	0x00005e50


	//   ....[4]....
        /*0060*/ 	.word	0x00006c50


	//   ....[5]....
        /*0064*/ 	.word	0x00008070


	//   ....[6]....
        /*0068*/ 	.word	0x00009e90


	//   ....[7]....
        /*006c*/ 	.word	0x0000ac90


	//   ....[8]....
        /*0070*/ 	.word	0x0000c0b0


	//   ....[9]....
        /*0074*/ 	.word	0x0000dee0


	//   ....[10]....
        /*0078*/ 	.word	0x0000ece0


	//   ....[11]....
        /*007c*/ 	.word	0x00010100


	//----- nvinfo : EIATTR_EXIT_INSTR_OFFSETS
	.align		4
.L_2285:
        /*0080*/ 	.byte	0x04, 0x1c
        /*0082*/ 	.short	(.L_2287 - .L_2286)


	//   ....[0]....
.L_2286:
        /*0084*/ 	.word	0x0000c150


	//   ....[1]....
        /*0088*/ 	.word	0x0000f3f0


	//   ....[2]....
        /*008c*/ 	.word	0x0000f430


	//   ....[3]....
        /*0090*/ 	.word	0x0000f4c0


	//   ....[4]....
        /*0094*/ 	.word	0x0000f4f0


	//   ....[5]....
        /*0098*/ 	.word	0x0000f520


	//   ....[6]....
        /*009c*/ 	.word	0x0000f5a0


	//   ....[7]....
        /*00a0*/ 	.word	0x0000f5d0


	//   ....[8]....
        /*00a4*/ 	.word	0x0000f660


	//   ....[9]....
        /*00a8*/ 	.word	0x0000f6a0


	//   ....[10]....
        /*00ac*/ 	.word	0x0000f6e0


	//   ....[11]....
        /*00b0*/ 	.word	0x0000f7a0


	//   ....[12]....
        /*00b4*/ 	.word	0x0000f7f0


	//   ....[13]....
        /*00b8*/ 	.word	0x0000f970


	//   ....[14]....
        /*00bc*/ 	.word	0x0000fac0


	//   ....[15]....
        /*00c0*/ 	.word	0x0000faf0


	//   ....[16]....
        /*00c4*/ 	.word	0x0000fba0


	//   ....[17]....
        /*00c8*/ 	.word	0x0000fd10


	//   ....[18]....
        /*00cc*/ 	.word	0x0000fe80


	//   ....[19]....
        /*00d0*/ 	.word	0x0000ffd0


	//   ....[20]....
        /*00d4*/ 	.word	0x00010110


	//   ....[21]....
        /*00d8*/ 	.word	0x00010140


	//   ....[22]....
        /*00dc*/ 	.word	0x00010170


	//----- nvinfo : EIATTR_MAX_THREADS
	.align		4
.L_2287:
        /*00e0*/ 	.byte	0x04, 0x05
        /*00e2*/ 	.short	(.L_2289 - .L_2288)
.L_2288:
        /*00e4*/ 	.word	0x00000080
        /*00e8*/ 	.word	0x00000001
        /*00ec*/ 	.word	0x00000001


	//----- nvinfo : EIATTR_CRS_STACK_SIZE
	.align		4
.L_2289:
        /*00f0*/ 	.byte	0x04, 0x1e
        /*00f2*/ 	.short	(.L_2291 - .L_2290)
.L_2290:
        /*00f4*/ 	.word	0x00000000
.L_2291:


//--------------------- .nv.info._ZN2at6native27unrolled_elementwise_kernelINS0_13BinaryFunctorIfffZZZNS0_15binary_internal21div_floor_kernel_cudaERNS_18TensorIteratorBaseEENKUlvE1_clEvENKUlvE0_clEvEUlffE_EESt5arrayIPcLm3EELi4E23TrivialOffsetCalculatorILi2EjESD_ILi1EjENS0_6memory12LoadWithCastILi2EEENSG_13StoreWithCastILi1EEEEEviT_T0_T2_T3_T4_T5_ --------------------------
	.section	.nv.info._ZN2at6native27unrolled_elementwise_kernelINS0_13BinaryFunctorIfffZZZNS0_15binary_internal21div_floor_kernel_cudaERNS_18TensorIteratorBaseEENKUlvE1_clEvENKUlvE0_clEvEUlffE_EESt5arrayIPcLm3EELi4E23TrivialOffsetCalculatorILi2EjESD_ILi1EjENS0_6memory12LoadWithCastILi2EEENSG_13StoreWithCastILi1EEEEEviT_T0_T2_T3_T4_T5_,"",@"SHT_CUDA_INFO"
	.sectionflags	@""
	.align	4


	//----- nvinfo : EIATTR_CUDA_API_VERSION
	.align		4
        /*0000*/ 	.byte	0x04, 0x37
        /*0002*/ 	.short	(.L_2293 - .L_2292)
.L_2292:
        /*0004*/ 	.word	0x00000082


	//----- nvinfo : EIATTR_SW2861232_WAR
	.align		4
.L_2293:
        /*0008*/ 	.byte	0x01, 0x35
	.zero		2


	//----- nvinfo : EIATTR_PARAM_CBANK
	.align		4
        /*000c*/ 	.byte	0x04, 0x0a
        /*000e*/ 	.short	(.L_2295 - .L_2294)
	.align		4
.L_2294:
        /*0010*/ 	.word	index@(.nv.constant0._ZN2at6native27unrolled_elementwise_kernelINS0_13BinaryFunctorIfffZZZNS0_15binary_internal21div_floor_kernel_cudaERNS_18TensorIteratorBaseEENKUlvE1_clEvENKUlvE0_clEvEUlffE_EESt5arrayIPcLm3EELi4E23TrivialOffsetCalculatorILi2EjESD_ILi1EjENS0_6memory12LoadWithCastILi2EEENSG_13StoreWithCastILi1EEEEEviT_T0_T2_T3_T4_T5_)
        /*0014*/ 	.short	0x0160
        /*0016*/ 	.short	0x0038


	//----- nvinfo : EIATTR_CBANK_PARAM_SIZE
	.align		4
.L_2295:
        /*0018*/ 	.byte	0x03, 0x19
        /*001a*/ 	.short	0x0038


	//----- nvinfo : EIATTR_KPARAM_INFO
	.align		4
        /*001c*/ 	.byte	0x04, 0x17
        /*001e*/ 	.short	(.L_2297 - .L_2296)
.L_2296:
        /*0020*/ 	.word	0x00000000
        /*0024*/ 	.short	0x0006
        /*0026*/ 	.short	0x0030
        /*0028*/ 	.byte	0x00, 0xf0, 0x21, 0x00


	//----- nvinfo : EIATTR_KPARAM_INFO
	.align		4
.L_2297:
        /*002c*/ 	.byte	0x04, 0x17
        /*002e*/ 	.short	(.L_2299 - .L_2298)
.L_2298:
        /*0030*/ 	.word	0x00000000
        /*0034*/ 	.short	0x0005
        /*0036*/ 	.short	0x0024
        /*0038*/ 	.byte	0x00, 0xf0, 0x31, 0x00


	//----- nvinfo : EIATTR_KPARAM_INFO
	.align		4
.L_2299:
        /*003c*/ 	.byte	0x04, 0x17
        /*003e*/ 	.short	(.L_2301 - .L_2300)
.L_2300:
        /*0040*/ 	.word	0x00000000
        /*0044*/ 	.short	0x0004
        /*0046*/ 	.short	0x0021
        /*0048*/ 	.byte	0x00, 0xf0, 0x05, 0x00


	//----- nvinfo : EIATTR_KPARAM_INFO
	.align		4
.L_2301:
        /*004c*/ 	.byte	0x04, 0x17
        /*004e*/ 	.short	(.L_2303 - .L_2302)
.L_2302:
        /*0050*/ 	.word	0x00000000
        /*0054*/ 	.short	0x0003
        /*0056*/ 	.short	0x0020
        /*0058*/ 	.byte	0x00, 0xf0, 0x05, 0x00


	//----- nvinfo : EIATTR_KPARAM_INFO
	.align		4
.L_2303:
        /*005c*/ 	.byte	0x04, 0x17
        /*005e*/ 	.short	(.L_2305 - .L_2304)
.L_2304:
        /*0060*/ 	.word	0x00000000
        /*0064*/ 	.short	0x0002
        /*0066*/ 	.short	0x0008
        /*0068*/ 	.byte	0x00, 0xf0, 0x61, 0x00


	//----- nvinfo : EIATTR_KPARAM_INFO
	.align		4
.L_2305:
        /*006c*/ 	.byte	0x04, 0x17
        /*006e*/ 	.short	(.L_2307 - .L_2306)
.L_2306:
        /*0070*/ 	.word	0x00000000
        /*0074*/ 	.short	0x0001
        /*0076*/ 	.short	0x0004
        /*0078*/ 	.byte	0x00, 0xf0, 0x05, 0x00


	//----- nvinfo : EIATTR_KPARAM_INFO
	.align		4
.L_2307:
        /*007c*/ 	.byte	0x04, 0x17
        /*007e*/ 	.short	(.L_2309 - .L_2308)
.L_2308:
        /*0080*/ 	.word	0x00000000
        /*0084*/ 	.short	0x0000
        /*0086*/ 	.short	0x0000
        /*0088*/ 	.byte	0x00, 0xf0, 0x11, 0x00


	//----- nvinfo : EIATTR_MAXREG_COUNT
	.align		4
.L_2309:
        /*008c*/ 	.byte	0x03, 0x1b
        /*008e*/ 	.short	0x00ff


	//----- nvinfo : EIATTR_EXTERNS
	.align		4
        /*0090*/ 	.byte	0x04, 0x0f
        /*0092*/ 	.short	(.L_2311 - .L_2310)


	//   ....[0]....
	.align		4
.L_2310:
        /*0094*/ 	.word	index@(__assertfail)


	//----- nvinfo : EIATTR_MERCURY_ISA_VERSION
	.align		4
.L_2311:
        /*0098*/ 	.byte	0x03, 0x5f
        /*009a*/ 	.short	0x0000


	//----- nvinfo : EIATTR_SYSCALL_OFFSETS
	.align		4
        /*009c*/ 	.byte	0x04, 0x46
        /*009e*/ 	.short	(.L_2313 - .L_2312)


	//   ....[0]....
.L_2312:
        /*00a0*/ 	.word	0x00000e60


	//   ....[1]....
        /*00a4*/ 	.word	0x00001c60


	//   ....[2]....
        /*00a8*/ 	.word	0x00002ae0


	//   ....[3]....
        /*00ac*/ 	.word	0x000038e0


	//   ....[4]....
        /*00b0*/ 	.word	0x00004770


	//   ....[5]....
        /*00b4*/ 	.word	0x00005570


	//   ....[6]....
        /*00b8*/ 	.word	0x000063e0


	//   ....[7]....
        /*00bc*/ 	.word	0x000071b0


	//   ....[8]....
        /*00c0*/ 	.word	0x000098f0


	//   ....[9]....
        /*00c4*/ 	.word	0x0000a800


	//   ....[10]....
        /*00c8*/ 	.word	0x0000b6d0


	//   ....[11]....
        /*00cc*/ 	.word	0x0000c5a0


	//----- nvinfo : EIATTR_EXIT_INSTR_OFFSETS
	.align		4
.L_2313:
        /*00d0*/ 	.byte	0x04, 0x1c
        /*00d2*/ 	.short	(.L_2315 - .L_2314)


	//   ....[0]....
.L_2314:
        /*00d4*/ 	.word	0x0000b770


	//   ....[1]....
        /*00d8*/ 	.word	0x0000b890


	//   ....[2]....
        /*00dc*/ 	.word	0x0000b8d0


	//   ....[3]....
        /*00e0*/ 	.word	0x0000b960


	//   ....[4]....
        /*00e4*/ 	.word	0x0000b990


	//   ....[5]....
        /*00e8*/ 	.word	0x0000b9c0


	//   ....[6]....
        /*00ec*/ 	.word	0x0000ba40


	//   ....[7]....
        /*00f0*/ 	.word	0x0000ba70


	//   ....[8]....
        /*00f4*/ 	.word	0x0000bb00


	//   ....[9]....
        /*00f8*/ 	.word	0x0000bb40


	//   ....[10]....
        /*00fc*/ 	.word	0x0000bb80


	//   ....[11]....
        /*0100*/ 	.word	0x0000bc40


	//   ....[12]....
        /*0104*/ 	.word	0x0000bc90


	//   ....[13]....
        /*0108*/ 	.word	0x0000be10


	//   ....[14]....
        /*010c*/ 	.word	0x0000bf60


	//   ....[15]....
        /*0110*/ 	.word	0x0000bf90


	//   ....[16]....
        /*0114*/ 	.word	0x0000c040


	//   ....[17]....
        /*0118*/ 	.word	0x0000c1b0


	//   ....[18]....
        /*011c*/ 	.word	0x0000c320


	//   ....[19]....
        /*0120*/ 	.word	0x0000c470


	//   ....[20]....
        /*0124*/ 	.word	0x0000c5b0


	//   ....[21]....
        /*0128*/ 	.word	0x0000c5e0


	//   ....[22]....
        /*012c*/ 	.word	0x0000c610


	//----- nvinfo : EIATTR_MAX_THREADS
	.align		4
.L_2315:
        /*0130*/ 	.byte	0x04, 0x05
        /*0132*/ 	.short	(.L_2317 - .L_2316)
.L_2316:
        /*0134*/ 	.word	0x00000080
        /*0138*/ 	.word	0x00000001
        /*013c*/ 	.word	0x00000001


	//----- nvinfo : EIATTR_CRS_STACK_SIZE
	.align		4
.L_2317:
        /*0140*/ 	.byte	0x04, 0x1e
        /*0142*/ 	.short	(.L_2319 - .L_2318)
.L_2318:
        /*0144*/ 	.word	0x00000000
.L_2319:


//--------------------- .nv.info._ZN2at6native18elementwise_kernelILi128ELi2EZNS0_22gpu_kernel_impl_nocastINS0_13BinaryFunctorIfffZZZNS0_15binary_internal21div_floor_kernel_cudaERNS_18TensorIteratorBaseEENKUlvE1_clEvENKUlvE0_clEvEUlffE_EEEEvS6_RKT_EUliE_EEviT1_ --------------------------
	.section	.nv.info._ZN2at6native18elementwise_kernelILi128ELi2EZNS0_22gpu_kernel_impl_nocastINS0_13BinaryFunctorIfffZZZNS0_15binary_internal21div_floor_kernel_cudaERNS_18TensorIteratorBaseEENKUlvE1_clEvENKUlvE0_clEvEUlffE_EEEEvS6_RKT_EUliE_EEviT1_,"",@"SHT_CUDA_INFO"
	.sectionflags	@""
	.align	4


	//----- nvinfo : EIATTR_CUDA_API_VERSION
	.align		4
        /*0000*/ 	.byte	0x04, 0x37
        /*0002*/ 	.short	(.L_2321 - .L_2320)
.L_2320:
        /*0004*/ 	.word	0x00000082


	//----- nvinfo : EIATTR_SW2861232_WAR
	.align		4
.L_2321:
        /*0008*/ 	.byte	0x01, 0x35
	.zero		2


	//----- nvinfo : EIATTR_PARAM_CBANK
	.align		4
        /*000c*/ 	.byte	0x04, 0x0a
        /*000e*/ 	.short	(.L_2323 - .L_2322)
	.align		4
.L_2322:
        /*0010*/ 	.word	index@(.nv.constant0._ZN2at6native18elementwise_kernelILi128ELi2EZNS0_22gpu_kernel_impl_nocastINS0_13BinaryFunctorIfffZZZNS0_15binary_internal21div_floor_kernel_cudaERNS_18TensorIteratorBaseEENKUlvE1_clEvENKUlvE0_clEvEUlffE_EEEEvS6_RKT_EUliE_EEviT1_)
        /*0014*/ 	.short	0x0160
        /*0016*/ 	.short	0x0290


	//----- nvinfo : EIATTR_CBANK_PARAM_SIZE
	.align		4
.L_2323:
        /*0018*/ 	.byte	0x03, 0x19
        /*001a*/ 	.short	0x0290


	//----- nvinfo : EIATTR_KPARAM_INFO
	.align		4
        /*001c*/ 	.byte	0x04, 0x17
        /*001e*/ 	.short	(.L_2325 - .L_2324)
.L_2324:
        /*0020*/ 	.word	0x00000000
        /*0024*/ 	.short	0x0001
        /*0026*/ 	.short	0x0008
        /*0028*/ 	.byte	0x00, 0xf0, 0x21, 0x0a


	//----- nvinfo : EIATTR_KPARAM_INFO
	.align		4
.L_2325:
        /*002c*/ 	.byte	0x04, 0x17
        /*002e*/ 	.short	(.L_2327 - .L_2326)
.L_2326:
        /*0030*/ 	.word	0x00000000
        /*0034*/ 	.short	0x0000
        /*0036*/ 	.short	0x0000
        /*0038*/ 	.byte	0x00, 0xf0, 0x11, 0x00


	//----- nvinfo : EIATTR_MAXREG_COUNT
	.align		4
.L_2327:
        /*003c*/ 	.byte	0x03, 0x1b
        /*003e*/ 	.short	0x0080


	//----- nvinfo : EIATTR_MERCURY_ISA_VERSION
	.align		4
        /*0040*/ 	.byte	0x03, 0x5f
        /*0042*/ 	.short	0x0000


	//----- nvinfo : EIATTR_EXIT_INSTR_OFFSETS
	.align		4
        /*0044*/ 	.byte	0x04, 0x1c
        /*0046*/ 	.short	(.L_2329 - .L_2328)


	//   ....[0]....
.L_2328:
        /*0048*/ 	.word	0x000016c0


	//   ....[1]....
        /*004c*/ 	.word	0x00002cd0


	//----- nvinfo : EIATTR_MAX_THREADS
	.align		4
.L_2329:
        /*0050*/ 	.byte	0x04, 0x05
        /*0052*/ 	.short	(.L_2331 - .L_2330)
.L_2330:
        /*0054*/ 	.word	0x00000080
        /*0058*/ 	.word	0x00000001
        /*005c*/ 	.word	0x00000001


	//----- nvinfo : EIATTR_CRS_STACK_SIZE
	.align		4
.L_2331:
        /*0060*/ 	.byte	0x04, 0x1e
        /*0062*/ 	.short	(.L_2333 - .L_2332)
.L_2332:
        /*0064*/ 	.word	0x00000000
.L_2333:


//--------------------- .nv.info._ZN2at6native27unrolled_elementwise_kernelINS0_13BinaryFunctorIfffZZZNS0_15binary_internal21div_floor_kernel_cudaERNS_18TensorIteratorBaseEENKUlvE1_clEvENKUlvE0_clEvEUlffE_EESt5arrayIPcLm3EELi4E23TrivialOffsetCalculatorILi2EjESD_ILi1EjENS0_6memory15LoadWithoutCastENSG_16StoreWithoutCastEEEviT_T0_T2_T3_T4_T5_ --------------------------
	.section	.nv.info._ZN2at6native27unrolled_elementwise_kernelINS0_13BinaryFunctorIfffZZZNS0_15binary_internal21div_floor_kernel_cudaERNS_18TensorIteratorBaseEENKUlvE1_clEvENKUlvE0_clEvEUlffE_EESt5arrayIPcLm3EELi4E23TrivialOffsetCalculatorILi2EjESD_ILi1EjENS0_6memory15LoadWithoutCastENSG_16StoreWithoutCastEEEviT_T0_T2_T3_T4_T5_,"",@"SHT_CUDA_INFO"
	.sectionflags	@""
	.align	4


	//----- nvinfo : EIATTR_CUDA_API_VERSION
	.align		4
        /*0000*/ 	.byte	0x04, 0x37
        /*0002*/ 	.short	(.L_2335 - .L_2334)
.L_2334:
        /*0004*/ 	.word	0x00000082


	//----- nvinfo : EIATTR_SW2861232_WAR
	.align		4
.L_2335:
        /*0008*/ 	.byte	0x01, 0x35
	.zero		2


	//----- nvinfo : EIATTR_PARAM_CBANK
	.align		4
        /*000c*/ 	.byte	0x04, 0x0a
        /*000e*/ 	.short	(.L_2337 - .L_2336)
	.align		4
.L_2336:
        /*0010*/ 	.word	index@(.nv.constant0._ZN2at6native27unrolled_elementwise_kernelINS0_13BinaryFunctorIfffZZZNS0_15binary_internal21div_floor_kernel_cudaERNS_18TensorIteratorBaseEENKUlvE1_clEvENKUlvE0_clEvEUlffE_EESt5arrayIPcLm3EELi4E23TrivialOffsetCalculatorILi2EjESD_ILi1EjENS0_6memory15LoadWithoutCastENSG_16StoreWithoutCastEEEviT_T0_T2_T3_T4_T5_)
        /*0014*/ 	.short	0x0160
        /*0016*/ 	.short	0x0024


	//----- nvinfo : EIATTR_CBANK_PARAM_SIZE
	.align		4
.L_2337:
        /*0018*/ 	.byte	0x03, 0x19
        /*001a*/ 	.short	0x0024


	//----- nvinfo : EIATTR_KPARAM_INFO
	.align		4
        /*001c*/ 	.byte	0x04, 0x17
        /*001e*/ 	.short	(.L_2339 - .L_2338)
.L_2338:
        /*0020*/ 	.word	0x00000000
        /*0024*/ 	.short	0x0006
        /*0026*/ 	.short	0x0023
        /*0028*/ 	.byte	0x00, 0xf0, 0x05, 0x00


	//----- nvinfo : EIATTR_KPARAM_INFO
	.align		4
.L_2339:
        /*002c*/ 	.byte	0x04, 0x17
        /*002e*/ 	.short	(.L_2341 - .L_2340)
.L_2340:
        /*0030*/ 	.word	0x00000000
        /*0034*/ 	.short	0x0005
        /*0036*/ 	.short	0x0022
        /*0038*/ 	.byte	0x00, 0xf0, 0x05, 0x00


	//----- nvinfo : EIATTR_KPARAM_INFO
	.align		4
.L_2341:
        /*003c*/ 	.byte	0x04, 0x17
        /*003e*/ 	.short	(.L_2343 - .L_2342)
.L_2342:
        /*0040*/ 	.word	0x00000000
        /*0044*/ 	.short	0x0004
        /*0046*/ 	.short	0x0021
        /*0048*/ 	.byte	0x00, 0xf0, 0x05, 0x00


	//----- nvinfo : EIATTR_KPARAM_INFO
	.align		4
.L_2343:
        /*004c*/ 	.byte	0x04, 0x17
        /*004e*/ 	.short	(.L_2345 - .L_2344)
.L_2344:
        /*0050*/ 	.word	0x00000000
        /*0054*/ 	.short	0x0003
        /*0056*/ 	.short	0x0020
        /*0058*/ 	.byte	0x00, 0xf0, 0x05, 0x00


	//----- nvinfo : EIATTR_KPARAM_INFO
	.align		4
.L_2345:
        /*005c*/ 	.byte	0x04, 0x17
        /*005e*/ 	.short	(.L_2347 - .L_2346)
.L_2346:
        /*0060*/ 	.word	0x00000000
        /*0064*/ 	.short	0x0002
        /*0066*/ 	.short	0x0008
        /*0068*/ 	.byte	0x00, 0xf0, 0x61, 0x00


	//----- nvinfo : EIATTR_KPARAM_INFO
	.align		4
.L_2347:
        /*006c*/ 	.byte	0x04, 0x17
        /*006e*/ 	.short	(.L_2349 - .L_2348)
.L_2348:
        /*0070*/ 	.word	0x00000000
        /*0074*/ 	.short	0x0001
        /*0076*/ 	.short	0x0004
        /*0078*/ 	.byte	0x00, 0xf0, 0x05, 0x00


	//----- nvinfo : EIATTR_KPARAM_INFO
	.align		4
.L_2349:
        /*007c*/ 	.byte	0x04, 0x17
        /*007e*/ 	.short	(.L_2351 - .L_2350)
.L_2350:
        /*0080*/ 	.word	0x00000000
        /*0084*/ 	.short	0x0000
        /*0086*/ 	.short	0x0000
        /*0088*/ 	.byte	0x00, 0xf0, 0x11, 0x00


	//----- nvinfo : EIATTR_MAXREG_COUNT
	.align		4
.L_2351:
        /*008c*/ 	.byte	0x03, 0x1b
        /*008e*/ 	.short	0x00ff


	//----- nvinfo : EIATTR_MERCURY_ISA_VERSION
	.align		4
        /*0090*/ 	.byte	0x03, 0x5f
        /*0092*/ 	.short	0x0000


	//----- nvinfo : EIATTR_EXIT_INSTR_OFFSETS
	.align		4
        /*0094*/ 	.byte	0x04, 0x1c
        /*0096*/ 	.short	(.L_2353 - .L_2352)


	//   ....[0]....
.L_2352:
        /*0098*/ 	.word	0x00001b70


	//   ....[1]....
        /*009c*/ 	.word	0x00001bc0


	//----- nvinfo : EIATTR_MAX_THREADS
	.align		4
.L_2353:
        /*00a0*/ 	.byte	0x04, 0x05
        /*00a2*/ 	.short	(.L_2355 - .L_2354)
.L_2354:
        /*00a4*/ 	.word	0x00000080
        /*00a8*/ 	.word	0x00000001
        /*00ac*/ 	.word	0x00000001


	//----- nvinfo : EIATTR_CRS_STACK_SIZE
	.align		4
.L_2355:
        /*00b0*/ 	.byte	0x04, 0x1e
        /*00b2*/ 	.short	(.L_2357 - .L_2356)
.L_2356:
        /*00b4*/ 	.word	0x00000000
.L_2357:


//--------------------- .nv.info._ZN2at6native29vectorized_elementwise_kernelILi2ENS0_13BinaryFunctorIfffZZZNS0_15binary_internal21div_floor_kernel_cudaERNS_18TensorIteratorBaseEENKUlvE1_clEvENKUlvE0_clEvEUlffE_EESt5arrayIPcLm3EEEEviT0_T1_ --------------------------
	.section	.nv.info._ZN2at6native29vectorized_elementwise_kernelILi2ENS0_13BinaryFunctorIfffZZZNS0_15binary_internal21div_floor_kernel_cudaERNS_18TensorIteratorBaseEENKUlvE1_clEvENKUlvE0_clEvEUlffE_EESt5arrayIPcLm3EEEEviT0_T1_,"",@"SHT_CUDA_INFO"
	.sectionflags	@""
	.align	4


	//----- nvinfo : EIATTR_CUDA_API_VERSION
	.align		4
        /*0000*/ 	.byte	0x04, 0x37
        /*0002*/ 	.short	(.L_2359 - .L_2358)
.L_2358:
        /*0004*/ 	.word	0x00000082


	//----- nvinfo : EIATTR_SW2861232_WAR
	.align		4
.L_2359:
        /*0008*/ 	.byte	0x01, 0x35
	.zero		2


	//----- nvinfo : EIATTR_PARAM_CBANK
	.align		4
        /*000c*/ 	.byte	0x04, 0x0a
        /*000e*/ 	.short	(.L_2361 - .L_2360)
	.align		4
.L_2360:
        /*0010*/ 	.word	index@(.nv.constant0._ZN2at6native29vectorized_elementwise_kernelILi2ENS0_13BinaryFunctorIfffZZZNS0_15binary_internal21div_floor_kernel_cudaERNS_18TensorIteratorBaseEENKUlvE1_clEvENKUlvE0_clEvEUlffE_EESt5arrayIPcLm3EEEEviT0_T1_)
        /*0014*/ 	.short	0x0160
        /*0016*/ 	.short	0x0020


	//----- nvinfo : EIATTR_CBANK_PARAM_SIZE
	.align		4
.L_2361:
        /*0018*/ 	.byte	0x03, 0x19
        /*001a*/ 	.short	0x0020


	//----- nvinfo : EIATTR_KPARAM_INFO
	.align		4
        /*001c*/ 	.byte	0x04, 0x17
        /*001e*/ 	.short	(.L_2363 - .L_2362)
.L_2362:
        /*0020*/ 	.word	0x00000000
        /*0024*/ 	.short	0x0002
        /*0026*/ 	.short	0x0008
        /*0028*/ 	.byte	0x00, 0xf0, 0x61, 0x00


	//----- nvinfo : EIATTR_KPARAM_INFO
	.align		4
.L_2363:
        /*002c*/ 	.byte	0x04, 0x17
        /*002e*/ 	.short	(.L_2365 - .L_2364)
.L_2364:
        /*0030*/ 	.word	0x00000000
        /*0034*/ 	.short	0x0001
        /*0036*/ 	.short	0x0004
        /*0038*/ 	.byte	0x00, 0xf0, 0x05, 0x00


	//----- nvinfo : EIATTR_KPARAM_INFO
	.align		4
.L_2365:
        /*003c*/ 	.byte	0x04, 0x17
        /*003e*/ 	.short	(.L_2367 - .L_2366)
.L_2366:
        /*0040*/ 	.word	0x00000000
        /*0044*/ 	.short	0x0000
        /*0046*/ 	.short	0x0000
        /*0048*/ 	.byte	0x00, 0xf0, 0x11, 0x00


	//----- nvinfo : EIATTR_MAXREG_COUNT
	.align		4
.L_2367:
        /*004c*/ 	.byte	0x03, 0x1b
        /*004e*/ 	.short	0x00ff


	//----- nvinfo : EIATTR_MERCURY_ISA_VERSION
	.align		4
        /*0050*/ 	.byte	0x03, 0x5f
        /*0052*/ 	.short	0x0000


	//----- nvinfo : EIATTR_EXIT_INSTR_OFFSETS
	.align		4
        /*0054*/ 	.byte	0x04, 0x1c
        /*0056*/ 	.short	(.L_2369 - .L_2368)


	//   ....[0]....
.L_2368:
        /*0058*/ 	.word	0x00002f30


	//   ....[1]....
        /*005c*/ 	.word	0x00006640


	//   ....[2]....
        /*0060*/ 	.word	0x00006690


	//----- nvinfo : EIATTR_MAX_THREADS
	.align		4
.L_2369:
        /*0064*/ 	.byte	0x04, 0x05
        /*0066*/ 	.short	(.L_2371 - .L_2370)
.L_2370:
        /*0068*/ 	.word	0x00000080
        /*006c*/ 	.word	0x00000001
        /*0070*/ 	.word	0x00000001


	//----- nvinfo : EIATTR_CRS_STACK_SIZE
	.align		4
.L_2371:
        /*0074*/ 	.byte	0x04, 0x1e
        /*0076*/ 	.short	(.L_2373 - .L_2372)
.L_2372:
        /*0078*/ 	.word	0x00000000
.L_2373:


//--------------------- .nv.info._ZN2at6native29vectorized_elementwise_kernelILi4ENS0_13BinaryFunctorIfffZZZNS0_15binary_internal21div_floor_kernel_cudaERNS_18TensorIteratorBaseEENKUlvE1_clEvENKUlvE0_clEvEUlffE_EESt5arrayIPcLm3EEEEviT0_T1_ --------------------------
	.section	.nv.info._ZN2at6native29vectorized_elementwise_kernelILi4ENS0_13BinaryFunctorIfffZZZNS0_15binary_internal21div_floor_kernel_cudaERNS_18TensorIteratorBaseEENKUlvE1_clEvENKUlvE0_clEvEUlffE_EESt5arrayIPcLm3EEEEviT0_T1_,"",@"SHT_CUDA_INFO"
	.sectionflags	@""
	.align	4


	//----- nvinfo : EIATTR_CUDA_API_VERSION
	.align		4
        /*0000*/ 	.byte	0x04, 0x37
        /*0002*/ 	.short	(.L_2375 - .L_2374)
.L_2374:
        /*0004*/ 	.word	0x00000082


	//----- nvinfo : EIATTR_SW2861232_WAR
	.align		4
.L_2375:
        /*0008*/ 	.byte	0x01, 0x35
	.zero		2


	//----- nvinfo : EIATTR_PARAM_CBANK
	.align		4
        /*000c*/ 	.byte	0x04, 0x0a
        /*000e*/ 	.short	(.L_2377 - .L_2376)
	.align		4
.L_2376:
        /*0010*/ 	.word	index@(.nv.constant0._ZN2at6native29vectorized_elementwise_kernelILi4ENS0_13BinaryFunctorIfffZZZNS0_15binary_internal21div_floor_kernel_cudaERNS_18TensorIteratorBaseEENKUlvE1_clEvENKUlvE0_clEvEUlffE_EESt5arrayIPcLm3EEEEviT0_T1_)
        /*0014*/ 	.short	0x0160
        /*0016*/ 	.short	0x0020


	//----- nvinfo : EIATTR_CBANK_PARAM_SIZE
	.align		4
.L_2377:
        /*0018*/ 	.byte	0x03, 0x19
        /*001a*/ 	.short	0x0020


	//----- nvinfo : EIATTR_KPARAM_INFO
	.align		4
        /*001c*/ 	.byte	0x04, 0x17
        /*001e*/ 	.short	(.L_2379 - .L_2378)
.L_2378:
        /*0020*/ 	.word	0x00000000
        /*0024*/ 	.short	0x0002
        /*0026*/ 	.short	0x0008
        /*0028*/ 	.byte	0x00, 0xf0, 0x61, 0x00


	//----- nvinfo : EIATTR_KPARAM_INFO
	.align		4
.L_2379:
        /*002c*/ 	.byte	0x04, 0x17
        /*002e*/ 	.short	(.L_2381 - .L_2380)
.L_2380:
        /*0030*/ 	.word	0x00000000
        /*0034*/ 	.short	0x0001
        /*0036*/ 	.short	0x0004
        /*0038*/ 	.byte	0x00, 0xf0, 0x05, 0x00


	//----- nvinfo : EIATTR_KPARAM_INFO
	.align		4
.L_2381:
        /*003c*/ 	.byte	0x04, 0x17
        /*003e*/ 	.short	(.L_2383 - .L_2382)
.L_2382:
        /*0040*/ 	.word	0x00000000
        /*0044*/ 	.short	0x0000
        /*0046*/ 	.short	0x0000
        /*0048*/ 	.byte	0x00, 0xf0, 0x11, 0x00


	//----- nvinfo : EIATTR_MAXREG_COUNT
	.align		4
.L_2383:
        /*004c*/ 	.byte	0x03, 0x1b
        /*004e*/ 	.short	0x00ff


	//----- nvinfo : EIATTR_MERCURY_ISA_VERSION
	.align		4
        /*0050*/ 	.byte	0x03, 0x5f
        /*0052*/ 	.short	0x0000


	//----- nvinfo : EIATTR_EXIT_INSTR_OFFSETS
	.align		4
        /*0054*/ 	.byte	0x04, 0x1c
        /*0056*/ 	.short	(.L_2385 - .L_2384)


	//   ....[0]....
.L_2384:
        /*0058*/ 	.word	0x00002eb0


	//   ....[1]....
        /*005c*/ 	.word	0x000065c0


	//   ....[2]....
        /*0060*/ 	.word	0x00006610


	//----- nvinfo : EIATTR_MAX_THREADS
	.align		4
.L_2385:
        /*0064*/ 	.byte	0x04, 0x05
        /*0066*/ 	.short	(.L_2387 - .L_2386)
.L_2386:
        /*0068*/ 	.word	0x00000080
        /*006c*/ 	.word	0x00000001
        /*0070*/ 	.word	0x00000001


	//----- nvinfo : EIATTR_CRS_STACK_SIZE
	.align		4
.L_2387:
        /*0074*/ 	.byte	0x04, 0x1e
        /*0076*/ 	.short	(.L_2389 - .L_2388)
.L_2388:
        /*0078*/ 	.word	0x00000000
.L_2389:


//--------------------- .nv.info._ZN2at6native29vectorized_elementwise_kernelILi8ENS0_13BinaryFunctorIfffZZZNS0_15binary_internal21div_floor_kernel_cudaERNS_18TensorIteratorBaseEENKUlvE1_clEvENKUlvE0_clEvEUlffE_EESt5arrayIPcLm3EEEEviT0_T1_ --------------------------
	.section	.nv.info._ZN2at6native29vectorized_elementwise_kernelILi8ENS0_13BinaryFunctorIfffZZZNS0_15binary_internal21div_floor_kernel_cudaERNS_18TensorIteratorBaseEENKUlvE1_clEvENKUlvE0_clEvEUlffE_EESt5arrayIPcLm3EEEEviT0_T1_,"",@"SHT_CUDA_INFO"
	.sectionflags	@""
	.align	4


	//----- nvinfo : EIATTR_CUDA_API_VERSION
	.align		4
        /*0000*/ 	.byte	0x04, 0x37
        /*0002*/ 	.short	(.L_2391 - .L_2390)
.L_2390:
        /*0004*/ 	.word	0x00000082


	//----- nvinfo : EIATTR_SW2861232_WAR
	.align		4
.L_2391:
        /*0008*/ 	.byte	0x01, 0x35
	.zero		2


	//----- nvinfo : EIATTR_PARAM_CBANK
	.align		4
        /*000c*/ 	.byte	0x04, 0x0a
        /*000e*/ 	.short	(.L_2393 - .L_2392)
	.align		4
.L_2392:
        /*0010*/ 	.word	index@(.nv.constant0._ZN2at6native29vectorized_elementwise_kernelILi8ENS0_13BinaryFunctorIfffZZZNS0_15binary_internal21div_floor_kernel_cudaERNS_18TensorIteratorBaseEENKUlvE1_clEvENKUlvE0_clEvEUlffE_EESt5arrayIPcLm3EEEEviT0_T1_)
        /*0014*/ 	.short	0x0160
        /*0016*/ 	.short	0x0020


	//----- nvinfo : EIATTR_CBANK_PARAM_SIZE
	.align		4
.L_2393:
        /*0018*/ 	.byte	0x03, 0x19
        /*001a*/ 	.short	0x0020


	//----- nvinfo : EIATTR_KPARAM_INFO
	.align		4
        /*001c*/ 	.byte	0x04, 0x17
        /*001e*/ 	.short	(.L_2395 - .L_2394)
.L_2394:
        /*0020*/ 	.word	0x00000000
        /*0024*/ 	.short	0x0002
        /*0026*/ 	.short	0x0008
        /*0028*/ 	.byte	0x00, 0xf0, 0x61, 0x00


	//----- nvinfo : EIATTR_KPARAM_INFO
	.align		4
.L_2395:
        /*002c*/ 	.byte	0x04, 0x17
        /*002e*/ 	.short	(.L_2397 - .L_2396)
.L_2396:
        /*0030*/ 	.word	0x00000000
        /*0034*/ 	.short	0x0001
        /*0036*/ 	.short	0x0004
        /*0038*/ 	.byte	0x00, 0xf0, 0x05, 0x00


	//----- nvinfo : EIATTR_KPARAM_INFO
	.align		4
.L_2397:
        /*003c*/ 	.byte	0x04, 0x17
        /*003e*/ 	.short	(.L_2399 - .L_2398)
.L_2398:
        /*0040*/ 	.word	0x00000000
        /*0044*/ 	.short	0x0000
        /*0046*/ 	.short	0x0000
        /*0048*/ 	.byte	0x00, 0xf0, 0x11, 0x00


	//----- nvinfo : EIATTR_MAXREG_COUNT
	.align		4
.L_2399:
        /*004c*/ 	.byte	0x03, 0x1b
        /*004e*/ 	.short	0x00ff


	//----- nvinfo : EIATTR_MERCURY_ISA_VERSION
	.align		4
        /*0050*/ 	.byte	0x03, 0x5f
        /*0052*/ 	.short	0x0000


	//----- nvinfo : EIATTR_EXIT_INSTR_OFFSETS
	.align		4
        /*0054*/ 	.byte	0x04, 0x1c
        /*0056*/ 	.short	(.L_2401 - .L_2400)


	//   ....[0]....
.L_2400:
        /*0058*/ 	.word	0x00000010


	//----- nvinfo : EIATTR_MAX_THREADS
	.align		4
.L_2401:
        /*005c*/ 	.byte	0x04, 0x05
        /*005e*/ 	.short	(.L_2403 - .L_2402)
.L_2402:
        /*0060*/ 	.word	0x00000080
        /*0064*/ 	.word	0x00000001
        /*0068*/ 	.word	0x00000001
.L_2403:


//--------------------- .nv.info._ZN2at6native18elementwise_kernelILi128ELi4EZNS0_15gpu_kernel_implINS0_13BUnaryFunctorIfffZZZNS0_15binary_internal21div_floor_kernel_cudaERNS_18TensorIteratorBaseEENKUlvE1_clEvENKUlvE0_clEvEUlffE_EEEEvS6_RKT_EUliE_EEviT1_ --------------------------
	.section	.nv.info._ZN2at6native18elementwise_kernelILi128ELi4EZNS0_15gpu_kernel_implINS0_13BUnaryFunctorIfffZZZNS0_15binary_internal21div_floor_kernel_cudaERNS_18TensorIteratorBaseEENKUlvE1_clEvENKUlvE0_clEvEUlffE_EEEEvS6_RKT_EUliE_EEviT1_,"",@"SHT_CUDA_INFO"
	.sectionflags	@""
	.align	4


	//----- nvinfo : EIATTR_CUDA_API_VERSION
	.align		4
        /*0000*/ 	.byte	0x04, 0x37
        /*0002*/ 	.short	(.L_2405 - .L_2404)
.L_2404:
        /*0004*/ 	.word	0x00000082


	//----- nvinfo : EIATTR_SW2861232_WAR
	.align		4
.L_2405:
        /*0008*/ 	.byte	0x01, 0x35
	.zero		2


	//----- nvinfo : EIATTR_PARAM_CBANK
	.align		4
        /*000c*/ 	.byte	0x04, 0x0a
        /*000e*/ 	.short	(.L_2407 - .L_2406)
	.align		4
.L_2406:
        /*0010*/ 	.word	index@(.nv.constant0._ZN2at6native18elementwise_kernelILi128ELi4EZNS0_15gpu_kernel_implINS0_13BUnaryFunctorIfffZZZNS0_15binary_internal21div_floor_kernel_cudaERNS_18TensorIteratorBaseEENKUlvE1_clEvENKUlvE0_clEvEUlffE_EEEEvS6_RKT_EUliE_EEviT1_)
        /*0014*/ 	.short	0x0160
        /*0016*/ 	.short	0x0228


	//----- nvinfo : EIATTR_CBANK_PARAM_SIZE
	.align		4
.L_2407:
        /*0018*/ 	.byte	0x03, 0x19
        /*001a*/ 	.short	0x0228


	//----- nvinfo : EIATTR_KPARAM_INFO
	.align		4
        /*001c*/ 	.byte	0x04, 0x17
        /*001e*/ 	.short	(.L_2409 - .L_2408)
.L_2408:
        /*0020*/ 	.word	0x00000000
        /*0024*/ 	.short	0x0001
        /*0026*/ 	.short	0x0008
        /*0028*/ 	.byte	0x00, 0xf0, 0x81, 0x08


	//----- nvinfo : EIATTR_KPARAM_INFO
	.align		4
.L_2409:
        /*002c*/ 	.byte	0x04, 0x17
        /*002e*/ 	.short	(.L_2411 - .L_2410)
.L_2410:
        /*0030*/ 	.word	0x00000000
        /*0034*/ 	.short	0x0000
        /*0036*/ 	.short	0x0000
        /*0038*/ 	.byte	0x00, 0xf0, 0x11, 0x00


	//----- nvinfo : EIATTR_MAXREG_COUNT
	.align		4
.L_2411:
        /*003c*/ 	.byte	0x03, 0x1b
        /*003e*/ 	.short	0x0080


	//----- nvinfo : EIATTR_EXTERNS
	.align		4
        /*0040*/ 	.byte	0x04, 0x0f
        /*0042*/ 	.short	(.L_2413 - .L_2412)


	//   ....[0]....
	.align		4
.L_2412:
        /*0044*/ 	.word	index@(__assertfail)


	//----- nvinfo : EIATTR_MERCURY_ISA_VERSION
	.align		4
.L_2413:
        /*0048*/ 	.byte	0x03, 0x5f
        /*004a*/ 	.short	0x0000


	//----- nvinfo : EIATTR_SYSCALL_OFFSETS
	.align		4
        /*004c*/ 	.byte	0x04, 0x46
        /*004e*/ 	.short	(.L_2415 - .L_2414)


	//   ....[0]....
.L_2414:
        /*0050*/ 	.word	0x00001c50


	//   ....[1]....
        /*0054*/ 	.word	0x00003060


	//   ....[2]....
        /*0058*/ 	.word	0x00004d00


	//   ....[3]....
        /*005c*/ 	.word	0x00006110


	//   ....[4]....
        /*0060*/ 	.word	0x00007d80


	//   ....[5]....
        /*0064*/ 	.word	0x00009190


	//   ....[6]....
        /*0068*/ 	.word	0x0000ae10


	//   ....[7]....
        /*006c*/ 	.word	0x0000c220


	//----- nvinfo : EIATTR_EXIT_INSTR_OFFSETS
	.align		4
.L_2415:
        /*0070*/ 	.byte	0x04, 0x1c
        /*0072*/ 	.short	(.L_2417 - .L_2416)


	//   ....[0]....
.L_2416:
        /*0074*/ 	.word	0x00009230


	//   ....[1]....
        /*0078*/ 	.word	0x0000b510


	//   ....[2]....
        /*007c*/ 	.word	0x0000b550


	//   ....[3]....
        /*0080*/ 	.word	0x0000b5e0


	//   ....[4]....
        /*0084*/ 	.word	0x0000b610


	//   ....[5]....
        /*0088*/ 	.word	0x0000b640


	//   ....[6]....
        /*008c*/ 	.word	0x0000b6c0


	//   ....[7]....
        /*0090*/ 	.word	0x0000b6f0


	//   ....[8]....
        /*0094*/ 	.word	0x0000b780


	//   ....[9]....
        /*0098*/ 	.word	0x0000b7c0


	//   ....[10]....
        /*009c*/ 	.word	0x0000b800


	//   ....[11]....
        /*00a0*/ 	.word	0x0000b8c0


	//   ....[12]....
        /*00a4*/ 	.word	0x0000b910


	//   ....[13]....
        /*00a8*/ 	.word	0x0000ba90


	//   ....[14]....
        /*00ac*/ 	.word	0x0000bbe0


	//   ....[15]....
        /*00b0*/ 	.word	0x0000bc10


	//   ....[16]....
        /*00b4*/ 	.word	0x0000bcc0


	//   ....[17]....
        /*00b8*/ 	.word	0x0000be30


	//   ....[18]....
        /*00bc*/ 	.word	0x0000bfa0


	//   ....[19]....
        /*00c0*/ 	.word	0x0000c0f0


	//   ....[20]....
        /*00c4*/ 	.word	0x0000c230


	//   ....[21]....
        /*00c8*/ 	.word	0x0000c260


	//   ....[22]....
        /*00cc*/ 	.word	0x0000c290


	//----- nvinfo : EIATTR_MAX_THREADS
	.align		4
.L_2417:
        /*00d0*/ 	.byte	0x04, 0x05
        /*00d2*/ 	.short	(.L_2419 - .L_2418)
.L_2418:
        /*00d4*/ 	.word	0x00000080
        /*00d8*/ 	.word	0x00000001
        /*00dc*/ 	.word	0x00000001


	//----- nvinfo : EIATTR_CRS_STACK_SIZE
	.align		4
.L_2419:
        /*00e0*/ 	.byte	0x04, 0x1e
        /*00e2*/ 	.short	(.L_2421 - .L_2420)
.L_2420:
        /*00e4*/ 	.word	0x00000000
.L_2421:


//--------------------- .nv.info._ZN2at6native27unrolled_elementwise_kernelINS0_13BUnaryFunctorIfffZZZNS0_15binary_internal21div_floor_kernel_cudaERNS_18TensorIteratorBaseEENKUlvE1_clEvENKUlvE0_clEvEUlffE_EESt5arrayIPcLm2EELi4E23TrivialOffsetCalculatorILi1EjESE_NS0_6memory12LoadWithCastILi1EEENSF_13StoreWithCastILi1EEEEEviT_T0_T2_T3_T4_T5_ --------------------------
	.section	.nv.info._ZN2at6native27unrolled_elementwise_kernelINS0_13BUnaryFunctorIfffZZZNS0_15binary_internal21div_floor_kernel_cudaERNS_18TensorIteratorBaseEENKUlvE1_clEvENKUlvE0_clEvEUlffE_EESt5arrayIPcLm2EELi4E23TrivialOffsetCalculatorILi1EjESE_NS0_6memory12LoadWithCastILi1EEENSF_13StoreWithCastILi1EEEEEviT_T0_T2_T3_T4_T5_,"",@"SHT_CUDA_INFO"
	.sectionflags	@""
	.align	4


	//----- nvinfo : EIATTR_CUDA_API_VERSION
	.align		4
        /*0000*/ 	.byte	0x04, 0x37
        /*0002*/ 	.short	(.L_2423 - .L_2422)
.L_2422:
        /*0004*/ 	.word	0x00000082


	//----- nvinfo : EIATTR_SW2861232_WAR
	.align		4
.L_2423:
        /*0008*/ 	.byte	0x01, 0x35
	.zero		2


	//----- nvinfo : EIATTR_PARAM_CBANK
	.align		4
        /*000c*/ 	.byte	0x04, 0x0a
        /*000e*/ 	.short	(.L_2425 - .L_2424)
	.align		4
.L_2424:
        /*0010*/ 	.word	index@(.nv.constant0._ZN2at6native27unrolled_elementwise_kernelINS0_13BUnaryFunctorIfffZZZNS0_15binary_internal21div_floor_kernel_cudaERNS_18TensorIteratorBaseEENKUlvE1_clEvENKUlvE0_clEvEUlffE_EESt5arrayIPcLm2EELi4E23TrivialOffsetCalculatorILi1EjESE_NS0_6memory12LoadWithCastILi1EEENSF_13StoreWithCastILi1EEEEEviT_T0_T2_T3_T4_T5_)
        /*0014*/ 	.short	0x0160
        /*0016*/ 	.short	0x0034


	//----- nvinfo : EIATTR_CBANK_PARAM_SIZE
	.align		4
.L_2425:
        /*0018*/ 	.byte	0x03, 0x19
        /*001a*/ 	.short	0x0034


	//----- nvinfo : EIATTR_KPARAM_INFO
	.align		4
        /*001c*/ 	.byte	0x04, 0x17
        /*001e*/ 	.short	(.L_2427 - .L_2426)
.L_2426:
        /*0020*/ 	.word	0x00000000
        /*0024*/ 	.short	0x0006
        /*0026*/ 	.short	0x002c
        /*0028*/ 	.byte	0x00, 0xf0, 0x21, 0x00


	//----- nvinfo : EIATTR_KPARAM_INFO
	.align		4
.L_2427:
        /*002c*/ 	.byte	0x04, 0x17
        /*002e*/ 	.short	(.L_2429 - .L_2428)
.L_2428:
        /*0030*/ 	.word	0x00000000
        /*0034*/ 	.short	0x0005
        /*0036*/ 	.short	0x0024
        /*0038*/ 	.byte	0x00, 0xf0, 0x21, 0x00


	//----- nvinfo : EIATTR_KPARAM_INFO
	.align		4
.L_2429:
        /*003c*/ 	.byte	0x04, 0x17
        /*003e*/ 	.short	(.L_2431 - .L_2430)
.L_2430:
        /*0040*/ 	.word	0x00000000
        /*0044*/ 	.short	0x0004
        /*0046*/ 	.short	0x0021
        /*0048*/ 	.byte	0x00, 0xf0, 0x05, 0x00


	//----- nvinfo : EIATTR_KPARAM_INFO
	.align		4
.L_2431:
        /*004c*/ 	.byte	0x04, 0x17
        /*004e*/ 	.short	(.L_2433 - .L_2432)
.L_2432:
        /*0050*/ 	.word	0x00000000
        /*0054*/ 	.short	0x0003
        /*0056*/ 	.short	0x0020
        /*0058*/ 	.byte	0x00, 0xf0, 0x05, 0x00


	//----- nvinfo : EIATTR_KPARAM_INFO
	.align		4
.L_2433:
        /*005c*/ 	.byte	0x04, 0x17
        /*005e*/ 	.short	(.L_2435 - .L_2434)
.L_2434:
        /*0060*/ 	.word	0x00000000
        /*0064*/ 	.short	0x0002
        /*0066*/ 	.short	0x0010
        /*0068*/ 	.byte	0x00, 0xf0, 0x41, 0x00


	//----- nvinfo : EIATTR_KPARAM_INFO
	.align		4
.L_2435:
        /*006c*/ 	.byte	0x04, 0x17
        /*006e*/ 	.short	(.L_2437 - .L_2436)
.L_2436:
        /*0070*/ 	.word	0x00000000
        /*0074*/ 	.short	0x0001
        /*0076*/ 	.short	0x0004
        /*0078*/ 	.byte	0x00, 0xf0, 0x21, 0x00


	//----- nvinfo : EIATTR_KPARAM_INFO
	.align		4
.L_2437:
        /*007c*/ 	.byte	0x04, 0x17
        /*007e*/ 	.short	(.L_2439 - .L_2438)
.L_2438:
        /*0080*/ 	.word	0x00000000
        /*0084*/ 	.short	0x0000
        /*0086*/ 	.short	0x0000
        /*0088*/ 	.byte	0x00, 0xf0, 0x11, 0x00


	//----- nvinfo : EIATTR_MAXREG_COUNT
	.align		4
.L_2439:
        /*008c*/ 	.byte	0x03, 0x1b
        /*008e*/ 	.short	0x00ff


	//----- nvinfo : EIATTR_EXTERNS
	.align		4
        /*0090*/ 	.byte	0x04, 0x0f
        /*0092*/ 	.short	(.L_2441 - .L_2440)


	//   ....[0]....
	.align		4
.L_2440:
        /*0094*/ 	.word	index@(__assertfail)


	//----- nvinfo : EIATTR_MERCURY_ISA_VERSION
	.align		4
.L_2441:
        /*0098*/ 	.byte	0x03, 0x5f
        /*009a*/ 	.short	0x0000


	//----- nvinfo : EIATTR_SYSCALL_OFFSETS
	.align		4
        /*009c*/ 	.byte	0x04, 0x46
        /*009e*/ 	.short	(.L_2443 - .L_2442)


	//   ....[0]....
.L_2442:
        /*00a0*/ 	.word	0x00000e50


	//   ....[1]....
        /*00a4*/ 	.word	0x00001cd0


	//   ....[2]....
        /*00a8*/ 	.word	0x00002b50


	//   ....[3]....
        /*00ac*/ 	.word	0x00003980


	//   ....[4]....
        /*00b0*/ 	.word	0x00006030


	//   ....[5]....
        /*00b4*/ 	.word	0x00006f20


	//   ....[6]....
        /*00b8*/ 	.word	0x00007df0


	//   ....[7]....
        /*00bc*/ 	.word	0x00008cc0


	//----- nvinfo : EIATTR_EXIT_INSTR_OFFSETS
	.align		4
.L_2443:
        /*00c0*/ 	.byte	0x04, 0x1c
        /*00c2*/ 	.short	(.L_2445 - .L_2444)


	//   ....[0]....
.L_2444:
        /*00c4*/ 	.word	0x00007e90


	//   ....[1]....
        /*00c8*/ 	.word	0x00007fb0


	//   ....[2]....
        /*00cc*/ 	.word	0x00007ff0


	//   ....[3]....
        /*00d0*/ 	.word	0x00008080


	//   ....[4]....
        /*00d4*/ 	.word	0x000080b0


	//   ....[5]....
        /*00d8*/ 	.word	0x000080e0


	//   ....[6]....
        /*00dc*/ 	.word	0x00008160


	//   ....[7]....
        /*00e0*/ 	.word	0x00008190


	//   ....[8]....
        /*00e4*/ 	.word	0x00008220


	//   ....[9]....
        /*00e8*/ 	.word	0x00008260


	//   ....[10]....
        /*00ec*/ 	.word	0x000082a0


	//   ....[11]....
        /*00f0*/ 	.word	0x00008360


	//   ....[12]....
        /*00f4*/ 	.word	0x000083b0


	//   ....[13]....
        /*00f8*/ 	.word	0x00008530


	//   ....[14]....
        /*00fc*/ 	.word	0x00008680


	//   ....[15]....
        /*0100*/ 	.word	0x000086b0


	//   ....[16]....
        /*0104*/ 	.word	0x00008760


	//   ....[17]....
        /*0108*/ 	.word	0x000088d0


	//   ....[18]....
        /*010c*/ 	.word	0x00008a40


	//   ....[19]....
        /*0110*/ 	.word	0x00008b90


	//   ....[20]....
        /*0114*/ 	.word	0x00008cd0


	//   ....[21]....
        /*0118*/ 	.word	0x00008d00


	//   ....[22]....
        /*011c*/ 	.word	0x00008d30


	//----- nvinfo : EIATTR_MAX_THREADS
	.align		4
.L_2445:
        /*0120*/ 	.byte	0x04, 0x05
        /*0122*/ 	.short	(.L_2447 - .L_2446)
.L_2446:
        /*0124*/ 	.word	0x00000080
        /*0128*/ 	.word	0x00000001
        /*012c*/ 	.word	0x00000001


	//----- nvinfo : EIATTR_CRS_STACK_SIZE
	.align		4
.L_2447:
        /*0130*/ 	.byte	0x04, 0x1e
        /*0132*/ 	.short	(.L_2449 - .L_2448)
.L_2448:
        /*0134*/ 	.word	0x00000000
.L_2449:


//--------------------- .nv.info._ZN2at6native18elementwise_kernelILi128ELi2EZNS0_22gpu_kernel_impl_nocastINS0_13BUnaryFunctorIfffZZZNS0_15binary_internal21div_floor_kernel_cudaERNS_18TensorIteratorBaseEENKUlvE1_clEvENKUlvE0_clEvEUlffE_EEEEvS6_RKT_EUliE_EEviT1_ --------------------------
	.section	.nv.info._ZN2at6native18elementwise_kernelILi128ELi2EZNS0_22gpu_kernel_impl_nocastINS0_13BUnaryFunctorIfffZZZNS0_15binary_internal21div_floor_kernel_cudaERNS_18TensorIteratorBaseEENKUlvE1_clEvENKUlvE0_clEvEUlffE_EEEEvS6_RKT_EUliE_EEviT1_,"",@"SHT_CUDA_INFO"
	.sectionflags	@""
	.align	4


	//----- nvinfo : EIATTR_CUDA_API_VERSION
	.align		4
        /*0000*/ 	.byte	0x04, 0x37
        /*0002*/ 	.short	(.L_2451 - .L_2450)
.L_2450:
        /*0004*/ 	.word	0x00000082


	//----- nvinfo : EIATTR_SW2861232_WAR
	.align		4
.L_2451:
        /*0008*/ 	.byte	0x01, 0x35
	.zero		2


	//----- nvinfo : EIATTR_PARAM_CBANK
	.align		4
        /*000c*/ 	.byte	0x04, 0x0a
        /*000e*/ 	.short	(.L_2453 - .L_2452)
	.align		4
.L_2452:
        /*0010*/ 	.word	index@(.nv.constant0._ZN2at6native18elementwise_kernelILi128ELi2EZNS0_22gpu_kernel_impl_nocastINS0_13BUnaryFunctorIfffZZZNS0_15binary_internal21div_floor_kernel_cudaERNS_18TensorIteratorBaseEENKUlvE1_clEvENKUlvE0_clEvEUlffE_EEEEvS6_RKT_EUliE_EEviT1_)
        /*0014*/ 	.short	0x0160
        /*0016*/ 	.short	0x0220


	//----- nvinfo : EIATTR_CBANK_PARAM_SIZE
	.align		4
.L_2453:
        /*0018*/ 	.byte	0x03, 0x19
        /*001a*/ 	.short	0x0220


	//----- nvinfo : EIATTR_KPARAM_INFO
	.align		4
        /*001c*/ 	.byte	0x04, 0x17
        /*001e*/ 	.short	(.L_2455 - .L_2454)
.L_2454:
        /*0020*/ 	.word	0x00000000
        /*0024*/ 	.short	0x0001
        /*0026*/ 	.short	0x0008
        /*0028*/ 	.byte	0x00, 0xf0, 0x61, 0x08


	//----- nvinfo : EIATTR_KPARAM_INFO
	.align		4
.L_2455:
        /*002c*/ 	.byte	0x04, 0x17
        /*002e*/ 	.short	(.L_2457 - .L_2456)
.L_2456:
        /*0030*/ 	.word	0x00000000
        /*0034*/ 	.short	0x0000
        /*0036*/ 	.short	0x0000
        /*0038*/ 	.byte	0x00, 0xf0, 0x11, 0x00


	//----- nvinfo : EIATTR_MAXREG_COUNT
	.align		4
.L_2457:
        /*003c*/ 	.byte	0x03, 0x1b
        /*003e*/ 	.short	0x0080


	//----- nvinfo : EIATTR_MERCURY_ISA_VERSION
	.align		4
        /*0040*/ 	.byte	0x03, 0x5f
        /*0042*/ 	.short	0x0000


	//----- nvinfo : EIATTR_EXIT_INSTR_OFFSETS
	.align		4
        /*0044*/ 	.byte	0x04, 0x1c
        /*0046*/ 	.short	(.L_2459 - .L_2458)


	//   ....[0]....
.L_2458:
        /*0048*/ 	.word	0x000014e0


	//   ....[1]....
        /*004c*/ 	.word	0x00002920


	//----- nvinfo : EIATTR_MAX_THREADS
	.align		4
.L_2459:
        /*0050*/ 	.byte	0x04, 0x05
        /*0052*/ 	.short	(.L_2461 - .L_2460)
.L_2460:
        /*0054*/ 	.word	0x00000080
        /*0058*/ 	.word	0x00000001
        /*005c*/ 	.word	0x00000001


	//----- nvinfo : EIATTR_CRS_STACK_SIZE
	.align		4
.L_2461:
        /*0060*/ 	.byte	0x04, 0x1e
        /*0062*/ 	.short	(.L_2463 - .L_2462)
.L_2462:
        /*0064*/ 	.word	0x00000000
.L_2463:


//--------------------- .nv.info._ZN2at6native27unrolled_elementwise_kernelINS0_13BUnaryFunctorIfffZZZNS0_15binary_internal21div_floor_kernel_cudaERNS_18TensorIteratorBaseEENKUlvE1_clEvENKUlvE0_clEvEUlffE_EESt5arrayIPcLm2EELi4E23TrivialOffsetCalculatorILi1EjESE_NS0_6memory15LoadWithoutCastENSF_16StoreWithoutCastEEEviT_T0_T2_T3_T4_T5_ --------------------------
	.section	.nv.info._ZN2at6native27unrolled_elementwise_kernelINS0_13BUnaryFunctorIfffZZZNS0_15binary_internal21div_floor_kernel_cudaERNS_18TensorIteratorBaseEENKUlvE1_clEvENKUlvE0_clEvEUlffE_EESt5arrayIPcLm2EELi4E23TrivialOffsetCalculatorILi1EjESE_NS0_6memory15LoadWithoutCastENSF_16StoreWithoutCastEEEviT_T0_T2_T3_T4_T5_,"",@"SHT_CUDA_INFO"
	.sectionflags	@""
	.align	4


	//----- nvinfo : EIATTR_CUDA_API_VERSION
	.align		4
        /*0000*/ 	.byte	0x04, 0x37
        /*0002*/ 	.short	(.L_2465 - .L_2464)
.L_2464:
        /*0004*/ 	.word	0x00000082


	//----- nvinfo : EIATTR_SW2861232_WAR
	.align		4
.L_2465:
        /*0008*/ 	.byte	0x01, 0x35
	.zero		2


	//----- nvinfo : EIATTR_PARAM_CBANK
	.align		4
        /*000c*/ 	.byte	0x04, 0x0a
        /*000e*/ 	.short	(.L_2467 - .L_2466)
	.align		4
.L_2466:
        /*0010*/ 	.word	index@(.nv.constant0._ZN2at6native27unrolled_elementwise_kernelINS0_13BUnaryFunctorIfffZZZNS0_15binary_internal21div_floor_kernel_cudaERNS_18TensorIteratorBaseEENKUlvE1_clEvENKUlvE0_clEvEUlffE_EESt5arrayIPcLm2EELi4E23TrivialOffsetCalculatorILi1EjESE_NS0_6memory15LoadWithoutCastENSF_16StoreWithoutCastEEEviT_T0_T2_T3_T4_T5_)
        /*0014*/ 	.short	0x0160
        /*0016*/ 	.short	0x0024


	//----- nvinfo : EIATTR_CBANK_PARAM_SIZE
	.align		4
.L_2467:
        /*0018*/ 	.byte	0x03, 0x19
        /*001a*/ 	.short	0x0024


	//----- nvinfo : EIATTR_KPARAM_INFO
	.align		4
        /*001c*/ 	.byte	0x04, 0x17
        /*001e*/ 	.short	(.L_2469 - .L_2468)
.L_2468:
        /*0020*/ 	.word	0x00000000
        /*0024*/ 	.short	0x0006
        /*0026*/ 	.short	0x0023
        /*0028*/ 	.byte	0x00, 0xf0, 0x05, 0x00


	//----- nvinfo : EIATTR_KPARAM_INFO
	.align		4
.L_2469:
        /*002c*/ 	.byte	0x04, 0x17
        /*002e*/ 	.short	(.L_2471 - .L_2470)
.L_2470:
        /*0030*/ 	.word	0x00000000
        /*0034*/ 	.short	0x0005
        /*0036*/ 	.short	0x0022
        /*0038*/ 	.byte	0x00, 0xf0, 0x05, 0x00


	//----- nvinfo : EIATTR_KPARAM_INFO
	.align		4
.L_2471:
        /*003c*/ 	.byte	0x04, 0x17
        /*003e*/ 	.short	(.L_2473 - .L_2472)
.L_2472:
        /*0040*/ 	.word	0x00000000
        /*0044*/ 	.short	0x0004
        /*0046*/ 	.short	0x0021
        /*0048*/ 	.byte	0x00, 0xf0, 0x05, 0x00


	//----- nvinfo : EIATTR_KPARAM_INFO
	.align		4
.L_2473:
        /*004c*/ 	.byte	0x04, 0x17
        /*004e*/ 	.short	(.L_2475 - .L_2474)
.L_2474:
        /*0050*/ 	.word	0x00000000
        /*0054*/ 	.short	0x0003
        /*0056*/ 	.short	0x0020
        /*0058*/ 	.byte	0x00, 0xf0, 0x05, 0x00


	//----- nvinfo : EIATTR_KPARAM_INFO
	.align		4
.L_2475:
        /*005c*/ 	.byte	0x04, 0x17
        /*005e*/ 	.short	(.L_2477 - .L_2476)
.L_2476:
        /*0060*/ 	.word	0x00000000
        /*0064*/ 	.short	0x0002
        /*0066*/ 	.short	0x0010
        /*0068*/ 	.byte	0x00, 0xf0, 0x41, 0x00


	//----- nvinfo : EIATTR_KPARAM_INFO
	.align		4
.L_2477:
        /*006c*/ 	.byte	0x04, 0x17
        /*006e*/ 	.short	(.L_2479 - .L_2478)
.L_2478:
        /*0070*/ 	.word	0x00000000
        /*0074*/ 	.short	0x0001
        /*0076*/ 	.short	0x0004
        /*0078*/ 	.byte	0x00, 0xf0, 0x21, 0x00


	//----- nvinfo : EIATTR_KPARAM_INFO
	.align		4
.L_2479:
        /*007c*/ 	.byte	0x04, 0x17
        /*007e*/ 	.short	(.L_2481 - .L_2480)
.L_2480:
        /*0080*/ 	.word	0x00000000
        /*0084*/ 	.short	0x0000
        /*0086*/ 	.short	0x0000
        /*0088*/ 	.byte	0x00, 0xf0, 0x11, 0x00


	//----- nvinfo : EIATTR_MAXREG_COUNT
	.align		4
.L_2481:
        /*008c*/ 	.byte	0x03, 0x1b
        /*008e*/ 	.short	0x00ff


	//----- nvinfo : EIATTR_MERCURY_ISA_VERSION
	.align		4
        /*0090*/ 	.byte	0x03, 0x5f
        /*0092*/ 	.short	0x0000


	//----- nvinfo : EIATTR_EXIT_INSTR_OFFSETS
	.align		4
        /*0094*/ 	.byte	0x04, 0x1c
        /*0096*/ 	.short	(.L_2483 - .L_2482)


	//   ....[0]....
.L_2482:
        /*0098*/ 	.word	0x00001ad0


	//   ....[1]....
        /*009c*/ 	.word	0x00001b20


	//----- nvinfo : EIATTR_MAX_THREADS
	.align		4
.L_2483:
        /*00a0*/ 	.byte	0x04, 0x05
        /*00a2*/ 	.short	(.L_2485 - .L_2484)
.L_2484:
        /*00a4*/ 	.word	0x00000080
        /*00a8*/ 	.word	0x00000001
        /*00ac*/ 	.word	0x00000001


	//----- nvinfo : EIATTR_CRS_STACK_SIZE
	.align		4
.L_2485:
        /*00b0*/ 	.byte	0x04, 0x1e
        /*00b2*/ 	.short	(.L_2487 - .L_2486)
.L_2486:
        /*00b4*/ 	.word	0x00000000
.L_2487:


//--------------------- .nv.info._ZN2at6native29vectorized_elementwise_kernelILi2ENS0_13BUnaryFunctorIfffZZZNS0_15binary_internal21div_floor_kernel_cudaERNS_18TensorIteratorBaseEENKUlvE1_clEvENKUlvE0_clEvEUlffE_EESt5arrayIPcLm2EEEEviT0_T1_ --------------------------
	.section	.nv.info._ZN2at6native29vectorized_elementwise_kernelILi2ENS0_13BUnaryFunctorIfffZZZNS0_15binary_internal21div_floor_kernel_cudaERNS_18TensorIteratorBaseEENKUlvE1_clEvENKUlvE0_clEvEUlffE_EESt5arrayIPcLm2EEEEviT0_T1_,"",@"SHT_CUDA_INFO"
	.sectionflags	@""
	.align	4


	//----- nvinfo : EIATTR_CUDA_API_VERSION
	.align		4
        /*0000*/ 	.byte	0x04, 0x37
        /*0002*/ 	.short	(.L_2489 - .L_2488)
.L_2488:
        /*0004*/ 	.word	0x00000082


	//----- nvinfo : EIATTR_SW2861232_WAR
	.align		4
.L_2489:
        /*0008*/ 	.byte	0x01, 0x35
	.zero		2


	//----- nvinfo : EIATTR_PARAM_CBANK
	.align		4
        /*000c*/ 	.byte	0x04, 0x0a
        /*000e*/ 	.short	(.L_2491 - .L_2490)
	.align		4
.L_2490:
        /*0010*/ 	.word	index@(.nv.constant0._ZN2at6native29vectorized_elementwise_kernelILi2ENS0_13BUnaryFunctorIfffZZZNS0_15binary_internal21div_floor_kernel_cudaERNS_18TensorIteratorBaseEENKUlvE1_clEvENKUlvE0_clEvEUlffE_EESt5arrayIPcLm2EEEEviT0_T1_)
        /*0014*/ 	.short	0x0160
        /*0016*/ 	.short	0x0020


	//----- nvinfo : EIATTR_CBANK_PARAM_SIZE
	.align		4
.L_2491:
        /*0018*/ 	.byte	0x03, 0x19
        /*001a*/ 	.short	0x0020


	//----- nvinfo : EIATTR_KPARAM_INFO
	.align		4
        /*001c*/ 	.byte	0x04, 0x17
        /*001e*/ 	.short	(.L_2493 - .L_2492)
.L_2492:
        /*0020*/ 	.word	0x00000000
        /*0024*/ 	.short	0x0002
        /*0026*/ 	.short	0x0010
        /*0028*/ 	.byte	0x00, 0xf0, 0x41, 0x00


	//----- nvinfo : EIATTR_KPARAM_INFO
	.align		4
.L_2493:
        /*002c*/ 	.byte	0x04, 0x17
        /*002e*/ 	.short	(.L_2495 - .L_2494)
.L_2494:
        /*0030*/ 	.word	0x00000000
        /*0034*/ 	.short	0x0001
        /*0036*/ 	.short	0x0004
        /*0038*/ 	.byte	0x00, 0xf0, 0x21, 0x00


	//----- nvinfo : EIATTR_KPARAM_INFO
	.align		4
.L_2495:
        /*003c*/ 	.byte	0x04, 0x17
        /*003e*/ 	.short	(.L_2497 - .L_2496)
.L_2496:
        /*0040*/ 	.word	0x00000000
        /*0044*/ 	.short	0x0000
        /*0046*/ 	.short	0x0000
        /*0048*/ 	.byte	0x00, 0xf0, 0x11, 0x00


	//----- nvinfo : EIATTR_MAXREG_COUNT
	.align		4
.L_2497:
        /*004c*/ 	.byte	0x03, 0x1b
        /*004e*/ 	.short	0x00ff


	//----- nvinfo : EIATTR_MERCURY_ISA_VERSION
	.align		4
        /*0050*/ 	.byte	0x03, 0x5f
        /*0052*/ 	.short	0x0000


	//----- nvinfo : EIATTR_EXIT_INSTR_OFFSETS
	.align		4
        /*0054*/ 	.byte	0x04, 0x1c
        /*0056*/ 	.short	(.L_2499 - .L_2498)


	//   ....[0]....
.L_2498:
        /*0058*/ 	.word	0x00002b40


	//   ....[1]....
        /*005c*/ 	.word	0x000060f0


	//   ....[2]....
        /*0060*/ 	.word	0x00006140


	//----- nvinfo : EIATTR_MAX_THREADS
	.align		4
.L_2499:
        /*0064*/ 	.byte	0x04, 0x05
        /*0066*/ 	.short	(.L_2501 - .L_2500)
.L_2500:
        /*0068*/ 	.word	0x00000080
        /*006c*/ 	.word	0x00000001
        /*0070*/ 	.word	0x00000001


	//----- nvinfo : EIATTR_CRS_STACK_SIZE
	.align		4
.L_2501:
        /*0074*/ 	.byte	0x04, 0x1e
        /*0076*/ 	.short	(.L_2503 - .L_2502)
.L_2502:
        /*0078*/ 	.word	0x00000000
.L_2503:


//--------------------- .nv.info._ZN2at6native29vectorized_elementwise_kernelILi4ENS0_13BUnaryFunctorIfffZZZNS0_15binary_internal21div_floor_kernel_cudaERNS_18TensorIteratorBaseEENKUlvE1_clEvENKUlvE0_clEvEUlffE_EESt5arrayIPcLm2EEEEviT0_T1_ --------------------------
	.section	.nv.info._ZN2at6native29vectorized_elementwise_kernelILi4ENS0_13BUnaryFunctorIfffZZZNS0_15binary_internal21div_floor_kernel_cudaERNS_18TensorIteratorBaseEENKUlvE1_clEvENKUlvE0_clEvEUlffE_EESt5arrayIPcLm2EEEEviT0_T1_,"",@"SHT_CUDA_INFO"
	.sectionflags	@""
	.align	4


	//----- nvinfo : EIATTR_CUDA_API_VERSION
	.align		4
        /*0000*/ 	.byte	0x04, 0x37
        /*0002*/ 	.short	(.L_2505 - .L_2504)
.L_2504:
        /*0004*/ 	.word	0x00000082


	//----- nvinfo : EIATTR_SW2861232_WAR
	.align		4
.L_2505:
        /*0008*/ 	.byte	0x01, 0x35
	.zero		2


	//----- nvinfo : EIATTR_PARAM_CBANK
	.align		4
        /*000c*/ 	.byte	0x04, 0x0a
        /*000e*/ 	.short	(.L_2507 - .L_2506)
	.align		4
.L_2506:
        /*0010*/ 	.word	index@(.nv.constant0._ZN2at6native29vectorized_elementwise_kernelILi4ENS0_13BUnaryFunctorIfffZZZNS0_15binary_internal21div_floor_kernel_cudaERNS_18TensorIteratorBaseEENKUlvE1_clEvENKUlvE0_clEvEUlffE_EESt5arrayIPcLm2EEEEviT0_T1_)
        /*0014*/ 	.short	0x0160
        /*0016*/ 	.short	0x0020


	//----- nvinfo : EIATTR_CBANK_PARAM_SIZE
	.align		4
.L_2507:
        /*0018*/ 	.byte	0x03, 0x19
        /*001a*/ 	.short	0x0020


	//----- nvinfo : EIATTR_KPARAM_INFO
	.align		4
        /*001c*/ 	.byte	0x04, 0x17
        /*001e*/ 	.short	(.L_2509 - .L_2508)
.L_2508:
        /*0020*/ 	.word	0x00000000
        /*0024*/ 	.short	0x0002
        /*0026*/ 	.short	0x0010
        /*0028*/ 	.byte	0x00, 0xf0, 0x41, 0x00


	//----- nvinfo : EIATTR_KPARAM_INFO
	.align		4
.L_2509:
        /*002c*/ 	.byte	0x04, 0x17
        /*002e*/ 	.short	(.L_2511 - .L_2510)
.L_2510:
        /*0030*/ 	.word	0x00000000
        /*0034*/ 	.short	0x0001
        /*0036*/ 	.short	0x0004
        /*0038*/ 	.byte	0x00, 0xf0, 0x21, 0x00


	//----- nvinfo : EIATTR_KPARAM_INFO
	.align		4
.L_2511:
        /*003c*/ 	.byte	0x04, 0x17
        /*003e*/ 	.short	(.L_2513 - .L_2512)
.L_2512:
        /*0040*/ 	.word	0x00000000
        /*0044*/ 	.short	0x0000
        /*0046*/ 	.short	0x0000
        /*0048*/ 	.byte	0x00, 0xf0, 0x11, 0x00


	//----- nvinfo : EIATTR_MAXREG_COUNT
	.align		4
.L_2513:
        /*004c*/ 	.byte	0x03, 0x1b
        /*004e*/ 	.short	0x00ff


	//----- nvinfo : EIATTR_MERCURY_ISA_VERSION
	.align		4
        /*0050*/ 	.byte	0x03, 0x5f
        /*0052*/ 	.short	0x0000


	//----- nvinfo : EIATTR_EXIT_INSTR_OFFSETS
	.align		4
        /*0054*/ 	.byte	0x04, 0x1c
        /*0056*/ 	.short	(.L_2515 - .L_2514)


	//   ....[0]....
.L_2514:
        /*0058*/ 	.word	0x00002b00


	//   ....[1]....
        /*005c*/ 	.word	0x000060b0


	//   ....[2]....
        /*0060*/ 	.word	0x00006100


	//----- nvinfo : EIATTR_MAX_THREADS
	.align		4
.L_2515:
        /*0064*/ 	.byte	0x04, 0x05
        /*0066*/ 	.short	(.L_2517 - .L_2516)
.L_2516:
        /*0068*/ 	.word	0x00000080
        /*006c*/ 	.word	0x00000001
        /*0070*/ 	.word	0x00000001


	//----- nvinfo : EIATTR_CRS_STACK_SIZE
	.align		4
.L_2517:
        /*0074*/ 	.byte	0x04, 0x1e
        /*0076*/ 	.short	(.L_2519 - .L_2518)
.L_2518:
        /*0078*/ 	.word	0x00000000
.L_2519:


//--------------------- .nv.info._ZN2at6native29vectorized_elementwise_kernelILi8ENS0_13BUnaryFunctorIfffZZZNS0_15binary_internal21div_floor_kernel_cudaERNS_18TensorIteratorBaseEENKUlvE1_clEvENKUlvE0_clEvEUlffE_EESt5arrayIPcLm2EEEEviT0_T1_ --------------------------
	.section	.nv.info._ZN2at6native29vectorized_elementwise_kernelILi8ENS0_13BUnaryFunctorIfffZZZNS0_15binary_internal21div_floor_kernel_cudaERNS_18TensorIteratorBaseEENKUlvE1_clEvENKUlvE0_clEvEUlffE_EESt5arrayIPcLm2EEEEviT0_T1_,"",@"SHT_CUDA_INFO"
	.sectionflags	@""
	.align	4


	//----- nvinfo : EIATTR_CUDA_API_VERSION
	.align		4
        /*0000*/ 	.byte	0x04, 0x37
        /*0002*/ 	.short	(.L_2521 - .L_2520)
.L_2520:
        /*0004*/ 	.word	0x00000082


	//----- nvinfo : EIATTR_SW2861232_WAR
	.align		4
.L_2521:
        /*0008*/ 	.byte	0x01, 0x35
	.zero		2


	//----- nvinfo : EIATTR_PARAM_CBANK
	.align		4
        /*000c*/ 	.byte	0x04, 0x0a
        /*000e*/ 	.short	(.L_2523 - .L_2522)
	.align		4
.L_2522:
        /*0010*/ 	.word	index@(.nv.constant0._ZN2at6native29vectorized_elementwise_kernelILi8ENS0_13BUnaryFunctorIfffZZZNS0_15binary_internal21div_floor_kernel_cudaERNS_18TensorIteratorBaseEENKUlvE1_clEvENKUlvE0_clEvEUlffE_EESt5arrayIPcLm2EEEEviT0_T1_)
        /*0014*/ 	.short	0x0160
        /*0016*/ 	.short	0x0020


	//----- nvinfo : EIATTR_CBANK_PARAM_SIZE
	.align		4
.L_2523:
        /*0018*/ 	.byte	0x03, 0x19
        /*001a*/ 	.short	0x0020


	//----- nvinfo : EIATTR_KPARAM_INFO
	.align		4
        /*001c*/ 	.byte	0x04, 0x17
        /*001e*/ 	.short	(.L_2525 - .L_2524)
.L_2524:
        /*0020*/ 	.word	0x00000000
        /*0024*/ 	.short	0x0002
        /*0026*/ 	.short	0x0010
        /*0028*/ 	.byte	0x00, 0xf0, 0x41, 0x00


	//----- nvinfo : EIATTR_KPARAM_INFO
	.align		4
.L_2525:
        /*002c*/ 	.byte	0x04, 0x17
        /*002e*/ 	.short	(.L_2527 - .L_2526)
.L_2526:
        /*0030*/ 	.word	0x00000000
        /*0034*/ 	.short	0x0001
        /*0036*/ 	.short	0x0004
        /*0038*/ 	.byte	0x00, 0xf0, 0x21, 0x00


	//----- nvinfo : EIATTR_KPARAM_INFO
	.align		4
.L_2527:
        /*003c*/ 	.byte	0x04, 0x17
        /*003e*/ 	.short	(.L_2529 - .L_2528)
.L_2528:
        /*0040*/ 	.word	0x00000000
        /*0044*/ 	.short	0x0000
        /*0046*/ 	.short	0x0000
        /*0048*/ 	.byte	0x00, 0xf0, 0x11, 0x00


	//----- nvinfo : EIATTR_MAXREG_COUNT
	.align		4
.L_2529:
        /*004c*/ 	.byte	0x03, 0x1b
        /*004e*/ 	.short	0x00ff


	//----- nvinfo : EIATTR_MERCURY_ISA_VERSION
	.align		4
        /*0050*/ 	.byte	0x03, 0x5f
        /*0052*/ 	.short	0x0000


	//----- nvinfo : EIATTR_EXIT_INSTR_OFFSETS
	.align		4
        /*0054*/ 	.byte	0x04, 0x1c
        /*0056*/ 	.short	(.L_2531 - .L_2530)


	//   ....[0]....
.L_2530:
        /*0058*/ 	.word	0x00000010


	//----- nvinfo : EIATTR_MAX_THREADS
	.align		4
.L_2531:
        /*005c*/ 	.byte	0x04, 0x05
        /*005e*/ 	.short	(.L_2533 - .L_2532)
.L_2532:
        /*0060*/ 	.word	0x00000080
        /*0064*/ 	.word	0x00000001
        /*0068*/ 	.word	0x00000001
.L_2533:


//--------------------- .nv.info._ZN2at6native18elementwise_kernelILi128ELi4EZNS0_15gpu_kernel_implINS0_13AUnaryFunctorIfffZZZNS0_15binary_internal21div_floor_kernel_cudaERNS_18TensorIteratorBaseEENKUlvE1_clEvENKUlvE0_clEvEUlffE_EEEEvS6_RKT_EUliE_EEviT1_ --------------------------
	.section	.nv.info._ZN2at6native18elementwise_kernelILi128ELi4EZNS0_15gpu_kernel_implINS0_13AUnaryFunctorIfffZZZNS0_15binary_internal21div_floor_kernel_cudaERNS_18TensorIteratorBaseEENKUlvE1_clEvENKUlvE0_clEvEUlffE_EEEEvS6_RKT_EUliE_EEviT1_,"",@"SHT_CUDA_INFO"
	.sectionflags	@""
	.align	4


	//----- nvinfo : EIATTR_CUDA_API_VERSION
	.align		4
        /*0000*/ 	.byte	0x04, 0x37
        /*0002*/ 	.short	(.L_2535 - .L_2534)
.L_2534:
        /*0004*/ 	.word	0x00000082


	//----- nvinfo : EIATTR_SW2861232_WAR
	.align		4
.L_2535:
        /*0008*/ 	.byte	0x01, 0x35
	.zero		2


	//----- nvinfo : EIATTR_PARAM_CBANK
	.align		4
        /*000c*/ 	.byte	0x04, 0x0a
        /*000e*/ 	.short	(.L_2537 - .L_2536)
	.align		4
.L_2536:
        /*0010*/ 	.word	index@(.nv.constant0._ZN2at6native18elementwise_kernelILi128ELi4EZNS0_15gpu_kernel_implINS0_13AUnaryFunctorIfffZZZNS0_15binary_internal21div_floor_kernel_cudaERNS_18TensorIteratorBaseEENKUlvE1_clEvENKUlvE0_clEvEUlffE_EEEEvS6_RKT_EUliE_EEviT1_)
        /*0014*/ 	.short	0x0160
        /*0016*/ 	.short	0x0228


	//----- nvinfo : EIATTR_CBANK_PARAM_SIZE
	.align		4
.L_2537:
        /*0018*/ 	.byte	0x03, 0x19
        /*001a*/ 	.short	0x0228


	//----- nvinfo : EIATTR_KPARAM_INFO
	.align		4
        /*001c*/ 	.byte	0x04, 0x17
        /*001e*/ 	.short	(.L_2539 - .L_2538)
.L_2538:
        /*0020*/ 	.word	0x00000000
        /*0024*/ 	.short	0x0001
        /*0026*/ 	.short	0x0008
        /*0028*/ 	.byte	0x00, 0xf0, 0x81, 0x08


	//----- nvinfo : EIATTR_KPARAM_INFO
	.align		4
.L_2539:
        /*002c*/ 	.byte	0x04, 0x17
        /*002e*/ 	.short	(.L_2541 - .L_2540)
.L_2540:
        /*0030*/ 	.word	0x00000000
        /*0034*/ 	.short	0x0000
        /*0036*/ 	.short	0x0000
        /*0038*/ 	.byte	0x00, 0xf0, 0x11, 0x00


	//----- nvinfo : EIATTR_MAXREG_COUNT
	.align		4
.L_2541:
        /*003c*/ 	.byte	0x03, 0x1b
        /*003e*/ 	.short	0x0080


	//----- nvinfo : EIATTR_EXTERNS
	.align		4
        /*0040*/ 	.byte	0x04, 0x0f
        /*0042*/ 	.short	(.L_2543 - .L_2542)


	//   ....[0]....
	.align		4
.L_2542:
        /*0044*/ 	.word	index@(__assertfail)


	//----- nvinfo : EIATTR_MERCURY_ISA_VERSION
	.align		4
.L_2543:
        /*0048*/ 	.byte	0x03, 0x5f
        /*004a*/ 	.short	0x0000


	//----- nvinfo : EIATTR_SYSCALL_OFFSETS
	.align		4
        /*004c*/ 	.byte	0x04, 0x46
        /*004e*/ 	.short	(.L_2545 - .L_2544)


	//   ....[0]....
.L_2544:
        /*0050*/ 	.word	0x00001c50


	//   ....[1]....
        /*0054*/ 	.word	0x00003080


	//   ....[2]....
        /*0058*/ 	.word	0x00004d20


	//   ....[3]....
        /*005c*/ 	.word	0x00006150


	//   ....[4]....
        /*0060*/ 	.word	0x00007dc0


	//   ....[5]....
        /*0064*/ 	.word	0x000091f0


	//   ....[6]....
        /*0068*/ 	.word	0x0000ae70


	//   ....[7]....
        /*006c*/ 	.word	0x0000c2a0


	//----- nvinfo : EIATTR_EXIT_INSTR_OFFSETS
	.align		4
.L_2545:
        /*0070*/ 	.byte	0x04, 0x1c
        /*0072*/ 	.short	(.L_2547 - .L_2546)


	//   ....[0]....
.L_2546:
        /*0074*/ 	.word	0x00009290


	//   ....[1]....
        /*0078*/ 	.word	0x0000b590


	//   ....[2]....
        /*007c*/ 	.word	0x0000b5d0


	//   ....[3]....
        /*0080*/ 	.word	0x0000b660


	//   ....[4]....
        /*0084*/ 	.word	0x0000b690


	//   ....[5]....
        /*0088*/ 	.word	0x0000b6c0


	//   ....[6]....
        /*008c*/ 	.word	0x0000b740


	//   ....[7]....
        /*0090*/ 	.word	0x0000b770


	//   ....[8]....
        /*0094*/ 	.word	0x0000b800


	//   ....[9]....
        /*0098*/ 	.word	0x0000b840


	//   ....[10]....
        /*009c*/ 	.word	0x0000b880


	//   ....[11]....
        /*00a0*/ 	.word	0x0000b940


	//   ....[12]....
        /*00a4*/ 	.word	0x0000b990


	//   ....[13]....
        /*00a8*/ 	.word	0x0000bb10


	//   ....[14]....
        /*00ac*/ 	.word	0x0000bc60


	//   ....[15]....
        /*00b0*/ 	.word	0x0000bc90


	//   ....[16]....
        /*00b4*/ 	.word	0x0000bd40


	//   ....[17]....
        /*00b8*/ 	.word	0x0000beb0


	//   ....[18]....
        /*00bc*/ 	.word	0x0000c020


	//   ....[19]....
        /*00c0*/ 	.word	0x0000c170


	//   ....[20]....
        /*00c4*/ 	.word	0x0000c2b0


	//   ....[21]....
        /*00c8*/ 	.word	0x0000c2e0


	//   ....[22]....
        /*00cc*/ 	.word	0x0000c310


	//----- nvinfo : EIATTR_MAX_THREADS
	.align		4
.L_2547:
        /*00d0*/ 	.byte	0x04, 0x05
        /*00d2*/ 	.short	(.L_2549 - .L_2548)
.L_2548:
        /*00d4*/ 	.word	0x00000080
        /*00d8*/ 	.word	0x00000001
        /*00dc*/ 	.word	0x00000001


	//----- nvinfo : EIATTR_CRS_STACK_SIZE
	.align		4
.L_2549:
        /*00e0*/ 	.byte	0x04, 0x1e
        /*00e2*/ 	.short	(.L_2551 - .L_2550)
.L_2550:
        /*00e4*/ 	.word	0x00000000
.L_2551:


//--------------------- .nv.info._ZN2at6native27unrolled_elementwise_kernelINS0_13AUnaryFunctorIfffZZZNS0_15binary_internal21div_floor_kernel_cudaERNS_18TensorIteratorBaseEENKUlvE1_clEvENKUlvE0_clEvEUlffE_EESt5arrayIPcLm2EELi4E23TrivialOffsetCalculatorILi1EjESE_NS0_6memory12LoadWithCastILi1EEENSF_13StoreWithCastILi1EEEEEviT_T0_T2_T3_T4_T5_ --------------------------
	.section	.nv.info._ZN2at6native27unrolled_elementwise_kernelINS0_13AUnaryFunctorIfffZZZNS0_15binary_internal21div_floor_kernel_cudaERNS_18TensorIteratorBaseEENKUlvE1_clEvENKUlvE0_clEvEUlffE_EESt5arrayIPcLm2EELi4E23TrivialOffsetCalculatorILi1EjESE_NS0_6memory12LoadWithCastILi1EEENSF_13StoreWithCastILi1EEEEEviT_T0_T2_T3_T4_T5_,"",@"SHT_CUDA_INFO"
	.sectionflags	@""
	.align	4


	//----- nvinfo : EIATTR_CUDA_API_VERSION
	.align		4
        /*0000*/ 	.byte	0x04, 0x37
        /*0002*/ 	.short	(.L_2553 - .L_2552)
.L_2552:
        /*0004*/ 	.word	0x00000082


	//----- nvinfo : EIATTR_SW2861232_WAR
	.align		4
.L_2553:
        /*0008*/ 	.byte	0x01, 0x35
	.zero		2


	//----- nvinfo : EIATTR_PARAM_CBANK
	.align		4
        /*000c*/ 	.byte	0x04, 0x0a
        /*000e*/ 	.short	(.L_2555 - .L_2554)
	.align		4
.L_2554:
        /*0010*/ 	.word	index@(.nv.constant0._ZN2at6native27unrolled_elementwise_kernelINS0_13AUnaryFunctorIfffZZZNS0_15binary_internal21div_floor_kernel_cudaERNS_18TensorIteratorBaseEENKUlvE1_clEvENKUlvE0_clEvEUlffE_EESt5arrayIPcLm2EELi4E23TrivialOffsetCalculatorILi1EjESE_NS0_6memory12LoadWithCastILi1EEENSF_13StoreWithCastILi1EEEEEviT_T0_T2_T3_T4_T5_)
        /*0014*/ 	.short	0x0160
        /*0016*/ 	.short	0x0034


	//----- nvinfo : EIATTR_CBANK_PARAM_SIZE
	.align		4
.L_2555:
        /*0018*/ 	.byte	0x03, 0x19
        /*001a*/ 	.short	0x0034


	//----- nvinfo : EIATTR_KPARAM_INFO
	.align		4
        /*001c*/ 	.byte	0x04, 0x17
        /*001e*/ 	.short	(.L_2557 - .L_2556)
.L_2556:
        /*0020*/ 	.word	0x00000000
        /*0024*/ 	.short	0x0006
        /*0026*/ 	.short	0x002c
        /*0028*/ 	.byte	0x00, 0xf0, 0x21, 0x00


	//----- nvinfo : EIATTR_KPARAM_INFO
	.align		4
.L_2557:
        /*002c*/ 	.byte	0x04, 0x17
        /*002e*/ 	.short	(.L_2559 - .L_2558)
.L_2558:
        /*0030*/ 	.word	0x00000000
        /*0034*/ 	.short	0x0005
        /*0036*/ 	.short	0x0024
        /*0038*/ 	.byte	0x00, 0xf0, 0x21, 0x00


	//----- nvinfo : EIATTR_KPARAM_INFO
	.align		4
.L_2559:
        /*003c*/ 	.byte	0x04, 0x17
        /*003e*/ 	.short	(.L_2561 - .L_2560)
.L_2560:
        /*0040*/ 	.word	0x00000000
        /*0044*/ 	.short	0x0004
        /*0046*/ 	.short	0x0021
        /*0048*/ 	.byte	0x00, 0xf0, 0x05, 0x00


	//----- nvinfo : EIATTR_KPARAM_INFO
	.align		4
.L_2561:
        /*004c*/ 	.byte	0x04, 0x17
        /*004e*/ 	.short	(.L_2563 - .L_2562)
.L_2562:
        /*0050*/ 	.word	0x00000000
        /*0054*/ 	.short	0x0003
        /*0056*/ 	.short	0x0020
        /*0058*/ 	.byte	0x00, 0xf0, 0x05, 0x00


	//----- nvinfo : EIATTR_KPARAM_INFO
	.align		4
.L_2563:
        /*005c*/ 	.byte	0x04, 0x17
        /*005e*/ 	.short	(.L_2565 - .L_2564)
.L_2564:
        /*0060*/ 	.word	0x00000000
        /*0064*/ 	.short	0x0002
        /*0066*/ 	.short	0x0010
        /*0068*/ 	.byte	0x00, 0xf0, 0x41, 0x00


	//----- nvinfo : EIATTR_KPARAM_INFO
	.align		4
.L_2565:
        /*006c*/ 	.byte	0x04, 0x17
        /*006e*/ 	.short	(.L_2567 - .L_2566)
.L_2566:
        /*0070*/ 	.word	0x00000000
        /*0074*/ 	.short	0x0001
        /*0076*/ 	.short	0x0004
        /*0078*/ 	.byte	0x00, 0xf0, 0x21, 0x00


	//----- nvinfo : EIATTR_KPARAM_INFO
	.align		4
.L_2567:
        /*007c*/ 	.byte	0x04, 0x17
        /*007e*/ 	.short	(.L_2569 - .L_2568)
.L_2568:
        /*0080*/ 	.word	0x00000000
        /*0084*/ 	.short	0x0000
        /*0086*/ 	.short	0x0000
        /*0088*/ 	.byte	0x00, 0xf0, 0x11, 0x00


	//----- nvinfo : EIATTR_MAXREG_COUNT
	.align		4
.L_2569:
        /*008c*/ 	.byte	0x03, 0x1b
        /*008e*/ 	.short	0x00ff


	//----- nvinfo : EIATTR_EXTERNS
	.align		4
        /*0090*/ 	.byte	0x04, 0x0f
        /*0092*/ 	.short	(.L_2571 - .L_2570)


	//   ....[0]....
	.align		4
.L_2570:
        /*0094*/ 	.word	index@(__assertfail)


	//----- nvinfo : EIATTR_MERCURY_ISA_VERSION
	.align		4
.L_2571:
        /*0098*/ 	.byte	0x03, 0x5f
        /*009a*/ 	.short	0x0000


	//----- nvinfo : EIATTR_SYSCALL_OFFSETS
	.align		4
        /*009c*/ 	.byte	0x04, 0x46
        /*009e*/ 	.short	(.L_2573 - .L_2572)


	//   ....[0]....
.L_2572:
        /*00a0*/ 	.word	0x00000e50


	//   ....[1]....
        /*00a4*/ 	.word	0x00001cd0


	//   ....[2]....
        /*00a8*/ 	.word	0x00002b60


	//   ....[3]....
        /*00ac*/ 	.word	0x00003990


	//   ....[4]....
        /*00b0*/ 	.word	0x00006130


	//   ....[5]....
        /*00b4*/ 	.word	0x00007040


	//   ....[6]....
        /*00b8*/ 	.word	0x00007f10


	//   ....[7]....
        /*00bc*/ 	.word	0x00008de0


	//----- nvinfo : EIATTR_EXIT_INSTR_OFFSETS
	.align		4
.L_2573:
        /*00c0*/ 	.byte	0x04, 0x1c
        /*00c2*/ 	.short	(.L_2575 - .L_2574)


	//   ....[0]....
.L_2574:
        /*00c4*/ 	.word	0x00007fb0


	//   ....[1]....
        /*00c8*/ 	.word	0x000080d0


	//   ....[2]....
        /*00cc*/ 	.word	0x00008110


	//   ....[3]....
        /*00d0*/ 	.word	0x000081a0


	//   ....[4]....
        /*00d4*/ 	.word	0x000081d0


	//   ....[5]....
        /*00d8*/ 	.word	0x00008200


	//   ....[6]....
        /*00dc*/ 	.word	0x00008280


	//   ....[7]....
        /*00e0*/ 	.word	0x000082b0


	//   ....[8]....
        /*00e4*/ 	.word	0x00008340


	//   ....[9]....
        /*00e8*/ 	.word	0x00008380


	//   ....[10]....
        /*00ec*/ 	.word	0x000083c0


	//   ....[11]....
        /*00f0*/ 	.word	0x00008480


	//   ....[12]....
        /*00f4*/ 	.word	0x000084d0


	//   ....[13]....
        /*00f8*/ 	.word	0x00008650


	//   ....[14]....
        /*00fc*/ 	.word	0x000087a0


	//   ....[15]....
        /*0100*/ 	.word	0x000087d0


	//   ....[16]....
        /*0104*/ 	.word	0x00008880


	//   ....[17]....
        /*0108*/ 	.word	0x000089f0


	//   ....[18]....
        /*010c*/ 	.word	0x00008b60


	//   ....[19]....
        /*0110*/ 	.word	0x00008cb0


	//   ....[20]....
        /*0114*/ 	.word	0x00008df0


	//   ....[21]....
        /*0118*/ 	.word	0x00008e20


	//   ....[22]....
        /*011c*/ 	.word	0x00008e50


	//----- nvinfo : EIATTR_MAX_THREADS
	.align		4
.L_2575:
        /*0120*/ 	.byte	0x04, 0x05
        /*0122*/ 	.short	(.L_2577 - .L_2576)
.L_2576:
        /*0124*/ 	.word	0x00000080
        /*0128*/ 	.word	0x00000001
        /*012c*/ 	.word	0x00000001


	//----- nvinfo : EIATTR_CRS_STACK_SIZE
	.align		4
.L_2577:
        /*0130*/ 	.byte	0x04, 0x1e
        /*0132*/ 	.short	(.L_2579 - .L_2578)
.L_2578:
        /*0134*/ 	.word	0x00000000
.L_2579:


//--------------------- .nv.info._ZN2at6native18elementwise_kernelILi128ELi2EZNS0_22gpu_kernel_impl_nocastINS0_13AUnaryFunctorIfffZZZNS0_15binary_internal21div_floor_kernel_cudaERNS_18TensorIteratorBaseEENKUlvE1_clEvENKUlvE0_clEvEUlffE_EEEEvS6_RKT_EUliE_EEviT1_ --------------------------
	.section	.nv.info._ZN2at6native18elementwise_kernelILi128ELi2EZNS0_22gpu_kernel_impl_nocastINS0_13AUnaryFunctorIfffZZZNS0_15binary_internal21div_floor_kernel_cudaERNS_18TensorIteratorBaseEENKUlvE1_clEvENKUlvE0_clEvEUlffE_EEEEvS6_RKT_EUliE_EEviT1_,"",@"SHT_CUDA_INFO"
	.sectionflags	@""
	.align	4


	//----- nvinfo : EIATTR_CUDA_API_VERSION
	.align		4
        /*0000*/ 	.byte	0x04, 0x37
        /*0002*/ 	.short	(.L_2581 - .L_2580)
.L_2580:
        /*0004*/ 	.word	0x00000082


	//----- nvinfo : EIATTR_SW2861232_WAR
	.align		4
.L_2581:
        /*0008*/ 	.byte	0x01, 0x35
	.zero		2


	//----- nvinfo : EIATTR_PARAM_CBANK
	.align		4
        /*000c*/ 	.byte	0x04, 0x0a
        /*000e*/ 	.short	(.L_2583 - .L_2582)
	.align		4
.L_2582:
        /*0010*/ 	.word	index@(.nv.constant0._ZN2at6native18elementwise_kernelILi128ELi2EZNS0_22gpu_kernel_impl_nocastINS0_13AUnaryFunctorIfffZZZNS0_15binary_internal21div_floor_kernel_cudaERNS_18TensorIteratorBaseEENKUlvE1_clEvENKUlvE0_clEvEUlffE_EEEEvS6_RKT_EUliE_EEviT1_)
        /*0014*/ 	.short	0x0160
        /*0016*/ 	.short	0x0220


	//----- nvinfo : EIATTR_CBANK_PARAM_SIZE
	.align		4
.L_2583:
        /*0018*/ 	.byte	0x03, 0x19
        /*001a*/ 	.short	0x0220


	//----- nvinfo : EIATTR_KPARAM_INFO
	.align		4
        /*001c*/ 	.byte	0x04, 0x17
        /*001e*/ 	.short	(.L_2585 - .L_2584)
.L_2584:
        /*0020*/ 	.word	0x00000000
        /*0024*/ 	.short	0x0001
        /*0026*/ 	.short	0x0008
        /*0028*/ 	.byte	0x00, 0xf0, 0x61, 0x08


	//----- nvinfo : EIATTR_KPARAM_INFO
	.align		4
.L_2585:
        /*002c*/ 	.byte	0x04, 0x17
        /*002e*/ 	.short	(.L_2587 - .L_2586)
.L_2586:
        /*0030*/ 	.word	0x00000000
        /*0034*/ 	.short	0x0000
        /*0036*/ 	.short	0x0000
        /*0038*/ 	.byte	0x00, 0xf0, 0x11, 0x00


	//----- nvinfo : EIATTR_MAXREG_COUNT
	.align		4
.L_2587:
        /*003c*/ 	.byte	0x03, 0x1b
        /*003e*/ 	.short	0x0080


	//----- nvinfo : EIATTR_MERCURY_ISA_VERSION
	.align		4
        /*0040*/ 	.byte	0x03, 0x5f
        /*0042*/ 	.short	0x0000


	//----- nvinfo : EIATTR_EXIT_INSTR_OFFSETS
	.align		4
        /*0044*/ 	.byte	0x04, 0x1c
        /*0046*/ 	.short	(.L_2589 - .L_2588)


	//   ....[0]....
.L_2588:
        /*0048*/ 	.word	0x00001500


	//   ....[1]....
        /*004c*/ 	.word	0x00002960


	//----- nvinfo : EIATTR_MAX_THREADS
	.align		4
.L_2589:
        /*0050*/ 	.byte	0x04, 0x05
        /*0052*/ 	.short	(.L_2591 - .L_2590)
.L_2590:
        /*0054*/ 	.word	0x00000080
        /*0058*/ 	.word	0x00000001
        /*005c*/ 	.word	0x00000001


	//----- nvinfo : EIATTR_CRS_STACK_SIZE
	.align		4
.L_2591:
        /*0060*/ 	.byte	0x04, 0x1e
        /*0062*/ 	.short	(.L_2593 - .L_2592)
.L_2592:
        /*0064*/ 	.word	0x00000000
.L_2593:


//--------------------- .nv.info._ZN2at6native27unrolled_elementwise_kernelINS0_13AUnaryFunctorIfffZZZNS0_15binary_internal21div_floor_kernel_cudaERNS_18TensorIteratorBaseEENKUlvE1_clEvENKUlvE0_clEvEUlffE_EESt5arrayIPcLm2EELi4E23TrivialOffsetCalculatorILi1EjESE_NS0_6memory15LoadWithoutCastENSF_16StoreWithoutCastEEEviT_T0_T2_T3_T4_T5_ --------------------------
	.section	.nv.info._ZN2at6native27unrolled_elementwise_kernelINS0_13AUnaryFunctorIfffZZZNS0_15binary_internal21div_floor_kernel_cudaERNS_18TensorIteratorBaseEENKUlvE1_clEvENKUlvE0_clEvEUlffE_EESt5arrayIPcLm2EELi4E23TrivialOffsetCalculatorILi1EjESE_NS0_6memory15LoadWithoutCastENSF_16StoreWithoutCastEEEviT_T0_T2_T3_T4_T5_,"",@"SHT_CUDA_INFO"
	.sectionflags	@""
	.align	4


	//----- nvinfo : EIATTR_CUDA_API_VERSION
	.align		4
        /*0000*/ 	.byte	0x04, 0x37
        /*0002*/ 	.short	(.L_2595 - .L_2594)
.L_2594:
        /*0004*/ 	.word	0x00000082


	//----- nvinfo : EIATTR_SW2861232_WAR
	.align		4
.L_2595:
        /*0008*/ 	.byte	0x01, 0x35
	.zero		2


	//----- nvinfo : EIATTR_PARAM_CBANK
	.align		4
        /*000c*/ 	.byte	0x04, 0x0a
        /*000e*/ 	.short	(.L_2597 - .L_2596)
	.align		4
.L_2596:
        /*0010*/ 	.word	index@(.nv.constant0._ZN2at6native27unrolled_elementwise_kernelINS0_13AUnaryFunctorIfffZZZNS0_15binary_internal21div_floor_kernel_cudaERNS_18TensorIteratorBaseEENKUlvE1_clEvENKUlvE0_clEvEUlffE_EESt5arrayIPcLm2EELi4E23TrivialOffsetCalculatorILi1EjESE_NS0_6memory15LoadWithoutCastENSF_16StoreWithoutCastEEEviT_T0_T2_T3_T4_T5_)
        /*0014*/ 	.short	0x0160
        /*0016*/ 	.short	0x0024


	//----- nvinfo : EIATTR_CBANK_PARAM_SIZE
	.align		4
.L_2597:
        /*0018*/ 	.byte	0x03, 0x19
        /*001a*/ 	.short	0x0024


	//----- nvinfo : EIATTR_KPARAM_INFO
	.align		4
        /*001c*/ 	.byte	0x04, 0x17
        /*001e*/ 	.short	(.L_2599 - .L_2598)
.L_2598:
        /*0020*/ 	.word	0x00000000
        /*0024*/ 	.short	0x0006
        /*0026*/ 	.short	0x0023
        /*0028*/ 	.byte	0x00, 0xf0, 0x05, 0x00


	//----- nvinfo : EIATTR_KPARAM_INFO
	.align		4
.L_2599:
        /*002c*/ 	.byte	0x04, 0x17
        /*002e*/ 	.short	(.L_2601 - .L_2600)
.L_2600:
        /*0030*/ 	.word	0x00000000
        /*0034*/ 	.short	0x0005
        /*0036*/ 	.short	0x0022
        /*0038*/ 	.byte	0x00, 0xf0, 0x05, 0x00


	//----- nvinfo : EIATTR_KPARAM_INFO
	.align		4
.L_2601:
        /*003c*/ 	.byte	0x04, 0x17
        /*003e*/ 	.short	(.L_2603 - .L_2602)
.L_2602:
        /*0040*/ 	.word	0x00000000
        /*0044*/ 	.short	0x0004
        /*0046*/ 	.short	0x0021
        /*0048*/ 	.byte	0x00, 0xf0, 0x05, 0x00


	//----- nvinfo : EIATTR_KPARAM_INFO
	.align		4
.L_2603:
        /*004c*/ 	.byte	0x04, 0x17
        /*004e*/ 	.short	(.L_2605 - .L_2604)
.L_2604:
        /*0050*/ 	.word	0x00000000
        /*0054*/ 	.short	0x0003
        /*0056*/ 	.short	0x0020
        /*0058*/ 	.byte	0x00, 0xf0, 0x05, 0x00


	//----- nvinfo : EIATTR_KPARAM_INFO
	.align		4
.L_2605:
        /*005c*/ 	.byte	0x04, 0x17
        /*005e*/ 	.short	(.L_2607 - .L_2606)
.L_2606:
        /*0060*/ 	.word	0x00000000
        /*0064*/ 	.short	0x0002
        /*0066*/ 	.short	0x0010
        /*0068*/ 	.byte	0x00, 0xf0, 0x41, 0x00


	//----- nvinfo : EIATTR_KPARAM_INFO
	.align		4
.L_2607:
        /*006c*/ 	.byte	0x04, 0x17
        /*006e*/ 	.short	(.L_2609 - .L_2608)
.L_2608:
        /*0070*/ 	.word	0x00000000
        /*0074*/ 	.short	0x0001
        /*0076*/ 	.short	0x0004
        /*0078*/ 	.byte	0x00, 0xf0, 0x21, 0x00


	//----- nvinfo : EIATTR_KPARAM_INFO
	.align		4
.L_2609:
        /*007c*/ 	.byte	0x04, 0x17
        /*007e*/ 	.short	(.L_2611 - .L_2610)
.L_2610:
        /*0080*/ 	.word	0x00000000
        /*0084*/ 	.short	0x0000
        /*0086*/ 	.short	0x0000
        /*0088*/ 	.byte	0x00, 0xf0, 0x11, 0x00


	//----- nvinfo : EIATTR_MAXREG_COUNT
	.align		4
.L_2611:
        /*008c*/ 	.byte	0x03, 0x1b
        /*008e*/ 	.short	0x00ff


	//----- nvinfo : EIATTR_MERCURY_ISA_VERSION
	.align		4
        /*0090*/ 	.byte	0x03, 0x5f
        /*0092*/ 	.short	0x0000


	//----- nvinfo : EIATTR_EXIT_INSTR_OFFSETS
	.align		4
        /*0094*/ 	.byte	0x04, 0x1c
        /*0096*/ 	.short	(.L_2613 - .L_2612)


	//   ....[0]....
.L_2612:
        /*0098*/ 	.word	0x00001b20


	//   ....[1]....
        /*009c*/ 	.word	0x00001b70


	//----- nvinfo : EIATTR_MAX_THREADS
	.align		4
.L_2613:
        /*00a0*/ 	.byte	0x04, 0x05
        /*00a2*/ 	.short	(.L_2615 - .L_2614)
.L_2614:
        /*00a4*/ 	.word	0x00000080
        /*00a8*/ 	.word	0x00000001
        /*00ac*/ 	.word	0x00000001


	//----- nvinfo : EIATTR_CRS_STACK_SIZE
	.align		4
.L_2615:
        /*00b0*/ 	.byte	0x04, 0x1e
        /*00b2*/ 	.short	(.L_2617 - .L_2616)
.L_2616:
        /*00b4*/ 	.word	0x00000000
.L_2617:


//--------------------- .nv.info._ZN2at6native29vectorized_elementwise_kernelILi2ENS0_13AUnaryFunctorIfffZZZNS0_15binary_internal21div_floor_kernel_cudaERNS_18TensorIteratorBaseEENKUlvE1_clEvENKUlvE0_clEvEUlffE_EESt5arrayIPcLm2EEEEviT0_T1_ --------------------------
	.section	.nv.info._ZN2at6native29vectorized_elementwise_kernelILi2ENS0_13AUnaryFunctorIfffZZZNS0_15binary_internal21div_floor_kernel_cudaERNS_18TensorIteratorBaseEENKUlvE1_clEvENKUlvE0_clEvEUlffE_EESt5arrayIPcLm2EEEEviT0_T1_,"",@"SHT_CUDA_INFO"
	.sectionflags	@""
	.align	4


	//----- nvinfo : EIATTR_CUDA_API_VERSION
	.align		4
        /*0000*/ 	.byte	0x04, 0x37
        /*0002*/ 	.short	(.L_2619 - .L_2618)
.L_2618:
        /*0004*/ 	.word	0x00000082


	//----- nvinfo : EIATTR_SW2861232_WAR
	.align		4
.L_2619:
        /*0008*/ 	.byte	0x01, 0x35
	.zero		2


	//----- nvinfo : EIATTR_PARAM_CBANK
	.align		4
        /*000c*/ 	.byte	0x04, 0x0a
        /*000e*/ 	.short	(.L_2621 - .L_2620)
	.align		4
.L_2620:
        /*0010*/ 	.word	index@(.nv.constant0._ZN2at6native29vectorized_elementwise_kernelILi2ENS0_13AUnaryFunctorIfffZZZNS0_15binary_internal21div_floor_kernel_cudaERNS_18TensorIteratorBaseEENKUlvE1_clEvENKUlvE0_clEvEUlffE_EESt5arrayIPcLm2EEEEviT0_T1_)
        /*0014*/ 	.short	0x0160
        /*0016*/ 	.short	0x0020


	//----- nvinfo : EIATTR_CBANK_PARAM_SIZE
	.align		4
.L_2621:
        /*0018*/ 	.byte	0x03, 0x19
        /*001a*/ 	.short	0x0020


	//----- nvinfo : EIATTR_KPARAM_INFO
	.align		4
        /*001c*/ 	.byte	0x04, 0x17
        /*001e*/ 	.short	(.L_2623 - .L_2622)
.L_2622:
        /*0020*/ 	.word	0x00000000
        /*0024*/ 	.short	0x0002
        /*0026*/ 	.short	0x0010
        /*0028*/ 	.byte	0x00, 0xf0, 0x41, 0x00


	//----- nvinfo : EIATTR_KPARAM_INFO
	.align		4
.L_2623:
        /*002c*/ 	.byte	0x04, 0x17
        /*002e*/ 	.short	(.L_2625 - .L_2624)
.L_2624:
        /*0030*/ 	.word	0x00000000
        /*0034*/ 	.short	0x0001
        /*0036*/ 	.short	0x0004
        /*0038*/ 	.byte	0x00, 0xf0, 0x21, 0x00


	//----- nvinfo : EIATTR_KPARAM_INFO
	.align		4
.L_2625:
        /*003c*/ 	.byte	0x04, 0x17
        /*003e*/ 	.short	(.L_2627 - .L_2626)
.L_2626:
        /*0040*/ 	.word	0x00000000
        /*0044*/ 	.short	0x0000
        /*0046*/ 	.short	0x0000
        /*0048*/ 	.byte	0x00, 0xf0, 0x11, 0x00


	//----- nvinfo : EIATTR_MAXREG_COUNT
	.align		4
.L_2627:
        /*004c*/ 	.byte	0x03, 0x1b
        /*004e*/ 	.short	0x00ff


	//----- nvinfo : EIATTR_MERCURY_ISA_VERSION
	.align		4
        /*0050*/ 	.byte	0x03, 0x5f
        /*0052*/ 	.short	0x0000


	//----- nvinfo : EIATTR_EXIT_INSTR_OFFSETS
	.align		4
        /*0054*/ 	.byte	0x04, 0x1c
        /*0056*/ 	.short	(.L_2629 - .L_2628)


	//   ....[0]....
.L_2628:
        /*0058*/ 	.word	0x00002ed0


	//   ....[1]....
        /*005c*/ 	.word	0x00006490


	//   ....[2]....
        /*0060*/ 	.word	0x000064e0


	//----- nvinfo : EIATTR_MAX_THREADS
	.align		4
.L_2629:
        /*0064*/ 	.byte	0x04, 0x05
        /*0066*/ 	.short	(.L_2631 - .L_2630)
.L_2630:
        /*0068*/ 	.word	0x00000080
        /*006c*/ 	.word	0x00000001
        /*0070*/ 	.word	0x00000001


	//----- nvinfo : EIATTR_CRS_STACK_SIZE
	.align		4
.L_2631:
        /*0074*/ 	.byte	0x04, 0x1e
        /*0076*/ 	.short	(.L_2633 - .L_2632)
.L_2632:
        /*0078*/ 	.word	0x00000000
.L_2633:


//--------------------- .nv.info._ZN2at6native29vectorized_elementwise_kernelILi4ENS0_13AUnaryFunctorIfffZZZNS0_15binary_internal21div_floor_kernel_cudaERNS_18TensorIteratorBaseEENKUlvE1_clEvENKUlvE0_clEvEUlffE_EESt5arrayIPcLm2EEEEviT0_T1_ --------------------------
	.section	.nv.info._ZN2at6native29vectorized_elementwise_kernelILi4ENS0_13AUnaryFunctorIfffZZZNS0_15binary_internal21div_floor_kernel_cudaERNS_18TensorIteratorBaseEENKUlvE1_clEvENKUlvE0_clEvEUlffE_EESt5arrayIPcLm2EEEEviT0_T1_,"",@"SHT_CUDA_INFO"
	.sectionflags	@""
	.align	4


	//----- nvinfo : EIATTR_CUDA_API_VERSION
	.align		4
        /*0000*/ 	.byte	0x04, 0x37
        /*0002*/ 	.short	(.L_2635 - .L_2634)
.L_2634:
        /*0004*/ 	.word	0x00000082


	//----- nvinfo : EIATTR_SW2861232_WAR
	.align		4
.L_2635:
        /*0008*/ 	.byte	0x01, 0x35
	.zero		2


	//----- nvinfo : EIATTR_PARAM_CBANK
	.align		4
        /*000c*/ 	.byte	0x04, 0x0a
        /*000e*/ 	.short	(.L_2637 - .L_2636)
	.align		4
.L_2636:
        /*0010*/ 	.word	index@(.nv.constant0._ZN2at6native29vectorized_elementwise_kernelILi4ENS0_13AUnaryFunctorIfffZZZNS0_15binary_internal21div_floor_kernel_cudaERNS_18TensorIteratorBaseEENKUlvE1_clEvENKUlvE0_clEvEUlffE_EESt5arrayIPcLm2EEEEviT0_T1_)
        /*0014*/ 	.short	0x0160
        /*0016*/ 	.short	0x0020


	//----- nvinfo : EIATTR_CBANK_PARAM_SIZE
	.align		4
.L_2637:
        /*0018*/ 	.byte	0x03, 0x19
        /*001a*/ 	.short	0x0020


	//----- nvinfo : EIATTR_KPARAM_INFO
	.align		4
        /*001c*/ 	.byte	0x04, 0x17
        /*001e*/ 	.short	(.L_2639 - .L_2638)
.L_2638:
        /*0020*/ 	.word	0x00000000
        /*0024*/ 	.short	0x0002
        /*0026*/ 	.short	0x0010
        /*0028*/ 	.byte	0x00, 0xf0, 0x41, 0x00


	//----- nvinfo : EIATTR_KPARAM_INFO
	.align		4
.L_2639:
        /*002c*/ 	.byte	0x04, 0x17
        /*002e*/ 	.short	(.L_2641 - .L_2640)
.L_2640:
        /*0030*/ 	.word	0x00000000
        /*0034*/ 	.short	0x0001
        /*0036*/ 	.short	0x0004
        /*0038*/ 	.byte	0x00, 0xf0, 0x21, 0x00


	//----- nvinfo : EIATTR_KPARAM_INFO
	.align		4
.L_2641:
        /*003c*/ 	.byte	0x04, 0x17
        /*003e*/ 	.short	(.L_2643 - .L_2642)
.L_2642:
        /*0040*/ 	.word	0x00000000
        /*0044*/ 	.short	0x0000
        /*0046*/ 	.short	0x0000
        /*0048*/ 	.byte	0x00, 0xf0, 0x11, 0x00


	//----- nvinfo : EIATTR_MAXREG_COUNT
	.align		4
.L_2643:
        /*004c*/ 	.byte	0x03, 0x1b
        /*004e*/ 	.short	0x00ff


	//----- nvinfo : EIATTR_MERCURY_ISA_VERSION
	.align		4
        /*0050*/ 	.byte	0x03, 0x5f
        /*0052*/ 	.short	0x0000


	//----- nvinfo : EIATTR_EXIT_INSTR_OFFSETS
	.align		4
        /*0054*/ 	.byte	0x04, 0x1c
        /*0056*/ 	.short	(.L_2645 - .L_2644)


	//   ....[0]....
.L_2644:
        /*0058*/ 	.word	0x00002e90


	//   ....[1]....
        /*005c*/ 	.word	0x00006450


	//   ....[2]....
        /*0060*/ 	.word	0x000064a0


	//----- nvinfo : EIATTR_MAX_THREADS
	.align		4
.L_2645:
        /*0064*/ 	.byte	0x04, 0x05
        /*0066*/ 	.short	(.L_2647 - .L_2646)
.L_2646:
        /*0068*/ 	.word	0x00000080
        /*006c*/ 	.word	0x00000001
        /*0070*/ 	.word	0x00000001


	//----- nvinfo : EIATTR_CRS_STACK_SIZE
	.align		4
.L_2647:
        /*0074*/ 	.byte	0x04, 0x1e
        /*0076*/ 	.short	(.L_2649 - .L_2648)
.L_2648:
        /*0078*/ 	.word	0x00000000
.L_2649:


//--------------------- .nv.info._ZN2at6native29vectorized_elementwise_kernelILi8ENS0_13AUnaryFunctorIfffZZZNS0_15binary_internal21div_floor_kernel_cudaERNS_18TensorIteratorBaseEENKUlvE1_clEvENKUlvE0_clEvEUlffE_EESt5arrayIPcLm2EEEEviT0_T1_ --------------------------
	.section	.nv.info._ZN2at6native29vectorized_elementwise_kernelILi8ENS0_13AUnaryFunctorIfffZZZNS0_15binary_internal21div_floor_kernel_cudaERNS_18TensorIteratorBaseEENKUlvE1_clEvENKUlvE0_clEvEUlffE_EESt5arrayIPcLm2EEEEviT0_T1_,"",@"SHT_CUDA_INFO"
	.sectionflags	@""
	.align	4


	//----- nvinfo : EIATTR_CUDA_API_VERSION
	.align		4
        /*0000*/ 	.byte	0x04, 0x37
        /*0002*/ 	.short	(.L_2651 - .L_2650)
.L_2650:
        /*0004*/ 	.word	0x00000082


	//----- nvinfo : EIATTR_SW2861232_WAR
	.align		4
.L_2651:
        /*0008*/ 	.byte	0x01, 0x35
	.zero		2


	//----- nvinfo : EIATTR_PARAM_CBANK
	.align		4
        /*000c*/ 	.byte	0x04, 0x0a
        /*000e*/ 	.short	(.L_2653 - .L_2652)
	.align		4
.L_2652:
        /*0010*/ 	.word	index@(.nv.constant0._ZN2at6native29vectorized_elementwise_kernelILi8ENS0_13AUnaryFunctorIfffZZZNS0_15binary_internal21div_floor_kernel_cudaERNS_18TensorIteratorBaseEENKUlvE1_clEvENKUlvE0_clEvEUlffE_EESt5arrayIPcLm2EEEEviT0_T1_)
        /*0014*/ 	.short	0x0160
        /*0016*/ 	.short	0x0020


	//----- nvinfo : EIATTR_CBANK_PARAM_SIZE
	.align		4
.L_2653:
        /*0018*/ 	.byte	0x03, 0x19
        /*001a*/ 	.short	0x0020


	//----- nvinfo : EIATTR_KPARAM_INFO
	.align		4
        /*001c*/ 	.byte	0x04, 0x17
        /*001e*/ 	.short	(.L_2655 - .L_2654)
.L_2654:
        /*0020*/ 	.word	0x00000000
        /*0024*/ 	.short	0x0002
        /*0026*/ 	.short	0x0010
        /*0028*/ 	.byte	0x00, 0xf0, 0x41, 0x00


	//----- nvinfo : EIATTR_KPARAM_INFO
	.align		4
.L_2655:
        /*002c*/ 	.byte	0x04, 0x17
        /*002e*/ 	.short	(.L_2657 - .L_2656)
.L_2656:
        /*0030*/ 	.word	0x00000000
        /*0034*/ 	.short	0x0001
        /*0036*/ 	.short	0x0004
        /*0038*/ 	.byte	0x00, 0xf0, 0x21, 0x00


	//----- nvinfo : EIATTR_KPARAM_INFO
	.align		4
.L_2657:
        /*003c*/ 	.byte	0x04, 0x17
        /*003e*/ 	.short	(.L_2659 - .L_2658)
.L_2658:
        /*0040*/ 	.word	0x00000000
        /*0044*/ 	.short	0x0000
        /*0046*/ 	.short	0x0000
        /*0048*/ 	.byte	0x00, 0xf0, 0x11, 0x00


	//----- nvinfo : EIATTR_MAXREG_COUNT
	.align		4
.L_2659:
        /*004c*/ 	.byte	0x03, 0x1b
        /*004e*/ 	.short	0x00ff


	//----- nvinfo : EIATTR_MERCURY_ISA_VERSION
	.align		4
        /*0050*/ 	.byte	0x03, 0x5f
        /*0052*/ 	.short	0x0000


	//----- nvinfo : EIATTR_EXIT_INSTR_OFFSETS
	.align		4
        /*0054*/ 	.byte	0x04, 0x1c
        /*0056*/ 	.short	(.L_2661 - .L_2660)


	//   ....[0]....
.L_2660:
        /*0058*/ 	.word	0x00000010


	//----- nvinfo : EIATTR_MAX_THREADS
	.align		4
.L_2661:
        /*005c*/ 	.byte	0x04, 0x05
        /*005e*/ 	.short	(.L_2663 - .L_2662)
.L_2662:
        /*0060*/ 	.word	0x00000080
        /*0064*/ 	.word	0x00000001
        /*0068*/ 	.word	0x00000001
.L_2663:


//--------------------- .nv.info._ZN2at6native18elementwise_kernelILi128ELi4EZNS0_15gpu_kernel_implINS0_13BinaryFunctorIdddZZZNS0_15binary_internal21div_floor_kernel_cudaERNS_18TensorIteratorBaseEENKUlvE1_clEvENKUlvE_clEvEUlddE_EEEEvS6_RKT_EUliE_EEviT1_ --------------------------
	.section	.nv.info._ZN2at6native18elementwise_kernelILi128ELi4EZNS0_15gpu_kernel_implINS0_13BinaryFunctorIdddZZZNS0_15binary_internal21div_floor_kernel_cudaERNS_18TensorIteratorBaseEENKUlvE1_clEvENKUlvE_clEvEUlddE_EEEEvS6_RKT_EUliE_EEviT1_,"",@"SHT_CUDA_INFO"
	.sectionflags	@""
	.align	4


	//----- nvinfo : EIATTR_CUDA_API_VERSION
	.align		4
        /*0000*/ 	.byte	0x04, 0x37
        /*0002*/ 	.short	(.L_2665 - .L_2664)
.L_2664:
        /*0004*/ 	.word	0x00000082


	//----- nvinfo : EIATTR_SW2861232_WAR
	.align		4
.L_2665:
        /*0008*/ 	.byte	0x01, 0x35
	.zero		2


	//----- nvinfo : EIATTR_PARAM_CBANK
	.align		4
        /*000c*/ 	.byte	0x04, 0x0a
        /*000e*/ 	.short	(.L_2667 - .L_2666)
	.align		4
.L_2666:
        /*0010*/ 	.word	index@(.nv.constant0._ZN2at6native18elementwise_kernelILi128ELi4EZNS0_15gpu_kernel_implINS0_13BinaryFunctorIdddZZZNS0_15binary_internal21div_floor_kernel_cudaERNS_18TensorIteratorBaseEENKUlvE1_clEvENKUlvE_clEvEUlddE_EEEEvS6_RKT_EUliE_EEviT1_)
        /*0014*/ 	.short	0x0160
        /*0016*/ 	.short	0x0290


	//----- nvinfo : EIATTR_CBANK_PARAM_SIZE
	.align		4
.L_2667:
        /*0018*/ 	.byte	0x03, 0x19
        /*001a*/ 	.short	0x0290


	//----- nvinfo : EIATTR_KPARAM_INFO
	.align		4
        /*001c*/ 	.byte	0x04, 0x17
        /*001e*/ 	.short	(.L_2669 - .L_2668)
.L_2668:
        /*0020*/ 	.word	0x00000000
        /*0024*/ 	.short	0x0001
        /*0026*/ 	.short	0x0008
        /*0028*/ 	.byte	0x00, 0xf0, 0x21, 0x0a


	//----- nvinfo : EIATTR_KPARAM_INFO
	.align		4
.L_2669:
        /*002c*/ 	.byte	0x04, 0x17
        /*002e*/ 	.short	(.L_2671 - .L_2670)
.L_2670:
        /*0030*/ 	.word	0x00000000
        /*0034*/ 	.short	0x0000
        /*0036*/ 	.short	0x0000
        /*0038*/ 	.byte	0x00, 0xf0, 0x11, 0x00


	//----- nvinfo : EIATTR_MAXREG_COUNT
	.align		4
.L_2671:
        /*003c*/ 	.byte	0x03, 0x1b
        /*003e*/ 	.short	0x0080


	//----- nvinfo : EIATTR_EXTERNS
	.align		4
        /*0040*/ 	.byte	0x04, 0x0f
        /*0042*/ 	.short	(.L_2673 - .L_2672)


	//   ....[0]....
	.align		4
.L_2672:
        /*0044*/ 	.word	index@(__assertfail)


	//----- nvinfo : EIATTR_MERCURY_ISA_VERSION
	.align		4
.L_2673:
        /*0048*/ 	.byte	0x03, 0x5f
        /*004a*/ 	.short	0x0000


	//----- nvinfo : EIATTR_SYSCALL_OFFSETS
	.align		4
        /*004c*/ 	.byte	0x04, 0x46
        /*004e*/ 	.short	(.L_2675 - .L_2674)


	//   ....[0]....
.L_2674:
        /*0050*/ 	.word	0x00001f30


	//   ....[1]....
        /*0054*/ 	.word	0x00002e60


	//   ....[2]....
        /*0058*/ 	.word	0x000053b0


	//   ....[3]....
        /*005c*/ 	.word	0x00007360


	//   ....[4]....
        /*0060*/ 	.word	0x00008290


	//   ....[5]....
        /*0064*/ 	.word	0x0000a7c0


	//   ....[6]....
        /*0068*/ 	.word	0x0000c720


	//   ....[7]....
        /*006c*/ 	.word	0x0000d650


	//   ....[8]....
        /*0070*/ 	.word	0x0000fb80


	//   ....[9]....
        /*0074*/ 	.word	0x00011af0


	//   ....[10]....
        /*0078*/ 	.word	0x00012a20


	//   ....[11]....
        /*007c*/ 	.word	0x00014f70


	//----- nvinfo : EIATTR_EXIT_INSTR_OFFSETS
	.align		4
.L_2675:
        /*0080*/ 	.byte	0x04, 0x1c
        /*0082*/ 	.short	(.L_2677 - .L_2676)


	//   ....[0]....
.L_2676:
        /*0084*/ 	.word	0x0000fc20


	//   ....[1]....
        /*0088*/ 	.word	0x000140c0


	//   ....[2]....
        /*008c*/ 	.word	0x00014100


	//   ....[3]....
        /*0090*/ 	.word	0x00014190


	//   ....[4]....
        /*0094*/ 	.word	0x000141c0


	//   ....[5]....
        /*0098*/ 	.word	0x000141f0


	//   ....[6]....
        /*009c*/ 	.word	0x000142a0


	//   ....[7]....
        /*00a0*/ 	.word	0x00014300


	//   ....[8]....
        /*00a4*/ 	.word	0x000143c0


	//   ....[9]....
        /*00a8*/ 	.word	0x00014430


	//   ....[10]....
        /*00ac*/ 	.word	0x00014450


	//   ....[11]....
        /*00b0*/ 	.word	0x00014510


	//   ....[12]....
        /*00b4*/ 	.word	0x00014540


	//   ....[13]....
        /*00b8*/ 	.word	0x000146f0


	//   ....[14]....
        /*00bc*/ 	.word	0x00014870


	//   ....[15]....
        /*00c0*/ 	.word	0x000148d0


	//   ....[16]....
        /*00c4*/ 	.word	0x00014980


	//   ....[17]....
        /*00c8*/ 	.word	0x00014b20


	//   ....[18]....
        /*00cc*/ 	.word	0x00014cc0


	//   ....[19]....
        /*00d0*/ 	.word	0x00014e40


	//   ....[20]....
        /*00d4*/ 	.word	0x00014f80


	//   ....[21]....
        /*00d8*/ 	.word	0x00014fb0


	//   ....[22]....
        /*00dc*/ 	.word	0x00014fe0


	//----- nvinfo : EIATTR_MAX_THREADS
	.align		4
.L_2677:
        /*00e0*/ 	.byte	0x04, 0x05
        /*00e2*/ 	.short	(.L_2679 - .L_2678)
.L_2678:
        /*00e4*/ 	.word	0x00000080
        /*00e8*/ 	.word	0x00000001
        /*00ec*/ 	.word	0x00000001


	//----- nvinfo : EIATTR_CRS_STACK_SIZE
	.align		4
.L_2679:
        /*00f0*/ 	.byte	0x04, 0x1e
        /*00f2*/ 	.short	(.L_2681 - .L_2680)
.L_2680:
        /*00f4*/ 	.word	0x00000000
.L_2681:


//--------------------- .nv.info._ZN2at6native27unrolled_elementwise_kernelINS0_13BinaryFunctorIdddZZZNS0_15binary_internal21div_floor_kernel_cudaERNS_18TensorIteratorBaseEENKUlvE1_clEvENKUlvE_clEvEUlddE_EESt5arrayIPcLm3EELi4E23TrivialOffsetCalculatorILi2EjESD_ILi1EjENS0_6memory12LoadWithCastILi2EEENSG_13StoreWithCastILi1EEEEEviT_T0_T2_T3_T4_T5_ --------------------------
	.section	.nv.info._ZN2at6native27unrolled_elementwise_kernelINS0_13BinaryFunctorIdddZZZNS0_15binary_internal21div_floor_kernel_cudaERNS_18TensorIteratorBaseEENKUlvE1_clEvENKUlvE_clEvEUlddE_EESt5arrayIPcLm3EELi4E23TrivialOffsetCalculatorILi2EjESD_ILi1EjENS0_6memory12LoadWithCastILi2EEENSG_13StoreWithCastILi1EEEEEviT_T0_T2_T3_T4_T5_,"",@"SHT_CUDA_INFO"
	.sectionflags	@""
	.align	4


	//----- nvinfo : EIATTR_CUDA_API_VERSION
	.align		4
        /*0000*/ 	.byte	0x04, 0x37
        /*0002*/ 	.short	(.L_2683 - .L_2682)
.L_2682:
        /*0004*/ 	.word	0x00000082


	//----- nvinfo : EIATTR_SW2861232_WAR
	.align		4
.L_2683:
        /*0008*/ 	.byte	0x01, 0x35
	.zero		2


	//----- nvinfo : EIATTR_PARAM_CBANK
	.align		4
        /*000c*/ 	.byte	0x04, 0x0a
        /*000e*/ 	.short	(.L_2685 - .L_2684)
	.align		4
.L_2684:
        /*0010*/ 	.word	index@(.nv.constant0._ZN2at6native27unrolled_elementwise_kernelINS0_13BinaryFunctorIdddZZZNS0_15binary_internal21div_floor_kernel_cudaERNS_18TensorIteratorBaseEENKUlvE1_clEvENKUlvE_clEvEUlddE_EESt5arrayIPcLm3EELi4E23TrivialOffsetCalculatorILi2EjESD_ILi1EjENS0_6memory12LoadWithCastILi2EEENSG_13StoreWithCastILi1EEEEEviT_T0_T2_T3_T4_T5_)
        /*0014*/ 	.short	0x0160
        /*0016*/ 	.short	0x0038


	//----- nvinfo : EIATTR_CBANK_PARAM_SIZE
	.align		4
.L_2685:
        /*0018*/ 	.byte	0x03, 0x19
        /*001a*/ 	.short	0x0038


	//----- nvinfo : EIATTR_KPARAM_INFO
	.align		4
        /*001c*/ 	.byte	0x04, 0x17
        /*001e*/ 	.short	(.L_2687 - .L_2686)
.L_2686:
        /*0020*/ 	.word	0x00000000
        /*0024*/ 	.short	0x0006
        /*0026*/ 	.short	0x0030
        /*0028*/ 	.byte	0x00, 0xf0, 0x21, 0x00


	//----- nvinfo : EIATTR_KPARAM_INFO
	.align		4
.L_2687:
        /*002c*/ 	.byte	0x04, 0x17
        /*002e*/ 	.short	(.L_2689 - .L_2688)
.L_2688:
        /*0030*/ 	.word	0x00000000
        /*0034*/ 	.short	0x0005
        /*0036*/ 	.short	0x0024
        /*0038*/ 	.byte	0x00, 0xf0, 0x31, 0x00


	//----- nvinfo : EIATTR_KPARAM_INFO
	.align		4
.L_2689:
        /*003c*/ 	.byte	0x04, 0x17
        /*003e*/ 	.short	(.L_2691 - .L_2690)
.L_2690:
        /*0040*/ 	.word	0x00000000
        /*0044*/ 	.short	0x0004
        /*0046*/ 	.short	0x0021
        /*0048*/ 	.byte	0x00, 0xf0, 0x05, 0x00


	//----- nvinfo : EIATTR_KPARAM_INFO
	.align		4
.L_2691:
        /*004c*/ 	.byte	0x04, 0x17
        /*004e*/ 	.short	(.L_2693 - .L_2692)
.L_2692:
        /*0050*/ 	.word	0x00000000
        /*0054*/ 	.short	0x0003
        /*0056*/ 	.short	0x0020
        /*0058*/ 	.byte	0x00, 0xf0, 0x05, 0x00


	//----- nvinfo : EIATTR_KPARAM_INFO
	.align		4
.L_2693:
        /*005c*/ 	.byte	0x04, 0x17
        /*005e*/ 	.short	(.L_2695 - .L_2694)
.L_2694:
        /*0060*/ 	.word	0x00000000
        /*0064*/ 	.short	0x0002
        /*0066*/ 	.short	0x0008
        /*0068*/ 	.byte	0x00, 0xf0, 0x61, 0x00


	//----- nvinfo : EIATTR_KPARAM_INFO
	.align		4
.L_2695:
        /*006c*/ 	.byte	0x04, 0x17
        /*006e*/ 	.short	(.L_2697 - .L_2696)
.L_2696:
        /*0070*/ 	.word	0x00000000
        /*0074*/ 	.short	0x0001
        /*0076*/ 	.short	0x0004
        /*0078*/ 	.byte	0x00, 0xf0, 0x05, 0x00


	//----- nvinfo : EIATTR_KPARAM_INFO
	.align		4
.L_2697:
        /*007c*/ 	.byte	0x04, 0x17
        /*007e*/ 	.short	(.L_2699 - .L_2698)
.L_2698:
        /*0080*/ 	.word	0x00000000
        /*0084*/ 	.short	0x0000
        /*0086*/ 	.short	0x0000
        /*0088*/ 	.byte	0x00, 0xf0, 0x11, 0x00


	//----- nvinfo : EIATTR_MAXREG_COUNT
	.align		4
.L_2699:
        /*008c*/ 	.byte	0x03, 0x1b
        /*008e*/ 	.short	0x00ff


	//----- nvinfo : EIATTR_EXTERNS
	.align		4
        /*0090*/ 	.byte	0x04, 0x0f
        /*0092*/ 	.short	(.L_2701 - .L_2700)


	//   ....[0]....
	.align		4
.L_2700:
        /*0094*/ 	.word	index@(__assertfail)


	//----- nvinfo : EIATTR_ANNOTATIONS
	.align		4
.L_2701:
        /*0098*/ 	.byte	0x04, 0x55
        /*009a*/ 	.short	(.L_2703 - .L_2702)


	//   ....[0]....
.L_2702:
        /*009c*/ 	.word	0x00000001
        /*00a0*/ 	.byte	0xf0, 0x17, 0x01, 0x00, 0x01, 0x00, 0x00, 0x00, 0x70, 0x18, 0x01, 0x00, 0x01, 0x00, 0x00, 0x00
        /*00b0*/ 	.byte	0x30, 0x1a, 0x01, 0x00, 0x01, 0x00, 0x00, 0x00, 0x70, 0x1a, 0x01, 0x00


	//----- nvinfo : EIATTR_MERCURY_ISA_VERSION
	.align		4
.L_2703:
        /*00bc*/ 	.byte	0x03, 0x5f
        /*00be*/ 	.short	0x0000


	//----- nvinfo : EIATTR_SYSCALL_OFFSETS
	.align		4
        /*00c0*/ 	.byte	0x04, 0x46
        /*00c2*/ 	.short	(.L_2705 - .L_2704)


	//   ....[0]....
.L_2704:
        /*00c4*/ 	.word	0x00000fc0


	//   ....[1]....
        /*00c8*/ 	.word	0x00001ef0


	//   ....[2]....
        /*00cc*/ 	.word	0x00002ea0


	//   ....[3]....
        /*00d0*/ 	.word	0x00003dd0


	//   ....[4]....
        /*00d4*/ 	.word	0x00004d90


	//   ....[5]....
        /*00d8*/ 	.word	0x00005cc0


	//   ....[6]....
        /*00dc*/ 	.word	0x00006c60


	//   ....[7]....
        /*00e0*/ 	.word	0x00007b90


	//   ....[8]....
        /*00e4*/ 	.word	0x0000e580


	//   ....[9]....
        /*00e8*/ 	.word	0x0000f640


	//   ....[10]....
        /*00ec*/ 	.word	0x000106c0


	//   ....[11]....
        /*00f0*/ 	.word	0x00011740


	//----- nvinfo : EIATTR_EXIT_INSTR_OFFSETS
	.align		4
.L_2705:
        /*00f4*/ 	.byte	0x04, 0x1c
        /*00f6*/ 	.short	(.L_2707 - .L_2706)


	//   ....[0]....
.L_2706:
        /*00f8*/ 	.word	0x00010760


	//   ....[1]....
        /*00fc*/ 	.word	0x00010890


	//   ....[2]....
        /*0100*/ 	.word	0x000108d0


	//   ....[3]....
        /*0104*/ 	.word	0x00010960


	//   ....[4]....
        /*0108*/ 	.word	0x00010990


	//   ....[5]....
        /*010c*/ 	.word	0x000109c0


	//   ....[6]....
        /*0110*/ 	.word	0x00010a70


	//   ....[7]....
        /*0114*/ 	.word	0x00010ad0


	//   ....[8]....
        /*0118*/ 	.word	0x00010b90


	//   ....[9]....
        /*011c*/ 	.word	0x00010c00


	//   ....[10]....
        /*0120*/ 	.word	0x00010c20


	//   ....[11]....
        /*0124*/ 	.word	0x00010ce0


	//   ....[12]....
        /*0128*/ 	.word	0x00010d10


	//   ....[13]....
        /*012c*/ 	.word	0x00010ec0


	//   ....[14]....
        /*0130*/ 	.word	0x00011040


	//   ....[15]....
        /*0134*/ 	.word	0x000110a0


	//   ....[16]....
        /*0138*/ 	.word	0x00011150


	//   ....[17]....
        /*013c*/ 	.word	0x000112f0


	//   ....[18]....
        /*0140*/ 	.word	0x00011490


	//   ....[19]....
        /*0144*/ 	.word	0x00011610


	//   ....[20]....
        /*0148*/ 	.word	0x00011750


	//   ....[21]....
        /*014c*/ 	.word	0x00011780


	//   ....[22]....
        /*0150*/ 	.word	0x000117b0


	//----- nvinfo : EIATTR_MAX_THREADS
	.align		4
.L_2707:
        /*0154*/ 	.byte	0x04, 0x05
        /*0156*/ 	.short	(.L_2709 - .L_2708)
.L_2708:
        /*0158*/ 	.word	0x00000080
        /*015c*/ 	.word	0x00000001
        /*0160*/ 	.word	0x00000001


	//----- nvinfo : EIATTR_CRS_STACK_SIZE
	.align		4
.L_2709:
        /*0164*/ 	.byte	0x04, 0x1e
        /*0166*/ 	.short	(.L_2711 - .L_2710)
.L_2710:
        /*0168*/ 	.word	0x00000000
.L_2711:


//--------------------- .nv.info._ZN2at6native18elementwise_kernelILi128ELi2EZNS0_22gpu_kernel_impl_nocastINS0_13BinaryFunctorIdddZZZNS0_15binary_internal21div_floor_kernel_cudaERNS_18TensorIteratorBaseEENKUlvE1_clEvENKUlvE_clEvEUlddE_EEEEvS6_RKT_EUliE_EEviT1_ --------------------------
	.section	.nv.info._ZN2at6native18elementwise_kernelILi128ELi2EZNS0_22gpu_kernel_impl_nocastINS0_13BinaryFunctorIdddZZZNS0_15binary_internal21div_floor_kernel_cudaERNS_18TensorIteratorBaseEENKUlvE1_clEvENKUlvE_clEvEUlddE_EEEEvS6_RKT_EUliE_EEviT1_,"",@"SHT_CUDA_INFO"
	.sectionflags	@""
	.align	4


	//----- nvinfo : EIATTR_CUDA_API_VERSION
	.align		4
        /*0000*/ 	.byte	0x04, 0x37
        /*0002*/ 	.short	(.L_2713 - .L_2712)
.L_2712:
        /*0004*/ 	.word	0x00000082


	//----- nvinfo : EIATTR_SW2861232_WAR
	.align		4
.L_2713:
        /*0008*/ 	.byte	0x01, 0x35
	.zero		2


	//----- nvinfo : EIATTR_PARAM_CBANK
	.align		4
        /*000c*/ 	.byte	0x04, 0x0a
        /*000e*/ 	.short	(.L_2715 - .L_2714)
	.align		4
.L_2714:
        /*0010*/ 	.word	index@(.nv.constant0._ZN2at6native18elementwise_kernelILi128ELi2EZNS0_22gpu_kernel_impl_nocastINS0_13BinaryFunctorIdddZZZNS0_15binary_internal21div_floor_kernel_cudaERNS_18TensorIteratorBaseEENKUlvE1_clEvENKUlvE_clEvEUlddE_EEEEvS6_RKT_EUliE_EEviT1_)
        /*0014*/ 	.short	0x0160
        /*0016*/ 	.short	0x0290


	//----- nvinfo : EIATTR_CBANK_PARAM_SIZE
	.align		4
.L_2715:
        /*0018*/ 	.byte	0x03, 0x19
        /*001a*/ 	.short	0x0290


	//----- nvinfo : EIATTR_KPARAM_INFO
	.align		4
        /*001c*/ 	.byte	0x04, 0x17
        /*001e*/ 	.short	(.L_2717 - .L_2716)
.L_2716:
        /*0020*/ 	.word	0x00000000
        /*0024*/ 	.short	0x0001
        /*0026*/ 	.short	0x0008
        /*0028*/ 	.byte	0x00, 0xf0, 0x21, 0x0a


	//----- nvinfo : EIATTR_KPARAM_INFO
	.align		4
.L_2717:
        /*002c*/ 	.byte	0x04, 0x17
        /*002e*/ 	.short	(.L_2719 - .L_2718)
.L_2718:
        /*0030*/ 	.word	0x00000000
        /*0034*/ 	.short	0x0000
        /*0036*/ 	.short	0x0000
        /*0038*/ 	.byte	0x00, 0xf0, 0x11, 0x00


	//----- nvinfo : EIATTR_MAXREG_COUNT
	.align		4
.L_2719:
        /*003c*/ 	.byte	0x03, 0x1b
        /*003e*/ 	.short	0x0080


	//----- nvinfo : EIATTR_MERCURY_ISA_VERSION
	.align		4
        /*0040*/ 	.byte	0x03, 0x5f
        /*0042*/ 	.short	0x0000


	//----- nvinfo : EIATTR_EXIT_INSTR_OFFSETS
	.align		4
        /*0044*/ 	.byte	0x04, 0x1c
        /*0046*/ 	.short	(.L_2721 - .L_2720)


	//   ....[0]....
.L_2720:
        /*0048*/ 	.word	0x00002690


	//   ....[1]....
        /*004c*/ 	.word	0x00004c30


	//----- nvinfo : EIATTR_MAX_THREADS
	.align		4
.L_2721:
        /*0050*/ 	.byte	0x04, 0x05
        /*0052*/ 	.short	(.L_2723 - .L_2722)
.L_2722:
        /*0054*/ 	.word	0x00000080
        /*0058*/ 	.word	0x00000001
        /*005c*/ 	.word	0x00000001


	//----- nvinfo : EIATTR_CRS_STACK_SIZE
	.align		4
.L_2723:
        /*0060*/ 	.byte	0x04, 0x1e
        /*0062*/ 	.short	(.L_2725 - .L_2724)
.L_2724:
        /*0064*/ 	.word	0x00000000
.L_2725:


//--------------------- .nv.info._ZN2at6native27unrolled_elementwise_kernelINS0_13BinaryFunctorIdddZZZNS0_15binary_internal21div_floor_kernel_cudaERNS_18TensorIteratorBaseEENKUlvE1_clEvENKUlvE_clEvEUlddE_EESt5arrayIPcLm3EELi4E23TrivialOffsetCalculatorILi2EjESD_ILi1EjENS0_6memory15LoadWithoutCastENSG_16StoreWithoutCastEEEviT_T0_T2_T3_T4_T5_ --------------------------
	.section	.nv.info._ZN2at6native27unrolled_elementwise_kernelINS0_13BinaryFunctorIdddZZZNS0_15binary_internal21div_floor_kernel_cudaERNS_18TensorIteratorBaseEENKUlvE1_clEvENKUlvE_clEvEUlddE_EESt5arrayIPcLm3EELi4E23TrivialOffsetCalculatorILi2EjESD_ILi1EjENS0_6memory15LoadWithoutCastENSG_16StoreWithoutCastEEEviT_T0_T2_T3_T4_T5_,"",@"SHT_CUDA_INFO"
	.sectionflags	@""
	.align	4


	//----- nvinfo : EIATTR_CUDA_API_VERSION
	.align		4
        /*0000*/ 	.byte	0x04, 0x37
        /*0002*/ 	.short	(.L_2727 - .L_2726)
.L_2726:
        /*0004*/ 	.word	0x00000082


	//----- nvinfo : EIATTR_SW2861232_WAR
	.align		4
.L_2727:
        /*0008*/ 	.byte	0x01, 0x35
	.zero		2


	//----- nvinfo : EIATTR_PARAM_CBANK
	.align		4
        /*000c*/ 	.byte	0x04, 0x0a
        /*000e*/ 	.short	(.L_2729 - .L_2728)
	.align		4
.L_2728:
        /*0010*/ 	.word	index@(.nv.constant0._ZN2at6native27unrolled_elementwise_kernelINS0_13BinaryFunctorIdddZZZNS0_15binary_internal21div_floor_kernel_cudaERNS_18TensorIteratorBaseEENKUlvE1_clEvENKUlvE_clEvEUlddE_EESt5arrayIPcLm3EELi4E23TrivialOffsetCalculatorILi2EjESD_ILi1EjENS0_6memory15LoadWithoutCastENSG_16StoreWithoutCastEEEviT_T0_T2_T3_T4_T5_)
        /*0014*/ 	.short	0x0160
        /*0016*/ 	.short	0x0024


	//----- nvinfo : EIATTR_CBANK_PARAM_SIZE
	.align		4
.L_2729:
        /*0018*/ 	.byte	0x03, 0x19
        /*001a*/ 	.short	0x0024


	//----- nvinfo : EIATTR_KPARAM_INFO
	.align		4
        /*001c*/ 	.byte	0x04, 0x17
        /*001e*/ 	.short	(.L_2731 - .L_2730)
.L_2730:
        /*0020*/ 	.word	0x00000000
        /*0024*/ 	.short	0x0006
        /*0026*/ 	.short	0x0023
        /*0028*/ 	.byte	0x00, 0xf0, 0x05, 0x00


	//----- nvinfo : EIATTR_KPARAM_INFO
	.align		4
.L_2731:
        /*002c*/ 	.byte	0x04, 0x17
        /*002e*/ 	.short	(.L_2733 - .L_2732)
.L_2732:
        /*0030*/ 	.word	0x00000000
        /*0034*/ 	.short	0x0005
        /*0036*/ 	.short	0x0022
        /*0038*/ 	.byte	0x00, 0xf0, 0x05, 0x00


	//----- nvinfo : EIATTR_KPARAM_INFO
	.align		4
.L_2733:
        /*003c*/ 	.byte	0x04, 0x17
        /*003e*/ 	.short	(.L_2735 - .L_2734)
.L_2734:
        /*0040*/ 	.word	0x00000000
        /*0044*/ 	.short	0x0004
        /*0046*/ 	.short	0x0021
        /*0048*/ 	.byte	0x00, 0xf0, 0x05, 0x00


	//----- nvinfo : EIATTR_KPARAM_INFO
	.align		4
.L_2735:
        /*004c*/ 	.byte	0x04, 0x17
        /*004e*/ 	.short	(.L_2737 - .L_2736)
.L_2736:
        /*0050*/ 	.word	0x00000000
        /*0054*/ 	.short	0x0003
        /*0056*/ 	.short	0x0020
        /*0058*/ 	.byte	0x00, 0xf0, 0x05, 0x00


	//----- nvinfo : EIATTR_KPARAM_INFO
	.align		4
.L_2737:
        /*005c*/ 	.byte	0x04, 0x17
        /*005e*/ 	.short	(.L_2739 - .L_2738)
.L_2738:
        /*0060*/ 	.word	0x00000000
        /*0064*/ 	.short	0x0002
        /*0066*/ 	.short	0x0008
        /*0068*/ 	.byte	0x00, 0xf0, 0x61, 0x00


	//----- nvinfo : EIATTR_KPARAM_INFO
	.align		4
.L_2739:
        /*006c*/ 	.byte	0x04, 0x17
        /*006e*/ 	.short	(.L_2741 - .L_2740)
.L_2740:
        /*0070*/ 	.word	0x00000000
        /*0074*/ 	.short	0x0001
        /*0076*/ 	.short	0x0004
        /*0078*/ 	.byte	0x00, 0xf0, 0x05, 0x00


	//----- nvinfo : EIATTR_KPARAM_INFO
	.align		4
.L_2741:
        /*007c*/ 	.byte	0x04, 0x17
        /*007e*/ 	.short	(.L_2743 - .L_2742)
.L_2742:
        /*0080*/ 	.word	0x00000000
        /*0084*/ 	.short	0x0000
        /*0086*/ 	.short	0x0000
        /*0088*/ 	.byte	0x00, 0xf0, 0x11, 0x00


	//----- nvinfo : EIATTR_MAXREG_COUNT
	.align		4
.L_2743:
        /*008c*/ 	.byte	0x03, 0x1b
        /*008e*/ 	.short	0x00ff


	//----- nvinfo : EIATTR_MERCURY_ISA_VERSION
	.align		4
        /*0090*/ 	.byte	0x03, 0x5f
        /*0092*/ 	.short	0x0000


	//----- nvinfo : EIATTR_EXIT_INSTR_OFFSETS
	.align		4
        /*0094*/ 	.byte	0x04, 0x1c
        /*0096*/ 	.short	(.L_2745 - .L_2744)


	//   ....[0]....
.L_2744:
        /*0098*/ 	.word	0x00005b60


	//   ....[1]....
        /*009c*/ 	.word	0x00005bc0


	//----- nvinfo : EIATTR_MAX_THREADS
	.align		4
.L_2745:
        /*00a0*/ 	.byte	0x04, 0x05
        /*00a2*/ 	.short	(.L_2747 - .L_2746)
.L_2746:
        /*00a4*/ 	.word	0x00000080
        /*00a8*/ 	.word	0x00000001
        /*00ac*/ 	.word	0x00000001


	//----- nvinfo : EIATTR_CRS_STACK_SIZE
	.align		4
.L_2747:
        /*00b0*/ 	.byte	0x04, 0x1e
        /*00b2*/ 	.short	(.L_2749 - .L_2748)
.L_2748:
        /*00b4*/ 	.word	0x00000000
.L_2749:


//--------------------- .nv.info._ZN2at6native29vectorized_elementwise_kernelILi2ENS0_13BinaryFunctorIdddZZZNS0_15binary_internal21div_floor_kernel_cudaERNS_18TensorIteratorBaseEENKUlvE1_clEvENKUlvE_clEvEUlddE_EESt5arrayIPcLm3EEEEviT0_T1_ --------------------------
	.section	.nv.info._ZN2at6native29vectorized_elementwise_kernelILi2ENS0_13BinaryFunctorIdddZZZNS0_15binary_internal21div_floor_kernel_cudaERNS_18TensorIteratorBaseEENKUlvE1_clEvENKUlvE_clEvEUlddE_EESt5arrayIPcLm3EEEEviT0_T1_,"",@"SHT_CUDA_INFO"
	.sectionflags	@""
	.align	4


	//----- nvinfo : EIATTR_CUDA_API_VERSION
	.align		4
        /*0000*/ 	.byte	0x04, 0x37
        /*0002*/ 	.short	(.L_2751 - .L_2750)
.L_2750:
        /*0004*/ 	.word	0x00000082


	//----- nvinfo : EIATTR_SW2861232_WAR
	.align		4
.L_2751:
        /*0008*/ 	.byte	0x01, 0x35
	.zero		2


	//----- nvinfo : EIATTR_PARAM_CBANK
	.align		4
        /*000c*/ 	.byte	0x04, 0x0a
        /*000e*/ 	.short	(.L_2753 - .L_2752)
	.align		4
.L_2752:
        /*0010*/ 	.word	index@(.nv.constant0._ZN2at6native29vectorized_elementwise_kernelILi2ENS0_13BinaryFunctorIdddZZZNS0_15binary_internal21div_floor_kernel_cudaERNS_18TensorIteratorBaseEENKUlvE1_clEvENKUlvE_clEvEUlddE_EESt5arrayIPcLm3EEEEviT0_T1_)
        /*0014*/ 	.short	0x0160
        /*0016*/ 	.short	0x0020


	//----- nvinfo : EIATTR_CBANK_PARAM_SIZE
	.align		4
.L_2753:
        /*0018*/ 	.byte	0x03, 0x19
        /*001a*/ 	.short	0x0020


	//----- nvinfo : EIATTR_KPARAM_INFO
	.align		4
        /*001c*/ 	.byte	0x04, 0x17
        /*001e*/ 	.short	(.L_2755 - .L_2754)
.L_2754:
        /*0020*/ 	.word	0x00000000
        /*0024*/ 	.short	0x0002
        /*0026*/ 	.short	0x0008
        /*0028*/ 	.byte	0x00, 0xf0, 0x61, 0x00


	//----- nvinfo : EIATTR_KPARAM_INFO
	.align		4
.L_2755:
        /*002c*/ 	.byte	0x04, 0x17
        /*002e*/ 	.short	(.L_2757 - .L_2756)
.L_2756:
        /*0030*/ 	.word	0x00000000
        /*0034*/ 	.short	0x0001
        /*0036*/ 	.short	0x0004
        /*0038*/ 	.byte	0x00, 0xf0, 0x05, 0x00


	//----- nvinfo : EIATTR_KPARAM_INFO
	.align		4
.L_2757:
        /*003c*/ 	.byte	0x04, 0x17
        /*003e*/ 	.short	(.L_2759 - .L_2758)
.L_2758:
        /*0040*/ 	.word	0x00000000
        /*0044*/ 	.short	0x0000
        /*0046*/ 	.short	0x0000
        /*0048*/ 	.byte	0x00, 0xf0, 0x11, 0x00


	//----- nvinfo : EIATTR_MAXREG_COUNT
	.align		4
.L_2759:
        /*004c*/ 	.byte	0x03, 0x1b
        /*004e*/ 	.short	0x00ff


	//----- nvinfo : EIATTR_MERCURY_ISA_VERSION
	.align		4
        /*0050*/ 	.byte	0x03, 0x5f
        /*0052*/ 	.short	0x0000


	//----- nvinfo : EIATTR_EXIT_INSTR_OFFSETS
	.align		4
        /*0054*/ 	.byte	0x04, 0x1c
        /*0056*/ 	.short	(.L_2761 - .L_2760)


	//   ....[0]....
.L_2760:
        /*0058*/ 	.word	0x0000ae40


	//   ....[1]....
        /*005c*/ 	.word	0x000164c0


	//   ....[2]....
        /*0060*/ 	.word	0x00016510


	//----- nvinfo : EIATTR_MAX_THREADS
	.align		4
.L_2761:
        /*0064*/ 	.byte	0x04, 0x05
        /*0066*/ 	.short	(.L_2763 - .L_2762)
.L_2762:
        /*0068*/ 	.word	0x00000080
        /*006c*/ 	.word	0x00000001
        /*0070*/ 	.word	0x00000001


	//----- nvinfo : EIATTR_CRS_STACK_SIZE
	.align		4
.L_2763:
        /*0074*/ 	.byte	0x04, 0x1e
        /*0076*/ 	.short	(.L_2765 - .L_2764)
.L_2764:
        /*0078*/ 	.word	0x00000000
.L_2765:


//--------------------- .nv.info._ZN2at6native29vectorized_elementwise_kernelILi4ENS0_13BinaryFunctorIdddZZZNS0_15binary_internal21div_floor_kernel_cudaERNS_18TensorIteratorBaseEENKUlvE1_clEvENKUlvE_clEvEUlddE_EESt5arrayIPcLm3EEEEviT0_T1_ --------------------------
	.section	.nv.info._ZN2at6native29vectorized_elementwise_kernelILi4ENS0_13BinaryFunctorIdddZZZNS0_15binary_internal21div_floor_kernel_cudaERNS_18TensorIteratorBaseEENKUlvE1_clEvENKUlvE_clEvEUlddE_EESt5arrayIPcLm3EEEEviT0_T1_,"",@"SHT_CUDA_INFO"
	.sectionflags	@""
	.align	4


	//----- nvinfo : EIATTR_CUDA_API_VERSION
	.align		4
        /*0000*/ 	.byte	0x04, 0x37
        /*0002*/ 	.short	(.L_2767 - .L_2766)
.L_2766:
        /*0004*/ 	.word	0x00000082


	//----- nvinfo : EIATTR_SW2861232_WAR
	.align		4
.L_2767:
        /*0008*/ 	.byte	0x01, 0x35
	.zero		2


	//----- nvinfo : EIATTR_PARAM_CBANK
	.align		4
        /*000c*/ 	.byte	0x04, 0x0a
        /*000e*/ 	.short	(.L_2769 - .L_2768)
	.align		4
.L_2768:
        /*0010*/ 	.word	index@(.nv.constant0._ZN2at6native29vectorized_elementwise_kernelILi4ENS0_13BinaryFunctorIdddZZZNS0_15binary_internal21div_floor_kernel_cudaERNS_18TensorIteratorBaseEENKUlvE1_clEvENKUlvE_clEvEUlddE_EESt5arrayIPcLm3EEEEviT0_T1_)
        /*0014*/ 	.short	0x0160
        /*0016*/ 	.short	0x0020


	//----- nvinfo : EIATTR_CBANK_PARAM_SIZE
	.align		4
.L_2769:
        /*0018*/ 	.byte	0x03, 0x19
        /*001a*/ 	.short	0x0020


	//----- nvinfo : EIATTR_KPARAM_INFO
	.align		4
        /*001c*/ 	.byte	0x04, 0x17
        /*001e*/ 	.short	(.L_2771 - .L_2770)
.L_2770:
        /*0020*/ 	.word	0x00000000
        /*0024*/ 	.short	0x0002
        /*0026*/ 	.short	0x0008
        /*0028*/ 	.byte	0x00, 0xf0, 0x61, 0x00


	//----- nvinfo : EIATTR_KPARAM_INFO
	.align		4
.L_2771:
        /*002c*/ 	.byte	0x04, 0x17
        /*002e*/ 	.short	(.L_2773 - .L_2772)
.L_2772:
        /*0030*/ 	.word	0x00000000
        /*0034*/ 	.short	0x0001
        /*0036*/ 	.short	0x0004
        /*0038*/ 	.byte	0x00, 0xf0, 0x05, 0x00


	//----- nvinfo : EIATTR_KPARAM_INFO
	.align		4
.L_2773:
        /*003c*/ 	.byte	0x04, 0x17
        /*003e*/ 	.short	(.L_2775 - .L_2774)
.L_2774:
        /*0040*/ 	.word	0x00000000
        /*0044*/ 	.short	0x0000
        /*0046*/ 	.short	0x0000
        /*0048*/ 	.byte	0x00, 0xf0, 0x11, 0x00


	//----- nvinfo : EIATTR_MAXREG_COUNT
	.align		4
.L_2775:
        /*004c*/ 	.byte	0x03, 0x1b
        /*004e*/ 	.short	0x00ff


	//----- nvinfo : EIATTR_MERCURY_ISA_VERSION
	.align		4
        /*0050*/ 	.byte	0x03, 0x5f
        /*0052*/ 	.short	0x0000


	//----- nvinfo : EIATTR_EXIT_INSTR_OFFSETS
	.align		4
        /*0054*/ 	.byte	0x04, 0x1c
        /*0056*/ 	.short	(.L_2777 - .L_2776)


	//   ....[0]....
.L_2776:
        /*0058*/ 	.word	0x0000ae40


	//   ....[1]....
        /*005c*/ 	.word	0x000164c0


	//   ....[2]....
        /*0060*/ 	.word	0x00016510


	//----- nvinfo : EIATTR_MAX_THREADS
	.align		4
.L_2777:
        /*0064*/ 	.byte	0x04, 0x05
        /*0066*/ 	.short	(.L_2779 - .L_2778)
.L_2778:
        /*0068*/ 	.word	0x00000080
        /*006c*/ 	.word	0x00000001
        /*0070*/ 	.word	0x00000001


	//----- nvinfo : EIATTR_CRS_STACK_SIZE
	.align		4
.L_2779:
        /*0074*/ 	.byte	0x04, 0x1e
        /*0076*/ 	.short	(.L_2781 - .L_2780)
.L_2780:
        /*0078*/ 	.word	0x00000000
.L_2781:


//--------------------- .nv.info._ZN2at6native29vectorized_elementwise_kernelILi8ENS0_13BinaryFunctorIdddZZZNS0_15binary_internal21div_floor_kernel_cudaERNS_18TensorIteratorBaseEENKUlvE1_clEvENKUlvE_clEvEUlddE_EESt5arrayIPcLm3EEEEviT0_T1_ --------------------------
	.section	.nv.info._ZN2at6native29vectorized_elementwise_kernelILi8ENS0_13BinaryFunctorIdddZZZNS0_15binary_internal21div_floor_kernel_cudaERNS_18TensorIteratorBaseEENKUlvE1_clEvENKUlvE_clEvEUlddE_EESt5arrayIPcLm3EEEEviT0_T1_,"",@"SHT_CUDA_INFO"
	.sectionflags	@""
	.align	4


	//----- nvinfo : EIATTR_CUDA_API_VERSION
	.align		4
        /*0000*/ 	.byte	0x04, 0x37
        /*0002*/ 	.short	(.L_2783 - .L_2782)
.L_2782:
        /*0004*/ 	.word	0x00000082


	//----- nvinfo : EIATTR_SW2861232_WAR
	.align		4
.L_2783:
        /*0008*/ 	.byte	0x01, 0x35
	.zero		2


	//----- nvinfo : EIATTR_PARAM_CBANK
	.align		4
        /*000c*/ 	.byte	0x04, 0x0a
        /*000e*/ 	.short	(.L_2785 - .L_2784)
	.align		4
.L_2784:
        /*0010*/ 	.word	index@(.nv.constant0._ZN2at6native29vectorized_elementwise_kernelILi8ENS0_13BinaryFunctorIdddZZZNS0_15binary_internal21div_floor_kernel_cudaERNS_18TensorIteratorBaseEENKUlvE1_clEvENKUlvE_clEvEUlddE_EESt5arrayIPcLm3EEEEviT0_T1_)
        /*0014*/ 	.short	0x0160
        /*0016*/ 	.short	0x0020


	//----- nvinfo : EIATTR_CBANK_PARAM_SIZE
	.align		4
.L_2785:
        /*0018*/ 	.byte	0x03, 0x19
        /*001a*/ 	.short	0x0020


	//----- nvinfo : EIATTR_KPARAM_INFO
	.align		4
        /*001c*/ 	.byte	0x04, 0x17
        /*001e*/ 	.short	(.L_2787 - .L_2786)
.L_2786:
        /*0020*/ 	.word	0x00000000
        /*0024*/ 	.short	0x0002
        /*0026*/ 	.short	0x0008
        /*0028*/ 	.byte	0x00, 0xf0, 0x61, 0x00


	//----- nvinfo : EIATTR_KPARAM_INFO
	.align		4
.L_2787:
        /*002c*/ 	.byte	0x04, 0x17
        /*002e*/ 	.short	(.L_2789 - .L_2788)
.L_2788:
        /*0030*/ 	.word	0x00000000
        /*0034*/ 	.short	0x0001
        /*0036*/ 	.short	0x0004
        /*0038*/ 	.byte	0x00, 0xf0, 0x05, 0x00


	//----- nvinfo : EIATTR_KPARAM_INFO
	.align		4
.L_2789:
        /*003c*/ 	.byte	0x04, 0x17
        /*003e*/ 	.short	(.L_2791 - .L_2790)
.L_2790:
        /*0040*/ 	.word	0x00000000
        /*0044*/ 	.short	0x0000
        /*0046*/ 	.short	0x0000
        /*0048*/ 	.byte	0x00, 0xf0, 0x11, 0x00


	//----- nvinfo : EIATTR_MAXREG_COUNT
	.align		4
.L_2791:
        /*004c*/ 	.byte	0x03, 0x1b
        /*004e*/ 	.short	0x00ff


	//----- nvinfo : EIATTR_MERCURY_ISA_VERSION
	.align		4
        /*0050*/ 	.byte	0x03, 0x5f
        /*0052*/ 	.short	0x0000


	//----- nvinfo : EIATTR_EXIT_INSTR_OFFSETS
	.align		4
        /*0054*/ 	.byte	0x04, 0x1c
        /*0056*/ 	.short	(.L_2793 - .L_2792)


	//   ....[0]....
.L_2792:
        /*0058*/ 	.word	0x00000010


	//----- nvinfo : EIATTR_MAX_THREADS
	.align		4
.L_2793:
        /*005c*/ 	.byte	0x04, 0x05
        /*005e*/ 	.short	(.L_2795 - .L_2794)
.L_2794:
        /*0060*/ 	.word	0x00000080
        /*0064*/ 	.word	0x00000001
        /*0068*/ 	.word	0x00000001
.L_2795:


//--------------------- .nv.info._ZN2at6native18elementwise_kernelILi128ELi4EZNS0_15gpu_kernel_implINS0_13BUnaryFunctorIdddZZZNS0_15binary_internal21div_floor_kernel_cudaERNS_18TensorIteratorBaseEENKUlvE1_clEvENKUlvE_clEvEUlddE_EEEEvS6_RKT_EUliE_EEviT1_ --------------------------
	.section	.nv.info._ZN2at6native18elementwise_kernelILi128ELi4EZNS0_15gpu_kernel_implINS0_13BUnaryFunctorIdddZZZNS0_15binary_internal21div_floor_kernel_cudaERNS_18TensorIteratorBaseEENKUlvE1_clEvENKUlvE_clEvEUlddE_EEEEvS6_RKT_EUliE_EEviT1_,"",@"SHT_CUDA_INFO"
	.sectionflags	@""
	.align	4


	//----- nvinfo : EIATTR_CUDA_API_VERSION
	.align		4
        /*0000*/ 	.byte	0x04, 0x37
        /*0002*/ 	.short	(.L_2797 - .L_2796)
.L_2796:
        /*0004*/ 	.word	0x00000082


	//----- nvinfo : EIATTR_SW2861232_WAR
	.align		4
.L_2797:
        /*0008*/ 	.byte	0x01, 0x35
	.zero		2


	//----- nvinfo : EIATTR_PARAM_CBANK
	.align		4
        /*000c*/ 	.byte	0x04, 0x0a
        /*000e*/ 	.short	(.L_2799 - .L_2798)
	.align		4
.L_2798:
        /*0010*/ 	.word	index@(.nv.constant0._ZN2at6native18elementwise_kernelILi128ELi4EZNS0_15gpu_kernel_implINS0_13BUnaryFunctorIdddZZZNS0_15binary_internal21div_floor_kernel_cudaERNS_18TensorIteratorBaseEENKUlvE1_clEvENKUlvE_clEvEUlddE_EEEEvS6_RKT_EUliE_EEviT1_)
        /*0014*/ 	.short	0x0160
        /*0016*/ 	.short	0x0230


	//----- nvinfo : EIATTR_CBANK_PARAM_SIZE
	.align		4
.L_2799:
        /*0018*/ 	.byte	0x03, 0x19
        /*001a*/ 	.short	0x0230


	//----- nvinfo : EIATTR_KPARAM_INFO
	.align		4
        /*001c*/ 	.byte	0x04, 0x17
        /*001e*/ 	.short	(.L_2801 - .L_2800)
.L_2800:
        /*0020*/ 	.word	0x00000000
        /*0024*/ 	.short	0x0001
        /*0026*/ 	.short	0x0008
        /*0028*/ 	.byte	0x00, 0xf0, 0xa1, 0x08


	//----- nvinfo : EIATTR_KPARAM_INFO
	.align		4
.L_2801:
        /*002c*/ 	.byte	0x04, 0x17
        /*002e*/ 	.short	(.L_2803 - .L_2802)
.L_2802:
        /*0030*/ 	.word	0x00000000
        /*0034*/ 	.short	0x0000
        /*0036*/ 	.short	0x0000
        /*0038*/ 	.byte	0x00, 0xf0, 0x11, 0x00


	//----- nvinfo : EIATTR_MAXREG_COUNT
	.align		4
.L_2803:
        /*003c*/ 	.byte	0x03, 0x1b
        /*003e*/ 	.short	0x0080


	//----- nvinfo : EIATTR_EXTERNS
	.align		4
        /*0040*/ 	.byte	0x04, 0x0f
        /*0042*/ 	.short	(.L_2805 - .L_2804)


	//   ....[0]....
	.align		4
.L_2804:
        /*0044*/ 	.word	index@(__assertfail)


	//----- nvinfo : EIATTR_MERCURY_ISA_VERSION
	.align		4
.L_2805:
        /*0048*/ 	.byte	0x03, 0x5f
        /*004a*/ 	.short	0x0000


	//----- nvinfo : EIATTR_SYSCALL_OFFSETS
	.align		4
        /*004c*/ 	.byte	0x04, 0x46
        /*004e*/ 	.short	(.L_2807 - .L_2806)


	//   ....[0]....
.L_2806:
        /*0050*/ 	.word	0x00001d80


	//   ....[1]....
        /*0054*/ 	.word	0x00004360


	//   ....[2]....
        /*0058*/ 	.word	0x00006160


	//   ....[3]....
        /*005c*/ 	.word	0x00008720


	//   ....[4]....
        /*0060*/ 	.word	0x0000a4d0


	//   ....[5]....
        /*0064*/ 	.word	0x0000ca90


	//   ....[6]....
        /*0068*/ 	.word	0x0000e850


	//   ....[7]....
        /*006c*/ 	.word	0x00010e30


	//----- nvinfo : EIATTR_EXIT_INSTR_OFFSETS
	.align		4
.L_2807:
        /*0070*/ 	.byte	0x04, 0x1c
        /*0072*/ 	.short	(.L_2809 - .L_2808)


	//   ....[0]....
.L_2808:
        /*0074*/ 	.word	0x0000cb30


	//   ....[1]....
        /*0078*/ 	.word	0x0000ff80


	//   ....[2]....
        /*007c*/ 	.word	0x0000ffc0


	//   ....[3]....
        /*0080*/ 	.word	0x00010050


	//   ....[4]....
        /*0084*/ 	.word	0x00010080


	//   ....[5]....
        /*0088*/ 	.word	0x000100b0


	//   ....[6]....
        /*008c*/ 	.word	0x00010160


	//   ....[7]....
        /*0090*/ 	.word	0x000101c0


	//   ....[8]....
        /*0094*/ 	.word	0x00010280


	//   ....[9]....
        /*0098*/ 	.word	0x000102f0


	//   ....[10]....
        /*009c*/ 	.word	0x00010310


	//   ....[11]....
        /*00a0*/ 	.word	0x000103d0


	//   ....[12]....
        /*00a4*/ 	.word	0x00010400


	//   ....[13]....
        /*00a8*/ 	.word	0x000105b0


	//   ....[14]....
        /*00ac*/ 	.word	0x00010730


	//   ....[15]....
        /*00b0*/ 	.word	0x00010790


	//   ....[16]....
        /*00b4*/ 	.word	0x00010840


	//   ....[17]....
        /*00b8*/ 	.word	0x000109e0


	//   ....[18]....
        /*00bc*/ 	.word	0x00010b80


	//   ....[19]....
        /*00c0*/ 	.word	0x00010d00


	//   ....[20]....
        /*00c4*/ 	.word	0x00010e40


	//   ....[21]....
        /*00c8*/ 	.word	0x00010e70


	//   ....[22]....
        /*00cc*/ 	.word	0x00010ea0


	//----- nvinfo : EIATTR_MAX_THREADS
	.align		4
.L_2809:
        /*00d0*/ 	.byte	0x04, 0x05
        /*00d2*/ 	.short	(.L_2811 - .L_2810)
.L_2810:
        /*00d4*/ 	.word	0x00000080
        /*00d8*/ 	.word	0x00000001
        /*00dc*/ 	.word	0x00000001


	//----- nvinfo : EIATTR_CRS_STACK_SIZE
	.align		4
.L_2811:
        /*00e0*/ 	.byte	0x04, 0x1e
        /*00e2*/ 	.short	(.L_2813 - .L_2812)
.L_2812:
        /*00e4*/ 	.word	0x00000000
.L_2813:


//--------------------- .nv.info._ZN2at6native27unrolled_elementwise_kernelINS0_13BUnaryFunctorIdddZZZNS0_15binary_internal21div_floor_kernel_cudaERNS_18TensorIteratorBaseEENKUlvE1_clEvENKUlvE_clEvEUlddE_EESt5arrayIPcLm2EELi4E23TrivialOffsetCalculatorILi1EjESE_NS0_6memory12LoadWithCastILi1EEENSF_13StoreWithCastILi1EEEEEviT_T0_T2_T3_T4_T5_ --------------------------
	.section	.nv.info._ZN2at6native27unrolled_elementwise_kernelINS0_13BUnaryFunctorIdddZZZNS0_15binary_internal21div_floor_kernel_cudaERNS_18TensorIteratorBaseEENKUlvE1_clEvENKUlvE_clEvEUlddE_EESt5arrayIPcLm2EELi4E23TrivialOffsetCalculatorILi1EjESE_NS0_6memory12LoadWithCastILi1EEENSF_13StoreWithCastILi1EEEEEviT_T0_T2_T3_T4_T5_,"",@"SHT_CUDA_INFO"
	.sectionflags	@""
	.align	4


	//----- nvinfo : EIATTR_CUDA_API_VERSION
	.align		4
        /*0000*/ 	.byte	0x04, 0x37
        /*0002*/ 	.short	(.L_2815 - .L_2814)
.L_2814:
        /*0004*/ 	.word	0x00000082


	//----- nvinfo : EIATTR_SW2861232_WAR
	.align		4
.L_2815:
        /*0008*/ 	.byte	0x01, 0x35
	.zero		2


	//----- nvinfo : EIATTR_PARAM_CBANK
	.align		4
        /*000c*/ 	.byte	0x04, 0x0a
        /*000e*/ 	.short	(.L_2817 - .L_2816)
	.align		4
.L_2816:
        /*0010*/ 	.word	index@(.nv.constant0._ZN2at6native27unrolled_elementwise_kernelINS0_13BUnaryFunctorIdddZZZNS0_15binary_internal21div_floor_kernel_cudaERNS_18TensorIteratorBaseEENKUlvE1_clEvENKUlvE_clEvEUlddE_EESt5arrayIPcLm2EELi4E23TrivialOffsetCalculatorILi1EjESE_NS0_6memory12LoadWithCastILi1EEENSF_13StoreWithCastILi1EEEEEviT_T0_T2_T3_T4_T5_)
        /*0014*/ 	.short	0x0160
        /*0016*/ 	.short	0x003c


	//----- nvinfo : EIATTR_CBANK_PARAM_SIZE
	.align		4
.L_2817:
        /*0018*/ 	.byte	0x03, 0x19
        /*001a*/ 	.short	0x003c


	//----- nvinfo : EIATTR_KPARAM_INFO
	.align		4
        /*001c*/ 	.byte	0x04, 0x17
        /*001e*/ 	.short	(.L_2819 - .L_2818)
.L_2818:
        /*0020*/ 	.word	0x00000000
        /*0024*/ 	.short	0x0006
        /*0026*/ 	.short	0x0034
        /*0028*/ 	.byte	0x00, 0xf0, 0x21, 0x00


	//----- nvinfo : EIATTR_KPARAM_INFO
	.align		4
.L_2819:
        /*002c*/ 	.byte	0x04, 0x17
        /*002e*/ 	.short	(.L_2821 - .L_2820)
.L_2820:
        /*0030*/ 	.word	0x00000000
        /*0034*/ 	.short	0x0005
        /*0036*/ 	.short	0x002c
        /*0038*/ 	.byte	0x00, 0xf0, 0x21, 0x00


	//----- nvinfo : EIATTR_KPARAM_INFO
	.align		4
.L_2821:
        /*003c*/ 	.byte	0x04, 0x17
        /*003e*/ 	.short	(.L_2823 - .L_2822)
.L_2822:
        /*0040*/ 	.word	0x00000000
        /*0044*/ 	.short	0x0004
        /*0046*/ 	.short	0x0029
        /*0048*/ 	.byte	0x00, 0xf0, 0x05, 0x00


	//----- nvinfo : EIATTR_KPARAM_INFO
	.align		4
.L_2823:
        /*004c*/ 	.byte	0x04, 0x17
        /*004e*/ 	.short	(.L_2825 - .L_2824)
.L_2824:
        /*0050*/ 	.word	0x00000000
        /*0054*/ 	.short	0x0003
        /*0056*/ 	.short	0x0028
        /*0058*/ 	.byte	0x00, 0xf0, 0x05, 0x00


	//----- nvinfo : EIATTR_KPARAM_INFO
	.align		4
.L_2825:
        /*005c*/ 	.byte	0x04, 0x17
        /*005e*/ 	.short	(.L_2827 - .L_2826)
.L_2826:
        /*0060*/ 	.word	0x00000000
        /*0064*/ 	.short	0x0002
        /*0066*/ 	.short	0x0018
        /*0068*/ 	.byte	0x00, 0xf0, 0x41, 0x00


	//----- nvinfo : EIATTR_KPARAM_INFO
	.align		4
.L_2827:
        /*006c*/ 	.byte	0x04, 0x17
        /*006e*/ 	.short	(.L_2829 - .L_2828)
.L_2828:
        /*0070*/ 	.word	0x00000000
        /*0074*/ 	.short	0x0001
        /*0076*/ 	.short	0x0008
        /*0078*/ 	.byte	0x00, 0xf0, 0x41, 0x00


	//----- nvinfo : EIATTR_KPARAM_INFO
	.align		4
.L_2829:
        /*007c*/ 	.byte	0x04, 0x17
        /*007e*/ 	.short	(.L_2831 - .L_2830)
.L_2830:
        /*0080*/ 	.word	0x00000000
        /*0084*/ 	.short	0x0000
        /*0086*/ 	.short	0x0000
        /*0088*/ 	.byte	0x00, 0xf0, 0x11, 0x00


	//----- nvinfo : EIATTR_MAXREG_COUNT
	.align		4
.L_2831:
        /*008c*/ 	.byte	0x03, 0x1b
        /*008e*/ 	.short	0x00ff


	//----- nvinfo : EIATTR_EXTERNS
	.align		4
        /*0090*/ 	.byte	0x04, 0x0f
        /*0092*/ 	.short	(.L_2833 - .L_2832)


	//   ....[0]....
	.align		4
.L_2832:
        /*0094*/ 	.word	index@(__assertfail)


	//----- nvinfo : EIATTR_MERCURY_ISA_VERSION
	.align		4
.L_2833:
        /*0098*/ 	.byte	0x03, 0x5f
        /*009a*/ 	.short	0x0000


	//----- nvinfo : EIATTR_SYSCALL_OFFSETS
	.align		4
        /*009c*/ 	.byte	0x04, 0x46
        /*009e*/ 	.short	(.L_2835 - .L_2834)


	//   ....[0]....
.L_2834:
        /*00a0*/ 	.word	0x00000f90


	//   ....[1]....
        /*00a4*/ 	.word	0x00001f40


	//   ....[2]....
        /*00a8*/ 	.word	0x00002f00


	//   ....[3]....
        /*00ac*/ 	.word	0x00003e90


	//   ....[4]....
        /*00b0*/ 	.word	0x0000a960


	//   ....[5]....
        /*00b4*/ 	.word	0x0000ba20


	//   ....[6]....
        /*00b8*/ 	.word	0x0000caa0


	//   ....[7]....
        /*00bc*/ 	.word	0x0000db20


	//----- nvinfo : EIATTR_EXIT_INSTR_OFFSETS
	.align		4
.L_2835:
        /*00c0*/ 	.byte	0x04, 0x1c
        /*00c2*/ 	.short	(.L_2837 - .L_2836)


	//   ....[0]....
.L_2836:
        /*00c4*/ 	.word	0x0000cb40


	//   ....[1]....
        /*00c8*/ 	.word	0x0000cc70


	//   ....[2]....
        /*00cc*/ 	.word	0x0000ccb0


	//   ....[3]....
        /*00d0*/ 	.word	0x0000cd40


	//   ....[4]....
        /*00d4*/ 	.word	0x0000cd70


	//   ....[5]....
        /*00d8*/ 	.word	0x0000cda0


	//   ....[6]....
        /*00dc*/ 	.word	0x0000ce50


	//   ....[7]....
        /*00e0*/ 	.word	0x0000ceb0


	//   ....[8]....
        /*00e4*/ 	.word	0x0000cf70


	//   ....[9]....
        /*00e8*/ 	.word	0x0000cfe0


	//   ....[10]....
        /*00ec*/ 	.word	0x0000d000


	//   ....[11]....
        /*00f0*/ 	.word	0x0000d0c0


	//   ....[12]....
        /*00f4*/ 	.word	0x0000d0f0


	//   ....[13]....
        /*00f8*/ 	.word	0x0000d2a0


	//   ....[14]....
        /*00fc*/ 	.word	0x0000d420


	//   ....[15]....
        /*0100*/ 	.word	0x0000d480


	//   ....[16]....
        /*0104*/ 	.word	0x0000d530


	//   ....[17]....
        /*0108*/ 	.word	0x0000d6d0


	//   ....[18]....
        /*010c*/ 	.word	0x0000d870


	//   ....[19]....
        /*0110*/ 	.word	0x0000d9f0


	//   ....[20]....
        /*0114*/ 	.word	0x0000db30


	//   ....[21]....
        /*0118*/ 	.word	0x0000db60


	//   ....[22]....
        /*011c*/ 	.word	0x0000db90


	//----- nvinfo : EIATTR_MAX_THREADS
	.align		4
.L_2837:
        /*0120*/ 	.byte	0x04, 0x05
        /*0122*/ 	.short	(.L_2839 - .L_2838)
.L_2838:
        /*0124*/ 	.word	0x00000080
        /*0128*/ 	.word	0x00000001
        /*012c*/ 	.word	0x00000001


	//----- nvinfo : EIATTR_CRS_STACK_SIZE
	.align		4
.L_2839:
        /*0130*/ 	.byte	0x04, 0x1e
        /*0132*/ 	.short	(.L_2841 - .L_2840)
.L_2840:
        /*0134*/ 	.word	0x00000000
.L_2841:


//--------------------- .nv.info._ZN2at6native18elementwise_kernelILi128ELi2EZNS0_22gpu_kernel_impl_nocastINS0_13BUnaryFunctorIdddZZZNS0_15binary_internal21div_floor_kernel_cudaERNS_18TensorIteratorBaseEENKUlvE1_clEvENKUlvE_clEvEUlddE_EEEEvS6_RKT_EUliE_EEviT1_ --------------------------
	.section	.nv.info._ZN2at6native18elementwise_kernelILi128ELi2EZNS0_22gpu_kernel_impl_nocastINS0_13BUnaryFunctorIdddZZZNS0_15binary_internal21div_floor_kernel_cudaERNS_18TensorIteratorBaseEENKUlvE1_clEvENKUlvE_clEvEUlddE_EEEEvS6_RKT_EUliE_EEviT1_,"",@"SHT_CUDA_INFO"
	.sectionflags	@""
	.align	4


	//----- nvinfo : EIATTR_CUDA_API_VERSION
	.align		4
        /*0000*/ 	.byte	0x04, 0x37
        /*0002*/ 	.short	(.L_2843 - .L_2842)
.L_2842:
        /*0004*/ 	.word	0x00000082


	//----- nvinfo : EIATTR_SW2861232_WAR
	.align		4
.L_2843:
        /*0008*/ 	.byte	0x01, 0x35
	.zero		2


	//----- nvinfo : EIATTR_PARAM_CBANK
	.align		4
        /*000c*/ 	.byte	0x04, 0x0a
        /*000e*/ 	.short	(.L_2845 - .L_2844)
	.align		4
.L_2844:
        /*0010*/ 	.word	index@(.nv.constant0._ZN2at6native18elementwise_kernelILi128ELi2EZNS0_22gpu_kernel_impl_nocastINS0_13BUnaryFunctorIdddZZZNS0_15binary_internal21div_floor_kernel_cudaERNS_18TensorIteratorBaseEENKUlvE1_clEvENKUlvE_clEvEUlddE_EEEEvS6_RKT_EUliE_EEviT1_)
        /*0014*/ 	.short	0x0160
        /*0016*/ 	.short	0x0228


	//----- nvinfo : EIATTR_CBANK_PARAM_SIZE
	.align		4
.L_2845:
        /*0018*/ 	.byte	0x03, 0x19
        /*001a*/ 	.short	0x0228


	//----- nvinfo : EIATTR_KPARAM_INFO
	.align		4
        /*001c*/ 	.byte	0x04, 0x17
        /*001e*/ 	.short	(.L_2847 - .L_2846)
.L_2846:
        /*0020*/ 	.word	0x00000000
        /*0024*/ 	.short	0x0001
        /*0026*/ 	.short	0x0008
        /*0028*/ 	.byte	0x00, 0xf0, 0x81, 0x08


	//----- nvinfo : EIATTR_KPARAM_INFO
	.align		4
.L_2847:
        /*002c*/ 	.byte	0x04, 0x17
        /*002e*/ 	.short	(.L_2849 - .L_2848)
.L_2848:
        /*0030*/ 	.word	0x00000000
        /*0034*/ 	.short	0x0000
        /*0036*/ 	.short	0x0000
        /*0038*/ 	.byte	0x00, 0xf0, 0x11, 0x00


	//----- nvinfo : EIATTR_MAXREG_COUNT
	.align		4
.L_2849:
        /*003c*/ 	.byte	0x03, 0x1b
        /*003e*/ 	.short	0x0080


	//----- nvinfo : EIATTR_MERCURY_ISA_VERSION
	.align		4
        /*0040*/ 	.byte	0x03, 0x5f
        /*0042*/ 	.short	0x0000


	//----- nvinfo : EIATTR_EXIT_INSTR_OFFSETS
	.align		4
        /*0044*/ 	.byte	0x04, 0x1c
        /*0046*/ 	.short	(.L_2851 - .L_2850)


	//   ....[0]....
.L_2850:
        /*0048*/ 	.word	0x00002530


	//   ....[1]....
        /*004c*/ 	.word	0x000049d0


	//----- nvinfo : EIATTR_MAX_THREADS
	.align		4
.L_2851:
        /*0050*/ 	.byte	0x04, 0x05
        /*0052*/ 	.short	(.L_2853 - .L_2852)
.L_2852:
        /*0054*/ 	.word	0x00000080
        /*0058*/ 	.word	0x00000001
        /*005c*/ 	.word	0x00000001


	//----- nvinfo : EIATTR_CRS_STACK_SIZE
	.align		4
.L_2853:
        /*0060*/ 	.byte	0x04, 0x1e
        /*0062*/ 	.short	(.L_2855 - .L_2854)
.L_2854:
        /*0064*/ 	.word	0x00000000
.L_2855:


//--------------------- .nv.info._ZN2at6native27unrolled_elementwise_kernelINS0_13BUnaryFunctorIdddZZZNS0_15binary_internal21div_floor_kernel_cudaERNS_18TensorIteratorBaseEENKUlvE1_clEvENKUlvE_clEvEUlddE_EESt5arrayIPcLm2EELi4E23TrivialOffsetCalculatorILi1EjESE_NS0_6memory15LoadWithoutCastENSF_16StoreWithoutCastEEEviT_T0_T2_T3_T4_T5_ --------------------------
	.section	.nv.info._ZN2at6native27unrolled_elementwise_kernelINS0_13BUnaryFunctorIdddZZZNS0_15binary_internal21div_floor_kernel_cudaERNS_18TensorIteratorBaseEENKUlvE1_clEvENKUlvE_clEvEUlddE_EESt5arrayIPcLm2EELi4E23TrivialOffsetCalculatorILi1EjESE_NS0_6memory15LoadWithoutCastENSF_16StoreWithoutCastEEEviT_T0_T2_T3_T4_T5_,"",@"SHT_CUDA_INFO"
	.sectionflags	@""
	.align	4


	//----- nvinfo : EIATTR_CUDA_API_VERSION
	.align		4
        /*0000*/ 	.byte	0x04, 0x37
        /*0002*/ 	.short	(.L_2857 - .L_2856)
.L_2856:
        /*0004*/ 	.word	0x00000082


	//----- nvinfo : EIATTR_SW2861232_WAR
	.align		4
.L_2857:
        /*0008*/ 	.byte	0x01, 0x35
	.zero		2


	//----- nvinfo : EIATTR_PARAM_CBANK
	.align		4
        /*000c*/ 	.byte	0x04, 0x0a
        /*000e*/ 	.short	(.L_2859 - .L_2858)
	.align		4
.L_2858:
        /*0010*/ 	.word	index@(.nv.constant0._ZN2at6native27unrolled_elementwise_kernelINS0_13BUnaryFunctorIdddZZZNS0_15binary_internal21div_floor_kernel_cudaERNS_18TensorIteratorBaseEENKUlvE1_clEvENKUlvE_clEvEUlddE_EESt5arrayIPcLm2EELi4E23TrivialOffsetCalculatorILi1EjESE_NS0_6memory15LoadWithoutCastENSF_16StoreWithoutCastEEEviT_T0_T2_T3_T4_T5_)
        /*0014*/ 	.short	0x0160
        /*0016*/ 	.short	0x002c


	//----- nvinfo : EIATTR_CBANK_PARAM_SIZE
	.align		4
.L_2859:
        /*0018*/ 	.byte	0x03, 0x19
        /*001a*/ 	.short	0x002c


	//----- nvinfo : EIATTR_KPARAM_INFO
	.align		4
        /*001c*/ 	.byte	0x04, 0x17
        /*001e*/ 	.short	(.L_2861 - .L_2860)
.L_2860:
        /*0020*/ 	.word	0x00000000
        /*0024*/ 	.short	0x0006
        /*0026*/ 	.short	0x002b
        /*0028*/ 	.byte	0x00, 0xf0, 0x05, 0x00


	//----- nvinfo : EIATTR_KPARAM_INFO
	.align		4
.L_2861:
        /*002c*/ 	.byte	0x04, 0x17
        /*002e*/ 	.short	(.L_2863 - .L_2862)
.L_2862:
        /*0030*/ 	.word	0x00000000
        /*0034*/ 	.short	0x0005
        /*0036*/ 	.short	0x002a
        /*0038*/ 	.byte	0x00, 0xf0, 0x05, 0x00


	//----- nvinfo : EIATTR_KPARAM_INFO
	.align		4
.L_2863:
        /*003c*/ 	.byte	0x04, 0x17
        /*003e*/ 	.short	(.L_2865 - .L_2864)
.L_2864:
        /*0040*/ 	.word	0x00000000
        /*0044*/ 	.short	0x0004
        /*0046*/ 	.short	0x0029
        /*0048*/ 	.byte	0x00, 0xf0, 0x05, 0x00


	//----- nvinfo : EIATTR_KPARAM_INFO
	.align		4
.L_2865:
        /*004c*/ 	.byte	0x04, 0x17
        /*004e*/ 	.short	(.L_2867 - .L_2866)
.L_2866:
        /*0050*/ 	.word	0x00000000
        /*0054*/ 	.short	0x0003
        /*0056*/ 	.short	0x0028
        /*0058*/ 	.byte	0x00, 0xf0, 0x05, 0x00


	//----- nvinfo : EIATTR_KPARAM_INFO
	.align		4
.L_2867:
        /*005c*/ 	.byte	0x04, 0x17
        /*005e*/ 	.short	(.L_2869 - .L_2868)
.L_2868:
        /*0060*/ 	.word	0x00000000
        /*0064*/ 	.short	0x0002
        /*0066*/ 	.short	0x0018
        /*0068*/ 	.byte	0x00, 0xf0, 0x41, 0x00


	//----- nvinfo : EIATTR_KPARAM_INFO
	.align		4
.L_2869:
        /*006c*/ 	.byte	0x04, 0x17
        /*006e*/ 	.short	(.L_2871 - .L_2870)
.L_2870:
        /*0070*/ 	.word	0x00000000
        /*0074*/ 	.short	0x0001
        /*0076*/ 	.short	0x0008
        /*0078*/ 	.byte	0x00, 0xf0, 0x41, 0x00


	//----- nvinfo : EIATTR_KPARAM_INFO
	.align		4
.L_2871:
        /*007c*/ 	.byte	0x04, 0x17
        /*007e*/ 	.short	(.L_2873 - .L_2872)
.L_2872:
        /*0080*/ 	.word	0x00000000
        /*0084*/ 	.short	0x0000
        /*0086*/ 	.short	0x0000
        /*0088*/ 	.byte	0x00, 0xf0, 0x11, 0x00


	//----- nvinfo : EIATTR_MAXREG_COUNT
	.align		4
.L_2873:
        /*008c*/ 	.byte	0x03, 0x1b
        /*008e*/ 	.short	0x00ff


	//----- nvinfo : EIATTR_MERCURY_ISA_VERSION
	.align		4
        /*0090*/ 	.byte	0x03, 0x5f
        /*0092*/ 	.short	0x0000


	//----- nvinfo : EIATTR_EXIT_INSTR_OFFSETS
	.align		4
        /*0094*/ 	.byte	0x04, 0x1c
        /*0096*/ 	.short	(.L_2875 - .L_2874)


	//   ....[0]....
.L_2874:
        /*0098*/ 	.word	0x00005be0


	//   ....[1]....
        /*009c*/ 	.word	0x00005c40


	//----- nvinfo : EIATTR_MAX_THREADS
	.align		4
.L_2875:
        /*00a0*/ 	.byte	0x04, 0x05
        /*00a2*/ 	.short	(.L_2877 - .L_2876)
.L_2876:
        /*00a4*/ 	.word	0x00000080
        /*00a8*/ 	.word	0x00000001
        /*00ac*/ 	.word	0x00000001


	//----- nvinfo : EIATTR_CRS_STACK_SIZE
	.align		4
.L_2877:
        /*00b0*/ 	.byte	0x04, 0x1e
        /*00b2*/ 	.short	(.L_2879 - .L_2878)
.L_2878:
        /*00b4*/ 	.word	0x00000000
.L_2879:


//--------------------- .nv.info._ZN2at6native29vectorized_elementwise_kernelILi2ENS0_13BUnaryFunctorIdddZZZNS0_15binary_internal21div_floor_kernel_cudaERNS_18TensorIteratorBaseEENKUlvE1_clEvENKUlvE_clEvEUlddE_EESt5arrayIPcLm2EEEEviT0_T1_ --------------------------
	.section	.nv.info._ZN2at6native29vectorized_elementwise_kernelILi2ENS0_13BUnaryFunctorIdddZZZNS0_15binary_internal21div_floor_kernel_cudaERNS_18TensorIteratorBaseEENKUlvE1_clEvENKUlvE_clEvEUlddE_EESt5arrayIPcLm2EEEEviT0_T1_,"",@"SHT_CUDA_INFO"
	.sectionflags	@""
	.align	4


	//----- nvinfo : EIATTR_CUDA_API_VERSION
	.align		4
        /*0000*/ 	.byte	0x04, 0x37
        /*0002*/ 	.short	(.L_2881 - .L_2880)
.L_2880:
        /*0004*/ 	.word	0x00000082


	//----- nvinfo : EIATTR_SW2861232_WAR
	.align		4
.L_2881:
        /*0008*/ 	.byte	0x01, 0x35
	.zero		2


	//----- nvinfo : EIATTR_PARAM_CBANK
	.align		4
        /*000c*/ 	.byte	0x04, 0x0a
        /*000e*/ 	.short	(.L_2883 - .L_2882)
	.align		4
.L_2882:
        /*0010*/ 	.word	index@(.nv.constant0._ZN2at6native29vectorized_elementwise_kernelILi2ENS0_13BUnaryFunctorIdddZZZNS0_15binary_internal21div_floor_kernel_cudaERNS_18TensorIteratorBaseEENKUlvE1_clEvENKUlvE_clEvEUlddE_EESt5arrayIPcLm2EEEEviT0_T1_)
        /*0014*/ 	.short	0x0160
        /*0016*/ 	.short	0x0028


	//----- nvinfo : EIATTR_CBANK_PARAM_SIZE
	.align		4
.L_2883:
        /*0018*/ 	.byte	0x03, 0x19
        /*001a*/ 	.short	0x0028


	//----- nvinfo : EIATTR_KPARAM_INFO
	.align		4
        /*001c*/ 	.byte	0x04, 0x17
        /*001e*/ 	.short	(.L_2885 - .L_2884)
.L_2884:
        /*0020*/ 	.word	0x00000000
        /*0024*/ 	.short	0x0002
        /*0026*/ 	.short	0x0018
        /*0028*/ 	.byte	0x00, 0xf0, 0x41, 0x00


	//----- nvinfo : EIATTR_KPARAM_INFO
	.align		4
.L_2885:
        /*002c*/ 	.byte	0x04, 0x17
        /*002e*/ 	.short	(.L_2887 - .L_2886)
.L_2886:
        /*0030*/ 	.word	0x00000000
        /*0034*/ 	.short	0x0001
        /*0036*/ 	.short	0x0008
        /*0038*/ 	.byte	0x00, 0xf0, 0x41, 0x00


	//----- nvinfo : EIATTR_KPARAM_INFO
	.align		4
.L_2887:
        /*003c*/ 	.byte	0x04, 0x17
        /*003e*/ 	.short	(.L_2889 - .L_2888)
.L_2888:
        /*0040*/ 	.word	0x00000000
        /*0044*/ 	.short	0x0000
        /*0046*/ 	.short	0x0000
        /*0048*/ 	.byte	0x00, 0xf0, 0x11, 0x00


	//----- nvinfo : EIATTR_MAXREG_COUNT
	.align		4
.L_2889:
        /*004c*/ 	.byte	0x03, 0x1b
        /*004e*/ 	.short	0x00ff


	//----- nvinfo : EIATTR_MERCURY_ISA_VERSION
	.align		4
        /*0050*/ 	.byte	0x03, 0x5f
        /*0052*/ 	.short	0x0000


	//----- nvinfo : EIATTR_EXIT_INSTR_OFFSETS
	.align		4
        /*0054*/ 	.byte	0x04, 0x1c
        /*0056*/ 	.short	(.L_2891 - .L_2890)


	//   ....[0]....
.L_2890:
        /*0058*/ 	.word	0x0000add0


	//   ....[1]....
        /*005c*/ 	.word	0x000163c0


	//   ....[2]....
        /*0060*/ 	.word	0x00016410


	//----- nvinfo : EIATTR_MAX_THREADS
	.align		4
.L_2891:
        /*0064*/ 	.byte	0x04, 0x05
        /*0066*/ 	.short	(.L_2893 - .L_2892)
.L_2892:
        /*0068*/ 	.word	0x00000080
        /*006c*/ 	.word	0x00000001
        /*0070*/ 	.word	0x00000001


	//----- nvinfo : EIATTR_CRS_STACK_SIZE
	.align		4
.L_2893:
        /*0074*/ 	.byte	0x04, 0x1e
        /*0076*/ 	.short	(.L_2895 - .L_2894)
.L_2894:
        /*0078*/ 	.word	0x00000000
.L_2895:


//--------------------- .nv.info._ZN2at6native29vectorized_elementwise_kernelILi4ENS0_13BUnaryFunctorIdddZZZNS0_15binary_internal21div_floor_kernel_cudaERNS_18TensorIteratorBaseEENKUlvE1_clEvENKUlvE_clEvEUlddE_EESt5arrayIPcLm2EEEEviT0_T1_ --------------------------
	.section	.nv.info._ZN2at6native29vectorized_elementwise_kernelILi4ENS0_13BUnaryFunctorIdddZZZNS0_15binary_internal21div_floor_kernel_cudaERNS_18TensorIteratorBaseEENKUlvE1_clEvENKUlvE_clEvEUlddE_EESt5arrayIPcLm2EEEEviT0_T1_,"",@"SHT_CUDA_INFO"
	.sectionflags	@""
	.align	4


	//----- nvinfo : EIATTR_CUDA_API_VERSION
	.align		4
        /*0000*/ 	.byte	0x04, 0x37
        /*0002*/ 	.short	(.L_2897 - .L_2896)
.L_2896:
        /*0004*/ 	.word	0x00000082


	//----- nvinfo : EIATTR_SW2861232_WAR
	.align		4
.L_2897:
        /*0008*/ 	.byte	0x01, 0x35
	.zero		2


	//----- nvinfo : EIATTR_PARAM_CBANK
	.align		4
        /*000c*/ 	.byte	0x04, 0x0a
        /*000e*/ 	.short	(.L_2899 - .L_2898)
	.align		4
.L_2898:
        /*0010*/ 	.word	index@(.nv.constant0._ZN2at6native29vectorized_elementwise_kernelILi4ENS0_13BUnaryFunctorIdddZZZNS0_15binary_internal21div_floor_kernel_cudaERNS_18TensorIteratorBaseEENKUlvE1_clEvENKUlvE_clEvEUlddE_EESt5arrayIPcLm2EEEEviT0_T1_)
        /*0014*/ 	.short	0x0160
        /*0016*/ 	.short	0x0028


	//----- nvinfo : EIATTR_CBANK_PARAM_SIZE
	.align		4
.L_2899:
        /*0018*/ 	.byte	0x03, 0x19
        /*001a*/ 	.short	0x0028


	//----- nvinfo : EIATTR_KPARAM_INFO
	.align		4
        /*001c*/ 	.byte	0x04, 0x17
        /*001e*/ 	.short	(.L_2901 - .L_2900)
.L_2900:
        /*0020*/ 	.word	0x00000000
        /*0024*/ 	.short	0x0002
        /*0026*/ 	.short	0x0018
        /*0028*/ 	.byte	0x00, 0xf0, 0x41, 0x00


	//----- nvinfo : EIATTR_KPARAM_INFO
	.align		4
.L_2901:
        /*002c*/ 	.byte	0x04, 0x17
        /*002e*/ 	.short	(.L_2903 - .L_2902)
.L_2902:
        /*0030*/ 	.word	0x00000000
        /*0034*/ 	.short	0x0001
        /*0036*/ 	.short	0x0008
        /*0038*/ 	.byte	0x00, 0xf0, 0x41, 0x00


	//----- nvinfo : EIATTR_KPARAM_INFO
	.align		4
.L_2903:
        /*003c*/ 	.byte	0x04, 0x17
        /*003e*/ 	.short	(.L_2905 - .L_2904)
.L_2904:
        /*0040*/ 	.word	0x00000000
        /*0044*/ 	.short	0x0000
        /*0046*/ 	.short	0x0000
        /*0048*/ 	.byte	0x00, 0xf0, 0x11, 0x00


	//----- nvinfo : EIATTR_MAXREG_COUNT
	.align		4
.L_2905:
        /*004c*/ 	.byte	0x03, 0x1b
        /*004e*/ 	.short	0x00ff


	//----- nvinfo : EIATTR_MERCURY_ISA_VERSION
	.align		4
        /*0050*/ 	.byte	0x03, 0x5f
        /*0052*/ 	.short	0x0000


	//----- nvinfo : EIATTR_EXIT_INSTR_OFFSETS
	.align		4
        /*0054*/ 	.byte	0x04, 0x1c
        /*0056*/ 	.short	(.L_2907 - .L_2906)


	//   ....[0]....
.L_2906:
        /*0058*/ 	.word	0x0000add0


	//   ....[1]....
        /*005c*/ 	.word	0x000163c0


	//   ....[2]....
        /*0060*/ 	.word	0x00016410


	//----- nvinfo : EIATTR_MAX_THREADS
	.align		4
.L_2907:
        /*0064*/ 	.byte	0x04, 0x05
        /*0066*/ 	.short	(.L_2909 - .L_2908)
.L_2908:
        /*0068*/ 	.word	0x00000080
        /*006c*/ 	.word	0x00000001
        /*0070*/ 	.word	0x00000001


	//----- nvinfo : EIATTR_CRS_STACK_SIZE
	.align		4
.L_2909:
        /*0074*/ 	.byte	0x04, 0x1e
        /*0076*/ 	.short	(.L_2911 - .L_2910)
.L_2910:
        /*0078*/ 	.word	0x00000000
.L_2911:


//--------------------- .nv.info._ZN2at6native29vectorized_elementwise_kernelILi8ENS0_13BUnaryFunctorIdddZZZNS0_15binary_internal21div_floor_kernel_cudaERNS_18TensorIteratorBaseEENKUlvE1_clEvENKUlvE_clEvEUlddE_EESt5arrayIPcLm2EEEEviT0_T1_ --------------------------
	.section	.nv.info._ZN2at6native29vectorized_elementwise_kernelILi8ENS0_13BUnaryFunctorIdddZZZNS0_15binary_internal21div_floor_kernel_cudaERNS_18TensorIteratorBaseEENKUlvE1_clEvENKUlvE_clEvEUlddE_EESt5arrayIPcLm2EEEEviT0_T1_,"",@"SHT_CUDA_INFO"
	.sectionflags	@""
	.align	4


	//----- nvinfo : EIATTR_CUDA_API_VERSION
	.align		4
        /*0000*/ 	.byte	0x04, 0x37
        /*0002*/ 	.short	(.L_2913 - .L_2912)
.L_2912:
        /*0004*/ 	.word	0x00000082


	//----- nvinfo : EIATTR_SW2861232_WAR
	.align		4
.L_2913:
        /*0008*/ 	.byte	0x01, 0x35
	.zero		2


	//----- nvinfo : EIATTR_PARAM_CBANK
	.align		4
        /*000c*/ 	.byte	0x04, 0x0a
        /*000e*/ 	.short	(.L_2915 - .L_2914)
	.align		4
.L_2914:
        /*0010*/ 	.word	index@(.nv.constant0._ZN2at6native29vectorized_elementwise_kernelILi8ENS0_13BUnaryFunctorIdddZZZNS0_15binary_internal21div_floor_kernel_cudaERNS_18TensorIteratorBaseEENKUlvE1_clEvENKUlvE_clEvEUlddE_EESt5arrayIPcLm2EEEEviT0_T1_)
        /*0014*/ 	.short	0x0160
        /*0016*/ 	.short	0x0028


	//----- nvinfo : EIATTR_CBANK_PARAM_SIZE
	.align		4
.L_2915:
        /*0018*/ 	.byte	0x03, 0x19
        /*001a*/ 	.short	0x0028


	//----- nvinfo : EIATTR_KPARAM_INFO
	.align		4
        /*001c*/ 	.byte	0x04, 0x17
        /*001e*/ 	.short	(.L_2917 - .L_2916)
.L_2916:
        /*0020*/ 	.word	0x00000000
        /*0024*/ 	.short	0x0002
        /*0026*/ 	.short	0x0018
        /*0028*/ 	.byte	0x00, 0xf0, 0x41, 0x00


	//----- nvinfo : EIATTR_KPARAM_INFO
	.align		4
.L_2917:
        /*002c*/ 	.byte	0x04, 0x17
        /*002e*/ 	.short	(.L_2919 - .L_2918)
.L_2918:
        /*0030*/ 	.word	0x00000000
        /*0034*/ 	.short	0x0001
        /*0036*/ 	.short	0x0008
        /*0038*/ 	.byte	0x00, 0xf0, 0x41, 0x00


	//----- nvinfo : EIATTR_KPARAM_INFO
	.align		4
.L_2919:
        /*003c*/ 	.byte	0x04, 0x17
        /*003e*/ 	.short	(.L_2921 - .L_2920)
.L_2920:
        /*0040*/ 	.word	0x00000000
        /*0044*/ 	.short	0x0000
        /*0046*/ 	.short	0x0000
        /*0048*/ 	.byte	0x00, 0xf0, 0x11, 0x00


	//----- nvinfo : EIATTR_MAXREG_COUNT
	.align		4
.L_2921:
        /*004c*/ 	.byte	0x03, 0x1b
        /*004e*/ 	.short	0x00ff


	//----- nvinfo : EIATTR_MERCURY_ISA_VERSION
	.align		4
        /*0050*/ 	.byte	0x03, 0x5f
        /*0052*/ 	.short	0x0000


	//----- nvinfo : EIATTR_EXIT_INSTR_OFFSETS
	.align		4
        /*0054*/ 	.byte	0x04, 0x1c
        /*0056*/ 	.short	(.L_2923 - .L_2922)


	//   ....[0]....
.L_2922:
        /*0058*/ 	.word	0x00000010


	//----- nvinfo : EIATTR_MAX_THREADS
	.align		4
.L_2923:
        /*005c*/ 	.byte	0x04, 0x05
        /*005e*/ 	.short	(.L_2925 - .L_2924)
.L_2924:
        /*0060*/ 	.word	0x00000080
        /*0064*/ 	.word	0x00000001
        /*0068*/ 	.word	0x00000001
.L_2925:


//--------------------- .nv.info._ZN2at6native18elementwise_kernelILi128ELi4EZNS0_15gpu_kernel_implINS0_13AUnaryFunctorIdddZZZNS0_15binary_internal21div_floor_kernel_cudaERNS_18TensorIteratorBaseEENKUlvE1_clEvENKUlvE_clEvEUlddE_EEEEvS6_RKT_EUliE_EEviT1_ --------------------------
	.section	.nv.info._ZN2at6native18elementwise_kernelILi128ELi4EZNS0_15gpu_kernel_implINS0_13AUnaryFunctorIdddZZZNS0_15binary_internal21div_floor_kernel_cudaERNS_18TensorIteratorBaseEENKUlvE1_clEvENKUlvE_clEvEUlddE_EEEEvS6_RKT_EUliE_EEviT1_,"",@"SHT_CUDA_INFO"
	.sectionflags	@""
	.align	4


	//----- nvinfo : EIATTR_CUDA_API_VERSION
	.align		4
        /*0000*/ 	.byte	0x04, 0x37
        /*0002*/ 	.short	(.L_2927 - .L_2926)
.L_2926:
        /*0004*/ 	.word	0x00000082


	//----- nvinfo : EIATTR_SW2861232_WAR
	.align		4
.L_2927:
        /*0008*/ 	.byte	0x01, 0x35
	.zero		2


	//----- nvinfo : EIATTR_PARAM_CBANK
	.align		4
        /*000c*/ 	.byte	0x04, 0x0a
        /*000e*/ 	.short	(.L_2929 - .L_2928)
	.align		4
.L_2928:
        /*0010*/ 	.word	index@(.nv.constant0._ZN2at6native18elementwise_kernelILi128ELi4EZNS0_15gpu_kernel_implINS0_13AUnaryFunctorIdddZZZNS0_15binary_internal21div_floor_kernel_cudaERNS_18TensorIteratorBaseEENKUlvE1_clEvENKUlvE_clEvEUlddE_EEEEvS6_RKT_EUliE_EEviT1_)
        /*0014*/ 	.short	0x0160
        /*0016*/ 	.short	0x0230


	//----- nvinfo : EIATTR_CBANK_PARAM_SIZE
	.align		4
.L_2929:
        /*0018*/ 	.byte	0x03, 0x19
        /*001a*/ 	.short	0x0230


	//----- nvinfo : EIATTR_KPARAM_INFO
	.align		4
        /*001c*/ 	.byte	0x04, 0x17
        /*001e*/ 	.short	(.L_2931 - .L_2930)
.L_2930:
        /*0020*/ 	.word	0x00000000
        /*0024*/ 	.short	0x0001
        /*0026*/ 	.short	0x0008
        /*0028*/ 	.byte	0x00, 0xf0, 0xa1, 0x08


	//----- nvinfo : EIATTR_KPARAM_INFO
	.align		4
.L_2931:
        /*002c*/ 	.byte	0x04, 0x17
        /*002e*/ 	.short	(.L_2933 - .L_2932)
.L_2932:
        /*0030*/ 	.word	0x00000000
        /*0034*/ 	.short	0x0000
        /*0036*/ 	.short	0x0000
        /*0038*/ 	.byte	0x00, 0xf0, 0x11, 0x00


	//----- nvinfo : EIATTR_MAXREG_COUNT
	.align		4
.L_2933:
        /*003c*/ 	.byte	0x03, 0x1b
        /*003e*/ 	.short	0x0080


	//----- nvinfo : EIATTR_EXTERNS
	.align		4
        /*0040*/ 	.byte	0x04, 0x0f
        /*0042*/ 	.short	(.L_2935 - .L_2934)


	//   ....[0]....
	.align		4
.L_2934:
        /*0044*/ 	.word	index@(__assertfail)


	//----- nvinfo : EIATTR_MERCURY_ISA_VERSION
	.align		4
.L_2935:
        /*0048*/ 	.byte	0x03, 0x5f
        /*004a*/ 	.short	0x0000


	//----- nvinfo : EIATTR_SYSCALL_OFFSETS
	.align		4
        /*004c*/ 	.byte	0x04, 0x46
        /*004e*/ 	.short	(.L_2937 - .L_2936)


	//   ....[0]....
.L_2936:
        /*0050*/ 	.word	0x00001d80


	//   ....[1]....
        /*0054*/ 	.word	0x00004340


	//   ....[2]....
        /*0058*/ 	.word	0x00006140


	//   ....[3]....
        /*005c*/ 	.word	0x000086c0


	//   ....[4]....
        /*0060*/ 	.word	0x0000a470


	//   ....[5]....
        /*0064*/ 	.word	0x0000c9f0


	//   ....[6]....
        /*0068*/ 	.word	0x0000e7b0


	//   ....[7]....
        /*006c*/ 	.word	0x00010d40


	//----- nvinfo : EIATTR_EXIT_INSTR_OFFSETS
	.align		4
.L_2937:
        /*0070*/ 	.byte	0x04, 0x1c
        /*0072*/ 	.short	(.L_2939 - .L_2938)


	//   ....[0]....
.L_2938:
        /*0074*/ 	.word	0x0000ca90


	//   ....[1]....
        /*0078*/ 	.word	0x0000fe90


	//   ....[2]....
        /*007c*/ 	.word	0x0000fed0


	//   ....[3]....
        /*0080*/ 	.word	0x0000ff60


	//   ....[4]....
        /*0084*/ 	.word	0x0000ff90


	//   ....[5]....
        /*0088*/ 	.word	0x0000ffc0


	//   ....[6]....
        /*008c*/ 	.word	0x00010070


	//   ....[7]....
        /*0090*/ 	.word	0x000100d0


	//   ....[8]....
        /*0094*/ 	.word	0x00010190


	//   ....[9]....
        /*0098*/ 	.word	0x00010200


	//   ....[10]....
        /*009c*/ 	.word	0x00010220


	//   ....[11]....
        /*00a0*/ 	.word	0x000102e0


	//   ....[12]....
        /*00a4*/ 	.word	0x00010310


	//   ....[13]....
        /*00a8*/ 	.word	0x000104c0


	//   ....[14]....
        /*00ac*/ 	.word	0x00010640


	//   ....[15]....
        /*00b0*/ 	.word	0x000106a0


	//   ....[16]....
        /*00b4*/ 	.word	0x00010750


	//   ....[17]....
        /*00b8*/ 	.word	0x000108f0


	//   ....[18]....
        /*00bc*/ 	.word	0x00010a90


	//   ....[19]....
        /*00c0*/ 	.word	0x00010c10


	//   ....[20]....
        /*00c4*/ 	.word	0x00010d50


	//   ....[21]....
        /*00c8*/ 	.word	0x00010d80


	//   ....[22]....
        /*00cc*/ 	.word	0x00010db0


	//----- nvinfo : EIATTR_MAX_THREADS
	.align		4
.L_2939:
        /*00d0*/ 	.byte	0x04, 0x05
        /*00d2*/ 	.short	(.L_2941 - .L_2940)
.L_2940:
        /*00d4*/ 	.word	0x00000080
        /*00d8*/ 	.word	0x00000001
        /*00dc*/ 	.word	0x00000001


	//----- nvinfo : EIATTR_CRS_STACK_SIZE
	.align		4
.L_2941:
        /*00e0*/ 	.byte	0x04, 0x1e
        /*00e2*/ 	.short	(.L_2943 - .L_2942)
.L_2942:
        /*00e4*/ 	.word	0x00000000
.L_2943:


//--------------------- .nv.info._ZN2at6native27unrolled_elementwise_kernelINS0_13AUnaryFunctorIdddZZZNS0_15binary_internal21div_floor_kernel_cudaERNS_18TensorIteratorBaseEENKUlvE1_clEvENKUlvE_clEvEUlddE_EESt5arrayIPcLm2EELi4E23TrivialOffsetCalculatorILi1EjESE_NS0_6memory12LoadWithCastILi1EEENSF_13StoreWithCastILi1EEEEEviT_T0_T2_T3_T4_T5_ --------------------------
	.section	.nv.info._ZN2at6native27unrolled_elementwise_kernelINS0_13AUnaryFunctorIdddZZZNS0_15binary_internal21div_floor_kernel_cudaERNS_18TensorIteratorBaseEENKUlvE1_clEvENKUlvE_clEvEUlddE_EESt5arrayIPcLm2EELi4E23TrivialOffsetCalculatorILi1EjESE_NS0_6memory12LoadWithCastILi1EEENSF_13StoreWithCastILi1EEEEEviT_T0_T2_T3_T4_T5_,"",@"SHT_CUDA_INFO"
	.sectionflags	@""
	.align	4


	//----- nvinfo : EIATTR_CUDA_API_VERSION
	.align		4
        /*0000*/ 	.byte	0x04, 0x37
        /*0002*/ 	.short	(.L_2945 - .L_2944)
.L_2944:
        /*0004*/ 	.word	0x00000082


	//----- nvinfo : EIATTR_SW2861232_WAR
	.align		4
.L_2945:
        /*0008*/ 	.byte	0x01, 0x35
	.zero		2


	//----- nvinfo : EIATTR_PARAM_CBANK
	.align		4
        /*000c*/ 	.byte	0x04, 0x0a
        /*000e*/ 	.short	(.L_2947 - .L_2946)
	.align		4
.L_2946:
        /*0010*/ 	.word	index@(.nv.constant0._ZN2at6native27unrolled_elementwise_kernelINS0_13AUnaryFunctorIdddZZZNS0_15binary_internal21div_floor_kernel_cudaERNS_18TensorIteratorBaseEENKUlvE1_clEvENKUlvE_clEvEUlddE_EESt5arrayIPcLm2EELi4E23TrivialOffsetCalculatorILi1EjESE_NS0_6memory12LoadWithCastILi1EEENSF_13StoreWithCastILi1EEEEEviT_T0_T2_T3_T4_T5_)
        /*0014*/ 	.short	0x0160
        /*0016*/ 	.short	0x003c


	//----- nvinfo : EIATTR_CBANK_PARAM_SIZE
	.align		4
.L_2947:
        /*0018*/ 	.byte	0x03, 0x19
        /*001a*/ 	.short	0x003c


	//----- nvinfo : EIATTR_KPARAM_INFO
	.align		4
        /*001c*/ 	.byte	0x04, 0x17
        /*001e*/ 	.short	(.L_2949 - .L_2948)
.L_2948:
        /*0020*/ 	.word	0x00000000
        /*0024*/ 	.short	0x0006
        /*0026*/ 	.short	0x0034
        /*0028*/ 	.byte	0x00, 0xf0, 0x21, 0x00


	//----- nvinfo : EIATTR_KPARAM_INFO
	.align		4
.L_2949:
        /*002c*/ 	.byte	0x04, 0x17
        /*002e*/ 	.short	(.L_2951 - .L_2950)
.L_2950:
        /*0030*/ 	.word	0x00000000
        /*0034*/ 	.short	0x0005
        /*0036*/ 	.short	0x002c
        /*0038*/ 	.byte	0x00, 0xf0, 0x21, 0x00


	//----- nvinfo : EIATTR_KPARAM_INFO
	.align		4
.L_2951:
        /*003c*/ 	.byte	0x04, 0x17
        /*003e*/ 	.short	(.L_2953 - .L_2952)
.L_2952:
        /*0040*/ 	.word	0x00000000
        /*0044*/ 	.short	0x0004
        /*0046*/ 	.short	0x0029
        /*0048*/ 	.byte	0x00, 0xf0, 0x05, 0x00


	//----- nvinfo : EIATTR_KPARAM_INFO
	.align		4
.L_2953:
        /*004c*/ 	.byte	0x04, 0x17
        /*004e*/ 	.short	(.L_2955 - .L_2954)
.L_2954:
        /*0050*/ 	.word	0x00000000
        /*0054*/ 	.short	0x0003
        /*0056*/ 	.short	0x0028
        /*0058*/ 	.byte	0x00, 0xf0, 0x05, 0x00


	//----- nvinfo : EIATTR_KPARAM_INFO
	.align		4
.L_2955:
        /*005c*/ 	.byte	0x04, 0x17
        /*005e*/ 	.short	(.L_2957 - .L_2956)
.L_2956:
        /*0060*/ 	.word	0x00000000
        /*0064*/ 	.short	0x0002
        /*0066*/ 	.short	0x0018
        /*0068*/ 	.byte	0x00, 0xf0, 0x41, 0x00


	//----- nvinfo : EIATTR_KPARAM_INFO
	.align		4
.L_2957:
        /*006c*/ 	.byte	0x04, 0x17
        /*006e*/ 	.short	(.L_2959 - .L_2958)
.L_2958:
        /*0070*/ 	.word	0x00000000
        /*0074*/ 	.short	0x0001
        /*0076*/ 	.short	0x0008
        /*0078*/ 	.byte	0x00, 0xf0, 0x41, 0x00


	//----- nvinfo : EIATTR_KPARAM_INFO
	.align		4
.L_2959:
        /*007c*/ 	.byte	0x04, 0x17
        /*007e*/ 	.short	(.L_2961 - .L_2960)
.L_2960:
        /*0080*/ 	.word	0x00000000
        /*0084*/ 	.short	0x0000
        /*0086*/ 	.short	0x0000
        /*0088*/ 	.byte	0x00, 0xf0, 0x11, 0x00


	//----- nvinfo : EIATTR_MAXREG_COUNT
	.align		4
.L_2961:
        /*008c*/ 	.byte	0x03, 0x1b
        /*008e*/ 	.short	0x00ff


	//----- nvinfo : EIATTR_EXTERNS
	.align		4
        /*0090*/ 	.byte	0x04, 0x0f
        /*0092*/ 	.short	(.L_2963 - .L_2962)


	//   ....[0]....
	.align		4
.L_2962:
        /*0094*/ 	.word	index@(__assertfail)


	//----- nvinfo : EIATTR_MERCURY_ISA_VERSION
	.align		4
.L_2963:
        /*0098*/ 	.byte	0x03, 0x5f
        /*009a*/ 	.short	0x0000


	//----- nvinfo : EIATTR_SYSCALL_OFFSETS
	.align		4
        /*009c*/ 	.byte	0x04, 0x46
        /*009e*/ 	.short	(.L_2965 - .L_2964)


	//   ....[0]....
.L_2964:
        /*00a0*/ 	.word	0x00000f90


	//   ....[1]....
        /*00a4*/ 	.word	0x00001f40


	//   ....[2]....
        /*00a8*/ 	.word	0x00002f00


	//   ....[3]....
        /*00ac*/ 	.word	0x00003e90


	//   ....[4]....
        /*00b0*/ 	.word	0x0000a810


	//   ....[5]....
        /*00b4*/ 	.word	0x0000b8d0


	//   ....[6]....
        /*00b8*/ 	.word	0x0000c950


	//   ....[7]....
        /*00bc*/ 	.word	0x0000d9d0


	//----- nvinfo : EIATTR_EXIT_INSTR_OFFSETS
	.align		4
.L_2965:
        /*00c0*/ 	.byte	0x04, 0x1c
        /*00c2*/ 	.short	(.L_2967 - .L_2966)


	//   ....[0]....
.L_2966:
        /*00c4*/ 	.word	0x0000c9f0


	//   ....[1]....
        /*00c8*/ 	.word	0x0000cb20


	//   ....[2]....
        /*00cc*/ 	.word	0x0000cb60


	//   ....[3]....
        /*00d0*/ 	.word	0x0000cbf0


	//   ....[4]....
        /*00d4*/ 	.word	0x0000cc20


	//   ....[5]....
        /*00d8*/ 	.word	0x0000cc50


	//   ....[6]....
        /*00dc*/ 	.word	0x0000cd00


	//   ....[7]....
        /*00e0*/ 	.word	0x0000cd60


	//   ....[8]....
        /*00e4*/ 	.word	0x0000ce20


	//   ....[9]....
        /*00e8*/ 	.word	0x0000ce90


	//   ....[10]....
        /*00ec*/ 	.word	0x0000ceb0


	//   ....[11]....
        /*00f0*/ 	.word	0x0000cf70


	//   ....[12]....
        /*00f4*/ 	.word	0x0000cfa0


	//   ....[13]....
        /*00f8*/ 	.word	0x0000d150


	//   ....[14]....
        /*00fc*/ 	.word	0x0000d2d0


	//   ....[15]....
        /*0100*/ 	.word	0x0000d330


	//   ....[16]....
        /*0104*/ 	.word	0x0000d3e0


	//   ....[17]....
        /*0108*/ 	.word	0x0000d580


	//   ....[18]....
        /*010c*/ 	.word	0x0000d720


	//   ....[19]....
        /*0110*/ 	.word	0x0000d8a0


	//   ....[20]....
        /*0114*/ 	.word	0x0000d9e0


	//   ....[21]....
        /*0118*/ 	.word	0x0000da10


	//   ....[22]....
        /*011c*/ 	.word	0x0000da40


	//----- nvinfo : EIATTR_MAX_THREADS
	.align		4
.L_2967:
        /*0120*/ 	.byte	0x04, 0x05
        /*0122*/ 	.short	(.L_2969 - .L_2968)
.L_2968:
        /*0124*/ 	.word	0x00000080
        /*0128*/ 	.word	0x00000001
        /*012c*/ 	.word	0x00000001


	//----- nvinfo : EIATTR_CRS_STACK_SIZE
	.align		4
.L_2969:
        /*0130*/ 	.byte	0x04, 0x1e
        /*0132*/ 	.short	(.L_2971 - .L_2970)
.L_2970:
        /*0134*/ 	.word	0x00000000
.L_2971:


//--------------------- .nv.info._ZN2at6native18elementwise_kernelILi128ELi2EZNS0_22gpu_kernel_impl_nocastINS0_13AUnaryFunctorIdddZZZNS0_15binary_internal21div_floor_kernel_cudaERNS_18TensorIteratorBaseEENKUlvE1_clEvENKUlvE_clEvEUlddE_EEEEvS6_RKT_EUliE_EEviT1_ --------------------------
	.section	.nv.info._ZN2at6native18elementwise_kernelILi128ELi2EZNS0_22gpu_kernel_impl_nocastINS0_13AUnaryFunctorIdddZZZNS0_15binary_internal21div_floor_kernel_cudaERNS_18TensorIteratorBaseEENKUlvE1_clEvENKUlvE_clEvEUlddE_EEEEvS6_RKT_EUliE_EEviT1_,"",@"SHT_CUDA_INFO"
	.sectionflags	@""
	.align	4


	//----- nvinfo : EIATTR_CUDA_API_VERSION
	.align		4
        /*0000*/ 	.byte	0x04, 0x37
        /*0002*/ 	.short	(.L_2973 - .L_2972)
.L_2972:
        /*0004*/ 	.word	0x00000082


	//----- nvinfo : EIATTR_SW2861232_WAR
	.align		4
.L_2973:
        /*0008*/ 	.byte	0x01, 0x35
	.zero		2


	//----- nvinfo : EIATTR_PARAM_CBANK
	.align		4
        /*000c*/ 	.byte	0x04, 0x0a
        /*000e*/ 	.short	(.L_2975 - .L_2974)
	.align		4
.L_2974:
        /*0010*/ 	.word	index@(.nv.constant0._ZN2at6native18elementwise_kernelILi128ELi2EZNS0_22gpu_kernel_impl_nocastINS0_13AUnaryFunctorIdddZZZNS0_15binary_internal21div_floor_kernel_cudaERNS_18TensorIteratorBaseEENKUlvE1_clEvENKUlvE_clEvEUlddE_EEEEvS6_RKT_EUliE_EEviT1_)
        /*0014*/ 	.short	0x0160
        /*0016*/ 	.short	0x0228


	//----- nvinfo : EIATTR_CBANK_PARAM_SIZE
	.align		4
.L_2975:
        /*0018*/ 	.byte	0x03, 0x19
        /*001a*/ 	.short	0x0228


	//----- nvinfo : EIATTR_KPARAM_INFO
	.align		4
        /*001c*/ 	.byte	0x04, 0x17
        /*001e*/ 	.short	(.L_2977 - .L_2976)
.L_2976:
        /*0020*/ 	.word	0x00000000
        /*0024*/ 	.short	0x0001
        /*0026*/ 	.short	0x0008
        /*0028*/ 	.byte	0x00, 0xf0, 0x81, 0x08


	//----- nvinfo : EIATTR_KPARAM_INFO
	.align		4
.L_2977:
        /*002c*/ 	.byte	0x04, 0x17
        /*002e*/ 	.short	(.L_2979 - .L_2978)
.L_2978:
        /*0030*/ 	.word	0x00000000
        /*0034*/ 	.short	0x0000
        /*0036*/ 	.short	0x0000
        /*0038*/ 	.byte	0x00, 0xf0, 0x11, 0x00


	//----- nvinfo : EIATTR_MAXREG_COUNT
	.align		4
.L_2979:
        /*003c*/ 	.byte	0x03, 0x1b
        /*003e*/ 	.short	0x0080


	//----- nvinfo : EIATTR_MERCURY_ISA_VERSION
	.align		4
        /*0040*/ 	.byte	0x03, 0x5f
        /*0042*/ 	.short	0x0000


	//----- nvinfo : EIATTR_EXIT_INSTR_OFFSETS
	.align		4
        /*0044*/ 	.byte	0x04, 0x1c
        /*0046*/ 	.short	(.L_2981 - .L_2980)


	//   ....[0]....
.L_2980:
        /*0048*/ 	.word	0x00002500


	//   ....[1]....
        /*004c*/ 	.word	0x00004950


	//----- nvinfo : EIATTR_MAX_THREADS
	.align		4
.L_2981:
        /*0050*/ 	.byte	0x04, 0x05
        /*0052*/ 	.short	(.L_2983 - .L_2982)
.L_2982:
        /*0054*/ 	.word	0x00000080
        /*0058*/ 	.word	0x00000001
        /*005c*/ 	.word	0x00000001


	//----- nvinfo : EIATTR_CRS_STACK_SIZE
	.align		4
.L_2983:
        /*0060*/ 	.byte	0x04, 0x1e
        /*0062*/ 	.short	(.L_2985 - .L_2984)
.L_2984:
        /*0064*/ 	.word	0x00000000
.L_2985:


//--------------------- .nv.info._ZN2at6native27unrolled_elementwise_kernelINS0_13AUnaryFunctorIdddZZZNS0_15binary_internal21div_floor_kernel_cudaERNS_18TensorIteratorBaseEENKUlvE1_clEvENKUlvE_clEvEUlddE_EESt5arrayIPcLm2EELi4E23TrivialOffsetCalculatorILi1EjESE_NS0_6memory15LoadWithoutCastENSF_16StoreWithoutCastEEEviT_T0_T2_T3_T4_T5_ --------------------------
	.section	.nv.info._ZN2at6native27unrolled_elementwise_kernelINS0_13AUnaryFunctorIdddZZZNS0_15binary_internal21div_floor_kernel_cudaERNS_18TensorIteratorBaseEENKUlvE1_clEvENKUlvE_clEvEUlddE_EESt5arrayIPcLm2EELi4E23TrivialOffsetCalculatorILi1EjESE_NS0_6memory15LoadWithoutCastENSF_16StoreWithoutCastEEEviT_T0_T2_T3_T4_T5_,"",@"SHT_CUDA_INFO"
	.sectionflags	@""
	.align	4


	//----- nvinfo : EIATTR_CUDA_API_VERSION
	.align		4
        /*0000*/ 	.byte	0x04, 0x37
        /*0002*/ 	.short	(.L_2987 - .L_2986)
.L_2986:
        /*0004*/ 	.word	0x00000082


	//----- nvinfo : EIATTR_SW2861232_WAR
	.align		4
.L_2987:
        /*0008*/ 	.byte	0x01, 0x35
	.zero		2


	//----- nvinfo : EIATTR_PARAM_CBANK
	.align		4
        /*000c*/ 	.byte	0x04, 0x0a
        /*000e*/ 	.short	(.L_2989 - .L_2988)
	.align		4
.L_2988:
        /*0010*/ 	.word	index@(.nv.constant0._ZN2at6native27unrolled_elementwise_kernelINS0_13AUnaryFunctorIdddZZZNS0_15binary_internal21div_floor_kernel_cudaERNS_18TensorIteratorBaseEENKUlvE1_clEvENKUlvE_clEvEUlddE_EESt5arrayIPcLm2EELi4E23TrivialOffsetCalculatorILi1EjESE_NS0_6memory15LoadWithoutCastENSF_16StoreWithoutCastEEEviT_T0_T2_T3_T4_T5_)
        /*0014*/ 	.short	0x0160
        /*0016*/ 	.short	0x002c


	//----- nvinfo : EIATTR_CBANK_PARAM_SIZE
	.align		4
.L_2989:
        /*0018*/ 	.byte	0x03, 0x19
        /*001a*/ 	.short	0x002c


	//----- nvinfo : EIATTR_KPARAM_INFO
	.align		4
        /*001c*/ 	.byte	0x04, 0x17
        /*001e*/ 	.short	(.L_2991 - .L_2990)
.L_2990:
        /*0020*/ 	.word	0x00000000
        /*0024*/ 	.short	0x0006
        /*0026*/ 	.short	0x002b
        /*0028*/ 	.byte	0x00, 0xf0, 0x05, 0x00


	//----- nvinfo : EIATTR_KPARAM_INFO
	.align		4
.L_2991:
        /*002c*/ 	.byte	0x04, 0x17
        /*002e*/ 	.short	(.L_2993 - .L_2992)
.L_2992:
        /*0030*/ 	.word	0x00000000
        /*0034*/ 	.short	0x0005
        /*0036*/ 	.short	0x002a
        /*0038*/ 	.byte	0x00, 0xf0, 0x05, 0x00


	//----- nvinfo : EIATTR_KPARAM_INFO
	.align		4
.L_2993:
        /*003c*/ 	.byte	0x04, 0x17
        /*003e*/ 	.short	(.L_2995 - .L_2994)
.L_2994:
        /*0040*/ 	.word	0x00000000
        /*0044*/ 	.short	0x0004
        /*0046*/ 	.short	0x0029
        /*0048*/ 	.byte	0x00, 0xf0, 0x05, 0x00


	//----- nvinfo : EIATTR_KPARAM_INFO
	.align		4
.L_2995:
        /*004c*/ 	.byte	0x04, 0x17
        /*004e*/ 	.short	(.L_2997 - .L_2996)
.L_2996:
        /*0050*/ 	.word	0x00000000
        /*0054*/ 	.short	0x0003
        /*0056*/ 	.short	0x0028
        /*0058*/ 	.byte	0x00, 0xf0, 0x05, 0x00


	//----- nvinfo : EIATTR_KPARAM_INFO
	.align		4
.L_2997:
        /*005c*/ 	.byte	0x04, 0x17
        /*005e*/ 	.short	(.L_2999 - .L_2998)
.L_2998:
        /*0060*/ 	.word	0x00000000
        /*0064*/ 	.short	0x0002
        /*0066*/ 	.short	0x0018
        /*0068*/ 	.byte	0x00, 0xf0, 0x41, 0x00


	//----- nvinfo : EIATTR_KPARAM_INFO
	.align		4
.L_2999:
        /*006c*/ 	.byte	0x04, 0x17
        /*006e*/ 	.short	(.L_3001 - .L_3000)
.L_3000:
        /*0070*/ 	.word	0x00000000
        /*0074*/ 	.short	0x0001
        /*0076*/ 	.short	0x0008
        /*0078*/ 	.byte	0x00, 0xf0, 0x41, 0x00


	//----- nvinfo : EIATTR_KPARAM_INFO
	.align		4
.L_3001:
        /*007c*/ 	.byte	0x04, 0x17
        /*007e*/ 	.short	(.L_3003 - .L_3002)
.L_3002:
        /*0080*/ 	.word	0x00000000
        /*0084*/ 	.short	0x0000
        /*0086*/ 	.short	0x0000
        /*0088*/ 	.byte	0x00, 0xf0, 0x11, 0x00


	//----- nvinfo : EIATTR_MAXREG_COUNT
	.align		4
.L_3003:
        /*008c*/ 	.byte	0x03, 0x1b
        /*008e*/ 	.short	0x00ff


	//----- nvinfo : EIATTR_MERCURY_ISA_VERSION
	.align		4
        /*0090*/ 	.byte	0x03, 0x5f
        /*0092*/ 	.short	0x0000


	//----- nvinfo : EIATTR_EXIT_INSTR_OFFSETS
	.align		4
        /*0094*/ 	.byte	0x04, 0x1c
        /*0096*/ 	.short	(.L_3005 - .L_3004)


	//   ....[0]....
.L_3004:
        /*0098*/ 	.word	0x00005ba0


	//   ....[1]....
        /*009c*/ 	.word	0x00005c00


	//----- nvinfo : EIATTR_MAX_THREADS
	.align		4
.L_3005:
        /*00a0*/ 	.byte	0x04, 0x05
        /*00a2*/ 	.short	(.L_3007 - .L_3006)
.L_3006:
        /*00a4*/ 	.word	0x00000080
        /*00a8*/ 	.word	0x00000001
        /*00ac*/ 	.word	0x00000001


	//----- nvinfo : EIATTR_CRS_STACK_SIZE
	.align		4
.L_3007:
        /*00b0*/ 	.byte	0x04, 0x1e
        /*00b2*/ 	.short	(.L_3009 - .L_3008)
.L_3008:
        /*00b4*/ 	.word	0x00000000
.L_3009:


//--------------------- .nv.info._ZN2at6native29vectorized_elementwise_kernelILi2ENS0_13AUnaryFunctorIdddZZZNS0_15binary_internal21div_floor_kernel_cudaERNS_18TensorIteratorBaseEENKUlvE1_clEvENKUlvE_clEvEUlddE_EESt5arrayIPcLm2EEEEviT0_T1_ --------------------------
	.section	.nv.info._ZN2at6native29vectorized_elementwise_kernelILi2ENS0_13AUnaryFunctorIdddZZZNS0_15binary_internal21div_floor_kernel_cudaERNS_18TensorIteratorBaseEENKUlvE1_clEvENKUlvE_clEvEUlddE_EESt5arrayIPcLm2EEEEviT0_T1_,"",@"SHT_CUDA_INFO"
	.sectionflags	@""
	.align	4


	//----- nvinfo : EIATTR_CUDA_API_VERSION
	.align		4
        /*0000*/ 	.byte	0x04, 0x37
        /*0002*/ 	.short	(.L_3011 - .L_3010)
.L_3010:
        /*0004*/ 	.word	0x00000082


	//----- nvinfo : EIATTR_SW2861232_WAR
	.align		4
.L_3011:
        /*0008*/ 	.byte	0x01, 0x35
	.zero		2


	//----- nvinfo : EIATTR_PARAM_CBANK
	.align		4
        /*000c*/ 	.byte	0x04, 0x0a
        /*000e*/ 	.short	(.L_3013 - .L_3012)
	.align		4
.L_3012:
        /*0010*/ 	.word	index@(.nv.constant0._ZN2at6native29vectorized_elementwise_kernelILi2ENS0_13AUnaryFunctorIdddZZZNS0_15binary_internal21div_floor_kernel_cudaERNS_18TensorIteratorBaseEENKUlvE1_clEvENKUlvE_clEvEUlddE_EESt5arrayIPcLm2EEEEviT0_T1_)
        /*0014*/ 	.short	0x0160
        /*0016*/ 	.short	0x0028


	//----- nvinfo : EIATTR_CBANK_PARAM_SIZE
	.align		4
.L_3013:
        /*0018*/ 	.byte	0x03, 0x19
        /*001a*/ 	.short	0x0028


	//----- nvinfo : EIATTR_KPARAM_INFO
	.align		4
        /*001c*/ 	.byte	0x04, 0x17
        /*001e*/ 	.short	(.L_3015 - .L_3014)
.L_3014:
        /*0020*/ 	.word	0x00000000
        /*0024*/ 	.short	0x0002
        /*0026*/ 	.short	0x0018
        /*0028*/ 	.byte	0x00, 0xf0, 0x41, 0x00


	//----- nvinfo : EIATTR_KPARAM_INFO
	.align		4
.L_3015:
        /*002c*/ 	.byte	0x04, 0x17
        /*002e*/ 	.short	(.L_3017 - .L_3016)
.L_3016:
        /*0030*/ 	.word	0x00000000
        /*0034*/ 	.short	0x0001
        /*0036*/ 	.short	0x0008
        /*0038*/ 	.byte	0x00, 0xf0, 0x41, 0x00


	//----- nvinfo : EIATTR_KPARAM_INFO
	.align		4
.L_3017:
        /*003c*/ 	.byte	0x04, 0x17
        /*003e*/ 	.short	(.L_3019 - .L_3018)
.L_3018:
        /*0040*/ 	.word	0x00000000
        /*0044*/ 	.short	0x0000
        /*0046*/ 	.short	0x0000
        /*0048*/ 	.byte	0x00, 0xf0, 0x11, 0x00


	//----- nvinfo : EIATTR_MAXREG_COUNT
	.align		4
.L_3019:
        /*004c*/ 	.byte	0x03, 0x1b
        /*004e*/ 	.short	0x00ff


	//----- nvinfo : EIATTR_MERCURY_ISA_VERSION
	.align		4
        /*0050*/ 	.byte	0x03, 0x5f
        /*0052*/ 	.short	0x0000


	//----- nvinfo : EIATTR_EXIT_INSTR_OFFSETS
	.align		4
        /*0054*/ 	.byte	0x04, 0x1c
        /*0056*/ 	.short	(.L_3021 - .L_3020)


	//   ....[0]....
.L_3020:
        /*0058*/ 	.word	0x0000adb0


	//   ....[1]....
        /*005c*/ 	.word	0x000163f0


	//   ....[2]....
        /*0060*/ 	.word	0x00016440


	//----- nvinfo : EIATTR_MAX_THREADS
	.align		4
.L_3021:
        /*0064*/ 	.byte	0x04, 0x05
        /*0066*/ 	.short	(.L_3023 - .L_3022)
.L_3022:
        /*0068*/ 	.word	0x00000080
        /*006c*/ 	.word	0x00000001
        /*0070*/ 	.word	0x00000001


	//----- nvinfo : EIATTR_CRS_STACK_SIZE
	.align		4
.L_3023:
        /*0074*/ 	.byte	0x04, 0x1e
        /*0076*/ 	.short	(.L_3025 - .L_3024)
.L_3024:
        /*0078*/ 	.word	0x00000000
.L_3025:


//--------------------- .nv.info._ZN2at6native29vectorized_elementwise_kernelILi4ENS0_13AUnaryFunctorIdddZZZNS0_15binary_internal21div_floor_kernel_cudaERNS_18TensorIteratorBaseEENKUlvE1_clEvENKUlvE_clEvEUlddE_EESt5arrayIPcLm2EEEEviT0_T1_ --------------------------
	.section	.nv.info._ZN2at6native29vectorized_elementwise_kernelILi4ENS0_13AUnaryFunctorIdddZZZNS0_15binary_internal21div_floor_kernel_cudaERNS_18TensorIteratorBaseEENKUlvE1_clEvENKUlvE_clEvEUlddE_EESt5arrayIPcLm2EEEEviT0_T1_,"",@"SHT_CUDA_INFO"
	.sectionflags	@""
	.align	4


	//----- nvinfo : EIATTR_CUDA_API_VERSION
	.align		4
        /*0000*/ 	.byte	0x04, 0x37
        /*0002*/ 	.short	(.L_3027 - .L_3026)
.L_3026:
        /*0004*/ 	.word	0x00000082


	//----- nvinfo : EIATTR_SW2861232_WAR
	.align		4
.L_3027:
        /*0008*/ 	.byte	0x01, 0x35
	.zero		2


	//----- nvinfo : EIATTR_PARAM_CBANK
	.align		4
        /*000c*/ 	.byte	0x04, 0x0a
        /*000e*/ 	.short	(.L_3029 - .L_3028)
	.align		4
.L_3028:
        /*0010*/ 	.word	index@(.nv.constant0._ZN2at6native29vectorized_elementwise_kernelILi4ENS0_13AUnaryFunctorIdddZZZNS0_15binary_internal21div_floor_kernel_cudaERNS_18TensorIteratorBaseEENKUlvE1_clEvENKUlvE_clEvEUlddE_EESt5arrayIPcLm2EEEEviT0_T1_)
        /*0014*/ 	.short	0x0160
        /*0016*/ 	.short	0x0028


	//----- nvinfo : EIATTR_CBANK_PARAM_SIZE
	.align		4
.L_3029:
        /*0018*/ 	.byte	0x03, 0x19
        /*001a*/ 	.short	0x0028


	//----- nvinfo : EIATTR_KPARAM_INFO
	.align		4
        /*001c*/ 	.byte	0x04, 0x17
        /*001e*/ 	.short	(.L_3031 - .L_3030)
.L_3030:
        /*0020*/ 	.word	0x00000000
        /*0024*/ 	.short	0x0002
        /*0026*/ 	.short	0x0018
        /*0028*/ 	.byte	0x00, 0xf0, 0x41, 0x00


	//----- nvinfo : EIATTR_KPARAM_INFO
	.align		4
.L_3031:
        /*002c*/ 	.byte	0x04, 0x17
        /*002e*/ 	.short	(.L_3033 - .L_3032)
.L_3032:
        /*0030*/ 	.word	0x00000000
        /*0034*/ 	.short	0x0001
        /*0036*/ 	.short	0x0008
        /*0038*/ 	.byte	0x00, 0xf0, 0x41, 0x00


	//----- nvinfo : EIATTR_KPARAM_INFO
	.align		4
.L_3033:
        /*003c*/ 	.byte	0x04, 0x17
        /*003e*/ 	.short	(.L_3035 - .L_3034)
.L_3034:
        /*0040*/ 	.word	0x00000000
        /*0044*/ 	.short	0x0000
        /*0046*/ 	.short	0x0000
        /*0048*/ 	.byte	0x00, 0xf0, 0x11, 0x00


	//----- nvinfo : EIATTR_MAXREG_COUNT
	.align		4
.L_3035:
        /*004c*/ 	.byte	0x03, 0x1b
        /*004e*/ 	.short	0x00ff


	//----- nvinfo : EIATTR_MERCURY_ISA_VERSION
	.align		4
        /*0050*/ 	.byte	0x03, 0x5f
        /*0052*/ 	.short	0x0000


	//----- nvinfo : EIATTR_EXIT_INSTR_OFFSETS
	.align		4
        /*0054*/ 	.byte	0x04, 0x1c
        /*0056*/ 	.short	(.L_3037 - .L_3036)


	//   ....[0]....
.L_3036:
        /*0058*/ 	.word	0x0000adb0


	//   ....[1]....
        /*005c*/ 	.word	0x000163f0


	//   ....[2]....
        /*0060*/ 	.word	0x00016440


	//----- nvinfo : EIATTR_MAX_THREADS
	.align		4
.L_3037:
        /*0064*/ 	.byte	0x04, 0x05
        /*0066*/ 	.short	(.L_3039 - .L_3038)
.L_3038:
        /*0068*/ 	.word	0x00000080
        /*006c*/ 	.word	0x00000001
        /*0070*/ 	.word	0x00000001


	//----- nvinfo : EIATTR_CRS_STACK_SIZE
	.align		4
.L_3039:
        /*0074*/ 	.byte	0x04, 0x1e
        /*0076*/ 	.short	(.L_3041 - .L_3040)
.L_3040:
        /*0078*/ 	.word	0x00000000
.L_3041:


//--------------------- .nv.info._ZN2at6native29vectorized_elementwise_kernelILi8ENS0_13AUnaryFunctorIdddZZZNS0_15binary_internal21div_floor_kernel_cudaERNS_18TensorIteratorBaseEENKUlvE1_clEvENKUlvE_clEvEUlddE_EESt5arrayIPcLm2EEEEviT0_T1_ --------------------------
	.section	.nv.info._ZN2at6native29vectorized_elementwise_kernelILi8ENS0_13AUnaryFunctorIdddZZZNS0_15binary_internal21div_floor_kernel_cudaERNS_18TensorIteratorBaseEENKUlvE1_clEvENKUlvE_clEvEUlddE_EESt5arrayIPcLm2EEEEviT0_T1_,"",@"SHT_CUDA_INFO"
	.sectionflags	@""
	.align	4


	//----- nvinfo : EIATTR_CUDA_API_VERSION
	.align		4
        /*0000*/ 	.byte	0x04, 0x37
        /*0002*/ 	.short	(.L_3043 - .L_3042)
.L_3042:
        /*0004*/ 	.word	0x00000082


	//----- nvinfo : EIATTR_SW2861232_WAR
	.align		4
.L_3043:
        /*0008*/ 	.byte	0x01, 0x35
	.zero		2


	//----- nvinfo : EIATTR_PARAM_CBANK
	.align		4
        /*000c*/ 	.byte	0x04, 0x0a
        /*000e*/ 	.short	(.L_3045 - .L_3044)
	.align		4
.L_3044:
        /*0010*/ 	.word	index@(.nv.constant0._ZN2at6native29vectorized_elementwise_kernelILi8ENS0_13AUnaryFunctorIdddZZZNS0_15binary_internal21div_floor_kernel_cudaERNS_18TensorIteratorBaseEENKUlvE1_clEvENKUlvE_clEvEUlddE_EESt5arrayIPcLm2EEEEviT0_T1_)
        /*0014*/ 	.short	0x0160
        /*0016*/ 	.short	0x0028


	//----- nvinfo : EIATTR_CBANK_PARAM_SIZE
	.align		4
.L_3045:
        /*0018*/ 	.byte	0x03, 0x19
        /*001a*/ 	.short	0x0028


	//----- nvinfo : EIATTR_KPARAM_INFO
	.align		4
        /*001c*/ 	.byte	0x04, 0x17
        /*001e*/ 	.short	(.L_3047 - .L_3046)
.L_3046:
        /*0020*/ 	.word	0x00000000
        /*0024*/ 	.short	0x0002
        /*0026*/ 	.short	0x0018
        /*0028*/ 	.byte	0x00, 0xf0, 0x41, 0x00


	//----- nvinfo : EIATTR_KPARAM_INFO
	.align		4
.L_3047:
        /*002c*/ 	.byte	0x04, 0x17
        /*002e*/ 	.short	(.L_3049 - .L_3048)
.L_3048:
        /*0030*/ 	.word	0x00000000
        /*0034*/ 	.short	0x0001
        /*0036*/ 	.short	0x0008
        /*0038*/ 	.byte	0x00, 0xf0, 0x41, 0x00


	//----- nvinfo : EIATTR_KPARAM_INFO
	.align		4
.L_3049:
        /*003c*/ 	.byte	0x04, 0x17
        /*003e*/ 	.short	(.L_3051 - .L_3050)
.L_3050:
        /*0040*/ 	.word	0x00000000
        /*0044*/ 	.short	0x0000
        /*0046*/ 	.short	0x0000
        /*0048*/ 	.byte	0x00, 0xf0, 0x11, 0x00


	//----- nvinfo : EIATTR_MAXREG_COUNT
	.align		4
.L_3051:
        /*004c*/ 	.byte	0x03, 0x1b
        /*004e*/ 	.short	0x00ff


	//----- nvinfo : EIATTR_MERCURY_ISA_VERSION
	.align		4
        /*0050*/ 	.byte	0x03, 0x5f
        /*0052*/ 	.short	0x0000


	//----- nvinfo : EIATTR_EXIT_INSTR_OFFSETS
	.align		4
        /*0054*/ 	.byte	0x04, 0x1c
        /*0056*/ 	.short	(.L_3053 - .L_3052)


	//   ....[0]....
.L_3052:
        /*0058*/ 	.word	0x00000010


	//----- nvinfo : EIATTR_MAX_THREADS
	.align		4
.L_3053:
        /*005c*/ 	.byte	0x04, 0x05
        /*005e*/ 	.short	(.L_3055 - .L_3054)
.L_3054:
        /*0060*/ 	.word	0x00000080
        /*0064*/ 	.word	0x00000001
        /*0068*/ 	.word	0x00000001
.L_3055:


//--------------------- .nv.info._ZN2at6native18elementwise_kernelILi128ELi4EZNS0_15gpu_kernel_implIZZZNS0_15binary_internal21div_floor_kernel_cudaERNS_18TensorIteratorBaseEENKUlvE0_clEvENKUlvE2_clEvEUlN3c108BFloat16EE_EEvS5_RKT_EUliE_EEviT1_ --------------------------
	.section	.nv.info._ZN2at6native18elementwise_kernelILi128ELi4EZNS0_15gpu_kernel_implIZZZNS0_15binary_internal21div_floor_kernel_cudaERNS_18TensorIteratorBaseEENKUlvE0_clEvENKUlvE2_clEvEUlN3c108BFloat16EE_EEvS5_RKT_EUliE_EEviT1_,"",@"SHT_CUDA_INFO"
	.sectionflags	@""
	.align	4


	//----- nvinfo : EIATTR_CUDA_API_VERSION
	.align		4
        /*0000*/ 	.byte	0x04, 0x37
        /*0002*/ 	.short	(.L_3057 - .L_3056)
.L_3056:
        /*0004*/ 	.word	0x00000082


	//----- nvinfo : EIATTR_SW2861232_WAR
	.align		4
.L_3057:
        /*0008*/ 	.byte	0x01, 0x35
	.zero		2


	//----- nvinfo : EIATTR_PARAM_CBANK
	.align		4
        /*000c*/ 	.byte	0x04, 0x0a
        /*000e*/ 	.short	(.L_3059 - .L_3058)
	.align		4
.L_3058:
        /*0010*/ 	.word	index@(.nv.constant0._ZN2at6native18elementwise_kernelILi128ELi4EZNS0_15gpu_kernel_implIZZZNS0_15binary_internal21div_floor_kernel_cudaERNS_18TensorIteratorBaseEENKUlvE0_clEvENKUlvE2_clEvEUlN3c108BFloat16EE_EEvS5_RKT_EUliE_EEviT1_)
        /*0014*/ 	.short	0x0160
        /*0016*/ 	.short	0x0230


	//----- nvinfo : EIATTR_CBANK_PARAM_SIZE
	.align		4
.L_3059:
        /*0018*/ 	.byte	0x03, 0x19
        /*001a*/ 	.short	0x0230


	//----- nvinfo : EIATTR_KPARAM_INFO
	.align		4
        /*001c*/ 	.byte	0x04, 0x17
        /*001e*/ 	.short	(.L_3061 - .L_3060)
.L_3060:
        /*0020*/ 	.word	0x00000000
        /*0024*/ 	.short	0x0001
        /*0026*/ 	.short	0x0008
        /*0028*/ 	.byte	0x00, 0xf0, 0xa1, 0x08


	//----- nvinfo : EIATTR_KPARAM_INFO
	.align		4
.L_3061:
        /*002c*/ 	.byte	0x04, 0x17
        /*002e*/ 	.short	(.L_3063 - .L_3062)
.L_3062:
        /*0030*/ 	.word	0x00000000
        /*0034*/ 	.short	0x0000
        /*0036*/ 	.short	0x0000
        /*0038*/ 	.byte	0x00, 0xf0, 0x11, 0x00


	//----- nvinfo : EIATTR_MAXREG_COUNT
	.align		4
.L_3063:
        /*003c*/ 	.byte	0x03, 0x1b
        /*003e*/ 	.short	0x0080


	//----- nvinfo : EIATTR_EXTERNS
	.align		4
        /*0040*/ 	.byte	0x04, 0x0f
        /*0042*/ 	.short	(.L_3065 - .L_3064)


	//   ....[0]....
	.align		4
.L_3064:
        /*0044*/ 	.word	index@(__assertfail)


	//----- nvinfo : EIATTR_MERCURY_ISA_VERSION
	.align		4
.L_3065:
        /*0048*/ 	.byte	0x03, 0x5f
        /*004a*/ 	.short	0x0000


	//----- nvinfo : EIATTR_SYSCALL_OFFSETS
	.align		4
        /*004c*/ 	.byte	0x04, 0x46
        /*004e*/ 	.short	(.L_3067 - .L_3066)


	//   ....[0]....
.L_3066:
        /*0050*/ 	.word	0x00001e80


	//   ....[1]....
        /*0054*/ 	.word	0x00003400


	//   ....[2]....
        /*0058*/ 	.word	0x00005230


	//   ....[3]....
        /*005c*/ 	.word	0x00006790


	//   ....[4]....
        /*0060*/ 	.word	0x000085a0


	//   ....[5]....
        /*0064*/ 	.word	0x00009b00


	//   ....[6]....
        /*0068*/ 	.word	0x0000b920


	//   ....[7]....
        /*006c*/ 	.word	0x0000ce80


	//----- nvinfo : EIATTR_EXIT_INSTR_OFFSETS
	.align		4
.L_3067:
        /*0070*/ 	.byte	0x04, 0x1c
        /*0072*/ 	.short	(.L_3069 - .L_3068)


	//   ....[0]....
.L_3068:
        /*0074*/ 	.word	0x00009bc0


	//   ....[1]....
        /*0078*/ 	.word	0x0000c080


	//   ....[2]....
        /*007c*/ 	.word	0x0000c0c0


	//   ....[3]....
        /*0080*/ 	.word	0x0000c160


	//   ....[4]....
        /*0084*/ 	.word	0x0000c1a0


	//   ....[5]....
        /*0088*/ 	.word	0x0000c1e0


	//   ....[6]....
        /*008c*/ 	.word	0x0000c270


	//   ....[7]....
        /*0090*/ 	.word	0x0000c2b0


	//   ....[8]....
        /*0094*/ 	.word	0x0000c350


	//   ....[9]....
        /*0098*/ 	.word	0x0000c3a0


	//   ....[10]....
        /*009c*/ 	.word	0x0000c3f0


	//   ....[11]....
        /*00a0*/ 	.word	0x0000c4c0


	//   ....[12]....
        /*00a4*/ 	.word	0x0000c520


	//   ....[13]....
        /*00a8*/ 	.word	0x0000c6b0


	//   ....[14]....
        /*00ac*/ 	.word	0x0000c810


	//   ....[15]....
        /*00b0*/ 	.word	0x0000c830


	//   ....[16]....
        /*00b4*/ 	.word	0x0000c8f0


	//   ....[17]....
        /*00b8*/ 	.word	0x0000ca70


	//   ....[18]....
        /*00bc*/ 	.word	0x0000cbf0


	//   ....[19]....
        /*00c0*/ 	.word	0x0000cd50


	//   ....[20]....
        /*00c4*/ 	.word	0x0000ce90


	//   ....[21]....
        /*00c8*/ 	.word	0x0000ced0


	//   ....[22]....
        /*00cc*/ 	.word	0x0000cf10


	//----- nvinfo : EIATTR_MAX_THREADS
	.align		4
.L_3069:
        /*00d0*/ 	.byte	0x04, 0x05
        /*00d2*/ 	.short	(.L_3071 - .L_3070)
.L_3070:
        /*00d4*/ 	.word	0x00000080
        /*00d8*/ 	.word	0x00000001
        /*00dc*/ 	.word	0x00000001


	//----- nvinfo : EIATTR_CRS_STACK_SIZE
	.align		4
.L_3071:
        /*00e0*/ 	.byte	0x04, 0x1e
        /*00e2*/ 	.short	(.L_3073 - .L_3072)
.L_3072:
        /*00e4*/ 	.word	0x00000000
.L_3073:


//--------------------- .nv.info._ZN2at6native27unrolled_elementwise_kernelIZZZNS0_15binary_internal21div_floor_kernel_cudaERNS_18TensorIteratorBaseEENKUlvE0_clEvENKUlvE2_clEvEUlN3c108BFloat16EE_St5arrayIPcLm2EELi4E23TrivialOffsetCalculatorILi1EjESE_NS0_6memory12LoadWithCastILi1EEENSF_13StoreWithCastILi1EEEEEviT_T0_T2_T3_T4_T5_ --------------------------
	.section	.nv.info._ZN2at6native27unrolled_elementwise_kernelIZZZNS0_15binary_internal21div_floor_kernel_cudaERNS_18TensorIteratorBaseEENKUlvE0_clEvENKUlvE2_clEvEUlN3c108BFloat16EE_St5arrayIPcLm2EELi4E23TrivialOffsetCalculatorILi1EjESE_NS0_6memory12LoadWithCastILi1EEENSF_13StoreWithCastILi1EEEEEviT_T0_T2_T3_T4_T5_,"",@"SHT_CUDA_INFO"
	.sectionflags	@""
	.align	4


	//----- nvinfo : EIATTR_CUDA_API_VERSION
	.align		4
        /*0000*/ 	.byte	0x04, 0x37
        /*0002*/ 	.short	(.L_3075 - .L_3074)
.L_3074:
        /*0004*/ 	.word	0x00000082


	//----- nvinfo : EIATTR_SW2861232_WAR
	.align		4
.L_3075:
        /*0008*/ 	.byte	0x01, 0x35
	.zero		2


	//----- nvinfo : EIATTR_PARAM_CBANK
	.align		4
        /*000c*/ 	.byte	0x04, 0x0a
        /*000e*/ 	.short	(.L_3077 - .L_3076)
	.align		4
.L_3076:
        /*0010*/ 	.word	index@(.nv.constant0._ZN2at6native27unrolled_elementwise_kernelIZZZNS0_15binary_internal21div_floor_kernel_cudaERNS_18TensorIteratorBaseEENKUlvE0_clEvENKUlvE2_clEvEUlN3c108BFloat16EE_St5arrayIPcLm2EELi4E23TrivialOffsetCalculatorILi1EjESE_NS0_6memory12LoadWithCastILi1EEENSF_13StoreWithCastILi1EEEEEviT_T0_T2_T3_T4_T5_)
        /*0014*/ 	.short	0x0160
        /*0016*/ 	.short	0x003c


	//----- nvinfo : EIATTR_CBANK_PARAM_SIZE
	.align		4
.L_3077:
        /*0018*/ 	.byte	0x03, 0x19
        /*001a*/ 	.short	0x003c


	//----- nvinfo : EIATTR_KPARAM_INFO
	.align		4
        /*001c*/ 	.byte	0x04, 0x17
        /*001e*/ 	.short	(.L_3079 - .L_3078)
.L_3078:
        /*0020*/ 	.word	0x00000000
        /*0024*/ 	.short	0x0006
        /*0026*/ 	.short	0x0034
        /*0028*/ 	.byte	0x00, 0xf0, 0x21, 0x00


	//----- nvinfo : EIATTR_KPARAM_INFO
	.align		4
.L_3079:
        /*002c*/ 	.byte	0x04, 0x17
        /*002e*/ 	.short	(.L_3081 - .L_3080)
.L_3080:
        /*0030*/ 	.word	0x00000000
        /*0034*/ 	.short	0x0005
        /*0036*/ 	.short	0x002c
        /*0038*/ 	.byte	0x00, 0xf0, 0x21, 0x00


	//----- nvinfo : EIATTR_KPARAM_INFO
	.align		4
.L_3081:
        /*003c*/ 	.byte	0x04, 0x17
        /*003e*/ 	.short	(.L_3083 - .L_3082)
.L_3082:
        /*0040*/ 	.word	0x00000000
        /*0044*/ 	.short	0x0004
        /*0046*/ 	.short	0x0029
        /*0048*/ 	.byte	0x00, 0xf0, 0x05, 0x00


	//----- nvinfo : EIATTR_KPARAM_INFO
	.align		4
.L_3083:
        /*004c*/ 	.byte	0x04, 0x17
        /*004e*/ 	.short	(.L_3085 - .L_3084)
.L_3084:
        /*0050*/ 	.word	0x00000000
        /*0054*/ 	.short	0x0003
        /*0056*/ 	.short	0x0028
        /*0058*/ 	.byte	0x00, 0xf0, 0x05, 0x00


	//----- nvinfo : EIATTR_KPARAM_INFO
	.align		4
.L_3085:
        /*005c*/ 	.byte	0x04, 0x17
        /*005e*/ 	.short	(.L_3087 - .L_3086)
.L_3086:
        /*0060*/ 	.word	0x00000000
        /*0064*/ 	.short	0x0002
        /*0066*/ 	.short	0x0018
        /*0068*/ 	.byte	0x00, 0xf0, 0x41, 0x00


	//----- nvinfo : EIATTR_KPARAM_INFO
	.align		4
.L_3087:
        /*006c*/ 	.byte	0x04, 0x17
        /*006e*/ 	.short	(.L_3089 - .L_3088)
.L_3088:
        /*0070*/ 	.word	0x00000000
        /*0074*/ 	.short	0x0001
        /*0076*/ 	.short	0x0008
        /*0078*/ 	.byte	0x00, 0xf0, 0x41, 0x00


	//----- nvinfo : EIATTR_KPARAM_INFO
	.align		4
.L_3089:
        /*007c*/ 	.byte	0x04, 0x17
        /*007e*/ 	.short	(.L_3091 - .L_3090)
.L_3090:
        /*0080*/ 	.word	0x00000000
        /*0084*/ 	.short	0x0000
        /*0086*/ 	.short	0x0000
        /*0088*/ 	.byte	0x00, 0xf0, 0x11, 0x00


	//----- nvinfo : EIATTR_MAXREG_COUNT
	.align		4
.L_3091:
        /*008c*/ 	.byte	0x03, 0x1b
        /*008e*/ 	.short	0x00ff


	//----- nvinfo : EIATTR_EXTERNS
	.align		4
        /*0090*/ 	.byte	0x04, 0x0f
        /*0092*/ 	.short	(.L_3093 - .L_3092)


	//   ....[0]....
	.align		4
.L_3092:
        /*0094*/ 	.word	index@(__assertfail)


	//----- nvinfo : EIATTR_MERCURY_ISA_VERSION
	.align		4
.L_3093:
        /*0098*/ 	.byte	0x03, 0x5f
        /*009a*/ 	.short	0x0000


	//----- nvinfo : EIATTR_SYSCALL_OFFSETS
	.align		4
        /*009c*/ 	.byte	0x04, 0x46
        /*009e*/ 	.short	(.L_3095 - .L_3094)


	//   ....[0]....
.L_3094:
        /*00a0*/ 	.word	0x000010b0


	//   ....[1]....
        /*00a4*/ 	.word	0x000021a0


	//   ....[2]....
        /*00a8*/ 	.word	0x000032b0


	//   ....[3]....
        /*00ac*/ 	.word	0x00004390


	//   ....[4]....
        /*00b0*/ 	.word	0x00006d00


	//   ....[5]....
        /*00b4*/ 	.word	0x00007d20


	//   ....[6]....
        /*00b8*/ 	.word	0x00008d30


	//   ....[7]....
        /*00bc*/ 	.word	0x00009d20


	//----- nvinfo : EIATTR_EXIT_INSTR_OFFSETS
	.align		4
.L_3095:
        /*00c0*/ 	.byte	0x04, 0x1c
        /*00c2*/ 	.short	(.L_3097 - .L_3096)


	//   ....[0]....
.L_3096:
        /*00c4*/ 	.word	0x00008df0


	//   ....[1]....
        /*00c8*/ 	.word	0x00008f20


	//   ....[2]....
        /*00cc*/ 	.word	0x00008f60


	//   ....[3]....
        /*00d0*/ 	.word	0x00009000


	//   ....[4]....
        /*00d4*/ 	.word	0x00009040


	//   ....[5]....
        /*00d8*/ 	.word	0x00009080


	//   ....[6]....
        /*00dc*/ 	.word	0x00009110


	//   ....[7]....
        /*00e0*/ 	.word	0x00009150


	//   ....[8]....
        /*00e4*/ 	.word	0x000091f0


	//   ....[9]....
        /*00e8*/ 	.word	0x00009240


	//   ....[10]....
        /*00ec*/ 	.word	0x00009290


	//   ....[11]....
        /*00f0*/ 	.word	0x00009360


	//   ....[12]....
        /*00f4*/ 	.word	0x000093c0


	//   ....[13]....
        /*00f8*/ 	.word	0x00009550


	//   ....[14]....
        /*00fc*/ 	.word	0x000096b0


	//   ....[15]....
        /*0100*/ 	.word	0x000096d0


	//   ....[16]....
        /*0104*/ 	.word	0x00009790


	//   ....[17]....
        /*0108*/ 	.word	0x00009910


	//   ....[18]....
        /*010c*/ 	.word	0x00009a90


	//   ....[19]....
        /*0110*/ 	.word	0x00009bf0


	//   ....[20]....
        /*0114*/ 	.word	0x00009d30


	//   ....[21]....
        /*0118*/ 	.word	0x00009d70


	//   ....[22]....
        /*011c*/ 	.word	0x00009db0


	//----- nvinfo : EIATTR_MAX_THREADS
	.align		4
.L_3097:
        /*0120*/ 	.byte	0x04, 0x05
        /*0122*/ 	.short	(.L_3099 - .L_3098)
.L_3098:
        /*0124*/ 	.word	0x00000080
        /*0128*/ 	.word	0x00000001
        /*012c*/ 	.word	0x00000001


	//----- nvinfo : EIATTR_CRS_STACK_SIZE
	.align		4
.L_3099:
        /*0130*/ 	.byte	0x04, 0x1e
        /*0132*/ 	.short	(.L_3101 - .L_3100)
.L_3100:
        /*0134*/ 	.word	0x00000000
.L_3101:


//--------------------- .nv.info._ZN2at6native18elementwise_kernelILi128ELi4EZNS0_22gpu_kernel_impl_nocastIZZZNS0_15binary_internal21div_floor_kernel_cudaERNS_18TensorIteratorBaseEENKUlvE0_clEvENKUlvE2_clEvEUlN3c108BFloat16EE_EEvS5_RKT_EUliE_EEviT1_ --------------------------
	.section	.nv.info._ZN2at6native18elementwise_kernelILi128ELi4EZNS0_22gpu_kernel_impl_nocastIZZZNS0_15binary_internal21div_floor_kernel_cudaERNS_18TensorIteratorBaseEENKUlvE0_clEvENKUlvE2_clEvEUlN3c108BFloat16EE_EEvS5_RKT_EUliE_EEviT1_,"",@"SHT_CUDA_INFO"
	.sectionflags	@""
	.align	4


	//----- nvinfo : EIATTR_CUDA_API_VERSION
	.align		4
        /*0000*/ 	.byte	0x04, 0x37
        /*0002*/ 	.short	(.L_3103 - .L_3102)
.L_3102:
        /*0004*/ 	.word	0x00000082


	//----- nvinfo : EIATTR_SW2861232_WAR
	.align		4
.L_3103:
        /*0008*/ 	.byte	0x01, 0x35
	.zero		2


	//----- nvinfo : EIATTR_PARAM_CBANK
	.align		4
        /*000c*/ 	.byte	0x04, 0x0a
        /*000e*/ 	.short	(.L_3105 - .L_3104)
	.align		4
.L_3104:
        /*0010*/ 	.word	index@(.nv.constant0._ZN2at6native18elementwise_kernelILi128ELi4EZNS0_22gpu_kernel_impl_nocastIZZZNS0_15binary_internal21div_floor_kernel_cudaERNS_18TensorIteratorBaseEENKUlvE0_clEvENKUlvE2_clEvEUlN3c108BFloat16EE_EEvS5_RKT_EUliE_EEviT1_)
        /*0014*/ 	.short	0x0160
        /*0016*/ 	.short	0x0228


	//----- nvinfo : EIATTR_CBANK_PARAM_SIZE
	.align		4
.L_3105:
        /*0018*/ 	.byte	0x03, 0x19
        /*001a*/ 	.short	0x0228


	//----- nvinfo : EIATTR_KPARAM_INFO
	.align		4
        /*001c*/ 	.byte	0x04, 0x17
        /*001e*/ 	.short	(.L_3107 - .L_3106)
.L_3106:
        /*0020*/ 	.word	0x00000000
        /*0024*/ 	.short	0x0001
        /*0026*/ 	.short	0x0008
        /*0028*/ 	.byte	0x00, 0xf0, 0x81, 0x08


	//----- nvinfo : EIATTR_KPARAM_INFO
	.align		4
.L_3107:
        /*002c*/ 	.byte	0x04, 0x17
        /*002e*/ 	.short	(.L_3109 - .L_3108)
.L_3108:
        /*0030*/ 	.word	0x00000000
        /*0034*/ 	.short	0x0000
        /*0036*/ 	.short	0x0000
        /*0038*/ 	.byte	0x00, 0xf0, 0x11, 0x00


	//----- nvinfo : EIATTR_MAXREG_COUNT
	.align		4
.L_3109:
        /*003c*/ 	.byte	0x03, 0x1b
        /*003e*/ 	.short	0x0080


	//----- nvinfo : EIATTR_MERCURY_ISA_VERSION
	.align		4
        /*0040*/ 	.byte	0x03, 0x5f
        /*0042*/ 	.short	0x0000


	//----- nvinfo : EIATTR_EXIT_INSTR_OFFSETS
	.align		4
        /*0044*/ 	.byte	0x04, 0x1c
        /*0046*/ 	.short	(.L_3111 - .L_3110)


	//   ....[0]....
.L_3110:
        /*0048*/ 	.word	0x00003e50


	//   ....[1]....
        /*004c*/ 	.word	0x000052c0


	//----- nvinfo : EIATTR_MAX_THREADS
	.align		4
.L_3111:
        /*0050*/ 	.byte	0x04, 0x05
        /*0052*/ 	.short	(.L_3113 - .L_3112)
.L_3112:
        /*0054*/ 	.word	0x00000080
        /*0058*/ 	.word	0x00000001
        /*005c*/ 	.word	0x00000001


	//----- nvinfo : EIATTR_CRS_STACK_SIZE
	.align		4
.L_3113:
        /*0060*/ 	.byte	0x04, 0x1e
        /*0062*/ 	.short	(.L_3115 - .L_3114)
.L_3114:
        /*0064*/ 	.word	0x00000000
.L_3115:


//--------------------- .nv.info._ZN2at6native27unrolled_elementwise_kernelIZZZNS0_15binary_internal21div_floor_kernel_cudaERNS_18TensorIteratorBaseEENKUlvE0_clEvENKUlvE2_clEvEUlN3c108BFloat16EE_St5arrayIPcLm2EELi4E23TrivialOffsetCalculatorILi1EjESE_NS0_6memory15LoadWithoutCastENSF_16StoreWithoutCastEEEviT_T0_T2_T3_T4_T5_ --------------------------
	.section	.nv.info._ZN2at6native27unrolled_elementwise_kernelIZZZNS0_15binary_internal21div_floor_kernel_cudaERNS_18TensorIteratorBaseEENKUlvE0_clEvENKUlvE2_clEvEUlN3c108BFloat16EE_St5arrayIPcLm2EELi4E23TrivialOffsetCalculatorILi1EjESE_NS0_6memory15LoadWithoutCastENSF_16StoreWithoutCastEEEviT_T0_T2_T3_T4_T5_,"",@"SHT_CUDA_INFO"
	.sectionflags	@""
	.align	4


	//----- nvinfo : EIATTR_CUDA_API_VERSION
	.align		4
        /*0000*/ 	.byte	0x04, 0x37
        /*0002*/ 	.short	(.L_3117 - .L_3116)
.L_3116:
        /*0004*/ 	.word	0x00000082


	//----- nvinfo : EIATTR_SW2861232_WAR
	.align		4
.L_3117:
        /*0008*/ 	.byte	0x01, 0x35
	.zero		2


	//----- nvinfo : EIATTR_PARAM_CBANK
	.align		4
        /*000c*/ 	.byte	0x04, 0x0a
        /*000e*/ 	.short	(.L_3119 - .L_3118)
	.align		4
.L_3118:
        /*0010*/ 	.word	index@(.nv.constant0._ZN2at6native27unrolled_elementwise_kernelIZZZNS0_15binary_internal21div_floor_kernel_cudaERNS_18TensorIteratorBaseEENKUlvE0_clEvENKUlvE2_clEvEUlN3c108BFloat16EE_St5arrayIPcLm2EELi4E23TrivialOffsetCalculatorILi1EjESE_NS0_6memory15LoadWithoutCastENSF_16StoreWithoutCastEEEviT_T0_T2_T3_T4_T5_)
        /*0014*/ 	.short	0x0160
        /*0016*/ 	.short	0x002c


	//----- nvinfo : EIATTR_CBANK_PARAM_SIZE
	.align		4
.L_3119:
        /*0018*/ 	.byte	0x03, 0x19
        /*001a*/ 	.short	0x002c


	//----- nvinfo : EIATTR_KPARAM_INFO
	.align		4
        /*001c*/ 	.byte	0x04, 0x17
        /*001e*/ 	.short	(.L_3121 - .L_3120)
.L_3120:
        /*0020*/ 	.word	0x00000000
        /*0024*/ 	.short	0x0006
        /*0026*/ 	.short	0x002b
        /*0028*/ 	.byte	0x00, 0xf0, 0x05, 0x00


	//----- nvinfo : EIATTR_KPARAM_INFO
	.align		4
.L_3121:
        /*002c*/ 	.byte	0x04, 0x17
        /*002e*/ 	.short	(.L_3123 - .L_3122)
.L_3122:
        /*0030*/ 	.word	0x00000000
        /*0034*/ 	.short	0x0005
        /*0036*/ 	.short	0x002a
        /*0038*/ 	.byte	0x00, 0xf0, 0x05, 0x00


	//----- nvinfo : EIATTR_KPARAM_INFO
	.align		4
.L_3123:
        /*003c*/ 	.byte	0x04, 0x17
        /*003e*/ 	.short	(.L_3125 - .L_3124)
.L_3124:
        /*0040*/ 	.word	0x00000000
        /*0044*/ 	.short	0x0004
        /*0046*/ 	.short	0x0029
        /*0048*/ 	.byte	0x00, 0xf0, 0x05, 0x00


	//----- nvinfo : EIATTR_KPARAM_INFO
	.align		4
.L_3125:
        /*004c*/ 	.byte	0x04, 0x17
        /*004e*/ 	.short	(.L_3127 - .L_3126)
.L_3126:
        /*0050*/ 	.word	0x00000000
        /*0054*/ 	.short	0x0003
        /*0056*/ 	.short	0x0028
        /*0058*/ 	.byte	0x00, 0xf0, 0x05, 0x00


	//----- nvinfo : EIATTR_KPARAM_INFO
	.align		4
.L_3127:
        /*005c*/ 	.byte	0x04, 0x17
        /*005e*/ 	.short	(.L_3129 - .L_3128)
.L_3128:
        /*0060*/ 	.word	0x00000000
        /*0064*/ 	.short	0x0002
        /*0066*/ 	.short	0x0018
        /*0068*/ 	.byte	0x00, 0xf0, 0x41, 0x00


	//----- nvinfo : EIATTR_KPARAM_INFO
	.align		4
.L_3129:
        /*006c*/ 	.byte	0x04, 0x17
        /*006e*/ 	.short	(.L_3131 - .L_3130)
.L_3130:
        /*0070*/ 	.word	0x00000000
        /*0074*/ 	.short	0x0001
        /*0076*/ 	.short	0x0008
        /*0078*/ 	.byte	0x00, 0xf0, 0x41, 0x00


	//----- nvinfo : EIATTR_KPARAM_INFO
	.align		4
.L_3131:
        /*007c*/ 	.byte	0x04, 0x17
        /*007e*/ 	.short	(.L_3133 - .L_3132)
.L_3132:
        /*0080*/ 	.word	0x00000000
        /*0084*/ 	.short	0x0000
        /*0086*/ 	.short	0x0000
        /*0088*/ 	.byte	0x00, 0xf0, 0x11, 0x00


	//----- nvinfo : EIATTR_MAXREG_COUNT
	.align		4
.L_3133:
        /*008c*/ 	.byte	0x03, 0x1b
        /*008e*/ 	.short	0x00ff


	//----- nvinfo : EIATTR_MERCURY_ISA_VERSION
	.align		4
        /*0090*/ 	.byte	0x03, 0x5f
        /*0092*/ 	.short	0x0000


	//----- nvinfo : EIATTR_EXIT_INSTR_OFFSETS
	.align		4
        /*0094*/ 	.byte	0x04, 0x1c
        /*0096*/ 	.short	(.L_3135 - .L_3134)


	//   ....[0]....
.L_3134:
        /*0098*/ 	.word	0x00001bc0


	//   ....[1]....
        /*009c*/ 	.word	0x00001c10


	//----- nvinfo : EIATTR_MAX_THREADS
	.align		4
.L_3135:
        /*00a0*/ 	.byte	0x04, 0x05
        /*00a2*/ 	.short	(.L_3137 - .L_3136)
.L_3136:
        /*00a4*/ 	.word	0x00000080
        /*00a8*/ 	.word	0x00000001
        /*00ac*/ 	.word	0x00000001


	//----- nvinfo : EIATTR_CRS_STACK_SIZE
	.align		4
.L_3137:
        /*00b0*/ 	.byte	0x04, 0x1e
        /*00b2*/ 	.short	(.L_3139 - .L_3138)
.L_3138:
        /*00b4*/ 	.word	0x00000000
.L_3139:


//--------------------- .nv.info._ZN2at6native29vectorized_elementwise_kernelILi2EZZZNS0_15binary_internal21div_floor_kernel_cudaERNS_18TensorIteratorBaseEENKUlvE0_clEvENKUlvE2_clEvEUlN3c108BFloat16EE_St5arrayIPcLm2EEEEviT0_T1_ --------------------------
	.section	.nv.info._ZN2at6native29vectorized_elementwise_kernelILi2EZZZNS0_15binary_internal21div_floor_kernel_cudaERNS_18TensorIteratorBaseEENKUlvE0_clEvENKUlvE2_clEvEUlN3c108BFloat16EE_St5arrayIPcLm2EEEEviT0_T1_,"",@"SHT_CUDA_INFO"
	.sectionflags	@""
	.align	4


	//----- nvinfo : EIATTR_CUDA_API_VERSION
	.align		4
        /*0000*/ 	.byte	0x04, 0x37
        /*0002*/ 	.short	(.L_3141 - .L_3140)
.L_3140:
        /*0004*/ 	.word	0x00000082


	//----- nvinfo : EIATTR_SW2861232_WAR
	.align		4
.L_3141:
        /*0008*/ 	.byte	0x01, 0x35
	.zero		2


	//----- nvinfo : EIATTR_PARAM_CBANK
	.align		4
        /*000c*/ 	.byte	0x04, 0x0a
        /*000e*/ 	.short	(.L_3143 - .L_3142)
	.align		4
.L_3142:
        /*0010*/ 	.word	index@(.nv.constant0._ZN2at6native29vectorized_elementwise_kernelILi2EZZZNS0_15binary_internal21div_floor_kernel_cudaERNS_18TensorIteratorBaseEENKUlvE0_clEvENKUlvE2_clEvEUlN3c108BFloat16EE_St5arrayIPcLm2EEEEviT0_T1_)
        /*0014*/ 	.short	0x0160
        /*0016*/ 	.short	0x0028


	//----- nvinfo : EIATTR_CBANK_PARAM_SIZE
	.align		4
.L_3143:
        /*0018*/ 	.byte	0x03, 0x19
        /*001a*/ 	.short	0x0028


	//----- nvinfo : EIATTR_KPARAM_INFO
	.align		4
        /*001c*/ 	.byte	0x04, 0x17
        /*001e*/ 	.short	(.L_3145 - .L_3144)
.L_3144:
        /*0020*/ 	.word	0x00000000
        /*0024*/ 	.short	0x0002
        /*0026*/ 	.short	0x0018
        /*0028*/ 	.byte	0x00, 0xf0, 0x41, 0x00


	//----- nvinfo : EIATTR_KPARAM_INFO
	.align		4
.L_3145:
        /*002c*/ 	.byte	0x04, 0x17
        /*002e*/ 	.short	(.L_3147 - .L_3146)
.L_3146:
        /*0030*/ 	.word	0x00000000
        /*0034*/ 	.short	0x0001
        /*0036*/ 	.short	0x0008
        /*0038*/ 	.byte	0x00, 0xf0, 0x41, 0x00


	//----- nvinfo : EIATTR_KPARAM_INFO
	.align		4
.L_3147:
        /*003c*/ 	.byte	0x04, 0x17
        /*003e*/ 	.short	(.L_3149 - .L_3148)
.L_3148:
        /*0040*/ 	.word	0x00000000
        /*0044*/ 	.short	0x0000
        /*0046*/ 	.short	0x0000
        /*0048*/ 	.byte	0x00, 0xf0, 0x11, 0x00


	//----- nvinfo : EIATTR_MAXREG_COUNT
	.align		4
.L_3149:
        /*004c*/ 	.byte	0x03, 0x1b
        /*004e*/ 	.short	0x00ff


	//----- nvinfo : EIATTR_MERCURY_ISA_VERSION
	.align		4
        /*0050*/ 	.byte	0x03, 0x5f
        /*0052*/ 	.short	0x0000


	//----- nvinfo : EIATTR_EXIT_INSTR_OFFSETS
	.align		4
        /*0054*/ 	.byte	0x04, 0x1c
        /*0056*/ 	.short	(.L_3151 - .L_3150)


	//   ....[0]....
.L_3150:
        /*0058*/ 	.word	0x00002eb0


	//   ....[1]....
        /*005c*/ 	.word	0x000065a0


	//   ....[2]....
        /*0060*/ 	.word	0x000065f0


	//----- nvinfo : EIATTR_MAX_THREADS
	.align		4
.L_3151:
        /*0064*/ 	.byte	0x04, 0x05
        /*0066*/ 	.short	(.L_3153 - .L_3152)
.L_3152:
        /*0068*/ 	.word	0x00000080
        /*006c*/ 	.word	0x00000001
        /*0070*/ 	.word	0x00000001


	//----- nvinfo : EIATTR_CRS_STACK_SIZE
	.align		4
.L_3153:
        /*0074*/ 	.byte	0x04, 0x1e
        /*0076*/ 	.short	(.L_3155 - .L_3154)
.L_3154:
        /*0078*/ 	.word	0x00000000
.L_3155:


//--------------------- .nv.info._ZN2at6native29vectorized_elementwise_kernelILi4EZZZNS0_15binary_internal21div_floor_kernel_cudaERNS_18TensorIteratorBaseEENKUlvE0_clEvENKUlvE2_clEvEUlN3c108BFloat16EE_St5arrayIPcLm2EEEEviT0_T1_ --------------------------
	.section	.nv.info._ZN2at6native29vectorized_elementwise_kernelILi4EZZZNS0_15binary_internal21div_floor_kernel_cudaERNS_18TensorIteratorBaseEENKUlvE0_clEvENKUlvE2_clEvEUlN3c108BFloat16EE_St5arrayIPcLm2EEEEviT0_T1_,"",@"SHT_CUDA_INFO"
	.sectionflags	@""
	.align	4


	//----- nvinfo : EIATTR_CUDA_API_VERSION
	.align		4
        /*0000*/ 	.byte	0x04, 0x37
        /*0002*/ 	.short	(.L_3157 - .L_3156)
.L_3156:
        /*0004*/ 	.word	0x00000082


	//----- nvinfo : EIATTR_SW2861232_WAR
	.align		4
.L_3157:
        /*0008*/ 	.byte	0x01, 0x35
	.zero		2


	//----- nvinfo : EIATTR_PARAM_CBANK
	.align		4
        /*000c*/ 	.byte	0x04, 0x0a
        /*000e*/ 	.short	(.L_3159 - .L_3158)
	.align		4
.L_3158:
        /*0010*/ 	.word	index@(.nv.constant0._ZN2at6native29vectorized_elementwise_kernelILi4EZZZNS0_15binary_internal21div_floor_kernel_cudaERNS_18TensorIteratorBaseEENKUlvE0_clEvENKUlvE2_clEvEUlN3c108BFloat16EE_St5arrayIPcLm2EEEEviT0_T1_)
        /*0014*/ 	.short	0x0160
        /*0016*/ 	.short	0x0028


	//----- nvinfo : EIATTR_CBANK_PARAM_SIZE
	.align		4
.L_3159:
        /*0018*/ 	.byte	0x03, 0x19
        /*001a*/ 	.short	0x0028


	//----- nvinfo : EIATTR_KPARAM_INFO
	.align		4
        /*001c*/ 	.byte	0x04, 0x17
        /*001e*/ 	.short	(.L_3161 - .L_3160)
.L_3160:
        /*0020*/ 	.word	0x00000000
        /*0024*/ 	.short	0x0002
        /*0026*/ 	.short	0x0018
        /*0028*/ 	.byte	0x00, 0xf0, 0x41, 0x00


	//----- nvinfo : EIATTR_KPARAM_INFO
	.align		4
.L_3161:
        /*002c*/ 	.byte	0x04, 0x17
        /*002e*/ 	.short	(.L_3163 - .L_3162)
.L_3162:
        /*0030*/ 	.word	0x00000000
        /*0034*/ 	.short	0x0001
        /*0036*/ 	.short	0x0008
        /*0038*/ 	.byte	0x00, 0xf0, 0x41, 0x00


	//----- nvinfo : EIATTR_KPARAM_INFO
	.align		4
.L_3163:
        /*003c*/ 	.byte	0x04, 0x17
        /*003e*/ 	.short	(.L_3165 - .L_3164)
.L_3164:
        /*0040*/ 	.word	0x00000000
        /*0044*/ 	.short	0x0000
        /*0046*/ 	.short	0x0000
        /*0048*/ 	.byte	0x00, 0xf0, 0x11, 0x00


	//----- nvinfo : EIATTR_MAXREG_COUNT
	.align		4
.L_3165:
        /*004c*/ 	.byte	0x03, 0x1b
        /*004e*/ 	.short	0x00ff


	//----- nvinfo : EIATTR_MERCURY_ISA_VERSION
	.align		4
        /*0050*/ 	.byte	0x03, 0x5f
        /*0052*/ 	.short	0x0000


	//----- nvinfo : EIATTR_EXIT_INSTR_OFFSETS
	.align		4
        /*0054*/ 	.byte	0x04, 0x1c
        /*0056*/ 	.short	(.L_3167 - .L_3166)


	//   ....[0]....
.L_3166:
        /*0058*/ 	.word	0x00002e70


	//   ....[1]....
        /*005c*/ 	.word	0x00006560


	//   ....[2]....
        /*0060*/ 	.word	0x000065b0


	//----- nvinfo : EIATTR_MAX_THREADS
	.align		4
.L_3167:
        /*0064*/ 	.byte	0x04, 0x05
        /*0066*/ 	.short	(.L_3169 - .L_3168)
.L_3168:
        /*0068*/ 	.word	0x00000080
        /*006c*/ 	.word	0x00000001
        /*0070*/ 	.word	0x00000001


	//----- nvinfo : EIATTR_CRS_STACK_SIZE
	.align		4
.L_3169:
        /*0074*/ 	.byte	0x04, 0x1e
        /*0076*/ 	.short	(.L_3171 - .L_3170)
.L_3170:
        /*0078*/ 	.word	0x00000000
.L_3171:


//--------------------- .nv.info._ZN2at6native29vectorized_elementwise_kernelILi8EZZZNS0_15binary_internal21div_floor_kernel_cudaERNS_18TensorIteratorBaseEENKUlvE0_clEvENKUlvE2_clEvEUlN3c108BFloat16EE_St5arrayIPcLm2EEEEviT0_T1_ --------------------------
	.section	.nv.info._ZN2at6native29vectorized_elementwise_kernelILi8EZZZNS0_15binary_internal21div_floor_kernel_cudaERNS_18TensorIteratorBaseEENKUlvE0_clEvENKUlvE2_clEvEUlN3c108BFloat16EE_St5arrayIPcLm2EEEEviT0_T1_,"",@"SHT_CUDA_INFO"
	.sectionflags	@""
	.align	4


	//----- nvinfo : EIATTR_CUDA_API_VERSION
	.align		4
        /*0000*/ 	.byte	0x04, 0x37
        /*0002*/ 	.short	(.L_3173 - .L_3172)
.L_3172:
        /*0004*/ 	.word	0x00000082


	//----- nvinfo : EIATTR_SW2861232_WAR
	.align		4
.L_3173:
        /*0008*/ 	.byte	0x01, 0x35
	.zero		2


	//----- nvinfo : EIATTR_PARAM_CBANK
	.align		4
        /*000c*/ 	.byte	0x04, 0x0a
        /*000e*/ 	.short	(.L_3175 - .L_3174)
	.align		4
.L_3174:
        /*0010*/ 	.word	index@(.nv.constant0._ZN2at6native29vectorized_elementwise_kernelILi8EZZZNS0_15binary_internal21div_floor_kernel_cudaERNS_18TensorIteratorBaseEENKUlvE0_clEvENKUlvE2_clEvEUlN3c108BFloat16EE_St5arrayIPcLm2EEEEviT0_T1_)
        /*0014*/ 	.short	0x0160
        /*0016*/ 	.short	0x0028


	//----- nvinfo : EIATTR_CBANK_PARAM_SIZE
	.align		4
.L_3175:
        /*0018*/ 	.byte	0x03, 0x19
        /*001a*/ 	.short	0x0028


	//----- nvinfo : EIATTR_KPARAM_INFO
	.align		4
        /*001c*/ 	.byte	0x04, 0x17
        /*001e*/ 	.short	(.L_3177 - .L_3176)
.L_3176:
        /*0020*/ 	.word	0x00000000
        /*0024*/ 	.short	0x0002
        /*0026*/ 	.short	0x0018
        /*0028*/ 	.byte	0x00, 0xf0, 0x41, 0x00


	//----- nvinfo : EIATTR_KPARAM_INFO
	.align		4
.L_3177:
        /*002c*/ 	.byte	0x04, 0x17
        /*002e*/ 	.short	(.L_3179 - .L_3178)
.L_3178:
        /*0030*/ 	.word	0x00000000
        /*0034*/ 	.short	0x0001
        /*0036*/ 	.short	0x0008
        /*0038*/ 	.byte	0x00, 0xf0, 0x41, 0x00


	//----- nvinfo : EIATTR_KPARAM_INFO
	.align		4
.L_3179:
        /*003c*/ 	.byte	0x04, 0x17
        /*003e*/ 	.short	(.L_3181 - .L_3180)
.L_3180:
        /*0040*/ 	.word	0x00000000
        /*0044*/ 	.short	0x0000
        /*0046*/ 	.short	0x0000
        /*0048*/ 	.byte	0x00, 0xf0, 0x11, 0x00


	//----- nvinfo : EIATTR_MAXREG_COUNT
	.align		4
.L_3181:
        /*004c*/ 	.byte	0x03, 0x1b
        /*004e*/ 	.short	0x00ff


	//----- nvinfo : EIATTR_MERCURY_ISA_VERSION
	.align		4
        /*0050*/ 	.byte	0x03, 0x5f
        /*0052*/ 	.short	0x0000


	//----- nvinfo : EIATTR_EXIT_INSTR_OFFSETS
	.align		4
        /*0054*/ 	.byte	0x04, 0x1c
        /*0056*/ 	.short	(.L_3183 - .L_3182)


	//   ....[0]....
.L_3182:
        /*0058*/ 	.word	0x00000010


	//----- nvinfo : EIATTR_MAX_THREADS
	.align		4
.L_3183:
        /*005c*/ 	.byte	0x04, 0x05
        /*005e*/ 	.short	(.L_3185 - .L_3184)
.L_3184:
        /*0060*/ 	.word	0x00000080
        /*0064*/ 	.word	0x00000001
        /*0068*/ 	.word	0x00000001
.L_3185:


//--------------------- .nv.info._ZN2at6native18elementwise_kernelILi128ELi4EZNS0_15gpu_kernel_implIZZZNS0_15binary_internal21div_floor_kernel_cudaERNS_18TensorIteratorBaseEENKUlvE0_clEvENKUlvE1_clEvEUlN3c104HalfEE_EEvS5_RKT_EUliE_EEviT1_ --------------------------
	.section	.nv.info._ZN2at6native18elementwise_kernelILi128ELi4EZNS0_15gpu_kernel_implIZZZNS0_15binary_internal21div_floor_kernel_cudaERNS_18TensorIteratorBaseEENKUlvE0_clEvENKUlvE1_clEvEUlN3c104HalfEE_EEvS5_RKT_EUliE_EEviT1_,"",@"SHT_CUDA_INFO"
	.sectionflags	@""
	.align	4


	//----- nvinfo : EIATTR_CUDA_API_VERSION
	.align		4
        /*0000*/ 	.byte	0x04, 0x37
        /*0002*/ 	.short	(.L_3187 - .L_3186)
.L_3186:
        /*0004*/ 	.word	0x00000082


	//----- nvinfo : EIATTR_SW2861232_WAR
	.align		4
.L_3187:
        /*0008*/ 	.byte	0x01, 0x35
	.zero		2


	//----- nvinfo : EIATTR_PARAM_CBANK
	.align		4
        /*000c*/ 	.byte	0x04, 0x0a
        /*000e*/ 	.short	(.L_3189 - .L_3188)
	.align		4
.L_3188:
        /*0010*/ 	.word	index@(.nv.constant0._ZN2at6native18elementwise_kernelILi128ELi4EZNS0_15gpu_kernel_implIZZZNS0_15binary_internal21div_floor_kernel_cudaERNS_18TensorIteratorBaseEENKUlvE0_clEvENKUlvE1_clEvEUlN3c104HalfEE_EEvS5_RKT_EUliE_EEviT1_)
        /*0014*/ 	.short	0x0160
        /*0016*/ 	.short	0x0230


	//----- nvinfo : EIATTR_CBANK_PARAM_SIZE
	.align		4
.L_3189:
        /*0018*/ 	.byte	0x03, 0x19
        /*001a*/ 	.short	0x0230


	//----- nvinfo : EIATTR_KPARAM_INFO
	.align		4
        /*001c*/ 	.byte	0x04, 0x17
        /*001e*/ 	.short	(.L_3191 - .L_3190)
.L_3190:
        /*0020*/ 	.word	0x00000000
        /*0024*/ 	.short	0x0001
        /*0026*/ 	.short	0x0008
        /*0028*/ 	.byte	0x00, 0xf0, 0xa1, 0x08


	//----- nvinfo : EIATTR_KPARAM_INFO
	.align		4
.L_3191:
        /*002c*/ 	.byte	0x04, 0x17
        /*002e*/ 	.short	(.L_3193 - .L_3192)
.L_3192:
        /*0030*/ 	.word	0x00000000
        /*0034*/ 	.short	0x0000
        /*0036*/ 	.short	0x0000
        /*0038*/ 	.byte	0x00, 0xf0, 0x11, 0x00


	//----- nvinfo : EIATTR_MAXREG_COUNT
	.align		4
.L_3193:
        /*003c*/ 	.byte	0x03, 0x1b
        /*003e*/ 	.short	0x0080


	//----- nvinfo : EIATTR_EXTERNS
	.align		4
        /*0040*/ 	.byte	0x04, 0x0f
        /*0042*/ 	.short	(.L_3195 - .L_3194)


	//   ....[0]....
	.align		4
.L_3194:
        /*0044*/ 	.word	index@(__assertfail)


	//----- nvinfo : EIATTR_MERCURY_ISA_VERSION
	.align		4
.L_3195:
        /*0048*/ 	.byte	0x03, 0x5f
        /*004a*/ 	.short	0x0000


	//----- nvinfo : EIATTR_SYSCALL_OFFSETS
	.align		4
        /*004c*/ 	.byte	0x04, 0x46
        /*004e*/ 	.short	(.L_3197 - .L_3196)


	//   ....[0]....
.L_3196:
        /*0050*/ 	.word	0x00001e50


	//   ....[1]....
        /*0054*/ 	.word	0x000033d0


	//   ....[2]....
        /*0058*/ 	.word	0x000051e0


	//   ....[3]....
        /*005c*/ 	.word	0x00006740


	//   ....[4]....
        /*0060*/ 	.word	0x00008530


	//   ....[5]....
        /*0064*/ 	.word	0x00009a90


	//   ....[6]....
        /*0068*/ 	.word	0x0000b890


	//   ....[7]....
        /*006c*/ 	.word	0x0000cdf0


	//----- nvinfo : EIATTR_EXIT_INSTR_OFFSETS
	.align		4
.L_3197:
        /*0070*/ 	.byte	0x04, 0x1c
        /*0072*/ 	.short	(.L_3199 - .L_3198)


	//   ....[0]....
.L_3198:
        /*0074*/ 	.word	0x00009b50


	//   ....[1]....
        /*0078*/ 	.word	0x0000bff0


	//   ....[2]....
        /*007c*/ 	.word	0x0000c030


	//   ....[3]....
        /*0080*/ 	.word	0x0000c0d0


	//   ....[4]....
        /*0084*/ 	.word	0x0000c110


	//   ....[5]....
        /*0088*/ 	.word	0x0000c150


	//   ....[6]....
        /*008c*/ 	.word	0x0000c1e0


	//   ....[7]....
        /*0090*/ 	.word	0x0000c200


	//   ....[8]....
        /*0094*/ 	.word	0x0000c2a0


	//   ....[9]....
        /*0098*/ 	.word	0x0000c2f0


	//   ....[10]....
        /*009c*/ 	.word	0x0000c340


	//   ....[11]....
        /*00a0*/ 	.word	0x0000c410


	//   ....[12]....
        /*00a4*/ 	.word	0x0000c470


	//   ....[13]....
        /*00a8*/ 	.word	0x0000c600


	//   ....[14]....
        /*00ac*/ 	.word	0x0000c760


	//   ....[15]....
        /*00b0*/ 	.word	0x0000c7a0


	//   ....[16]....
        /*00b4*/ 	.word	0x0000c860


	//   ....[17]....
        /*00b8*/ 	.word	0x0000c9e0


	//   ....[18]....
        /*00bc*/ 	.word	0x0000cb60


	//   ....[19]....
        /*00c0*/ 	.word	0x0000ccc0


	//   ....[20]....
        /*00c4*/ 	.word	0x0000ce00


	//   ....[21]....
        /*00c8*/ 	.word	0x0000ce40


	//   ....[22]....
        /*00cc*/ 	.word	0x0000ce80


	//----- nvinfo : EIATTR_MAX_THREADS
	.align		4
.L_3199:
        /*00d0*/ 	.byte	0x04, 0x05
        /*00d2*/ 	.short	(.L_3201 - .L_3200)
.L_3200:
        /*00d4*/ 	.word	0x00000080
        /*00d8*/ 	.word	0x00000001
        /*00dc*/ 	.word	0x00000001


	//----- nvinfo : EIATTR_CRS_STACK_SIZE
	.align		4
.L_3201:
        /*00e0*/ 	.byte	0x04, 0x1e
        /*00e2*/ 	.short	(.L_3203 - .L_3202)
.L_3202:
        /*00e4*/ 	.word	0x00000000
.L_3203:


//--------------------- .nv.info._ZN2at6native27unrolled_elementwise_kernelIZZZNS0_15binary_internal21div_floor_kernel_cudaERNS_18TensorIteratorBaseEENKUlvE0_clEvENKUlvE1_clEvEUlN3c104HalfEE_St5arrayIPcLm2EELi4E23TrivialOffsetCalculatorILi1EjESE_NS0_6memory12LoadWithCastILi1EEENSF_13StoreWithCastILi1EEEEEviT_T0_T2_T3_T4_T5_ --------------------------
	.section	.nv.info._ZN2at6native27unrolled_elementwise_kernelIZZZNS0_15binary_internal21div_floor_kernel_cudaERNS_18TensorIteratorBaseEENKUlvE0_clEvENKUlvE1_clEvEUlN3c104HalfEE_St5arrayIPcLm2EELi4E23TrivialOffsetCalculatorILi1EjESE_NS0_6memory12LoadWithCastILi1EEENSF_13StoreWithCastILi1EEEEEviT_T0_T2_T3_T4_T5_,"",@"SHT_CUDA_INFO"
	.sectionflags	@""
	.align	4


	//----- nvinfo : EIATTR_CUDA_API_VERSION
	.align		4
        /*0000*/ 	.byte	0x04, 0x37
        /*0002*/ 	.short	(.L_3205 - .L_3204)
.L_3204:
        /*0004*/ 	.word	0x00000082


	//----- nvinfo : EIATTR_SW2861232_WAR
	.align		4
.L_3205:
        /*0008*/ 	.byte	0x01, 0x35
	.zero		2


	//----- nvinfo : EIATTR_PARAM_CBANK
	.align		4
        /*000c*/ 	.byte	0x04, 0x0a
        /*000e*/ 	.short	(.L_3207 - .L_3206)
	.align		4
.L_3206:
        /*0010*/ 	.word	index@(.nv.constant0._ZN2at6native27unrolled_elementwise_kernelIZZZNS0_15binary_internal21div_floor_kernel_cudaERNS_18TensorIteratorBaseEENKUlvE0_clEvENKUlvE1_clEvEUlN3c104HalfEE_St5arrayIPcLm2EELi4E23TrivialOffsetCalculatorILi1EjESE_NS0_6memory12LoadWithCastILi1EEENSF_13StoreWithCastILi1EEEEEviT_T0_T2_T3_T4_T5_)
        /*0014*/ 	.short	0x0160
        /*0016*/ 	.short	0x003c


	//----- nvinfo : EIATTR_CBANK_PARAM_SIZE
	.align		4
.L_3207:
        /*0018*/ 	.byte	0x03, 0x19
        /*001a*/ 	.short	0x003c


	//----- nvinfo : EIATTR_KPARAM_INFO
	.align		4
        /*001c*/ 	.byte	0x04, 0x17
        /*001e*/ 	.short	(.L_3209 - .L_3208)
.L_3208:
        /*0020*/ 	.word	0x00000000
        /*0024*/ 	.short	0x0006
        /*0026*/ 	.short	0x0034
        /*0028*/ 	.byte	0x00, 0xf0, 0x21, 0x00


	//----- nvinfo : EIATTR_KPARAM_INFO
	.align		4
.L_3209:
        /*002c*/ 	.byte	0x04, 0x17
        /*002e*/ 	.short	(.L_3211 - .L_3210)
.L_3210:
        /*0030*/ 	.word	0x00000000
        /*0034*/ 	.short	0x0005
        /*0036*/ 	.short	0x002c
        /*0038*/ 	.byte	0x00, 0xf0, 0x21, 0x00


	//----- nvinfo : EIATTR_KPARAM_INFO
	.align		4
.L_3211:
        /*003c*/ 	.byte	0x04, 0x17
        /*003e*/ 	.short	(.L_3213 - .L_3212)
.L_3212:
        /*0040*/ 	.word	0x00000000
        /*0044*/ 	.short	0x0004
        /*0046*/ 	.short	0x0029
        /*0048*/ 	.byte	0x00, 0xf0, 0x05, 0x00


	//----- nvinfo : EIATTR_KPARAM_INFO
	.align		4
.L_3213:
        /*004c*/ 	.byte	0x04, 0x17
        /*004e*/ 	.short	(.L_3215 - .L_3214)
.L_3214:
        /*0050*/ 	.word	0x00000000
        /*0054*/ 	.short	0x0003
        /*0056*/ 	.short	0x0028
        /*0058*/ 	.byte	0x00, 0xf0, 0x05, 0x00


	//----- nvinfo : EIATTR_KPARAM_INFO
	.align		4
.L_3215:
        /*005c*/ 	.byte	0x04, 0x17
        /*005e*/ 	.short	(.L_3217 - .L_3216)
.L_3216:
        /*0060*/ 	.word	0x00000000
        /*0064*/ 	.short	0x0002
        /*0066*/ 	.short	0x0018
        /*0068*/ 	.byte	0x00, 0xf0, 0x41, 0x00


	//----- nvinfo : EIATTR_KPARAM_INFO
	.align		4
.L_3217:
        /*006c*/ 	.byte	0x04, 0x17
        /*006e*/ 	.short	(.L_3219 - .L_3218)
.L_3218:
        /*0070*/ 	.word	0x00000000
        /*0074*/ 	.short	0x0001
        /*0076*/ 	.short	0x0008
        /*0078*/ 	.byte	0x00, 0xf0, 0x41, 0x00


	//----- nvinfo : EIATTR_KPARAM_INFO
	.align		4
.L_3219:
        /*007c*/ 	.byte	0x04, 0x17
        /*007e*/ 	.short	(.L_3221 - .L_3220)
.L_3220:
        /*0080*/ 	.word	0x00000000
        /*0084*/ 	.short	0x0000
        /*0086*/ 	.short	0x0000
        /*0088*/ 	.byte	0x00, 0xf0, 0x11, 0x00


	//----- nvinfo : EIATTR_MAXREG_COUNT
	.align		4
.L_3221:
        /*008c*/ 	.byte	0x03, 0x1b
        /*008e*/ 	.short	0x00ff


	//----- nvinfo : EIATTR_EXTERNS
	.align		4
        /*0090*/ 	.byte	0x04, 0x0f
        /*0092*/ 	.short	(.L_3223 - .L_3222)


	//   ....[0]....
	.align		4
.L_3222:
        /*0094*/ 	.word	index@(__assertfail)


	//----- nvinfo : EIATTR_MERCURY_ISA_VERSION
	.align		4
.L_3223:
        /*0098*/ 	.byte	0x03, 0x5f
        /*009a*/ 	.short	0x0000


	//----- nvinfo : EIATTR_SYSCALL_OFFSETS
	.align		4
        /*009c*/ 	.byte	0x04, 0x46
        /*009e*/ 	.short	(.L_3225 - .L_3224)


	//   ....[0]....
.L_3224:
        /*00a0*/ 	.word	0x00001080


	//   ....[1]....
        /*00a4*/ 	.word	0x00002140


	//   ....[2]....
        /*00a8*/ 	.word	0x00003220


	//   ....[3]....
        /*00ac*/ 	.word	0x000042d0


	//   ....[4]....
        /*00b0*/ 	.word	0x00006c40


	//   ....[5]....
        /*00b4*/ 	.word	0x00007c60


	//   ....[6]....
        /*00b8*/ 	.word	0x00008c70


	//   ....[7]....
        /*00bc*/ 	.word	0x00009c60


	//----- nvinfo : EIATTR_EXIT_INSTR_OFFSETS
	.align		4
.L_3225:
        /*00c0*/ 	.byte	0x04, 0x1c
        /*00c2*/ 	.short	(.L_3227 - .L_3226)


	//   ....[0]....
.L_3226:
        /*00c4*/ 	.word	0x00008d30


	//   ....[1]....
        /*00c8*/ 	.word	0x00008e60


	//   ....[2]....
        /*00cc*/ 	.word	0x00008ea0


	//   ....[3]....
        /*00d0*/ 	.word	0x00008f40


	//   ....[4]....
        /*00d4*/ 	.word	0x00008f80


	//   ....[5]....
        /*00d8*/ 	.word	0x00008fc0


	//   ....[6]....
        /*00dc*/ 	.word	0x00009050


	//   ....[7]....
        /*00e0*/ 	.word	0x00009070


	//   ....[8]....
        /*00e4*/ 	.word	0x00009110


	//   ....[9]....
        /*00e8*/ 	.word	0x00009160


	//   ....[10]....
        /*00ec*/ 	.word	0x000091b0


	//   ....[11]....
        /*00f0*/ 	.word	0x00009280


	//   ....[12]....
        /*00f4*/ 	.word	0x000092e0


	//   ....[13]....
        /*00f8*/ 	.word	0x00009470


	//   ....[14]....
        /*00fc*/ 	.word	0x000095d0


	//   ....[15]....
        /*0100*/ 	.word	0x00009610


	//   ....[16]....
        /*0104*/ 	.word	0x000096d0


	//   ....[17]....
        /*0108*/ 	.word	0x00009850


	//   ....[18]....
        /*010c*/ 	.word	0x000099d0


	//   ....[19]....
        /*0110*/ 	.word	0x00009b30


	//   ....[20]....
        /*0114*/ 	.word	0x00009c70


	//   ....[21]....
        /*0118*/ 	.word	0x00009cb0


	//   ....[22]....
        /*011c*/ 	.word	0x00009cf0


	//----- nvinfo : EIATTR_MAX_THREADS
	.align		4
.L_3227:
        /*0120*/ 	.byte	0x04, 0x05
        /*0122*/ 	.short	(.L_3229 - .L_3228)
.L_3228:
        /*0124*/ 	.word	0x00000080
        /*0128*/ 	.word	0x00000001
        /*012c*/ 	.word	0x00000001


	//----- nvinfo : EIATTR_CRS_STACK_SIZE
	.align		4
.L_3229:
        /*0130*/ 	.byte	0x04, 0x1e
        /*0132*/ 	.short	(.L_3231 - .L_3230)
.L_3230:
        /*0134*/ 	.word	0x00000000
.L_3231:


//--------------------- .nv.info._ZN2at6native18elementwise_kernelILi128ELi4EZNS0_22gpu_kernel_impl_nocastIZZZNS0_15binary_internal21div_floor_kernel_cudaERNS_18TensorIteratorBaseEENKUlvE0_clEvENKUlvE1_clEvEUlN3c104HalfEE_EEvS5_RKT_EUliE_EEviT1_ --------------------------
	.section	.nv.info._ZN2at6native18elementwise_kernelILi128ELi4EZNS0_22gpu_kernel_impl_nocastIZZZNS0_15binary_internal21div_floor_kernel_cudaERNS_18TensorIteratorBaseEENKUlvE0_clEvENKUlvE1_clEvEUlN3c104HalfEE_EEvS5_RKT_EUliE_EEviT1_,"",@"SHT_CUDA_INFO"
	.sectionflags	@""
	.align	4


	//----- nvinfo : EIATTR_CUDA_API_VERSION
	.align		4
        /*0000*/ 	.byte	0x04, 0x37
        /*0002*/ 	.short	(.L_3233 - .L_3232)
.L_3232:
        /*0004*/ 	.word	0x00000082


	//----- nvinfo : EIATTR_SW2861232_WAR
	.align		4
.L_3233:
        /*0008*/ 	.byte	0x01, 0x35
	.zero		2


	//----- nvinfo : EIATTR_PARAM_CBANK
	.align		4
        /*000c*/ 	.byte	0x04, 0x0a
        /*000e*/ 	.short	(.L_3235 - .L_3234)
	.align		4
.L_3234:
        /*0010*/ 	.word	index@(.nv.constant0._ZN2at6native18elementwise_kernelILi128ELi4EZNS0_22gpu_kernel_impl_nocastIZZZNS0_15binary_internal21div_floor_kernel_cudaERNS_18TensorIteratorBaseEENKUlvE0_clEvENKUlvE1_clEvEUlN3c104HalfEE_EEvS5_RKT_EUliE_EEviT1_)
        /*0014*/ 	.short	0x0160
        /*0016*/ 	.short	0x0228


	//----- nvinfo : EIATTR_CBANK_PARAM_SIZE
	.align		4
.L_3235:
        /*0018*/ 	.byte	0x03, 0x19
        /*001a*/ 	.short	0x0228


	//----- nvinfo : EIATTR_KPARAM_INFO
	.align		4
        /*001c*/ 	.byte	0x04, 0x17
        /*001e*/ 	.short	(.L_3237 - .L_3236)
.L_3236:
        /*0020*/ 	.word	0x00000000
        /*0024*/ 	.short	0x0001
        /*0026*/ 	.short	0x0008
        /*0028*/ 	.byte	0x00, 0xf0, 0x81, 0x08


	//----- nvinfo : EIATTR_KPARAM_INFO
	.align		4
.L_3237:
        /*002c*/ 	.byte	0x04, 0x17
        /*002e*/ 	.short	(.L_3239 - .L_3238)
.L_3238:
        /*0030*/ 	.word	0x00000000
        /*0034*/ 	.short	0x0000
        /*0036*/ 	.short	0x0000
        /*0038*/ 	.byte	0x00, 0xf0, 0x11, 0x00


	//----- nvinfo : EIATTR_MAXREG_COUNT
	.align		4
.L_3239:
        /*003c*/ 	.byte	0x03, 0x1b
        /*003e*/ 	.short	0x0080


	//----- nvinfo : EIATTR_MERCURY_ISA_VERSION
	.align		4
        /*0040*/ 	.byte	0x03, 0x5f
        /*0042*/ 	.short	0x0000


	//----- nvinfo : EIATTR_EXIT_INSTR_OFFSETS
	.align		4
        /*0044*/ 	.byte	0x04, 0x1c
        /*0046*/ 	.short	(.L_3241 - .L_3240)


	//   ....[0]....
.L_3240:
        /*0048*/ 	.word	0x00003e50


	//   ....[1]....
        /*004c*/ 	.word	0x000052c0


	//----- nvinfo : EIATTR_MAX_THREADS
	.align		4
.L_3241:
        /*0050*/ 	.byte	0x04, 0x05
        /*0052*/ 	.short	(.L_3243 - .L_3242)
.L_3242:
        /*0054*/ 	.word	0x00000080
        /*0058*/ 	.word	0x00000001
        /*005c*/ 	.word	0x00000001


	//----- nvinfo : EIATTR_CRS_STACK_SIZE
	.align		4
.L_3243:
        /*0060*/ 	.byte	0x04, 0x1e
        /*0062*/ 	.short	(.L_3245 - .L_3244)
.L_3244:
        /*0064*/ 	.word	0x00000000
.L_3245:


//--------------------- .nv.info._ZN2at6native27unrolled_elementwise_kernelIZZZNS0_15binary_internal21div_floor_kernel_cudaERNS_18TensorIteratorBaseEENKUlvE0_clEvENKUlvE1_clEvEUlN3c104HalfEE_St5arrayIPcLm2EELi4E23TrivialOffsetCalculatorILi1EjESE_NS0_6memory15LoadWithoutCastENSF_16StoreWithoutCastEEEviT_T0_T2_T3_T4_T5_ --------------------------
	.section	.nv.info._ZN2at6native27unrolled_elementwise_kernelIZZZNS0_15binary_internal21div_floor_kernel_cudaERNS_18TensorIteratorBaseEENKUlvE0_clEvENKUlvE1_clEvEUlN3c104HalfEE_St5arrayIPcLm2EELi4E23TrivialOffsetCalculatorILi1EjESE_NS0_6memory15LoadWithoutCastENSF_16StoreWithoutCastEEEviT_T0_T2_T3_T4_T5_,"",@"SHT_CUDA_INFO"
	.sectionflags	@""
	.align	4


	//----- nvinfo : EIATTR_CUDA_API_VERSION
	.align		4
        /*0000*/ 	.byte	0x04, 0x37
        /*0002*/ 	.short	(.L_3247 - .L_3246)
.L_3246:
        /*0004*/ 	.word	0x00000082


	//----- nvinfo : EIATTR_SW2861232_WAR
	.align		4
.L_3247:
        /*0008*/ 	.byte	0x01, 0x35
	.zero		2


	//----- nvinfo : EIATTR_PARAM_CBANK
	.align		4
        /*000c*/ 	.byte	0x04, 0x0a
        /*000e*/ 	.short	(.L_3249 - .L_3248)
	.align		4
.L_3248:
        /*0010*/ 	.word	index@(.nv.constant0._ZN2at6native27unrolled_elementwise_kernelIZZZNS0_15binary_internal21div_floor_kernel_cudaERNS_18TensorIteratorBaseEENKUlvE0_clEvENKUlvE1_clEvEUlN3c104HalfEE_St5arrayIPcLm2EELi4E23TrivialOffsetCalculatorILi1EjESE_NS0_6memory15LoadWithoutCastENSF_16StoreWithoutCastEEEviT_T0_T2_T3_T4_T5_)
        /*0014*/ 	.short	0x0160
        /*0016*/ 	.short	0x002c


	//----- nvinfo : EIATTR_CBANK_PARAM_SIZE
	.align		4
.L_3249:
        /*0018*/ 	.byte	0x03, 0x19
        /*001a*/ 	.short	0x002c


	//----- nvinfo : EIATTR_KPARAM_INFO
	.align		4
        /*001c*/ 	.byte	0x04, 0x17
        /*001e*/ 	.short	(.L_3251 - .L_3250)
.L_3250:
        /*0020*/ 	.word	0x00000000
        /*0024*/ 	.short	0x0006
        /*0026*/ 	.short	0x002b
        /*0028*/ 	.byte	0x00, 0xf0, 0x05, 0x00


	//----- nvinfo : EIATTR_KPARAM_INFO
	.align		4
.L_3251:
        /*002c*/ 	.byte	0x04, 0x17
        /*002e*/ 	.short	(.L_3253 - .L_3252)
.L_3252:
        /*0030*/ 	.word	0x00000000
        /*0034*/ 	.short	0x0005
        /*0036*/ 	.short	0x002a
        /*0038*/ 	.byte	0x00, 0xf0, 0x05, 0x00


	//----- nvinfo : EIATTR_KPARAM_INFO
	.align		4
.L_3253:
        /*003c*/ 	.byte	0x04, 0x17
        /*003e*/ 	.short	(.L_3255 - .L_3254)
.L_3254:
        /*0040*/ 	.word	0x00000000
        /*0044*/ 	.short	0x0004
        /*0046*/ 	.short	0x0029
        /*0048*/ 	.byte	0x00, 0xf0, 0x05, 0x00


	//----- nvinfo : EIATTR_KPARAM_INFO
	.align		4
.L_3255:
        /*004c*/ 	.byte	0x04, 0x17
        /*004e*/ 	.short	(.L_3257 - .L_3256)
.L_3256:
        /*0050*/ 	.word	0x00000000
        /*0054*/ 	.short	0x0003
        /*0056*/ 	.short	0x0028
        /*0058*/ 	.byte	0x00, 0xf0, 0x05, 0x00


	//----- nvinfo : EIATTR_KPARAM_INFO
	.align		4
.L_3257:
        /*005c*/ 	.byte	0x04, 0x17
        /*005e*/ 	.short	(.L_3259 - .L_3258)
.L_3258:
        /*0060*/ 	.word	0x00000000
        /*0064*/ 	.short	0x0002
        /*0066*/ 	.short	0x0018
        /*0068*/ 	.byte	0x00, 0xf0, 0x41, 0x00


	//----- nvinfo : EIATTR_KPARAM_INFO
	.align		4
.L_3259:
        /*006c*/ 	.byte	0x04, 0x17
        /*006e*/ 	.short	(.L_3261 - .L_3260)
.L_3260:
        /*0070*/ 	.word	0x00000000
        /*0074*/ 	.short	0x0001
        /*0076*/ 	.short	0x0008
        /*0078*/ 	.byte	0x00, 0xf0, 0x41, 0x00


	//----- nvinfo : EIATTR_KPARAM_INFO
	.align		4
.L_3261:
        /*007c*/ 	.byte	0x04, 0x17
        /*007e*/ 	.short	(.L_3263 - .L_3262)
.L_3262:
        /*0080*/ 	.word	0x00000000
        /*0084*/ 	.short	0x0000
        /*0086*/ 	.short	0x0000
        /*0088*/ 	.byte	0x00, 0xf0, 0x11, 0x00


	//----- nvinfo : EIATTR_MAXREG_COUNT
	.align		4
.L_3263:
        /*008c*/ 	.byte	0x03, 0x1b
        /*008e*/ 	.short	0x00ff


	//----- nvinfo : EIATTR_MERCURY_ISA_VERSION
	.align		4
        /*0090*/ 	.byte	0x03, 0x5f
        /*0092*/ 	.short	0x0000


	//----- nvinfo : EIATTR_EXIT_INSTR_OFFSETS
	.align		4
        /*0094*/ 	.byte	0x04, 0x1c
        /*0096*/ 	.short	(.L_3265 - .L_3264)


	//   ....[0]....
.L_3264:
        /*0098*/ 	.word	0x00001bc0


	//   ....[1]....
        /*009c*/ 	.word	0x00001c10


	//----- nvinfo : EIATTR_MAX_THREADS
	.align		4
.L_3265:
        /*00a0*/ 	.byte	0x04, 0x05
        /*00a2*/ 	.short	(.L_3267 - .L_3266)
.L_3266:
        /*00a4*/ 	.word	0x00000080
        /*00a8*/ 	.word	0x00000001
        /*00ac*/ 	.word	0x00000001


	//----- nvinfo : EIATTR_CRS_STACK_SIZE
	.align		4
.L_3267:
        /*00b0*/ 	.byte	0x04, 0x1e
        /*00b2*/ 	.short	(.L_3269 - .L_3268)
.L_3268:
        /*00b4*/ 	.word	0x00000000
.L_3269:


//--------------------- .nv.info._ZN2at6native29vectorized_elementwise_kernelILi2EZZZNS0_15binary_internal21div_floor_kernel_cudaERNS_18TensorIteratorBaseEENKUlvE0_clEvENKUlvE1_clEvEUlN3c104HalfEE_St5arrayIPcLm2EEEEviT0_T1_ --------------------------
	.section	.nv.info._ZN2at6native29vectorized_elementwise_kernelILi2EZZZNS0_15binary_internal21div_floor_kernel_cudaERNS_18TensorIteratorBaseEENKUlvE0_clEvENKUlvE1_clEvEUlN3c104HalfEE_St5arrayIPcLm2EEEEviT0_T1_,"",@"SHT_CUDA_INFO"
	.sectionflags	@""
	.align	4


	//----- nvinfo : EIATTR_CUDA_API_VERSION
	.align		4
        /*0000*/ 	.byte	0x04, 0x37
        /*0002*/ 	.short	(.L_3271 - .L_3270)
.L_3270:
        /*0004*/ 	.word	0x00000082


	//----- nvinfo : EIATTR_SW2861232_WAR
	.align		4
.L_3271:
        /*0008*/ 	.byte	0x01, 0x35
	.zero		2


	//----- nvinfo : EIATTR_PARAM_CBANK
	.align		4
        /*000c*/ 	.byte	0x04, 0x0a
        /*000e*/ 	.short	(.L_3273 - .L_3272)
	.align		4
.L_3272:
        /*0010*/ 	.word	index@(.nv.constant0._ZN2at6native29vectorized_elementwise_kernelILi2EZZZNS0_15binary_internal21div_floor_kernel_cudaERNS_18TensorIteratorBaseEENKUlvE0_clEvENKUlvE1_clEvEUlN3c104HalfEE_St5arrayIPcLm2EEEEviT0_T1_)
        /*0014*/ 	.short	0x0160
        /*0016*/ 	.short	0x0028


	//----- nvinfo : EIATTR_CBANK_PARAM_SIZE
	.align		4
.L_3273:
        /*0018*/ 	.byte	0x03, 0x19
        /*001a*/ 	.short	0x0028


	//----- nvinfo : EIATTR_KPARAM_INFO
	.align		4
        /*001c*/ 	.byte	0x04, 0x17
        /*001e*/ 	.short	(.L_3275 - .L_3274)
.L_3274:
        /*0020*/ 	.word	0x00000000
        /*0024*/ 	.short	0x0002
        /*0026*/ 	.short	0x0018
        /*0028*/ 	.byte	0x00, 0xf0, 0x41, 0x00


	//----- nvinfo : EIATTR_KPARAM_INFO
	.align		4
.L_3275:
        /*002c*/ 	.byte	0x04, 0x17
        /*002e*/ 	.short	(.L_3277 - .L_3276)
.L_3276:
        /*0030*/ 	.word	0x00000000
        /*0034*/ 	.short	0x0001
        /*0036*/ 	.short	0x0008
        /*0038*/ 	.byte	0x00, 0xf0, 0x41, 0x00


	//----- nvinfo : EIATTR_KPARAM_INFO
	.align		4
.L_3277:
        /*003c*/ 	.byte	0x04, 0x17
        /*003e*/ 	.short	(.L_3279 - .L_3278)
.L_3278:
        /*0040*/ 	.word	0x00000000
        /*0044*/ 	.short	0x0000
        /*0046*/ 	.short	0x0000
        /*0048*/ 	.byte	0x00, 0xf0, 0x11, 0x00


	//----- nvinfo : EIATTR_MAXREG_COUNT
	.align		4
.L_3279:
        /*004c*/ 	.byte	0x03, 0x1b
        /*004e*/ 	.short	0x00ff


	//----- nvinfo : EIATTR_MERCURY_ISA_VERSION
	.align		4
        /*0050*/ 	.byte	0x03, 0x5f
        /*0052*/ 	.short	0x0000


	//----- nvinfo : EIATTR_EXIT_INSTR_OFFSETS
	.align		4
        /*0054*/ 	.byte	0x04, 0x1c
        /*0056*/ 	.short	(.L_3281 - .L_3280)


	//   ....[0]....
.L_3280:
        /*0058*/ 	.word	0x00002eb0


	//   ....[1]....
        /*005c*/ 	.word	0x000065a0


	//   ....[2]....
        /*0060*/ 	.word	0x000065f0


	//----- nvinfo : EIATTR_MAX_THREADS
	.align		4
.L_3281:
        /*0064*/ 	.byte	0x04, 0x05
        /*0066*/ 	.short	(.L_3283 - .L_3282)
.L_3282:
        /*0068*/ 	.word	0x00000080
        /*006c*/ 	.word	0x00000001
        /*0070*/ 	.word	0x00000001


	//----- nvinfo : EIATTR_CRS_STACK_SIZE
	.align		4
.L_3283:
        /*0074*/ 	.byte	0x04, 0x1e
        /*0076*/ 	.short	(.L_3285 - .L_3284)
.L_3284:
        /*0078*/ 	.word	0x00000000
.L_3285:


//--------------------- .nv.info._ZN2at6native29vectorized_elementwise_kernelILi4EZZZNS0_15binary_internal21div_floor_kernel_cudaERNS_18TensorIteratorBaseEENKUlvE0_clEvENKUlvE1_clEvEUlN3c104HalfEE_St5arrayIPcLm2EEEEviT0_T1_ --------------------------
	.section	.nv.info._ZN2at6native29vectorized_elementwise_kernelILi4EZZZNS0_15binary_internal21div_floor_kernel_cudaERNS_18TensorIteratorBaseEENKUlvE0_clEvENKUlvE1_clEvEUlN3c104HalfEE_St5arrayIPcLm2EEEEviT0_T1_,"",@"SHT_CUDA_INFO"
	.sectionflags	@""
	.align	4


	//----- nvinfo : EIATTR_CUDA_API_VERSION
	.align		4
        /*0000*/ 	.byte	0x04, 0x37
        /*0002*/ 	.short	(.L_3287 - .L_3286)
.L_3286:
        /*0004*/ 	.word	0x00000082


	//----- nvinfo : EIATTR_SW2861232_WAR
	.align		4
.L_3287:
        /*0008*/ 	.byte	0x01, 0x35
	.zero		2


	//----- nvinfo : EIATTR_PARAM_CBANK
	.align		4
        /*000c*/ 	.byte	0x04, 0x0a
        /*000e*/ 	.short	(.L_3289 - .L_3288)
	.align		4
.L_3288:
        /*0010*/ 	.word	index@(.nv.constant0._ZN2at6native29vectorized_elementwise_kernelILi4EZZZNS0_15binary_internal21div_floor_kernel_cudaERNS_18TensorIteratorBaseEENKUlvE0_clEvENKUlvE1_clEvEUlN3c104HalfEE_St5arrayIPcLm2EEEEviT0_T1_)
        /*0014*/ 	.short	0x0160
        /*0016*/ 	.short	0x0028


	//----- nvinfo : EIATTR_CBANK_PARAM_SIZE
	.align		4
.L_3289:
        /*0018*/ 	.byte	0x03, 0x19
        /*001a*/ 	.short	0x0028


	//----- nvinfo : EIATTR_KPARAM_INFO
	.align		4
        /*001c*/ 	.byte	0x04, 0x17
        /*001e*/ 	.short	(.L_3291 - .L_3290)
.L_3290:
        /*0020*/ 	.word	0x00000000
        /*0024*/ 	.short	0x0002
        /*0026*/ 	.short	0x0018
        /*0028*/ 	.byte	0x00, 0xf0, 0x41, 0x00


	//----- nvinfo : EIATTR_KPARAM_INFO
	.align		4
.L_3291:
        /*002c*/ 	.byte	0x04, 0x17
        /*002e*/ 	.short	(.L_3293 - .L_3292)
.L_3292:
        /*0030*/ 	.word	0x00000000
        /*0034*/ 	.short	0x0001
        /*0036*/ 	.short	0x0008
        /*0038*/ 	.byte	0x00, 0xf0, 0x41, 0x00


	//----- nvinfo : EIATTR_KPARAM_INFO
	.align		4
.L_3293:
        /*003c*/ 	.byte	0x04, 0x17
        /*003e*/ 	.short	(.L_3295 - .L_3294)
.L_3294:
        /*0040*/ 	.word	0x00000000
        /*0044*/ 	.short	0x0000
        /*0046*/ 	.short	0x0000
        /*0048*/ 	.byte	0x00, 0xf0, 0x11, 0x00


	//----- nvinfo : EIATTR_MAXREG_COUNT
	.align		4
.L_3295:
        /*004c*/ 	.byte	0x03, 0x1b
        /*004e*/ 	.short	0x00ff


	//----- nvinfo : EIATTR_MERCURY_ISA_VERSION
	.align		4
        /*0050*/ 	.byte	0x03, 0x5f
        /*0052*/ 	.short	0x0000


	//----- nvinfo : EIATTR_EXIT_INSTR_OFFSETS
	.align		4
        /*0054*/ 	.byte	0x04, 0x1c
        /*0056*/ 	.short	(.L_3297 - .L_3296)


	//   ....[0]....
.L_3296:
        /*0058*/ 	.word	0x00002e70


	//   ....[1]....
        /*005c*/ 	.word	0x00006560


	//   ....[2]....
        /*0060*/ 	.word	0x000065b0


	//----- nvinfo : EIATTR_MAX_THREADS
	.align		4
.L_3297:
        /*0064*/ 	.byte	0x04, 0x05
        /*0066*/ 	.short	(.L_3299 - .L_3298)
.L_3298:
        /*0068*/ 	.word	0x00000080
        /*006c*/ 	.word	0x00000001
        /*0070*/ 	.word	0x00000001


	//----- nvinfo : EIATTR_CRS_STACK_SIZE
	.align		4
.L_3299:
        /*0074*/ 	.byte	0x04, 0x1e
        /*0076*/ 	.short	(.L_3301 - .L_3300)
.L_3300:
        /*0078*/ 	.word	0x00000000
.L_3301:


//--------------------- .nv.info._ZN2at6native29vectorized_elementwise_kernelILi8EZZZNS0_15binary_internal21div_floor_kernel_cudaERNS_18TensorIteratorBaseEENKUlvE0_clEvENKUlvE1_clEvEUlN3c104HalfEE_St5arrayIPcLm2EEEEviT0_T1_ --------------------------
	.section	.nv.info._ZN2at6native29vectorized_elementwise_kernelILi8EZZZNS0_15binary_internal21div_floor_kernel_cudaERNS_18TensorIteratorBaseEENKUlvE0_clEvENKUlvE1_clEvEUlN3c104HalfEE_St5arrayIPcLm2EEEEviT0_T1_,"",@"SHT_CUDA_INFO"
	.sectionflags	@""
	.align	4


	//----- nvinfo : EIATTR_CUDA_API_VERSION
	.align		4
        /*0000*/ 	.byte	0x04, 0x37
        /*0002*/ 	.short	(.L_3303 - .L_3302)
.L_3302:
        /*0004*/ 	.word	0x00000082


	//----- nvinfo : EIATTR_SW2861232_WAR
	.align		4
.L_3303:
        /*0008*/ 	.byte	0x01, 0x35
	.zero		2


	//----- nvinfo : EIATTR_PARAM_CBANK
	.align		4
        /*000c*/ 	.byte	0x04, 0x0a
        /*000e*/ 	.short	(.L_3305 - .L_3304)
	.align		4
.L_3304:
        /*0010*/ 	.word	index@(.nv.constant0._ZN2at6native29vectorized_elementwise_kernelILi8EZZZNS0_15binary_internal21div_floor_kernel_cudaERNS_18TensorIteratorBaseEENKUlvE0_clEvENKUlvE1_clEvEUlN3c104HalfEE_St5arrayIPcLm2EEEEviT0_T1_)
        /*0014*/ 	.short	0x0160
        /*0016*/ 	.short	0x0028


	//----- nvinfo : EIATTR_CBANK_PARAM_SIZE
	.align		4
.L_3305:
        /*0018*/ 	.byte	0x03, 0x19
        /*001a*/ 	.short	0x0028


	//----- nvinfo : EIATTR_KPARAM_INFO
	.align		4
        /*001c*/ 	.byte	0x04, 0x17
        /*001e*/ 	.short	(.L_3307 - .L_3306)
.L_3306:
        /*0020*/ 	.word	0x00000000
        /*0024*/ 	.short	0x0002
        /*0026*/ 	.short	0x0018
        /*0028*/ 	.byte	0x00, 0xf0, 0x41, 0x00


	//----- nvinfo : EIATTR_KPARAM_INFO
	.align		4
.L_3307:
        /*002c*/ 	.byte	0x04, 0x17
        /*002e*/ 	.short	(.L_3309 - .L_3308)
.L_3308:
        /*0030*/ 	.word	0x00000000
        /*0034*/ 	.short	0x0001
        /*0036*/ 	.short	0x0008
        /*0038*/ 	.byte	0x00, 0xf0, 0x41, 0x00


	//----- nvinfo : EIATTR_KPARAM_INFO
	.align		4
.L_3309:
        /*003c*/ 	.byte	0x04, 0x17
        /*003e*/ 	.short	(.L_3311 - .L_3310)
.L_3310:
        /*0040*/ 	.word	0x00000000
        /*0044*/ 	.short	0x0000
        /*0046*/ 	.short	0x0000
        /*0048*/ 	.byte	0x00, 0xf0, 0x11, 0x00


	//----- nvinfo : EIATTR_MAXREG_COUNT
	.align		4
.L_3311:
        /*004c*/ 	.byte	0x03, 0x1b
        /*004e*/ 	.short	0x00ff


	//----- nvinfo : EIATTR_MERCURY_ISA_VERSION
	.align		4
        /*0050*/ 	.byte	0x03, 0x5f
        /*0052*/ 	.short	0x0000


	//----- nvinfo : EIATTR_EXIT_INSTR_OFFSETS
	.align		4
        /*0054*/ 	.byte	0x04, 0x1c
        /*0056*/ 	.short	(.L_3313 - .L_3312)


	//   ....[0]....
.L_3312:
        /*0058*/ 	.word	0x00000010


	//----- nvinfo : EIATTR_MAX_THREADS
	.align		4
.L_3313:
        /*005c*/ 	.byte	0x04, 0x05
        /*005e*/ 	.short	(.L_3315 - .L_3314)
.L_3314:
        /*0060*/ 	.word	0x00000080
        /*0064*/ 	.word	0x00000001
        /*0068*/ 	.word	0x00000001
.L_3315:


//--------------------- .nv.info._ZN2at6native18elementwise_kernelILi128ELi4EZNS0_15gpu_kernel_implIZZZNS0_15binary_internal21div_floor_kernel_cudaERNS_18TensorIteratorBaseEENKUlvE0_clEvENKUlvE0_clEvEUlfE_EEvS5_RKT_EUliE_EEviT1_ --------------------------
	.section	.nv.info._ZN2at6native18elementwise_kernelILi128ELi4EZNS0_15gpu_kernel_implIZZZNS0_15binary_internal21div_floor_kernel_cudaERNS_18TensorIteratorBaseEENKUlvE0_clEvENKUlvE0_clEvEUlfE_EEvS5_RKT_EUliE_EEviT1_,"",@"SHT_CUDA_INFO"
	.sectionflags	@""
	.align	4


	//----- nvinfo : EIATTR_CUDA_API_VERSION
	.align		4
        /*0000*/ 	.byte	0x04, 0x37
        /*0002*/ 	.short	(.L_3317 - .L_3316)
.L_3316:
        /*0004*/ 	.word	0x00000082


	//----- nvinfo : EIATTR_SW2861232_WAR
	.align		4
.L_3317:
        /*0008*/ 	.byte	0x01, 0x35
	.zero		2


	//----- nvinfo : EIATTR_PARAM_CBANK
	.align		4
        /*000c*/ 	.byte	0x04, 0x0a
        /*000e*/ 	.short	(.L_3319 - .L_3318)
	.align		4
.L_3318:
        /*0010*/ 	.word	index@(.nv.constant0._ZN2at6native18elementwise_kernelILi128ELi4EZNS0_15gpu_kernel_implIZZZNS0_15binary_internal21div_floor_kernel_cudaERNS_18TensorIteratorBaseEENKUlvE0_clEvENKUlvE0_clEvEUlfE_EEvS5_RKT_EUliE_EEviT1_)
        /*0014*/ 	.short	0x0160
        /*0016*/ 	.short	0x0230


	//----- nvinfo : EIATTR_CBANK_PARAM_SIZE
	.align		4
.L_3319:
        /*0018*/ 	.byte	0x03, 0x19
        /*001a*/ 	.short	0x0230


	//----- nvinfo : EIATTR_KPARAM_INFO
	.align		4
        /*001c*/ 	.byte	0x04, 0x17
        /*001e*/ 	.short	(.L_3321 - .L_3320)
.L_3320:
        /*0020*/ 	.word	0x00000000
        /*0024*/ 	.short	0x0001
        /*0026*/ 	.short	0x0008
        /*0028*/ 	.byte	0x00, 0xf0, 0xa1, 0x08


	//----- nvinfo : EIATTR_KPARAM_INFO
	.align		4
.L_3321:
        /*002c*/ 	.byte	0x04, 0x17
        /*002e*/ 	.short	(.L_3323 - .L_3322)
.L_3322:
        /*0030*/ 	.word	0x00000000
        /*0034*/ 	.short	0x0000
        /*0036*/ 	.short	0x0000
        /*0038*/ 	.byte	0x00, 0xf0, 0x11, 0x00


	//----- nvinfo : EIATTR_MAXREG_COUNT
	.align		4
.L_3323:
        /*003c*/ 	.byte	0x03, 0x1b
        /*003e*/ 	.short	0x0080


	//----- nvinfo : EIATTR_EXTERNS
	.align		4
        /*0040*/ 	.byte	0x04, 0x0f
        /*0042*/ 	.short	(.L_3325 - .L_3324)


	//   ....[0]....
	.align		4
.L_3324:
        /*0044*/ 	.word	index@(__assertfail)


	//----- nvinfo : EIATTR_MERCURY_ISA_VERSION
	.align		4
.L_3325:
        /*0048*/ 	.byte	0x03, 0x5f
        /*004a*/ 	.short	0x0000


	//----- nvinfo : EIATTR_SYSCALL_OFFSETS
	.align		4
        /*004c*/ 	.byte	0x04, 0x46
        /*004e*/ 	.short	(.L_3327 - .L_3326)


	//   ....[0]....
.L_3326:
        /*0050*/ 	.word	0x00001c50


	//   ....[1]....
        /*0054*/ 	.word	0x00003020


	//   ....[2]....
        /*0058*/ 	.word	0x00004cc0


	//   ....[3]....
        /*005c*/ 	.word	0x00006090


	//   ....[4]....
        /*0060*/ 	.word	0x00007d00


	//   ....[5]....
        /*0064*/ 	.word	0x000090d0


	//   ....[6]....
        /*0068*/ 	.word	0x0000ad50


	//   ....[7]....
        /*006c*/ 	.word	0x0000c120


	//----- nvinfo : EIATTR_EXIT_INSTR_OFFSETS
	.align		4
.L_3327:
        /*0070*/ 	.byte	0x04, 0x1c
        /*0072*/ 	.short	(.L_3329 - .L_3328)


	//   ....[0]....
.L_3328:
        /*0074*/ 	.word	0x00009170


	//   ....[1]....
        /*0078*/ 	.word	0x0000b410


	//   ....[2]....
        /*007c*/ 	.word	0x0000b450


	//   ....[3]....
        /*0080*/ 	.word	0x0000b4e0


	//   ....[4]....
        /*0084*/ 	.word	0x0000b510


	//   ....[5]....
        /*0088*/ 	.word	0x0000b540


	//   ....[6]....
        /*008c*/ 	.word	0x0000b5c0


	//   ....[7]....
        /*0090*/ 	.word	0x0000b5f0


	//   ....[8]....
        /*0094*/ 	.word	0x0000b680


	//   ....[9]....
        /*0098*/ 	.word	0x0000b6c0


	//   ....[10]....
        /*009c*/ 	.word	0x0000b700


	//   ....[11]....
        /*00a0*/ 	.word	0x0000b7c0


	//   ....[12]....
        /*00a4*/ 	.word	0x0000b810


	//   ....[13]....
        /*00a8*/ 	.word	0x0000b990


	//   ....[14]....
        /*00ac*/ 	.word	0x0000bae0


	//   ....[15]....
        /*00b0*/ 	.word	0x0000bb10


	//   ....[16]....
        /*00b4*/ 	.word	0x0000bbc0


	//   ....[17]....
        /*00b8*/ 	.word	0x0000bd30


	//   ....[18]....
        /*00bc*/ 	.word	0x0000bea0


	//   ....[19]....
        /*00c0*/ 	.word	0x0000bff0


	//   ....[20]....
        /*00c4*/ 	.word	0x0000c130


	//   ....[21]....
        /*00c8*/ 	.word	0x0000c160


	//   ....[22]....
        /*00cc*/ 	.word	0x0000c190


	//----- nvinfo : EIATTR_MAX_THREADS
	.align		4
.L_3329:
        /*00d0*/ 	.byte	0x04, 0x05
        /*00d2*/ 	.short	(.L_3331 - .L_3330)
.L_3330:
        /*00d4*/ 	.word	0x00000080
        /*00d8*/ 	.word	0x00000001
        /*00dc*/ 	.word	0x00000001


	//----- nvinfo : EIATTR_CRS_STACK_SIZE
	.align		4
.L_3331:
        /*00e0*/ 	.byte	0x04, 0x1e
        /*00e2*/ 	.short	(.L_3333 - .L_3332)
.L_3332:
        /*00e4*/ 	.word	0x00000000
.L_3333:


//--------------------- .nv.info._ZN2at6native27unrolled_elementwise_kernelIZZZNS0_15binary_internal21div_floor_kernel_cudaERNS_18TensorIteratorBaseEENKUlvE0_clEvENKUlvE0_clEvEUlfE_St5arrayIPcLm2EELi4E23TrivialOffsetCalculatorILi1EjESC_NS0_6memory12LoadWithCastILi1EEENSD_13StoreWithCastILi1EEEEEviT_T0_T2_T3_T4_T5_ --------------------------
	.section	.nv.info._ZN2at6native27unrolled_elementwise_kernelIZZZNS0_15binary_internal21div_floor_kernel_cudaERNS_18TensorIteratorBaseEENKUlvE0_clEvENKUlvE0_clEvEUlfE_St5arrayIPcLm2EELi4E23TrivialOffsetCalculatorILi1EjESC_NS0_6memory12LoadWithCastILi1EEENSD_13StoreWithCastILi1EEEEEviT_T0_T2_T3_T4_T5_,"",@"SHT_CUDA_INFO"
	.sectionflags	@""
	.align	4


	//----- nvinfo : EIATTR_CUDA_API_VERSION
	.align		4
        /*0000*/ 	.byte	0x04, 0x37
        /*0002*/ 	.short	(.L_3335 - .L_3334)
.L_3334:
        /*0004*/ 	.word	0x00000082


	//----- nvinfo : EIATTR_SW2861232_WAR
	.align		4
.L_3335:
        /*0008*/ 	.byte	0x01, 0x35
	.zero		2


	//----- nvinfo : EIATTR_PARAM_CBANK
	.align		4
        /*000c*/ 	.byte	0x04, 0x0a
        /*000e*/ 	.short	(.L_3337 - .L_3336)
	.align		4
.L_3336:
        /*0010*/ 	.word	index@(.nv.constant0._ZN2at6native27unrolled_elementwise_kernelIZZZNS0_15binary_internal21div_floor_kernel_cudaERNS_18TensorIteratorBaseEENKUlvE0_clEvENKUlvE0_clEvEUlfE_St5arrayIPcLm2EELi4E23TrivialOffsetCalculatorILi1EjESC_NS0_6memory12LoadWithCastILi1EEENSD_13StoreWithCastILi1EEEEEviT_T0_T2_T3_T4_T5_)
        /*0014*/ 	.short	0x0160
        /*0016*/ 	.short	0x003c


	//----- nvinfo : EIATTR_CBANK_PARAM_SIZE
	.align		4
.L_3337:
        /*0018*/ 	.byte	0x03, 0x19
        /*001a*/ 	.short	0x003c


	//----- nvinfo : EIATTR_KPARAM_INFO
	.align		4
        /*001c*/ 	.byte	0x04, 0x17
        /*001e*/ 	.short	(.L_3339 - .L_3338)
.L_3338:
        /*0020*/ 	.word	0x00000000
        /*0024*/ 	.short	0x0006
        /*0026*/ 	.short	0x0034
        /*0028*/ 	.byte	0x00, 0xf0, 0x21, 0x00


	//----- nvinfo : EIATTR_KPARAM_INFO
	.align		4
.L_3339:
        /*002c*/ 	.byte	0x04, 0x17
        /*002e*/ 	.short	(.L_3341 - .L_3340)
.L_3340:
        /*0030*/ 	.word	0x00000000
        /*0034*/ 	.short	0x0005
        /*0036*/ 	.short	0x002c
        /*0038*/ 	.byte	0x00, 0xf0, 0x21, 0x00


	//----- nvinfo : EIATTR_KPARAM_INFO
	.align		4
.L_3341:
        /*003c*/ 	.byte	0x04, 0x17
        /*003e*/ 	.short	(.L_3343 - .L_3342)
.L_3342:
        /*0040*/ 	.word	0x00000000
        /*0044*/ 	.short	0x0004
        /*0046*/ 	.short	0x0029
        /*0048*/ 	.byte	0x00, 0xf0, 0x05, 0x00


	//----- nvinfo : EIATTR_KPARAM_INFO
	.align		4
.L_3343:
        /*004c*/ 	.byte	0x04, 0x17
        /*004e*/ 	.short	(.L_3345 - .L_3344)
.L_3344:
        /*0050*/ 	.word	0x00000000
        /*0054*/ 	.short	0x0003
        /*0056*/ 	.short	0x0028
        /*0058*/ 	.byte	0x00, 0xf0, 0x05, 0x00


	//----- nvinfo : EIATTR_KPARAM_INFO
	.align		4
.L_3345:
        /*005c*/ 	.byte	0x04, 0x17
        /*005e*/ 	.short	(.L_3347 - .L_3346)
.L_3346:
        /*0060*/ 	.word	0x00000000
        /*0064*/ 	.short	0x0002
        /*0066*/ 	.short	0x0018
        /*0068*/ 	.byte	0x00, 0xf0, 0x41, 0x00


	//----- nvinfo : EIATTR_KPARAM_INFO
	.align		4
.L_3347:
        /*006c*/ 	.byte	0x04, 0x17
        /*006e*/ 	.short	(.L_3349 - .L_3348)
.L_3348:
        /*0070*/ 	.word	0x00000000
        /*0074*/ 	.short	0x0001
        /*0076*/ 	.short	0x0008
        /*0078*/ 	.byte	0x00, 0xf0, 0x41, 0x00


	//----- nvinfo : EIATTR_KPARAM_INFO
	.align		4
.L_3349:
        /*007c*/ 	.byte	0x04, 0x17
        /*007e*/ 	.short	(.L_3351 - .L_3350)
.L_3350:
        /*0080*/ 	.word	0x00000000
        /*0084*/ 	.short	0x0000
        /*0086*/ 	.short	0x0000
        /*0088*/ 	.byte	0x00, 0xf0, 0x11, 0x00


	//----- nvinfo : EIATTR_MAXREG_COUNT
	.align		4
.L_3351:
        /*008c*/ 	.byte	0x03, 0x1b
        /*008e*/ 	.short	0x00ff


	//----- nvinfo : EIATTR_EXTERNS
	.align		4
        /*0090*/ 	.byte	0x04, 0x0f
        /*0092*/ 	.short	(.L_3353 - .L_3352)


	//   ....[0]....
	.align		4
.L_3352:
        /*0094*/ 	.word	index@(__assertfail)


	//----- nvinfo : EIATTR_MERCURY_ISA_VERSION
	.align		4
.L_3353:
        /*0098*/ 	.byte	0x03, 0x5f
        /*009a*/ 	.short	0x0000


	//----- nvinfo : EIATTR_SYSCALL_OFFSETS
	.align		4
        /*009c*/ 	.byte	0x04, 0x46
        /*009e*/ 	.short	(.L_3355 - .L_3354)


	//   ....[0]....
.L_3354:
        /*00a0*/ 	.word	0x00000e50


	//   ....[1]....
        /*00a4*/ 	.word	0x00001cd0


	//   ....[2]....
        /*00a8*/ 	.word	0x00002b60


	//   ....[3]....
        /*00ac*/ 	.word	0x00003990


	//   ....[4]....
        /*00b0*/ 	.word	0x00006030


	//   ....[5]....
        /*00b4*/ 	.word	0x00006f40


	//   ....[6]....
        /*00b8*/ 	.word	0x00007e10


	//   ....[7]....
        /*00bc*/ 	.word	0x00008ce0


	//----- nvinfo : EIATTR_EXIT_INSTR_OFFSETS
	.align		4
.L_3355:
        /*00c0*/ 	.byte	0x04, 0x1c
        /*00c2*/ 	.short	(.L_3357 - .L_3356)


	//   ....[0]....
.L_3356:
        /*00c4*/ 	.word	0x00007eb0


	//   ....[1]....
        /*00c8*/ 	.word	0x00007fd0


	//   ....[2]....
        /*00cc*/ 	.word	0x00008010


	//   ....[3]....
        /*00d0*/ 	.word	0x000080a0


	//   ....[4]....
        /*00d4*/ 	.word	0x000080d0


	//   ....[5]....
        /*00d8*/ 	.word	0x00008100


	//   ....[6]....
        /*00dc*/ 	.word	0x00008180


	//   ....[7]....
        /*00e0*/ 	.word	0x000081b0


	//   ....[8]....
        /*00e4*/ 	.word	0x00008240


	//   ....[9]....
        /*00e8*/ 	.word	0x00008280


	//   ....[10]....
        /*00ec*/ 	.word	0x000082c0


	//   ....[11]....
        /*00f0*/ 	.word	0x00008380


	//   ....[12]....
        /*00f4*/ 	.word	0x000083d0


	//   ....[13]....
        /*00f8*/ 	.word	0x00008550


	//   ....[14]....
        /*00fc*/ 	.word	0x000086a0


	//   ....[15]....
        /*0100*/ 	.word	0x000086d0


	//   ....[16]....
        /*0104*/ 	.word	0x00008780


	//   ....[17]....
        /*0108*/ 	.word	0x000088f0


	//   ....[18]....
        /*010c*/ 	.word	0x00008a60


	//   ....[19]....
        /*0110*/ 	.word	0x00008bb0


	//   ....[20]....
        /*0114*/ 	.word	0x00008cf0


	//   ....[21]....
        /*0118*/ 	.word	0x00008d20


	//   ....[22]....
        /*011c*/ 	.word	0x00008d50


	//----- nvinfo : EIATTR_MAX_THREADS
	.align		4
.L_3357:
        /*0120*/ 	.byte	0x04, 0x05
        /*0122*/ 	.short	(.L_3359 - .L_3358)
.L_3358:
        /*0124*/ 	.word	0x00000080
        /*0128*/ 	.word	0x00000001
        /*012c*/ 	.word	0x00000001


	//----- nvinfo : EIATTR_CRS_STACK_SIZE
	.align		4
.L_3359:
        /*0130*/ 	.byte	0x04, 0x1e
        /*0132*/ 	.short	(.L_3361 - .L_3360)
.L_3360:
        /*0134*/ 	.word	0x00000000
.L_3361:


//--------------------- .nv.info._ZN2at6native18elementwise_kernelILi128ELi2EZNS0_22gpu_kernel_impl_nocastIZZZNS0_15binary_internal21div_floor_kernel_cudaERNS_18TensorIteratorBaseEENKUlvE0_clEvENKUlvE0_clEvEUlfE_EEvS5_RKT_EUliE_EEviT1_ --------------------------
	.section	.nv.info._ZN2at6native18elementwise_kernelILi128ELi2EZNS0_22gpu_kernel_impl_nocastIZZZNS0_15binary_internal21div_floor_kernel_cudaERNS_18TensorIteratorBaseEENKUlvE0_clEvENKUlvE0_clEvEUlfE_EEvS5_RKT_EUliE_EEviT1_,"",@"SHT_CUDA_INFO"
	.sectionflags	@""
	.align	4


	//----- nvinfo : EIATTR_CUDA_API_VERSION
	.align		4
        /*0000*/ 	.byte	0x04, 0x37
        /*0002*/ 	.short	(.L_3363 - .L_3362)
.L_3362:
        /*0004*/ 	.word	0x00000082


	//----- nvinfo : EIATTR_SW2861232_WAR
	.align		4
.L_3363:
        /*0008*/ 	.byte	0x01, 0x35
	.zero		2


	//----- nvinfo : EIATTR_PARAM_CBANK
	.align		4
        /*000c*/ 	.byte	0x04, 0x0a
        /*000e*/ 	.short	(.L_3365 - .L_3364)
	.align		4
.L_3364:
        /*0010*/ 	.word	index@(.nv.constant0._ZN2at6native18elementwise_kernelILi128ELi2EZNS0_22gpu_kernel_impl_nocastIZZZNS0_15binary_internal21div_floor_kernel_cudaERNS_18TensorIteratorBaseEENKUlvE0_clEvENKUlvE0_clEvEUlfE_EEvS5_RKT_EUliE_EEviT1_)
        /*0014*/ 	.short	0x0160
        /*0016*/ 	.short	0x0228


	//----- nvinfo : EIATTR_CBANK_PARAM_SIZE
	.align		4
.L_3365:
        /*0018*/ 	.byte	0x03, 0x19
        /*001a*/ 	.short	0x0228


	//----- nvinfo : EIATTR_KPARAM_INFO
	.align		4
        /*001c*/ 	.byte	0x04, 0x17
        /*001e*/ 	.short	(.L_3367 - .L_3366)
.L_3366:
        /*0020*/ 	.word	0x00000000
        /*0024*/ 	.short	0x0001
        /*0026*/ 	.short	0x0008
        /*0028*/ 	.byte	0x00, 0xf0, 0x81, 0x08


	//----- nvinfo : EIATTR_KPARAM_INFO
	.align		4
.L_3367:
        /*002c*/ 	.byte	0x04, 0x17
        /*002e*/ 	.short	(.L_3369 - .L_3368)
.L_3368:
        /*0030*/ 	.word	0x00000000
        /*0034*/ 	.short	0x0000
        /*0036*/ 	.short	0x0000
        /*0038*/ 	.byte	0x00, 0xf0, 0x11, 0x00


	//----- nvinfo : EIATTR_MAXREG_COUNT
	.align		4
.L_3369:
        /*003c*/ 	.byte	0x03, 0x1b
        /*003e*/ 	.short	0x0080


	//----- nvinfo : EIATTR_MERCURY_ISA_VERSION
	.align		4
        /*0040*/ 	.byte	0x03, 0x5f
        /*0042*/ 	.short	0x0000


	//----- nvinfo : EIATTR_EXIT_INSTR_OFFSETS
	.align		4
        /*0044*/ 	.byte	0x04, 0x1c
        /*0046*/ 	.short	(.L_3371 - .L_3370)


	//   ....[0]....
.L_3370:
        /*0048*/ 	.word	0x000014a0


	//   ....[1]....
        /*004c*/ 	.word	0x000028a0


	//----- nvinfo : EIATTR_MAX_THREADS
	.align		4
.L_3371:
        /*0050*/ 	.byte	0x04, 0x05
        /*0052*/ 	.short	(.L_3373 - .L_3372)
.L_3372:
        /*0054*/ 	.word	0x00000080
        /*0058*/ 	.word	0x00000001
        /*005c*/ 	.word	0x00000001


	//----- nvinfo : EIATTR_CRS_STACK_SIZE
	.align		4
.L_3373:
        /*0060*/ 	.byte	0x04, 0x1e
        /*0062*/ 	.short	(.L_3375 - .L_3374)
.L_3374:
        /*0064*/ 	.word	0x00000000
.L_3375:


//--------------------- .nv.info._ZN2at6native27unrolled_elementwise_kernelIZZZNS0_15binary_internal21div_floor_kernel_cudaERNS_18TensorIteratorBaseEENKUlvE0_clEvENKUlvE0_clEvEUlfE_St5arrayIPcLm2EELi4E23TrivialOffsetCalculatorILi1EjESC_NS0_6memory15LoadWithoutCastENSD_16StoreWithoutCastEEEviT_T0_T2_T3_T4_T5_ --------------------------
	.section	.nv.info._ZN2at6native27unrolled_elementwise_kernelIZZZNS0_15binary_internal21div_floor_kernel_cudaERNS_18TensorIteratorBaseEENKUlvE0_clEvENKUlvE0_clEvEUlfE_St5arrayIPcLm2EELi4E23TrivialOffsetCalculatorILi1EjESC_NS0_6memory15LoadWithoutCastENSD_16StoreWithoutCastEEEviT_T0_T2_T3_T4_T5_,"",@"SHT_CUDA_INFO"
	.sectionflags	@""
	.align	4


	//----- nvinfo : EIATTR_CUDA_API_VERSION
	.align		4
        /*0000*/ 	.byte	0x04, 0x37
        /*0002*/ 	.short	(.L_3377 - .L_3376)
.L_3376:
        /*0004*/ 	.word	0x00000082


	//----- nvinfo : EIATTR_SW2861232_WAR
	.align		4
.L_3377:
        /*0008*/ 	.byte	0x01, 0x35
	.zero		2


	//----- nvinfo : EIATTR_PARAM_CBANK
	.align		4
        /*000c*/ 	.byte	0x04, 0x0a
        /*000e*/ 	.short	(.L_3379 - .L_3378)
	.align		4
.L_3378:
        /*0010*/ 	.word	index@(.nv.constant0._ZN2at6native27unrolled_elementwise_kernelIZZZNS0_15binary_internal21div_floor_kernel_cudaERNS_18TensorIteratorBaseEENKUlvE0_clEvENKUlvE0_clEvEUlfE_St5arrayIPcLm2EELi4E23TrivialOffsetCalculatorILi1EjESC_NS0_6memory15LoadWithoutCastENSD_16StoreWithoutCastEEEviT_T0_T2_T3_T4_T5_)
        /*0014*/ 	.short	0x0160
        /*0016*/ 	.short	0x002c


	//----- nvinfo : EIATTR_CBANK_PARAM_SIZE
	.align		4
.L_3379:
        /*0018*/ 	.byte	0x03, 0x19
        /*001a*/ 	.short	0x002c


	//----- nvinfo : EIATTR_KPARAM_INFO
	.align		4
        /*001c*/ 	.byte	0x04, 0x17
        /*001e*/ 	.short	(.L_3381 - .L_3380)
.L_3380:
        /*0020*/ 	.word	0x00000000
        /*0024*/ 	.short	0x0006
        /*0026*/ 	.short	0x002b
        /*0028*/ 	.byte	0x00, 0xf0, 0x05, 0x00


	//----- nvinfo : EIATTR_KPARAM_INFO
	.align		4
.L_3381:
        /*002c*/ 	.byte	0x04, 0x17
        /*002e*/ 	.short	(.L_3383 - .L_3382)
.L_3382:
        /*0030*/ 	.word	0x00000000
        /*0034*/ 	.short	0x0005
        /*0036*/ 	.short	0x002a
        /*0038*/ 	.byte	0x00, 0xf0, 0x05, 0x00


	//----- nvinfo : EIATTR_KPARAM_INFO
	.align		4
.L_3383:
        /*003c*/ 	.byte	0x04, 0x17
        /*003e*/ 	.short	(.L_3385 - .L_3384)
.L_3384:
        /*0040*/ 	.word	0x00000000
        /*0044*/ 	.short	0x0004
        /*0046*/ 	.short	0x0029
        /*0048*/ 	.byte	0x00, 0xf0, 0x05, 0x00


	//----- nvinfo : EIATTR_KPARAM_INFO
	.align		4
.L_3385:
        /*004c*/ 	.byte	0x04, 0x17
        /*004e*/ 	.short	(.L_3387 - .L_3386)
.L_3386:
        /*0050*/ 	.word	0x00000000
        /*0054*/ 	.short	0x0003
        /*0056*/ 	.short	0x0028
        /*0058*/ 	.byte	0x00, 0xf0, 0x05, 0x00


	//----- nvinfo : EIATTR_KPARAM_INFO
	.align		4
.L_3387:
        /*005c*/ 	.byte	0x04, 0x17
        /*005e*/ 	.short	(.L_3389 - .L_3388)
.L_3388:
        /*0060*/ 	.word	0x00000000
        /*0064*/ 	.short	0x0002
        /*0066*/ 	.short	0x0018
        /*0068*/ 	.byte	0x00, 0xf0, 0x41, 0x00


	//----- nvinfo : EIATTR_KPARAM_INFO
	.align		4
.L_3389:
        /*006c*/ 	.byte	0x04, 0x17
        /*006e*/ 	.short	(.L_3391 - .L_3390)
.L_3390:
        /*0070*/ 	.word	0x00000000
        /*0074*/ 	.short	0x0001
        /*0076*/ 	.short	0x0008
        /*0078*/ 	.byte	0x00, 0xf0, 0x41, 0x00


	//----- nvinfo : EIATTR_KPARAM_INFO
	.align		4
.L_3391:
        /*007c*/ 	.byte	0x04, 0x17
        /*007e*/ 	.short	(.L_3393 - .L_3392)
.L_3392:
        /*0080*/ 	.word	0x00000000
        /*0084*/ 	.short	0x0000
        /*0086*/ 	.short	0x0000
        /*0088*/ 	.byte	0x00, 0xf0, 0x11, 0x00


	//----- nvinfo : EIATTR_MAXREG_COUNT
	.align		4
.L_3393:
        /*008c*/ 	.byte	0x03, 0x1b
        /*008e*/ 	.short	0x00ff


	//----- nvinfo : EIATTR_MERCURY_ISA_VERSION
	.align		4
        /*0090*/ 	.byte	0x03, 0x5f
        /*0092*/ 	.short	0x0000


	//----- nvinfo : EIATTR_EXIT_INSTR_OFFSETS
	.align		4
        /*0094*/ 	.byte	0x04, 0x1c
        /*0096*/ 	.short	(.L_3395 - .L_3394)


	//   ....[0]....
.L_3394:
        /*0098*/ 	.word	0x00001a10


	//   ....[1]....
        /*009c*/ 	.word	0x00001a60


	//----- nvinfo : EIATTR_MAX_THREADS
	.align		4
.L_3395:
        /*00a0*/ 	.byte	0x04, 0x05
        /*00a2*/ 	.short	(.L_3397 - .L_3396)
.L_3396:
        /*00a4*/ 	.word	0x00000080
        /*00a8*/ 	.word	0x00000001
        /*00ac*/ 	.word	0x00000001


	//----- nvinfo : EIATTR_CRS_STACK_SIZE
	.align		4
.L_3397:
        /*00b0*/ 	.byte	0x04, 0x1e
        /*00b2*/ 	.short	(.L_3399 - .L_3398)
.L_3398:
        /*00b4*/ 	.word	0x00000000
.L_3399:


//--------------------- .nv.info._ZN2at6native29vectorized_elementwise_kernelILi2EZZZNS0_15binary_internal21div_floor_kernel_cudaERNS_18TensorIteratorBaseEENKUlvE0_clEvENKUlvE0_clEvEUlfE_St5arrayIPcLm2EEEEviT0_T1_ --------------------------
	.section	.nv.info._ZN2at6native29vectorized_elementwise_kernelILi2EZZZNS0_15binary_internal21div_floor_kernel_cudaERNS_18TensorIteratorBaseEENKUlvE0_clEvENKUlvE0_clEvEUlfE_St5arrayIPcLm2EEEEviT0_T1_,"",@"SHT_CUDA_INFO"
	.sectionflags	@""
	.align	4


	//----- nvinfo : EIATTR_CUDA_API_VERSION
	.align		4
        /*0000*/ 	.byte	0x04, 0x37
        /*0002*/ 	.short	(.L_3401 - .L_3400)
.L_3400:
        /*0004*/ 	.word	0x00000082


	//----- nvinfo : EIATTR_SW2861232_WAR
	.align		4
.L_3401:
        /*0008*/ 	.byte	0x01, 0x35
	.zero		2


	//----- nvinfo : EIATTR_PARAM_CBANK
	.align		4
        /*000c*/ 	.byte	0x04, 0x0a
        /*000e*/ 	.short	(.L_3403 - .L_3402)
	.align		4
.L_3402:
        /*0010*/ 	.word	index@(.nv.constant0._ZN2at6native29vectorized_elementwise_kernelILi2EZZZNS0_15binary_internal21div_floor_kernel_cudaERNS_18TensorIteratorBaseEENKUlvE0_clEvENKUlvE0_clEvEUlfE_St5arrayIPcLm2EEEEviT0_T1_)
        /*0014*/ 	.short	0x0160
        /*0016*/ 	.short	0x0028


	//----- nvinfo : EIATTR_CBANK_PARAM_SIZE
	.align		4
.L_3403:
        /*0018*/ 	.byte	0x03, 0x19
        /*001a*/ 	.short	0x0028


	//----- nvinfo : EIATTR_KPARAM_INFO
	.align		4
        /*001c*/ 	.byte	0x04, 0x17
        /*001e*/ 	.short	(.L_3405 - .L_3404)
.L_3404:
        /*0020*/ 	.word	0x00000000
        /*0024*/ 	.short	0x0002
        /*0026*/ 	.short	0x0018
        /*0028*/ 	.byte	0x00, 0xf0, 0x41, 0x00


	//----- nvinfo : EIATTR_KPARAM_INFO
	.align		4
.L_3405:
        /*002c*/ 	.byte	0x04, 0x17
        /*002e*/ 	.short	(.L_3407 - .L_3406)
.L_3406:
        /*0030*/ 	.word	0x00000000
        /*0034*/ 	.short	0x0001
        /*0036*/ 	.short	0x0008
        /*0038*/ 	.byte	0x00, 0xf0, 0x41, 0x00


	//----- nvinfo : EIATTR_KPARAM_INFO
	.align		4
.L_3407:
        /*003c*/ 	.byte	0x04, 0x17
        /*003e*/ 	.short	(.L_3409 - .L_3408)
.L_3408:
        /*0040*/ 	.word	0x00000000
        /*0044*/ 	.short	0x0000
        /*0046*/ 	.short	0x0000
        /*0048*/ 	.byte	0x00, 0xf0, 0x11, 0x00


	//----- nvinfo : EIATTR_MAXREG_COUNT
	.align		4
.L_3409:
        /*004c*/ 	.byte	0x03, 0x1b
        /*004e*/ 	.short	0x00ff


	//----- nvinfo : EIATTR_MERCURY_ISA_VERSION
	.align		4
        /*0050*/ 	.byte	0x03, 0x5f
        /*0052*/ 	.short	0x0000


	//----- nvinfo : EIATTR_EXIT_INSTR_OFFSETS
	.align		4
        /*0054*/ 	.byte	0x04, 0x1c
        /*0056*/ 	.short	(.L_3411 - .L_3410)


	//   ....[0]....
.L_3410:
        /*0058*/ 	.word	0x00002b60


	//   ....[1]....
        /*005c*/ 	.word	0x00005f20


	//   ....[2]....
        /*0060*/ 	.word	0x00005f70


	//----- nvinfo : EIATTR_MAX_THREADS
	.align		4
.L_3411:
        /*0064*/ 	.byte	0x04, 0x05
        /*0066*/ 	.short	(.L_3413 - .L_3412)
.L_3412:
        /*0068*/ 	.word	0x00000080
        /*006c*/ 	.word	0x00000001
        /*0070*/ 	.word	0x00000001


	//----- nvinfo : EIATTR_CRS_STACK_SIZE
	.align		4
.L_3413:
        /*0074*/ 	.byte	0x04, 0x1e
        /*0076*/ 	.short	(.L_3415 - .L_3414)
.L_3414:
        /*0078*/ 	.word	0x00000000
.L_3415:


//--------------------- .nv.info._ZN2at6native29vectorized_elementwise_kernelILi4EZZZNS0_15binary_internal21div_floor_kernel_cudaERNS_18TensorIteratorBaseEENKUlvE0_clEvENKUlvE0_clEvEUlfE_St5arrayIPcLm2EEEEviT0_T1_ --------------------------
	.section	.nv.info._ZN2at6native29vectorized_elementwise_kernelILi4EZZZNS0_15binary_internal21div_floor_kernel_cudaERNS_18TensorIteratorBaseEENKUlvE0_clEvENKUlvE0_clEvEUlfE_St5arrayIPcLm2EEEEviT0_T1_,"",@"SHT_CUDA_INFO"
	.sectionflags	@""
	.align	4


	//----- nvinfo : EIATTR_CUDA_API_VERSION
	.align		4
        /*0000*/ 	.byte	0x04, 0x37
        /*0002*/ 	.short	(.L_3417 - .L_3416)
.L_3416:
        /*0004*/ 	.word	0x00000082


	//----- nvinfo : EIATTR_SW2861232_WAR
	.align		4
.L_3417:
        /*0008*/ 	.byte	0x01, 0x35
	.zero		2


	//----- nvinfo : EIATTR_PARAM_CBANK
	.align		4
        /*000c*/ 	.byte	0x04, 0x0a
        /*000e*/ 	.short	(.L_3419 - .L_3418)
	.align		4
.L_3418:
        /*0010*/ 	.word	index@(.nv.constant0._ZN2at6native29vectorized_elementwise_kernelILi4EZZZNS0_15binary_internal21div_floor_kernel_cudaERNS_18TensorIteratorBaseEENKUlvE0_clEvENKUlvE0_clEvEUlfE_St5arrayIPcLm2EEEEviT0_T1_)
        /*0014*/ 	.short	0x0160
        /*0016*/ 	.short	0x0028


	//----- nvinfo : EIATTR_CBANK_PARAM_SIZE
	.align		4
.L_3419:
        /*0018*/ 	.byte	0x03, 0x19
        /*001a*/ 	.short	0x0028


	//----- nvinfo : EIATTR_KPARAM_INFO
	.align		4
        /*001c*/ 	.byte	0x04, 0x17
        /*001e*/ 	.short	(.L_3421 - .L_3420)
.L_3420:
        /*0020*/ 	.word	0x00000000
        /*0024*/ 	.short	0x0002
        /*0026*/ 	.short	0x0018
        /*0028*/ 	.byte	0x00, 0xf0, 0x41, 0x00


	//----- nvinfo : EIATTR_KPARAM_INFO
	.align		4
.L_3421:
        /*002c*/ 	.byte	0x04, 0x17
        /*002e*/ 	.short	(.L_3423 - .L_3422)
.L_3422:
        /*0030*/ 	.word	0x00000000
        /*0034*/ 	.short	0x0001
        /*0036*/ 	.short	0x0008
        /*0038*/ 	.byte	0x00, 0xf0, 0x41, 0x00


	//----- nvinfo : EIATTR_KPARAM_INFO
	.align		4
.L_3423:
        /*003c*/ 	.byte	0x04, 0x17
        /*003e*/ 	.short	(.L_3425 - .L_3424)
.L_3424:
        /*0040*/ 	.word	0x00000000
        /*0044*/ 	.short	0x0000
        /*0046*/ 	.short	0x0000
        /*0048*/ 	.byte	0x00, 0xf0, 0x11, 0x00


	//----- nvinfo : EIATTR_MAXREG_COUNT
	.align		4
.L_3425:
        /*004c*/ 	.byte	0x03, 0x1b
        /*004e*/ 	.short	0x00ff


	//----- nvinfo : EIATTR_MERCURY_ISA_VERSION
	.align		4
        /*0050*/ 	.byte	0x03, 0x5f
        /*0052*/ 	.short	0x0000


	//----- nvinfo : EIATTR_EXIT_INSTR_OFFSETS
	.align		4
        /*0054*/ 	.byte	0x04, 0x1c
        /*0056*/ 	.short	(.L_3427 - .L_3426)


	//   ....[0]....
.L_3426:
        /*0058*/ 	.word	0x00002b20


	//   ....[1]....
        /*005c*/ 	.word	0x00005ee0


	//   ....[2]....
        /*0060*/ 	.word	0x00005f30


	//----- nvinfo : EIATTR_MAX_THREADS
	.align		4
.L_3427:
        /*0064*/ 	.byte	0x04, 0x05
        /*0066*/ 	.short	(.L_3429 - .L_3428)
.L_3428:
        /*0068*/ 	.word	0x00000080
        /*006c*/ 	.word	0x00000001
        /*0070*/ 	.word	0x00000001


	//----- nvinfo : EIATTR_CRS_STACK_SIZE
	.align		4
.L_3429:
        /*0074*/ 	.byte	0x04, 0x1e
        /*0076*/ 	.short	(.L_3431 - .L_3430)
.L_3430:
        /*0078*/ 	.word	0x00000000
.L_3431:


//--------------------- .nv.info._ZN2at6native29vectorized_elementwise_kernelILi8EZZZNS0_15binary_internal21div_floor_kernel_cudaERNS_18TensorIteratorBaseEENKUlvE0_clEvENKUlvE0_clEvEUlfE_St5arrayIPcLm2EEEEviT0_T1_ --------------------------
	.section	.nv.info._ZN2at6native29vectorized_elementwise_kernelILi8EZZZNS0_15binary_internal21div_floor_kernel_cudaERNS_18TensorIteratorBaseEENKUlvE0_clEvENKUlvE0_clEvEUlfE_St5arrayIPcLm2EEEEviT0_T1_,"",@"SHT_CUDA_INFO"
	.sectionflags	@""
	.align	4


	//----- nvinfo : EIATTR_CUDA_API_VERSION
	.align		4
        /*0000*/ 	.byte	0x04, 0x37
        /*0002*/ 	.short	(.L_3433 - .L_3432)
.L_3432:
        /*0004*/ 	.word	0x00000082


	//----- nvinfo : EIATTR_SW2861232_WAR
	.align		4
.L_3433:
        /*0008*/ 	.byte	0x01, 0x35
	.zero		2


	//----- nvinfo : EIATTR_PARAM_CBANK
	.align		4
        /*000c*/ 	.byte	0x04, 0x0a
        /*000e*/ 	.short	(.L_3435 - .L_3434)
	.align		4
.L_3434:
        /*0010*/ 	.word	index@(.nv.constant0._ZN2at6native29vectorized_elementwise_kernelILi8EZZZNS0_15binary_internal21div_floor_kernel_cudaERNS_18TensorIteratorBaseEENKUlvE0_clEvENKUlvE0_clEvEUlfE_St5arrayIPcLm2EEEEviT0_T1_)
        /*0014*/ 	.short	0x0160
        /*0016*/ 	.short	0x0028


	//----- nvinfo : EIATTR_CBANK_PARAM_SIZE
	.align		4
.L_3435:
        /*0018*/ 	.byte	0x03, 0x19
        /*001a*/ 	.short	0x0028


	//----- nvinfo : EIATTR_KPARAM_INFO
	.align		4
        /*001c*/ 	.byte	0x04, 0x17
        /*001e*/ 	.short	(.L_3437 - .L_3436)
.L_3436:
        /*0020*/ 	.word	0x00000000
        /*0024*/ 	.short	0x0002
        /*0026*/ 	.short	0x0018
        /*0028*/ 	.byte	0x00, 0xf0, 0x41, 0x00


	//----- nvinfo : EIATTR_KPARAM_INFO
	.align		4
.L_3437:
        /*002c*/ 	.byte	0x04, 0x17
        /*002e*/ 	.short	(.L_3439 - .L_3438)
.L_3438:
        /*0030*/ 	.word	0x00000000
        /*0034*/ 	.short	0x0001
        /*0036*/ 	.short	0x0008
        /*0038*/ 	.byte	0x00, 0xf0, 0x41, 0x00


	//----- nvinfo : EIATTR_KPARAM_INFO
	.align		4
.L_3439:
        /*003c*/ 	.byte	0x04, 0x17
        /*003e*/ 	.short	(.L_3441 - .L_3440)
.L_3440:
        /*0040*/ 	.word	0x00000000
        /*0044*/ 	.short	0x0000
        /*0046*/ 	.short	0x0000
        /*0048*/ 	.byte	0x00, 0xf0, 0x11, 0x00


	//----- nvinfo : EIATTR_MAXREG_COUNT
	.align		4
.L_3441:
        /*004c*/ 	.byte	0x03, 0x1b
        /*004e*/ 	.short	0x00ff


	//----- nvinfo : EIATTR_MERCURY_ISA_VERSION
	.align		4
        /*0050*/ 	.byte	0x03, 0x5f
        /*0052*/ 	.short	0x0000


	//----- nvinfo : EIATTR_EXIT_INSTR_OFFSETS
	.align		4
        /*0054*/ 	.byte	0x04, 0x1c
        /*0056*/ 	.short	(.L_3443 - .L_3442)


	//   ....[0]....
.L_3442:
        /*0058*/ 	.word	0x00000010


	//----- nvinfo : EIATTR_MAX_THREADS
	.align		4
.L_3443:
        /*005c*/ 	.byte	0x04, 0x05
        /*005e*/ 	.short	(.L_3445 - .L_3444)
.L_3444:
        /*0060*/ 	.word	0x00000080
        /*0064*/ 	.word	0x00000001
        /*0068*/ 	.word	0x00000001
.L_3445:


//--------------------- .nv.info._ZN2at6native18elementwise_kernelILi128ELi4EZNS0_15gpu_kernel_implIZZZNS0_15binary_internal21div_floor_kernel_cudaERNS_18TensorIteratorBaseEENKUlvE0_clEvENKUlvE_clEvEUldE_EEvS5_RKT_EUliE_EEviT1_ --------------------------
	.section	.nv.info._ZN2at6native18elementwise_kernelILi128ELi4EZNS0_15gpu_kernel_implIZZZNS0_15binary_internal21div_floor_kernel_cudaERNS_18TensorIteratorBaseEENKUlvE0_clEvENKUlvE_clEvEUldE_EEvS5_RKT_EUliE_EEviT1_,"",@"SHT_CUDA_INFO"
	.sectionflags	@""
	.align	4


	//----- nvinfo : EIATTR_CUDA_API_VERSION
	.align		4
        /*0000*/ 	.byte	0x04, 0x37
        /*0002*/ 	.short	(.L_3447 - .L_3446)
.L_3446:
        /*0004*/ 	.word	0x00000082


	//----- nvinfo : EIATTR_SW2861232_WAR
	.align		4
.L_3447:
        /*0008*/ 	.byte	0x01, 0x35
	.zero		2


	//----- nvinfo : EIATTR_PARAM_CBANK
	.align		4
        /*000c*/ 	.byte	0x04, 0x0a
        /*000e*/ 	.short	(.L_3449 - .L_3448)
	.align		4
.L_3448:
        /*0010*/ 	.word	index@(.nv.constant0._ZN2at6native18elementwise_kernelILi128ELi4EZNS0_15gpu_kernel_implIZZZNS0_15binary_internal21div_floor_kernel_cudaERNS_18TensorIteratorBaseEENKUlvE0_clEvENKUlvE_clEvEUldE_EEvS5_RKT_EUliE_EEviT1_)
        /*0014*/ 	.short	0x0160
        /*0016*/ 	.short	0x0238


	//----- nvinfo : EIATTR_CBANK_PARAM_SIZE
	.align		4
.L_3449:
        /*0018*/ 	.byte	0x03, 0x19
        /*001a*/ 	.short	0x0238


	//----- nvinfo : EIATTR_KPARAM_INFO
	.align		4
        /*001c*/ 	.byte	0x04, 0x17
        /*001e*/ 	.short	(.L_3451 - .L_3450)
.L_3450:
        /*0020*/ 	.word	0x00000000
        /*0024*/ 	.short	0x0001
        /*0026*/ 	.short	0x0008
        /*0028*/ 	.byte	0x00, 0xf0, 0xc1, 0x08


	//----- nvinfo : EIATTR_KPARAM_INFO
	.align		4
.L_3451:
        /*002c*/ 	.byte	0x04, 0x17
        /*002e*/ 	.short	(.L_3453 - .L_3452)
.L_3452:
        /*0030*/ 	.word	0x00000000
        /*0034*/ 	.short	0x0000
        /*0036*/ 	.short	0x0000
        /*0038*/ 	.byte	0x00, 0xf0, 0x11, 0x00


	//----- nvinfo : EIATTR_MAXREG_COUNT
	.align		4
.L_3453:
        /*003c*/ 	.byte	0x03, 0x1b
        /*003e*/ 	.short	0x0080


	//----- nvinfo : EIATTR_EXTERNS
	.align		4
        /*0040*/ 	.byte	0x04, 0x0f
        /*0042*/ 	.short	(.L_3455 - .L_3454)


	//   ....[0]....
	.align		4
.L_3454:
        /*0044*/ 	.word	index@(__assertfail)


	//----- nvinfo : EIATTR_MERCURY_ISA_VERSION
	.align		4
.L_3455:
        /*0048*/ 	.byte	0x03, 0x5f
        /*004a*/ 	.short	0x0000


	//----- nvinfo : EIATTR_SYSCALL_OFFSETS
	.align		4
        /*004c*/ 	.byte	0x04, 0x46
        /*004e*/ 	.short	(.L_3457 - .L_3456)


	//   ....[0]....
.L_3456:
        /*0050*/ 	.word	0x00001d80


	//   ....[1]....
        /*0054*/ 	.word	0x00003ee0


	//   ....[2]....
        /*0058*/ 	.word	0x00005ce0


	//   ....[3]....
        /*005c*/ 	.word	0x00007e30


	//   ....[4]....
        /*0060*/ 	.word	0x00009be0


	//   ....[5]....
        /*0064*/ 	.word	0x0000bd30


	//   ....[6]....
        /*0068*/ 	.word	0x0000daf0


	//   ....[7]....
        /*006c*/ 	.word	0x0000fc60


	//----- nvinfo : EIATTR_EXIT_INSTR_OFFSETS
	.align		4
.L_3457:
        /*0070*/ 	.byte	0x04, 0x1c
        /*0072*/ 	.short	(.L_3459 - .L_3458)


	//   ....[0]....
.L_3458:
        /*0074*/ 	.word	0x0000bdd0


	//   ....[1]....
        /*0078*/ 	.word	0x0000edb0


	//   ....[2]....
        /*007c*/ 	.word	0x0000edf0


	//   ....[3]....
        /*0080*/ 	.word	0x0000ee80


	//   ....[4]....
        /*0084*/ 	.word	0x0000eeb0


	//   ....[5]....
        /*0088*/ 	.word	0x0000eee0


	//   ....[6]....
        /*008c*/ 	.word	0x0000ef90


	//   ....[7]....
        /*0090*/ 	.word	0x0000eff0


	//   ....[8]....
        /*0094*/ 	.word	0x0000f0b0


	//   ....[9]....
        /*0098*/ 	.word	0x0000f120


	//   ....[10]....
        /*009c*/ 	.word	0x0000f140


	//   ....[11]....
        /*00a0*/ 	.word	0x0000f200


	//   ....[12]....
        /*00a4*/ 	.word	0x0000f230


	//   ....[13]....
        /*00a8*/ 	.word	0x0000f3e0


	//   ....[14]....
        /*00ac*/ 	.word	0x0000f560


	//   ....[15]....
        /*00b0*/ 	.word	0x0000f5c0


	//   ....[16]....
        /*00b4*/ 	.word	0x0000f670


	//   ....[17]....
        /*00b8*/ 	.word	0x0000f810


	//   ....[18]....
        /*00bc*/ 	.word	0x0000f9b0


	//   ....[19]....
        /*00c0*/ 	.word	0x0000fb30


	//   ....[20]....
        /*00c4*/ 	.word	0x0000fc70


	//   ....[21]....
        /*00c8*/ 	.word	0x0000fca0


	//   ....[22]....
        /*00cc*/ 	.word	0x0000fcd0


	//----- nvinfo : EIATTR_MAX_THREADS
	.align		4
.L_3459:
        /*00d0*/ 	.byte	0x04, 0x05
        /*00d2*/ 	.short	(.L_3461 - .L_3460)
.L_3460:
        /*00d4*/ 	.word	0x00000080
        /*00d8*/ 	.word	0x00000001
        /*00dc*/ 	.word	0x00000001


	//----- nvinfo : EIATTR_CRS_STACK_SIZE
	.align		4
.L_3461:
        /*00e0*/ 	.byte	0x04, 0x1e
        /*00e2*/ 	.short	(.L_3463 - .L_3462)
.L_3462:
        /*00e4*/ 	.word	0x00000000
.L_3463:


//--------------------- .nv.info._ZN2at6native27unrolled_elementwise_kernelIZZZNS0_15binary_internal21div_floor_kernel_cudaERNS_18TensorIteratorBaseEENKUlvE0_clEvENKUlvE_clEvEUldE_St5arrayIPcLm2EELi4E23TrivialOffsetCalculatorILi1EjESC_NS0_6memory12LoadWithCastILi1EEENSD_13StoreWithCastILi1EEEEEviT_T0_T2_T3_T4_T5_ --------------------------
	.section	.nv.info._ZN2at6native27unrolled_elementwise_kernelIZZZNS0_15binary_internal21div_floor_kernel_cudaERNS_18TensorIteratorBaseEENKUlvE0_clEvENKUlvE_clEvEUldE_St5arrayIPcLm2EELi4E23TrivialOffsetCalculatorILi1EjESC_NS0_6memory12LoadWithCastILi1EEENSD_13StoreWithCastILi1EEEEEviT_T0_T2_T3_T4_T5_,"",@"SHT_CUDA_INFO"
	.sectionflags	@""
	.align	4


	//----- nvinfo : EIATTR_CUDA_API_VERSION
	.align		4
        /*0000*/ 	.byte	0x04, 0x37
        /*0002*/ 	.short	(.L_3465 - .L_3464)
.L_3464:
        /*0004*/ 	.word	0x00000082


	//----- nvinfo : EIATTR_SW2861232_WAR
	.align		4
.L_3465:
        /*0008*/ 	.byte	0x01, 0x35
	.zero		2


	//----- nvinfo : EIATTR_PARAM_CBANK
	.align		4
        /*000c*/ 	.byte	0x04, 0x0a
        /*000e*/ 	.short	(.L_3467 - .L_3466)
	.align		4
.L_3466:
        /*0010*/ 	.word	index@(.nv.constant0._ZN2at6native27unrolled_elementwise_kernelIZZZNS0_15binary_internal21div_floor_kernel_cudaERNS_18TensorIteratorBaseEENKUlvE0_clEvENKUlvE_clEvEUldE_St5arrayIPcLm2EELi4E23TrivialOffsetCalculatorILi1EjESC_NS0_6memory12LoadWithCastILi1EEENSD_13StoreWithCastILi1EEEEEviT_T0_T2_T3_T4_T5_)
        /*0014*/ 	.short	0x0160
        /*0016*/ 	.short	0x0044


	//----- nvinfo : EIATTR_CBANK_PARAM_SIZE
	.align		4
.L_3467:
        /*0018*/ 	.byte	0x03, 0x19
        /*001a*/ 	.short	0x0044


	//----- nvinfo : EIATTR_KPARAM_INFO
	.align		4
        /*001c*/ 	.byte	0x04, 0x17
        /*001e*/ 	.short	(.L_3469 - .L_3468)
.L_3468:
        /*0020*/ 	.word	0x00000000
        /*0024*/ 	.short	0x0006
        /*0026*/ 	.short	0x003c
        /*0028*/ 	.byte	0x00, 0xf0, 0x21, 0x00


	//----- nvinfo : EIATTR_KPARAM_INFO
	.align		4
.L_3469:
        /*002c*/ 	.byte	0x04, 0x17
        /*002e*/ 	.short	(.L_3471 - .L_3470)
.L_3470:
        /*0030*/ 	.word	0x00000000
        /*0034*/ 	.short	0x0005
        /*0036*/ 	.short	0x0034
        /*0038*/ 	.byte	0x00, 0xf0, 0x21, 0x00


	//----- nvinfo : EIATTR_KPARAM_INFO
	.align		4
.L_3471:
        /*003c*/ 	.byte	0x04, 0x17
        /*003e*/ 	.short	(.L_3473 - .L_3472)
.L_3472:
        /*0040*/ 	.word	0x00000000
        /*0044*/ 	.short	0x0004
        /*0046*/ 	.short	0x0031
        /*0048*/ 	.byte	0x00, 0xf0, 0x05, 0x00


	//----- nvinfo : EIATTR_KPARAM_INFO
	.align		4
.L_3473:
        /*004c*/ 	.byte	0x04, 0x17
        /*004e*/ 	.short	(.L_3475 - .L_3474)
.L_3474:
        /*0050*/ 	.word	0x00000000
        /*0054*/ 	.short	0x0003
        /*0056*/ 	.short	0x0030
        /*0058*/ 	.byte	0x00, 0xf0, 0x05, 0x00


	//----- nvinfo : EIATTR_KPARAM_INFO
	.align		4
.L_3475:
        /*005c*/ 	.byte	0x04, 0x17
        /*005e*/ 	.short	(.L_3477 - .L_3476)
.L_3476:
        /*0060*/ 	.word	0x00000000
        /*0064*/ 	.short	0x0002
        /*0066*/ 	.short	0x0020
        /*0068*/ 	.byte	0x00, 0xf0, 0x41, 0x00


	//----- nvinfo : EIATTR_KPARAM_INFO
	.align		4
.L_3477:
        /*006c*/ 	.byte	0x04, 0x17
        /*006e*/ 	.short	(.L_3479 - .L_3478)
.L_3478:
        /*0070*/ 	.word	0x00000000
        /*0074*/ 	.short	0x0001
        /*0076*/ 	.short	0x0008
        /*0078*/ 	.byte	0x00, 0xf0, 0x61, 0x00


	//----- nvinfo : EIATTR_KPARAM_INFO
	.align		4
.L_3479:
        /*007c*/ 	.byte	0x04, 0x17
        /*007e*/ 	.short	(.L_3481 - .L_3480)
.L_3480:
        /*0080*/ 	.word	0x00000000
        /*0084*/ 	.short	0x0000
        /*0086*/ 	.short	0x0000
        /*0088*/ 	.byte	0x00, 0xf0, 0x11, 0x00


	//----- nvinfo : EIATTR_MAXREG_COUNT
	.align		4
.L_3481:
        /*008c*/ 	.byte	0x03, 0x1b
        /*008e*/ 	.short	0x00ff


	//----- nvinfo : EIATTR_EXTERNS
	.align		4
        /*0090*/ 	.byte	0x04, 0x0f
        /*0092*/ 	.short	(.L_3483 - .L_3482)


	//   ....[0]....
	.align		4
.L_3482:
        /*0094*/ 	.word	index@(__assertfail)


	//----- nvinfo : EIATTR_MERCURY_ISA_VERSION
	.align		4
.L_3483:
        /*0098*/ 	.byte	0x03, 0x5f
        /*009a*/ 	.short	0x0000


	//----- nvinfo : EIATTR_SYSCALL_OFFSETS
	.align		4
        /*009c*/ 	.byte	0x04, 0x46
        /*009e*/ 	.short	(.L_3485 - .L_3484)


	//   ....[0]....
.L_3484:
        /*00a0*/ 	.word	0x00000f90


	//   ....[1]....
        /*00a4*/ 	.word	0x00001f40


	//   ....[2]....
        /*00a8*/ 	.word	0x00002f00


	//   ....[3]....
        /*00ac*/ 	.word	0x00003e90


	//   ....[4]....
        /*00b0*/ 	.word	0x000096f0


	//   ....[5]....
        /*00b4*/ 	.word	0x0000a790


	//   ....[6]....
        /*00b8*/ 	.word	0x0000b7f0


	//   ....[7]....
        /*00bc*/ 	.word	0x0000c870


	//----- nvinfo : EIATTR_EXIT_INSTR_OFFSETS
	.align		4
.L_3485:
        /*00c0*/ 	.byte	0x04, 0x1c
        /*00c2*/ 	.short	(.L_3487 - .L_3486)


	//   ....[0]....
.L_3486:
        /*00c4*/ 	.word	0x0000b890


	//   ....[1]....
        /*00c8*/ 	.word	0x0000b9c0


	//   ....[2]....
        /*00cc*/ 	.word	0x0000ba00


	//   ....[3]....
        /*00d0*/ 	.word	0x0000ba90


	//   ....[4]....
        /*00d4*/ 	.word	0x0000bac0


	//   ....[5]....
        /*00d8*/ 	.word	0x0000baf0


	//   ....[6]....
        /*00dc*/ 	.word	0x0000bba0


	//   ....[7]....
        /*00e0*/ 	.word	0x0000bc00


	//   ....[8]....
        /*00e4*/ 	.word	0x0000bcc0


	//   ....[9]....
        /*00e8*/ 	.word	0x0000bd30


	//   ....[10]....
        /*00ec*/ 	.word	0x0000bd50


	//   ....[11]....
        /*00f0*/ 	.word	0x0000be10


	//   ....[12]....
        /*00f4*/ 	.word	0x0000be40


	//   ....[13]....
        /*00f8*/ 	.word	0x0000bff0


	//   ....[14]....
        /*00fc*/ 	.word	0x0000c170


	//   ....[15]....
        /*0100*/ 	.word	0x0000c1d0


	//   ....[16]....
        /*0104*/ 	.word	0x0000c280


	//   ....[17]....
        /*0108*/ 	.word	0x0000c420


	//   ....[18]....
        /*010c*/ 	.word	0x0000c5c0


	//   ....[19]....
        /*0110*/ 	.word	0x0000c740


	//   ....[20]....
        /*0114*/ 	.word	0x0000c880


	//   ....[21]....
        /*0118*/ 	.word	0x0000c8b0


	//   ....[22]....
        /*011c*/ 	.word	0x0000c8e0


	//----- nvinfo : EIATTR_MAX_THREADS
	.align		4
.L_3487:
        /*0120*/ 	.byte	0x04, 0x05
        /*0122*/ 	.short	(.L_3489 - .L_3488)
.L_3488:
        /*0124*/ 	.word	0x00000080
        /*0128*/ 	.word	0x00000001
        /*012c*/ 	.word	0x00000001


	//----- nvinfo : EIATTR_CRS_STACK_SIZE
	.align		4
.L_3489:
        /*0130*/ 	.byte	0x04, 0x1e
        /*0132*/ 	.short	(.L_3491 - .L_3490)
.L_3490:
        /*0134*/ 	.word	0x00000000
.L_3491:


//--------------------- .nv.info._ZN2at6native18elementwise_kernelILi128ELi2EZNS0_22gpu_kernel_impl_nocastIZZZNS0_15binary_internal21div_floor_kernel_cudaERNS_18TensorIteratorBaseEENKUlvE0_clEvENKUlvE_clEvEUldE_EEvS5_RKT_EUliE_EEviT1_ --------------------------
	.section	.nv.info._ZN2at6native18elementwise_kernelILi128ELi2EZNS0_22gpu_kernel_impl_nocastIZZZNS0_15binary_internal21div_floor_kernel_cudaERNS_18TensorIteratorBaseEENKUlvE0_clEvENKUlvE_clEvEUldE_EEvS5_RKT_EUliE_EEviT1_,"",@"SHT_CUDA_INFO"
	.sectionflags	@""
	.align	4


	//----- nvinfo : EIATTR_CUDA_API_VERSION
	.align		4
        /*0000*/ 	.byte	0x04, 0x37
        /*0002*/ 	.short	(.L_3493 - .L_3492)
.L_3492:
        /*0004*/ 	.word	0x00000082


	//----- nvinfo : EIATTR_SW2861232_WAR
	.align		4
.L_3493:
        /*0008*/ 	.byte	0x01, 0x35
	.zero		2


	//----- nvinfo : EIATTR_PARAM_CBANK
	.align		4
        /*000c*/ 	.byte	0x04, 0x0a
        /*000e*/ 	.short	(.L_3495 - .L_3494)
	.align		4
.L_3494:
        /*0010*/ 	.word	index@(.nv.constant0._ZN2at6native18elementwise_kernelILi128ELi2EZNS0_22gpu_kernel_impl_nocastIZZZNS0_15binary_internal21div_floor_kernel_cudaERNS_18TensorIteratorBaseEENKUlvE0_clEvENKUlvE_clEvEUldE_EEvS5_RKT_EUliE_EEviT1_)
        /*0014*/ 	.short	0x0160
        /*0016*/ 	.short	0x0230


	//----- nvinfo : EIATTR_CBANK_PARAM_SIZE
	.align		4
.L_3495:
        /*0018*/ 	.byte	0x03, 0x19
        /*001a*/ 	.short	0x0230


	//----- nvinfo : EIATTR_KPARAM_INFO
	.align		4
        /*001c*/ 	.byte	0x04, 0x17
        /*001e*/ 	.short	(.L_3497 - .L_3496)
.L_3496:
        /*0020*/ 	.word	0x00000000
        /*0024*/ 	.short	0x0001
        /*0026*/ 	.short	0x0008
        /*0028*/ 	.byte	0x00, 0xf0, 0xa1, 0x08


	//----- nvinfo : EIATTR_KPARAM_INFO
	.align		4
.L_3497:
        /*002c*/ 	.byte	0x04, 0x17
        /*002e*/ 	.short	(.L_3499 - .L_3498)
.L_3498:
        /*0030*/ 	.word	0x00000000
        /*0034*/ 	.short	0x0000
        /*0036*/ 	.short	0x0000
        /*0038*/ 	.byte	0x00, 0xf0, 0x11, 0x00


	//----- nvinfo : EIATTR_MAXREG_COUNT
	.align		4
.L_3499:
        /*003c*/ 	.byte	0x03, 0x1b
        /*003e*/ 	.short	0x0080


	//----- nvinfo : EIATTR_MERCURY_ISA_VERSION
	.align		4
        /*0040*/ 	.byte	0x03, 0x5f
        /*0042*/ 	.short	0x0000


	//----- nvinfo : EIATTR_EXIT_INSTR_OFFSETS
	.align		4
        /*0044*/ 	.byte	0x04, 0x1c
        /*0046*/ 	.short	(.L_3501 - .L_3500)


	//   ....[0]....
.L_3500:
        /*0048*/ 	.word	0x00002080


	//   ....[1]....
        /*004c*/ 	.word	0x00004070


	//----- nvinfo : EIATTR_MAX_THREADS
	.align		4
.L_3501:
        /*0050*/ 	.byte	0x04, 0x05
        /*0052*/ 	.short	(.L_3503 - .L_3502)
.L_3502:
        /*0054*/ 	.word	0x00000080
        /*0058*/ 	.word	0x00000001
        /*005c*/ 	.word	0x00000001


	//----- nvinfo : EIATTR_CRS_STACK_SIZE
	.align		4
.L_3503:
        /*0060*/ 	.byte	0x04, 0x1e
        /*0062*/ 	.short	(.L_3505 - .L_3504)
.L_3504:
        /*0064*/ 	.word	0x00000000
.L_3505:


//--------------------- .nv.info._ZN2at6native27unrolled_elementwise_kernelIZZZNS0_15binary_internal21div_floor_kernel_cudaERNS_18TensorIteratorBaseEENKUlvE0_clEvENKUlvE_clEvEUldE_St5arrayIPcLm2EELi4E23TrivialOffsetCalculatorILi1EjESC_NS0_6memory15LoadWithoutCastENSD_16StoreWithoutCastEEEviT_T0_T2_T3_T4_T5_ --------------------------
	.section	.nv.info._ZN2at6native27unrolled_elementwise_kernelIZZZNS0_15binary_internal21div_floor_kernel_cudaERNS_18TensorIteratorBaseEENKUlvE0_clEvENKUlvE_clEvEUldE_St5arrayIPcLm2EELi4E23TrivialOffsetCalculatorILi1EjESC_NS0_6memory15LoadWithoutCastENSD_16StoreWithoutCastEEEviT_T0_T2_T3_T4_T5_,"",@"SHT_CUDA_INFO"
	.sectionflags	@""
	.align	4


	//----- nvinfo : EIATTR_CUDA_API_VERSION
	.align		4
        /*0000*/ 	.byte	0x04, 0x37
        /*0002*/ 	.short	(.L_3507 - .L_3506)
.L_3506:
        /*0004*/ 	.word	0x00000082


	//----- nvinfo : EIATTR_SW2861232_WAR
	.align		4
.L_3507:
        /*0008*/ 	.byte	0x01, 0x35
	.zero		2


	//----- nvinfo : EIATTR_PARAM_CBANK
	.align		4
        /*000c*/ 	.byte	0x04, 0x0a
        /*000e*/ 	.short	(.L_3509 - .L_3508)
	.align		4
.L_3508:
        /*0010*/ 	.word	index@(.nv.constant0._ZN2at6native27unrolled_elementwise_kernelIZZZNS0_15binary_internal21div_floor_kernel_cudaERNS_18TensorIteratorBaseEENKUlvE0_clEvENKUlvE_clEvEUldE_St5arrayIPcLm2EELi4E23TrivialOffsetCalculatorILi1EjESC_NS0_6memory15LoadWithoutCastENSD_16StoreWithoutCastEEEviT_T0_T2_T3_T4_T5_)
        /*0014*/ 	.short	0x0160
        /*0016*/ 	.short	0x0034


	//----- nvinfo : EIATTR_CBANK_PARAM_SIZE
	.align		4
.L_3509:
        /*0018*/ 	.byte	0x03, 0x19
        /*001a*/ 	.short	0x0034


	//----- nvinfo : EIATTR_KPARAM_INFO
	.align		4
        /*001c*/ 	.byte	0x04, 0x17
        /*001e*/ 	.short	(.L_3511 - .L_3510)
.L_3510:
        /*0020*/ 	.word	0x00000000
        /*0024*/ 	.short	0x0006
        /*0026*/ 	.short	0x0033
        /*0028*/ 	.byte	0x00, 0xf0, 0x05, 0x00


	//----- nvinfo : EIATTR_KPARAM_INFO
	.align		4
.L_3511:
        /*002c*/ 	.byte	0x04, 0x17
        /*002e*/ 	.short	(.L_3513 - .L_3512)
.L_3512:
        /*0030*/ 	.word	0x00000000
        /*0034*/ 	.short	0x0005
        /*0036*/ 	.short	0x0032
        /*0038*/ 	.byte	0x00, 0xf0, 0x05, 0x00


	//----- nvinfo : EIATTR_KPARAM_INFO
	.align		4
.L_3513:
        /*003c*/ 	.byte	0x04, 0x17
        /*003e*/ 	.short	(.L_3515 - .L_3514)
.L_3514:
        /*0040*/ 	.word	0x00000000
        /*0044*/ 	.short	0x0004
        /*0046*/ 	.short	0x0031
        /*0048*/ 	.byte	0x00, 0xf0, 0x05, 0x00


	//----- nvinfo : EIATTR_KPARAM_INFO
	.align		4
.L_3515:
        /*004c*/ 	.byte	0x04, 0x17
        /*004e*/ 	.short	(.L_3517 - .L_3516)
.L_3516:
        /*0050*/ 	.word	0x00000000
        /*0054*/ 	.short	0x0003
        /*0056*/ 	.short	0x0030
        /*0058*/ 	.byte	0x00, 0xf0, 0x05, 0x00


	//----- nvinfo : EIATTR_KPARAM_INFO
	.align		4
.L_3517:
        /*005c*/ 	.byte	0x04, 0x17
        /*005e*/ 	.short	(.L_3519 - .L_3518)
.L_3518:
        /*0060*/ 	.word	0x00000000
        /*0064*/ 	.short	0x0002
        /*0066*/ 	.short	0x0020
        /*0068*/ 	.byte	0x00, 0xf0, 0x41, 0x00


	//----- nvinfo : EIATTR_KPARAM_INFO
	.align		4
.L_3519:
        /*006c*/ 	.byte	0x04, 0x17
        /*006e*/ 	.short	(.L_3521 - .L_3520)
.L_3520:
        /*0070*/ 	.word	0x00000000
        /*0074*/ 	.short	0x0001
        /*0076*/ 	.short	0x0008
        /*0078*/ 	.byte	0x00, 0xf0, 0x61, 0x00


	//----- nvinfo : EIATTR_KPARAM_INFO
	.align		4
.L_3521:
        /*007c*/ 	.byte	0x04, 0x17
        /*007e*/ 	.short	(.L_3523 - .L_3522)
.L_3522:
        /*0080*/ 	.word	0x00000000
        /*0084*/ 	.short	0x0000
        /*0086*/ 	.short	0x0000
        /*0088*/ 	.byte	0x00, 0xf0, 0x11, 0x00


	//----- nvinfo : EIATTR_MAXREG_COUNT
	.align		4
.L_3523:
        /*008c*/ 	.byte	0x03, 0x1b
        /*008e*/ 	.short	0x00ff


	//----- nvinfo : EIATTR_MERCURY_ISA_VERSION
	.align		4
        /*0090*/ 	.byte	0x03, 0x5f
        /*0092*/ 	.short	0x0000


	//----- nvinfo : EIATTR_EXIT_INSTR_OFFSETS
	.align		4
        /*0094*/ 	.byte	0x04, 0x1c
        /*0096*/ 	.short	(.L_3525 - .L_3524)


	//   ....[0]....
.L_3524:
        /*0098*/ 	.word	0x00004900


	//   ....[1]....
        /*009c*/ 	.word	0x00004950


	//----- nvinfo : EIATTR_MAX_THREADS
	.align		4
.L_3525:
        /*00a0*/ 	.byte	0x04, 0x05
        /*00a2*/ 	.short	(.L_3527 - .L_3526)
.L_3526:
        /*00a4*/ 	.word	0x00000080
        /*00a8*/ 	.word	0x00000001
        /*00ac*/ 	.word	0x00000001


	//----- nvinfo : EIATTR_CRS_STACK_SIZE
	.align		4
.L_3527:
        /*00b0*/ 	.byte	0x04, 0x1e
        /*00b2*/ 	.short	(.L_3529 - .L_3528)
.L_3528:
        /*00b4*/ 	.word	0x00000000
.L_3529:


//--------------------- .nv.info._ZN2at6native29vectorized_elementwise_kernelILi2EZZZNS0_15binary_internal21div_floor_kernel_cudaERNS_18TensorIteratorBaseEENKUlvE0_clEvENKUlvE_clEvEUldE_St5arrayIPcLm2EEEEviT0_T1_ --------------------------
	.section	.nv.info._ZN2at6native29vectorized_elementwise_kernelILi2EZZZNS0_15binary_internal21div_floor_kernel_cudaERNS_18TensorIteratorBaseEENKUlvE0_clEvENKUlvE_clEvEUldE_St5arrayIPcLm2EEEEviT0_T1_,"",@"SHT_CUDA_INFO"
	.sectionflags	@""
	.align	4


	//----- nvinfo : EIATTR_CUDA_API_VERSION
	.align		4
        /*0000*/ 	.byte	0x04, 0x37
        /*0002*/ 	.short	(.L_3531 - .L_3530)
.L_3530:
        /*0004*/ 	.word	0x00000082


	//----- nvinfo : EIATTR_SW2861232_WAR
	.align		4
.L_3531:
        /*0008*/ 	.byte	0x01, 0x35
	.zero		2


	//----- nvinfo : EIATTR_PARAM_CBANK
	.align		4
        /*000c*/ 	.byte	0x04, 0x0a
        /*000e*/ 	.short	(.L_3533 - .L_3532)
	.align		4
.L_3532:
        /*0010*/ 	.word	index@(.nv.constant0._ZN2at6native29vectorized_elementwise_kernelILi2EZZZNS0_15binary_internal21div_floor_kernel_cudaERNS_18TensorIteratorBaseEENKUlvE0_clEvENKUlvE_clEvEUldE_St5arrayIPcLm2EEEEviT0_T1_)
        /*0014*/ 	.short	0x0160
        /*0016*/ 	.short	0x0030


	//----- nvinfo : EIATTR_CBANK_PARAM_SIZE
	.align		4
.L_3533:
        /*0018*/ 	.byte	0x03, 0x19
        /*001a*/ 	.short	0x0030


	//----- nvinfo : EIATTR_KPARAM_INFO
	.align		4
        /*001c*/ 	.byte	0x04, 0x17
        /*001e*/ 	.short	(.L_3535 - .L_3534)
.L_3534:
        /*0020*/ 	.word	0x00000000
        /*0024*/ 	.short	0x0002
        /*0026*/ 	.short	0x0020
        /*0028*/ 	.byte	0x00, 0xf0, 0x41, 0x00


	//----- nvinfo : EIATTR_KPARAM_INFO
	.align		4
.L_3535:
        /*002c*/ 	.byte	0x04, 0x17
        /*002e*/ 	.short	(.L_3537 - .L_3536)
.L_3536:
        /*0030*/ 	.word	0x00000000
        /*0034*/ 	.short	0x0001
        /*0036*/ 	.short	0x0008
        /*0038*/ 	.byte	0x00, 0xf0, 0x61, 0x00


	//----- nvinfo : EIATTR_KPARAM_INFO
	.align		4
.L_3537:
        /*003c*/ 	.byte	0x04, 0x17
        /*003e*/ 	.short	(.L_3539 - .L_3538)
.L_3538:
        /*0040*/ 	.word	0x00000000
        /*0044*/ 	.short	0x0000
        /*0046*/ 	.short	0x0000
        /*0048*/ 	.byte	0x00, 0xf0, 0x11, 0x00


	//----- nvinfo : EIATTR_MAXREG_COUNT
	.align		4
.L_3539:
        /*004c*/ 	.byte	0x03, 0x1b
        /*004e*/ 	.short	0x00ff


	//----- nvinfo : EIATTR_MERCURY_ISA_VERSION
	.align		4
        /*0050*/ 	.byte	0x03, 0x5f
        /*0052*/ 	.short	0x0000


	//----- nvinfo : EIATTR_EXIT_INSTR_OFFSETS
	.align		4
        /*0054*/ 	.byte	0x04, 0x1c
        /*0056*/ 	.short	(.L_3541 - .L_3540)


	//   ....[0]....
.L_3540:
        /*0058*/ 	.word	0x00008b60


	//   ....[1]....
        /*005c*/ 	.word	0x00011f90


	//   ....[2]....
        /*0060*/ 	.word	0x00011fe0


	//----- nvinfo : EIATTR_MAX_THREADS
	.align		4
.L_3541:
        /*0064*/ 	.byte	0x04, 0x05
        /*0066*/ 	.short	(.L_3543 - .L_3542)
.L_3542:
        /*0068*/ 	.word	0x00000080
        /*006c*/ 	.word	0x00000001
        /*0070*/ 	.word	0x00000001


	//----- nvinfo : EIATTR_CRS_STACK_SIZE
	.align		4
.L_3543:
        /*0074*/ 	.byte	0x04, 0x1e
        /*0076*/ 	.short	(.L_3545 - .L_3544)
.L_3544:
        /*0078*/ 	.word	0x00000000
.L_3545:


//--------------------- .nv.info._ZN2at6native29vectorized_elementwise_kernelILi4EZZZNS0_15binary_internal21div_floor_kernel_cudaERNS_18TensorIteratorBaseEENKUlvE0_clEvENKUlvE_clEvEUldE_St5arrayIPcLm2EEEEviT0_T1_ --------------------------
	.section	.nv.info._ZN2at6native29vectorized_elementwise_kernelILi4EZZZNS0_15binary_internal21div_floor_kernel_cudaERNS_18TensorIteratorBaseEENKUlvE0_clEvENKUlvE_clEvEUldE_St5arrayIPcLm2EEEEviT0_T1_,"",@"SHT_CUDA_INFO"
	.sectionflags	@""
	.align	4


	//----- nvinfo : EIATTR_CUDA_API_VERSION
	.align		4
        /*0000*/ 	.byte	0x04, 0x37
        /*0002*/ 	.short	(.L_3547 - .L_3546)
.L_3546:
        /*0004*/ 	.word	0x00000082


	//----- nvinfo : EIATTR_SW2861232_WAR
	.align		4
.L_3547:
        /*0008*/ 	.byte	0x01, 0x35
	.zero		2


	//----- nvinfo : EIATTR_PARAM_CBANK
	.align		4
        /*000c*/ 	.byte	0x04, 0x0a
        /*000e*/ 	.short	(.L_3549 - .L_3548)
	.align		4
.L_3548:
        /*0010*/ 	.word	index@(.nv.constant0._ZN2at6native29vectorized_elementwise_kernelILi4EZZZNS0_15binary_internal21div_floor_kernel_cudaERNS_18TensorIteratorBaseEENKUlvE0_clEvENKUlvE_clEvEUldE_St5arrayIPcLm2EEEEviT0_T1_)
        /*0014*/ 	.short	0x0160
        /*0016*/ 	.short	0x0030


	//----- nvinfo : EIATTR_CBANK_PARAM_SIZE
	.align		4
.L_3549:
        /*0018*/ 	.byte	0x03, 0x19
        /*001a*/ 	.short	0x0030


	//----- nvinfo : EIATTR_KPARAM_INFO
	.align		4
        /*001c*/ 	.byte	0x04, 0x17
        /*001e*/ 	.short	(.L_3551 - .L_3550)
.L_3550:
        /*0020*/ 	.word	0x00000000
        /*0024*/ 	.short	0x0002
        /*0026*/ 	.short	0x0020
        /*0028*/ 	.byte	0x00, 0xf0, 0x41, 0x00


	//----- nvinfo : EIATTR_KPARAM_INFO
	.align		4
.L_3551:
        /*002c*/ 	.byte	0x04, 0x17
        /*002e*/ 	.short	(.L_3553 - .L_3552)
.L_3552:
        /*0030*/ 	.word	0x00000000
        /*0034*/ 	.short	0x0001
        /*0036*/ 	.short	0x0008
        /*0038*/ 	.byte	0x00, 0xf0, 0x61, 0x00


	//----- nvinfo : EIATTR_KPARAM_INFO
	.align		4
.L_3553:
        /*003c*/ 	.byte	0x04, 0x17
        /*003e*/ 	.short	(.L_3555 - .L_3554)
.L_3554:
        /*0040*/ 	.word	0x00000000
        /*0044*/ 	.short	0x0000
        /*0046*/ 	.short	0x0000
        /*0048*/ 	.byte	0x00, 0xf0, 0x11, 0x00


	//----- nvinfo : EIATTR_MAXREG_COUNT
	.align		4
.L_3555:
        /*004c*/ 	.byte	0x03, 0x1b
        /*004e*/ 	.short	0x00ff


	//----- nvinfo : EIATTR_MERCURY_ISA_VERSION
	.align		4
        /*0050*/ 	.byte	0x03, 0x5f
        /*0052*/ 	.short	0x0000


	//----- nvinfo : EIATTR_EXIT_INSTR_OFFSETS
	.align		4
        /*0054*/ 	.byte	0x04, 0x1c
        /*0056*/ 	.short	(.L_3557 - .L_3556)


	//   ....[0]....
.L_3556:
        /*0058*/ 	.word	0x00008b60


	//   ....[1]....
        /*005c*/ 	.word	0x00011f90


	//   ....[2]....
        /*0060*/ 	.word	0x00011fe0


	//----- nvinfo : EIATTR_MAX_THREADS
	.align		4
.L_3557:
        /*0064*/ 	.byte	0x04, 0x05
        /*0066*/ 	.short	(.L_3559 - .L_3558)
.L_3558:
        /*0068*/ 	.word	0x00000080
        /*006c*/ 	.word	0x00000001
        /*0070*/ 	.word	0x00000001


	//----- nvinfo : EIATTR_CRS_STACK_SIZE
	.align		4
.L_3559:
        /*0074*/ 	.byte	0x04, 0x1e
        /*0076*/ 	.short	(.L_3561 - .L_3560)
.L_3560:
        /*0078*/ 	.word	0x00000000
.L_3561:


//--------------------- .nv.info._ZN2at6native29vectorized_elementwise_kernelILi8EZZZNS0_15binary_internal21div_floor_kernel_cudaERNS_18TensorIteratorBaseEENKUlvE0_clEvENKUlvE_clEvEUldE_St5arrayIPcLm2EEEEviT0_T1_ --------------------------
	.section	.nv.info._ZN2at6native29vectorized_elementwise_kernelILi8EZZZNS0_15binary_internal21div_floor_kernel_cudaERNS_18TensorIteratorBaseEENKUlvE0_clEvENKUlvE_clEvEUldE_St5arrayIPcLm2EEEEviT0_T1_,"",@"SHT_CUDA_INFO"
	.sectionflags	@""
	.align	4


	//----- nvinfo : EIATTR_CUDA_API_VERSION
	.align		4
        /*0000*/ 	.byte	0x04, 0x37
        /*0002*/ 	.short	(.L_3563 - .L_3562)
.L_3562:
        /*0004*/ 	.word	0x00000082


	//----- nvinfo : EIATTR_SW2861232_WAR
	.align		4
.L_3563:
        /*0008*/ 	.byte	0x01, 0x35
	.zero		2


	//----- nvinfo : EIATTR_PARAM_CBANK
	.align		4
        /*000c*/ 	.byte	0x04, 0x0a
        /*000e*/ 	.short	(.L_3565 - .L_3564)
	.align		4
.L_3564:
        /*0010*/ 	.word	index@(.nv.constant0._ZN2at6native29vectorized_elementwise_kernelILi8EZZZNS0_15binary_internal21div_floor_kernel_cudaERNS_18TensorIteratorBaseEENKUlvE0_clEvENKUlvE_clEvEUldE_St5arrayIPcLm2EEEEviT0_T1_)
        /*0014*/ 	.short	0x0160
        /*0016*/ 	.short	0x0030


	//----- nvinfo : EIATTR_CBANK_PARAM_SIZE
	.align		4
.L_3565:
        /*0018*/ 	.byte	0x03, 0x19
        /*001a*/ 	.short	0x0030


	//----- nvinfo : EIATTR_KPARAM_INFO
	.align		4
        /*001c*/ 	.byte	0x04, 0x17
        /*001e*/ 	.short	(.L_3567 - .L_3566)
.L_3566:
        /*0020*/ 	.word	0x00000000
        /*0024*/ 	.short	0x0002
        /*0026*/ 	.short	0x0020
        /*0028*/ 	.byte	0x00, 0xf0, 0x41, 0x00


	//----- nvinfo : EIATTR_KPARAM_INFO
	.align		4
.L_3567:
        /*002c*/ 	.byte	0x04, 0x17
        /*002e*/ 	.short	(.L_3569 - .L_3568)
.L_3568:
        /*0030*/ 	.word	0x00000000
        /*0034*/ 	.short	0x0001
        /*0036*/ 	.short	0x0008
        /*0038*/ 	.byte	0x00, 0xf0, 0x61, 0x00


	//----- nvinfo : EIATTR_KPARAM_INFO
	.align		4
.L_3569:
        /*003c*/ 	.byte	0x04, 0x17
        /*003e*/ 	.short	(.L_3571 - .L_3570)
.L_3570:
        /*0040*/ 	.word	0x00000000
        /*0044*/ 	.short	0x0000
        /*0046*/ 	.short	0x0000
        /*0048*/ 	.byte	0x00, 0xf0, 0x11, 0x00


	//----- nvinfo : EIATTR_MAXREG_COUNT
	.align		4
.L_3571:
        /*004c*/ 	.byte	0x03, 0x1b
        /*004e*/ 	.short	0x00ff


	//----- nvinfo : EIATTR_MERCURY_ISA_VERSION
	.align		4
        /*0050*/ 	.byte	0x03, 0x5f
        /*0052*/ 	.short	0x0000


	//----- nvinfo : EIATTR_EXIT_INSTR_OFFSETS
	.align		4
        /*0054*/ 	.byte	0x04, 0x1c
        /*0056*/ 	.short	(.L_3573 - .L_3572)


	//   ....[0]....
.L_3572:
        /*0058*/ 	.word	0x00000010


	//----- nvinfo : EIATTR_MAX_THREADS
	.align		4
.L_3573:
        /*005c*/ 	.byte	0x04, 0x05
        /*005e*/ 	.short	(.L_3575 - .L_3574)
.L_3574:
        /*0060*/ 	.word	0x00000080
        /*0064*/ 	.word	0x00000001
        /*0068*/ 	.word	0x00000001
.L_3575:


//--------------------- .nv.info._ZN2at6native18elementwise_kernelILi128ELi4EZNS0_15gpu_kernel_implINS0_13BinaryFunctorIsssZZZNS0_15binary_internal21div_floor_kernel_cudaERNS_18TensorIteratorBaseEENKUlvE_clEvENKUlvE3_clEvEUlssE_EEEEvS6_RKT_EUliE_EEviT1_ --------------------------
	.section	.nv.info._ZN2at6native18elementwise_kernelILi128ELi4EZNS0_15gpu_kernel_implINS0_13BinaryFunctorIsssZZZNS0_15binary_internal21div_floor_kernel_cudaERNS_18TensorIteratorBaseEENKUlvE_clEvENKUlvE3_clEvEUlssE_EEEEvS6_RKT_EUliE_EEviT1_,"",@"SHT_CUDA_INFO"
	.sectionflags	@""
	.align	4


	//----- nvinfo : EIATTR_CUDA_API_VERSION
	.align		4
        /*0000*/ 	.byte	0x04, 0x37
        /*0002*/ 	.short	(.L_3577 - .L_3576)
.L_3576:
        /*0004*/ 	.word	0x00000082


	//----- nvinfo : EIATTR_SW2861232_WAR
	.align		4
.L_3577:
        /*0008*/ 	.byte	0x01, 0x35
	.zero		2


	//----- nvinfo : EIATTR_PARAM_CBANK
	.align		4
        /*000c*/ 	.byte	0x04, 0x0a
        /*000e*/ 	.short	(.L_3579 - .L_3578)
	.align		4
.L_3578:
        /*0010*/ 	.word	index@(.nv.constant0._ZN2at6native18elementwise_kernelILi128ELi4EZNS0_15gpu_kernel_implINS0_13BinaryFunctorIsssZZZNS0_15binary_internal21div_floor_kernel_cudaERNS_18TensorIteratorBaseEENKUlvE_clEvENKUlvE3_clEvEUlssE_EEEEvS6_RKT_EUliE_EEviT1_)
        /*0014*/ 	.short	0x0160
        /*0016*/ 	.short	0x0290


	//----- nvinfo : EIATTR_CBANK_PARAM_SIZE
	.align		4
.L_3579:
        /*0018*/ 	.byte	0x03, 0x19
        /*001a*/ 	.short	0x0290


	//----- nvinfo : EIATTR_KPARAM_INFO
	.align		4
        /*001c*/ 	.byte	0x04, 0x17
        /*001e*/ 	.short	(.L_3581 - .L_3580)
.L_3580:
        /*0020*/ 	.word	0x00000000
        /*0024*/ 	.short	0x0001
        /*0026*/ 	.short	0x0008
        /*0028*/ 	.byte	0x00, 0xf0, 0x21, 0x0a


	//----- nvinfo : EIATTR_KPARAM_INFO
	.align		4
.L_3581:
        /*002c*/ 	.byte	0x04, 0x17
        /*002e*/ 	.short	(.L_3583 - .L_3582)
.L_3582:
        /*0030*/ 	.word	0x00000000
        /*0034*/ 	.short	0x0000
        /*0036*/ 	.short	0x0000
        /*0038*/ 	.byte	0x00, 0xf0, 0x11, 0x00


	//----- nvinfo : EIATTR_MAXREG_COUNT
	.align		4
.L_3583:
        /*003c*/ 	.byte	0x03, 0x1b
        /*003e*/ 	.short	0x0080


	//----- nvinfo : EIATTR_EXTERNS
	.align		4
        /*0040*/ 	.byte	0x04, 0x0f
        /*0042*/ 	.short	(.L_3585 - .L_3584)


	//   ....[0]....
	.align		4
.L_3584:
        /*0044*/ 	.word	index@(__assertfail)


	//----- nvinfo : EIATTR_MERCURY_ISA_VERSION
	.align		4
.L_3585:
        /*0048*/ 	.byte	0x03, 0x5f
        /*004a*/ 	.short	0x0000


	//----- nvinfo : EIATTR_SYSCALL_OFFSETS
	.align		4
        /*004c*/ 	.byte	0x04, 0x46
        /*004e*/ 	.short	(.L_3587 - .L_3586)


	//   ....[0]....
.L_3586:
        /*0050*/ 	.word	0x00001ed0


	//   ....[1]....
        /*0054*/ 	.word	0x00002d70


	//   ....[2]....
        /*0058*/ 	.word	0x00003ee0


	//   ....[3]....
        /*005c*/ 	.word	0x00005e20


	//   ....[4]....
        /*0060*/ 	.word	0x00006cc0


	//   ....[5]....
        /*0064*/ 	.word	0x00007e30


	//   ....[6]....
        /*0068*/ 	.word	0x00009d40


	//   ....[7]....
        /*006c*/ 	.word	0x0000abe0


	//   ....[8]....
        /*0070*/ 	.word	0x0000bd50


	//   ....[9]....
        /*0074*/ 	.word	0x0000dc70


	//   ....[10]....
        /*0078*/ 	.word	0x0000eb10


	//   ....[11]....
        /*007c*/ 	.word	0x0000fc60


	//----- nvinfo : EIATTR_EXIT_INSTR_OFFSETS
	.align		4
.L_3587:
        /*0080*/ 	.byte	0x04, 0x1c
        /*0082*/ 	.short	(.L_3589 - .L_3588)


	//   ....[0]....
.L_3588:
        /*0084*/ 	.word	0x0000be10


	//   ....[1]....
        /*0088*/ 	.word	0x0000eef0


	//   ....[2]....
        /*008c*/ 	.word	0x0000ef10


	//   ....[3]....
        /*0090*/ 	.word	0x0000efb0


	//   ....[4]....
        /*0094*/ 	.word	0x0000efe0


	//   ....[5]....
        /*0098*/ 	.word	0x0000f000


	//   ....[6]....
        /*009c*/ 	.word	0x0000f090


	//   ....[7]....
        /*00a0*/ 	.word	0x0000f0d0


	//   ....[8]....
        /*00a4*/ 	.word	0x0000f170


	//   ....[9]....
        /*00a8*/ 	.word	0x0000f1c0


	//   ....[10]....
        /*00ac*/ 	.word	0x0000f1f0


	//   ....[11]....
        /*00b0*/ 	.word	0x0000f2c0


	//   ....[12]....
        /*00b4*/ 	.word	0x0000f300


	//   ....[13]....
        /*00b8*/ 	.word	0x0000f490


	//   ....[14]....
        /*00bc*/ 	.word	0x0000f5f0


	//   ....[15]....
        /*00c0*/ 	.word	0x0000f630


	//   ....[16]....
        /*00c4*/ 	.word	0x0000f6d0


	//   ....[17]....
        /*00c8*/ 	.word	0x0000f850


	//   ....[18]....
        /*00cc*/ 	.word	0x0000f9d0


	//   ....[19]....
        /*00d0*/ 	.word	0x0000fb30


	//   ....[20]....
        /*00d4*/ 	.word	0x0000fc70


	//   ....[21]....
        /*00d8*/ 	.word	0x0000fcb0


	//   ....[22]....
        /*00dc*/ 	.word	0x0000fce0


	//----- nvinfo : EIATTR_MAX_THREADS
	.align		4
.L_3589:
        /*00e0*/ 	.byte	0x04, 0x05
        /*00e2*/ 	.short	(.L_3591 - .L_3590)
.L_3590:
        /*00e4*/ 	.word	0x00000080
        /*00e8*/ 	.word	0x00000001
        /*00ec*/ 	.word	0x00000001


	//----- nvinfo : EIATTR_CRS_STACK_SIZE
	.align		4
.L_3591:
        /*00f0*/ 	.byte	0x04, 0x1e
        /*00f2*/ 	.short	(.L_3593 - .L_3592)
.L_3592:
        /*00f4*/ 	.word	0x00000000
.L_3593:


//--------------------- .nv.info._ZN2at6native27unrolled_elementwise_kernelINS0_13BinaryFunctorIsssZZZNS0_15binary_internal21div_floor_kernel_cudaERNS_18TensorIteratorBaseEENKUlvE_clEvENKUlvE3_clEvEUlssE_EESt5arrayIPcLm3EELi4E23TrivialOffsetCalculatorILi2EjESD_ILi1EjENS0_6memory12LoadWithCastILi2EEENSG_13StoreWithCastILi1EEEEEviT_T0_T2_T3_T4_T5_ --------------------------
	.section	.nv.info._ZN2at6native27unrolled_elementwise_kernelINS0_13BinaryFunctorIsssZZZNS0_15binary_internal21div_floor_kernel_cudaERNS_18TensorIteratorBaseEENKUlvE_clEvENKUlvE3_clEvEUlssE_EESt5arrayIPcLm3EELi4E23TrivialOffsetCalculatorILi2EjESD_ILi1EjENS0_6memory12LoadWithCastILi2EEENSG_13StoreWithCastILi1EEEEEviT_T0_T2_T3_T4_T5_,"",@"SHT_CUDA_INFO"
	.sectionflags	@""
	.align	4


	//----- nvinfo : EIATTR_CUDA_API_VERSION
	.align		4
        /*0000*/ 	.byte	0x04, 0x37
        /*0002*/ 	.short	(.L_3595 - .L_3594)
.L_3594:
        /*0004*/ 	.word	0x00000082


	//----- nvinfo : EIATTR_SW2861232_WAR
	.align		4
.L_3595:
        /*0008*/ 	.byte	0x01, 0x35
	.zero		2


	//----- nvinfo : EIATTR_PARAM_CBANK
	.align		4
        /*000c*/ 	.byte	0x04, 0x0a
        /*000e*/ 	.short	(.L_3597 - .L_3596)
	.align		4
.L_3596:
        /*0010*/ 	.word	index@(.nv.constant0._ZN2at6native27unrolled_elementwise_kernelINS0_13BinaryFunctorIsssZZZNS0_15binary_internal21div_floor_kernel_cudaERNS_18TensorIteratorBaseEENKUlvE_clEvENKUlvE3_clEvEUlssE_EESt5arrayIPcLm3EELi4E23TrivialOffsetCalculatorILi2EjESD_ILi1EjENS0_6memory12LoadWithCastILi2EEENSG_13StoreWithCastILi1EEEEEviT_T0_T2_T3_T4_T5_)
        /*0014*/ 	.short	0x0160
        /*0016*/ 	.short	0x0038


	//----- nvinfo : EIATTR_CBANK_PARAM_SIZE
	.align		4
.L_3597:
        /*0018*/ 	.byte	0x03, 0x19
        /*001a*/ 	.short	0x0038


	//----- nvinfo : EIATTR_KPARAM_INFO
	.align		4
        /*001c*/ 	.byte	0x04, 0x17
        /*001e*/ 	.short	(.L_3599 - .L_3598)
.L_3598:
        /*0020*/ 	.word	0x00000000
        /*0024*/ 	.short	0x0006
        /*0026*/ 	.short	0x0030
        /*0028*/ 	.byte	0x00, 0xf0, 0x21, 0x00


	//----- nvinfo : EIATTR_KPARAM_INFO
	.align		4
.L_3599:
        /*002c*/ 	.byte	0x04, 0x17
        /*002e*/ 	.short	(.L_3601 - .L_3600)
.L_3600:
        /*0030*/ 	.word	0x00000000
        /*0034*/ 	.short	0x0005
        /*0036*/ 	.short	0x0024
        /*0038*/ 	.byte	0x00, 0xf0, 0x31, 0x00


	//----- nvinfo : EIATTR_KPARAM_INFO
	.align		4
.L_3601:
        /*003c*/ 	.byte	0x04, 0x17
        /*003e*/ 	.short	(.L_3603 - .L_3602)
.L_3602:
        /*0040*/ 	.word	0x00000000
        /*0044*/ 	.short	0x0004
        /*0046*/ 	.short	0x0021
        /*0048*/ 	.byte	0x00, 0xf0, 0x05, 0x00


	//----- nvinfo : EIATTR_KPARAM_INFO
	.align		4
.L_3603:
        /*004c*/ 	.byte	0x04, 0x17
        /*004e*/ 	.short	(.L_3605 - .L_3604)
.L_3604:
        /*0050*/ 	.word	0x00000000
        /*0054*/ 	.short	0x0003
        /*0056*/ 	.short	0x0020
        /*0058*/ 	.byte	0x00, 0xf0, 0x05, 0x00


	//----- nvinfo : EIATTR_KPARAM_INFO
	.align		4
.L_3605:
        /*005c*/ 	.byte	0x04, 0x17
        /*005e*/ 	.short	(.L_3607 - .L_3606)
.L_3606:
        /*0060*/ 	.word	0x00000000
        /*0064*/ 	.short	0x0002
        /*0066*/ 	.short	0x0008
        /*0068*/ 	.byte	0x00, 0xf0, 0x61, 0x00


	//----- nvinfo : EIATTR_KPARAM_INFO
	.align		4
.L_3607:
        /*006c*/ 	.byte	0x04, 0x17
        /*006e*/ 	.short	(.L_3609 - .L_3608)
.L_3608:
        /*0070*/ 	.word	0x00000000
        /*0074*/ 	.short	0x0001
        /*0076*/ 	.short	0x0004
        /*0078*/ 	.byte	0x00, 0xf0, 0x05, 0x00


	//----- nvinfo : EIATTR_KPARAM_INFO
	.align		4
.L_3609:
        /*007c*/ 	.byte	0x04, 0x17
        /*007e*/ 	.short	(.L_3611 - .L_3610)
.L_3610:
        /*0080*/ 	.word	0x00000000
        /*0084*/ 	.short	0x0000
        /*0086*/ 	.short	0x0000
        /*0088*/ 	.byte	0x00, 0xf0, 0x11, 0x00


	//----- nvinfo : EIATTR_MAXREG_COUNT
	.align		4
.L_3611:
        /*008c*/ 	.byte	0x03, 0x1b
        /*008e*/ 	.short	0x00ff


	//----- nvinfo : EIATTR_EXTERNS
	.align		4
        /*0090*/ 	.byte	0x04, 0x0f
        /*0092*/ 	.short	(.L_3613 - .L_3612)


	//   ....[0]....
	.align		4
.L_3612:
        /*0094*/ 	.word	index@(__assertfail)


	//----- nvinfo : EIATTR_MERCURY_ISA_VERSION
	.align		4
.L_3613:
        /*0098*/ 	.byte	0x03, 0x5f
        /*009a*/ 	.short	0x0000


	//----- nvinfo : EIATTR_SYSCALL_OFFSETS
	.align		4
        /*009c*/ 	.byte	0x04, 0x46
        /*009e*/ 	.short	(.L_3615 - .L_3614)


	//   ....[0]....
.L_3614:
        /*00a0*/ 	.word	0x00000f40


	//   ....[1]....
        /*00a4*/ 	.word	0x00001de0


	//   ....[2]....
        /*00a8*/ 	.word	0x00002d00


	//   ....[3]....
        /*00ac*/ 	.word	0x00003ba0


	//   ....[4]....
        /*00b0*/ 	.word	0x00004ad0


	//   ....[5]....
        /*00b4*/ 	.word	0x00005970


	//   ....[6]....
        /*00b8*/ 	.word	0x00006880


	//   ....[7]....
        /*00bc*/ 	.word	0x00007720


	//   ....[8]....
        /*00c0*/ 	.word	0x00009310


	//   ....[9]....
        /*00c4*/ 	.word	0x0000a290


	//   ....[10]....
        /*00c8*/ 	.word	0x0000b1c0


	//   ....[11]....
        /*00cc*/ 	.word	0x0000c0f0


	//----- nvinfo : EIATTR_EXIT_INSTR_OFFSETS
	.align		4
.L_3615:
        /*00d0*/ 	.byte	0x04, 0x1c
        /*00d2*/ 	.short	(.L_3617 - .L_3616)


	//   ....[0]....
.L_3616:
        /*00d4*/ 	.word	0x0000b270


	//   ....[1]....
        /*00d8*/ 	.word	0x0000b380


	//   ....[2]....
        /*00dc*/ 	.word	0x0000b3a0


	//   ....[3]....
        /*00e0*/ 	.word	0x0000b440


	//   ....[4]....
        /*00e4*/ 	.word	0x0000b470


	//   ....[5]....
        /*00e8*/ 	.word	0x0000b490


	//   ....[6]....
        /*00ec*/ 	.word	0x0000b520


	//   ....[7]....
        /*00f0*/ 	.word	0x0000b560


	//   ....[8]....
        /*00f4*/ 	.word	0x0000b600


	//   ....[9]....
        /*00f8*/ 	.word	0x0000b650


	//   ....[10]....
        /*00fc*/ 	.word	0x0000b680


	//   ....[11]....
        /*0100*/ 	.word	0x0000b750


	//   ....[12]....
        /*0104*/ 	.word	0x0000b790


	//   ....[13]....
        /*0108*/ 	.word	0x0000b920


	//   ....[14]....
        /*010c*/ 	.word	0x0000ba80


	//   ....[15]....
        /*0110*/ 	.word	0x0000bac0


	//   ....[16]....
        /*0114*/ 	.word	0x0000bb60


	//   ....[17]....
        /*0118*/ 	.word	0x0000bce0


	//   ....[18]....
        /*011c*/ 	.word	0x0000be60


	//   ....[19]....
        /*0120*/ 	.word	0x0000bfc0


	//   ....[20]....
        /*0124*/ 	.word	0x0000c100


	//   ....[21]....
        /*0128*/ 	.word	0x0000c140


	//   ....[22]....
        /*012c*/ 	.word	0x0000c170


	//----- nvinfo : EIATTR_MAX_THREADS
	.align		4
.L_3617:
        /*0130*/ 	.byte	0x04, 0x05
        /*0132*/ 	.short	(.L_3619 - .L_3618)
.L_3618:
        /*0134*/ 	.word	0x00000080
        /*0138*/ 	.word	0x00000001
        /*013c*/ 	.word	0x00000001


	//----- nvinfo : EIATTR_CRS_STACK_SIZE
	.align		4
.L_3619:
        /*0140*/ 	.byte	0x04, 0x1e
        /*0142*/ 	.short	(.L_3621 - .L_3620)
.L_3620:
        /*0144*/ 	.word	0x00000000
.L_3621:


//--------------------- .nv.info._ZN2at6native18elementwise_kernelILi128ELi4EZNS0_22gpu_kernel_impl_nocastINS0_13BinaryFunctorIsssZZZNS0_15binary_internal21div_floor_kernel_cudaERNS_18TensorIteratorBaseEENKUlvE_clEvENKUlvE3_clEvEUlssE_EEEEvS6_RKT_EUliE_EEviT1_ --------------------------
	.section	.nv.info._ZN2at6native18elementwise_kernelILi128ELi4EZNS0_22gpu_kernel_impl_nocastINS0_13BinaryFunctorIsssZZZNS0_15binary_internal21div_floor_kernel_cudaERNS_18TensorIteratorBaseEENKUlvE_clEvENKUlvE3_clEvEUlssE_EEEEvS6_RKT_EUliE_EEviT1_,"",@"SHT_CUDA_INFO"
	.sectionflags	@""
	.align	4


	//----- nvinfo : EIATTR_CUDA_API_VERSION
	.align		4
        /*0000*/ 	.byte	0x04, 0x37
        /*0002*/ 	.short	(.L_3623 - .L_3622)
.L_3622:
        /*0004*/ 	.word	0x00000082


	//----- nvinfo : EIATTR_SW2861232_WAR
	.align		4
.L_3623:
        /*0008*/ 	.byte	0x01, 0x35
	.zero		2


	//----- nvinfo : EIATTR_PARAM_CBANK
	.align		4
        /*000c*/ 	.byte	0x04, 0x0a
        /*000e*/ 	.short	(.L_3625 - .L_3624)
	.align		4
.L_3624:
        /*0010*/ 	.word	index@(.nv.constant0._ZN2at6native18elementwise_kernelILi128ELi4EZNS0_22gpu_kernel_impl_nocastINS0_13BinaryFunctorIsssZZZNS0_15binary_internal21div_floor_kernel_cudaERNS_18TensorIteratorBaseEENKUlvE_clEvENKUlvE3_clEvEUlssE_EEEEvS6_RKT_EUliE_EEviT1_)
        /*0014*/ 	.short	0x0160
        /*0016*/ 	.short	0x0290


	//----- nvinfo : EIATTR_CBANK_PARAM_SIZE
	.align		4
.L_3625:
        /*0018*/ 	.byte	0x03, 0x19
        /*001a*/ 	.short	0x0290


	//----- nvinfo : EIATTR_KPARAM_INFO
	.align		4
        /*001c*/ 	.byte	0x04, 0x17
        /*001e*/ 	.short	(.L_3627 - .L_3626)
.L_3626:
        /*0020*/ 	.word	0x00000000
        /*0024*/ 	.short	0x0001
        /*0026*/ 	.short	0x0008
        /*0028*/ 	.byte	0x00, 0xf0, 0x21, 0x0a


	//----- nvinfo : EIATTR_KPARAM_INFO
	.align		4
.L_3627:
        /*002c*/ 	.byte	0x04, 0x17
        /*002e*/ 	.short	(.L_3629 - .L_3628)
.L_3628:
        /*0030*/ 	.word	0x00000000
        /*0034*/ 	.short	0x0000
        /*0036*/ 	.short	0x0000
        /*0038*/ 	.byte	0x00, 0xf0, 0x11, 0x00


	//----- nvinfo : EIATTR_MAXREG_COUNT
	.align		4
.L_3629:
        /*003c*/ 	.byte	0x03, 0x1b
        /*003e*/ 	.short	0x0080


	//----- nvinfo : EIATTR_MERCURY_ISA_VERSION
	.align		4
        /*0040*/ 	.byte	0x03, 0x5f
        /*0042*/ 	.short	0x0000


	//----- nvinfo : EIATTR_EXIT_INSTR_OFFSETS
	.align		4
        /*0044*/ 	.byte	0x04, 0x1c
        /*0046*/ 	.short	(.L_3631 - .L_3630)


	//   ....[0]....
.L_3630:
        /*0048*/ 	.word	0x00003a70


	//   ....[1]....
        /*004c*/ 	.word	0x00004da0


	//----- nvinfo : EIATTR_MAX_THREADS
	.align		4
.L_3631:
        /*0050*/ 	.byte	0x04, 0x05
        /*0052*/ 	.short	(.L_3633 - .L_3632)
.L_3632:
        /*0054*/ 	.word	0x00000080
        /*0058*/ 	.word	0x00000001
        /*005c*/ 	.word	0x00000001


	//----- nvinfo : EIATTR_CRS_STACK_SIZE
	.align		4
.L_3633:
        /*0060*/ 	.byte	0x04, 0x1e
        /*0062*/ 	.short	(.L_3635 - .L_3634)
.L_3634:
        /*0064*/ 	.word	0x00000000
.L_3635:


//--------------------- .nv.info._ZN2at6native27unrolled_elementwise_kernelINS0_13BinaryFunctorIsssZZZNS0_15binary_internal21div_floor_kernel_cudaERNS_18TensorIteratorBaseEENKUlvE_clEvENKUlvE3_clEvEUlssE_EESt5arrayIPcLm3EELi4E23TrivialOffsetCalculatorILi2EjESD_ILi1EjENS0_6memory15LoadWithoutCastENSG_16StoreWithoutCastEEEviT_T0_T2_T3_T4_T5_ --------------------------
	.section	.nv.info._ZN2at6native27unrolled_elementwise_kernelINS0_13BinaryFunctorIsssZZZNS0_15binary_internal21div_floor_kernel_cudaERNS_18TensorIteratorBaseEENKUlvE_clEvENKUlvE3_clEvEUlssE_EESt5arrayIPcLm3EELi4E23TrivialOffsetCalculatorILi2EjESD_ILi1EjENS0_6memory15LoadWithoutCastENSG_16StoreWithoutCastEEEviT_T0_T2_T3_T4_T5_,"",@"SHT_CUDA_INFO"
	.sectionflags	@""
	.align	4


	//----- nvinfo : EIATTR_CUDA_API_VERSION
	.align		4
        /*0000*/ 	.byte	0x04, 0x37
        /*0002*/ 	.short	(.L_3637 - .L_3636)
.L_3636:
        /*0004*/ 	.word	0x00000082


	//----- nvinfo : EIATTR_SW2861232_WAR
	.align		4
.L_3637:
        /*0008*/ 	.byte	0x01, 0x35
	.zero		2


	//----- nvinfo : EIATTR_PARAM_CBANK
	.align		4
        /*000c*/ 	.byte	0x04, 0x0a
        /*000e*/ 	.short	(.L_3639 - .L_3638)
	.align		4
.L_3638:
        /*0010*/ 	.word	index@(.nv.constant0._ZN2at6native27unrolled_elementwise_kernelINS0_13BinaryFunctorIsssZZZNS0_15binary_internal21div_floor_kernel_cudaERNS_18TensorIteratorBaseEENKUlvE_clEvENKUlvE3_clEvEUlssE_EESt5arrayIPcLm3EELi4E23TrivialOffsetCalculatorILi2EjESD_ILi1EjENS0_6memory15LoadWithoutCastENSG_16StoreWithoutCastEEEviT_T0_T2_T3_T4_T5_)
        /*0014*/ 	.short	0x0160
        /*0016*/ 	.short	0x0024


	//----- nvinfo : EIATTR_CBANK_PARAM_SIZE
	.align		4
.L_3639:
        /*0018*/ 	.byte	0x03, 0x19
        /*001a*/ 	.short	0x0024


	//----- nvinfo : EIATTR_KPARAM_INFO
	.align		4
        /*001c*/ 	.byte	0x04, 0x17
        /*001e*/ 	.short	(.L_3641 - .L_3640)
.L_3640:
        /*0020*/ 	.word	0x00000000
        /*0024*/ 	.short	0x0006
        /*0026*/ 	.short	0x0023
        /*0028*/ 	.byte	0x00, 0xf0, 0x05, 0x00


	//----- nvinfo : EIATTR_KPARAM_INFO
	.align		4
.L_3641:
        /*002c*/ 	.byte	0x04, 0x17
        /*002e*/ 	.short	(.L_3643 - .L_3642)
.L_3642:
        /*0030*/ 	.word	0x00000000
        /*0034*/ 	.short	0x0005
        /*0036*/ 	.short	0x0022
        /*0038*/ 	.byte	0x00, 0xf0, 0x05, 0x00


	//----- nvinfo : EIATTR_KPARAM_INFO
	.align		4
.L_3643:
        /*003c*/ 	.byte	0x04, 0x17
        /*003e*/ 	.short	(.L_3645 - .L_3644)
.L_3644:
        /*0040*/ 	.word	0x00000000
        /*0044*/ 	.short	0x0004
        /*0046*/ 	.short	0x0021
        /*0048*/ 	.byte	0x00, 0xf0, 0x05, 0x00


	//----- nvinfo : EIATTR_KPARAM_INFO
	.align		4
.L_3645:
        /*004c*/ 	.byte	0x04, 0x17
        /*004e*/ 	.short	(.L_3647 - .L_3646)
.L_3646:
        /*0050*/ 	.word	0x00000000
        /*0054*/ 	.short	0x0003
        /*0056*/ 	.short	0x0020
        /*0058*/ 	.byte	0x00, 0xf0, 0x05, 0x00


	//----- nvinfo : EIATTR_KPARAM_INFO
	.align		4
.L_3647:
        /*005c*/ 	.byte	0x04, 0x17
        /*005e*/ 	.short	(.L_3649 - .L_3648)
.L_3648:
        /*0060*/ 	.word	0x00000000
        /*0064*/ 	.short	0x0002
        /*0066*/ 	.short	0x0008
        /*0068*/ 	.byte	0x00, 0xf0, 0x61, 0x00


	//----- nvinfo : EIATTR_KPARAM_INFO
	.align		4
.L_3649:
        /*006c*/ 	.byte	0x04, 0x17
        /*006e*/ 	.short	(.L_3651 - .L_3650)
.L_3650:
        /*0070*/ 	.word	0x00000000
        /*0074*/ 	.short	0x0001
        /*0076*/ 	.short	0x0004
        /*0078*/ 	.byte	0x00, 0xf0, 0x05, 0x00


	//----- nvinfo : EIATTR_KPARAM_INFO
	.align		4
.L_3651:
        /*007c*/ 	.byte	0x04, 0x17
        /*007e*/ 	.short	(.L_3653 - .L_3652)
.L_3652:
        /*0080*/ 	.word	0x00000000
        /*0084*/ 	.short	0x0000
        /*0086*/ 	.short	0x0000
        /*0088*/ 	.byte	0x00, 0xf0, 0x11, 0x00


	//----- nvinfo : EIATTR_MAXREG_COUNT
	.align		4
.L_3653:
        /*008c*/ 	.byte	0x03, 0x1b
        /*008e*/ 	.short	0x00ff


	//----- nvinfo : EIATTR_MERCURY_ISA_VERSION
	.align		4
        /*0090*/ 	.byte	0x03, 0x5f
        /*0092*/ 	.short	0x0000


	//----- nvinfo : EIATTR_EXIT_INSTR_OFFSETS
	.align		4
        /*0094*/ 	.byte	0x04, 0x1c
        /*0096*/ 	.short	(.L_3655 - .L_3654)


	//   ....[0]....
.L_3654:
        /*0098*/ 	.word	0x00000fb0


	//   ....[1]....
        /*009c*/ 	.word	0x00001000


	//----- nvinfo : EIATTR_MAX_THREADS
	.align		4
.L_3655:
        /*00a0*/ 	.byte	0x04, 0x05
        /*00a2*/ 	.short	(.L_3657 - .L_3656)
.L_3656:
        /*00a4*/ 	.word	0x00000080
        /*00a8*/ 	.word	0x00000001
        /*00ac*/ 	.word	0x00000001


	//----- nvinfo : EIATTR_CRS_STACK_SIZE
	.align		4
.L_3657:
        /*00b0*/ 	.byte	0x04, 0x1e
        /*00b2*/ 	.short	(.L_3659 - .L_3658)
.L_3658:
        /*00b4*/ 	.word	0x00000000
.L_3659:


//--------------------- .nv.info._ZN2at6native29vectorized_elementwise_kernelILi2ENS0_13BinaryFunctorIsssZZZNS0_15binary_internal21div_floor_kernel_cudaERNS_18TensorIteratorBaseEENKUlvE_clEvENKUlvE3_clEvEUlssE_EESt5arrayIPcLm3EEEEviT0_T1_ --------------------------
	.section	.nv.info._ZN2at6native29vectorized_elementwise_kernelILi2ENS0_13BinaryFunctorIsssZZZNS0_15binary_internal21div_floor_kernel_cudaERNS_18TensorIteratorBaseEENKUlvE_clEvENKUlvE3_clEvEUlssE_EESt5arrayIPcLm3EEEEviT0_T1_,"",@"SHT_CUDA_INFO"
	.sectionflags	@""
	.align	4


	//----- nvinfo : EIATTR_CUDA_API_VERSION
	.align		4
        /*0000*/ 	.byte	0x04, 0x37
        /*0002*/ 	.short	(.L_3661 - .L_3660)
.L_3660:
        /*0004*/ 	.word	0x00000082


	//----- nvinfo : EIATTR_SW2861232_WAR
	.align		4
.L_3661:
        /*0008*/ 	.byte	0x01, 0x35
	.zero		2


	//----- nvinfo : EIATTR_PARAM_CBANK
	.align		4
        /*000c*/ 	.byte	0x04, 0x0a
        /*000e*/ 	.short	(.L_3663 - .L_3662)
	.align		4
.L_3662:
        /*0010*/ 	.word	index@(.nv.constant0._ZN2at6native29vectorized_elementwise_kernelILi2ENS0_13BinaryFunctorIsssZZZNS0_15binary_internal21div_floor_kernel_cudaERNS_18TensorIteratorBaseEENKUlvE_clEvENKUlvE3_clEvEUlssE_EESt5arrayIPcLm3EEEEviT0_T1_)
        /*0014*/ 	.short	0x0160
        /*0016*/ 	.short	0x0020


	//----- nvinfo : EIATTR_CBANK_PARAM_SIZE
	.align		4
.L_3663:
        /*0018*/ 	.byte	0x03, 0x19
        /*001a*/ 	.short	0x0020


	//----- nvinfo : EIATTR_KPARAM_INFO
	.align		4
        /*001c*/ 	.byte	0x04, 0x17
        /*001e*/ 	.short	(.L_3665 - .L_3664)
.L_3664:
        /*0020*/ 	.word	0x00000000
        /*0024*/ 	.short	0x0002
        /*0026*/ 	.short	0x0008
        /*0028*/ 	.byte	0x00, 0xf0, 0x61, 0x00


	//----- nvinfo : EIATTR_KPARAM_INFO
	.align		4
.L_3665:
        /*002c*/ 	.byte	0x04, 0x17
        /*002e*/ 	.short	(.L_3667 - .L_3666)
.L_3666:
        /*0030*/ 	.word	0x00000000
        /*0034*/ 	.short	0x0001
        /*0036*/ 	.short	0x0004
        /*0038*/ 	.byte	0x00, 0xf0, 0x05, 0x00


	//----- nvinfo : EIATTR_KPARAM_INFO
	.align		4
.L_3667:
        /*003c*/ 	.byte	0x04, 0x17
        /*003e*/ 	.short	(.L_3669 - .L_3668)
.L_3668:
        /*0040*/ 	.word	0x00000000
        /*0044*/ 	.short	0x0000
        /*0046*/ 	.short	0x0000
        /*0048*/ 	.byte	0x00, 0xf0, 0x11, 0x00


	//----- nvinfo : EIATTR_MAXREG_COUNT
	.align		4
.L_3669:
        /*004c*/ 	.byte	0x03, 0x1b
        /*004e*/ 	.short	0x00ff


	//----- nvinfo : EIATTR_MERCURY_ISA_VERSION
	.align		4
        /*0050*/ 	.byte	0x03, 0x5f
        /*0052*/ 	.short	0x0000


	//----- nvinfo : EIATTR_EXIT_INSTR_OFFSETS
	.align		4
        /*0054*/ 	.byte	0x04, 0x1c
        /*0056*/ 	.short	(.L_3671 - .L_3670)


	//   ....[0]....
.L_3670:
        /*0058*/ 	.word	0x000018f0


	//   ....[1]....
        /*005c*/ 	.word	0x00003850


	//   ....[2]....
        /*0060*/ 	.word	0x000038a0


	//----- nvinfo : EIATTR_MAX_THREADS
	.align		4
.L_3671:
        /*0064*/ 	.byte	0x04, 0x05
        /*0066*/ 	.short	(.L_3673 - .L_3672)
.L_3672:
        /*0068*/ 	.word	0x00000080
        /*006c*/ 	.word	0x00000001
        /*0070*/ 	.word	0x00000001


	//----- nvinfo : EIATTR_CRS_STACK_SIZE
	.align		4
.L_3673:
        /*0074*/ 	.byte	0x04, 0x1e
        /*0076*/ 	.short	(.L_3675 - .L_3674)
.L_3674:
        /*0078*/ 	.word	0x00000000
.L_3675:


//--------------------- .nv.info._ZN2at6native29vectorized_elementwise_kernelILi4ENS0_13BinaryFunctorIsssZZZNS0_15binary_internal21div_floor_kernel_cudaERNS_18TensorIteratorBaseEENKUlvE_clEvENKUlvE3_clEvEUlssE_EESt5arrayIPcLm3EEEEviT0_T1_ --------------------------
	.section	.nv.info._ZN2at6native29vectorized_elementwise_kernelILi4ENS0_13BinaryFunctorIsssZZZNS0_15binary_internal21div_floor_kernel_cudaERNS_18TensorIteratorBaseEENKUlvE_clEvENKUlvE3_clEvEUlssE_EESt5arrayIPcLm3EEEEviT0_T1_,"",@"SHT_CUDA_INFO"
	.sectionflags	@""
	.align	4


	//----- nvinfo : EIATTR_CUDA_API_VERSION
	.align		4
        /*0000*/ 	.byte	0x04, 0x37
        /*0002*/ 	.short	(.L_3677 - .L_3676)
.L_3676:
        /*0004*/ 	.word	0x00000082


	//----- nvinfo : EIATTR_SW2861232_WAR
	.align		4
.L_3677:
        /*0008*/ 	.byte	0x01, 0x35
	.zero		2


	//----- nvinfo : EIATTR_PARAM_CBANK
	.align		4
        /*000c*/ 	.byte	0x04, 0x0a
        /*000e*/ 	.short	(.L_3679 - .L_3678)
	.align		4
.L_3678:
        /*0010*/ 	.word	index@(.nv.constant0._ZN2at6native29vectorized_elementwise_kernelILi4ENS0_13BinaryFunctorIsssZZZNS0_15binary_internal21div_floor_kernel_cudaERNS_18TensorIteratorBaseEENKUlvE_clEvENKUlvE3_clEvEUlssE_EESt5arrayIPcLm3EEEEviT0_T1_)
        /*0014*/ 	.short	0x0160
        /*0016*/ 	.short	0x0020


	//----- nvinfo : EIATTR_CBANK_PARAM_SIZE
	.align		4
.L_3679:
        /*0018*/ 	.byte	0x03, 0x19
        /*001a*/ 	.short	0x0020


	//----- nvinfo : EIATTR_KPARAM_INFO
	.align		4
        /*001c*/ 	.byte	0x04, 0x17
        /*001e*/ 	.short	(.L_3681 - .L_3680)
.L_3680:
        /*0020*/ 	.word	0x00000000
        /*0024*/ 	.short	0x0002
        /*0026*/ 	.short	0x0008
        /*0028*/ 	.byte	0x00, 0xf0, 0x61, 0x00


	//----- nvinfo : EIATTR_KPARAM_INFO
	.align		4
.L_3681:
        /*002c*/ 	.byte	0x04, 0x17
        /*002e*/ 	.short	(.L_3683 - .L_3682)
.L_3682:
        /*0030*/ 	.word	0x00000000
        /*0034*/ 	.short	0x0001
        /*0036*/ 	.short	0x0004
        /*0038*/ 	.byte	0x00, 0xf0, 0x05, 0x00


	//----- nvinfo : EIATTR_KPARAM_INFO
	.align		4
.L_3683:
        /*003c*/ 	.byte	0x04, 0x17
        /*003e*/ 	.short	(.L_3685 - .L_3684)
.L_3684:
        /*0040*/ 	.word	0x00000000
        /*0044*/ 	.short	0x0000
        /*0046*/ 	.short	0x0000
        /*0048*/ 	.byte	0x00, 0xf0, 0x11, 0x00


	//----- nvinfo : EIATTR_MAXREG_COUNT
	.align		4
.L_3685:
        /*004c*/ 	.byte	0x03, 0x1b
        /*004e*/ 	.short	0x00ff


	//----- nvinfo : EIATTR_MERCURY_ISA_VERSION
	.align		4
        /*0050*/ 	.byte	0x03, 0x5f
        /*0052*/ 	.short	0x0000


	//----- nvinfo : EIATTR_EXIT_INSTR_OFFSETS
	.align		4
        /*0054*/ 	.byte	0x04, 0x1c
        /*0056*/ 	.short	(.L_3687 - .L_3686)


	//   ....[0]....
.L_3686:
        /*0058*/ 	.word	0x00001840


	//   ....[1]....
        /*005c*/ 	.word	0x000037a0


	//   ....[2]....
        /*0060*/ 	.word	0x000037f0


	//----- nvinfo : EIATTR_MAX_THREADS
	.align		4
.L_3687:
        /*0064*/ 	.byte	0x04, 0x05
        /*0066*/ 	.short	(.L_3689 - .L_3688)
.L_3688:
        /*0068*/ 	.word	0x00000080
        /*006c*/ 	.word	0x00000001
        /*0070*/ 	.word	0x00000001


	//----- nvinfo : EIATTR_CRS_STACK_SIZE
	.align		4
.L_3689:
        /*0074*/ 	.byte	0x04, 0x1e
        /*0076*/ 	.short	(.L_3691 - .L_3690)
.L_3690:
        /*0078*/ 	.word	0x00000000
.L_3691:


//--------------------- .nv.info._ZN2at6native29vectorized_elementwise_kernelILi8ENS0_13BinaryFunctorIsssZZZNS0_15binary_internal21div_floor_kernel_cudaERNS_18TensorIteratorBaseEENKUlvE_clEvENKUlvE3_clEvEUlssE_EESt5arrayIPcLm3EEEEviT0_T1_ --------------------------
	.section	.nv.info._ZN2at6native29vectorized_elementwise_kernelILi8ENS0_13BinaryFunctorIsssZZZNS0_15binary_internal21div_floor_kernel_cudaERNS_18TensorIteratorBaseEENKUlvE_clEvENKUlvE3_clEvEUlssE_EESt5arrayIPcLm3EEEEviT0_T1_,"",@"SHT_CUDA_INFO"
	.sectionflags	@""
	.align	4


	//----- nvinfo : EIATTR_CUDA_API_VERSION
	.align		4
        /*0000*/ 	.byte	0x04, 0x37
        /*0002*/ 	.short	(.L_3693 - .L_3692)
.L_3692:
        /*0004*/ 	.word	0x00000082


	//----- nvinfo : EIATTR_SW2861232_WAR
	.align		4
.L_3693:
        /*0008*/ 	.byte	0x01, 0x35
	.zero		2


	//----- nvinfo : EIATTR_PARAM_CBANK
	.align		4
        /*000c*/ 	.byte	0x04, 0x0a
        /*000e*/ 	.short	(.L_3695 - .L_3694)
	.align		4
.L_3694:
        /*0010*/ 	.word	index@(.nv.constant0._ZN2at6native29vectorized_elementwise_kernelILi8ENS0_13BinaryFunctorIsssZZZNS0_15binary_internal21div_floor_kernel_cudaERNS_18TensorIteratorBaseEENKUlvE_clEvENKUlvE3_clEvEUlssE_EESt5arrayIPcLm3EEEEviT0_T1_)
        /*0014*/ 	.short	0x0160
        /*0016*/ 	.short	0x0020


	//----- nvinfo : EIATTR_CBANK_PARAM_SIZE
	.align		4
.L_3695:
        /*0018*/ 	.byte	0x03, 0x19
        /*001a*/ 	.short	0x0020


	//----- nvinfo : EIATTR_KPARAM_INFO
	.align		4
        /*001c*/ 	.byte	0x04, 0x17
        /*001e*/ 	.short	(.L_3697 - .L_3696)
.L_3696:
        /*0020*/ 	.word	0x00000000
        /*0024*/ 	.short	0x0002
        /*0026*/ 	.short	0x0008
        /*0028*/ 	.byte	0x00, 0xf0, 0x61, 0x00


	//----- nvinfo : EIATTR_KPARAM_INFO
	.align		4
.L_3697:
        /*002c*/ 	.byte	0x04, 0x17
        /*002e*/ 	.short	(.L_3699 - .L_3698)
.L_3698:
        /*0030*/ 	.word	0x00000000
        /*0034*/ 	.short	0x0001
        /*0036*/ 	.short	0x0004
        /*0038*/ 	.byte	0x00, 0xf0, 0x05, 0x00


	//----- nvinfo : EIATTR_KPARAM_INFO
	.align		4
.L_3699:
        /*003c*/ 	.byte	0x04, 0x17
        /*003e*/ 	.short	(.L_3701 - .L_3700)
.L_3700:
        /*0040*/ 	.word	0x00000000
        /*0044*/ 	.short	0x0000
        /*0046*/ 	.short	0x0000
        /*0048*/ 	.byte	0x00, 0xf0, 0x11, 0x00


	//----- nvinfo : EIATTR_MAXREG_COUNT
	.align		4
.L_3701:
        /*004c*/ 	.byte	0x03, 0x1b
        /*004e*/ 	.short	0x00ff


	//----- nvinfo : EIATTR_MERCURY_ISA_VERSION
	.align		4
        /*0050*/ 	.byte	0x03, 0x5f
        /*0052*/ 	.short	0x0000


	//----- nvinfo : EIATTR_EXIT_INSTR_OFFSETS
	.align		4
        /*0054*/ 	.byte	0x04, 0x1c
        /*0056*/ 	.short	(.L_3703 - .L_3702)


	//   ....[0]....
.L_3702:
        /*0058*/ 	.word	0x00000010


	//----- nvinfo : EIATTR_MAX_THREADS
	.align		4
.L_3703:
        /*005c*/ 	.byte	0x04, 0x05
        /*005e*/ 	.short	(.L_3705 - .L_3704)
.L_3704:
        /*0060*/ 	.word	0x00000080
        /*0064*/ 	.word	0x00000001
        /*0068*/ 	.word	0x00000001
.L_3705:


//--------------------- .nv.info._ZN2at6native18elementwise_kernelILi128ELi4EZNS0_15gpu_kernel_implINS0_13BUnaryFunctorIsssZZZNS0_15binary_internal21div_floor_kernel_cudaERNS_18TensorIteratorBaseEENKUlvE_clEvENKUlvE3_clEvEUlssE_EEEEvS6_RKT_EUliE_EEviT1_ --------------------------
	.section	.nv.info._ZN2at6native18elementwise_kernelILi128ELi4EZNS0_15gpu_kernel_implINS0_13BUnaryFunctorIsssZZZNS0_15binary_internal21div_floor_kernel_cudaERNS_18TensorIteratorBaseEENKUlvE_clEvENKUlvE3_clEvEUlssE_EEEEvS6_RKT_EUliE_EEviT1_,"",@"SHT_CUDA_INFO"
	.sectionflags	@""
	.align	4


	//----- nvinfo : EIATTR_CUDA_API_VERSION
	.align		4
        /*0000*/ 	.byte	0x04, 0x37
        /*0002*/ 	.short	(.L_3707 - .L_3706)
.L_3706:
        /*0004*/ 	.word	0x00000082


	//----- nvinfo : EIATTR_SW2861232_WAR
	.align		4
.L_3707:
        /*0008*/ 	.byte	0x01, 0x35
	.zero		2


	//----- nvinfo : EIATTR_PARAM_CBANK
	.align		4
        /*000c*/ 	.byte	0x04, 0x0a
        /*000e*/ 	.short	(.L_3709 - .L_3708)
	.align		4
.L_3708:
        /*0010*/ 	.word	index@(.nv.constant0._ZN2at6native18elementwise_kernelILi128ELi4EZNS0_15gpu_kernel_implINS0_13BUnaryFunctorIsssZZZNS0_15binary_internal21div_floor_kernel_cudaERNS_18TensorIteratorBaseEENKUlvE_clEvENKUlvE3_clEvEUlssE_EEEEvS6_RKT_EUliE_EEviT1_)
        /*0014*/ 	.short	0x0160
        /*0016*/ 	.short	0x0220


	//----- nvinfo : EIATTR_CBANK_PARAM_SIZE
	.align		4
.L_3709:
        /*0018*/ 	.byte	0x03, 0x19
        /*001a*/ 	.short	0x0220


	//----- nvinfo : EIATTR_KPARAM_INFO
	.align		4
        /*001c*/ 	.byte	0x04, 0x17
        /*001e*/ 	.short	(.L_3711 - .L_3710)
.L_3710:
        /*0020*/ 	.word	0x00000000
        /*0024*/ 	.short	0x0001
        /*0026*/ 	.short	0x0008
        /*0028*/ 	.byte	0x00, 0xf0, 0x61, 0x08


	//----- nvinfo : EIATTR_KPARAM_INFO
	.align		4
.L_3711:
        /*002c*/ 	.byte	0x04, 0x17
        /*002e*/ 	.short	(.L_3713 - .L_3712)
.L_3712:
        /*0030*/ 	.word	0x00000000
        /*0034*/ 	.short	0x0000
        /*0036*/ 	.short	0x0000
        /*0038*/ 	.byte	0x00, 0xf0, 0x11, 0x00


	//----- nvinfo : EIATTR_MAXREG_COUNT
	.align		4
.L_3713:
        /*003c*/ 	.byte	0x03, 0x1b
        /*003e*/ 	.short	0x0080


	//----- nvinfo : EIATTR_EXTERNS
	.align		4
        /*0040*/ 	.byte	0x04, 0x0f
        /*0042*/ 	.short	(.L_3715 - .L_3714)


	//   ....[0]....
	.align		4
.L_3714:
        /*0044*/ 	.word	index@(__assertfail)


	//----- nvinfo : EIATTR_MERCURY_ISA_VERSION
	.align		4
.L_3715:
        /*0048*/ 	.byte	0x03, 0x5f
        /*004a*/ 	.short	0x0000


	//----- nvinfo : EIATTR_SYSCALL_OFFSETS
	.align		4
        /*004c*/ 	.byte	0x04, 0x46
        /*004e*/ 	.short	(.L_3717 - .L_3716)


	//   ....[0]....
.L_3716:
        /*0050*/ 	.word	0x00001d20


	//   ....[1]....
        /*0054*/ 	.word	0x00002ea0


	//   ....[2]....
        /*0058*/ 	.word	0x00004c30


	//   ....[3]....
        /*005c*/ 	.word	0x00005d90


	//   ....[4]....
        /*0060*/ 	.word	0x00007ae0


	//   ....[5]....
        /*0064*/ 	.word	0x00008c40


	//   ....[6]....
        /*0068*/ 	.word	0x0000a9a0


	//   ....[7]....
        /*006c*/ 	.word	0x0000bb00


	//----- nvinfo : EIATTR_EXIT_INSTR_OFFSETS
	.align		4
.L_3717:
        /*0070*/ 	.byte	0x04, 0x1c
        /*0072*/ 	.short	(.L_3719 - .L_3718)


	//   ....[0]....
.L_3718:
        /*0074*/ 	.word	0x00008cf0


	//   ....[1]....
        /*0078*/ 	.word	0x0000ad90


	//   ....[2]....
        /*007c*/ 	.word	0x0000adb0


	//   ....[3]....
        /*0080*/ 	.word	0x0000ae50


	//   ....[4]....
        /*0084*/ 	.word	0x0000ae80


	//   ....[5]....
        /*0088*/ 	.word	0x0000aea0


	//   ....[6]....
        /*008c*/ 	.word	0x0000af30


	//   ....[7]....
        /*0090*/ 	.word	0x0000af70


	//   ....[8]....
        /*0094*/ 	.word	0x0000b010


	//   ....[9]....
        /*0098*/ 	.word	0x0000b060


	//   ....[10]....
        /*009c*/ 	.word	0x0000b090


	//   ....[11]....
        /*00a0*/ 	.word	0x0000b160


	//   ....[12]....
        /*00a4*/ 	.word	0x0000b1a0


	//   ....[13]....
        /*00a8*/ 	.word	0x0000b330


	//   ....[14]....
        /*00ac*/ 	.word	0x0000b490


	//   ....[15]....
        /*00b0*/ 	.word	0x0000b4d0


	//   ....[16]....
        /*00b4*/ 	.word	0x0000b570


	//   ....[17]....
        /*00b8*/ 	.word	0x0000b6f0


	//   ....[18]....
        /*00bc*/ 	.word	0x0000b870


	//   ....[19]....
        /*00c0*/ 	.word	0x0000b9d0


	//   ....[20]....
        /*00c4*/ 	.word	0x0000bb10


	//   ....[21]....
        /*00c8*/ 	.word	0x0000bb50


	//   ....[22]....
        /*00cc*/ 	.word	0x0000bb80


	//----- nvinfo : EIATTR_MAX_THREADS
	.align		4
.L_3719:
        /*00d0*/ 	.byte	0x04, 0x05
        /*00d2*/ 	.short	(.L_3721 - .L_3720)
.L_3720:
        /*00d4*/ 	.word	0x00000080
        /*00d8*/ 	.word	0x00000001
        /*00dc*/ 	.word	0x00000001


	//----- nvinfo : EIATTR_CRS_STACK_SIZE
	.align		4
.L_3721:
        /*00e0*/ 	.byte	0x04, 0x1e
        /*00e2*/ 	.short	(.L_3723 - .L_3722)
.L_3722:
        /*00e4*/ 	.word	0x00000000
.L_3723:


//--------------------- .nv.info._ZN2at6native27unrolled_elementwise_kernelINS0_13BUnaryFunctorIsssZZZNS0_15binary_internal21div_floor_kernel_cudaERNS_18TensorIteratorBaseEENKUlvE_clEvENKUlvE3_clEvEUlssE_EESt5arrayIPcLm2EELi4E23TrivialOffsetCalculatorILi1EjESE_NS0_6memory12LoadWithCastILi1EEENSF_13StoreWithCastILi1EEEEEviT_T0_T2_T3_T4_T5_ --------------------------
	.section	.nv.info._ZN2at6native27unrolled_elementwise_kernelINS0_13BUnaryFunctorIsssZZZNS0_15binary_internal21div_floor_kernel_cudaERNS_18TensorIteratorBaseEENKUlvE_clEvENKUlvE3_clEvEUlssE_EESt5arrayIPcLm2EELi4E23TrivialOffsetCalculatorILi1EjESE_NS0_6memory12LoadWithCastILi1EEENSF_13StoreWithCastILi1EEEEEviT_T0_T2_T3_T4_T5_,"",@"SHT_CUDA_INFO"
	.sectionflags	@""
	.align	4


	//----- nvinfo : EIATTR_CUDA_API_VERSION
	.align		4
        /*0000*/ 	.byte	0x04, 0x37
        /*0002*/ 	.short	(.L_3725 - .L_3724)
.L_3724:
        /*0004*/ 	.word	0x00000082


	//----- nvinfo : EIATTR_SW2861232_WAR
	.align		4
.L_3725:
        /*0008*/ 	.byte	0x01, 0x35
	.zero		2


	//----- nvinfo : EIATTR_PARAM_CBANK
	.align		4
        /*000c*/ 	.byte	0x04, 0x0a
        /*000e*/ 	.short	(.L_3727 - .L_3726)
	.align		4
.L_3726:
        /*0010*/ 	.word	index@(.nv.constant0._ZN2at6native27unrolled_elementwise_kernelINS0_13BUnaryFunctorIsssZZZNS0_15binary_internal21div_floor_kernel_cudaERNS_18TensorIteratorBaseEENKUlvE_clEvENKUlvE3_clEvEUlssE_EESt5arrayIPcLm2EELi4E23TrivialOffsetCalculatorILi1EjESE_NS0_6memory12LoadWithCastILi1EEENSF_13StoreWithCastILi1EEEEEviT_T0_T2_T3_T4_T5_)
        /*0014*/ 	.short	0x0160
        /*0016*/ 	.short	0x002c


	//----- nvinfo : EIATTR_CBANK_PARAM_SIZE
	.align		4
.L_3727:
        /*0018*/ 	.byte	0x03, 0x19
        /*001a*/ 	.short	0x002c


	//----- nvinfo : EIATTR_KPARAM_INFO
	.align		4
        /*001c*/ 	.byte	0x04, 0x17
        /*001e*/ 	.short	(.L_3729 - .L_3728)
.L_3728:
        /*0020*/ 	.word	0x00000000
        /*0024*/ 	.short	0x0006
        /*0026*/ 	.short	0x0024
        /*0028*/ 	.byte	0x00, 0xf0, 0x21, 0x00


	//----- nvinfo : EIATTR_KPARAM_INFO
	.align		4
.L_3729:
        /*002c*/ 	.byte	0x04, 0x17
        /*002e*/ 	.short	(.L_3731 - .L_3730)
.L_3730:
        /*0030*/ 	.word	0x00000000
        /*0034*/ 	.short	0x0005
        /*0036*/ 	.short	0x001c
        /*0038*/ 	.byte	0x00, 0xf0, 0x21, 0x00


	//----- nvinfo : EIATTR_KPARAM_INFO
	.align		4
.L_3731:
        /*003c*/ 	.byte	0x04, 0x17
        /*003e*/ 	.short	(.L_3733 - .L_3732)
.L_3732:
        /*0040*/ 	.word	0x00000000
        /*0044*/ 	.short	0x0004
        /*0046*/ 	.short	0x0019
        /*0048*/ 	.byte	0x00, 0xf0, 0x05, 0x00


	//----- nvinfo : EIATTR_KPARAM_INFO
	.align		4
.L_3733:
        /*004c*/ 	.byte	0x04, 0x17
        /*004e*/ 	.short	(.L_3735 - .L_3734)
.L_3734:
        /*0050*/ 	.word	0x00000000
        /*0054*/ 	.short	0x0003
        /*0056*/ 	.short	0x0018
        /*0058*/ 	.byte	0x00, 0xf0, 0x05, 0x00


	//----- nvinfo : EIATTR_KPARAM_INFO
	.align		4
.L_3735:
        /*005c*/ 	.byte	0x04, 0x17
        /*005e*/ 	.short	(.L_3737 - .L_3736)
.L_3736:
        /*0060*/ 	.word	0x00000000
        /*0064*/ 	.short	0x0002
        /*0066*/ 	.short	0x0008
        /*0068*/ 	.byte	0x00, 0xf0, 0x41, 0x00


	//----- nvinfo : EIATTR_KPARAM_INFO
	.align		4
.L_3737:
        /*006c*/ 	.byte	0x04, 0x17
        /*006e*/ 	.short	(.L_3739 - .L_3738)
.L_3738:
        /*0070*/ 	.word	0x00000000
        /*0074*/ 	.short	0x0001
        /*0076*/ 	.short	0x0004
        /*0078*/ 	.byte	0x00, 0xf0, 0x11, 0x00


	//----- nvinfo : EIATTR_KPARAM_INFO
	.align		4
.L_3739:
        /*007c*/ 	.byte	0x04, 0x17
        /*007e*/ 	.short	(.L_3741 - .L_3740)
.L_3740:
        /*0080*/ 	.word	0x00000000
        /*0084*/ 	.short	0x0000
        /*0086*/ 	.short	0x0000
        /*0088*/ 	.byte	0x00, 0xf0, 0x11, 0x00


	//----- nvinfo : EIATTR_MAXREG_COUNT
	.align		4
.L_3741:
        /*008c*/ 	.byte	0x03, 0x1b
        /*008e*/ 	.short	0x00ff


	//----- nvinfo : EIATTR_EXTERNS
	.align		4
        /*0090*/ 	.byte	0x04, 0x0f
        /*0092*/ 	.short	(.L_3743 - .L_3742)


	//   ....[0]....
	.align		4
.L_3742:
        /*0094*/ 	.word	index@(__assertfail)


	//----- nvinfo : EIATTR_MERCURY_ISA_VERSION
	.align		4
.L_3743:
        /*0098*/ 	.byte	0x03, 0x5f
        /*009a*/ 	.short	0x0000


	//----- nvinfo : EIATTR_SYSCALL_OFFSETS
	.align		4
        /*009c*/ 	.byte	0x04, 0x46
        /*009e*/ 	.short	(.L_3745 - .L_3744)


	//   ....[0]....
.L_3744:
        /*00a0*/ 	.word	0x00000f20


	//   ....[1]....
        /*00a4*/ 	.word	0x00001e40


	//   ....[2]....
        /*00a8*/ 	.word	0x00002d70


	//   ....[3]....
        /*00ac*/ 	.word	0x00003c70


	//   ....[4]....
        /*00b0*/ 	.word	0x00005880


	//   ....[5]....
        /*00b4*/ 	.word	0x00006800


	//   ....[6]....
        /*00b8*/ 	.word	0x00007730


	//   ....[7]....
        /*00bc*/ 	.word	0x00008660


	//----- nvinfo : EIATTR_EXIT_INSTR_OFFSETS
	.align		4
.L_3745:
        /*00c0*/ 	.byte	0x04, 0x1c
        /*00c2*/ 	.short	(.L_3747 - .L_3746)


	//   ....[0]....
.L_3746:
        /*00c4*/ 	.word	0x000077e0


	//   ....[1]....
        /*00c8*/ 	.word	0x000078f0


	//   ....[2]....
        /*00cc*/ 	.word	0x00007910


	//   ....[3]....
        /*00d0*/ 	.word	0x000079b0


	//   ....[4]....
        /*00d4*/ 	.word	0x000079e0


	//   ....[5]....
        /*00d8*/ 	.word	0x00007a00


	//   ....[6]....
        /*00dc*/ 	.word	0x00007a90


	//   ....[7]....
        /*00e0*/ 	.word	0x00007ad0


	//   ....[8]....
        /*00e4*/ 	.word	0x00007b70


	//   ....[9]....
        /*00e8*/ 	.word	0x00007bc0


	//   ....[10]....
        /*00ec*/ 	.word	0x00007bf0


	//   ....[11]....
        /*00f0*/ 	.word	0x00007cc0


	//   ....[12]....
        /*00f4*/ 	.word	0x00007d00


	//   ....[13]....
        /*00f8*/ 	.word	0x00007e90


	//   ....[14]....
        /*00fc*/ 	.word	0x00007ff0


	//   ....[15]....
        /*0100*/ 	.word	0x00008030


	//   ....[16]....
        /*0104*/ 	.word	0x000080d0


	//   ....[17]....
        /*0108*/ 	.word	0x00008250


	//   ....[18]....
        /*010c*/ 	.word	0x000083d0


	//   ....[19]....
        /*0110*/ 	.word	0x00008530


	//   ....[20]....
        /*0114*/ 	.word	0x00008670


	//   ....[21]....
        /*0118*/ 	.word	0x000086b0


	//   ....[22]....
        /*011c*/ 	.word	0x000086e0


	//----- nvinfo : EIATTR_MAX_THREADS
	.align		4
.L_3747:
        /*0120*/ 	.byte	0x04, 0x05
        /*0122*/ 	.short	(.L_3749 - .L_3748)
.L_3748:
        /*0124*/ 	.word	0x00000080
        /*0128*/ 	.word	0x00000001
        /*012c*/ 	.word	0x00000001


	//----- nvinfo : EIATTR_CRS_STACK_SIZE
	.align		4
.L_3749:
        /*0130*/ 	.byte	0x04, 0x1e
        /*0132*/ 	.short	(.L_3751 - .L_3750)
.L_3750:
        /*0134*/ 	.word	0x00000000
.L_3751:


//--------------------- .nv.info._ZN2at6native18elementwise_kernelILi128ELi4EZNS0_22gpu_kernel_impl_nocastINS0_13BUnaryFunctorIsssZZZNS0_15binary_internal21div_floor_kernel_cudaERNS_18TensorIteratorBaseEENKUlvE_clEvENKUlvE3_clEvEUlssE_EEEEvS6_RKT_EUliE_EEviT1_ --------------------------
	.section	.nv.info._ZN2at6native18elementwise_kernelILi128ELi4EZNS0_22gpu_kernel_impl_nocastINS0_13BUnaryFunctorIsssZZZNS0_15binary_internal21div_floor_kernel_cudaERNS_18TensorIteratorBaseEENKUlvE_clEvENKUlvE3_clEvEUlssE_EEEEvS6_RKT_EUliE_EEviT1_,"",@"SHT_CUDA_INFO"
	.sectionflags	@""
	.align	4


	//----- nvinfo : EIATTR_CUDA_API_VERSION
	.align		4
        /*0000*/ 	.byte	0x04, 0x37
        /*0002*/ 	.short	(.L_3753 - .L_3752)
.L_3752:
        /*0004*/ 	.word	0x00000082


	//----- nvinfo : EIATTR_SW2861232_WAR
	.align		4
.L_3753:
        /*0008*/ 	.byte	0x01, 0x35
	.zero		2


	//----- nvinfo : EIATTR_PARAM_CBANK
	.align		4
        /*000c*/ 	.byte	0x04, 0x0a
        /*000e*/ 	.short	(.L_3755 - .L_3754)
	.align		4
.L_3754:
        /*0010*/ 	.word	index@(.nv.constant0._ZN2at6native18elementwise_kernelILi128ELi4EZNS0_22gpu_kernel_impl_nocastINS0_13BUnaryFunctorIsssZZZNS0_15binary_internal21div_floor_kernel_cudaERNS_18TensorIteratorBaseEENKUlvE_clEvENKUlvE3_clEvEUlssE_EEEEvS6_RKT_EUliE_EEviT1_)
        /*0014*/ 	.short	0x0160
        /*0016*/ 	.short	0x0220


	//----- nvinfo : EIATTR_CBANK_PARAM_SIZE
	.align		4
.L_3755:
        /*0018*/ 	.byte	0x03, 0x19
        /*001a*/ 	.short	0x0220


	//----- nvinfo : EIATTR_KPARAM_INFO
	.align		4
        /*001c*/ 	.byte	0x04, 0x17
        /*001e*/ 	.short	(.L_3757 - .L_3756)
.L_3756:
        /*0020*/ 	.word	0x00000000
        /*0024*/ 	.short	0x0001
        /*0026*/ 	.short	0x0008
        /*0028*/ 	.byte	0x00, 0xf0, 0x61, 0x08


	//----- nvinfo : EIATTR_KPARAM_INFO
	.align		4
.L_3757:
        /*002c*/ 	.byte	0x04, 0x17
        /*002e*/ 	.short	(.L_3759 - .L_3758)
.L_3758:
        /*0030*/ 	.word	0x00000000
        /*0034*/ 	.short	0x0000
        /*0036*/ 	.short	0x0000
        /*0038*/ 	.byte	0x00, 0xf0, 0x11, 0x00


	//----- nvinfo : EIATTR_MAXREG_COUNT
	.align		4
.L_3759:
        /*003c*/ 	.byte	0x03, 0x1b
        /*003e*/ 	.short	0x0080


	//----- nvinfo : EIATTR_MERCURY_ISA_VERSION
	.align		4
        /*0040*/ 	.byte	0x03, 0x5f
        /*0042*/ 	.short	0x0000


	//----- nvinfo : EIATTR_EXIT_INSTR_OFFSETS
	.align		4
        /*0044*/ 	.byte	0x04, 0x1c
        /*0046*/ 	.short	(.L_3761 - .L_3760)


	//   ....[0]....
.L_3760:
        /*0048*/ 	.word	0x00003580


	//   ....[1]....
        /*004c*/ 	.word	0x000046f0


	//----- nvinfo : EIATTR_MAX_THREADS
	.align		4
.L_3761:
        /*0050*/ 	.byte	0x04, 0x05
        /*0052*/ 	.short	(.L_3763 - .L_3762)
.L_3762:
        /*0054*/ 	.word	0x00000080
        /*0058*/ 	.word	0x00000001
        /*005c*/ 	.word	0x00000001


	//----- nvinfo : EIATTR_CRS_STACK_SIZE
	.align		4
.L_3763:
        /*0060*/ 	.byte	0x04, 0x1e
        /*0062*/ 	.short	(.L_3765 - .L_3764)
.L_3764:
        /*0064*/ 	.word	0x00000000
.L_3765:


//--------------------- .nv.info._ZN2at6native27unrolled_elementwise_kernelINS0_13BUnaryFunctorIsssZZZNS0_15binary_internal21div_floor_kernel_cudaERNS_18TensorIteratorBaseEENKUlvE_clEvENKUlvE3_clEvEUlssE_EESt5arrayIPcLm2EELi4E23TrivialOffsetCalculatorILi1EjESE_NS0_6memory15LoadWithoutCastENSF_16StoreWithoutCastEEEviT_T0_T2_T3_T4_T5_ --------------------------
	.section	.nv.info._ZN2at6native27unrolled_elementwise_kernelINS0_13BUnaryFunctorIsssZZZNS0_15binary_internal21div_floor_kernel_cudaERNS_18TensorIteratorBaseEENKUlvE_clEvENKUlvE3_clEvEUlssE_EESt5arrayIPcLm2EELi4E23TrivialOffsetCalculatorILi1EjESE_NS0_6memory15LoadWithoutCastENSF_16StoreWithoutCastEEEviT_T0_T2_T3_T4_T5_,"",@"SHT_CUDA_INFO"
	.sectionflags	@""
	.align	4


	//----- nvinfo : EIATTR_CUDA_API_VERSION
	.align		4
        /*0000*/ 	.byte	0x04, 0x37
        /*0002*/ 	.short	(.L_3767 - .L_3766)
.L_3766:
        /*0004*/ 	.word	0x00000082


	//----- nvinfo : EIATTR_SW2861232_WAR
	.align		4
.L_3767:
        /*0008*/ 	.byte	0x01, 0x35
	.zero		2


	//----- nvinfo : EIATTR_PARAM_CBANK
	.align		4
        /*000c*/ 	.byte	0x04, 0x0a
        /*000e*/ 	.short	(.L_3769 - .L_3768)
	.align		4
.L_3768:
        /*0010*/ 	.word	index@(.nv.constant0._ZN2at6native27unrolled_elementwise_kernelINS0_13BUnaryFunctorIsssZZZNS0_15binary_internal21div_floor_kernel_cudaERNS_18TensorIteratorBaseEENKUlvE_clEvENKUlvE3_clEvEUlssE_EESt5arrayIPcLm2EELi4E23TrivialOffsetCalculatorILi1EjESE_NS0_6memory15LoadWithoutCastENSF_16StoreWithoutCastEEEviT_T0_T2_T3_T4_T5_)
        /*0014*/ 	.short	0x0160
        /*0016*/ 	.short	0x001c


	//----- nvinfo : EIATTR_CBANK_PARAM_SIZE
	.align		4
.L_3769:
        /*0018*/ 	.byte	0x03, 0x19
        /*001a*/ 	.short	0x001c


	//----- nvinfo : EIATTR_KPARAM_INFO
	.align		4
        /*001c*/ 	.byte	0x04, 0x17
        /*001e*/ 	.short	(.L_3771 - .L_3770)
.L_3770:
        /*0020*/ 	.word	0x00000000
        /*0024*/ 	.short	0x0006
        /*0026*/ 	.short	0x001b
        /*0028*/ 	.byte	0x00, 0xf0, 0x05, 0x00


	//----- nvinfo : EIATTR_KPARAM_INFO
	.align		4
.L_3771:
        /*002c*/ 	.byte	0x04, 0x17
        /*002e*/ 	.short	(.L_3773 - .L_3772)
.L_3772:
        /*0030*/ 	.word	0x00000000
        /*0034*/ 	.short	0x0005
        /*0036*/ 	.short	0x001a
        /*0038*/ 	.byte	0x00, 0xf0, 0x05, 0x00


	//----- nvinfo : EIATTR_KPARAM_INFO
	.align		4
.L_3773:
        /*003c*/ 	.byte	0x04, 0x17
        /*003e*/ 	.short	(.L_3775 - .L_3774)
.L_3774:
        /*0040*/ 	.word	0x00000000
        /*0044*/ 	.short	0x0004
        /*0046*/ 	.short	0x0019
        /*0048*/ 	.byte	0x00, 0xf0, 0x05, 0x00


	//----- nvinfo : EIATTR_KPARAM_INFO
	.align		4
.L_3775:
        /*004c*/ 	.byte	0x04, 0x17
        /*004e*/ 	.short	(.L_3777 - .L_3776)
.L_3776:
        /*0050*/ 	.word	0x00000000
        /*0054*/ 	.short	0x0003
        /*0056*/ 	.short	0x0018
        /*0058*/ 	.byte	0x00, 0xf0, 0x05, 0x00


	//----- nvinfo : EIATTR_KPARAM_INFO
	.align		4
.L_3777:
        /*005c*/ 	.byte	0x04, 0x17
        /*005e*/ 	.short	(.L_3779 - .L_3778)
.L_3778:
        /*0060*/ 	.word	0x00000000
        /*0064*/ 	.short	0x0002
        /*0066*/ 	.short	0x0008
        /*0068*/ 	.byte	0x00, 0xf0, 0x41, 0x00


	//----- nvinfo : EIATTR_KPARAM_INFO
	.align		4
.L_3779:
        /*006c*/ 	.byte	0x04, 0x17
        /*006e*/ 	.short	(.L_3781 - .L_3780)
.L_3780:
        /*0070*/ 	.word	0x00000000
        /*0074*/ 	.short	0x0001
        /*0076*/ 	.short	0x0004
        /*0078*/ 	.byte	0x00, 0xf0, 0x11, 0x00


	//----- nvinfo : EIATTR_KPARAM_INFO
	.align		4
.L_3781:
        /*007c*/ 	.byte	0x04, 0x17
        /*007e*/ 	.short	(.L_3783 - .L_3782)
.L_3782:
        /*0080*/ 	.word	0x00000000
        /*0084*/ 	.short	0x0000
        /*0086*/ 	.short	0x0000
        /*0088*/ 	.byte	0x00, 0xf0, 0x11, 0x00


	//----- nvinfo : EIATTR_MAXREG_COUNT
	.align		4
.L_3783:
        /*008c*/ 	.byte	0x03, 0x1b
        /*008e*/ 	.short	0x00ff


	//----- nvinfo : EIATTR_MERCURY_ISA_VERSION
	.align		4
        /*0090*/ 	.byte	0x03, 0x5f
        /*0092*/ 	.short	0x0000


	//----- nvinfo : EIATTR_EXIT_INSTR_OFFSETS
	.align		4
        /*0094*/ 	.byte	0x04, 0x1c
        /*0096*/ 	.short	(.L_3785 - .L_3784)


	//   ....[0]....
.L_3784:
        /*0098*/ 	.word	0x00000f30


	//   ....[1]....
        /*009c*/ 	.word	0x00000f80


	//----- nvinfo : EIATTR_MAX_THREADS
	.align		4
.L_3785:
        /*00a0*/ 	.byte	0x04, 0x05
        /*00a2*/ 	.short	(.L_3787 - .L_3786)
.L_3786:
        /*00a4*/ 	.word	0x00000080
        /*00a8*/ 	.word	0x00000001
        /*00ac*/ 	.word	0x00000001


	//----- nvinfo : EIATTR_CRS_STACK_SIZE
	.align		4
.L_3787:
        /*00b0*/ 	.byte	0x04, 0x1e
        /*00b2*/ 	.short	(.L_3789 - .L_3788)
.L_3788:
        /*00b4*/ 	.word	0x00000000
.L_3789:


//--------------------- .nv.info._ZN2at6native29vectorized_elementwise_kernelILi2ENS0_13BUnaryFunctorIsssZZZNS0_15binary_internal21div_floor_kernel_cudaERNS_18TensorIteratorBaseEENKUlvE_clEvENKUlvE3_clEvEUlssE_EESt5arrayIPcLm2EEEEviT0_T1_ --------------------------
	.section	.nv.info._ZN2at6native29vectorized_elementwise_kernelILi2ENS0_13BUnaryFunctorIsssZZZNS0_15binary_internal21div_floor_kernel_cudaERNS_18TensorIteratorBaseEENKUlvE_clEvENKUlvE3_clEvEUlssE_EESt5arrayIPcLm2EEEEviT0_T1_,"",@"SHT_CUDA_INFO"
	.sectionflags	@""
	.align	4


	//----- nvinfo : EIATTR_CUDA_API_VERSION
	.align		4
        /*0000*/ 	.byte	0x04, 0x37
        /*0002*/ 	.short	(.L_3791 - .L_3790)
.L_3790:
        /*0004*/ 	.word	0x00000082


	//----- nvinfo : EIATTR_SW2861232_WAR
	.align		4
.L_3791:
        /*0008*/ 	.byte	0x01, 0x35
	.zero		2


	//----- nvinfo : EIATTR_PARAM_CBANK
	.align		4
        /*000c*/ 	.byte	0x04, 0x0a
        /*000e*/ 	.short	(.L_3793 - .L_3792)
	.align		4
.L_3792:
        /*0010*/ 	.word	index@(.nv.constant0._ZN2at6native29vectorized_elementwise_kernelILi2ENS0_13BUnaryFunctorIsssZZZNS0_15binary_internal21div_floor_kernel_cudaERNS_18TensorIteratorBaseEENKUlvE_clEvENKUlvE3_clEvEUlssE_EESt5arrayIPcLm2EEEEviT0_T1_)
        /*0014*/ 	.short	0x0160
        /*0016*/ 	.short	0x0018


	//----- nvinfo : EIATTR_CBANK_PARAM_SIZE
	.align		4
.L_3793:
        /*0018*/ 	.byte	0x03, 0x19
        /*001a*/ 	.short	0x0018


	//----- nvinfo : EIATTR_KPARAM_INFO
	.align		4
        /*001c*/ 	.byte	0x04, 0x17
        /*001e*/ 	.short	(.L_3795 - .L_3794)
.L_3794:
        /*0020*/ 	.word	0x00000000
        /*0024*/ 	.short	0x0002
        /*0026*/ 	.short	0x0008
        /*0028*/ 	.byte	0x00, 0xf0, 0x41, 0x00


	//----- nvinfo : EIATTR_KPARAM_INFO
	.align		4
.L_3795:
        /*002c*/ 	.byte	0x04, 0x17
        /*002e*/ 	.short	(.L_3797 - .L_3796)
.L_3796:
        /*0030*/ 	.word	0x00000000
        /*0034*/ 	.short	0x0001
        /*0036*/ 	.short	0x0004
        /*0038*/ 	.byte	0x00, 0xf0, 0x11, 0x00


	//----- nvinfo : EIATTR_KPARAM_INFO
	.align		4
.L_3797:
        /*003c*/ 	.byte	0x04, 0x17
        /*003e*/ 	.short	(.L_3799 - .L_3798)
.L_3798:
        /*0040*/ 	.word	0x00000000
        /*0044*/ 	.short	0x0000
        /*0046*/ 	.short	0x0000
        /*0048*/ 	.byte	0x00, 0xf0, 0x11, 0x00


	//----- nvinfo : EIATTR_MAXREG_COUNT
	.align		4
.L_3799:
        /*004c*/ 	.byte	0x03, 0x1b
        /*004e*/ 	.short	0x00ff


	//----- nvinfo : EIATTR_MERCURY_ISA_VERSION
	.align		4
        /*0050*/ 	.byte	0x03, 0x5f
        /*0052*/ 	.short	0x0000


	//----- nvinfo : EIATTR_EXIT_INSTR_OFFSETS
	.align		4
        /*0054*/ 	.byte	0x04, 0x1c
        /*0056*/ 	.short	(.L_3801 - .L_3800)


	//   ....[0]....
.L_3800:
        /*0058*/ 	.word	0x000011d0


	//   ....[1]....
        /*005c*/ 	.word	0x00003030


	//   ....[2]....
        /*0060*/ 	.word	0x00003080


	//----- nvinfo : EIATTR_MAX_THREADS
	.align		4
.L_3801:
        /*0064*/ 	.byte	0x04, 0x05
        /*0066*/ 	.short	(.L_3803 - .L_3802)
.L_3802:
        /*0068*/ 	.word	0x00000080
        /*006c*/ 	.word	0x00000001
        /*0070*/ 	.word	0x00000001


	//----- nvinfo : EIATTR_CRS_STACK_SIZE
	.align		4
.L_3803:
        /*0074*/ 	.byte	0x04, 0x1e
        /*0076*/ 	.short	(.L_3805 - .L_3804)
.L_3804:
        /*0078*/ 	.word	0x00000000
.L_3805:


//--------------------- .nv.info._ZN2at6native29vectorized_elementwise_kernelILi4ENS0_13BUnaryFunctorIsssZZZNS0_15binary_internal21div_floor_kernel_cudaERNS_18TensorIteratorBaseEENKUlvE_clEvENKUlvE3_clEvEUlssE_EESt5arrayIPcLm2EEEEviT0_T1_ --------------------------
	.section	.nv.info._ZN2at6native29vectorized_elementwise_kernelILi4ENS0_13BUnaryFunctorIsssZZZNS0_15binary_internal21div_floor_kernel_cudaERNS_18TensorIteratorBaseEENKUlvE_clEvENKUlvE3_clEvEUlssE_EESt5arrayIPcLm2EEEEviT0_T1_,"",@"SHT_CUDA_INFO"
	.sectionflags	@""
	.align	4


	//----- nvinfo : EIATTR_CUDA_API_VERSION
	.align		4
        /*0000*/ 	.byte	0x04, 0x37
        /*0002*/ 	.short	(.L_3807 - .L_3806)
.L_3806:
        /*0004*/ 	.word	0x00000082


	//----- nvinfo : EIATTR_SW2861232_WAR
	.align		4
.L_3807:
        /*0008*/ 	.byte	0x01, 0x35
	.zero		2


	//----- nvinfo : EIATTR_PARAM_CBANK
	.align		4
        /*000c*/ 	.byte	0x04, 0x0a
        /*000e*/ 	.short	(.L_3809 - .L_3808)
	.align		4
.L_3808:
        /*0010*/ 	.word	index@(.nv.constant0._ZN2at6native29vectorized_elementwise_kernelILi4ENS0_13BUnaryFunctorIsssZZZNS0_15binary_internal21div_floor_kernel_cudaERNS_18TensorIteratorBaseEENKUlvE_clEvENKUlvE3_clEvEUlssE_EESt5arrayIPcLm2EEEEviT0_T1_)
        /*0014*/ 	.short	0x0160
        /*0016*/ 	.short	0x0018


	//----- nvinfo : EIATTR_CBANK_PARAM_SIZE
	.align		4
.L_3809:
        /*0018*/ 	.byte	0x03, 0x19
        /*001a*/ 	.short	0x0018


	//----- nvinfo : EIATTR_KPARAM_INFO
	.align		4
        /*001c*/ 	.byte	0x04, 0x17
        /*001e*/ 	.short	(.L_3811 - .L_3810)
.L_3810:
        /*0020*/ 	.word	0x00000000
        /*0024*/ 	.short	0x0002
        /*0026*/ 	.short	0x0008
        /*0028*/ 	.byte	0x00, 0xf0, 0x41, 0x00


	//----- nvinfo : EIATTR_KPARAM_INFO
	.align		4
.L_3811:
        /*002c*/ 	.byte	0x04, 0x17
        /*002e*/ 	.short	(.L_3813 - .L_3812)
.L_3812:
        /*0030*/ 	.word	0x00000000
        /*0034*/ 	.short	0x0001
        /*0036*/ 	.short	0x0004
        /*0038*/ 	.byte	0x00, 0xf0, 0x11, 0x00


	//----- nvinfo : EIATTR_KPARAM_INFO
	.align		4
.L_3813:
        /*003c*/ 	.byte	0x04, 0x17
        /*003e*/ 	.short	(.L_3815 - .L_3814)
.L_3814:
        /*0040*/ 	.word	0x00000000
        /*0044*/ 	.short	0x0000
        /*0046*/ 	.short	0x0000
        /*0048*/ 	.byte	0x00, 0xf0, 0x11, 0x00


	//----- nvinfo : EIATTR_MAXREG_COUNT
	.align		4
.L_3815:
        /*004c*/ 	.byte	0x03, 0x1b
        /*004e*/ 	.short	0x00ff


	//----- nvinfo : EIATTR_MERCURY_ISA_VERSION
	.align		4
        /*0050*/ 	.byte	0x03, 0x5f
        /*0052*/ 	.short	0x0000


	//----- nvinfo : EIATTR_EXIT_INSTR_OFFSETS
	.align		4
        /*0054*/ 	.byte	0x04, 0x1c
        /*0056*/ 	.short	(.L_3817 - .L_3816)


	//   ....[0]....
.L_3816:
        /*0058*/ 	.word	0x00001170


	//   ....[1]....
        /*005c*/ 	.word	0x00002fd0


	//   ....[2]....
        /*0060*/ 	.word	0x00003020


	//----- nvinfo : EIATTR_MAX_THREADS
	.align		4
.L_3817:
        /*0064*/ 	.byte	0x04, 0x05
        /*0066*/ 	.short	(.L_3819 - .L_3818)
.L_3818:
        /*0068*/ 	.word	0x00000080
        /*006c*/ 	.word	0x00000001
        /*0070*/ 	.word	0x00000001


	//----- nvinfo : EIATTR_CRS_STACK_SIZE
	.align		4
.L_3819:
        /*0074*/ 	.byte	0x04, 0x1e
        /*0076*/ 	.short	(.L_3821 - .L_3820)
.L_3820:
        /*0078*/ 	.word	0x00000000
.L_3821:


//--------------------- .nv.info._ZN2at6native29vectorized_elementwise_kernelILi8ENS0_13BUnaryFunctorIsssZZZNS0_15binary_internal21div_floor_kernel_cudaERNS_18TensorIteratorBaseEENKUlvE_clEvENKUlvE3_clEvEUlssE_EESt5arrayIPcLm2EEEEviT0_T1_ --------------------------
	.section	.nv.info._ZN2at6native29vectorized_elementwise_kernelILi8ENS0_13BUnaryFunctorIsssZZZNS0_15binary_internal21div_floor_kernel_cudaERNS_18TensorIteratorBaseEENKUlvE_clEvENKUlvE3_clEvEUlssE_EESt5arrayIPcLm2EEEEviT0_T1_,"",@"SHT_CUDA_INFO"
	.sectionflags	@""
	.align	4


	//----- nvinfo : EIATTR_CUDA_API_VERSION
	.align		4
        /*0000*/ 	.byte	0x04, 0x37
        /*0002*/ 	.short	(.L_3823 - .L_3822)
.L_3822:
        /*0004*/ 	.word	0x00000082


	//----- nvinfo : EIATTR_SW2861232_WAR
	.align		4
.L_3823:
        /*0008*/ 	.byte	0x01, 0x35
	.zero		2


	//----- nvinfo : EIATTR_PARAM_CBANK
	.align		4
        /*000c*/ 	.byte	0x04, 0x0a
        /*000e*/ 	.short	(.L_3825 - .L_3824)
	.align		4
.L_3824:
        /*0010*/ 	.word	index@(.nv.constant0._ZN2at6native29vectorized_elementwise_kernelILi8ENS0_13BUnaryFunctorIsssZZZNS0_15binary_internal21div_floor_kernel_cudaERNS_18TensorIteratorBaseEENKUlvE_clEvENKUlvE3_clEvEUlssE_EESt5arrayIPcLm2EEEEviT0_T1_)
        /*0014*/ 	.short	0x0160
        /*0016*/ 	.short	0x0018


	//----- nvinfo : EIATTR_CBANK_PARAM_SIZE
	.align		4
.L_3825:
        /*0018*/ 	.byte	0x03, 0x19
        /*001a*/ 	.short	0x0018


	//----- nvinfo : EIATTR_KPARAM_INFO
	.align		4
        /*001c*/ 	.byte	0x04, 0x17
        /*001e*/ 	.short	(.L_3827 - .L_3826)
.L_3826:
        /*0020*/ 	.word	0x00000000
        /*0024*/ 	.short	0x0002
        /*0026*/ 	.short	0x0008
        /*0028*/ 	.byte	0x00, 0xf0, 0x41, 0x00


	//----- nvinfo : EIATTR_KPARAM_INFO
	.align		4
.L_3827:
        /*002c*/ 	.byte	0x04, 0x17
        /*002e*/ 	.short	(.L_3829 - .L_3828)
.L_3828:
        /*0030*/ 	.word	0x00000000
        /*0034*/ 	.short	0x0001
        /*0036*/ 	.short	0x0004
        /*0038*/ 	.byte	0x00, 0xf0, 0x11, 0x00


	//----- nvinfo : EIATTR_KPARAM_INFO
	.align		4
.L_3829:
        /*003c*/ 	.byte	0x04, 0x17
        /*003e*/ 	.short	(.L_3831 - .L_3830)
.L_3830:
        /*0040*/ 	.word	0x00000000
        /*0044*/ 	.short	0x0000
        /*0046*/ 	.short	0x0000
        /*0048*/ 	.byte	0x00, 0xf0, 0x11, 0x00


	//----- nvinfo : EIATTR_MAXREG_COUNT
	.align		4
.L_3831:
        /*004c*/ 	.byte	0x03, 0x1b
        /*004e*/ 	.short	0x00ff


	//----- nvinfo : EIATTR_MERCURY_ISA_VERSION
	.align		4
        /*0050*/ 	.byte	0x03, 0x5f
        /*0052*/ 	.short	0x0000


	//----- nvinfo : EIATTR_EXIT_INSTR_OFFSETS
	.align		4
        /*0054*/ 	.byte	0x04, 0x1c
        /*0056*/ 	.short	(.L_3833 - .L_3832)


	//   ....[0]....
.L_3832:
        /*0058*/ 	.word	0x00000010


	//----- nvinfo : EIATTR_MAX_THREADS
	.align		4
.L_3833:
        /*005c*/ 	.byte	0x04, 0x05
        /*005e*/ 	.short	(.L_3835 - .L_3834)
.L_3834:
        /*0060*/ 	.word	0x00000080
        /*0064*/ 	.word	0x00000001
        /*0068*/ 	.word	0x00000001
.L_3835:


//--------------------- .nv.info._ZN2at6native18elementwise_kernelILi128ELi4EZNS0_15gpu_kernel_implINS0_13AUnaryFunctorIsssZZZNS0_15binary_internal21div_floor_kernel_cudaERNS_18TensorIteratorBaseEENKUlvE_clEvENKUlvE3_clEvEUlssE_EEEEvS6_RKT_EUliE_EEviT1_ --------------------------
	.section	.nv.info._ZN2at6native18elementwise_kernelILi128ELi4EZNS0_15gpu_kernel_implINS0_13AUnaryFunctorIsssZZZNS0_15binary_internal21div_floor_kernel_cudaERNS_18TensorIteratorBaseEENKUlvE_clEvENKUlvE3_clEvEUlssE_EEEEvS6_RKT_EUliE_EEviT1_,"",@"SHT_CUDA_INFO"
	.sectionflags	@""
	.align	4


	//----- nvinfo : EIATTR_CUDA_API_VERSION
	.align		4
        /*0000*/ 	.byte	0x04, 0x37
        /*0002*/ 	.short	(.L_3837 - .L_3836)
.L_3836:
        /*0004*/ 	.word	0x00000082


	//----- nvinfo : EIATTR_SW2861232_WAR
	.align		4
.L_3837:
        /*0008*/ 	.byte	0x01, 0x35
	.zero		2


	//----- nvinfo : EIATTR_PARAM_CBANK
	.align		4
        /*000c*/ 	.byte	0x04, 0x0a
        /*000e*/ 	.short	(.L_3839 - .L_3838)
	.align		4
.L_3838:
        /*0010*/ 	.word	index@(.nv.constant0._ZN2at6native18elementwise_kernelILi128ELi4EZNS0_15gpu_kernel_implINS0_13AUnaryFunctorIsssZZZNS0_15binary_internal21div_floor_kernel_cudaERNS_18TensorIteratorBaseEENKUlvE_clEvENKUlvE3_clEvEUlssE_EEEEvS6_RKT_EUliE_EEviT1_)
        /*0014*/ 	.short	0x0160
        /*0016*/ 	.short	0x0220


	//----- nvinfo : EIATTR_CBANK_PARAM_SIZE
	.align		4
.L_3839:
        /*0018*/ 	.byte	0x03, 0x19
        /*001a*/ 	.short	0x0220


	//----- nvinfo : EIATTR_KPARAM_INFO
	.align		4
        /*001c*/ 	.byte	0x04, 0x17
        /*001e*/ 	.short	(.L_3841 - .L_3840)
.L_3840:
        /*0020*/ 	.word	0x00000000
        /*0024*/ 	.short	0x0001
        /*0026*/ 	.short	0x0008
        /*0028*/ 	.byte	0x00, 0xf0, 0x61, 0x08


	//----- nvinfo : EIATTR_KPARAM_INFO
	.align		4
.L_3841:
        /*002c*/ 	.byte	0x04, 0x17
        /*002e*/ 	.short	(.L_3843 - .L_3842)
.L_3842:
        /*0030*/ 	.word	0x00000000
        /*0034*/ 	.short	0x0000
        /*0036*/ 	.short	0x0000
        /*0038*/ 	.byte	0x00, 0xf0, 0x11, 0x00


	//----- nvinfo : EIATTR_MAXREG_COUNT
	.align		4
.L_3843:
        /*003c*/ 	.byte	0x03, 0x1b
        /*003e*/ 	.short	0x0080


	//----- nvinfo : EIATTR_EXTERNS
	.align		4
        /*0040*/ 	.byte	0x04, 0x0f
        /*0042*/ 	.short	(.L_3845 - .L_3844)


	//   ....[0]....
	.align		4
.L_3844:
        /*0044*/ 	.word	index@(__assertfail)


	//----- nvinfo : EIATTR_MERCURY_ISA_VERSION
	.align		4
.L_3845:
        /*0048*/ 	.byte	0x03, 0x5f
        /*004a*/ 	.short	0x0000


	//----- nvinfo : EIATTR_SYSCALL_OFFSETS
	.align		4
        /*004c*/ 	.byte	0x04, 0x46
        /*004e*/ 	.short	(.L_3847 - .L_3846)


	//   ....[0]....
.L_3846:
        /*0050*/ 	.word	0x00001d20


	//   ....[1]....
        /*0054*/ 	.word	0x00002ea0


	//   ....[2]....
        /*0058*/ 	.word	0x00004c20


	//   ....[3]....
        /*005c*/ 	.word	0x00005d90


	//   ....[4]....
        /*0060*/ 	.word	0x00007ae0


	//   ....[5]....
        /*0064*/ 	.word	0x00008c50


	//   ....[6]....
        /*0068*/ 	.word	0x0000a9b0


	//   ....[7]....
        /*006c*/ 	.word	0x0000bb20


	//----- nvinfo : EIATTR_EXIT_INSTR_OFFSETS
	.align		4
.L_3847:
        /*0070*/ 	.byte	0x04, 0x1c
        /*0072*/ 	.short	(.L_3849 - .L_3848)


	//   ....[0]....
.L_3848:
        /*0074*/ 	.word	0x00008d00


	//   ....[1]....
        /*0078*/ 	.word	0x0000adb0


	//   ....[2]....
        /*007c*/ 	.word	0x0000add0


	//   ....[3]....
        /*0080*/ 	.word	0x0000ae70


	//   ....[4]....
        /*0084*/ 	.word	0x0000aea0


	//   ....[5]....
        /*0088*/ 	.word	0x0000aec0


	//   ....[6]....
        /*008c*/ 	.word	0x0000af50


	//   ....[7]....
        /*0090*/ 	.word	0x0000af90


	//   ....[8]....
        /*0094*/ 	.word	0x0000b030


	//   ....[9]....
        /*0098*/ 	.word	0x0000b080


	//   ....[10]....
        /*009c*/ 	.word	0x0000b0b0


	//   ....[11]....
        /*00a0*/ 	.word	0x0000b180


	//   ....[12]....
        /*00a4*/ 	.word	0x0000b1c0


	//   ....[13]....
        /*00a8*/ 	.word	0x0000b350


	//   ....[14]....
        /*00ac*/ 	.word	0x0000b4b0


	//   ....[15]....
        /*00b0*/ 	.word	0x0000b4f0


	//   ....[16]....
        /*00b4*/ 	.word	0x0000b590


	//   ....[17]....
        /*00b8*/ 	.word	0x0000b710


	//   ....[18]....
        /*00bc*/ 	.word	0x0000b890


	//   ....[19]....
        /*00c0*/ 	.word	0x0000b9f0


	//   ....[20]....
        /*00c4*/ 	.word	0x0000bb30


	//   ....[21]....
        /*00c8*/ 	.word	0x0000bb70


	//   ....[22]....
        /*00cc*/ 	.word	0x0000bba0


	//----- nvinfo : EIATTR_MAX_THREADS
	.align		4
.L_3849:
        /*00d0*/ 	.byte	0x04, 0x05
        /*00d2*/ 	.short	(.L_3851 - .L_3850)
.L_3850:
        /*00d4*/ 	.word	0x00000080
        /*00d8*/ 	.word	0x00000001
        /*00dc*/ 	.word	0x00000001


	//----- nvinfo : EIATTR_CRS_STACK_SIZE
	.align		4
.L_3851:
        /*00e0*/ 	.byte	0x04, 0x1e
        /*00e2*/ 	.short	(.L_3853 - .L_3852)
.L_3852:
        /*00e4*/ 	.word	0x00000000
.L_3853:


//--------------------- .nv.info._ZN2at6native27unrolled_elementwise_kernelINS0_13AUnaryFunctorIsssZZZNS0_15binary_internal21div_floor_kernel_cudaERNS_18TensorIteratorBaseEENKUlvE_clEvENKUlvE3_clEvEUlssE_EESt5arrayIPcLm2EELi4E23TrivialOffsetCalculatorILi1EjESE_NS0_6memory12LoadWithCastILi1EEENSF_13StoreWithCastILi1EEEEEviT_T0_T2_T3_T4_T5_ --------------------------
	.section	.nv.info._ZN2at6native27unrolled_elementwise_kernelINS0_13AUnaryFunctorIsssZZZNS0_15binary_internal21div_floor_kernel_cudaERNS_18TensorIteratorBaseEENKUlvE_clEvENKUlvE3_clEvEUlssE_EESt5arrayIPcLm2EELi4E23TrivialOffsetCalculatorILi1EjESE_NS0_6memory12LoadWithCastILi1EEENSF_13StoreWithCastILi1EEEEEviT_T0_T2_T3_T4_T5_,"",@"SHT_CUDA_INFO"
	.sectionflags	@""
	.align	4


	//----- nvinfo : EIATTR_CUDA_API_VERSION
	.align		4
        /*0000*/ 	.byte	0x04, 0x37
        /*0002*/ 	.short	(.L_3855 - .L_3854)
.L_3854:
        /*0004*/ 	.word	0x00000082


	//----- nvinfo : EIATTR_SW2861232_WAR
	.align		4
.L_3855:
        /*0008*/ 	.byte	0x01, 0x35
	.zero		2


	//----- nvinfo : EIATTR_PARAM_CBANK
	.align		4
        /*000c*/ 	.byte	0x04, 0x0a
        /*000e*/ 	.short	(.L_3857 - .L_3856)
	.align		4
.L_3856:
        /*0010*/ 	.word	index@(.nv.constant0._ZN2at6native27unrolled_elementwise_kernelINS0_13AUnaryFunctorIsssZZZNS0_15binary_internal21div_floor_kernel_cudaERNS_18TensorIteratorBaseEENKUlvE_clEvENKUlvE3_clEvEUlssE_EESt5arrayIPcLm2EELi4E23TrivialOffsetCalculatorILi1EjESE_NS0_6memory12LoadWithCastILi1EEENSF_13StoreWithCastILi1EEEEEviT_T0_T2_T3_T4_T5_)
        /*0014*/ 	.short	0x0160
        /*0016*/ 	.short	0x002c


	//----- nvinfo : EIATTR_CBANK_PARAM_SIZE
	.align		4
.L_3857:
        /*0018*/ 	.byte	0x03, 0x19
        /*001a*/ 	.short	0x002c


	//----- nvinfo : EIATTR_KPARAM_INFO
	.align		4
        /*001c*/ 	.byte	0x04, 0x17
        /*001e*/ 	.short	(.L_3859 - .L_3858)
.L_3858:
        /*0020*/ 	.word	0x00000000
        /*0024*/ 	.short	0x0006
        /*0026*/ 	.short	0x0024
        /*0028*/ 	.byte	0x00, 0xf0, 0x21, 0x00


	//----- nvinfo : EIATTR_KPARAM_INFO
	.align		4
.L_3859:
        /*002c*/ 	.byte	0x04, 0x17
        /*002e*/ 	.short	(.L_3861 - .L_3860)
.L_3860:
        /*0030*/ 	.word	0x00000000
        /*0034*/ 	.short	0x0005
        /*0036*/ 	.short	0x001c
        /*0038*/ 	.byte	0x00, 0xf0, 0x21, 0x00


	//----- nvinfo : EIATTR_KPARAM_INFO
	.align		4
.L_3861:
        /*003c*/ 	.byte	0x04, 0x17
        /*003e*/ 	.short	(.L_3863 - .L_3862)
.L_3862:
        /*0040*/ 	.word	0x00000000
        /*0044*/ 	.short	0x0004
        /*0046*/ 	.short	0x0019
        /*0048*/ 	.byte	0x00, 0xf0, 0x05, 0x00


	//----- nvinfo : EIATTR_KPARAM_INFO
	.align		4
.L_3863:
        /*004c*/ 	.byte	0x04, 0x17
        /*004e*/ 	.short	(.L_3865 - .L_3864)
.L_3864:
        /*0050*/ 	.word	0x00000000
        /*0054*/ 	.short	0x0003
        /*0056*/ 	.short	0x0018
        /*0058*/ 	.byte	0x00, 0xf0, 0x05, 0x00


	//----- nvinfo : EIATTR_KPARAM_INFO
	.align		4
.L_3865:
        /*005c*/ 	.byte	0x04, 0x17
        /*005e*/ 	.short	(.L_3867 - .L_3866)
.L_3866:
        /*0060*/ 	.word	0x00000000
        /*0064*/ 	.short	0x0002
        /*0066*/ 	.short	0x0008
        /*0068*/ 	.byte	0x00, 0xf0, 0x41, 0x00


	//----- nvinfo : EIATTR_KPARAM_INFO
	.align		4
.L_3867:
        /*006c*/ 	.byte	0x04, 0x17
        /*006e*/ 	.short	(.L_3869 - .L_3868)
.L_3868:
        /*0070*/ 	.word	0x00000000
        /*0074*/ 	.short	0x0001
        /*0076*/ 	.short	0x0004
        /*0078*/ 	.byte	0x00, 0xf0, 0x11, 0x00


	//----- nvinfo : EIATTR_KPARAM_INFO
	.align		4
.L_3869:
        /*007c*/ 	.byte	0x04, 0x17
        /*007e*/ 	.short	(.L_3871 - .L_3870)
.L_3870:
        /*0080*/ 	.word	0x00000000
        /*0084*/ 	.short	0x0000
        /*0086*/ 	.short	0x0000
        /*0088*/ 	.byte	0x00, 0xf0, 0x11, 0x00


	//----- nvinfo : EIATTR_MAXREG_COUNT
	.align		4
.L_3871:
        /*008c*/ 	.byte	0x03, 0x1b
        /*008e*/ 	.short	0x00ff


	//----- nvinfo : EIATTR_EXTERNS
	.align		4
        /*0090*/ 	.byte	0x04, 0x0f
        /*0092*/ 	.short	(.L_3873 - .L_3872)


	//   ....[0]....
	.align		4
.L_3872:
        /*0094*/ 	.word	index@(__assertfail)


	//----- nvinfo : EIATTR_MERCURY_ISA_VERSION
	.align		4
.L_3873:
        /*0098*/ 	.byte	0x03, 0x5f
        /*009a*/ 	.short	0x0000


	//----- nvinfo : EIATTR_SYSCALL_OFFSETS
	.align		4
        /*009c*/ 	.byte	0x04, 0x46
        /*009e*/ 	.short	(.L_3875 - .L_3874)


	//   ....[0]....
.L_3874:
        /*00a0*/ 	.word	0x00000f20


	//   ....[1]....
        /*00a4*/ 	.word	0x00001e40


	//   ....[2]....
        /*00a8*/ 	.word	0x00002d70


	//   ....[3]....
        /*00ac*/ 	.word	0x00003c70


	//   ....[4]....
        /*00b0*/ 	.word	0x00005860


	//   ....[5]....
        /*00b4*/ 	.word	0x000067e0


	//   ....[6]....
        /*00b8*/ 	.word	0x00007710


	//   ....[7]....
        /*00bc*/ 	.word	0x00008640


	//----- nvinfo : EIATTR_EXIT_INSTR_OFFSETS
	.align		4
.L_3875:
        /*00c0*/ 	.byte	0x04, 0x1c
        /*00c2*/ 	.short	(.L_3877 - .L_3876)


	//   ....[0]....
.L_3876:
        /*00c4*/ 	.word	0x000077c0


	//   ....[1]....
        /*00c8*/ 	.word	0x000078d0


	//   ....[2]....
        /*00cc*/ 	.word	0x000078f0


	//   ....[3]....
        /*00d0*/ 	.word	0x00007990


	//   ....[4]....
        /*00d4*/ 	.word	0x000079c0


	//   ....[5]....
        /*00d8*/ 	.word	0x000079e0


	//   ....[6]....
        /*00dc*/ 	.word	0x00007a70


	//   ....[7]....
        /*00e0*/ 	.word	0x00007ab0


	//   ....[8]....
        /*00e4*/ 	.word	0x00007b50


	//   ....[9]....
        /*00e8*/ 	.word	0x00007ba0


	//   ....[10]....
        /*00ec*/ 	.word	0x00007bd0


	//   ....[11]....
        /*00f0*/ 	.word	0x00007ca0


	//   ....[12]....
        /*00f4*/ 	.word	0x00007ce0


	//   ....[13]....
        /*00f8*/ 	.word	0x00007e70


	//   ....[14]....
        /*00fc*/ 	.word	0x00007fd0


	//   ....[15]....
        /*0100*/ 	.word	0x00008010


	//   ....[16]....
        /*0104*/ 	.word	0x000080b0


	//   ....[17]....
        /*0108*/ 	.word	0x00008230


	//   ....[18]....
        /*010c*/ 	.word	0x000083b0


	//   ....[19]....
        /*0110*/ 	.word	0x00008510


	//   ....[20]....
        /*0114*/ 	.word	0x00008650


	//   ....[21]....
        /*0118*/ 	.word	0x00008690


	//   ....[22]....
        /*011c*/ 	.word	0x000086c0


	//----- nvinfo : EIATTR_MAX_THREADS
	.align		4
.L_3877:
        /*0120*/ 	.byte	0x04, 0x05
        /*0122*/ 	.short	(.L_3879 - .L_3878)
.L_3878:
        /*0124*/ 	.word	0x00000080
        /*0128*/ 	.word	0x00000001
        /*012c*/ 	.word	0x00000001


	//----- nvinfo : EIATTR_CRS_STACK_SIZE
	.align		4
.L_3879:
        /*0130*/ 	.byte	0x04, 0x1e
        /*0132*/ 	.short	(.L_3881 - .L_3880)
.L_3880:
        /*0134*/ 	.word	0x00000000
.L_3881:


//--------------------- .nv.info._ZN2at6native18elementwise_kernelILi128ELi4EZNS0_22gpu_kernel_impl_nocastINS0_13AUnaryFunctorIsssZZZNS0_15binary_internal21div_floor_kernel_cudaERNS_18TensorIteratorBaseEENKUlvE_clEvENKUlvE3_clEvEUlssE_EEEEvS6_RKT_EUliE_EEviT1_ --------------------------
	.section	.nv.info._ZN2at6native18elementwise_kernelILi128ELi4EZNS0_22gpu_kernel_impl_nocastINS0_13AUnaryFunctorIsssZZZNS0_15binary_internal21div_floor_kernel_cudaERNS_18TensorIteratorBaseEENKUlvE_clEvENKUlvE3_clEvEUlssE_EEEEvS6_RKT_EUliE_EEviT1_,"",@"SHT_CUDA_INFO"
	.sectionflags	@""
	.align	4


	//----- nvinfo : EIATTR_CUDA_API_VERSION
	.align		4
        /*0000*/ 	.byte	0x04, 0x37
        /*0002*/ 	.short	(.L_3883 - .L_3882)
.L_3882:
        /*0004*/ 	.word	0x00000082


	//----- nvinfo : EIATTR_SW2861232_WAR
	.align		4
.L_3883:
        /*0008*/ 	.byte	0x01, 0x35
	.zero		2


	//----- nvinfo : EIATTR_PARAM_CBANK
	.align		4
        /*000c*/ 	.byte	0x04, 0x0a
        /*000e*/ 	.short	(.L_3885 - .L_3884)
	.align		4
.L_3884:
        /*0010*/ 	.word	index@(.nv.constant0._ZN2at6native18elementwise_kernelILi128ELi4EZNS0_22gpu_kernel_impl_nocastINS0_13AUnaryFunctorIsssZZZNS0_15binary_internal21div_floor_kernel_cudaERNS_18TensorIteratorBaseEENKUlvE_clEvENKUlvE3_clEvEUlssE_EEEEvS6_RKT_EUliE_EEviT1_)
        /*0014*/ 	.short	0x0160
        /*0016*/ 	.short	0x0220


	//----- nvinfo : EIATTR_CBANK_PARAM_SIZE
	.align		4
.L_3885:
        /*0018*/ 	.byte	0x03, 0x19
        /*001a*/ 	.short	0x0220


	//----- nvinfo : EIATTR_KPARAM_INFO
	.align		4
        /*001c*/ 	.byte	0x04, 0x17
        /*001e*/ 	.short	(.L_3887 - .L_3886)
.L_3886:
        /*0020*/ 	.word	0x00000000
        /*0024*/ 	.short	0x0001
        /*0026*/ 	.short	0x0008
        /*0028*/ 	.byte	0x00, 0xf0, 0x61, 0x08


	//----- nvinfo : EIATTR_KPARAM_INFO
	.align		4
.L_3887:
        /*002c*/ 	.byte	0x04, 0x17
        /*002e*/ 	.short	(.L_3889 - .L_3888)
.L_3888:
        /*0030*/ 	.word	0x00000000
        /*0034*/ 	.short	0x0000
        /*0036*/ 	.short	0x0000
        /*0038*/ 	.byte	0x00, 0xf0, 0x11, 0x00


	//----- nvinfo : EIATTR_MAXREG_COUNT
	.align		4
.L_3889:
        /*003c*/ 	.byte	0x03, 0x1b
        /*003e*/ 	.short	0x0080


	//----- nvinfo : EIATTR_MERCURY_ISA_VERSION
	.align		4
        /*0040*/ 	.byte	0x03, 0x5f
        /*0042*/ 	.short	0x0000


	//----- nvinfo : EIATTR_EXIT_INSTR_OFFSETS
	.align		4
        /*0044*/ 	.byte	0x04, 0x1c
        /*0046*/ 	.short	(.L_3891 - .L_3890)


	//   ....[0]....
.L_3890:
        /*0048*/ 	.word	0x00003510


	//   ....[1]....
        /*004c*/ 	.word	0x00004660


	//----- nvinfo : EIATTR_MAX_THREADS
	.align		4
.L_3891:
        /*0050*/ 	.byte	0x04, 0x05
        /*0052*/ 	.short	(.L_3893 - .L_3892)
.L_3892:
        /*0054*/ 	.word	0x00000080
        /*0058*/ 	.word	0x00000001
        /*005c*/ 	.word	0x00000001


	//----- nvinfo : EIATTR_CRS_STACK_SIZE
	.align		4
.L_3893:
        /*0060*/ 	.byte	0x04, 0x1e
        /*0062*/ 	.short	(.L_3895 - .L_3894)
.L_3894:
        /*0064*/ 	.word	0x00000000
.L_3895:


//--------------------- .nv.info._ZN2at6native27unrolled_elementwise_kernelINS0_13AUnaryFunctorIsssZZZNS0_15binary_internal21div_floor_kernel_cudaERNS_18TensorIteratorBaseEENKUlvE_clEvENKUlvE3_clEvEUlssE_EESt5arrayIPcLm2EELi4E23TrivialOffsetCalculatorILi1EjESE_NS0_6memory15LoadWithoutCastENSF_16StoreWithoutCastEEEviT_T0_T2_T3_T4_T5_ --------------------------
	.section	.nv.info._ZN2at6native27unrolled_elementwise_kernelINS0_13AUnaryFunctorIsssZZZNS0_15binary_internal21div_floor_kernel_cudaERNS_18TensorIteratorBaseEENKUlvE_clEvENKUlvE3_clEvEUlssE_EESt5arrayIPcLm2EELi4E23TrivialOffsetCalculatorILi1EjESE_NS0_6memory15LoadWithoutCastENSF_16StoreWithoutCastEEEviT_T0_T2_T3_T4_T5_,"",@"SHT_CUDA_INFO"
	.sectionflags	@""
	.align	4


	//----- nvinfo : EIATTR_CUDA_API_VERSION
	.align		4
        /*0000*/ 	.byte	0x04, 0x37
        /*0002*/ 	.short	(.L_3897 - .L_3896)
.L_3896:
        /*0004*/ 	.word	0x00000082


	//----- nvinfo : EIATTR_SW2861232_WAR
	.align		4
.L_3897:
        /*0008*/ 	.byte	0x01, 0x35
	.zero		2


	//----- nvinfo : EIATTR_PARAM_CBANK
	.align		4
        /*000c*/ 	.byte	0x04, 0x0a
        /*000e*/ 	.short	(.L_3899 - .L_3898)
	.align		4
.L_3898:
        /*0010*/ 	.word	index@(.nv.constant0._ZN2at6native27unrolled_elementwise_kernelINS0_13AUnaryFunctorIsssZZZNS0_15binary_internal21div_floor_kernel_cudaERNS_18TensorIteratorBaseEENKUlvE_clEvENKUlvE3_clEvEUlssE_EESt5arrayIPcLm2EELi4E23TrivialOffsetCalculatorILi1EjESE_NS0_6memory15LoadWithoutCastENSF_16StoreWithoutCastEEEviT_T0_T2_T3_T4_T5_)
        /*0014*/ 	.short	0x0160
        /*0016*/ 	.short	0x001c


	//----- nvinfo : EIATTR_CBANK_PARAM_SIZE
	.align		4
.L_3899:
        /*0018*/ 	.byte	0x03, 0x19
        /*001a*/ 	.short	0x001c


	//----- nvinfo : EIATTR_KPARAM_INFO
	.align		4
        /*001c*/ 	.byte	0x04, 0x17
        /*001e*/ 	.short	(.L_3901 - .L_3900)
.L_3900:
        /*0020*/ 	.word	0x00000000
        /*0024*/ 	.short	0x0006
        /*0026*/ 	.short	0x001b
        /*0028*/ 	.byte	0x00, 0xf0, 0x05, 0x00


	//----- nvinfo : EIATTR_KPARAM_INFO
	.align		4
.L_3901:
        /*002c*/ 	.byte	0x04, 0x17
        /*002e*/ 	.short	(.L_3903 - .L_3902)
.L_3902:
        /*0030*/ 	.word	0x00000000
        /*0034*/ 	.short	0x0005
        /*0036*/ 	.short	0x001a
        /*0038*/ 	.byte	0x00, 0xf0, 0x05, 0x00


	//----- nvinfo : EIATTR_KPARAM_INFO
	.align		4
.L_3903:
        /*003c*/ 	.byte	0x04, 0x17
        /*003e*/ 	.short	(.L_3905 - .L_3904)
.L_3904:
        /*0040*/ 	.word	0x00000000
        /*0044*/ 	.short	0x0004
        /*0046*/ 	.short	0x0019
        /*0048*/ 	.byte	0x00, 0xf0, 0x05, 0x00


	//----- nvinfo : EIATTR_KPARAM_INFO
	.align		4
.L_3905:
        /*004c*/ 	.byte	0x04, 0x17
        /*004e*/ 	.short	(.L_3907 - .L_3906)
.L_3906:
        /*0050*/ 	.word	0x00000000
        /*0054*/ 	.short	0x0003
        /*0056*/ 	.short	0x0018
        /*0058*/ 	.byte	0x00, 0xf0, 0x05, 0x00


	//----- nvinfo : EIATTR_KPARAM_INFO
	.align		4
.L_3907:
        /*005c*/ 	.byte	0x04, 0x17
        /*005e*/ 	.short	(.L_3909 - .L_3908)
.L_3908:
        /*0060*/ 	.word	0x00000000
        /*0064*/ 	.short	0x0002
        /*0066*/ 	.short	0x0008
        /*0068*/ 	.byte	0x00, 0xf0, 0x41, 0x00


	//----- nvinfo : EIATTR_KPARAM_INFO
	.align		4
.L_3909:
        /*006c*/ 	.byte	0x04, 0x17
        /*006e*/ 	.short	(.L_3911 - .L_3910)
.L_3910:
        /*0070*/ 	.word	0x00000000
        /*0074*/ 	.short	0x0001
        /*0076*/ 	.short	0x0004
        /*0078*/ 	.byte	0x00, 0xf0, 0x11, 0x00


	//----- nvinfo : EIATTR_KPARAM_INFO
	.align		4
.L_3911:
        /*007c*/ 	.byte	0x04, 0x17
        /*007e*/ 	.short	(.L_3913 - .L_3912)
.L_3912:
        /*0080*/ 	.word	0x00000000
        /*0084*/ 	.short	0x0000
        /*0086*/ 	.short	0x0000
        /*0088*/ 	.byte	0x00, 0xf0, 0x11, 0x00


	//----- nvinfo : EIATTR_MAXREG_COUNT
	.align		4
.L_3913:
        /*008c*/ 	.byte	0x03, 0x1b
        /*008e*/ 	.short	0x00ff


	//----- nvinfo : EIATTR_MERCURY_ISA_VERSION
	.align		4
        /*0090*/ 	.byte	0x03, 0x5f
        /*0092*/ 	.short	0x0000


	//----- nvinfo : EIATTR_EXIT_INSTR_OFFSETS
	.align		4
        /*0094*/ 	.byte	0x04, 0x1c
        /*0096*/ 	.short	(.L_3915 - .L_3914)


	//   ....[0]....
.L_3914:
        /*0098*/ 	.word	0x00000ec0


	//   ....[1]....
        /*009c*/ 	.word	0x00000f10


	//----- nvinfo : EIATTR_MAX_THREADS
	.align		4
.L_3915:
        /*00a0*/ 	.byte	0x04, 0x05
        /*00a2*/ 	.short	(.L_3917 - .L_3916)
.L_3916:
        /*00a4*/ 	.word	0x00000080
        /*00a8*/ 	.word	0x00000001
        /*00ac*/ 	.word	0x00000001


	//----- nvinfo : EIATTR_CRS_STACK_SIZE
	.align		4
.L_3917:
        /*00b0*/ 	.byte	0x04, 0x1e
        /*00b2*/ 	.short	(.L_3919 - .L_3918)
.L_3918:
        /*00b4*/ 	.word	0x00000000
.L_3919:


//--------------------- .nv.info._ZN2at6native29vectorized_elementwise_kernelILi2ENS0_13AUnaryFunctorIsssZZZNS0_15binary_internal21div_floor_kernel_cudaERNS_18TensorIteratorBaseEENKUlvE_clEvENKUlvE3_clEvEUlssE_EESt5arrayIPcLm2EEEEviT0_T1_ --------------------------
	.section	.nv.info._ZN2at6native29vectorized_elementwise_kernelILi2ENS0_13AUnaryFunctorIsssZZZNS0_15binary_internal21div_floor_kernel_cudaERNS_18TensorIteratorBaseEENKUlvE_clEvENKUlvE3_clEvEUlssE_EESt5arrayIPcLm2EEEEviT0_T1_,"",@"SHT_CUDA_INFO"
	.sectionflags	@""
	.align	4


	//----- nvinfo : EIATTR_CUDA_API_VERSION
	.align		4
        /*0000*/ 	.byte	0x04, 0x37
        /*0002*/ 	.short	(.L_3921 - .L_3920)
.L_3920:
        /*0004*/ 	.word	0x00000082


	//----- nvinfo : EIATTR_SW2861232_WAR
	.align		4
.L_3921:
        /*0008*/ 	.byte	0x01, 0x35
	.zero		2


	//----- nvinfo : EIATTR_PARAM_CBANK
	.align		4
        /*000c*/ 	.byte	0x04, 0x0a
        /*000e*/ 	.short	(.L_3923 - .L_3922)
	.align		4
.L_3922:
        /*0010*/ 	.word	index@(.nv.constant0._ZN2at6native29vectorized_elementwise_kernelILi2ENS0_13AUnaryFunctorIsssZZZNS0_15binary_internal21div_floor_kernel_cudaERNS_18TensorIteratorBaseEENKUlvE_clEvENKUlvE3_clEvEUlssE_EESt5arrayIPcLm2EEEEviT0_T1_)
        /*0014*/ 	.short	0x0160
        /*0016*/ 	.short	0x0018


	//----- nvinfo : EIATTR_CBANK_PARAM_SIZE
	.align		4
.L_3923:
        /*0018*/ 	.byte	0x03, 0x19
        /*001a*/ 	.short	0x0018


	//----- nvinfo : EIATTR_KPARAM_INFO
	.align		4
        /*001c*/ 	.byte	0x04, 0x17
        /*001e*/ 	.short	(.L_3925 - .L_3924)
.L_3924:
        /*0020*/ 	.word	0x00000000
        /*0024*/ 	.short	0x0002
        /*0026*/ 	.short	0x0008
        /*0028*/ 	.byte	0x00, 0xf0, 0x41, 0x00


	//----- nvinfo : EIATTR_KPARAM_INFO
	.align		4
.L_3925:
        /*002c*/ 	.byte	0x04, 0x17
        /*002e*/ 	.short	(.L_3927 - .L_3926)
.L_3926:
        /*0030*/ 	.word	0x00000000
        /*0034*/ 	.short	0x0001
        /*0036*/ 	.short	0x0004
        /*0038*/ 	.byte	0x00, 0xf0, 0x11, 0x00


	//----- nvinfo : EIATTR_KPARAM_INFO
	.align		4
.L_3927:
        /*003c*/ 	.byte	0x04, 0x17
        /*003e*/ 	.short	(.L_3929 - .L_3928)
.L_3928:
        /*0040*/ 	.word	0x00000000
        /*0044*/ 	.short	0x0000
        /*0046*/ 	.short	0x0000
        /*0048*/ 	.byte	0x00, 0xf0, 0x11, 0x00


	//----- nvinfo : EIATTR_MAXREG_COUNT
	.align		4
.L_3929:
        /*004c*/ 	.byte	0x03, 0x1b
        /*004e*/ 	.short	0x00ff


	//----- nvinfo : EIATTR_MERCURY_ISA_VERSION
	.align		4
        /*0050*/ 	.byte	0x03, 0x5f
        /*0052*/ 	.short	0x0000


	//----- nvinfo : EIATTR_EXIT_INSTR_OFFSETS
	.align		4
        /*0054*/ 	.byte	0x04, 0x1c
        /*0056*/ 	.short	(.L_3931 - .L_3930)


	//   ....[0]....
.L_3930:
        /*0058*/ 	.word	0x00001760


	//   ....[1]....
        /*005c*/ 	.word	0x00003510


	//   ....[2]....
        /*0060*/ 	.word	0x00003560


	//----- nvinfo : EIATTR_MAX_THREADS
	.align		4
.L_3931:
        /*0064*/ 	.byte	0x04, 0x05
        /*0066*/ 	.short	(.L_3933 - .L_3932)
.L_3932:
        /*0068*/ 	.word	0x00000080
        /*006c*/ 	.word	0x00000001
        /*0070*/ 	.word	0x00000001


	//----- nvinfo : EIATTR_CRS_STACK_SIZE
	.align		4
.L_3933:
        /*0074*/ 	.byte	0x04, 0x1e
        /*0076*/ 	.short	(.L_3935 - .L_3934)
.L_3934:
        /*0078*/ 	.word	0x00000000
.L_3935:


//--------------------- .nv.info._ZN2at6native29vectorized_elementwise_kernelILi4ENS0_13AUnaryFunctorIsssZZZNS0_15binary_internal21div_floor_kernel_cudaERNS_18TensorIteratorBaseEENKUlvE_clEvENKUlvE3_clEvEUlssE_EESt5arrayIPcLm2EEEEviT0_T1_ --------------------------
	.section	.nv.info._ZN2at6native29vectorized_elementwise_kernelILi4ENS0_13AUnaryFunctorIsssZZZNS0_15binary_internal21div_floor_kernel_cudaERNS_18TensorIteratorBaseEENKUlvE_clEvENKUlvE3_clEvEUlssE_EESt5arrayIPcLm2EEEEviT0_T1_,"",@"SHT_CUDA_INFO"
	.sectionflags	@""
	.align	4


	//----- nvinfo : EIATTR_CUDA_API_VERSION
	.align		4
        /*0000*/ 	.byte	0x04, 0x37
        /*0002*/ 	.short	(.L_3937 - .L_3936)
.L_3936:
        /*0004*/ 	.word	0x00000082


	//----- nvinfo : EIATTR_SW2861232_WAR
	.align		4
.L_3937:
        /*0008*/ 	.byte	0x01, 0x35
	.zero		2


	//----- nvinfo : EIATTR_PARAM_CBANK
	.align		4
        /*000c*/ 	.byte	0x04, 0x0a
        /*000e*/ 	.short	(.L_3939 - .L_3938)
	.align		4
.L_3938:
        /*0010*/ 	.word	index@(.nv.constant0._ZN2at6native29vectorized_elementwise_kernelILi4ENS0_13AUnaryFunctorIsssZZZNS0_15binary_internal21div_floor_kernel_cudaERNS_18TensorIteratorBaseEENKUlvE_clEvENKUlvE3_clEvEUlssE_EESt5arrayIPcLm2EEEEviT0_T1_)
        /*0014*/ 	.short	0x0160
        /*0016*/ 	.short	0x0018


	//----- nvinfo : EIATTR_CBANK_PARAM_SIZE
	.align		4
.L_3939:
        /*0018*/ 	.byte	0x03, 0x19
        /*001a*/ 	.short	0x0018


	//----- nvinfo : EIATTR_KPARAM_INFO
	.align		4
        /*001c*/ 	.byte	0x04, 0x17
        /*001e*/ 	.short	(.L_3941 - .L_3940)
.L_3940:
        /*0020*/ 	.word	0x00000000
        /*0024*/ 	.short	0x0002
        /*0026*/ 	.short	0x0008
        /*0028*/ 	.byte	0x00, 0xf0, 0x41, 0x00


	//----- nvinfo : EIATTR_KPARAM_INFO
	.align		4
.L_3941:
        /*002c*/ 	.byte	0x04, 0x17
        /*002e*/ 	.short	(.L_3943 - .L_3942)
.L_3942:
        /*0030*/ 	.word	0x00000000
        /*0034*/ 	.short	0x0001
        /*0036*/ 	.short	0x0004
        /*0038*/ 	.byte	0x00, 0xf0, 0x11, 0x00


	//----- nvinfo : EIATTR_KPARAM_INFO
	.align		4
.L_3943:
        /*003c*/ 	.byte	0x04, 0x17
        /*003e*/ 	.short	(.L_3945 - .L_3944)
.L_3944:
        /*0040*/ 	.word	0x00000000
        /*0044*/ 	.short	0x0000
        /*0046*/ 	.short	0x0000
        /*0048*/ 	.byte	0x00, 0xf0, 0x11, 0x00


	//----- nvinfo : EIATTR_MAXREG_COUNT
	.align		4
.L_3945:
        /*004c*/ 	.byte	0x03, 0x1b
        /*004e*/ 	.short	0x00ff


	//----- nvinfo : EIATTR_MERCURY_ISA_VERSION
	.align		4
        /*0050*/ 	.byte	0x03, 0x5f
        /*0052*/ 	.short	0x0000


	//----- nvinfo : EIATTR_EXIT_INSTR_OFFSETS
	.align		4
        /*0054*/ 	.byte	0x04, 0x1c
        /*0056*/ 	.short	(.L_3947 - .L_3946)


	//   ....[0]....
.L_3946:
        /*0058*/ 	.word	0x00001690


	//   ....[1]....
        /*005c*/ 	.word	0x00003440


	//   ....[2]....
        /*0060*/ 	.word	0x00003490


	//----- nvinfo : EIATTR_MAX_THREADS
	.align		4
.L_3947:
        /*0064*/ 	.byte	0x04, 0x05
        /*0066*/ 	.short	(.L_3949 - .L_3948)
.L_3948:
        /*0068*/ 	.word	0x00000080
        /*006c*/ 	.word	0x00000001
        /*0070*/ 	.word	0x00000001


	//----- nvinfo : EIATTR_CRS_STACK_SIZE
	.align		4
.L_3949:
        /*0074*/ 	.byte	0x04, 0x1e
        /*0076*/ 	.short	(.L_3951 - .L_3950)
.L_3950:
        /*0078*/ 	.word	0x00000000
.L_3951:


//--------------------- .nv.info._ZN2at6native29vectorized_elementwise_kernelILi8ENS0_13AUnaryFunctorIsssZZZNS0_15binary_internal21div_floor_kernel_cudaERNS_18TensorIteratorBaseEENKUlvE_clEvENKUlvE3_clEvEUlssE_EESt5arrayIPcLm2EEEEviT0_T1_ --------------------------
	.section	.nv.info._ZN2at6native29vectorized_elementwise_kernelILi8ENS0_13AUnaryFunctorIsssZZZNS0_15binary_internal21div_floor_kernel_cudaERNS_18TensorIteratorBaseEENKUlvE_clEvENKUlvE3_clEvEUlssE_EESt5arrayIPcLm2EEEEviT0_T1_,"",@"SHT_CUDA_INFO"
	.sectionflags	@""
	.align	4


	//----- nvinfo : EIATTR_CUDA_API_VERSION
	.align		4
        /*0000*/ 	.byte	0x04, 0x37
        /*0002*/ 	.short	(.L_3953 - .L_3952)
.L_3952:
        /*0004*/ 	.word	0x00000082


	//----- nvinfo : EIATTR_SW2861232_WAR
	.align		4
.L_3953:
        /*0008*/ 	.byte	0x01, 0x35
	.zero		2


	//----- nvinfo : EIATTR_PARAM_CBANK
	.align		4
        /*000c*/ 	.byte	0x04, 0x0a
        /*000e*/ 	.short	(.L_3955 - .L_3954)
	.align		4
.L_3954:
        /*0010*/ 	.word	index@(.nv.constant0._ZN2at6native29vectorized_elementwise_kernelILi8ENS0_13AUnaryFunctorIsssZZZNS0_15binary_internal21div_floor_kernel_cudaERNS_18TensorIteratorBaseEENKUlvE_clEvENKUlvE3_clEvEUlssE_EESt5arrayIPcLm2EEEEviT0_T1_)
        /*0014*/ 	.short	0x0160
        /*0016*/ 	.short	0x0018


	//----- nvinfo : EIATTR_CBANK_PARAM_SIZE
	.align		4
.L_3955:
        /*0018*/ 	.byte	0x03, 0x19
        /*001a*/ 	.short	0x0018


	//----- nvinfo : EIATTR_KPARAM_INFO
	.align		4
        /*001c*/ 	.byte	0x04, 0x17
        /*001e*/ 	.short	(.L_3957 - .L_3956)
.L_3956:
        /*0020*/ 	.word	0x00000000
        /*0024*/ 	.short	0x0002
        /*0026*/ 	.short	0x0008
        /*0028*/ 	.byte	0x00, 0xf0, 0x41, 0x00


	//----- nvinfo : EIATTR_KPARAM_INFO
	.align		4
.L_3957:
        /*002c*/ 	.byte	0x04, 0x17
        /*002e*/ 	.short	(.L_3959 - .L_3958)
.L_3958:
        /*0030*/ 	.word	0x00000000
        /*0034*/ 	.short	0x0001
        /*0036*/ 	.short	0x0004
        /*0038*/ 	.byte	0x00, 0xf0, 0x11, 0x00


	//----- nvinfo : EIATTR_KPARAM_INFO
	.align		4
.L_3959:
        /*003c*/ 	.byte	0x04, 0x17
        /*003e*/ 	.short	(.L_3961 - .L_3960)
.L_3960:
        /*0040*/ 	.word	0x00000000
        /*0044*/ 	.short	0x0000
        /*0046*/ 	.short	0x0000
        /*0048*/ 	.byte	0x00, 0xf0, 0x11, 0x00


	//----- nvinfo : EIATTR_MAXREG_COUNT
	.align		4
.L_3961:
        /*004c*/ 	.byte	0x03, 0x1b
        /*004e*/ 	.short	0x00ff


	//----- nvinfo : EIATTR_MERCURY_ISA_VERSION
	.align		4
        /*0050*/ 	.byte	0x03, 0x5f
        /*0052*/ 	.short	0x0000


	//----- nvinfo : EIATTR_EXIT_INSTR_OFFSETS
	.align		4
        /*0054*/ 	.byte	0x04, 0x1c
        /*0056*/ 	.short	(.L_3963 - .L_3962)


	//   ....[0]....
.L_3962:
        /*0058*/ 	.word	0x00000010


	//----- nvinfo : EIATTR_MAX_THREADS
	.align		4
.L_3963:
        /*005c*/ 	.byte	0x04, 0x05
        /*005e*/ 	.short	(.L_3965 - .L_3964)
.L_3964:
        /*0060*/ 	.word	0x00000080
        /*0064*/ 	.word	0x00000001
        /*0068*/ 	.word	0x00000001
.L_3965:


//--------------------- .nv.info._ZN2at6native18elementwise_kernelILi128ELi4EZNS0_15gpu_kernel_implINS0_13BinaryFunctorIlllZZZNS0_15binary_internal21div_floor_kernel_cudaERNS_18TensorIteratorBaseEENKUlvE_clEvENKUlvE2_clEvEUlllE_EEEEvS6_RKT_EUliE_EEviT1_ --------------------------
	.section	.nv.info._ZN2at6native18elementwise_kernelILi128ELi4EZNS0_15gpu_kernel_implINS0_13BinaryFunctorIlllZZZNS0_15binary_internal21div_floor_kernel_cudaERNS_18TensorIteratorBaseEENKUlvE_clEvENKUlvE2_clEvEUlllE_EEEEvS6_RKT_EUliE_EEviT1_,"",@"SHT_CUDA_INFO"
	.sectionflags	@""
	.align	4


	//----- nvinfo : EIATTR_CUDA_API_VERSION
	.align		4
        /*0000*/ 	.byte	0x04, 0x37
        /*0002*/ 	.short	(.L_3967 - .L_3966)
.L_3966:
        /*0004*/ 	.word	0x00000082


	//----- nvinfo : EIATTR_SW2861232_WAR
	.align		4
.L_3967:
        /*0008*/ 	.byte	0x01, 0x35
	.zero		2


	//----- nvinfo : EIATTR_PARAM_CBANK
	.align		4
        /*000c*/ 	.byte	0x04, 0x0a
        /*000e*/ 	.short	(.L_3969 - .L_3968)
	.align		4
.L_3968:
        /*0010*/ 	.word	index@(.nv.constant0._ZN2at6native18elementwise_kernelILi128ELi4EZNS0_15gpu_kernel_implINS0_13BinaryFunctorIlllZZZNS0_15binary_internal21div_floor_kernel_cudaERNS_18TensorIteratorBaseEENKUlvE_clEvENKUlvE2_clEvEUlllE_EEEEvS6_RKT_EUliE_EEviT1_)
        /*0014*/ 	.short	0x0160
        /*0016*/ 	.short	0x0290


	//----- nvinfo : EIATTR_CBANK_PARAM_SIZE
	.align		4
.L_3969:
        /*0018*/ 	.byte	0x03, 0x19
        /*001a*/ 	.short	0x0290


	//----- nvinfo : EIATTR_KPARAM_INFO
	.align		4
        /*001c*/ 	.byte	0x04, 0x17
        /*001e*/ 	.short	(.L_3971 - .L_3970)
.L_3970:
        /*0020*/ 	.word	0x00000000
        /*0024*/ 	.short	0x0001
        /*0026*/ 	.short	0x0008
        /*0028*/ 	.byte	0x00, 0xf0, 0x21, 0x0a


	//----- nvinfo : EIATTR_KPARAM_INFO
	.align		4
.L_3971:
        /*002c*/ 	.byte	0x04, 0x17
        /*002e*/ 	.short	(.L_3973 - .L_3972)
.L_3972:
        /*0030*/ 	.word	0x00000000
        /*0034*/ 	.short	0x0000
        /*0036*/ 	.short	0x0000
        /*0038*/ 	.byte	0x00, 0xf0, 0x11, 0x00


	//----- nvinfo : EIATTR_MAXREG_COUNT
	.align		4
.L_3973:
        /*003c*/ 	.byte	0x03, 0x1b
        /*003e*/ 	.short	0x0080


	//----- nvinfo : EIATTR_EXTERNS
	.align		4
        /*0040*/ 	.byte	0x04, 0x0f
        /*0042*/ 	.short	(.L_3975 - .L_3974)


	//   ....[0]....
	.align		4
.L_3974:
        /*0044*/ 	.word	index@(__assertfail)


	//----- nvinfo : EIATTR_MERCURY_ISA_VERSION
	.align		4
.L_3975:
        /*0048*/ 	.byte	0x03, 0x5f
        /*004a*/ 	.short	0x0000


	//----- nvinfo : EIATTR_SYSCALL_OFFSETS
	.align		4
        /*004c*/ 	.byte	0x04, 0x46
        /*004e*/ 	.short	(.L_3977 - .L_3976)


	//   ....[0]....
.L_3976:
        /*0050*/ 	.word	0x00001eb0


	//   ....[1]....
        /*0054*/ 	.word	0x00002d40


	//   ....[2]....
        /*0058*/ 	.word	0x00004020


	//   ....[3]....
        /*005c*/ 	.word	0x00005f00


	//   ....[4]....
        /*0060*/ 	.word	0x00006d90


	//   ....[5]....
        /*0064*/ 	.word	0x00008090


	//   ....[6]....
        /*0068*/ 	.word	0x00009f40


	//   ....[7]....
        /*006c*/ 	.word	0x0000add0


	//   ....[8]....
        /*0070*/ 	.word	0x0000c0d0


	//   ....[9]....
        /*0074*/ 	.word	0x0000df90


	//   ....[10]....
        /*0078*/ 	.word	0x0000ee20


	//   ....[11]....
        /*007c*/ 	.word	0x00010120


	//----- nvinfo : EIATTR_EXIT_INSTR_OFFSETS
	.align		4
.L_3977:
        /*0080*/ 	.byte	0x04, 0x1c
        /*0082*/ 	.short	(.L_3979 - .L_3978)


	//   ....[0]....
.L_3978:
        /*0084*/ 	.word	0x0000c150


	//   ....[1]....
        /*0088*/ 	.word	0x0000f3d0


	//   ....[2]....
        /*008c*/ 	.word	0x0000f3f0


	//   ....[3]....
        /*0090*/ 	.word	0x0000f470


	//   ....[4]....
        /*0094*/ 	.word	0x0000f490


	//   ....[5]....
        /*0098*/ 	.word	0x0000f4b0


	//   ....[6]....
        /*009c*/ 	.word	0x0000f540


	//   ....[7]....
        /*00a0*/ 	.word	0x0000f580


	//   ....[8]....
        /*00a4*/ 	.word	0x0000f620


	//   ....[9]....
        /*00a8*/ 	.word	0x0000f670


	//   ....[10]....
        /*00ac*/ 	.word	0x0000f6a0


	//   ....[11]....
        /*00b0*/ 	.word	0x0000f770


	//   ....[12]....
        /*00b4*/ 	.word	0x0000f7b0


	//   ....[13]....
        /*00b8*/ 	.word	0x0000f940


	//   ....[14]....
        /*00bc*/ 	.word	0x0000faa0


	//   ....[15]....
        /*00c0*/ 	.word	0x0000fae0


	//   ....[16]....
        /*00c4*/ 	.word	0x0000fb80


	//   ....[17]....
        /*00c8*/ 	.word	0x0000fd00


	//   ....[18]....
        /*00cc*/ 	.word	0x0000fe80


	//   ....[19]....
        /*00d0*/ 	.word	0x0000fff0


	//   ....[20]....
        /*00d4*/ 	.word	0x00010130


	//   ....[21]....
        /*00d8*/ 	.word	0x00010150


	//   ....[22]....
        /*00dc*/ 	.word	0x00010170


	//----- nvinfo : EIATTR_MAX_THREADS
	.align		4
.L_3979:
        /*00e0*/ 	.byte	0x04, 0x05
        /*00e2*/ 	.short	(.L_3981 - .L_3980)
.L_3980:
        /*00e4*/ 	.word	0x00000080
        /*00e8*/ 	.word	0x00000001
        /*00ec*/ 	.word	0x00000001


	//----- nvinfo : EIATTR_CRS_STACK_SIZE
	.align		4
.L_3981:
        /*00f0*/ 	.byte	0x04, 0x1e
        /*00f2*/ 	.short	(.L_3983 - .L_3982)
.L_3982:
        /*00f4*/ 	.word	0x00000000
.L_3983:


//--------------------- .nv.info._ZN2at6native27unrolled_elementwise_kernelINS0_13BinaryFunctorIlllZZZNS0_15binary_internal21div_floor_kernel_cudaERNS_18TensorIteratorBaseEENKUlvE_clEvENKUlvE2_clEvEUlllE_EESt5arrayIPcLm3EELi4E23TrivialOffsetCalculatorILi2EjESD_ILi1EjENS0_6memory12LoadWithCastILi2EEENSG_13StoreWithCastILi1EEEEEviT_T0_T2_T3_T4_T5_ --------------------------
	.section	.nv.info._ZN2at6native27unrolled_elementwise_kernelINS0_13BinaryFunctorIlllZZZNS0_15binary_internal21div_floor_kernel_cudaERNS_18TensorIteratorBaseEENKUlvE_clEvENKUlvE2_clEvEUlllE_EESt5arrayIPcLm3EELi4E23TrivialOffsetCalculatorILi2EjESD_ILi1EjENS0_6memory12LoadWithCastILi2EEENSG_13StoreWithCastILi1EEEEEviT_T0_T2_T3_T4_T5_,"",@"SHT_CUDA_INFO"
	.sectionflags	@""
	.align	4


	//----- nvinfo : EIATTR_CUDA_API_VERSION
	.align		4
        /*0000*/ 	.byte	0x04, 0x37
        /*0002*/ 	.short	(.L_3985 - .L_3984)
.L_3984:
        /*0004*/ 	.word	0x00000082


	//----- nvinfo : EIATTR_SW2861232_WAR
	.align		4
.L_3985:
        /*0008*/ 	.byte	0x01, 0x35
	.zero		2


	//----- nvinfo : EIATTR_PARAM_CBANK
	.align		4
        /*000c*/ 	.byte	0x04, 0x0a
        /*000e*/ 	.short	(.L_3987 - .L_3986)
	.align		4
.L_3986:
        /*0010*/ 	.word	index@(.nv.constant0._ZN2at6native27unrolled_elementwise_kernelINS0_13BinaryFunctorIlllZZZNS0_15binary_internal21div_floor_kernel_cudaERNS_18TensorIteratorBaseEENKUlvE_clEvENKUlvE2_clEvEUlllE_EESt5arrayIPcLm3EELi4E23TrivialOffsetCalculatorILi2EjESD_ILi1EjENS0_6memory12LoadWithCastILi2EEENSG_13StoreWithCastILi1EEEEEviT_T0_T2_T3_T4_T5_)
        /*0014*/ 	.short	0x0160
        /*0016*/ 	.short	0x0038


	//----- nvinfo : EIATTR_CBANK_PARAM_SIZE
	.align		4
.L_3987:
        /*0018*/ 	.byte	0x03, 0x19
        /*001a*/ 	.short	0x0038


	//----- nvinfo : EIATTR_KPARAM_INFO
	.align		4
        /*001c*/ 	.byte	0x04, 0x17
        /*001e*/ 	.short	(.L_3989 - .L_3988)
.L_3988:
        /*0020*/ 	.word	0x00000000
        /*0024*/ 	.short	0x0006
        /*0026*/ 	.short	0x0030
        /*0028*/ 	.byte	0x00, 0xf0, 0x21, 0x00


	//----- nvinfo : EIATTR_KPARAM_INFO
	.align		4
.L_3989:
        /*002c*/ 	.byte	0x04, 0x17
        /*002e*/ 	.short	(.L_3991 - .L_3990)
.L_3990:
        /*0030*/ 	.word	0x00000000
        /*0034*/ 	.short	0x0005
        /*0036*/ 	.short	0x0024
        /*0038*/ 	.byte	0x00, 0xf0, 0x31, 0x00


	//----- nvinfo : EIATTR_KPARAM_INFO
	.align		4
.L_3991:
        /*003c*/ 	.byte	0x04, 0x17
        /*003e*/ 	.short	(.L_3993 - .L_3992)
.L_3992:
        /*0040*/ 	.word	0x00000000
        /*0044*/ 	.short	0x0004
        /*0046*/ 	.short	0x0021
        /*0048*/ 	.byte	0x00, 0xf0, 0x05, 0x00


	//----- nvinfo : EIATTR_KPARAM_INFO
	.align		4
.L_3993:
        /*004c*/ 	.byte	0x04, 0x17
        /*004e*/ 	.short	(.L_3995 - .L_3994)
.L_3994:
        /*0050*/ 	.word	0x00000000
        /*0054*/ 	.short	0x0003
        /*0056*/ 	.short	0x0020
        /*0058*/ 	.byte	0x00, 0xf0, 0x05, 0x00


	//----- nvinfo : EIATTR_KPARAM_INFO
	.align		4
.L_3995:
        /*005c*/ 	.byte	0x04, 0x17
        /*005e*/ 	.short	(.L_3997 - .L_3996)
.L_3996:
        /*0060*/ 	.word	0x00000000
        /*0064*/ 	.short	0x0002
        /*0066*/ 	.short	0x0008
        /*0068*/ 	.byte	0x00, 0xf0, 0x61, 0x00


	//----- nvinfo : EIATTR_KPARAM_INFO
	.align		4
.L_3997:
        /*006c*/ 	.byte	0x04, 0x17
        /*006e*/ 	.short	(.L_3999 - .L_3998)
.L_3998:
        /*0070*/ 	.word	0x00000000
        /*0074*/ 	.short	0x0001
        /*0076*/ 	.short	0x0004
        /*0078*/ 	.byte	0x00, 0xf0, 0x05, 0x00


	//----- nvinfo : EIATTR_KPARAM_INFO
	.align		4
.L_3999:
        /*007c*/ 	.byte	0x04, 0x17
        /*007e*/ 	.short	(.L_4001 - .L_4000)
.L_4000:
        /*0080*/ 	.word	0x00000000
        /*0084*/ 	.short	0x0000
        /*0086*/ 	.short	0x0000
        /*0088*/ 	.byte	0x00, 0xf0, 0x11, 0x00


	//----- nvinfo : EIATTR_MAXREG_COUNT
	.align		4
.L_4001:
        /*008c*/ 	.byte	0x03, 0x1b
        /*008e*/ 	.short	0x00ff


	//----- nvinfo : EIATTR_EXTERNS
	.align		4
        /*0090*/ 	.byte	0x04, 0x0f
        /*0092*/ 	.short	(.L_4003 - .L_4002)


	//   ....[0]....
	.align		4
.L_4002:
        /*0094*/ 	.word	index@(__assertfail)


	//----- nvinfo : EIATTR_MERCURY_ISA_VERSION
	.align		4
.L_4003:
        /*0098*/ 	.byte	0x03, 0x5f
        /*009a*/ 	.short	0x0000


	//----- nvinfo : EIATTR_SYSCALL_OFFSETS
	.align		4
        /*009c*/ 	.byte	0x04, 0x46
        /*009e*/ 	.short	(.L_4005 - .L_4004)


	//   ....[0]....
.L_4004:
        /*00a0*/ 	.word	0x00000f20


	//   ....[1]....
        /*00a4*/ 	.word	0x00001db0


	//   ....[2]....
        /*00a8*/ 	.word	0x00002cc0


	//   ....[3]....
        /*00ac*/ 	.word	0x00003b50


	//   ....[4]....
        /*00b0*/ 	.word	0x00004a70


	//   ....[5]....
        /*00b4*/ 	.word	0x00005900


	//   ....[6]....
        /*00b8*/ 	.word	0x00006800


	//   ....[7]....
        /*00bc*/ 	.word	0x00007690


	//   ....[8]....
        /*00c0*/ 	.word	0x00009a60


	//   ....[9]....
        /*00c4*/ 	.word	0x0000a950


	//   ....[10]....
        /*00c8*/ 	.word	0x0000b800


	//   ....[11]....
        /*00cc*/ 	.word	0x0000c6d0


	//----- nvinfo : EIATTR_EXIT_INSTR_OFFSETS
	.align		4
.L_4005:
        /*00d0*/ 	.byte	0x04, 0x1c
        /*00d2*/ 	.short	(.L_4007 - .L_4006)


	//   ....[0]....
.L_4006:
        /*00d4*/ 	.word	0x0000b880


	//   ....[1]....
        /*00d8*/ 	.word	0x0000b990


	//   ....[2]....
        /*00dc*/ 	.word	0x0000b9b0


	//   ....[3]....
        /*00e0*/ 	.word	0x0000ba30


	//   ....[4]....
        /*00e4*/ 	.word	0x0000ba50


	//   ....[5]....
        /*00e8*/ 	.word	0x0000ba70


	//   ....[6]....
        /*00ec*/ 	.word	0x0000bb00


	//   ....[7]....
        /*00f0*/ 	.word	0x0000bb40


	//   ....[8]....
        /*00f4*/ 	.word	0x0000bbe0


	//   ....[9]....
        /*00f8*/ 	.word	0x0000bc30


	//   ....[10]....
        /*00fc*/ 	.word	0x0000bc60


	//   ....[11]....
        /*0100*/ 	.word	0x0000bd30


	//   ....[12]....
        /*0104*/ 	.word	0x0000bd70


	//   ....[13]....
        /*0108*/ 	.word	0x0000bf00


	//   ....[14]....
        /*010c*/ 	.word	0x0000c060


	//   ....[15]....
        /*0110*/ 	.word	0x0000c0a0


	//   ....[16]....
        /*0114*/ 	.word	0x0000c140


	//   ....[17]....
        /*0118*/ 	.word	0x0000c2c0


	//   ....[18]....
        /*011c*/ 	.word	0x0000c440


	//   ....[19]....
        /*0120*/ 	.word	0x0000c5a0


	//   ....[20]....
        /*0124*/ 	.word	0x0000c6e0


	//   ....[21]....
        /*0128*/ 	.word	0x0000c700


	//   ....[22]....
        /*012c*/ 	.word	0x0000c720


	//----- nvinfo : EIATTR_MAX_THREADS
	.align		4
.L_4007:
        /*0130*/ 	.byte	0x04, 0x05
        /*0132*/ 	.short	(.L_4009 - .L_4008)
.L_4008:
        /*0134*/ 	.word	0x00000080
        /*0138*/ 	.word	0x00000001
        /*013c*/ 	.word	0x00000001


	//----- nvinfo : EIATTR_CRS_STACK_SIZE
	.align		4
.L_4009:
        /*0140*/ 	.byte	0x04, 0x1e
        /*0142*/ 	.short	(.L_4011 - .L_4010)
.L_4010:
        /*0144*/ 	.word	0x00000000
.L_4011:


//--------------------- .nv.info._ZN2at6native18elementwise_kernelILi128ELi2EZNS0_22gpu_kernel_impl_nocastINS0_13BinaryFunctorIlllZZZNS0_15binary_internal21div_floor_kernel_cudaERNS_18TensorIteratorBaseEENKUlvE_clEvENKUlvE2_clEvEUlllE_EEEEvS6_RKT_EUliE_EEviT1_ --------------------------
	.section	.nv.info._ZN2at6native18elementwise_kernelILi128ELi2EZNS0_22gpu_kernel_impl_nocastINS0_13BinaryFunctorIlllZZZNS0_15binary_internal21div_floor_kernel_cudaERNS_18TensorIteratorBaseEENKUlvE_clEvENKUlvE2_clEvEUlllE_EEEEvS6_RKT_EUliE_EEviT1_,"",@"SHT_CUDA_INFO"
	.sectionflags	@""
	.align	4


	//----- nvinfo : EIATTR_CUDA_API_VERSION
	.align		4
        /*0000*/ 	.byte	0x04, 0x37
        /*0002*/ 	.short	(.L_4013 - .L_4012)
.L_4012:
        /*0004*/ 	.word	0x00000082


	//----- nvinfo : EIATTR_SW2861232_WAR
	.align		4
.L_4013:
        /*0008*/ 	.byte	0x01, 0x35
	.zero		2


	//----- nvinfo : EIATTR_PARAM_CBANK
	.align		4
        /*000c*/ 	.byte	0x04, 0x0a
        /*000e*/ 	.short	(.L_4015 - .L_4014)
	.align		4
.L_4014:
        /*0010*/ 	.word	index@(.nv.constant0._ZN2at6native18elementwise_kernelILi128ELi2EZNS0_22gpu_kernel_impl_nocastINS0_13BinaryFunctorIlllZZZNS0_15binary_internal21div_floor_kernel_cudaERNS_18TensorIteratorBaseEENKUlvE_clEvENKUlvE2_clEvEUlllE_EEEEvS6_RKT_EUliE_EEviT1_)
        /*0014*/ 	.short	0x0160
        /*0016*/ 	.short	0x0290


	//----- nvinfo : EIATTR_CBANK_PARAM_SIZE
	.align		4
.L_4015:
        /*0018*/ 	.byte	0x03, 0x19
        /*001a*/ 	.short	0x0290


	//----- nvinfo : EIATTR_KPARAM_INFO
	.align		4
        /*001c*/ 	.byte	0x04, 0x17
        /*001e*/ 	.short	(.L_4017 - .L_4016)
.L_4016:
        /*0020*/ 	.word	0x00000000
        /*0024*/ 	.short	0x0001
        /*0026*/ 	.short	0x0008
        /*0028*/ 	.byte	0x00, 0xf0, 0x21, 0x0a


	//----- nvinfo : EIATTR_KPARAM_INFO
	.align		4
.L_4017:
        /*002c*/ 	.byte	0x04, 0x17
        /*002e*/ 	.short	(.L_4019 - .L_4018)
.L_4018:
        /*0030*/ 	.word	0x00000000
        /*0034*/ 	.short	0x0000
        /*0036*/ 	.short	0x0000
        /*0038*/ 	.byte	0x00, 0xf0, 0x11, 0x00


	//----- nvinfo : EIATTR_MAXREG_COUNT
	.align		4
.L_4019:
        /*003c*/ 	.byte	0x03, 0x1b
        /*003e*/ 	.short	0x0080


	//----- nvinfo : EIATTR_MERCURY_ISA_VERSION
	.align		4
        /*0040*/ 	.byte	0x03, 0x5f
        /*0042*/ 	.short	0x0000


	//----- nvinfo : EIATTR_EXIT_INSTR_OFFSETS
	.align		4
        /*0044*/ 	.byte	0x04, 0x1c
        /*0046*/ 	.short	(.L_4021 - .L_4020)


	//   ....[0]....
.L_4020:
        /*0048*/ 	.word	0x00001580


	//   ....[1]....
        /*004c*/ 	.word	0x00002a60


	//----- nvinfo : EIATTR_MAX_THREADS
	.align		4
.L_4021:
        /*0050*/ 	.byte	0x04, 0x05
        /*0052*/ 	.short	(.L_4023 - .L_4022)
.L_4022:
        /*0054*/ 	.word	0x00000080
        /*0058*/ 	.word	0x00000001
        /*005c*/ 	.word	0x00000001


	//----- nvinfo : EIATTR_CRS_STACK_SIZE
	.align		4
.L_4023:
        /*0060*/ 	.byte	0x04, 0x1e
        /*0062*/ 	.short	(.L_4025 - .L_4024)
.L_4024:
        /*0064*/ 	.word	0x00000000
.L_4025:


//--------------------- .nv.info._ZN2at6native27unrolled_elementwise_kernelINS0_13BinaryFunctorIlllZZZNS0_15binary_internal21div_floor_kernel_cudaERNS_18TensorIteratorBaseEENKUlvE_clEvENKUlvE2_clEvEUlllE_EESt5arrayIPcLm3EELi4E23TrivialOffsetCalculatorILi2EjESD_ILi1EjENS0_6memory15LoadWithoutCastENSG_16StoreWithoutCastEEEviT_T0_T2_T3_T4_T5_ --------------------------
	.section	.nv.info._ZN2at6native27unrolled_elementwise_kernelINS0_13BinaryFunctorIlllZZZNS0_15binary_internal21div_floor_kernel_cudaERNS_18TensorIteratorBaseEENKUlvE_clEvENKUlvE2_clEvEUlllE_EESt5arrayIPcLm3EELi4E23TrivialOffsetCalculatorILi2EjESD_ILi1EjENS0_6memory15LoadWithoutCastENSG_16StoreWithoutCastEEEviT_T0_T2_T3_T4_T5_,"",@"SHT_CUDA_INFO"
	.sectionflags	@""
	.align	4


	//----- nvinfo : EIATTR_CUDA_API_VERSION
	.align		4
        /*0000*/ 	.byte	0x04, 0x37
        /*0002*/ 	.short	(.L_4027 - .L_4026)
.L_4026:
        /*0004*/ 	.word	0x00000082


	//----- nvinfo : EIATTR_SW2861232_WAR
	.align		4
.L_4027:
        /*0008*/ 	.byte	0x01, 0x35
	.zero		2


	//----- nvinfo : EIATTR_PARAM_CBANK
	.align		4
        /*000c*/ 	.byte	0x04, 0x0a
        /*000e*/ 	.short	(.L_4029 - .L_4028)
	.align		4
.L_4028:
        /*0010*/ 	.word	index@(.nv.constant0._ZN2at6native27unrolled_elementwise_kernelINS0_13BinaryFunctorIlllZZZNS0_15binary_internal21div_floor_kernel_cudaERNS_18TensorIteratorBaseEENKUlvE_clEvENKUlvE2_clEvEUlllE_EESt5arrayIPcLm3EELi4E23TrivialOffsetCalculatorILi2EjESD_ILi1EjENS0_6memory15LoadWithoutCastENSG_16StoreWithoutCastEEEviT_T0_T2_T3_T4_T5_)
        /*0014*/ 	.short	0x0160
        /*0016*/ 	.short	0x0024


	//----- nvinfo : EIATTR_CBANK_PARAM_SIZE
	.align		4
.L_4029:
        /*0018*/ 	.byte	0x03, 0x19
        /*001a*/ 	.short	0x0024


	//----- nvinfo : EIATTR_KPARAM_INFO
	.align		4
        /*001c*/ 	.byte	0x04, 0x17
        /*001e*/ 	.short	(.L_4031 - .L_4030)
.L_4030:
        /*0020*/ 	.word	0x00000000
        /*0024*/ 	.short	0x0006
        /*0026*/ 	.short	0x0023
        /*0028*/ 	.byte	0x00, 0xf0, 0x05, 0x00


	//----- nvinfo : EIATTR_KPARAM_INFO
	.align		4
.L_4031:
        /*002c*/ 	.byte	0x04, 0x17
        /*002e*/ 	.short	(.L_4033 - .L_4032)
.L_4032:
        /*0030*/ 	.word	0x00000000
        /*0034*/ 	.short	0x0005
        /*0036*/ 	.short	0x0022
        /*0038*/ 	.byte	0x00, 0xf0, 0x05, 0x00


	//----- nvinfo : EIATTR_KPARAM_INFO
	.align		4
.L_4033:
        /*003c*/ 	.byte	0x04, 0x17
        /*003e*/ 	.short	(.L_4035 - .L_4034)
.L_4034:
        /*0040*/ 	.word	0x00000000
        /*0044*/ 	.short	0x0004
        /*0046*/ 	.short	0x0021
        /*0048*/ 	.byte	0x00, 0xf0, 0x05, 0x00


	//----- nvinfo : EIATTR_KPARAM_INFO
	.align		4
.L_4035:
        /*004c*/ 	.byte	0x04, 0x17
        /*004e*/ 	.short	(.L_4037 - .L_4036)
.L_4036:
        /*0050*/ 	.word	0x00000000
        /*0054*/ 	.short	0x0003
        /*0056*/ 	.short	0x0020
        /*0058*/ 	.byte	0x00, 0xf0, 0x05, 0x00


	//----- nvinfo : EIATTR_KPARAM_INFO
	.align		4
.L_4037:
        /*005c*/ 	.byte	0x04, 0x17
        /*005e*/ 	.short	(.L_4039 - .L_4038)
.L_4038:
        /*0060*/ 	.word	0x00000000
        /*0064*/ 	.short	0x0002
        /*0066*/ 	.short	0x0008
        /*0068*/ 	.byte	0x00, 0xf0, 0x61, 0x00


	//----- nvinfo : EIATTR_KPARAM_INFO
	.align		4
.L_4039:
        /*006c*/ 	.byte	0x04, 0x17
        /*006e*/ 	.short	(.L_4041 - .L_4040)
.L_4040:
        /*0070*/ 	.word	0x00000000
        /*0074*/ 	.short	0x0001
        /*0076*/ 	.short	0x0004
        /*0078*/ 	.byte	0x00, 0xf0, 0x05, 0x00


	//----- nvinfo : EIATTR_KPARAM_INFO
	.align		4
.L_4041:
        /*007c*/ 	.byte	0x04, 0x17
        /*007e*/ 	.short	(.L_4043 - .L_4042)
.L_4042:
        /*0080*/ 	.word	0x00000000
        /*0084*/ 	.short	0x0000
        /*0086*/ 	.short	0x0000
        /*0088*/ 	.byte	0x00, 0xf0, 0x11, 0x00


	//----- nvinfo : EIATTR_MAXREG_COUNT
	.align		4
.L_4043:
        /*008c*/ 	.byte	0x03, 0x1b
        /*008e*/ 	.short	0x00ff


	//----- nvinfo : EIATTR_MERCURY_ISA_VERSION
	.align		4
        /*0090*/ 	.byte	0x03, 0x5f
        /*0092*/ 	.short	0x0000


	//----- nvinfo : EIATTR_EXIT_INSTR_OFFSETS
	.align		4
        /*0094*/ 	.byte	0x04, 0x1c
        /*0096*/ 	.short	(.L_4045 - .L_4044)


	//   ....[0]....
.L_4044:
        /*0098*/ 	.word	0x00001790


	//   ....[1]....
        /*009c*/ 	.word	0x000017e0


	//----- nvinfo : EIATTR_MAX_THREADS
	.align		4
.L_4045:
        /*00a0*/ 	.byte	0x04, 0x05
        /*00a2*/ 	.short	(.L_4047 - .L_4046)
.L_4046:
        /*00a4*/ 	.word	0x00000080
        /*00a8*/ 	.word	0x00000001
        /*00ac*/ 	.word	0x00000001


	//----- nvinfo : EIATTR_CRS_STACK_SIZE
	.align		4
.L_4047:
        /*00b0*/ 	.byte	0x04, 0x1e
        /*00b2*/ 	.short	(.L_4049 - .L_4048)
.L_4048:
        /*00b4*/ 	.word	0x00000000
.L_4049:


//--------------------- .nv.info._ZN2at6native29vectorized_elementwise_kernelILi2ENS0_13BinaryFunctorIlllZZZNS0_15binary_internal21div_floor_kernel_cudaERNS_18TensorIteratorBaseEENKUlvE_clEvENKUlvE2_clEvEUlllE_EESt5arrayIPcLm3EEEEviT0_T1_ --------------------------
	.section	.nv.info._ZN2at6native29vectorized_elementwise_kernelILi2ENS0_13BinaryFunctorIlllZZZNS0_15binary_internal21div_floor_kernel_cudaERNS_18TensorIteratorBaseEENKUlvE_clEvENKUlvE2_clEvEUlllE_EESt5arrayIPcLm3EEEEviT0_T1_,"",@"SHT_CUDA_INFO"
	.sectionflags	@""
	.align	4


	//----- nvinfo : EIATTR_CUDA_API_VERSION
	.align		4
        /*0000*/ 	.byte	0x04, 0x37
        /*0002*/ 	.short	(.L_4051 - .L_4050)
.L_4050:
        /*0004*/ 	.word	0x00000082


	//----- nvinfo : EIATTR_SW2861232_WAR
	.align		4
.L_4051:
        /*0008*/ 	.byte	0x01, 0x35
	.zero		2


	//----- nvinfo : EIATTR_PARAM_CBANK
	.align		4
        /*000c*/ 	.byte	0x04, 0x0a
        /*000e*/ 	.short	(.L_4053 - .L_4052)
	.align		4
.L_4052:
        /*0010*/ 	.word	index@(.nv.constant0._ZN2at6native29vectorized_elementwise_kernelILi2ENS0_13BinaryFunctorIlllZZZNS0_15binary_internal21div_floor_kernel_cudaERNS_18TensorIteratorBaseEENKUlvE_clEvENKUlvE2_clEvEUlllE_EESt5arrayIPcLm3EEEEviT0_T1_)
        /*0014*/ 	.short	0x0160
        /*0016*/ 	.short	0x0020


	//----- nvinfo : EIATTR_CBANK_PARAM_SIZE
	.align		4
.L_4053:
        /*0018*/ 	.byte	0x03, 0x19
        /*001a*/ 	.short	0x0020


	//----- nvinfo : EIATTR_KPARAM_INFO
	.align		4
        /*001c*/ 	.byte	0x04, 0x17
        /*001e*/ 	.short	(.L_4055 - .L_4054)
.L_4054:
        /*0020*/ 	.word	0x00000000
        /*0024*/ 	.short	0x0002
        /*0026*/ 	.short	0x0008
        /*0028*/ 	.byte	0x00, 0xf0, 0x61, 0x00


	//----- nvinfo : EIATTR_KPARAM_INFO
	.align		4
.L_4055:
        /*002c*/ 	.byte	0x04, 0x17
        /*002e*/ 	.short	(.L_4057 - .L_4056)
.L_4056:
        /*0030*/ 	.word	0x00000000
        /*0034*/ 	.short	0x0001
        /*0036*/ 	.short	0x0004
        /*0038*/ 	.byte	0x00, 0xf0, 0x05, 0x00


	//----- nvinfo : EIATTR_KPARAM_INFO
	.align		4
.L_4057:
        /*003c*/ 	.byte	0x04, 0x17
        /*003e*/ 	.short	(.L_4059 - .L_4058)
.L_4058:
        /*0040*/ 	.word	0x00000000
        /*0044*/ 	.short	0x0000
        /*0046*/ 	.short	0x0000
        /*0048*/ 	.byte	0x00, 0xf0, 0x11, 0x00


	//----- nvinfo : EIATTR_MAXREG_COUNT
	.align		4
.L_4059:
        /*004c*/ 	.byte	0x03, 0x1b
        /*004e*/ 	.short	0x00ff


	//----- nvinfo : EIATTR_MERCURY_ISA_VERSION
	.align		4
        /*0050*/ 	.byte	0x03, 0x5f
        /*0052*/ 	.short	0x0000


	//----- nvinfo : EIATTR_EXIT_INSTR_OFFSETS
	.align		4
        /*0054*/ 	.byte	0x04, 0x1c
        /*0056*/ 	.short	(.L_4061 - .L_4060)


	//   ....[0]....
.L_4060:
        /*0058*/ 	.word	0x00002700


	//   ....[1]....
        /*005c*/ 	.word	0x00005690


	//   ....[2]....
        /*0060*/ 	.word	0x000056e0


	//----- nvinfo : EIATTR_MAX_THREADS
	.align		4
.L_4061:
        /*0064*/ 	.byte	0x04, 0x05
        /*0066*/ 	.short	(.L_4063 - .L_4062)
.L_4062:
        /*0068*/ 	.word	0x00000080
        /*006c*/ 	.word	0x00000001
        /*0070*/ 	.word	0x00000001


	//----- nvinfo : EIATTR_CRS_STACK_SIZE
	.align		4
.L_4063:
        /*0074*/ 	.byte	0x04, 0x1e
        /*0076*/ 	.short	(.L_4065 - .L_4064)
.L_4064:
        /*0078*/ 	.word	0x00000000
.L_4065:


//--------------------- .nv.info._ZN2at6native29vectorized_elementwise_kernelILi4ENS0_13BinaryFunctorIlllZZZNS0_15binary_internal21div_floor_kernel_cudaERNS_18TensorIteratorBaseEENKUlvE_clEvENKUlvE2_clEvEUlllE_EESt5arrayIPcLm3EEEEviT0_T1_ --------------------------
	.section	.nv.info._ZN2at6native29vectorized_elementwise_kernelILi4ENS0_13BinaryFunctorIlllZZZNS0_15binary_internal21div_floor_kernel_cudaERNS_18TensorIteratorBaseEENKUlvE_clEvENKUlvE2_clEvEUlllE_EESt5arrayIPcLm3EEEEviT0_T1_,"",@"SHT_CUDA_INFO"
	.sectionflags	@""
	.align	4


	//----- nvinfo : EIATTR_CUDA_API_VERSION
	.align		4
        /*0000*/ 	.byte	0x04, 0x37
        /*0002*/ 	.short	(.L_4067 - .L_4066)
.L_4066:
        /*0004*/ 	.word	0x00000082


	//----- nvinfo : EIATTR_SW2861232_WAR
	.align		4
.L_4067:
        /*0008*/ 	.byte	0x01, 0x35
	.zero		2


	//----- nvinfo : EIATTR_PARAM_CBANK
	.align		4
        /*000c*/ 	.byte	0x04, 0x0a
        /*000e*/ 	.short	(.L_4069 - .L_4068)
	.align		4
.L_4068:
        /*0010*/ 	.word	index@(.nv.constant0._ZN2at6native29vectorized_elementwise_kernelILi4ENS0_13BinaryFunctorIlllZZZNS0_15binary_internal21div_floor_kernel_cudaERNS_18TensorIteratorBaseEENKUlvE_clEvENKUlvE2_clEvEUlllE_EESt5arrayIPcLm3EEEEviT0_T1_)
        /*0014*/ 	.short	0x0160
        /*0016*/ 	.short	0x0020


	//----- nvinfo : EIATTR_CBANK_PARAM_SIZE
	.align		4
.L_4069:
        /*0018*/ 	.byte	0x03, 0x19
        /*001a*/ 	.short	0x0020


	//----- nvinfo : EIATTR_KPARAM_INFO
	.align		4
        /*001c*/ 	.byte	0x04, 0x17
        /*001e*/ 	.short	(.L_4071 - .L_4070)
.L_4070:
        /*0020*/ 	.word	0x00000000
        /*0024*/ 	.short	0x0002
        /*0026*/ 	.short	0x0008
        /*0028*/ 	.byte	0x00, 0xf0, 0x61, 0x00


	//----- nvinfo : EIATTR_KPARAM_INFO
	.align		4
.L_4071:
        /*002c*/ 	.byte	0x04, 0x17
        /*002e*/ 	.short	(.L_4073 - .L_4072)
.L_4072:
        /*0030*/ 	.word	0x00000000
        /*0034*/ 	.short	0x0001
        /*0036*/ 	.short	0x0004
        /*0038*/ 	.byte	0x00, 0xf0, 0x05, 0x00


	//----- nvinfo : EIATTR_KPARAM_INFO
	.align		4
.L_4073:
        /*003c*/ 	.byte	0x04, 0x17
        /*003e*/ 	.short	(.L_4075 - .L_4074)
.L_4074:
        /*0040*/ 	.word	0x00000000
        /*0044*/ 	.short	0x0000
        /*0046*/ 	.short	0x0000
        /*0048*/ 	.byte	0x00, 0xf0, 0x11, 0x00


	//----- nvinfo : EIATTR_MAXREG_COUNT
	.align		4
.L_4075:
        /*004c*/ 	.byte	0x03, 0x1b
        /*004e*/ 	.short	0x00ff


	//----- nvinfo : EIATTR_MERCURY_ISA_VERSION
	.align		4
        /*0050*/ 	.byte	0x03, 0x5f
        /*0052*/ 	.short	0x0000


	//----- nvinfo : EIATTR_EXIT_INSTR_OFFSETS
	.align		4
        /*0054*/ 	.byte	0x04, 0x1c
        /*0056*/ 	.short	(.L_4077 - .L_4076)


	//   ....[0]....
.L_4076:
        /*0058*/ 	.word	0x00002700


	//   ....[1]....
        /*005c*/ 	.word	0x00005690


	//   ....[2]....
        /*0060*/ 	.word	0x000056e0


	//----- nvinfo : EIATTR_MAX_THREADS
	.align		4
.L_4077:
        /*0064*/ 	.byte	0x04, 0x05
        /*0066*/ 	.short	(.L_4079 - .L_4078)
.L_4078:
        /*0068*/ 	.word	0x00000080
        /*006c*/ 	.word	0x00000001
        /*0070*/ 	.word	0x00000001


	//----- nvinfo : EIATTR_CRS_STACK_SIZE
	.align		4
.L_4079:
        /*0074*/ 	.byte	0x04, 0x1e
        /*0076*/ 	.short	(.L_4081 - .L_4080)
.L_4080:
        /*0078*/ 	.word	0x00000000
.L_4081:


//--------------------- .nv.info._ZN2at6native29vectorized_elementwise_kernelILi8ENS0_13BinaryFunctorIlllZZZNS0_15binary_internal21div_floor_kernel_cudaERNS_18TensorIteratorBaseEENKUlvE_clEvENKUlvE2_clEvEUlllE_EESt5arrayIPcLm3EEEEviT0_T1_ --------------------------
	.section	.nv.info._ZN2at6native29vectorized_elementwise_kernelILi8ENS0_13BinaryFunctorIlllZZZNS0_15binary_internal21div_floor_kernel_cudaERNS_18TensorIteratorBaseEENKUlvE_clEvENKUlvE2_clEvEUlllE_EESt5arrayIPcLm3EEEEviT0_T1_,"",@"SHT_CUDA_INFO"
	.sectionflags	@""
	.align	4


	//----- nvinfo : EIATTR_CUDA_API_VERSION
	.align		4
        /*0000*/ 	.byte	0x04, 0x37
        /*0002*/ 	.short	(.L_4083 - .L_4082)
.L_4082:
        /*0004*/ 	.word	0x00000082


	//----- nvinfo : EIATTR_SW2861232_WAR
	.align		4
.L_4083:
        /*0008*/ 	.byte	0x01, 0x35
	.zero		2


	//----- nvinfo : EIATTR_PARAM_CBANK
	.align		4
        /*000c*/ 	.byte	0x04, 0x0a
        /*000e*/ 	.short	(.L_4085 - .L_4084)
	.align		4
.L_4084:
        /*0010*/ 	.word	index@(.nv.constant0._ZN2at6native29vectorized_elementwise_kernelILi8ENS0_13BinaryFunctorIlllZZZNS0_15binary_internal21div_floor_kernel_cudaERNS_18TensorIteratorBaseEENKUlvE_clEvENKUlvE2_clEvEUlllE_EESt5arrayIPcLm3EEEEviT0_T1_)
        /*0014*/ 	.short	0x0160
        /*0016*/ 	.short	0x0020


	//----- nvinfo : EIATTR_CBANK_PARAM_SIZE
	.align		4
.L_4085:
        /*0018*/ 	.byte	0x03, 0x19
        /*001a*/ 	.short	0x0020


	//----- nvinfo : EIATTR_KPARAM_INFO
	.align		4
        /*001c*/ 	.byte	0x04, 0x17
        /*001e*/ 	.short	(.L_4087 - .L_4086)
.L_4086:
        /*0020*/ 	.word	0x00000000
        /*0024*/ 	.short	0x0002
        /*0026*/ 	.short	0x0008
        /*0028*/ 	.byte	0x00, 0xf0, 0x61, 0x00


	//----- nvinfo : EIATTR_KPARAM_INFO
	.align		4
.L_4087:
        /*002c*/ 	.byte	0x04, 0x17
        /*002e*/ 	.short	(.L_4089 - .L_4088)
.L_4088:
        /*0030*/ 	.word	0x00000000
        /*0034*/ 	.short	0x0001
        /*0036*/ 	.short	0x0004
        /*0038*/ 	.byte	0x00, 0xf0, 0x05, 0x00


	//----- nvinfo : EIATTR_KPARAM_INFO
	.align		4
.L_4089:
        /*003c*/ 	.byte	0x04, 0x17
        /*003e*/ 	.short	(.L_4091 - .L_4090)
.L_4090:
        /*0040*/ 	.word	0x00000000
        /*0044*/ 	.short	0x0000
        /*0046*/ 	.short	0x0000
        /*0048*/ 	.byte	0x00, 0xf0, 0x11, 0x00


	//----- nvinfo : EIATTR_MAXREG_COUNT
	.align		4
.L_4091:
        /*004c*/ 	.byte	0x03, 0x1b
        /*004e*/ 	.short	0x00ff


	//----- nvinfo : EIATTR_MERCURY_ISA_VERSION
	.align		4
        /*0050*/ 	.byte	0x03, 0x5f
        /*0052*/ 	.short	0x0000


	//----- nvinfo : EIATTR_EXIT_INSTR_OFFSETS
	.align		4
        /*0054*/ 	.byte	0x04, 0x1c
        /*0056*/ 	.short	(.L_4093 - .L_4092)


	//   ....[0]....
.L_4092:
        /*0058*/ 	.word	0x00000010


	//----- nvinfo : EIATTR_MAX_THREADS
	.align		4
.L_4093:
        /*005c*/ 	.byte	0x04, 0x05
        /*005e*/ 	.short	(.L_4095 - .L_4094)
.L_4094:
        /*0060*/ 	.word	0x00000080
        /*0064*/ 	.word	0x00000001
        /*0068*/ 	.word	0x00000001
.L_4095:


//--------------------- .nv.info._ZN2at6native18elementwise_kernelILi128ELi4EZNS0_15gpu_kernel_implINS0_13BUnaryFunctorIlllZZZNS0_15binary_internal21div_floor_kernel_cudaERNS_18TensorIteratorBaseEENKUlvE_clEvENKUlvE2_clEvEUlllE_EEEEvS6_RKT_EUliE_EEviT1_ --------------------------
	.section	.nv.info._ZN2at6native18elementwise_kernelILi128ELi4EZNS0_15gpu_kernel_implINS0_13BUnaryFunctorIlllZZZNS0_15binary_internal21div_floor_kernel_cudaERNS_18TensorIteratorBaseEENKUlvE_clEvENKUlvE2_clEvEUlllE_EEEEvS6_RKT_EUliE_EEviT1_,"",@"SHT_CUDA_INFO"
	.sectionflags	@""
	.align	4


	//----- nvinfo : EIATTR_CUDA_API_VERSION
	.align		4
        /*0000*/ 	.byte	0x04, 0x37
        /*0002*/ 	.short	(.L_4097 - .L_4096)
.L_4096:
        /*0004*/ 	.word	0x00000082


	//----- nvinfo : EIATTR_SW2861232_WAR
	.align		4
.L_4097:
        /*0008*/ 	.byte	0x01, 0x35
	.zero		2


	//----- nvinfo : EIATTR_PARAM_CBANK
	.align		4
        /*000c*/ 	.byte	0x04, 0x0a
        /*000e*/ 	.short	(.L_4099 - .L_4098)
	.align		4
.L_4098:
        /*0010*/ 	.word	index@(.nv.constant0._ZN2at6native18elementwise_kernelILi128ELi4EZNS0_15gpu_kernel_implINS0_13BUnaryFunctorIlllZZZNS0_15binary_internal21div_floor_kernel_cudaERNS_18TensorIteratorBaseEENKUlvE_clEvENKUlvE2_clEvEUlllE_EEEEvS6_RKT_EUliE_EEviT1_)
        /*0014*/ 	.short	0x0160
        /*0016*/ 	.short	0x0230


	//----- nvinfo : EIATTR_CBANK_PARAM_SIZE
	.align		4
.L_4099:
        /*0018*/ 	.byte	0x03, 0x19
        /*001a*/ 	.short	0x0230


	//----- nvinfo : EIATTR_KPARAM_INFO
	.align		4
        /*001c*/ 	.byte	0x04, 0x17
        /*001e*/ 	.short	(.L_4101 - .L_4100)
.L_4100:
        /*0020*/ 	.word	0x00000000
        /*0024*/ 	.short	0x0001
        /*0026*/ 	.short	0x0008
        /*0028*/ 	.byte	0x00, 0xf0, 0xa1, 0x08


	//----- nvinfo : EIATTR_KPARAM_INFO
	.align		4
.L_4101:
        /*002c*/ 	.byte	0x04, 0x17
        /*002e*/ 	.short	(.L_4103 - .L_4102)
.L_4102:
        /*0030*/ 	.word	0x00000000
        /*0034*/ 	.short	0x0000
        /*0036*/ 	.short	0x0000
        /*0038*/ 	.byte	0x00, 0xf0, 0x11, 0x00


	//----- nvinfo : EIATTR_MAXREG_COUNT
	.align		4
.L_4103:
        /*003c*/ 	.byte	0x03, 0x1b
        /*003e*/ 	.short	0x0080


	//----- nvinfo : EIATTR_EXTERNS
	.align		4
        /*0040*/ 	.byte	0x04, 0x0f
        /*0042*/ 	.short	(.L_4105 - .L_4104)


	//   ....[0]....
	.align		4
.L_4104:
        /*0044*/ 	.word	index@(__assertfail)


	//----- nvinfo : EIATTR_MERCURY_ISA_VERSION
	.align		4
.L_4105:
        /*0048*/ 	.byte	0x03, 0x5f
        /*004a*/ 	.short	0x0000


	//----- nvinfo : EIATTR_SYSCALL_OFFSETS
	.align		4
        /*004c*/ 	.byte	0x04, 0x46
        /*004e*/ 	.short	(.L_4107 - .L_4106)


	//   ....[0]....
.L_4106:
        /*0050*/ 	.word	0x00001cf0


	//   ....[1]....
        /*0054*/ 	.word	0x00002fd0


	//   ....[2]....
        /*0058*/ 	.word	0x00004d00


	//   ....[3]....
        /*005c*/ 	.word	0x00006010


	//   ....[4]....
        /*0060*/ 	.word	0x00007d10


	//   ....[5]....
        /*0064*/ 	.word	0x00009020


	//   ....[6]....
        /*0068*/ 	.word	0x0000ad30


	//   ....[7]....
        /*006c*/ 	.word	0x0000c040


	//----- nvinfo : EIATTR_EXIT_INSTR_OFFSETS
	.align		4
.L_4107:
        /*0070*/ 	.byte	0x04, 0x1c
        /*0072*/ 	.short	(.L_4109 - .L_4108)


	//   ....[0]....
.L_4108:
        /*0074*/ 	.word	0x000090a0


	//   ....[1]....
        /*0078*/ 	.word	0x0000b2f0


	//   ....[2]....
        /*007c*/ 	.word	0x0000b310


	//   ....[3]....
        /*0080*/ 	.word	0x0000b390


	//   ....[4]....
        /*0084*/ 	.word	0x0000b3b0


	//   ....[5]....
        /*0088*/ 	.word	0x0000b3d0


	//   ....[6]....
        /*008c*/ 	.word	0x0000b460


	//   ....[7]....
        /*0090*/ 	.word	0x0000b4a0


	//   ....[8]....
        /*0094*/ 	.word	0x0000b540


	//   ....[9]....
        /*0098*/ 	.word	0x0000b590


	//   ....[10]....
        /*009c*/ 	.word	0x0000b5c0


	//   ....[11]....
        /*00a0*/ 	.word	0x0000b690


	//   ....[12]....
        /*00a4*/ 	.word	0x0000b6d0


	//   ....[13]....
        /*00a8*/ 	.word	0x0000b860


	//   ....[14]....
        /*00ac*/ 	.word	0x0000b9c0


	//   ....[15]....
        /*00b0*/ 	.word	0x0000ba00


	//   ....[16]....
        /*00b4*/ 	.word	0x0000baa0


	//   ....[17]....
        /*00b8*/ 	.word	0x0000bc20


	//   ....[18]....
        /*00bc*/ 	.word	0x0000bda0


	//   ....[19]....
        /*00c0*/ 	.word	0x0000bf10


	//   ....[20]....
        /*00c4*/ 	.word	0x0000c050


	//   ....[21]....
        /*00c8*/ 	.word	0x0000c070


	//   ....[22]....
        /*00cc*/ 	.word	0x0000c090


	//----- nvinfo : EIATTR_MAX_THREADS
	.align		4
.L_4109:
        /*00d0*/ 	.byte	0x04, 0x05
        /*00d2*/ 	.short	(.L_4111 - .L_4110)
.L_4110:
        /*00d4*/ 	.word	0x00000080
        /*00d8*/ 	.word	0x00000001
        /*00dc*/ 	.word	0x00000001


	//----- nvinfo : EIATTR_CRS_STACK_SIZE
	.align		4
.L_4111:
        /*00e0*/ 	.byte	0x04, 0x1e
        /*00e2*/ 	.short	(.L_4113 - .L_4112)
.L_4112:
        /*00e4*/ 	.word	0x00000000
.L_4113:


//--------------------- .nv.info._ZN2at6native27unrolled_elementwise_kernelINS0_13BUnaryFunctorIlllZZZNS0_15binary_internal21div_floor_kernel_cudaERNS_18TensorIteratorBaseEENKUlvE_clEvENKUlvE2_clEvEUlllE_EESt5arrayIPcLm2EELi4E23TrivialOffsetCalculatorILi1EjESE_NS0_6memory12LoadWithCastILi1EEENSF_13StoreWithCastILi1EEEEEviT_T0_T2_T3_T4_T5_ --------------------------
	.section	.nv.info._ZN2at6native27unrolled_elementwise_kernelINS0_13BUnaryFunctorIlllZZZNS0_15binary_internal21div_floor_kernel_cudaERNS_18TensorIteratorBaseEENKUlvE_clEvENKUlvE2_clEvEUlllE_EESt5arrayIPcLm2EELi4E23TrivialOffsetCalculatorILi1EjESE_NS0_6memory12LoadWithCastILi1EEENSF_13StoreWithCastILi1EEEEEviT_T0_T2_T3_T4_T5_,"",@"SHT_CUDA_INFO"
	.sectionflags	@""
	.align	4


	//----- nvinfo : EIATTR_CUDA_API_VERSION
	.align		4
        /*0000*/ 	.byte	0x04, 0x37
        /*0002*/ 	.short	(.L_4115 - .L_4114)
.L_4114:
        /*0004*/ 	.word	0x00000082


	//----- nvinfo : EIATTR_SW2861232_WAR
	.align		4
.L_4115:
        /*0008*/ 	.byte	0x01, 0x35
	.zero		2


	//----- nvinfo : EIATTR_PARAM_CBANK
	.align		4
        /*000c*/ 	.byte	0x04, 0x0a
        /*000e*/ 	.short	(.L_4117 - .L_4116)
	.align		4
.L_4116:
        /*0010*/ 	.word	index@(.nv.constant0._ZN2at6native27unrolled_elementwise_kernelINS0_13BUnaryFunctorIlllZZZNS0_15binary_internal21div_floor_kernel_cudaERNS_18TensorIteratorBaseEENKUlvE_clEvENKUlvE2_clEvEUlllE_EESt5arrayIPcLm2EELi4E23TrivialOffsetCalculatorILi1EjESE_NS0_6memory12LoadWithCastILi1EEENSF_13StoreWithCastILi1EEEEEviT_T0_T2_T3_T4_T5_)
        /*0014*/ 	.short	0x0160
        /*0016*/ 	.short	0x003c


	//----- nvinfo : EIATTR_CBANK_PARAM_SIZE
	.align		4
.L_4117:
        /*0018*/ 	.byte	0x03, 0x19
        /*001a*/ 	.short	0x003c


	//----- nvinfo : EIATTR_KPARAM_INFO
	.align		4
        /*001c*/ 	.byte	0x04, 0x17
        /*001e*/ 	.short	(.L_4119 - .L_4118)
.L_4118:
        /*0020*/ 	.word	0x00000000
        /*0024*/ 	.short	0x0006
        /*0026*/ 	.short	0x0034
        /*0028*/ 	.byte	0x00, 0xf0, 0x21, 0x00


	//----- nvinfo : EIATTR_KPARAM_INFO
	.align		4
.L_4119:
        /*002c*/ 	.byte	0x04, 0x17
        /*002e*/ 	.short	(.L_4121 - .L_4120)
.L_4120:
        /*0030*/ 	.word	0x00000000
        /*0034*/ 	.short	0x0005
        /*0036*/ 	.short	0x002c
        /*0038*/ 	.byte	0x00, 0xf0, 0x21, 0x00


	//----- nvinfo : EIATTR_KPARAM_INFO
	.align		4
.L_4121:
        /*003c*/ 	.byte	0x04, 0x17
        /*003e*/ 	.short	(.L_4123 - .L_4122)
.L_4122:
        /*0040*/ 	.word	0x00000000
        /*0044*/ 	.short	0x0004
        /*0046*/ 	.short	0x0029
        /*0048*/ 	.byte	0x00, 0xf0, 0x05, 0x00


	//----- nvinfo : EIATTR_KPARAM_INFO
	.align		4
.L_4123:
        /*004c*/ 	.byte	0x04, 0x17
        /*004e*/ 	.short	(.L_4125 - .L_4124)
.L_4124:
        /*0050*/ 	.word	0x00000000
        /*0054*/ 	.short	0x0003
        /*0056*/ 	.short	0x0028
        /*0058*/ 	.byte	0x00, 0xf0, 0x05, 0x00


	//----- nvinfo : EIATTR_KPARAM_INFO
	.align		4
.L_4125:
        /*005c*/ 	.byte	0x04, 0x17
        /*005e*/ 	.short	(.L_4127 - .L_4126)
.L_4126:
        /*0060*/ 	.word	0x00000000
        /*0064*/ 	.short	0x0002
        /*0066*/ 	.short	0x0018
        /*0068*/ 	.byte	0x00, 0xf0, 0x41, 0x00


	//----- nvinfo : EIATTR_KPARAM_INFO
	.align		4
.L_4127:
        /*006c*/ 	.byte	0x04, 0x17
        /*006e*/ 	.short	(.L_4129 - .L_4128)
.L_4128:
        /*0070*/ 	.word	0x00000000
        /*0074*/ 	.short	0x0001
        /*0076*/ 	.short	0x0008
        /*0078*/ 	.byte	0x00, 0xf0, 0x41, 0x00


	//----- nvinfo : EIATTR_KPARAM_INFO
	.align		4
.L_4129:
        /*007c*/ 	.byte	0x04, 0x17
        /*007e*/ 	.short	(.L_4131 - .L_4130)
.L_4130:
        /*0080*/ 	.word	0x00000000
        /*0084*/ 	.short	0x0000
        /*0086*/ 	.short	0x0000
        /*0088*/ 	.byte	0x00, 0xf0, 0x11, 0x00


	//----- nvinfo : EIATTR_MAXREG_COUNT
	.align		4
.L_4131:
        /*008c*/ 	.byte	0x03, 0x1b
        /*008e*/ 	.short	0x00ff


	//----- nvinfo : EIATTR_EXTERNS
	.align		4
        /*0090*/ 	.byte	0x04, 0x0f
        /*0092*/ 	.short	(.L_4133 - .L_4132)


	//   ....[0]....
	.align		4
.L_4132:
        /*0094*/ 	.word	index@(__assertfail)


	//----- nvinfo : EIATTR_MERCURY_ISA_VERSION
	.align		4
.L_4133:
        /*0098*/ 	.byte	0x03, 0x5f
        /*009a*/ 	.short	0x0000


	//----- nvinfo : EIATTR_SYSCALL_OFFSETS
	.align		4
        /*009c*/ 	.byte	0x04, 0x46
        /*009e*/ 	.short	(.L_4135 - .L_4134)


	//   ....[0]....
.L_4134:
        /*00a0*/ 	.word	0x00000f00


	//   ....[1]....
        /*00a4*/ 	.word	0x00001e10


	//   ....[2]....
        /*00a8*/ 	.word	0x00002d30


	//   ....[3]....
        /*00ac*/ 	.word	0x00003c20


	//   ....[4]....
        /*00b0*/ 	.word	0x00005fe0


	//   ....[5]....
        /*00b4*/ 	.word	0x00006ef0


	//   ....[6]....
        /*00b8*/ 	.word	0x00007dc0


	//   ....[7]....
        /*00bc*/ 	.word	0x00008c90


	//----- nvinfo : EIATTR_EXIT_INSTR_OFFSETS
	.align		4
.L_4135:
        /*00c0*/ 	.byte	0x04, 0x1c
        /*00c2*/ 	.short	(.L_4137 - .L_4136)


	//   ....[0]....
.L_4136:
        /*00c4*/ 	.word	0x00007e40


	//   ....[1]....
        /*00c8*/ 	.word	0x00007f50


	//   ....[2]....
        /*00cc*/ 	.word	0x00007f70


	//   ....[3]....
        /*00d0*/ 	.word	0x00007ff0


	//   ....[4]....
        /*00d4*/ 	.word	0x00008010


	//   ....[5]....
        /*00d8*/ 	.word	0x00008030


	//   ....[6]....
        /*00dc*/ 	.word	0x000080c0


	//   ....[7]....
        /*00e0*/ 	.word	0x00008100


	//   ....[8]....
        /*00e4*/ 	.word	0x000081a0


	//   ....[9]....
        /*00e8*/ 	.word	0x000081f0


	//   ....[10]....
        /*00ec*/ 	.word	0x00008220


	//   ....[11]....
        /*00f0*/ 	.word	0x000082f0


	//   ....[12]....
        /*00f4*/ 	.word	0x00008330


	//   ....[13]....
        /*00f8*/ 	.word	0x000084c0


	//   ....[14]....
        /*00fc*/ 	.word	0x00008620


	//   ....[15]....
        /*0100*/ 	.word	0x00008660


	//   ....[16]....
        /*0104*/ 	.word	0x00008700


	//   ....[17]....
        /*0108*/ 	.word	0x00008880


	//   ....[18]....
        /*010c*/ 	.word	0x00008a00


	//   ....[19]....
        /*0110*/ 	.word	0x00008b60


	//   ....[20]....
        /*0114*/ 	.word	0x00008ca0


	//   ....[21]....
        /*0118*/ 	.word	0x00008cc0


	//   ....[22]....
        /*011c*/ 	.word	0x00008ce0


	//----- nvinfo : EIATTR_MAX_THREADS
	.align		4
.L_4137:
        /*0120*/ 	.byte	0x04, 0x05
        /*0122*/ 	.short	(.L_4139 - .L_4138)
.L_4138:
        /*0124*/ 	.word	0x00000080
        /*0128*/ 	.word	0x00000001
        /*012c*/ 	.word	0x00000001


	//----- nvinfo : EIATTR_CRS_STACK_SIZE
	.align		4
.L_4139:
        /*0130*/ 	.byte	0x04, 0x1e
        /*0132*/ 	.short	(.L_4141 - .L_4140)
.L_4140:
        /*0134*/ 	.word	0x00000000
.L_4141:


//--------------------- .nv.info._ZN2at6native18elementwise_kernelILi128ELi2EZNS0_22gpu_kernel_impl_nocastINS0_13BUnaryFunctorIlllZZZNS0_15binary_internal21div_floor_kernel_cudaERNS_18TensorIteratorBaseEENKUlvE_clEvENKUlvE2_clEvEUlllE_EEEEvS6_RKT_EUliE_EEviT1_ --------------------------
	.section	.nv.info._ZN2at6native18elementwise_kernelILi128ELi2EZNS0_22gpu_kernel_impl_nocastINS0_13BUnaryFunctorIlllZZZNS0_15binary_internal21div_floor_kernel_cudaERNS_18TensorIteratorBaseEENKUlvE_clEvENKUlvE2_clEvEUlllE_EEEEvS6_RKT_EUliE_EEviT1_,"",@"SHT_CUDA_INFO"
	.sectionflags	@""
	.align	4


	//----- nvinfo : EIATTR_CUDA_API_VERSION
	.align		4
        /*0000*/ 	.byte	0x04, 0x37
        /*0002*/ 	.short	(.L_4143 - .L_4142)
.L_4142:
        /*0004*/ 	.word	0x00000082


	//----- nvinfo : EIATTR_SW2861232_WAR
	.align		4
.L_4143:
        /*0008*/ 	.byte	0x01, 0x35
	.zero		2


	//----- nvinfo : EIATTR_PARAM_CBANK
	.align		4
        /*000c*/ 	.byte	0x04, 0x0a
        /*000e*/ 	.short	(.L_4145 - .L_4144)
	.align		4
.L_4144:
        /*0010*/ 	.word	index@(.nv.constant0._ZN2at6native18elementwise_kernelILi128ELi2EZNS0_22gpu_kernel_impl_nocastINS0_13BUnaryFunctorIlllZZZNS0_15binary_internal21div_floor_kernel_cudaERNS_18TensorIteratorBaseEENKUlvE_clEvENKUlvE2_clEvEUlllE_EEEEvS6_RKT_EUliE_EEviT1_)
        /*0014*/ 	.short	0x0160
        /*0016*/ 	.short	0x0228


	//----- nvinfo : EIATTR_CBANK_PARAM_SIZE
	.align		4
.L_4145:
        /*0018*/ 	.byte	0x03, 0x19
        /*001a*/ 	.short	0x0228


	//----- nvinfo : EIATTR_KPARAM_INFO
	.align		4
        /*001c*/ 	.byte	0x04, 0x17
        /*001e*/ 	.short	(.L_4147 - .L_4146)
.L_4146:
        /*0020*/ 	.word	0x00000000
        /*0024*/ 	.short	0x0001
        /*0026*/ 	.short	0x0008
        /*0028*/ 	.byte	0x00, 0xf0, 0x81, 0x08


	//----- nvinfo : EIATTR_KPARAM_INFO
	.align		4
.L_4147:
        /*002c*/ 	.byte	0x04, 0x17
        /*002e*/ 	.short	(.L_4149 - .L_4148)
.L_4148:
        /*0030*/ 	.word	0x00000000
        /*0034*/ 	.short	0x0000
        /*0036*/ 	.short	0x0000
        /*0038*/ 	.byte	0x00, 0xf0, 0x11, 0x00


	//----- nvinfo : EIATTR_MAXREG_COUNT
	.align		4
.L_4149:
        /*003c*/ 	.byte	0x03, 0x1b
        /*003e*/ 	.short	0x0080


	//----- nvinfo : EIATTR_MERCURY_ISA_VERSION
	.align		4
        /*0040*/ 	.byte	0x03, 0x5f
        /*0042*/ 	.short	0x0000


	//----- nvinfo : EIATTR_EXIT_INSTR_OFFSETS
	.align		4
        /*0044*/ 	.byte	0x04, 0x1c
        /*0046*/ 	.short	(.L_4151 - .L_4150)


	//   ....[0]....
.L_4150:
        /*0048*/ 	.word	0x000013e0


	//   ....[1]....
        /*004c*/ 	.word	0x00002710


	//----- nvinfo : EIATTR_MAX_THREADS
	.align		4
.L_4151:
        /*0050*/ 	.byte	0x04, 0x05
        /*0052*/ 	.short	(.L_4153 - .L_4152)
.L_4152:
        /*0054*/ 	.word	0x00000080
        /*0058*/ 	.word	0x00000001
        /*005c*/ 	.word	0x00000001


	//----- nvinfo : EIATTR_CRS_STACK_SIZE
	.align		4
.L_4153:
        /*0060*/ 	.byte	0x04, 0x1e
        /*0062*/ 	.short	(.L_4155 - .L_4154)
.L_4154:
        /*0064*/ 	.word	0x00000000
.L_4155:


//--------------------- .nv.info._ZN2at6native27unrolled_elementwise_kernelINS0_13BUnaryFunctorIlllZZZNS0_15binary_internal21div_floor_kernel_cudaERNS_18TensorIteratorBaseEENKUlvE_clEvENKUlvE2_clEvEUlllE_EESt5arrayIPcLm2EELi4E23TrivialOffsetCalculatorILi1EjESE_NS0_6memory15LoadWithoutCastENSF_16StoreWithoutCastEEEviT_T0_T2_T3_T4_T5_ --------------------------
	.section	.nv.info._ZN2at6native27unrolled_elementwise_kernelINS0_13BUnaryFunctorIlllZZZNS0_15binary_internal21div_floor_kernel_cudaERNS_18TensorIteratorBaseEENKUlvE_clEvENKUlvE2_clEvEUlllE_EESt5arrayIPcLm2EELi4E23TrivialOffsetCalculatorILi1EjESE_NS0_6memory15LoadWithoutCastENSF_16StoreWithoutCastEEEviT_T0_T2_T3_T4_T5_,"",@"SHT_CUDA_INFO"
	.sectionflags	@""
	.align	4


	//----- nvinfo : EIATTR_CUDA_API_VERSION
	.align		4
        /*0000*/ 	.byte	0x04, 0x37
        /*0002*/ 	.short	(.L_4157 - .L_4156)
.L_4156:
        /*0004*/ 	.word	0x00000082


	//----- nvinfo : EIATTR_SW2861232_WAR
	.align		4
.L_4157:
        /*0008*/ 	.byte	0x01, 0x35
	.zero		2


	//----- nvinfo : EIATTR_PARAM_CBANK
	.align		4
        /*000c*/ 	.byte	0x04, 0x0a
        /*000e*/ 	.short	(.L_4159 - .L_4158)
	.align		4
.L_4158:
        /*0010*/ 	.word	index@(.nv.constant0._ZN2at6native27unrolled_elementwise_kernelINS0_13BUnaryFunctorIlllZZZNS0_15binary_internal21div_floor_kernel_cudaERNS_18TensorIteratorBaseEENKUlvE_clEvENKUlvE2_clEvEUlllE_EESt5arrayIPcLm2EELi4E23TrivialOffsetCalculatorILi1EjESE_NS0_6memory15LoadWithoutCastENSF_16StoreWithoutCastEEEviT_T0_T2_T3_T4_T5_)
        /*0014*/ 	.short	0x0160
        /*0016*/ 	.short	0x002c


	//----- nvinfo : EIATTR_CBANK_PARAM_SIZE
	.align		4
.L_4159:
        /*0018*/ 	.byte	0x03, 0x19
        /*001a*/ 	.short	0x002c


	//----- nvinfo : EIATTR_KPARAM_INFO
	.align		4
        /*001c*/ 	.byte	0x04, 0x17
        /*001e*/ 	.short	(.L_4161 - .L_4160)
.L_4160:
        /*0020*/ 	.word	0x00000000
        /*0024*/ 	.short	0x0006
        /*0026*/ 	.short	0x002b
        /*0028*/ 	.byte	0x00, 0xf0, 0x05, 0x00


	//----- nvinfo : EIATTR_KPARAM_INFO
	.align		4
.L_4161:
        /*002c*/ 	.byte	0x04, 0x17
        /*002e*/ 	.short	(.L_4163 - .L_4162)
.L_4162:
        /*0030*/ 	.word	0x00000000
        /*0034*/ 	.short	0x0005
        /*0036*/ 	.short	0x002a
        /*0038*/ 	.byte	0x00, 0xf0, 0x05, 0x00


	//----- nvinfo : EIATTR_KPARAM_INFO
	.align		4
.L_4163:
        /*003c*/ 	.byte	0x04, 0x17
        /*003e*/ 	.short	(.L_4165 - .L_4164)
.L_4164:
        /*0040*/ 	.word	0x00000000
        /*0044*/ 	.short	0x0004
        /*0046*/ 	.short	0x0029
        /*0048*/ 	.byte	0x00, 0xf0, 0x05, 0x00


	//----- nvinfo : EIATTR_KPARAM_INFO
	.align		4
.L_4165:
        /*004c*/ 	.byte	0x04, 0x17
        /*004e*/ 	.short	(.L_4167 - .L_4166)
.L_4166:
        /*0050*/ 	.word	0x00000000
        /*0054*/ 	.short	0x0003
        /*0056*/ 	.short	0x0028
        /*0058*/ 	.byte	0x00, 0xf0, 0x05, 0x00


	//----- nvinfo : EIATTR_KPARAM_INFO
	.align		4
.L_4167:
        /*005c*/ 	.byte	0x04, 0x17
        /*005e*/ 	.short	(.L_4169 - .L_4168)
.L_4168:
        /*0060*/ 	.word	0x00000000
        /*0064*/ 	.short	0x0002
        /*0066*/ 	.short	0x0018
        /*0068*/ 	.byte	0x00, 0xf0, 0x41, 0x00


	//----- nvinfo : EIATTR_KPARAM_INFO
	.align		4
.L_4169:
        /*006c*/ 	.byte	0x04, 0x17
        /*006e*/ 	.short	(.L_4171 - .L_4170)
.L_4170:
        /*0070*/ 	.word	0x00000000
        /*0074*/ 	.short	0x0001
        /*0076*/ 	.short	0x0008
        /*0078*/ 	.byte	0x00, 0xf0, 0x41, 0x00


	//----- nvinfo : EIATTR_KPARAM_INFO
	.align		4
.L_4171:
        /*007c*/ 	.byte	0x04, 0x17
        /*007e*/ 	.short	(.L_4173 - .L_4172)
.L_4172:
        /*0080*/ 	.word	0x00000000
        /*0084*/ 	.short	0x0000
        /*0086*/ 	.short	0x0000
        /*0088*/ 	.byte	0x00, 0xf0, 0x11, 0x00


	//----- nvinfo : EIATTR_MAXREG_COUNT
	.align		4
.L_4173:
        /*008c*/ 	.byte	0x03, 0x1b
        /*008e*/ 	.short	0x00ff


	//----- nvinfo : EIATTR_MERCURY_ISA_VERSION
	.align		4
        /*0090*/ 	.byte	0x03, 0x5f
        /*0092*/ 	.short	0x0000


	//----- nvinfo : EIATTR_EXIT_INSTR_OFFSETS
	.align		4
        /*0094*/ 	.byte	0x04, 0x1c
        /*0096*/ 	.short	(.L_4175 - .L_4174)


	//   ....[0]....
.L_4174:
        /*0098*/ 	.word	0x000016c0


	//   ....[1]....
        /*009c*/ 	.word	0x00001710


	//----- nvinfo : EIATTR_MAX_THREADS
	.align		4
.L_4175:
        /*00a0*/ 	.byte	0x04, 0x05
        /*00a2*/ 	.short	(.L_4177 - .L_4176)
.L_4176:
        /*00a4*/ 	.word	0x00000080
        /*00a8*/ 	.word	0x00000001
        /*00ac*/ 	.word	0x00000001


	//----- nvinfo : EIATTR_CRS_STACK_SIZE
	.align		4
.L_4177:
        /*00b0*/ 	.byte	0x04, 0x1e
        /*00b2*/ 	.short	(.L_4179 - .L_4178)
.L_4178:
        /*00b4*/ 	.word	0x00000000
.L_4179:


//--------------------- .nv.info._ZN2at6native29vectorized_elementwise_kernelILi2ENS0_13BUnaryFunctorIlllZZZNS0_15binary_internal21div_floor_kernel_cudaERNS_18TensorIteratorBaseEENKUlvE_clEvENKUlvE2_clEvEUlllE_EESt5arrayIPcLm2EEEEviT0_T1_ --------------------------
	.section	.nv.info._ZN2at6native29vectorized_elementwise_kernelILi2ENS0_13BUnaryFunctorIlllZZZNS0_15binary_internal21div_floor_kernel_cudaERNS_18TensorIteratorBaseEENKUlvE_clEvENKUlvE2_clEvEUlllE_EESt5arrayIPcLm2EEEEviT0_T1_,"",@"SHT_CUDA_INFO"
	.sectionflags	@""
	.align	4


	//----- nvinfo : EIATTR_CUDA_API_VERSION
	.align		4
        /*0000*/ 	.byte	0x04, 0x37
        /*0002*/ 	.short	(.L_4181 - .L_4180)
.L_4180:
        /*0004*/ 	.word	0x00000082


	//----- nvinfo : EIATTR_SW2861232_WAR
	.align		4
.L_4181:
        /*0008*/ 	.byte	0x01, 0x35
	.zero		2


	//----- nvinfo : EIATTR_PARAM_CBANK
	.align		4
        /*000c*/ 	.byte	0x04, 0x0a
        /*000e*/ 	.short	(.L_4183 - .L_4182)
	.align		4
.L_4182:
        /*0010*/ 	.word	index@(.nv.constant0._ZN2at6native29vectorized_elementwise_kernelILi2ENS0_13BUnaryFunctorIlllZZZNS0_15binary_internal21div_floor_kernel_cudaERNS_18TensorIteratorBaseEENKUlvE_clEvENKUlvE2_clEvEUlllE_EESt5arrayIPcLm2EEEEviT0_T1_)
        /*0014*/ 	.short	0x0160
        /*0016*/ 	.short	0x0028


	//----- nvinfo : EIATTR_CBANK_PARAM_SIZE
	.align		4
.L_4183:
        /*0018*/ 	.byte	0x03, 0x19
        /*001a*/ 	.short	0x0028


	//----- nvinfo : EIATTR_KPARAM_INFO
	.align		4
        /*001c*/ 	.byte	0x04, 0x17
        /*001e*/ 	.short	(.L_4185 - .L_4184)
.L_4184:
        /*0020*/ 	.word	0x00000000
        /*0024*/ 	.short	0x0002
        /*0026*/ 	.short	0x0018
        /*0028*/ 	.byte	0x00, 0xf0, 0x41, 0x00


	//----- nvinfo : EIATTR_KPARAM_INFO
	.align		4
.L_4185:
        /*002c*/ 	.byte	0x04, 0x17
        /*002e*/ 	.short	(.L_4187 - .L_4186)
.L_4186:
        /*0030*/ 	.word	0x00000000
        /*0034*/ 	.short	0x0001
        /*0036*/ 	.short	0x0008
        /*0038*/ 	.byte	0x00, 0xf0, 0x41, 0x00


	//----- nvinfo : EIATTR_KPARAM_INFO
	.align		4
.L_4187:
        /*003c*/ 	.byte	0x04, 0x17
        /*003e*/ 	.short	(.L_4189 - .L_4188)
.L_4188:
        /*0040*/ 	.word	0x00000000
        /*0044*/ 	.short	0x0000
        /*0046*/ 	.short	0x0000
        /*0048*/ 	.byte	0x00, 0xf0, 0x11, 0x00


	//----- nvinfo : EIATTR_MAXREG_COUNT
	.align		4
.L_4189:
        /*004c*/ 	.byte	0x03, 0x1b
        /*004e*/ 	.short	0x00ff


	//----- nvinfo : EIATTR_MERCURY_ISA_VERSION
	.align		4
        /*0050*/ 	.byte	0x03, 0x5f
        /*0052*/ 	.short	0x0000


	//----- nvinfo : EIATTR_EXIT_INSTR_OFFSETS
	.align		4
        /*0054*/ 	.byte	0x04, 0x1c
        /*0056*/ 	.short	(.L_4191 - .L_4190)


	//   ....[0]....
.L_4190:
        /*0058*/ 	.word	0x00002750


	//   ....[1]....
        /*005c*/ 	.word	0x00005580


	//   ....[2]....
        /*0060*/ 	.word	0x000055d0


	//----- nvinfo : EIATTR_MAX_THREADS
	.align		4
.L_4191:
        /*0064*/ 	.byte	0x04, 0x05
        /*0066*/ 	.short	(.L_4193 - .L_4192)
.L_4192:
        /*0068*/ 	.word	0x00000080
        /*006c*/ 	.word	0x00000001
        /*0070*/ 	.word	0x00000001


	//----- nvinfo : EIATTR_CRS_STACK_SIZE
	.align		4
.L_4193:
        /*0074*/ 	.byte	0x04, 0x1e
        /*0076*/ 	.short	(.L_4195 - .L_4194)
.L_4194:
        /*0078*/ 	.word	0x00000000
.L_4195:


//--------------------- .nv.info._ZN2at6native29vectorized_elementwise_kernelILi4ENS0_13BUnaryFunctorIlllZZZNS0_15binary_internal21div_floor_kernel_cudaERNS_18TensorIteratorBaseEENKUlvE_clEvENKUlvE2_clEvEUlllE_EESt5arrayIPcLm2EEEEviT0_T1_ --------------------------
	.section	.nv.info._ZN2at6native29vectorized_elementwise_kernelILi4ENS0_13BUnaryFunctorIlllZZZNS0_15binary_internal21div_floor_kernel_cudaERNS_18TensorIteratorBaseEENKUlvE_clEvENKUlvE2_clEvEUlllE_EESt5arrayIPcLm2EEEEviT0_T1_,"",@"SHT_CUDA_INFO"
	.sectionflags	@""
	.align	4


	//----- nvinfo : EIATTR_CUDA_API_VERSION
	.align		4
        /*0000*/ 	.byte	0x04, 0x37
        /*0002*/ 	.short	(.L_4197 - .L_4196)
.L_4196:
        /*0004*/ 	.word	0x00000082


	//----- nvinfo : EIATTR_SW2861232_WAR
	.align		4
.L_4197:
        /*0008*/ 	.byte	0x01, 0x35
	.zero		2


	//----- nvinfo : EIATTR_PARAM_CBANK
	.align		4
        /*000c*/ 	.byte	0x04, 0x0a
        /*000e*/ 	.short	(.L_4199 - .L_4198)
	.align		4
.L_4198:
        /*0010*/ 	.word	index@(.nv.constant0._ZN2at6native29vectorized_elementwise_kernelILi4ENS0_13BUnaryFunctorIlllZZZNS0_15binary_internal21div_floor_kernel_cudaERNS_18TensorIteratorBaseEENKUlvE_clEvENKUlvE2_clEvEUlllE_EESt5arrayIPcLm2EEEEviT0_T1_)
        /*0014*/ 	.short	0x0160
        /*0016*/ 	.short	0x0028


	//----- nvinfo : EIATTR_CBANK_PARAM_SIZE
	.align		4
.L_4199:
        /*0018*/ 	.byte	0x03, 0x19
        /*001a*/ 	.short	0x0028


	//----- nvinfo : EIATTR_KPARAM_INFO
	.align		4
        /*001c*/ 	.byte	0x04, 0x17
        /*001e*/ 	.short	(.L_4201 - .L_4200)
.L_4200:
        /*0020*/ 	.word	0x00000000
        /*0024*/ 	.short	0x0002
        /*0026*/ 	.short	0x0018
        /*0028*/ 	.byte	0x00, 0xf0, 0x41, 0x00


	//----- nvinfo : EIATTR_KPARAM_INFO
	.align		4
.L_4201:
        /*002c*/ 	.byte	0x04, 0x17
        /*002e*/ 	.short	(.L_4203 - .L_4202)
.L_4202:
        /*0030*/ 	.word	0x00000000
        /*0034*/ 	.short	0x0001
        /*0036*/ 	.short	0x0008
        /*0038*/ 	.byte	0x00, 0xf0, 0x41, 0x00


	//----- nvinfo : EIATTR_KPARAM_INFO
	.align		4
.L_4203:
        /*003c*/ 	.byte	0x04, 0x17
        /*003e*/ 	.short	(.L_4205 - .L_4204)
.L_4204:
        /*0040*/ 	.word	0x00000000
        /*0044*/ 	.short	0x0000
        /*0046*/ 	.short	0x0000
        /*0048*/ 	.byte	0x00, 0xf0, 0x11, 0x00


	//----- nvinfo : EIATTR_MAXREG_COUNT
	.align		4
.L_4205:
        /*004c*/ 	.byte	0x03, 0x1b
        /*004e*/ 	.short	0x00ff


	//----- nvinfo : EIATTR_MERCURY_ISA_VERSION
	.align		4
        /*0050*/ 	.byte	0x03, 0x5f
        /*0052*/ 	.short	0x0000


	//----- nvinfo : EIATTR_EXIT_INSTR_OFFSETS
	.align		4
        /*0054*/ 	.byte	0x04, 0x1c
        /*0056*/ 	.short	(.L_4207 - .L_4206)


	//   ....[0]....
.L_4206:
        /*0058*/ 	.word	0x00002750


	//   ....[1]....
        /*005c*/ 	.word	0x00005580


	//   ....[2]....
        /*0060*/ 	.word	0x000055d0


	//----- nvinfo : EIATTR_MAX_THREADS
	.align		4
.L_4207:
        /*0064*/ 	.byte	0x04, 0x05
        /*0066*/ 	.short	(.L_4209 - .L_4208)
.L_4208:
        /*0068*/ 	.word	0x00000080
        /*006c*/ 	.word	0x00000001
        /*0070*/ 	.word	0x00000001


	//----- nvinfo : EIATTR_CRS_STACK_SIZE
	.align		4
.L_4209:
        /*0074*/ 	.byte	0x04, 0x1e
        /*0076*/ 	.short	(.L_4211 - .L_4210)
.L_4210:
        /*0078*/ 	.word	0x00000000
.L_4211:


//--------------------- .nv.info._ZN2at6native29vectorized_elementwise_kernelILi8ENS0_13BUnaryFunctorIlllZZZNS0_15binary_internal21div_floor_kernel_cudaERNS_18TensorIteratorBaseEENKUlvE_clEvENKUlvE2_clEvEUlllE_EESt5arrayIPcLm2EEEEviT0_T1_ --------------------------
	.section	.nv.info._ZN2at6native29vectorized_elementwise_kernelILi8ENS0_13BUnaryFunctorIlllZZZNS0_15binary_internal21div_floor_kernel_cudaERNS_18TensorIteratorBaseEENKUlvE_clEvENKUlvE2_clEvEUlllE_EESt5arrayIPcLm2EEEEviT0_T1_,"",@"SHT_CUDA_INFO"
	.sectionflags	@""
	.align	4


	//----- nvinfo : EIATTR_CUDA_API_VERSION
	.align		4
        /*0000*/ 	.byte	0x04, 0x37
        /*0002*/ 	.short	(.L_4213 - .L_4212)
.L_4212:
        /*0004*/ 	.word	0x00000082


	//----- nvinfo : EIATTR_SW2861232_WAR
	.align		4
.L_4213:
        /*0008*/ 	.byte	0x01, 0x35
	.zero		2


	//----- nvinfo : EIATTR_PARAM_CBANK
	.align		4
        /*000c*/ 	.byte	0x04, 0x0a
        /*000e*/ 	.short	(.L_4215 - .L_4214)
	.align		4
.L_4214:
        /*0010*/ 	.word	index@(.nv.constant0._ZN2at6native29vectorized_elementwise_kernelILi8ENS0_13BUnaryFunctorIlllZZZNS0_15binary_internal21div_floor_kernel_cudaERNS_18TensorIteratorBaseEENKUlvE_clEvENKUlvE2_clEvEUlllE_EESt5arrayIPcLm2EEEEviT0_T1_)
        /*0014*/ 	.short	0x0160
        /*0016*/ 	.short	0x0028


	//----- nvinfo : EIATTR_CBANK_PARAM_SIZE
	.align		4
.L_4215:
        /*0018*/ 	.byte	0x03, 0x19
        /*001a*/ 	.short	0x0028


	//----- nvinfo : EIATTR_KPARAM_INFO
	.align		4
        /*001c*/ 	.byte	0x04, 0x17
        /*001e*/ 	.short	(.L_4217 - .L_4216)
.L_4216:
        /*0020*/ 	.word	0x00000000
        /*0024*/ 	.short	0x0002
        /*0026*/ 	.short	0x0018
        /*0028*/ 	.byte	0x00, 0xf0, 0x41, 0x00


	//----- nvinfo : EIATTR_KPARAM_INFO
	.align		4
.L_4217:
        /*002c*/ 	.byte	0x04, 0x17
        /*002e*/ 	.short	(.L_4219 - .L_4218)
.L_4218:
        /*0030*/ 	.word	0x00000000
        /*0034*/ 	.short	0x0001
        /*0036*/ 	.short	0x0008
        /*0038*/ 	.byte	0x00, 0xf0, 0x41, 0x00


	//----- nvinfo : EIATTR_KPARAM_INFO
	.align		4
.L_4219:
        /*003c*/ 	.byte	0x04, 0x17
        /*003e*/ 	.short	(.L_4221 - .L_4220)
.L_4220:
        /*0040*/ 	.word	0x00000000
        /*0044*/ 	.short	0x0000
        /*0046*/ 	.short	0x0000
        /*0048*/ 	.byte	0x00, 0xf0, 0x11, 0x00


	//----- nvinfo : EIATTR_MAXREG_COUNT
	.align		4
.L_4221:
        /*004c*/ 	.byte	0x03, 0x1b
        /*004e*/ 	.short	0x00ff


	//----- nvinfo : EIATTR_MERCURY_ISA_VERSION
	.align		4
        /*0050*/ 	.byte	0x03, 0x5f
        /*0052*/ 	.short	0x0000


	//----- nvinfo : EIATTR_EXIT_INSTR_OFFSETS
	.align		4
        /*0054*/ 	.byte	0x04, 0x1c
        /*0056*/ 	.short	(.L_4223 - .L_4222)


	//   ....[0]....
.L_4222:
        /*0058*/ 	.word	0x00000010


	//----- nvinfo : EIATTR_MAX_THREADS
	.align		4
.L_4223:
        /*005c*/ 	.byte	0x04, 0x05
        /*005e*/ 	.short	(.L_4225 - .L_4224)
.L_4224:
        /*0060*/ 	.word	0x00000080
        /*0064*/ 	.word	0x00000001
        /*0068*/ 	.word	0x00000001
.L_4225:


//--------------------- .nv.info._ZN2at6native18elementwise_kernelILi128ELi4EZNS0_15gpu_kernel_implINS0_13AUnaryFunctorIlllZZZNS0_15binary_internal21div_floor_kernel_cudaERNS_18TensorIteratorBaseEENKUlvE_clEvENKUlvE2_clEvEUlllE_EEEEvS6_RKT_EUliE_EEviT1_ --------------------------
	.section	.nv.info._ZN2at6native18elementwise_kernelILi128ELi4EZNS0_15gpu_kernel_implINS0_13AUnaryFunctorIlllZZZNS0_15binary_internal21div_floor_kernel_cudaERNS_18TensorIteratorBaseEENKUlvE_clEvENKUlvE2_clEvEUlllE_EEEEvS6_RKT_EUliE_EEviT1_,"",@"SHT_CUDA_INFO"
	.sectionflags	@""
	.align	4


	//----- nvinfo : EIATTR_CUDA_API_VERSION
	.align		4
        /*0000*/ 	.byte	0x04, 0x37
        /*0002*/ 	.short	(.L_4227 - .L_4226)
.L_4226:
        /*0004*/ 	.word	0x00000082


	//----- nvinfo : EIATTR_SW2861232_WAR
	.align		4
.L_4227:
        /*0008*/ 	.byte	0x01, 0x35
	.zero		2


	//----- nvinfo : EIATTR_PARAM_CBANK
	.align		4
        /*000c*/ 	.byte	0x04, 0x0a
        /*000e*/ 	.short	(.L_4229 - .L_4228)
	.align		4
.L_4228:
        /*0010*/ 	.word	index@(.nv.constant0._ZN2at6native18elementwise_kernelILi128ELi4EZNS0_15gpu_kernel_implINS0_13AUnaryFunctorIlllZZZNS0_15binary_internal21div_floor_kernel_cudaERNS_18TensorIteratorBaseEENKUlvE_clEvENKUlvE2_clEvEUlllE_EEEEvS6_RKT_EUliE_EEviT1_)
        /*0014*/ 	.short	0x0160
        /*0016*/ 	.short	0x0230


	//----- nvinfo : EIATTR_CBANK_PARAM_SIZE
	.align		4
.L_4229:
        /*0018*/ 	.byte	0x03, 0x19
        /*001a*/ 	.short	0x0230


	//----- nvinfo : EIATTR_KPARAM_INFO
	.align		4
        /*001c*/ 	.byte	0x04, 0x17
        /*001e*/ 	.short	(.L_4231 - .L_4230)
.L_4230:
        /*0020*/ 	.word	0x00000000
        /*0024*/ 	.short	0x0001
        /*0026*/ 	.short	0x0008
        /*0028*/ 	.byte	0x00, 0xf0, 0xa1, 0x08


	//----- nvinfo : EIATTR_KPARAM_INFO
	.align		4
.L_4231:
        /*002c*/ 	.byte	0x04, 0x17
        /*002e*/ 	.short	(.L_4233 - .L_4232)
.L_4232:
        /*0030*/ 	.word	0x00000000
        /*0034*/ 	.short	0x0000
        /*0036*/ 	.short	0x0000
        /*0038*/ 	.byte	0x00, 0xf0, 0x11, 0x00


	//----- nvinfo : EIATTR_MAXREG_COUNT
	.align		4
.L_4233:
        /*003c*/ 	.byte	0x03, 0x1b
        /*003e*/ 	.short	0x0080


	//----- nvinfo : EIATTR_EXTERNS
	.align		4
        /*0040*/ 	.byte	0x04, 0x0f
        /*0042*/ 	.short	(.L_4235 - .L_4234)


	//   ....[0]....
	.align		4
.L_4234:
        /*0044*/ 	.word	index@(__assertfail)


	//----- nvinfo : EIATTR_MERCURY_ISA_VERSION
	.align		4
.L_4235:
        /*0048*/ 	.byte	0x03, 0x5f
        /*004a*/ 	.short	0x0000


	//----- nvinfo : EIATTR_SYSCALL_OFFSETS
	.align		4
        /*004c*/ 	.byte	0x04, 0x46
        /*004e*/ 	.short	(.L_4237 - .L_4236)


	//   ....[0]....
.L_4236:
        /*0050*/ 	.word	0x00001cf0


	//   ....[1]....
        /*0054*/ 	.word	0x00002fd0


	//   ....[2]....
        /*0058*/ 	.word	0x00004d00


	//   ....[3]....
        /*005c*/ 	.word	0x00006010


	//   ....[4]....
        /*0060*/ 	.word	0x00007d10


	//   ....[5]....
        /*0064*/ 	.word	0x00009020


	//   ....[6]....
        /*0068*/ 	.word	0x0000ad30


	//   ....[7]....
        /*006c*/ 	.word	0x0000c040


	//----- nvinfo : EIATTR_EXIT_INSTR_OFFSETS
	.align		4
.L_4237:
        /*0070*/ 	.byte	0x04, 0x1c
        /*0072*/ 	.short	(.L_4239 - .L_4238)


	//   ....[0]....
.L_4238:
        /*0074*/ 	.word	0x000090a0


	//   ....[1]....
        /*0078*/ 	.word	0x0000b2f0


	//   ....[2]....
        /*007c*/ 	.word	0x0000b310


	//   ....[3]....
        /*0080*/ 	.word	0x0000b390


	//   ....[4]....
        /*0084*/ 	.word	0x0000b3b0


	//   ....[5]....
        /*0088*/ 	.word	0x0000b3d0


	//   ....[6]....
        /*008c*/ 	.word	0x0000b460


	//   ....[7]....
        /*0090*/ 	.word	0x0000b4a0


	//   ....[8]....
        /*0094*/ 	.word	0x0000b540


	//   ....[9]....
        /*0098*/ 	.word	0x0000b590


	//   ....[10]....
        /*009c*/ 	.word	0x0000b5c0


	//   ....[11]....
        /*00a0*/ 	.word	0x0000b690


	//   ....[12]....
        /*00a4*/ 	.word	0x0000b6d0


	//   ....[13]....
        /*00a8*/ 	.word	0x0000b860


	//   ....[14]....
        /*00ac*/ 	.word	0x0000b9c0


	//   ....[15]....
        /*00b0*/ 	.word	0x0000ba00


	//   ....[16]....
        /*00b4*/ 	.word	0x0000baa0


	//   ....[17]....
        /*00b8*/ 	.word	0x0000bc20


	//   ....[18]....
        /*00bc*/ 	.word	0x0000bda0


	//   ....[19]....
        /*00c0*/ 	.word	0x0000bf10


	//   ....[20]....
        /*00c4*/ 	.word	0x0000c050


	//   ....[21]....
        /*00c8*/ 	.word	0x0000c070


	//   ....[22]....
        /*00cc*/ 	.word	0x0000c090


	//----- nvinfo : EIATTR_MAX_THREADS
	.align		4
.L_4239:
        /*00d0*/ 	.byte	0x04, 0x05
        /*00d2*/ 	.short	(.L_4241 - .L_4240)
.L_4240:
        /*00d4*/ 	.word	0x00000080
        /*00d8*/ 	.word	0x00000001
        /*00dc*/ 	.word	0x00000001


	//----- nvinfo : EIATTR_CRS_STACK_SIZE
	.align		4
.L_4241:
        /*00e0*/ 	.byte	0x04, 0x1e
        /*00e2*/ 	.short	(.L_4243 - .L_4242)
.L_4242:
        /*00e4*/ 	.word	0x00000000
.L_4243:


//--------------------- .nv.info._ZN2at6native27unrolled_elementwise_kernelINS0_13AUnaryFunctorIlllZZZNS0_15binary_internal21div_floor_kernel_cudaERNS_18TensorIteratorBaseEENKUlvE_clEvENKUlvE2_clEvEUlllE_EESt5arrayIPcLm2EELi4E23TrivialOffsetCalculatorILi1EjESE_NS0_6memory12LoadWithCastILi1EEENSF_13StoreWithCastILi1EEEEEviT_T0_T2_T3_T4_T5_ --------------------------
	.section	.nv.info._ZN2at6native27unrolled_elementwise_kernelINS0_13AUnaryFunctorIlllZZZNS0_15binary_internal21div_floor_kernel_cudaERNS_18TensorIteratorBaseEENKUlvE_clEvENKUlvE2_clEvEUlllE_EESt5arrayIPcLm2EELi4E23TrivialOffsetCalculatorILi1EjESE_NS0_6memory12LoadWithCastILi1EEENSF_13StoreWithCastILi1EEEEEviT_T0_T2_T3_T4_T5_,"",@"SHT_CUDA_INFO"
	.sectionflags	@""
	.align	4


	//----- nvinfo : EIATTR_CUDA_API_VERSION
	.align		4
        /*0000*/ 	.byte	0x04, 0x37
        /*0002*/ 	.short	(.L_4245 - .L_4244)
.L_4244:
        /*0004*/ 	.word	0x00000082


	//----- nvinfo : EIATTR_SW2861232_WAR
	.align		4
.L_4245:
        /*0008*/ 	.byte	0x01, 0x35
	.zero		2


	//----- nvinfo : EIATTR_PARAM_CBANK
	.align		4
        /*000c*/ 	.byte	0x04, 0x0a
        /*000e*/ 	.short	(.L_4247 - .L_4246)
	.align		4
.L_4246:
        /*0010*/ 	.word	index@(.nv.constant0._ZN2at6native27unrolled_elementwise_kernelINS0_13AUnaryFunctorIlllZZZNS0_15binary_internal21div_floor_kernel_cudaERNS_18TensorIteratorBaseEENKUlvE_clEvENKUlvE2_clEvEUlllE_EESt5arrayIPcLm2EELi4E23TrivialOffsetCalculatorILi1EjESE_NS0_6memory12LoadWithCastILi1EEENSF_13StoreWithCastILi1EEEEEviT_T0_T2_T3_T4_T5_)
        /*0014*/ 	.short	0x0160
        /*0016*/ 	.short	0x003c


	//----- nvinfo : EIATTR_CBANK_PARAM_SIZE
	.align		4
.L_4247:
        /*0018*/ 	.byte	0x03, 0x19
        /*001a*/ 	.short	0x003c


	//----- nvinfo : EIATTR_KPARAM_INFO
	.align		4
        /*001c*/ 	.byte	0x04, 0x17
        /*001e*/ 	.short	(.L_4249 - .L_4248)
.L_4248:
        /*0020*/ 	.word	0x00000000
        /*0024*/ 	.short	0x0006
        /*0026*/ 	.short	0x0034
        /*0028*/ 	.byte	0x00, 0xf0, 0x21, 0x00


	//----- nvinfo : EIATTR_KPARAM_INFO
	.align		4
.L_4249:
        /*002c*/ 	.byte	0x04, 0x17
        /*002e*/ 	.short	(.L_4251 - .L_4250)
.L_4250:
        /*0030*/ 	.word	0x00000000
        /*0034*/ 	.short	0x0005
        /*0036*/ 	.short	0x002c
        /*0038*/ 	.byte	0x00, 0xf0, 0x21, 0x00


	//----- nvinfo : EIATTR_KPARAM_INFO
	.align		4
.L_4251:
        /*003c*/ 	.byte	0x04, 0x17
        /*003e*/ 	.short	(.L_4253 - .L_4252)
.L_4252:
        /*0040*/ 	.word	0x00000000
        /*0044*/ 	.short	0x0004
        /*0046*/ 	.short	0x0029
        /*0048*/ 	.byte	0x00, 0xf0, 0x05, 0x00


	//----- nvinfo : EIATTR_KPARAM_INFO
	.align		4
.L_4253:
        /*004c*/ 	.byte	0x04, 0x17
        /*004e*/ 	.short	(.L_4255 - .L_4254)
.L_4254:
        /*0050*/ 	.word	0x00000000
        /*0054*/ 	.short	0x0003
        /*0056*/ 	.short	0x0028
        /*0058*/ 	.byte	0x00, 0xf0, 0x05, 0x00


	//----- nvinfo : EIATTR_KPARAM_INFO
	.align		4
.L_4255:
        /*005c*/ 	.byte	0x04, 0x17
        /*005e*/ 	.short	(.L_4257 - .L_4256)
.L_4256:
        /*0060*/ 	.word	0x00000000
        /*0064*/ 	.short	0x0002
        /*0066*/ 	.short	0x0018
        /*0068*/ 	.byte	0x00, 0xf0, 0x41, 0x00


	//----- nvinfo : EIATTR_KPARAM_INFO
	.align		4
.L_4257:
        /*006c*/ 	.byte	0x04, 0x17
        /*006e*/ 	.short	(.L_4259 - .L_4258)
.L_4258:
        /*0070*/ 	.word	0x00000000
        /*0074*/ 	.short	0x0001
        /*0076*/ 	.short	0x0008
        /*0078*/ 	.byte	0x00, 0xf0, 0x41, 0x00


	//----- nvinfo : EIATTR_KPARAM_INFO
	.align		4
.L_4259:
        /*007c*/ 	.byte	0x04, 0x17
        /*007e*/ 	.short	(.L_4261 - .L_4260)
.L_4260:
        /*0080*/ 	.word	0x00000000
        /*0084*/ 	.short	0x0000
        /*0086*/ 	.short	0x0000
        /*0088*/ 	.byte	0x00, 0xf0, 0x11, 0x00


	//----- nvinfo : EIATTR_MAXREG_COUNT
	.align		4
.L_4261:
        /*008c*/ 	.byte	0x03, 0x1b
        /*008e*/ 	.short	0x00ff


	//----- nvinfo : EIATTR_EXTERNS
	.align		4
        /*0090*/ 	.byte	0x04, 0x0f
        /*0092*/ 	.short	(.L_4263 - .L_4262)


	//   ....[0]....
	.align		4
.L_4262:
        /*0094*/ 	.word	index@(__assertfail)


	//----- nvinfo : EIATTR_MERCURY_ISA_VERSION
	.align		4
.L_4263:
        /*0098*/ 	.byte	0x03, 0x5f
        /*009a*/ 	.short	0x0000


	//----- nvinfo : EIATTR_SYSCALL_OFFSETS
	.align		4
        /*009c*/ 	.byte	0x04, 0x46
        /*009e*/ 	.short	(.L_4265 - .L_4264)


	//   ....[0]....
.L_4264:
        /*00a0*/ 	.word	0x00000f00


	//   ....[1]....
        /*00a4*/ 	.word	0x00001e10


	//   ....[2]....
        /*00a8*/ 	.word	0x00002d30


	//   ....[3]....
        /*00ac*/ 	.word	0x00003c20


	//   ....[4]....
        /*00b0*/ 	.word	0x00006010


	//   ....[5]....
        /*00b4*/ 	.word	0x00006f20


	//   ....[6]....
        /*00b8*/ 	.word	0x00007df0


	//   ....[7]....
        /*00bc*/ 	.word	0x00008cc0


	//----- nvinfo : EIATTR_EXIT_INSTR_OFFSETS
	.align		4
.L_4265:
        /*00c0*/ 	.byte	0x04, 0x1c
        /*00c2*/ 	.short	(.L_4267 - .L_4266)


	//   ....[0]....
.L_4266:
        /*00c4*/ 	.word	0x00007e70


	//   ....[1]....
        /*00c8*/ 	.word	0x00007f80


	//   ....[2]....
        /*00cc*/ 	.word	0x00007fa0


	//   ....[3]....
        /*00d0*/ 	.word	0x00008020


	//   ....[4]....
        /*00d4*/ 	.word	0x00008040


	//   ....[5]....
        /*00d8*/ 	.word	0x00008060


	//   ....[6]....
        /*00dc*/ 	.word	0x000080f0


	//   ....[7]....
        /*00e0*/ 	.word	0x00008130


	//   ....[8]....
        /*00e4*/ 	.word	0x000081d0


	//   ....[9]....
        /*00e8*/ 	.word	0x00008220


	//   ....[10]....
        /*00ec*/ 	.word	0x00008250


	//   ....[11]....
        /*00f0*/ 	.word	0x00008320


	//   ....[12]....
        /*00f4*/ 	.word	0x00008360


	//   ....[13]....
        /*00f8*/ 	.word	0x000084f0


	//   ....[14]....
        /*00fc*/ 	.word	0x00008650


	//   ....[15]....
        /*0100*/ 	.word	0x00008690


	//   ....[16]....
        /*0104*/ 	.word	0x00008730


	//   ....[17]....
        /*0108*/ 	.word	0x000088b0


	//   ....[18]....
        /*010c*/ 	.word	0x00008a30


	//   ....[19]....
        /*0110*/ 	.word	0x00008b90


	//   ....[20]....
        /*0114*/ 	.word	0x00008cd0


	//   ....[21]....
        /*0118*/ 	.word	0x00008cf0


	//   ....[22]....
        /*011c*/ 	.word	0x00008d10


	//----- nvinfo : EIATTR_MAX_THREADS
	.align		4
.L_4267:
        /*0120*/ 	.byte	0x04, 0x05
        /*0122*/ 	.short	(.L_4269 - .L_4268)
.L_4268:
        /*0124*/ 	.word	0x00000080
        /*0128*/ 	.word	0x00000001
        /*012c*/ 	.word	0x00000001


	//----- nvinfo : EIATTR_CRS_STACK_SIZE
	.align		4
.L_4269:
        /*0130*/ 	.byte	0x04, 0x1e
        /*0132*/ 	.short	(.L_4271 - .L_4270)
.L_4270:
        /*0134*/ 	.word	0x00000000
.L_4271:


//--------------------- .nv.info._ZN2at6native18elementwise_kernelILi128ELi2EZNS0_22gpu_kernel_impl_nocastINS0_13AUnaryFunctorIlllZZZNS0_15binary_internal21div_floor_kernel_cudaERNS_18TensorIteratorBaseEENKUlvE_clEvENKUlvE2_clEvEUlllE_EEEEvS6_RKT_EUliE_EEviT1_ --------------------------
	.section	.nv.info._ZN2at6native18elementwise_kernelILi128ELi2EZNS0_22gpu_kernel_impl_nocastINS0_13AUnaryFunctorIlllZZZNS0_15binary_internal21div_floor_kernel_cudaERNS_18TensorIteratorBaseEENKUlvE_clEvENKUlvE2_clEvEUlllE_EEEEvS6_RKT_EUliE_EEviT1_,"",@"SHT_CUDA_INFO"
	.sectionflags	@""
	.align	4


	//----- nvinfo : EIATTR_CUDA_API_VERSION
	.align		4
        /*0000*/ 	.byte	0x04, 0x37
        /*0002*/ 	.short	(.L_4273 - .L_4272)
.L_4272:
        /*0004*/ 	.word	0x00000082


	//----- nvinfo : EIATTR_SW2861232_WAR
	.align		4
.L_4273:
        /*0008*/ 	.byte	0x01, 0x35
	.zero		2


	//----- nvinfo : EIATTR_PARAM_CBANK
	.align		4
        /*000c*/ 	.byte	0x04, 0x0a
        /*000e*/ 	.short	(.L_4275 - .L_4274)
	.align		4
.L_4274:
        /*0010*/ 	.word	index@(.nv.constant0._ZN2at6native18elementwise_kernelILi128ELi2EZNS0_22gpu_kernel_impl_nocastINS0_13AUnaryFunctorIlllZZZNS0_15binary_internal21div_floor_kernel_cudaERNS_18TensorIteratorBaseEENKUlvE_clEvENKUlvE2_clEvEUlllE_EEEEvS6_RKT_EUliE_EEviT1_)
        /*0014*/ 	.short	0x0160
        /*0016*/ 	.short	0x0228


	//----- nvinfo : EIATTR_CBANK_PARAM_SIZE
	.align		4
.L_4275:
        /*0018*/ 	.byte	0x03, 0x19
        /*001a*/ 	.short	0x0228


	//----- nvinfo : EIATTR_KPARAM_INFO
	.align		4
        /*001c*/ 	.byte	0x04, 0x17
        /*001e*/ 	.short	(.L_4277 - .L_4276)
.L_4276:
        /*0020*/ 	.word	0x00000000
        /*0024*/ 	.short	0x0001
        /*0026*/ 	.short	0x0008
        /*0028*/ 	.byte	0x00, 0xf0, 0x81, 0x08


	//----- nvinfo : EIATTR_KPARAM_INFO
	.align		4
.L_4277:
        /*002c*/ 	.byte	0x04, 0x17
        /*002e*/ 	.short	(.L_4279 - .L_4278)
.L_4278:
        /*0030*/ 	.word	0x00000000
        /*0034*/ 	.short	0x0000
        /*0036*/ 	.short	0x0000
        /*0038*/ 	.byte	0x00, 0xf0, 0x11, 0x00


	//----- nvinfo : EIATTR_MAXREG_COUNT
	.align		4
.L_4279:
        /*003c*/ 	.byte	0x03, 0x1b
        /*003e*/ 	.short	0x0080


	//----- nvinfo : EIATTR_MERCURY_ISA_VERSION
	.align		4
        /*0040*/ 	.byte	0x03, 0x5f
        /*0042*/ 	.short	0x0000


	//----- nvinfo : EIATTR_EXIT_INSTR_OFFSETS
	.align		4
        /*0044*/ 	.byte	0x04, 0x1c
        /*0046*/ 	.short	(.L_4281 - .L_4280)


	//   ....[0]....
.L_4280:
        /*0048*/ 	.word	0x000013e0


	//   ....[1]....
        /*004c*/ 	.word	0x00002710


	//----- nvinfo : EIATTR_MAX_THREADS
	.align		4
.L_4281:
        /*0050*/ 	.byte	0x04, 0x05
        /*0052*/ 	.short	(.L_4283 - .L_4282)
.L_4282:
        /*0054*/ 	.word	0x00000080
        /*0058*/ 	.word	0x00000001
        /*005c*/ 	.word	0x00000001


	//----- nvinfo : EIATTR_CRS_STACK_SIZE
	.align		4
.L_4283:
        /*0060*/ 	.byte	0x04, 0x1e
        /*0062*/ 	.short	(.L_4285 - .L_4284)
.L_4284:
        /*0064*/ 	.word	0x00000000
.L_4285:


//--------------------- .nv.info._ZN2at6native27unrolled_elementwise_kernelINS0_13AUnaryFunctorIlllZZZNS0_15binary_internal21div_floor_kernel_cudaERNS_18TensorIteratorBaseEENKUlvE_clEvENKUlvE2_clEvEUlllE_EESt5arrayIPcLm2EELi4E23TrivialOffsetCalculatorILi1EjESE_NS0_6memory15LoadWithoutCastENSF_16StoreWithoutCastEEEviT_T0_T2_T3_T4_T5_ --------------------------
	.section	.nv.info._ZN2at6native27unrolled_elementwise_kernelINS0_13AUnaryFunctorIlllZZZNS0_15binary_internal21div_floor_kernel_cudaERNS_18TensorIteratorBaseEENKUlvE_clEvENKUlvE2_clEvEUlllE_EESt5arrayIPcLm2EELi4E23TrivialOffsetCalculatorILi1EjESE_NS0_6memory15LoadWithoutCastENSF_16StoreWithoutCastEEEviT_T0_T2_T3_T4_T5_,"",@"SHT_CUDA_INFO"
	.sectionflags	@""
	.align	4


	//----- nvinfo : EIATTR_CUDA_API_VERSION
	.align		4
        /*0000*/ 	.byte	0x04, 0x37
        /*0002*/ 	.short	(.L_4287 - .L_4286)
.L_4286:
        /*0004*/ 	.word	0x00000082


	//----- nvinfo : EIATTR_SW2861232_WAR
	.align		4
.L_4287:
        /*0008*/ 	.byte	0x01, 0x35
	.zero		2


	//----- nvinfo : EIATTR_PARAM_CBANK
	.align		4
        /*000c*/ 	.byte	0x04, 0x0a
        /*000e*/ 	.short	(.L_4289 - .L_4288)
	.align		4
.L_4288:
        /*0010*/ 	.word	index@(.nv.constant0._ZN2at6native27unrolled_elementwise_kernelINS0_13AUnaryFunctorIlllZZZNS0_15binary_internal21div_floor_kernel_cudaERNS_18TensorIteratorBaseEENKUlvE_clEvENKUlvE2_clEvEUlllE_EESt5arrayIPcLm2EELi4E23TrivialOffsetCalculatorILi1EjESE_NS0_6memory15LoadWithoutCastENSF_16StoreWithoutCastEEEviT_T0_T2_T3_T4_T5_)
        /*0014*/ 	.short	0x0160
        /*0016*/ 	.short	0x002c


	//----- nvinfo : EIATTR_CBANK_PARAM_SIZE
	.align		4
.L_4289:
        /*0018*/ 	.byte	0x03, 0x19
        /*001a*/ 	.short	0x002c


	//----- nvinfo : EIATTR_KPARAM_INFO
	.align		4
        /*001c*/ 	.byte	0x04, 0x17
        /*001e*/ 	.short	(.L_4291 - .L_4290)
.L_4290:
        /*0020*/ 	.word	0x00000000
        /*0024*/ 	.short	0x0006
        /*0026*/ 	.short	0x002b
        /*0028*/ 	.byte	0x00, 0xf0, 0x05, 0x00


	//----- nvinfo : EIATTR_KPARAM_INFO
	.align		4
.L_4291:
        /*002c*/ 	.byte	0x04, 0x17
        /*002e*/ 	.short	(.L_4293 - .L_4292)
.L_4292:
        /*0030*/ 	.word	0x00000000
        /*0034*/ 	.short	0x0005
        /*0036*/ 	.short	0x002a
        /*0038*/ 	.byte	0x00, 0xf0, 0x05, 0x00


	//----- nvinfo : EIATTR_KPARAM_INFO
	.align		4
.L_4293:
        /*003c*/ 	.byte	0x04, 0x17
        /*003e*/ 	.short	(.L_4295 - .L_4294)
.L_4294:
        /*0040*/ 	.word	0x00000000
        /*0044*/ 	.short	0x0004
        /*0046*/ 	.short	0x0029
        /*0048*/ 	.byte	0x00, 0xf0, 0x05, 0x00


	//----- nvinfo : EIATTR_KPARAM_INFO
	.align		4
.L_4295:
        /*004c*/ 	.byte	0x04, 0x17
        /*004e*/ 	.short	(.L_4297 - .L_4296)
.L_4296:
        /*0050*/ 	.word	0x00000000
        /*0054*/ 	.short	0x0003
        /*0056*/ 	.short	0x0028
        /*0058*/ 	.byte	0x00, 0xf0, 0x05, 0x00


	//----- nvinfo : EIATTR_KPARAM_INFO
	.align		4
.L_4297:
        /*005c*/ 	.byte	0x04, 0x17
        /*005e*/ 	.short	(.L_4299 - .L_4298)
.L_4298:
        /*0060*/ 	.word	0x00000000
        /*0064*/ 	.short	0x0002
        /*0066*/ 	.short	0x0018
        /*0068*/ 	.byte	0x00, 0xf0, 0x41, 0x00


	//----- nvinfo : EIATTR_KPARAM_INFO
	.align		4
.L_4299:
        /*006c*/ 	.byte	0x04, 0x17
        /*006e*/ 	.short	(.L_4301 - .L_4300)
.L_4300:
        /*0070*/ 	.word	0x00000000
        /*0074*/ 	.short	0x0001
        /*0076*/ 	.short	0x0008
        /*0078*/ 	.byte	0x00, 0xf0, 0x41, 0x00


	//----- nvinfo : EIATTR_KPARAM_INFO
	.align		4
.L_4301:
        /*007c*/ 	.byte	0x04, 0x17
        /*007e*/ 	.short	(.L_4303 - .L_4302)
.L_4302:
        /*0080*/ 	.word	0x00000000
        /*0084*/ 	.short	0x0000
        /*0086*/ 	.short	0x0000
        /*0088*/ 	.byte	0x00, 0xf0, 0x11, 0x00


	//----- nvinfo : EIATTR_MAXREG_COUNT
	.align		4
.L_4303:
        /*008c*/ 	.byte	0x03, 0x1b
        /*008e*/ 	.short	0x00ff


	//----- nvinfo : EIATTR_MERCURY_ISA_VERSION
	.align		4
        /*0090*/ 	.byte	0x03, 0x5f
        /*0092*/ 	.short	0x0000


	//----- nvinfo : EIATTR_EXIT_INSTR_OFFSETS
	.align		4
        /*0094*/ 	.byte	0x04, 0x1c
        /*0096*/ 	.short	(.L_4305 - .L_4304)


	//   ....[0]....
.L_4304:
        /*0098*/ 	.word	0x000016c0


	//   ....[1]....
        /*009c*/ 	.word	0x00001710


	//----- nvinfo : EIATTR_MAX_THREADS
	.align		4
.L_4305:
        /*00a0*/ 	.byte	0x04, 0x05
        /*00a2*/ 	.short	(.L_4307 - .L_4306)
.L_4306:
        /*00a4*/ 	.word	0x00000080
        /*00a8*/ 	.word	0x00000001
        /*00ac*/ 	.word	0x00000001


	//----- nvinfo : EIATTR_CRS_STACK_SIZE
	.align		4
.L_4307:
        /*00b0*/ 	.byte	0x04, 0x1e
        /*00b2*/ 	.short	(.L_4309 - .L_4308)
.L_4308:
        /*00b4*/ 	.word	0x00000000
.L_4309:


//--------------------- .nv.info._ZN2at6native29vectorized_elementwise_kernelILi2ENS0_13AUnaryFunctorIlllZZZNS0_15binary_internal21div_floor_kernel_cudaERNS_18TensorIteratorBaseEENKUlvE_clEvENKUlvE2_clEvEUlllE_EESt5arrayIPcLm2EEEEviT0_T1_ --------------------------
	.section	.nv.info._ZN2at6native29vectorized_elementwise_kernelILi2ENS0_13AUnaryFunctorIlllZZZNS0_15binary_internal21div_floor_kernel_cudaERNS_18TensorIteratorBaseEENKUlvE_clEvENKUlvE2_clEvEUlllE_EESt5arrayIPcLm2EEEEviT0_T1_,"",@"SHT_CUDA_INFO"
	.sectionflags	@""
	.align	4


	//----- nvinfo : EIATTR_CUDA_API_VERSION
	.align		4
        /*0000*/ 	.byte	0x04, 0x37
        /*0002*/ 	.short	(.L_4311 - .L_4310)
.L_4310:
        /*0004*/ 	.word	0x00000082


	//----- nvinfo : EIATTR_SW2861232_WAR
	.align		4
.L_4311:
        /*0008*/ 	.byte	0x01, 0x35
	.zero		2


	//----- nvinfo : EIATTR_PARAM_CBANK
	.align		4
        /*000c*/ 	.byte	0x04, 0x0a
        /*000e*/ 	.short	(.L_4313 - .L_4312)
	.align		4
.L_4312:
        /*0010*/ 	.word	index@(.nv.constant0._ZN2at6native29vectorized_elementwise_kernelILi2ENS0_13AUnaryFunctorIlllZZZNS0_15binary_internal21div_floor_kernel_cudaERNS_18TensorIteratorBaseEENKUlvE_clEvENKUlvE2_clEvEUlllE_EESt5arrayIPcLm2EEEEviT0_T1_)
        /*0014*/ 	.short	0x0160
        /*0016*/ 	.short	0x0028


	//----- nvinfo : EIATTR_CBANK_PARAM_SIZE
	.align		4
.L_4313:
        /*0018*/ 	.byte	0x03, 0x19
        /*001a*/ 	.short	0x0028


	//----- nvinfo : EIATTR_KPARAM_INFO
	.align		4
        /*001c*/ 	.byte	0x04, 0x17
        /*001e*/ 	.short	(.L_4315 - .L_4314)
.L_4314:
        /*0020*/ 	.word	0x00000000
        /*0024*/ 	.short	0x0002
        /*0026*/ 	.short	0x0018
        /*0028*/ 	.byte	0x00, 0xf0, 0x41, 0x00


	//----- nvinfo : EIATTR_KPARAM_INFO
	.align		4
.L_4315:
        /*002c*/ 	.byte	0x04, 0x17
        /*002e*/ 	.short	(.L_4317 - .L_4316)
.L_4316:
        /*0030*/ 	.word	0x00000000
        /*0034*/ 	.short	0x0001
        /*0036*/ 	.short	0x0008
        /*0038*/ 	.byte	0x00, 0xf0, 0x41, 0x00


	//----- nvinfo : EIATTR_KPARAM_INFO
	.align		4
.L_4317:
        /*003c*/ 	.byte	0x04, 0x17
        /*003e*/ 	.short	(.L_4319 - .L_4318)
.L_4318:
        /*0040*/ 	.word	0x00000000
        /*0044*/ 	.short	0x0000
        /*0046*/ 	.short	0x0000
        /*0048*/ 	.byte	0x00, 0xf0, 0x11, 0x00


	//----- nvinfo : EIATTR_MAXREG_COUNT
	.align		4
.L_4319:
        /*004c*/ 	.byte	0x03, 0x1b
        /*004e*/ 	.short	0x00ff


	//----- nvinfo : EIATTR_MERCURY_ISA_VERSION
	.align		4
        /*0050*/ 	.byte	0x03, 0x5f
        /*0052*/ 	.short	0x0000


	//----- nvinfo : EIATTR_EXIT_INSTR_OFFSETS
	.align		4
        /*0054*/ 	.byte	0x04, 0x1c
        /*0056*/ 	.short	(.L_4321 - .L_4320)


	//   ....[0]....
.L_4320:
        /*0058*/ 	.word	0x000026e0


	//   ....[1]....
        /*005c*/ 	.word	0x00005480


	//   ....[2]....
        /*0060*/ 	.word	0x000054d0


	//----- nvinfo : EIATTR_MAX_THREADS
	.align		4
.L_4321:
        /*0064*/ 	.byte	0x04, 0x05
        /*0066*/ 	.short	(.L_4323 - .L_4322)
.L_4322:
        /*0068*/ 	.word	0x00000080
        /*006c*/ 	.word	0x00000001
        /*0070*/ 	.word	0x00000001


	//----- nvinfo : EIATTR_CRS_STACK_SIZE
	.align		4
.L_4323:
        /*0074*/ 	.byte	0x04, 0x1e
        /*0076*/ 	.short	(.L_4325 - .L_4324)
.L_4324:
        /*0078*/ 	.word	0x00000000
.L_4325:


//--------------------- .nv.info._ZN2at6native29vectorized_elementwise_kernelILi4ENS0_13AUnaryFunctorIlllZZZNS0_15binary_internal21div_floor_kernel_cudaERNS_18TensorIteratorBaseEENKUlvE_clEvENKUlvE2_clEvEUlllE_EESt5arrayIPcLm2EEEEviT0_T1_ --------------------------
	.section	.nv.info._ZN2at6native29vectorized_elementwise_kernelILi4ENS0_13AUnaryFunctorIlllZZZNS0_15binary_internal21div_floor_kernel_cudaERNS_18TensorIteratorBaseEENKUlvE_clEvENKUlvE2_clEvEUlllE_EESt5arrayIPcLm2EEEEviT0_T1_,"",@"SHT_CUDA_INFO"
	.sectionflags	@""
	.align	4


	//----- nvinfo : EIATTR_CUDA_API_VERSION
	.align		4
        /*0000*/ 	.byte	0x04, 0x37
        /*0002*/ 	.short	(.L_4327 - .L_4326)
.L_4326:
        /*0004*/ 	.word	0x00000082


	//----- nvinfo : EIATTR_SW2861232_WAR
	.align		4
.L_4327:
        /*0008*/ 	.byte	0x01, 0x35
	.zero		2


	//----- nvinfo : EIATTR_PARAM_CBANK
	.align		4
        /*000c*/ 	.byte	0x04, 0x0a
        /*000e*/ 	.short	(.L_4329 - .L_4328)
	.align		4
.L_4328:
        /*0010*/ 	.word	index@(.nv.constant0._ZN2at6native29vectorized_elementwise_kernelILi4ENS0_13AUnaryFunctorIlllZZZNS0_15binary_internal21div_floor_kernel_cudaERNS_18TensorIteratorBaseEENKUlvE_clEvENKUlvE2_clEvEUlllE_EESt5arrayIPcLm2EEEEviT0_T1_)
        /*0014*/ 	.short	0x0160
        /*0016*/ 	.short	0x0028


	//----- nvinfo : EIATTR_CBANK_PARAM_SIZE
	.align		4
.L_4329:
        /*0018*/ 	.byte	0x03, 0x19
        /*001a*/ 	.short	0x0028


	//----- nvinfo : EIATTR_KPARAM_INFO
	.align		4
        /*001c*/ 	.byte	0x04, 0x17
        /*001e*/ 	.short	(.L_4331 - .L_4330)
.L_4330:
        /*0020*/ 	.word	0x00000000
        /*0024*/ 	.short	0x0002
        /*0026*/ 	.short	0x0018
        /*0028*/ 	.byte	0x00, 0xf0, 0x41, 0x00


	//----- nvinfo : EIATTR_KPARAM_INFO
	.align		4
.L_4331:
        /*002c*/ 	.byte	0x04, 0x17
        /*002e*/ 	.short	(.L_4333 - .L_4332)
.L_4332:
        /*0030*/ 	.word	0x00000000
        /*0034*/ 	.short	0x0001
        /*0036*/ 	.short	0x0008
        /*0038*/ 	.byte	0x00, 0xf0, 0x41, 0x00


	//----- nvinfo : EIATTR_KPARAM_INFO
	.align		4
.L_4333:
        /*003c*/ 	.byte	0x04, 0x17
        /*003e*/ 	.short	(.L_4335 - .L_4334)
.L_4334:
        /*0040*/ 	.word	0x00000000
        /*0044*/ 	.short	0x0000
        /*0046*/ 	.short	0x0000
        /*0048*/ 	.byte	0x00, 0xf0, 0x11, 0x00


	//----- nvinfo : EIATTR_MAXREG_COUNT
	.align		4
.L_4335:
        /*004c*/ 	.byte	0x03, 0x1b
        /*004e*/ 	.short	0x00ff


	//----- nvinfo : EIATTR_MERCURY_ISA_VERSION
	.align		4
        /*0050*/ 	.byte	0x03, 0x5f
        /*0052*/ 	.short	0x0000


	//----- nvinfo : EIATTR_EXIT_INSTR_OFFSETS
	.align		4
        /*0054*/ 	.byte	0x04, 0x1c
        /*0056*/ 	.short	(.L_4337 - .L_4336)


	//   ....[0]....
.L_4336:
        /*0058*/ 	.word	0x000026e0


	//   ....[1]....
        /*005c*/ 	.word	0x00005480


	//   ....[2]....
        /*0060*/ 	.word	0x000054d0


	//----- nvinfo : EIATTR_MAX_THREADS
	.align		4
.L_4337:
        /*0064*/ 	.byte	0x04, 0x05
        /*0066*/ 	.short	(.L_4339 - .L_4338)
.L_4338:
        /*0068*/ 	.word	0x00000080
        /*006c*/ 	.word	0x00000001
        /*0070*/ 	.word	0x00000001


	//----- nvinfo : EIATTR_CRS_STACK_SIZE
	.align		4
.L_4339:
        /*0074*/ 	.byte	0x04, 0x1e
        /*0076*/ 	.short	(.L_4341 - .L_4340)
.L_4340:
        /*0078*/ 	.word	0x00000000
.L_4341:


//--------------------- .nv.info._ZN2at6native29vectorized_elementwise_kernelILi8ENS0_13AUnaryFunctorIlllZZZNS0_15binary_internal21div_floor_kernel_cudaERNS_18TensorIteratorBaseEENKUlvE_clEvENKUlvE2_clEvEUlllE_EESt5arrayIPcLm2EEEEviT0_T1_ --------------------------
	.section	.nv.info._ZN2at6native29vectorized_elementwise_kernelILi8ENS0_13AUnaryFunctorIlllZZZNS0_15binary_internal21div_floor_kernel_cudaERNS_18TensorIteratorBaseEENKUlvE_clEvENKUlvE2_clEvEUlllE_EESt5arrayIPcLm2EEEEviT0_T1_,"",@"SHT_CUDA_INFO"
	.sectionflags	@""
	.align	4


	//----- nvinfo : EIATTR_CUDA_API_VERSION
	.align		4
        /*0000*/ 	.byte	0x04, 0x37
        /*0002*/ 	.short	(.L_4343 - .L_4342)
.L_4342:
        /*0004*/ 	.word	0x00000082


	//----- nvinfo : EIATTR_SW2861232_WAR
	.align		4
.L_4343:
        /*0008*/ 	.byte	0x01, 0x35
	.zero		2


	//----- nvinfo : EIATTR_PARAM_CBANK
	.align		4
        /*000c*/ 	.byte	0x04, 0x0a
        /*000e*/ 	.short	(.L_4345 - .L_4344)
	.align		4
.L_4344:
        /*0010*/ 	.word	index@(.nv.constant0._ZN2at6native29vectorized_elementwise_kernelILi8ENS0_13AUnaryFunctorIlllZZZNS0_15binary_internal21div_floor_kernel_cudaERNS_18TensorIteratorBaseEENKUlvE_clEvENKUlvE2_clEvEUlllE_EESt5arrayIPcLm2EEEEviT0_T1_)
        /*0014*/ 	.short	0x0160
        /*0016*/ 	.short	0x0028


	//----- nvinfo : EIATTR_CBANK_PARAM_SIZE
	.align		4
.L_4345:
        /*0018*/ 	.byte	0x03, 0x19
        /*001a*/ 	.short	0x0028


	//----- nvinfo : EIATTR_KPARAM_INFO
	.align		4
        /*001c*/ 	.byte	0x04, 0x17
        /*001e*/ 	.short	(.L_4347 - .L_4346)
.L_4346:
        /*0020*/ 	.word	0x00000000
        /*0024*/ 	.short	0x0002
        /*0026*/ 	.short	0x0018
        /*0028*/ 	.byte	0x00, 0xf0, 0x41, 0x00


	//----- nvinfo : EIATTR_KPARAM_INFO
	.align		4
.L_4347:
        /*002c*/ 	.byte	0x04, 0x17
        /*002e*/ 	.short	(.L_4349 - .L_4348)
.L_4348:
        /*0030*/ 	.word	0x00000000
        /*0034*/ 	.short	0x0001
        /*0036*/ 	.short	0x0008
        /*0038*/ 	.byte	0x00, 0xf0, 0x41, 0x00


	//----- nvinfo : EIATTR_KPARAM_INFO
	.align		4
.L_4349:
        /*003c*/ 	.byte	0x04, 0x17
        /*003e*/ 	.short	(.L_4351 - .L_4350)
.L_4350:
        /*0040*/ 	.word	0x00000000
        /*0044*/ 	.short	0x0000
        /*0046*/ 	.short	0x0000
        /*0048*/ 	.byte	0x00, 0xf0, 0x11, 0x00


	//----- nvinfo : EIATTR_MAXREG_COUNT
	.align		4
.L_4351:
        /*004c*/ 	.byte	0x03, 0x1b
        /*004e*/ 	.short	0x00ff


	//----- nvinfo : EIATTR_MERCURY_ISA_VERSION
	.align		4
        /*0050*/ 	.byte	0x03, 0x5f
        /*0052*/ 	.short	0x0000


	//----- nvinfo : EIATTR_EXIT_INSTR_OFFSETS
	.align		4
        /*0054*/ 	.byte	0x04, 0x1c
        /*0056*/ 	.short	(.L_4353 - .L_4352)


	//   ....[0]....
.L_4352:
        /*0058*/ 	.word	0x00000010


	//----- nvinfo : EIATTR_MAX_THREADS
	.align		4
.L_4353:
        /*005c*/ 	.byte	0x04, 0x05
        /*005e*/ 	.short	(.L_4355 - .L_4354)
.L_4354:
        /*0060*/ 	.word	0x00000080
        /*0064*/ 	.word	0x00000001
        /*0068*/ 	.word	0x00000001
.L_4355:


//--------------------- .nv.info._ZN2at6native18elementwise_kernelILi128ELi4EZNS0_15gpu_kernel_implINS0_13BinaryFunctorIiiiZZZNS0_15binary_internal21div_floor_kernel_cudaERNS_18TensorIteratorBaseEENKUlvE_clEvENKUlvE1_clEvEUliiE_EEEEvS6_RKT_EUliE_EEviT1_ --------------------------
	.section	.nv.info._ZN2at6native18elementwise_kernelILi128ELi4EZNS0_15gpu_kernel_implINS0_13BinaryFunctorIiiiZZZNS0_15binary_internal21div_floor_kernel_cudaERNS_18TensorIteratorBaseEENKUlvE_clEvENKUlvE1_clEvEUliiE_EEEEvS6_RKT_EUliE_EEviT1_,"",@"SHT_CUDA_INFO"
	.sectionflags	@""
	.align	4


	//----- nvinfo : EIATTR_CUDA_API_VERSION
	.align		4
        /*0000*/ 	.byte	0x04, 0x37
        /*0002*/ 	.short	(.L_4357 - .L_4356)
.L_4356:
        /*0004*/ 	.word	0x00000082


	//----- nvinfo : EIATTR_SW2861232_WAR
	.align		4
.L_4357:
        /*0008*/ 	.byte	0x01, 0x35
	.zero		2


	//----- nvinfo : EIATTR_PARAM_CBANK
	.align		4
        /*000c*/ 	.byte	0x04, 0x0a
        /*000e*/ 	.short	(.L_4359 - .L_4358)
	.align		4
.L_4358:
        /*0010*/ 	.word	index@(.nv.constant0._ZN2at6native18elementwise_kernelILi128ELi4EZNS0_15gpu_kernel_implINS0_13BinaryFunctorIiiiZZZNS0_15binary_internal21div_floor_kernel_cudaERNS_18TensorIteratorBaseEENKUlvE_clEvENKUlvE1_clEvEUliiE_EEEEvS6_RKT_EUliE_EEviT1_)
        /*0014*/ 	.short	0x0160
        /*0016*/ 	.short	0x0290


	//----- nvinfo : EIATTR_CBANK_PARAM_SIZE
	.align		4
.L_4359:
        /*0018*/ 	.byte	0x03, 0x19
        /*001a*/ 	.short	0x0290


	//----- nvinfo : EIATTR_KPARAM_INFO
	.align		4
        /*001c*/ 	.byte	0x04, 0x17
        /*001e*/ 	.short	(.L_4361 - .L_4360)
.L_4360:
        /*0020*/ 	.word	0x00000000
        /*0024*/ 	.short	0x0001
        /*0026*/ 	.short	0x0008
        /*0028*/ 	.byte	0x00, 0xf0, 0x21, 0x0a


	//----- nvinfo : EIATTR_KPARAM_INFO
	.align		4
.L_4361:
        /*002c*/ 	.byte	0x04, 0x17
        /*002e*/ 	.short	(.L_4363 - .L_4362)
.L_4362:
        /*0030*/ 	.word	0x00000000
        /*0034*/ 	.short	0x0000
        /*0036*/ 	.short	0x0000
        /*0038*/ 	.byte	0x00, 0xf0, 0x11, 0x00


	//----- nvinfo : EIATTR_MAXREG_COUNT
	.align		4
.L_4363:
        /*003c*/ 	.byte	0x03, 0x1b
        /*003e*/ 	.short	0x0080


	//----- nvinfo : EIATTR_EXTERNS
	.align		4
        /*0040*/ 	.byte	0x04, 0x0f
        /*0042*/ 	.short	(.L_4365 - .L_4364)


	//   ....[0]....
	.align		4
.L_4364:
        /*0044*/ 	.word	index@(__assertfail)


	//----- nvinfo : EIATTR_MERCURY_ISA_VERSION
	.align		4
.L_4365:
        /*0048*/ 	.byte	0x03, 0x5f
        /*004a*/ 	.short	0x0000


	//----- nvinfo : EIATTR_SYSCALL_OFFSETS
	.align		4
        /*004c*/ 	.byte	0x04, 0x46
        /*004e*/ 	.short	(.L_4367 - .L_4366)


	//   ....[0]....
.L_4366:
        /*0050*/ 	.word	0x00001e60


	//   ....[1]....
        /*0054*/ 	.word	0x00002c80


	//   ....[2]....
        /*0058*/ 	.word	0x00003d70


	//   ....[3]....
        /*005c*/ 	.word	0x00005c20


	//   ....[4]....
        /*0060*/ 	.word	0x00006a40


	//   ....[5]....
        /*0064*/ 	.word	0x00007b30


	//   ....[6]....
        /*0068*/ 	.word	0x000099b0


	//   ....[7]....
        /*006c*/ 	.word	0x0000a7d0


	//   ....[8]....
        /*0070*/ 	.word	0x0000b8c0


	//   ....[9]....
        /*0074*/ 	.word	0x0000d750


	//   ....[10]....
        /*0078*/ 	.word	0x0000e570


	//   ....[11]....
        /*007c*/ 	.word	0x0000f670


	//----- nvinfo : EIATTR_EXIT_INSTR_OFFSETS
	.align		4
.L_4367:
        /*0080*/ 	.byte	0x04, 0x1c
        /*0082*/ 	.short	(.L_4369 - .L_4368)


	//   ....[0]....
.L_4368:
        /*0084*/ 	.word	0x0000b960


	//   ....[1]....
        /*0088*/ 	.word	0x0000e920


	//   ....[2]....
        /*008c*/ 	.word	0x0000e940


	//   ....[3]....
        /*0090*/ 	.word	0x0000e9e0


	//   ....[4]....
        /*0094*/ 	.word	0x0000ea00


	//   ....[5]....
        /*0098*/ 	.word	0x0000ea20


	//   ....[6]....
        /*009c*/ 	.word	0x0000eab0


	//   ....[7]....
        /*00a0*/ 	.word	0x0000eaf0


	//   ....[8]....
        /*00a4*/ 	.word	0x0000eb90


	//   ....[9]....
        /*00a8*/ 	.word	0x0000ebe0


	//   ....[10]....
        /*00ac*/ 	.word	0x0000ec10


	//   ....[11]....
        /*00b0*/ 	.word	0x0000ecd0


	//   ....[12]....
        /*00b4*/ 	.word	0x0000ed10


	//   ....[13]....
        /*00b8*/ 	.word	0x0000eea0


	//   ....[14]....
        /*00bc*/ 	.word	0x0000f000


	//   ....[15]....
        /*00c0*/ 	.word	0x0000f040


	//   ....[16]....
        /*00c4*/ 	.word	0x0000f0e0


	//   ....[17]....
        /*00c8*/ 	.word	0x0000f260


	//   ....[18]....
        /*00cc*/ 	.word	0x0000f3e0


	//   ....[19]....
        /*00d0*/ 	.word	0x0000f540


	//   ....[20]....
        /*00d4*/ 	.word	0x0000f680


	//   ....[21]....
        /*00d8*/ 	.word	0x0000f6c0


	//   ....[22]....
        /*00dc*/ 	.word	0x0000f6e0


	//----- nvinfo : EIATTR_MAX_THREADS
	.align		4
.L_4369:
        /*00e0*/ 	.byte	0x04, 0x05
        /*00e2*/ 	.short	(.L_4371 - .L_4370)
.L_4370:
        /*00e4*/ 	.word	0x00000080
        /*00e8*/ 	.word	0x00000001
        /*00ec*/ 	.word	0x00000001


	//----- nvinfo : EIATTR_CRS_STACK_SIZE
	.align		4
.L_4371:
        /*00f0*/ 	.byte	0x04, 0x1e
        /*00f2*/ 	.short	(.L_4373 - .L_4372)
.L_4372:
        /*00f4*/ 	.word	0x00000000
.L_4373:


//--------------------- .nv.info._ZN2at6native27unrolled_elementwise_kernelINS0_13BinaryFunctorIiiiZZZNS0_15binary_internal21div_floor_kernel_cudaERNS_18TensorIteratorBaseEENKUlvE_clEvENKUlvE1_clEvEUliiE_EESt5arrayIPcLm3EELi4E23TrivialOffsetCalculatorILi2EjESD_ILi1EjENS0_6memory12LoadWithCastILi2EEENSG_13StoreWithCastILi1EEEEEviT_T0_T2_T3_T4_T5_ --------------------------
	.section	.nv.info._ZN2at6native27unrolled_elementwise_kernelINS0_13BinaryFunctorIiiiZZZNS0_15binary_internal21div_floor_kernel_cudaERNS_18TensorIteratorBaseEENKUlvE_clEvENKUlvE1_clEvEUliiE_EESt5arrayIPcLm3EELi4E23TrivialOffsetCalculatorILi2EjESD_ILi1EjENS0_6memory12LoadWithCastILi2EEENSG_13StoreWithCastILi1EEEEEviT_T0_T2_T3_T4_T5_,"",@"SHT_CUDA_INFO"
	.sectionflags	@""
	.align	4


	//----- nvinfo : EIATTR_CUDA_API_VERSION
	.align		4
        /*0000*/ 	.byte	0x04, 0x37
        /*0002*/ 	.short	(.L_4375 - .L_4374)
.L_4374:
        /*0004*/ 	.word	0x00000082


	//----- nvinfo : EIATTR_SW2861232_WAR
	.align		4
.L_4375:
        /*0008*/ 	.byte	0x01, 0x35
	.zero		2


	//----- nvinfo : EIATTR_PARAM_CBANK
	.align		4
        /*000c*/ 	.byte	0x04, 0x0a
        /*000e*/ 	.short	(.L_4377 - .L_4376)
	.align		4
.L_4376:
        /*0010*/ 	.word	index@(.nv.constant0._ZN2at6native27unrolled_elementwise_kernelINS0_13BinaryFunctorIiiiZZZNS0_15binary_internal21div_floor_kernel_cudaERNS_18TensorIteratorBaseEENKUlvE_clEvENKUlvE1_clEvEUliiE_EESt5arrayIPcLm3EELi4E23TrivialOffsetCalculatorILi2EjESD_ILi1EjENS0_6memory12LoadWithCastILi2EEENSG_13StoreWithCastILi1EEEEEviT_T0_T2_T3_T4_T5_)
        /*0014*/ 	.short	0x0160
        /*0016*/ 	.short	0x0038


	//----- nvinfo : EIATTR_CBANK_PARAM_SIZE
	.align		4
.L_4377:
        /*0018*/ 	.byte	0x03, 0x19
        /*001a*/ 	.short	0x0038


	//----- nvinfo : EIATTR_KPARAM_INFO
	.align		4
        /*001c*/ 	.byte	0x04, 0x17
        /*001e*/ 	.short	(.L_4379 - .L_4378)
.L_4378:
        /*0020*/ 	.word	0x00000000
        /*0024*/ 	.short	0x0006
        /*0026*/ 	.short	0x0030
        /*0028*/ 	.byte	0x00, 0xf0, 0x21, 0x00


	//----- nvinfo : EIATTR_KPARAM_INFO
	.align		4
.L_4379:
        /*002c*/ 	.byte	0x04, 0x17
        /*002e*/ 	.short	(.L_4381 - .L_4380)
.L_4380:
        /*0030*/ 	.word	0x00000000
        /*0034*/ 	.short	0x0005
        /*0036*/ 	.short	0x0024
        /*0038*/ 	.byte	0x00, 0xf0, 0x31, 0x00


	//----- nvinfo : EIATTR_KPARAM_INFO
	.align		4
.L_4381:
        /*003c*/ 	.byte	0x04, 0x17
        /*003e*/ 	.short	(.L_4383 - .L_4382)
.L_4382:
        /*0040*/ 	.word	0x00000000
        /*0044*/ 	.short	0x0004
        /*0046*/ 	.short	0x0021
        /*0048*/ 	.byte	0x00, 0xf0, 0x05, 0x00


	//----- nvinfo : EIATTR_KPARAM_INFO
	.align		4
.L_4383:
        /*004c*/ 	.byte	0x04, 0x17
        /*004e*/ 	.short	(.L_4385 - .L_4384)
.L_4384:
        /*0050*/ 	.word	0x00000000
        /*0054*/ 	.short	0x0003
        /*0056*/ 	.short	0x0020
        /*0058*/ 	.byte	0x00, 0xf0, 0x05, 0x00


	//----- nvinfo : EIATTR_KPARAM_INFO
	.align		4
.L_4385:
        /*005c*/ 	.byte	0x04, 0x17
        /*005e*/ 	.short	(.L_4387 - .L_4386)
.L_4386:
        /*0060*/ 	.word	0x00000000
        /*0064*/ 	.short	0x0002
        /*0066*/ 	.short	0x0008
        /*0068*/ 	.byte	0x00, 0xf0, 0x61, 0x00


	//----- nvinfo : EIATTR_KPARAM_INFO
	.align		4
.L_4387:
        /*006c*/ 	.byte	0x04, 0x17
        /*006e*/ 	.short	(.L_4389 - .L_4388)
.L_4388:
        /*0070*/ 	.word	0x00000000
        /*0074*/ 	.short	0x0001
        /*0076*/ 	.short	0x0004
        /*0078*/ 	.byte	0x00, 0xf0, 0x05, 0x00


	//----- nvinfo : EIATTR_KPARAM_INFO
	.align		4
.L_4389:
        /*007c*/ 	.byte	0x04, 0x17
        /*007e*/ 	.short	(.L_4391 - .L_4390)
.L_4390:
        /*0080*/ 	.word	0x00000000
        /*0084*/ 	.short	0x0000
        /*0086*/ 	.short	0x0000
        /*0088*/ 	.byte	0x00, 0xf0, 0x11, 0x00


	//----- nvinfo : EIATTR_MAXREG_COUNT
	.align		4
.L_4391:
        /*008c*/ 	.byte	0x03, 0x1b
        /*008e*/ 	.short	0x00ff


	//----- nvinfo : EIATTR_EXTERNS
	.align		4
        /*0090*/ 	.byte	0x04, 0x0f
        /*0092*/ 	.short	(.L_4393 - .L_4392)


	//   ....[0]....
	.align		4
.L_4392:
        /*0094*/ 	.word	index@(__assertfail)


	//----- nvinfo : EIATTR_MERCURY_ISA_VERSION
	.align		4
.L_4393:
        /*0098*/ 	.byte	0x03, 0x5f
        /*009a*/ 	.short	0x0000


	//----- nvinfo : EIATTR_SYSCALL_OFFSETS
	.align		4
        /*009c*/ 	.byte	0x04, 0x46
        /*009e*/ 	.short	(.L_4395 - .L_4394)


	//   ....[0]....
.L_4394:
        /*00a0*/ 	.word	0x00000ed0


	//   ....[1]....
        /*00a4*/ 	.word	0x00001cf0


	//   ....[2]....
        /*00a8*/ 	.word	0x00002b90


	//   ....[3]....
        /*00ac*/ 	.word	0x000039b0


	//   ....[4]....
        /*00b0*/ 	.word	0x00004850


	//   ....[5]....
        /*00b4*/ 	.word	0x00005670


	//   ....[6]....
        /*00b8*/ 	.word	0x00006500


	//   ....[7]....
        /*00bc*/ 	.word	0x00007310


	//   ....[8]....
        /*00c0*/ 	.word	0x00008e20


	//   ....[9]....
        /*00c4*/ 	.word	0x00009d50


	//   ....[10]....
        /*00c8*/ 	.word	0x0000ac30


	//   ....[11]....
        /*00cc*/ 	.word	0x0000bb10


	//----- nvinfo : EIATTR_EXIT_INSTR_OFFSETS
	.align		4
.L_4395:
        /*00d0*/ 	.byte	0x04, 0x1c
        /*00d2*/ 	.short	(.L_4397 - .L_4396)


	//   ....[0]....
.L_4396:
        /*00d4*/ 	.word	0x0000acc0


	//   ....[1]....
        /*00d8*/ 	.word	0x0000add0


	//   ....[2]....
        /*00dc*/ 	.word	0x0000adf0


	//   ....[3]....
        /*00e0*/ 	.word	0x0000ae80


	//   ....[4]....
        /*00e4*/ 	.word	0x0000aea0


	//   ....[5]....
        /*00e8*/ 	.word	0x0000aec0


	//   ....[6]....
        /*00ec*/ 	.word	0x0000af50


	//   ....[7]....
        /*00f0*/ 	.word	0x0000af90


	//   ....[8]....
        /*00f4*/ 	.word	0x0000b030


	//   ....[9]....
        /*00f8*/ 	.word	0x0000b080


	//   ....[10]....
        /*00fc*/ 	.word	0x0000b0b0


	//   ....[11]....
        /*0100*/ 	.word	0x0000b170


	//   ....[12]....
        /*0104*/ 	.word	0x0000b1b0


	//   ....[13]....
        /*0108*/ 	.word	0x0000b340


	//   ....[14]....
        /*010c*/ 	.word	0x0000b4a0


	//   ....[15]....
        /*0110*/ 	.word	0x0000b4e0


	//   ....[16]....
        /*0114*/ 	.word	0x0000b580


	//   ....[17]....
        /*0118*/ 	.word	0x0000b700


	//   ....[18]....
        /*011c*/ 	.word	0x0000b880


	//   ....[19]....
        /*0120*/ 	.word	0x0000b9e0


	//   ....[20]....
        /*0124*/ 	.word	0x0000bb20


	//   ....[21]....
        /*0128*/ 	.word	0x0000bb50


	//   ....[22]....
        /*012c*/ 	.word	0x0000bb70


	//----- nvinfo : EIATTR_MAX_THREADS
	.align		4
.L_4397:
        /*0130*/ 	.byte	0x04, 0x05
        /*0132*/ 	.short	(.L_4399 - .L_4398)
.L_4398:
        /*0134*/ 	.word	0x00000080
        /*0138*/ 	.word	0x00000001
        /*013c*/ 	.word	0x00000001


	//----- nvinfo : EIATTR_CRS_STACK_SIZE
	.align		4
.L_4399:
        /*0140*/ 	.byte	0x04, 0x1e
        /*0142*/ 	.short	(.L_4401 - .L_4400)
.L_4400:
        /*0144*/ 	.word	0x00000000
.L_4401:


//--------------------- .nv.info._ZN2at6native18elementwise_kernelILi128ELi2EZNS0_22gpu_kernel_impl_nocastINS0_13BinaryFunctorIiiiZZZNS0_15binary_internal21div_floor_kernel_cudaERNS_18TensorIteratorBaseEENKUlvE_clEvENKUlvE1_clEvEUliiE_EEEEvS6_RKT_EUliE_EEviT1_ --------------------------
	.section	.nv.info._ZN2at6native18elementwise_kernelILi128ELi2EZNS0_22gpu_kernel_impl_nocastINS0_13BinaryFunctorIiiiZZZNS0_15binary_internal21div_floor_kernel_cudaERNS_18TensorIteratorBaseEENKUlvE_clEvENKUlvE1_clEvEUliiE_EEEEvS6_RKT_EUliE_EEviT1_,"",@"SHT_CUDA_INFO"
	.sectionflags	@""
	.align	4


	//----- nvinfo : EIATTR_CUDA_API_VERSION
	.align		4
        /*0000*/ 	.byte	0x04, 0x37
        /*0002*/ 	.short	(.L_4403 - .L_4402)
.L_4402:
        /*0004*/ 	.word	0x00000082


	//----- nvinfo : EIATTR_SW2861232_WAR
	.align		4
.L_4403:
        /*0008*/ 	.byte	0x01, 0x35
	.zero		2


	//----- nvinfo : EIATTR_PARAM_CBANK
	.align		4
        /*000c*/ 	.byte	0x04, 0x0a
        /*000e*/ 	.short	(.L_4405 - .L_4404)
	.align		4
.L_4404:
        /*0010*/ 	.word	index@(.nv.constant0._ZN2at6native18elementwise_kernelILi128ELi2EZNS0_22gpu_kernel_impl_nocastINS0_13BinaryFunctorIiiiZZZNS0_15binary_internal21div_floor_kernel_cudaERNS_18TensorIteratorBaseEENKUlvE_clEvENKUlvE1_clEvEUliiE_EEEEvS6_RKT_EUliE_EEviT1_)
        /*0014*/ 	.short	0x0160
        /*0016*/ 	.short	0x0290


	//----- nvinfo : EIATTR_CBANK_PARAM_SIZE
	.align		4
.L_4405:
        /*0018*/ 	.byte	0x03, 0x19
        /*001a*/ 	.short	0x0290


	//----- nvinfo : EIATTR_KPARAM_INFO
	.align		4
        /*001c*/ 	.byte	0x04, 0x17
        /*001e*/ 	.short	(.L_4407 - .L_4406)
.L_4406:
        /*0020*/ 	.word	0x00000000
        /*0024*/ 	.short	0x0001
        /*0026*/ 	.short	0x0008
        /*0028*/ 	.byte	0x00, 0xf0, 0x21, 0x0a


	//----- nvinfo : EIATTR_KPARAM_INFO
	.align		4
.L_4407:
        /*002c*/ 	.byte	0x04, 0x17
        /*002e*/ 	.short	(.L_4409 - .L_4408)
.L_4408:
        /*0030*/ 	.word	0x00000000
        /*0034*/ 	.short	0x0000
        /*0036*/ 	.short	0x0000
        /*0038*/ 	.byte	0x00, 0xf0, 0x11, 0x00


	//----- nvinfo : EIATTR_MAXREG_COUNT
	.align		4
.L_4409:
        /*003c*/ 	.byte	0x03, 0x1b
        /*003e*/ 	.short	0x0080


	//----- nvinfo : EIATTR_MERCURY_ISA_VERSION
	.align		4
        /*0040*/ 	.byte	0x03, 0x5f
        /*0042*/ 	.short	0x0000


	//----- nvinfo : EIATTR_EXIT_INSTR_OFFSETS
	.align		4
        /*0044*/ 	.byte	0x04, 0x1c
        /*0046*/ 	.short	(.L_4411 - .L_4410)


	//   ....[0]....
.L_4410:
        /*0048*/ 	.word	0x000013b0


	//   ....[1]....
        /*004c*/ 	.word	0x000026a0


	//----- nvinfo : EIATTR_MAX_THREADS
	.align		4
.L_4411:
        /*0050*/ 	.byte	0x04, 0x05
        /*0052*/ 	.short	(.L_4413 - .L_4412)
.L_4412:
        /*0054*/ 	.word	0x00000080
        /*0058*/ 	.word	0x00000001
        /*005c*/ 	.word	0x00000001


	//----- nvinfo : EIATTR_CRS_STACK_SIZE
	.align		4
.L_4413:
        /*0060*/ 	.byte	0x04, 0x1e
        /*0062*/ 	.short	(.L_4415 - .L_4414)
.L_4414:
        /*0064*/ 	.word	0x00000000
.L_4415:


//--------------------- .nv.info._ZN2at6native27unrolled_elementwise_kernelINS0_13BinaryFunctorIiiiZZZNS0_15binary_internal21div_floor_kernel_cudaERNS_18TensorIteratorBaseEENKUlvE_clEvENKUlvE1_clEvEUliiE_EESt5arrayIPcLm3EELi4E23TrivialOffsetCalculatorILi2EjESD_ILi1EjENS0_6memory15LoadWithoutCastENSG_16StoreWithoutCastEEEviT_T0_T2_T3_T4_T5_ --------------------------
	.section	.nv.info._ZN2at6native27unrolled_elementwise_kernelINS0_13BinaryFunctorIiiiZZZNS0_15binary_internal21div_floor_kernel_cudaERNS_18TensorIteratorBaseEENKUlvE_clEvENKUlvE1_clEvEUliiE_EESt5arrayIPcLm3EELi4E23TrivialOffsetCalculatorILi2EjESD_ILi1EjENS0_6memory15LoadWithoutCastENSG_16StoreWithoutCastEEEviT_T0_T2_T3_T4_T5_,"",@"SHT_CUDA_INFO"
	.sectionflags	@""
	.align	4


	//----- nvinfo : EIATTR_CUDA_API_VERSION
	.align		4
        /*0000*/ 	.byte	0x04, 0x37
        /*0002*/ 	.short	(.L_4417 - .L_4416)
.L_4416:
        /*0004*/ 	.word	0x00000082


	//----- nvinfo : EIATTR_SW2861232_WAR
	.align		4
.L_4417:
        /*0008*/ 	.byte	0x01, 0x35
	.zero		2


	//----- nvinfo : EIATTR_PARAM_CBANK
	.align		4
        /*000c*/ 	.byte	0x04, 0x0a
        /*000e*/ 	.short	(.L_4419 - .L_4418)
	.align		4
.L_4418:
        /*0010*/ 	.word	index@(.nv.constant0._ZN2at6native27unrolled_elementwise_kernelINS0_13BinaryFunctorIiiiZZZNS0_15binary_internal21div_floor_kernel_cudaERNS_18TensorIteratorBaseEENKUlvE_clEvENKUlvE1_clEvEUliiE_EESt5arrayIPcLm3EELi4E23TrivialOffsetCalculatorILi2EjESD_ILi1EjENS0_6memory15LoadWithoutCastENSG_16StoreWithoutCastEEEviT_T0_T2_T3_T4_T5_)
        /*0014*/ 	.short	0x0160
        /*0016*/ 	.short	0x0024


	//----- nvinfo : EIATTR_CBANK_PARAM_SIZE
	.align		4
.L_4419:
        /*0018*/ 	.byte	0x03, 0x19
        /*001a*/ 	.short	0x0024


	//----- nvinfo : EIATTR_KPARAM_INFO
	.align		4
        /*001c*/ 	.byte	0x04, 0x17
        /*001e*/ 	.short	(.L_4421 - .L_4420)
.L_4420:
        /*0020*/ 	.word	0x00000000
        /*0024*/ 	.short	0x0006
        /*0026*/ 	.short	0x0023
        /*0028*/ 	.byte	0x00, 0xf0, 0x05, 0x00


	//----- nvinfo : EIATTR_KPARAM_INFO
	.align		4
.L_4421:
        /*002c*/ 	.byte	0x04, 0x17
        /*002e*/ 	.short	(.L_4423 - .L_4422)
.L_4422:
        /*0030*/ 	.word	0x00000000
        /*0034*/ 	.short	0x0005
        /*0036*/ 	.short	0x0022
        /*0038*/ 	.byte	0x00, 0xf0, 0x05, 0x00


	//----- nvinfo : EIATTR_KPARAM_INFO
	.align		4
.L_4423:
        /*003c*/ 	.byte	0x04, 0x17
        /*003e*/ 	.short	(.L_4425 - .L_4424)
.L_4424:
        /*0040*/ 	.word	0x00000000
        /*0044*/ 	.short	0x0004
        /*0046*/ 	.short	0x0021
        /*0048*/ 	.byte	0x00, 0xf0, 0x05, 0x00


	//----- nvinfo : EIATTR_KPARAM_INFO
	.align		4
.L_4425:
        /*004c*/ 	.byte	0x04, 0x17
        /*004e*/ 	.short	(.L_4427 - .L_4426)
.L_4426:
        /*0050*/ 	.word	0x00000000
        /*0054*/ 	.short	0x0003
        /*0056*/ 	.short	0x0020
        /*0058*/ 	.byte	0x00, 0xf0, 0x05, 0x00


	//----- nvinfo : EIATTR_KPARAM_INFO
	.align		4
.L_4427:
        /*005c*/ 	.byte	0x04, 0x17
        /*005e*/ 	.short	(.L_4429 - .L_4428)
.L_4428:
        /*0060*/ 	.word	0x00000000
        /*0064*/ 	.short	0x0002
        /*0066*/ 	.short	0x0008
        /*0068*/ 	.byte	0x00, 0xf0, 0x61, 0x00


	//----- nvinfo : EIATTR_KPARAM_INFO
	.align		4
.L_4429:
        /*006c*/ 	.byte	0x04, 0x17
        /*006e*/ 	.short	(.L_4431 - .L_4430)
.L_4430:
        /*0070*/ 	.word	0x00000000
        /*0074*/ 	.short	0x0001
        /*0076*/ 	.short	0x0004
        /*0078*/ 	.byte	0x00, 0xf0, 0x05, 0x00


	//----- nvinfo : EIATTR_KPARAM_INFO
	.align		4
.L_4431:
        /*007c*/ 	.byte	0x04, 0x17
        /*007e*/ 	.short	(.L_4433 - .L_4432)
.L_4432:
        /*0080*/ 	.word	0x00000000
        /*0084*/ 	.short	0x0000
        /*0086*/ 	.short	0x0000
        /*0088*/ 	.byte	0x00, 0xf0, 0x11, 0x00


	//----- nvinfo : EIATTR_MAXREG_COUNT
	.align		4
.L_4433:
        /*008c*/ 	.byte	0x03, 0x1b
        /*008e*/ 	.short	0x00ff


	//----- nvinfo : EIATTR_MERCURY_ISA_VERSION
	.align		4
        /*0090*/ 	.byte	0x03, 0x5f
        /*0092*/ 	.short	0x0000


	//----- nvinfo : EIATTR_EXIT_INSTR_OFFSETS
	.align		4
        /*0094*/ 	.byte	0x04, 0x1c
        /*0096*/ 	.short	(.L_4435 - .L_4434)


	//   ....[0]....
.L_4434:
        /*0098*/ 	.word	0x00000ed0


	//   ....[1]....
        /*009c*/ 	.word	0x00000f20


	//----- nvinfo : EIATTR_MAX_THREADS
	.align		4
.L_4435:
        /*00a0*/ 	.byte	0x04, 0x05
        /*00a2*/ 	.short	(.L_4437 - .L_4436)
.L_4436:
        /*00a4*/ 	.word	0x00000080
        /*00a8*/ 	.word	0x00000001
        /*00ac*/ 	.word	0x00000001


	//----- nvinfo : EIATTR_CRS_STACK_SIZE
	.align		4
.L_4437:
        /*00b0*/ 	.byte	0x04, 0x1e
        /*00b2*/ 	.short	(.L_4439 - .L_4438)
.L_4438:
        /*00b4*/ 	.word	0x00000000
.L_4439:


//--------------------- .nv.info._ZN2at6native29vectorized_elementwise_kernelILi2ENS0_13BinaryFunctorIiiiZZZNS0_15binary_internal21div_floor_kernel_cudaERNS_18TensorIteratorBaseEENKUlvE_clEvENKUlvE1_clEvEUliiE_EESt5arrayIPcLm3EEEEviT0_T1_ --------------------------
	.section	.nv.info._ZN2at6native29vectorized_elementwise_kernelILi2ENS0_13BinaryFunctorIiiiZZZNS0_15binary_internal21div_floor_kernel_cudaERNS_18TensorIteratorBaseEENKUlvE_clEvENKUlvE1_clEvEUliiE_EESt5arrayIPcLm3EEEEviT0_T1_,"",@"SHT_CUDA_INFO"
	.sectionflags	@""
	.align	4


	//----- nvinfo : EIATTR_CUDA_API_VERSION
	.align		4
        /*0000*/ 	.byte	0x04, 0x37
        /*0002*/ 	.short	(.L_4441 - .L_4440)
.L_4440:
        /*0004*/ 	.word	0x00000082


	//----- nvinfo : EIATTR_SW2861232_WAR
	.align		4
.L_4441:
        /*0008*/ 	.byte	0x01, 0x35
	.zero		2


	//----- nvinfo : EIATTR_PARAM_CBANK
	.align		4
        /*000c*/ 	.byte	0x04, 0x0a
        /*000e*/ 	.short	(.L_4443 - .L_4442)
	.align		4
.L_4442:
        /*0010*/ 	.word	index@(.nv.constant0._ZN2at6native29vectorized_elementwise_kernelILi2ENS0_13BinaryFunctorIiiiZZZNS0_15binary_internal21div_floor_kernel_cudaERNS_18TensorIteratorBaseEENKUlvE_clEvENKUlvE1_clEvEUliiE_EESt5arrayIPcLm3EEEEviT0_T1_)
        /*0014*/ 	.short	0x0160
        /*0016*/ 	.short	0x0020


	//----- nvinfo : EIATTR_CBANK_PARAM_SIZE
	.align		4
.L_4443:
        /*0018*/ 	.byte	0x03, 0x19
        /*001a*/ 	.short	0x0020


	//----- nvinfo : EIATTR_KPARAM_INFO
	.align		4
        /*001c*/ 	.byte	0x04, 0x17
        /*001e*/ 	.short	(.L_4445 - .L_4444)
.L_4444:
        /*0020*/ 	.word	0x00000000
        /*0024*/ 	.short	0x0002
        /*0026*/ 	.short	0x0008
        /*0028*/ 	.byte	0x00, 0xf0, 0x61, 0x00


	//----- nvinfo : EIATTR_KPARAM_INFO
	.align		4
.L_4445:
        /*002c*/ 	.byte	0x04, 0x17
        /*002e*/ 	.short	(.L_4447 - .L_4446)
.L_4446:
        /*0030*/ 	.word	0x00000000
        /*0034*/ 	.short	0x0001
        /*0036*/ 	.short	0x0004
        /*0038*/ 	.byte	0x00, 0xf0, 0x05, 0x00


	//----- nvinfo : EIATTR_KPARAM_INFO
	.align		4
.L_4447:
        /*003c*/ 	.byte	0x04, 0x17
        /*003e*/ 	.short	(.L_4449 - .L_4448)
.L_4448:
        /*0040*/ 	.word	0x00000000
        /*0044*/ 	.short	0x0000
        /*0046*/ 	.short	0x0000
        /*0048*/ 	.byte	0x00, 0xf0, 0x11, 0x00


	//----- nvinfo : EIATTR_MAXREG_COUNT
	.align		4
.L_4449:
        /*004c*/ 	.byte	0x03, 0x1b
        /*004e*/ 	.short	0x00ff


	//----- nvinfo : EIATTR_MERCURY_ISA_VERSION
	.align		4
        /*0050*/ 	.byte	0x03, 0x5f
        /*0052*/ 	.short	0x0000


	//----- nvinfo : EIATTR_EXIT_INSTR_OFFSETS
	.align		4
        /*0054*/ 	.byte	0x04, 0x1c
        /*0056*/ 	.short	(.L_4451 - .L_4450)


	//   ....[0]....
.L_4450:
        /*0058*/ 	.word	0x00001640


	//   ....[1]....
        /*005c*/ 	.word	0x000033c0


	//   ....[2]....
        /*0060*/ 	.word	0x00003410


	//----- nvinfo : EIATTR_MAX_THREADS
	.align		4
.L_4451:
        /*0064*/ 	.byte	0x04, 0x05
        /*0066*/ 	.short	(.L_4453 - .L_4452)
.L_4452:
        /*0068*/ 	.word	0x00000080
        /*006c*/ 	.word	0x00000001
        /*0070*/ 	.word	0x00000001


	//----- nvinfo : EIATTR_CRS_STACK_SIZE
	.align		4
.L_4453:
        /*0074*/ 	.byte	0x04, 0x1e
        /*0076*/ 	.short	(.L_4455 - .L_4454)
.L_4454:
        /*0078*/ 	.word	0x00000000
.L_4455:


//--------------------- .nv.info._ZN2at6native29vectorized_elementwise_kernelILi4ENS0_13BinaryFunctorIiiiZZZNS0_15binary_internal21div_floor_kernel_cudaERNS_18TensorIteratorBaseEENKUlvE_clEvENKUlvE1_clEvEUliiE_EESt5arrayIPcLm3EEEEviT0_T1_ --------------------------
	.section	.nv.info._ZN2at6native29vectorized_elementwise_kernelILi4ENS0_13BinaryFunctorIiiiZZZNS0_15binary_internal21div_floor_kernel_cudaERNS_18TensorIteratorBaseEENKUlvE_clEvENKUlvE1_clEvEUliiE_EESt5arrayIPcLm3EEEEviT0_T1_,"",@"SHT_CUDA_INFO"
	.sectionflags	@""
	.align	4


	//----- nvinfo : EIATTR_CUDA_API_VERSION
	.align		4
        /*0000*/ 	.byte	0x04, 0x37
        /*0002*/ 	.short	(.L_4457 - .L_4456)
.L_4456:
        /*0004*/ 	.word	0x00000082


	//----- nvinfo : EIATTR_SW2861232_WAR
	.align		4
.L_4457:
        /*0008*/ 	.byte	0x01, 0x35
	.zero		2


	//----- nvinfo : EIATTR_PARAM_CBANK
	.align		4
        /*000c*/ 	.byte	0x04, 0x0a
        /*000e*/ 	.short	(.L_4459 - .L_4458)
	.align		4
.L_4458:
        /*0010*/ 	.word	index@(.nv.constant0._ZN2at6native29vectorized_elementwise_kernelILi4ENS0_13BinaryFunctorIiiiZZZNS0_15binary_internal21div_floor_kernel_cudaERNS_18TensorIteratorBaseEENKUlvE_clEvENKUlvE1_clEvEUliiE_EESt5arrayIPcLm3EEEEviT0_T1_)
        /*0014*/ 	.short	0x0160
        /*0016*/ 	.short	0x0020


	//----- nvinfo : EIATTR_CBANK_PARAM_SIZE
	.align		4
.L_4459:
        /*0018*/ 	.byte	0x03, 0x19
        /*001a*/ 	.short	0x0020


	//----- nvinfo : EIATTR_KPARAM_INFO
	.align		4
        /*001c*/ 	.byte	0x04, 0x17
        /*001e*/ 	.short	(.L_4461 - .L_4460)
.L_4460:
        /*0020*/ 	.word	0x00000000
        /*0024*/ 	.short	0x0002
        /*0026*/ 	.short	0x0008
        /*0028*/ 	.byte	0x00, 0xf0, 0x61, 0x00


	//----- nvinfo : EIATTR_KPARAM_INFO
	.align		4
.L_4461:
        /*002c*/ 	.byte	0x04, 0x17
        /*002e*/ 	.short	(.L_4463 - .L_4462)
.L_4462:
        /*0030*/ 	.word	0x00000000
        /*0034*/ 	.short	0x0001
        /*0036*/ 	.short	0x0004
        /*0038*/ 	.byte	0x00, 0xf0, 0x05, 0x00


	//----- nvinfo : EIATTR_KPARAM_INFO
	.align		4
.L_4463:
        /*003c*/ 	.byte	0x04, 0x17
        /*003e*/ 	.short	(.L_4465 - .L_4464)
.L_4464:
        /*0040*/ 	.word	0x00000000
        /*0044*/ 	.short	0x0000
        /*0046*/ 	.short	0x0000
        /*0048*/ 	.byte	0x00, 0xf0, 0x11, 0x00


	//----- nvinfo : EIATTR_MAXREG_COUNT
	.align		4
.L_4465:
        /*004c*/ 	.byte	0x03, 0x1b
        /*004e*/ 	.short	0x00ff


	//----- nvinfo : EIATTR_MERCURY_ISA_VERSION
	.align		4
        /*0050*/ 	.byte	0x03, 0x5f
        /*0052*/ 	.short	0x0000


	//----- nvinfo : EIATTR_EXIT_INSTR_OFFSETS
	.align		4
        /*0054*/ 	.byte	0x04, 0x1c
        /*0056*/ 	.short	(.L_4467 - .L_4466)


	//   ....[0]....
.L_4466:
        /*0058*/ 	.word	0x000015c0


	//   ....[1]....
        /*005c*/ 	.word	0x00003340


	//   ....[2]....
        /*0060*/ 	.word	0x00003390


	//----- nvinfo : EIATTR_MAX_THREADS
	.align		4
.L_4467:
        /*0064*/ 	.byte	0x04, 0x05
        /*0066*/ 	.short	(.L_4469 - .L_4468)
.L_4468:
        /*0068*/ 	.word	0x00000080
        /*006c*/ 	.word	0x00000001
        /*0070*/ 	.word	0x00000001


	//----- nvinfo : EIATTR_CRS_STACK_SIZE
	.align		4
.L_4469:
        /*0074*/ 	.byte	0x04, 0x1e
        /*0076*/ 	.short	(.L_4471 - .L_4470)
.L_4470:
        /*0078*/ 	.word	0x00000000
.L_4471:


//--------------------- .nv.info._ZN2at6native29vectorized_elementwise_kernelILi8ENS0_13BinaryFunctorIiiiZZZNS0_15binary_internal21div_floor_kernel_cudaERNS_18TensorIteratorBaseEENKUlvE_clEvENKUlvE1_clEvEUliiE_EESt5arrayIPcLm3EEEEviT0_T1_ --------------------------
	.section	.nv.info._ZN2at6native29vectorized_elementwise_kernelILi8ENS0_13BinaryFunctorIiiiZZZNS0_15binary_internal21div_floor_kernel_cudaERNS_18TensorIteratorBaseEENKUlvE_clEvENKUlvE1_clEvEUliiE_EESt5arrayIPcLm3EEEEviT0_T1_,"",@"SHT_CUDA_INFO"
	.sectionflags	@""
	.align	4


	//----- nvinfo : EIATTR_CUDA_API_VERSION
	.align		4
        /*0000*/ 	.byte	0x04, 0x37
        /*0002*/ 	.short	(.L_4473 - .L_4472)
.L_4472:
        /*0004*/ 	.word	0x00000082


	//----- nvinfo : EIATTR_SW2861232_WAR
	.align		4
.L_4473:
        /*0008*/ 	.byte	0x01, 0x35
	.zero		2


	//----- nvinfo : EIATTR_PARAM_CBANK
	.align		4
        /*000c*/ 	.byte	0x04, 0x0a
        /*000e*/ 	.short	(.L_4475 - .L_4474)
	.align		4
.L_4474:
        /*0010*/ 	.word	index@(.nv.constant0._ZN2at6native29vectorized_elementwise_kernelILi8ENS0_13BinaryFunctorIiiiZZZNS0_15binary_internal21div_floor_kernel_cudaERNS_18TensorIteratorBaseEENKUlvE_clEvENKUlvE1_clEvEUliiE_EESt5arrayIPcLm3EEEEviT0_T1_)
        /*0014*/ 	.short	0x0160
        /*0016*/ 	.short	0x0020


	//----- nvinfo : EIATTR_CBANK_PARAM_SIZE
	.align		4
.L_4475:
        /*0018*/ 	.byte	0x03, 0x19
        /*001a*/ 	.short	0x0020


	//----- nvinfo : EIATTR_KPARAM_INFO
	.align		4
        /*001c*/ 	.byte	0x04, 0x17
        /*001e*/ 	.short	(.L_4477 - .L_4476)
.L_4476:
        /*0020*/ 	.word	0x00000000
        /*0024*/ 	.short	0x0002
        /*0026*/ 	.short	0x0008
        /*0028*/ 	.byte	0x00, 0xf0, 0x61, 0x00


	//----- nvinfo : EIATTR_KPARAM_INFO
	.align		4
.L_4477:
        /*002c*/ 	.byte	0x04, 0x17
        /*002e*/ 	.short	(.L_4479 - .L_4478)
.L_4478:
        /*0030*/ 	.word	0x00000000
        /*0034*/ 	.short	0x0001
        /*0036*/ 	.short	0x0004
        /*0038*/ 	.byte	0x00, 0xf0, 0x05, 0x00


	//----- nvinfo : EIATTR_KPARAM_INFO
	.align		4
.L_4479:
        /*003c*/ 	.byte	0x04, 0x17
        /*003e*/ 	.short	(.L_4481 - .L_4480)
.L_4480:
        /*0040*/ 	.word	0x00000000
        /*0044*/ 	.short	0x0000
        /*0046*/ 	.short	0x0000
        /*0048*/ 	.byte	0x00, 0xf0, 0x11, 0x00


	//----- nvinfo : EIATTR_MAXREG_COUNT
	.align		4
.L_4481:
        /*004c*/ 	.byte	0x03, 0x1b
        /*004e*/ 	.short	0x00ff


	//----- nvinfo : EIATTR_MERCURY_ISA_VERSION
	.align		4
        /*0050*/ 	.byte	0x03, 0x5f
        /*0052*/ 	.short	0x0000


	//----- nvinfo : EIATTR_EXIT_INSTR_OFFSETS
	.align		4
        /*0054*/ 	.byte	0x04, 0x1c
        /*0056*/ 	.short	(.L_4483 - .L_4482)


	//   ....[0]....
.L_4482:
        /*0058*/ 	.word	0x00000010


	//----- nvinfo : EIATTR_MAX_THREADS
	.align		4
.L_4483:
        /*005c*/ 	.byte	0x04, 0x05
        /*005e*/ 	.short	(.L_4485 - .L_4484)
.L_4484:
        /*0060*/ 	.word	0x00000080
        /*0064*/ 	.word	0x00000001
        /*0068*/ 	.word	0x00000001
.L_4485:


//--------------------- .nv.info._ZN2at6native18elementwise_kernelILi128ELi4EZNS0_15gpu_kernel_implINS0_13BUnaryFunctorIiiiZZZNS0_15binary_internal21div_floor_kernel_cudaERNS_18TensorIteratorBaseEENKUlvE_clEvENKUlvE1_clEvEUliiE_EEEEvS6_RKT_EUliE_EEviT1_ --------------------------
	.section	.nv.info._ZN2at6native18elementwise_kernelILi128ELi4EZNS0_15gpu_kernel_implINS0_13BUnaryFunctorIiiiZZZNS0_15binary_internal21div_floor_kernel_cudaERNS_18TensorIteratorBaseEENKUlvE_clEvENKUlvE1_clEvEUliiE_EEEEvS6_RKT_EUliE_EEviT1_,"",@"SHT_CUDA_INFO"
	.sectionflags	@""
	.align	4


	//----- nvinfo : EIATTR_CUDA_API_VERSION
	.align		4
        /*0000*/ 	.byte	0x04, 0x37
        /*0002*/ 	.short	(.L_4487 - .L_4486)
.L_4486:
        /*0004*/ 	.word	0x00000082


	//----- nvinfo : EIATTR_SW2861232_WAR
	.align		4
.L_4487:
        /*0008*/ 	.byte	0x01, 0x35
	.zero		2


	//----- nvinfo : EIATTR_PARAM_CBANK
	.align		4
        /*000c*/ 	.byte	0x04, 0x0a
        /*000e*/ 	.short	(.L_4489 - .L_4488)
	.align		4
.L_4488:
        /*0010*/ 	.word	index@(.nv.constant0._ZN2at6native18elementwise_kernelILi128ELi4EZNS0_15gpu_kernel_implINS0_13BUnaryFunctorIiiiZZZNS0_15binary_internal21div_floor_kernel_cudaERNS_18TensorIteratorBaseEENKUlvE_clEvENKUlvE1_clEvEUliiE_EEEEvS6_RKT_EUliE_EEviT1_)
        /*0014*/ 	.short	0x0160
        /*0016*/ 	.short	0x0228


	//----- nvinfo : EIATTR_CBANK_PARAM_SIZE
	.align		4
.L_4489:
        /*0018*/ 	.byte	0x03, 0x19
        /*001a*/ 	.short	0x0228


	//----- nvinfo : EIATTR_KPARAM_INFO
	.align		4
        /*001c*/ 	.byte	0x04, 0x17
        /*001e*/ 	.short	(.L_4491 - .L_4490)
.L_4490:
        /*0020*/ 	.word	0x00000000
        /*0024*/ 	.short	0x0001
        /*0026*/ 	.short	0x0008
        /*0028*/ 	.byte	0x00, 0xf0, 0x81, 0x08


	//----- nvinfo : EIATTR_KPARAM_INFO
	.align		4
.L_4491:
        /*002c*/ 	.byte	0x04, 0x17
        /*002e*/ 	.short	(.L_4493 - .L_4492)
.L_4492:
        /*0030*/ 	.word	0x00000000
        /*0034*/ 	.short	0x0000
        /*0036*/ 	.short	0x0000
        /*0038*/ 	.byte	0x00, 0xf0, 0x11, 0x00


	//----- nvinfo : EIATTR_MAXREG_COUNT
	.align		4
.L_4493:
        /*003c*/ 	.byte	0x03, 0x1b
        /*003e*/ 	.short	0x0080


	//----- nvinfo : EIATTR_EXTERNS
	.align		4
        /*0040*/ 	.byte	0x04, 0x0f
        /*0042*/ 	.short	(.L_4495 - .L_4494)


	//   ....[0]....
	.align		4
.L_4494:
        /*0044*/ 	.word	index@(__assertfail)


	//----- nvinfo : EIATTR_MERCURY_ISA_VERSION
	.align		4
.L_4495:
        /*0048*/ 	.byte	0x03, 0x5f
        /*004a*/ 	.short	0x0000


	//----- nvinfo : EIATTR_SYSCALL_OFFSETS
	.align		4
        /*004c*/ 	.byte	0x04, 0x46
        /*004e*/ 	.short	(.L_4497 - .L_4496)


	//   ....[0]....
.L_4496:
        /*0050*/ 	.word	0x00001cb0


	//   ....[1]....
        /*0054*/ 	.word	0x00002d80


	//   ....[2]....
        /*0058*/ 	.word	0x00004a80


	//   ....[3]....
        /*005c*/ 	.word	0x00005b60


	//   ....[4]....
        /*0060*/ 	.word	0x00007830


	//   ....[5]....
        /*0064*/ 	.word	0x00008910


	//   ....[6]....
        /*0068*/ 	.word	0x0000a5f0


	//   ....[7]....
        /*006c*/ 	.word	0x0000b6d0


	//----- nvinfo : EIATTR_EXIT_INSTR_OFFSETS
	.align		4
.L_4497:
        /*0070*/ 	.byte	0x04, 0x1c
        /*0072*/ 	.short	(.L_4499 - .L_4498)


	//   ....[0]....
.L_4498:
        /*0074*/ 	.word	0x000089b0


	//   ....[1]....
        /*0078*/ 	.word	0x0000a980


	//   ....[2]....
        /*007c*/ 	.word	0x0000a9a0


	//   ....[3]....
        /*0080*/ 	.word	0x0000aa40


	//   ....[4]....
        /*0084*/ 	.word	0x0000aa60


	//   ....[5]....
        /*0088*/ 	.word	0x0000aa80


	//   ....[6]....
        /*008c*/ 	.word	0x0000ab10


	//   ....[7]....
        /*0090*/ 	.word	0x0000ab50


	//   ....[8]....
        /*0094*/ 	.word	0x0000abf0


	//   ....[9]....
        /*0098*/ 	.word	0x0000ac40


	//   ....[10]....
        /*009c*/ 	.word	0x0000ac70


	//   ....[11]....
        /*00a0*/ 	.word	0x0000ad30


	//   ....[12]....
        /*00a4*/ 	.word	0x0000ad70


	//   ....[13]....
        /*00a8*/ 	.word	0x0000af00


	//   ....[14]....
        /*00ac*/ 	.word	0x0000b060


	//   ....[15]....
        /*00b0*/ 	.word	0x0000b0a0


	//   ....[16]....
        /*00b4*/ 	.word	0x0000b140


	//   ....[17]....
        /*00b8*/ 	.word	0x0000b2c0


	//   ....[18]....
        /*00bc*/ 	.word	0x0000b440


	//   ....[19]....
        /*00c0*/ 	.word	0x0000b5a0


	//   ....[20]....
        /*00c4*/ 	.word	0x0000b6e0


	//   ....[21]....
        /*00c8*/ 	.word	0x0000b720


	//   ....[22]....
        /*00cc*/ 	.word	0x0000b740


	//----- nvinfo : EIATTR_MAX_THREADS
	.align		4
.L_4499:
        /*00d0*/ 	.byte	0x04, 0x05
        /*00d2*/ 	.short	(.L_4501 - .L_4500)
.L_4500:
        /*00d4*/ 	.word	0x00000080
        /*00d8*/ 	.word	0x00000001
        /*00dc*/ 	.word	0x00000001


	//----- nvinfo : EIATTR_CRS_STACK_SIZE
	.align		4
.L_4501:
        /*00e0*/ 	.byte	0x04, 0x1e
        /*00e2*/ 	.short	(.L_4503 - .L_4502)
.L_4502:
        /*00e4*/ 	.word	0x00000000
.L_4503:


//--------------------- .nv.info._ZN2at6native27unrolled_elementwise_kernelINS0_13BUnaryFunctorIiiiZZZNS0_15binary_internal21div_floor_kernel_cudaERNS_18TensorIteratorBaseEENKUlvE_clEvENKUlvE1_clEvEUliiE_EESt5arrayIPcLm2EELi4E23TrivialOffsetCalculatorILi1EjESE_NS0_6memory12LoadWithCastILi1EEENSF_13StoreWithCastILi1EEEEEviT_T0_T2_T3_T4_T5_ --------------------------
	.section	.nv.info._ZN2at6native27unrolled_elementwise_kernelINS0_13BUnaryFunctorIiiiZZZNS0_15binary_internal21div_floor_kernel_cudaERNS_18TensorIteratorBaseEENKUlvE_clEvENKUlvE1_clEvEUliiE_EESt5arrayIPcLm2EELi4E23TrivialOffsetCalculatorILi1EjESE_NS0_6memory12LoadWithCastILi1EEENSF_13StoreWithCastILi1EEEEEviT_T0_T2_T3_T4_T5_,"",@"SHT_CUDA_INFO"
	.sectionflags	@""
	.align	4


	//----- nvinfo : EIATTR_CUDA_API_VERSION
	.align		4
        /*0000*/ 	.byte	0x04, 0x37
        /*0002*/ 	.short	(.L_4505 - .L_4504)
.L_4504:
        /*0004*/ 	.word	0x00000082


	//----- nvinfo : EIATTR_SW2861232_WAR
	.align		4
.L_4505:
        /*0008*/ 	.byte	0x01, 0x35
	.zero		2


	//----- nvinfo : EIATTR_PARAM_CBANK
	.align		4
        /*000c*/ 	.byte	0x04, 0x0a
        /*000e*/ 	.short	(.L_4507 - .L_4506)
	.align		4
.L_4506:
        /*0010*/ 	.word	index@(.nv.constant0._ZN2at6native27unrolled_elementwise_kernelINS0_13BUnaryFunctorIiiiZZZNS0_15binary_internal21div_floor_kernel_cudaERNS_18TensorIteratorBaseEENKUlvE_clEvENKUlvE1_clEvEUliiE_EESt5arrayIPcLm2EELi4E23TrivialOffsetCalculatorILi1EjESE_NS0_6memory12LoadWithCastILi1EEENSF_13StoreWithCastILi1EEEEEviT_T0_T2_T3_T4_T5_)
        /*0014*/ 	.short	0x0160
        /*0016*/ 	.short	0x0034


	//----- nvinfo : EIATTR_CBANK_PARAM_SIZE
	.align		4
.L_4507:
        /*0018*/ 	.byte	0x03, 0x19
        /*001a*/ 	.short	0x0034


	//----- nvinfo : EIATTR_KPARAM_INFO
	.align		4
        /*001c*/ 	.byte	0x04, 0x17
        /*001e*/ 	.short	(.L_4509 - .L_4508)
.L_4508:
        /*0020*/ 	.word	0x00000000
        /*0024*/ 	.short	0x0006
        /*0026*/ 	.short	0x002c
        /*0028*/ 	.byte	0x00, 0xf0, 0x21, 0x00


	//----- nvinfo : EIATTR_KPARAM_INFO
	.align		4
.L_4509:
        /*002c*/ 	.byte	0x04, 0x17
        /*002e*/ 	.short	(.L_4511 - .L_4510)
.L_4510:
        /*0030*/ 	.word	0x00000000
        /*0034*/ 	.short	0x0005
        /*0036*/ 	.short	0x0024
        /*0038*/ 	.byte	0x00, 0xf0, 0x21, 0x00


	//----- nvinfo : EIATTR_KPARAM_INFO
	.align		4
.L_4511:
        /*003c*/ 	.byte	0x04, 0x17
        /*003e*/ 	.short	(.L_4513 - .L_4512)
.L_4512:
        /*0040*/ 	.word	0x00000000
        /*0044*/ 	.short	0x0004
        /*0046*/ 	.short	0x0021
        /*0048*/ 	.byte	0x00, 0xf0, 0x05, 0x00


	//----- nvinfo : EIATTR_KPARAM_INFO
	.align		4
.L_4513:
        /*004c*/ 	.byte	0x04, 0x17
        /*004e*/ 	.short	(.L_4515 - .L_4514)
.L_4514:
        /*0050*/ 	.word	0x00000000
        /*0054*/ 	.short	0x0003
        /*0056*/ 	.short	0x0020
        /*0058*/ 	.byte	0x00, 0xf0, 0x05, 0x00


	//----- nvinfo : EIATTR_KPARAM_INFO
	.align		4
.L_4515:
        /*005c*/ 	.byte	0x04, 0x17
        /*005e*/ 	.short	(.L_4517 - .L_4516)
.L_4516:
        /*0060*/ 	.word	0x00000000
        /*0064*/ 	.short	0x0002
        /*0066*/ 	.short	0x0010
        /*0068*/ 	.byte	0x00, 0xf0, 0x41, 0x00


	//----- nvinfo : EIATTR_KPARAM_INFO
	.align		4
.L_4517:
        /*006c*/ 	.byte	0x04, 0x17
        /*006e*/ 	.short	(.L_4519 - .L_4518)
.L_4518:
        /*0070*/ 	.word	0x00000000
        /*0074*/ 	.short	0x0001
        /*0076*/ 	.short	0x0004
        /*0078*/ 	.byte	0x00, 0xf0, 0x21, 0x00


	//----- nvinfo : EIATTR_KPARAM_INFO
	.align		4
.L_4519:
        /*007c*/ 	.byte	0x04, 0x17
        /*007e*/ 	.short	(.L_4521 - .L_4520)
.L_4520:
        /*0080*/ 	.word	0x00000000
        /*0084*/ 	.short	0x0000
        /*0086*/ 	.short	0x0000
        /*0088*/ 	.byte	0x00, 0xf0, 0x11, 0x00


	//----- nvinfo : EIATTR_MAXREG_COUNT
	.align		4
.L_4521:
        /*008c*/ 	.byte	0x03, 0x1b
        /*008e*/ 	.short	0x00ff


	//----- nvinfo : EIATTR_EXTERNS
	.align		4
        /*0090*/ 	.byte	0x04, 0x0f
        /*0092*/ 	.short	(.L_4523 - .L_4522)


	//   ....[0]....
	.align		4
.L_4522:
        /*0094*/ 	.word	index@(__assertfail)


	//----- nvinfo : EIATTR_MERCURY_ISA_VERSION
	.align		4
.L_4523:
        /*0098*/ 	.byte	0x03, 0x5f
        /*009a*/ 	.short	0x0000


	//----- nvinfo : EIATTR_SYSCALL_OFFSETS
	.align		4
        /*009c*/ 	.byte	0x04, 0x46
        /*009e*/ 	.short	(.L_4525 - .L_4524)


	//   ....[0]....
.L_4524:
        /*00a0*/ 	.word	0x00000eb0


	//   ....[1]....
        /*00a4*/ 	.word	0x00001d50


	//   ....[2]....
        /*00a8*/ 	.word	0x00002c00


	//   ....[3]....
        /*00ac*/ 	.word	0x00003a70


	//   ....[4]....
        /*00b0*/ 	.word	0x00005470


	//   ....[5]....
        /*00b4*/ 	.word	0x00006390


	//   ....[6]....
        /*00b8*/ 	.word	0x00007250


	//   ....[7]....
        /*00bc*/ 	.word	0x00008130


	//----- nvinfo : EIATTR_EXIT_INSTR_OFFSETS
	.align		4
.L_4525:
        /*00c0*/ 	.byte	0x04, 0x1c
        /*00c2*/ 	.short	(.L_4527 - .L_4526)


	//   ....[0]....
.L_4526:
        /*00c4*/ 	.word	0x000072e0


	//   ....[1]....
        /*00c8*/ 	.word	0x000073f0


	//   ....[2]....
        /*00cc*/ 	.word	0x00007410


	//   ....[3]....
        /*00d0*/ 	.word	0x000074a0


	//   ....[4]....
        /*00d4*/ 	.word	0x000074c0


	//   ....[5]....
        /*00d8*/ 	.word	0x000074e0


	//   ....[6]....
        /*00dc*/ 	.word	0x00007570


	//   ....[7]....
        /*00e0*/ 	.word	0x000075b0


	//   ....[8]....
        /*00e4*/ 	.word	0x00007650


	//   ....[9]....
        /*00e8*/ 	.word	0x000076a0


	//   ....[10]....
        /*00ec*/ 	.word	0x000076d0


	//   ....[11]....
        /*00f0*/ 	.word	0x00007790


	//   ....[12]....
        /*00f4*/ 	.word	0x000077d0


	//   ....[13]....
        /*00f8*/ 	.word	0x00007960


	//   ....[14]....
        /*00fc*/ 	.word	0x00007ac0


	//   ....[15]....
        /*0100*/ 	.word	0x00007b00


	//   ....[16]....
        /*0104*/ 	.word	0x00007ba0


	//   ....[17]....
        /*0108*/ 	.word	0x00007d20


	//   ....[18]....
        /*010c*/ 	.word	0x00007ea0


	//   ....[19]....
        /*0110*/ 	.word	0x00008000


	//   ....[20]....
        /*0114*/ 	.word	0x00008140


	//   ....[21]....
        /*0118*/ 	.word	0x00008170


	//   ....[22]....
        /*011c*/ 	.word	0x00008190


	//----- nvinfo : EIATTR_MAX_THREADS
	.align		4
.L_4527:
        /*0120*/ 	.byte	0x04, 0x05
        /*0122*/ 	.short	(.L_4529 - .L_4528)
.L_4528:
        /*0124*/ 	.word	0x00000080
        /*0128*/ 	.word	0x00000001
        /*012c*/ 	.word	0x00000001


	//----- nvinfo : EIATTR_CRS_STACK_SIZE
	.align		4
.L_4529:
        /*0130*/ 	.byte	0x04, 0x1e
        /*0132*/ 	.short	(.L_4531 - .L_4530)
.L_4530:
        /*0134*/ 	.word	0x00000000
.L_4531:


//--------------------- .nv.info._ZN2at6native18elementwise_kernelILi128ELi2EZNS0_22gpu_kernel_impl_nocastINS0_13BUnaryFunctorIiiiZZZNS0_15binary_internal21div_floor_kernel_cudaERNS_18TensorIteratorBaseEENKUlvE_clEvENKUlvE1_clEvEUliiE_EEEEvS6_RKT_EUliE_EEviT1_ --------------------------
	.section	.nv.info._ZN2at6native18elementwise_kernelILi128ELi2EZNS0_22gpu_kernel_impl_nocastINS0_13BUnaryFunctorIiiiZZZNS0_15binary_internal21div_floor_kernel_cudaERNS_18TensorIteratorBaseEENKUlvE_clEvENKUlvE1_clEvEUliiE_EEEEvS6_RKT_EUliE_EEviT1_,"",@"SHT_CUDA_INFO"
	.sectionflags	@""
	.align	4


	//----- nvinfo : EIATTR_CUDA_API_VERSION
	.align		4
        /*0000*/ 	.byte	0x04, 0x37
        /*0002*/ 	.short	(.L_4533 - .L_4532)
.L_4532:
        /*0004*/ 	.word	0x00000082


	//----- nvinfo : EIATTR_SW2861232_WAR
	.align		4
.L_4533:
        /*0008*/ 	.byte	0x01, 0x35
	.zero		2


	//----- nvinfo : EIATTR_PARAM_CBANK
	.align		4
        /*000c*/ 	.byte	0x04, 0x0a
        /*000e*/ 	.short	(.L_4535 - .L_4534)
	.align		4
.L_4534:
        /*0010*/ 	.word	index@(.nv.constant0._ZN2at6native18elementwise_kernelILi128ELi2EZNS0_22gpu_kernel_impl_nocastINS0_13BUnaryFunctorIiiiZZZNS0_15binary_internal21div_floor_kernel_cudaERNS_18TensorIteratorBaseEENKUlvE_clEvENKUlvE1_clEvEUliiE_EEEEvS6_RKT_EUliE_EEviT1_)
        /*0014*/ 	.short	0x0160
        /*0016*/ 	.short	0x0220


	//----- nvinfo : EIATTR_CBANK_PARAM_SIZE
	.align		4
.L_4535:
        /*0018*/ 	.byte	0x03, 0x19
        /*001a*/ 	.short	0x0220


	//----- nvinfo : EIATTR_KPARAM_INFO
	.align		4
        /*001c*/ 	.byte	0x04, 0x17
        /*001e*/ 	.short	(.L_4537 - .L_4536)
.L_4536:
        /*0020*/ 	.word	0x00000000
        /*0024*/ 	.short	0x0001
        /*0026*/ 	.short	0x0008
        /*0028*/ 	.byte	0x00, 0xf0, 0x61, 0x08


	//----- nvinfo : EIATTR_KPARAM_INFO
	.align		4
.L_4537:
        /*002c*/ 	.byte	0x04, 0x17
        /*002e*/ 	.short	(.L_4539 - .L_4538)
.L_4538:
        /*0030*/ 	.word	0x00000000
        /*0034*/ 	.short	0x0000
        /*0036*/ 	.short	0x0000
        /*0038*/ 	.byte	0x00, 0xf0, 0x11, 0x00


	//----- nvinfo : EIATTR_MAXREG_COUNT
	.align		4
.L_4539:
        /*003c*/ 	.byte	0x03, 0x1b
        /*003e*/ 	.short	0x0080


	//----- nvinfo : EIATTR_MERCURY_ISA_VERSION
	.align		4
        /*0040*/ 	.byte	0x03, 0x5f
        /*0042*/ 	.short	0x0000


	//----- nvinfo : EIATTR_EXIT_INSTR_OFFSETS
	.align		4
        /*0044*/ 	.byte	0x04, 0x1c
        /*0046*/ 	.short	(.L_4541 - .L_4540)


	//   ....[0]....
.L_4540:
        /*0048*/ 	.word	0x000011b0


	//   ....[1]....
        /*004c*/ 	.word	0x000022e0


	//----- nvinfo : EIATTR_MAX_THREADS
	.align		4
.L_4541:
        /*0050*/ 	.byte	0x04, 0x05
        /*0052*/ 	.short	(.L_4543 - .L_4542)
.L_4542:
        /*0054*/ 	.word	0x00000080
        /*0058*/ 	.word	0x00000001
        /*005c*/ 	.word	0x00000001


	//----- nvinfo : EIATTR_CRS_STACK_SIZE
	.align		4
.L_4543:
        /*0060*/ 	.byte	0x04, 0x1e
        /*0062*/ 	.short	(.L_4545 - .L_4544)
.L_4544:
        /*0064*/ 	.word	0x00000000
.L_4545:


//--------------------- .nv.info._ZN2at6native27unrolled_elementwise_kernelINS0_13BUnaryFunctorIiiiZZZNS0_15binary_internal21div_floor_kernel_cudaERNS_18TensorIteratorBaseEENKUlvE_clEvENKUlvE1_clEvEUliiE_EESt5arrayIPcLm2EELi4E23TrivialOffsetCalculatorILi1EjESE_NS0_6memory15LoadWithoutCastENSF_16StoreWithoutCastEEEviT_T0_T2_T3_T4_T5_ --------------------------
	.section	.nv.info._ZN2at6native27unrolled_elementwise_kernelINS0_13BUnaryFunctorIiiiZZZNS0_15binary_internal21div_floor_kernel_cudaERNS_18TensorIteratorBaseEENKUlvE_clEvENKUlvE1_clEvEUliiE_EESt5arrayIPcLm2EELi4E23TrivialOffsetCalculatorILi1EjESE_NS0_6memory15LoadWithoutCastENSF_16StoreWithoutCastEEEviT_T0_T2_T3_T4_T5_,"",@"SHT_CUDA_INFO"
	.sectionflags	@""
	.align	4


	//----- nvinfo : EIATTR_CUDA_API_VERSION
	.align		4
        /*0000*/ 	.byte	0x04, 0x37
        /*0002*/ 	.short	(.L_4547 - .L_4546)
.L_4546:
        /*0004*/ 	.word	0x00000082


	//----- nvinfo : EIATTR_SW2861232_WAR
	.align		4
.L_4547:
        /*0008*/ 	.byte	0x01, 0x35
	.zero		2


	//----- nvinfo : EIATTR_PARAM_CBANK
	.align		4
        /*000c*/ 	.byte	0x04, 0x0a
        /*000e*/ 	.short	(.L_4549 - .L_4548)
	.align		4
.L_4548:
        /*0010*/ 	.word	index@(.nv.constant0._ZN2at6native27unrolled_elementwise_kernelINS0_13BUnaryFunctorIiiiZZZNS0_15binary_internal21div_floor_kernel_cudaERNS_18TensorIteratorBaseEENKUlvE_clEvENKUlvE1_clEvEUliiE_EESt5arrayIPcLm2EELi4E23TrivialOffsetCalculatorILi1EjESE_NS0_6memory15LoadWithoutCastENSF_16StoreWithoutCastEEEviT_T0_T2_T3_T4_T5_)
        /*0014*/ 	.short	0x0160
        /*0016*/ 	.short	0x0024


	//----- nvinfo : EIATTR_CBANK_PARAM_SIZE
	.align		4
.L_4549:
        /*0018*/ 	.byte	0x03, 0x19
        /*001a*/ 	.short	0x0024


	//----- nvinfo : EIATTR_KPARAM_INFO
	.align		4
        /*001c*/ 	.byte	0x04, 0x17
        /*001e*/ 	.short	(.L_4551 - .L_4550)
.L_4550:
        /*0020*/ 	.word	0x00000000
        /*0024*/ 	.short	0x0006
        /*0026*/ 	.short	0x0023
        /*0028*/ 	.byte	0x00, 0xf0, 0x05, 0x00


	//----- nvinfo : EIATTR_KPARAM_INFO
	.align		4
.L_4551:
        /*002c*/ 	.byte	0x04, 0x17
        /*002e*/ 	.short	(.L_4553 - .L_4552)
.L_4552:
        /*0030*/ 	.word	0x00000000
        /*0034*/ 	.short	0x0005
        /*0036*/ 	.short	0x0022
        /*0038*/ 	.byte	0x00, 0xf0, 0x05, 0x00


	//----- nvinfo : EIATTR_KPARAM_INFO
	.align		4
.L_4553:
        /*003c*/ 	.byte	0x04, 0x17
        /*003e*/ 	.short	(.L_4555 - .L_4554)
.L_4554:
        /*0040*/ 	.word	0x00000000
        /*0044*/ 	.short	0x0004
        /*0046*/ 	.short	0x0021
        /*0048*/ 	.byte	0x00, 0xf0, 0x05, 0x00


	//----- nvinfo : EIATTR_KPARAM_INFO
	.align		4
.L_4555:
        /*004c*/ 	.byte	0x04, 0x17
        /*004e*/ 	.short	(.L_4557 - .L_4556)
.L_4556:
        /*0050*/ 	.word	0x00000000
        /*0054*/ 	.short	0x0003
        /*0056*/ 	.short	0x0020
        /*0058*/ 	.byte	0x00, 0xf0, 0x05, 0x00


	//----- nvinfo : EIATTR_KPARAM_INFO
	.align		4
.L_4557:
        /*005c*/ 	.byte	0x04, 0x17
        /*005e*/ 	.short	(.L_4559 - .L_4558)
.L_4558:
        /*0060*/ 	.word	0x00000000
        /*0064*/ 	.short	0x0002
        /*0066*/ 	.short	0x0010
        /*0068*/ 	.byte	0x00, 0xf0, 0x41, 0x00


	//----- nvinfo : EIATTR_KPARAM_INFO
	.align		4
.L_4559:
        /*006c*/ 	.byte	0x04, 0x17
        /*006e*/ 	.short	(.L_4561 - .L_4560)
.L_4560:
        /*0070*/ 	.word	0x00000000
        /*0074*/ 	.short	0x0001
        /*0076*/ 	.short	0x0004
        /*0078*/ 	.byte	0x00, 0xf0, 0x21, 0x00


	//----- nvinfo : EIATTR_KPARAM_INFO
	.align		4
.L_4561:
        /*007c*/ 	.byte	0x04, 0x17
        /*007e*/ 	.short	(.L_4563 - .L_4562)
.L_4562:
        /*0080*/ 	.word	0x00000000
        /*0084*/ 	.short	0x0000
        /*0086*/ 	.short	0x0000
        /*0088*/ 	.byte	0x00, 0xf0, 0x11, 0x00


	//----- nvinfo : EIATTR_MAXREG_COUNT
	.align		4
.L_4563:
        /*008c*/ 	.byte	0x03, 0x1b
        /*008e*/ 	.short	0x00ff


	//----- nvinfo : EIATTR_MERCURY_ISA_VERSION
	.align		4
        /*0090*/ 	.byte	0x03, 0x5f
        /*0092*/ 	.short	0x0000


	//----- nvinfo : EIATTR_EXIT_INSTR_OFFSETS
	.align		4
        /*0094*/ 	.byte	0x04, 0x1c
        /*0096*/ 	.short	(.L_4565 - .L_4564)


	//   ....[0]....
.L_4564:
        /*0098*/ 	.word	0x00000e00


	//   ....[1]....
        /*009c*/ 	.word	0x00000e50


	//----- nvinfo : EIATTR_MAX_THREADS
	.align		4
.L_4565:
        /*00a0*/ 	.byte	0x04, 0x05
        /*00a2*/ 	.short	(.L_4567 - .L_4566)
.L_4566:
        /*00a4*/ 	.word	0x00000080
        /*00a8*/ 	.word	0x00000001
        /*00ac*/ 	.word	0x00000001


	//----- nvinfo : EIATTR_CRS_STACK_SIZE
	.align		4
.L_4567:
        /*00b0*/ 	.byte	0x04, 0x1e
        /*00b2*/ 	.short	(.L_4569 - .L_4568)
.L_4568:
        /*00b4*/ 	.word	0x00000000
.L_4569:


//--------------------- .nv.info._ZN2at6native29vectorized_elementwise_kernelILi2ENS0_13BUnaryFunctorIiiiZZZNS0_15binary_internal21div_floor_kernel_cudaERNS_18TensorIteratorBaseEENKUlvE_clEvENKUlvE1_clEvEUliiE_EESt5arrayIPcLm2EEEEviT0_T1_ --------------------------
	.section	.nv.info._ZN2at6native29vectorized_elementwise_kernelILi2ENS0_13BUnaryFunctorIiiiZZZNS0_15binary_internal21div_floor_kernel_cudaERNS_18TensorIteratorBaseEENKUlvE_clEvENKUlvE1_clEvEUliiE_EESt5arrayIPcLm2EEEEviT0_T1_,"",@"SHT_CUDA_INFO"
	.sectionflags	@""
	.align	4


	//----- nvinfo : EIATTR_CUDA_API_VERSION
	.align		4
        /*0000*/ 	.byte	0x04, 0x37
        /*0002*/ 	.short	(.L_4571 - .L_4570)
.L_4570:
        /*0004*/ 	.word	0x00000082


	//----- nvinfo : EIATTR_SW2861232_WAR
	.align		4
.L_4571:
        /*0008*/ 	.byte	0x01, 0x35
	.zero		2


	//----- nvinfo : EIATTR_PARAM_CBANK
	.align		4
        /*000c*/ 	.byte	0x04, 0x0a
        /*000e*/ 	.short	(.L_4573 - .L_4572)
	.align		4
.L_4572:
        /*0010*/ 	.word	index@(.nv.constant0._ZN2at6native29vectorized_elementwise_kernelILi2ENS0_13BUnaryFunctorIiiiZZZNS0_15binary_internal21div_floor_kernel_cudaERNS_18TensorIteratorBaseEENKUlvE_clEvENKUlvE1_clEvEUliiE_EESt5arrayIPcLm2EEEEviT0_T1_)
        /*0014*/ 	.short	0x0160
        /*0016*/ 	.short	0x0020


	//----- nvinfo : EIATTR_CBANK_PARAM_SIZE
	.align		4
.L_4573:
        /*0018*/ 	.byte	0x03, 0x19
        /*001a*/ 	.short	0x0020


	//----- nvinfo : EIATTR_KPARAM_INFO
	.align		4
        /*001c*/ 	.byte	0x04, 0x17
        /*001e*/ 	.short	(.L_4575 - .L_4574)
.L_4574:
        /*0020*/ 	.word	0x00000000
        /*0024*/ 	.short	0x0002
        /*0026*/ 	.short	0x0010
        /*0028*/ 	.byte	0x00, 0xf0, 0x41, 0x00


	//----- nvinfo : EIATTR_KPARAM_INFO
	.align		4
.L_4575:
        /*002c*/ 	.byte	0x04, 0x17
        /*002e*/ 	.short	(.L_4577 - .L_4576)
.L_4576:
        /*0030*/ 	.word	0x00000000
        /*0034*/ 	.short	0x0001
        /*0036*/ 	.short	0x0004
        /*0038*/ 	.byte	0x00, 0xf0, 0x21, 0x00


	//----- nvinfo : EIATTR_KPARAM_INFO
	.align		4
.L_4577:
        /*003c*/ 	.byte	0x04, 0x17
        /*003e*/ 	.short	(.L_4579 - .L_4578)
.L_4578:
        /*0040*/ 	.word	0x00000000
        /*0044*/ 	.short	0x0000
        /*0046*/ 	.short	0x0000
        /*0048*/ 	.byte	0x00, 0xf0, 0x11, 0x00


	//----- nvinfo : EIATTR_MAXREG_COUNT
	.align		4
.L_4579:
        /*004c*/ 	.byte	0x03, 0x1b
        /*004e*/ 	.short	0x00ff


	//----- nvinfo : EIATTR_MERCURY_ISA_VERSION
	.align		4
        /*0050*/ 	.byte	0x03, 0x5f
        /*0052*/ 	.short	0x0000


	//----- nvinfo : EIATTR_EXIT_INSTR_OFFSETS
	.align		4
        /*0054*/ 	.byte	0x04, 0x1c
        /*0056*/ 	.short	(.L_4581 - .L_4580)


	//   ....[0]....
.L_4580:
        /*0058*/ 	.word	0x00000fb0


	//   ....[1]....
        /*005c*/ 	.word	0x00002ae0


	//   ....[2]....
        /*0060*/ 	.word	0x00002b30


	//----- nvinfo : EIATTR_MAX_THREADS
	.align		4
.L_4581:
        /*0064*/ 	.byte	0x04, 0x05
        /*0066*/ 	.short	(.L_4583 - .L_4582)
.L_4582:
        /*0068*/ 	.word	0x00000080
        /*006c*/ 	.word	0x00000001
        /*0070*/ 	.word	0x00000001


	//----- nvinfo : EIATTR_CRS_STACK_SIZE
	.align		4
.L_4583:
        /*0074*/ 	.byte	0x04, 0x1e
        /*0076*/ 	.short	(.L_4585 - .L_4584)
.L_4584:
        /*0078*/ 	.word	0x00000000
.L_4585:


//--------------------- .nv.info._ZN2at6native29vectorized_elementwise_kernelILi4ENS0_13BUnaryFunctorIiiiZZZNS0_15binary_internal21div_floor_kernel_cudaERNS_18TensorIteratorBaseEENKUlvE_clEvENKUlvE1_clEvEUliiE_EESt5arrayIPcLm2EEEEviT0_T1_ --------------------------
	.section	.nv.info._ZN2at6native29vectorized_elementwise_kernelILi4ENS0_13BUnaryFunctorIiiiZZZNS0_15binary_internal21div_floor_kernel_cudaERNS_18TensorIteratorBaseEENKUlvE_clEvENKUlvE1_clEvEUliiE_EESt5arrayIPcLm2EEEEviT0_T1_,"",@"SHT_CUDA_INFO"
	.sectionflags	@""
	.align	4


	//----- nvinfo : EIATTR_CUDA_API_VERSION
	.align		4
        /*0000*/ 	.byte	0x04, 0x37
        /*0002*/ 	.short	(.L_4587 - .L_4586)
.L_4586:
        /*0004*/ 	.word	0x00000082


	//----- nvinfo : EIATTR_SW2861232_WAR
	.align		4
.L_4587:
        /*0008*/ 	.byte	0x01, 0x35
	.zero		2


	//----- nvinfo : EIATTR_PARAM_CBANK
	.align		4
        /*000c*/ 	.byte	0x04, 0x0a
        /*000e*/ 	.short	(.L_4589 - .L_4588)
	.align		4
.L_4588:
        /*0010*/ 	.word	index@(.nv.constant0._ZN2at6native29vectorized_elementwise_kernelILi4ENS0_13BUnaryFunctorIiiiZZZNS0_15binary_internal21div_floor_kernel_cudaERNS_18TensorIteratorBaseEENKUlvE_clEvENKUlvE1_clEvEUliiE_EESt5arrayIPcLm2EEEEviT0_T1_)
        /*0014*/ 	.short	0x0160
        /*0016*/ 	.short	0x0020


	//----- nvinfo : EIATTR_CBANK_PARAM_SIZE
	.align		4
.L_4589:
        /*0018*/ 	.byte	0x03, 0x19
        /*001a*/ 	.short	0x0020


	//----- nvinfo : EIATTR_KPARAM_INFO
	.align		4
        /*001c*/ 	.byte	0x04, 0x17
        /*001e*/ 	.short	(.L_4591 - .L_4590)
.L_4590:
        /*0020*/ 	.word	0x00000000
        /*0024*/ 	.short	0x0002
        /*0026*/ 	.short	0x0010
        /*0028*/ 	.byte	0x00, 0xf0, 0x41, 0x00


	//----- nvinfo : EIATTR_KPARAM_INFO
	.align		4
.L_4591:
        /*002c*/ 	.byte	0x04, 0x17
        /*002e*/ 	.short	(.L_4593 - .L_4592)
.L_4592:
        /*0030*/ 	.word	0x00000000
        /*0034*/ 	.short	0x0001
        /*0036*/ 	.short	0x0004
        /*0038*/ 	.byte	0x00, 0xf0, 0x21, 0x00


	//----- nvinfo : EIATTR_KPARAM_INFO
	.align		4
.L_4593:
        /*003c*/ 	.byte	0x04, 0x17
        /*003e*/ 	.short	(.L_4595 - .L_4594)
.L_4594:
        /*0040*/ 	.word	0x00000000
        /*0044*/ 	.short	0x0000
        /*0046*/ 	.short	0x0000
        /*0048*/ 	.byte	0x00, 0xf0, 0x11, 0x00


	//----- nvinfo : EIATTR_MAXREG_COUNT
	.align		4
.L_4595:
        /*004c*/ 	.byte	0x03, 0x1b
        /*004e*/ 	.short	0x00ff


	//----- nvinfo : EIATTR_MERCURY_ISA_VERSION
	.align		4
        /*0050*/ 	.byte	0x03, 0x5f
        /*0052*/ 	.short	0x0000


	//----- nvinfo : EIATTR_EXIT_INSTR_OFFSETS
	.align		4
        /*0054*/ 	.byte	0x04, 0x1c
        /*0056*/ 	.short	(.L_4597 - .L_4596)


	//   ....[0]....
.L_4596:
        /*0058*/ 	.word	0x00000f90


	//   ....[1]....
        /*005c*/ 	.word	0x00002ac0


	//   ....[2]....
        /*0060*/ 	.word	0x00002b10


	//----- nvinfo : EIATTR_MAX_THREADS
	.align		4
.L_4597:
        /*0064*/ 	.byte	0x04, 0x05
        /*0066*/ 	.short	(.L_4599 - .L_4598)
.L_4598:
        /*0068*/ 	.word	0x00000080
        /*006c*/ 	.word	0x00000001
        /*0070*/ 	.word	0x00000001


	//----- nvinfo : EIATTR_CRS_STACK_SIZE
	.align		4
.L_4599:
        /*0074*/ 	.byte	0x04, 0x1e
        /*0076*/ 	.short	(.L_4601 - .L_4600)
.L_4600:
        /*0078*/ 	.word	0x00000000
.L_4601:


//--------------------- .nv.info._ZN2at6native29vectorized_elementwise_kernelILi8ENS0_13BUnaryFunctorIiiiZZZNS0_15binary_internal21div_floor_kernel_cudaERNS_18TensorIteratorBaseEENKUlvE_clEvENKUlvE1_clEvEUliiE_EESt5arrayIPcLm2EEEEviT0_T1_ --------------------------
	.section	.nv.info._ZN2at6native29vectorized_elementwise_kernelILi8ENS0_13BUnaryFunctorIiiiZZZNS0_15binary_internal21div_floor_kernel_cudaERNS_18TensorIteratorBaseEENKUlvE_clEvENKUlvE1_clEvEUliiE_EESt5arrayIPcLm2EEEEviT0_T1_,"",@"SHT_CUDA_INFO"
	.sectionflags	@""
	.align	4


	//----- nvinfo : EIATTR_CUDA_API_VERSION
	.align		4
        /*0000*/ 	.byte	0x04, 0x37
        /*0002*/ 	.short	(.L_4603 - .L_4602)
.L_4602:
        /*0004*/ 	.word	0x00000082


	//----- nvinfo : EIATTR_SW2861232_WAR
	.align		4
.L_4603:
        /*0008*/ 	.byte	0x01, 0x35
	.zero		2


	//----- nvinfo : EIATTR_PARAM_CBANK
	.align		4
        /*000c*/ 	.byte	0x04, 0x0a
        /*000e*/ 	.short	(.L_4605 - .L_4604)
	.align		4
.L_4604:
        /*0010*/ 	.word	index@(.nv.constant0._ZN2at6native29vectorized_elementwise_kernelILi8ENS0_13BUnaryFunctorIiiiZZZNS0_15binary_internal21div_floor_kernel_cudaERNS_18TensorIteratorBaseEENKUlvE_clEvENKUlvE1_clEvEUliiE_EESt5arrayIPcLm2EEEEviT0_T1_)
        /*0014*/ 	.short	0x0160
        /*0016*/ 	.short	0x0020


	//----- nvinfo : EIATTR_CBANK_PARAM_SIZE
	.align		4
.L_4605:
        /*0018*/ 	.byte	0x03, 0x19
        /*001a*/ 	.short	0x0020


	//----- nvinfo : EIATTR_KPARAM_INFO
	.align		4
        /*001c*/ 	.byte	0x04, 0x17
        /*001e*/ 	.short	(.L_4607 - .L_4606)
.L_4606:
        /*0020*/ 	.word	0x00000000
        /*0024*/ 	.short	0x0002
        /*0026*/ 	.short	0x0010
        /*0028*/ 	.byte	0x00, 0xf0, 0x41, 0x00


	//----- nvinfo : EIATTR_KPARAM_INFO
	.align		4
.L_4607:
        /*002c*/ 	.byte	0x04, 0x17
        /*002e*/ 	.short	(.L_4609 - .L_4608)
.L_4608:
        /*0030*/ 	.word	0x00000000
        /*0034*/ 	.short	0x0001
        /*0036*/ 	.short	0x0004
        /*0038*/ 	.byte	0x00, 0xf0, 0x21, 0x00


	//----- nvinfo : EIATTR_KPARAM_INFO
	.align		4
.L_4609:
        /*003c*/ 	.byte	0x04, 0x17
        /*003e*/ 	.short	(.L_4611 - .L_4610)
.L_4610:
        /*0040*/ 	.word	0x00000000
        /*0044*/ 	.short	0x0000
        /*0046*/ 	.short	0x0000
        /*0048*/ 	.byte	0x00, 0xf0, 0x11, 0x00


	//----- nvinfo : EIATTR_MAXREG_COUNT
	.align		4
.L_4611:
        /*004c*/ 	.byte	0x03, 0x1b
        /*004e*/ 	.short	0x00ff


	//----- nvinfo : EIATTR_MERCURY_ISA_VERSION
	.align		4
        /*0050*/ 	.byte	0x03, 0x5f
        /*0052*/ 	.short	0x0000


	//----- nvinfo : EIATTR_EXIT_INSTR_OFFSETS
	.align		4
        /*0054*/ 	.byte	0x04, 0x1c
        /*0056*/ 	.short	(.L_4613 - .L_4612)


	//   ....[0]....
.L_4612:
        /*0058*/ 	.word	0x00000010


	//----- nvinfo : EIATTR_MAX_THREADS
	.align		4
.L_4613:
        /*005c*/ 	.byte	0x04, 0x05
        /*005e*/ 	.short	(.L_4615 - .L_4614)
.L_4614:
        /*0060*/ 	.word	0x00000080
        /*0064*/ 	.word	0x00000001
        /*0068*/ 	.word	0x00000001
.L_4615:


//--------------------- .nv.info._ZN2at6native18elementwise_kernelILi128ELi4EZNS0_15gpu_kernel_implINS0_13AUnaryFunctorIiiiZZZNS0_15binary_internal21div_floor_kernel_cudaERNS_18TensorIteratorBaseEENKUlvE_clEvENKUlvE1_clEvEUliiE_EEEEvS6_RKT_EUliE_EEviT1_ --------------------------
	.section	.nv.info._ZN2at6native18elementwise_kernelILi128ELi4EZNS0_15gpu_kernel_implINS0_13AUnaryFunctorIiiiZZZNS0_15binary_internal21div_floor_kernel_cudaERNS_18TensorIteratorBaseEENKUlvE_clEvENKUlvE1_clEvEUliiE_EEEEvS6_RKT_EUliE_EEviT1_,"",@"SHT_CUDA_INFO"
	.sectionflags	@""
	.align	4


	//----- nvinfo : EIATTR_CUDA_API_VERSION
	.align		4
        /*0000*/ 	.byte	0x04, 0x37
        /*0002*/ 	.short	(.L_4617 - .L_4616)
.L_4616:
        /*0004*/ 	.word	0x00000082


	//----- nvinfo : EIATTR_SW2861232_WAR
	.align		4
.L_4617:
        /*0008*/ 	.byte	0x01, 0x35
	.zero		2


	//----- nvinfo : EIATTR_PARAM_CBANK
	.align		4
        /*000c*/ 	.byte	0x04, 0x0a
        /*000e*/ 	.short	(.L_4619 - .L_4618)
	.align		4
.L_4618:
        /*0010*/ 	.word	index@(.nv.constant0._ZN2at6native18elementwise_kernelILi128ELi4EZNS0_15gpu_kernel_implINS0_13AUnaryFunctorIiiiZZZNS0_15binary_internal21div_floor_kernel_cudaERNS_18TensorIteratorBaseEENKUlvE_clEvENKUlvE1_clEvEUliiE_EEEEvS6_RKT_EUliE_EEviT1_)
        /*0014*/ 	.short	0x0160
        /*0016*/ 	.short	0x0228


	//----- nvinfo : EIATTR_CBANK_PARAM_SIZE
	.align		4
.L_4619:
        /*0018*/ 	.byte	0x03, 0x19
        /*001a*/ 	.short	0x0228


	//----- nvinfo : EIATTR_KPARAM_INFO
	.align		4
        /*001c*/ 	.byte	0x04, 0x17
        /*001e*/ 	.short	(.L_4621 - .L_4620)
.L_4620:
        /*0020*/ 	.word	0x00000000
        /*0024*/ 	.short	0x0001
        /*0026*/ 	.short	0x0008
        /*0028*/ 	.byte	0x00, 0xf0, 0x81, 0x08


	//----- nvinfo : EIATTR_KPARAM_INFO
	.align		4
.L_4621:
        /*002c*/ 	.byte	0x04, 0x17
        /*002e*/ 	.short	(.L_4623 - .L_4622)
.L_4622:
        /*0030*/ 	.word	0x00000000
        /*0034*/ 	.short	0x0000
        /*0036*/ 	.short	0x0000
        /*0038*/ 	.byte	0x00, 0xf0, 0x11, 0x00


	//----- nvinfo : EIATTR_MAXREG_COUNT
	.align		4
.L_4623:
        /*003c*/ 	.byte	0x03, 0x1b
        /*003e*/ 	.short	0x0080


	//----- nvinfo : EIATTR_EXTERNS
	.align		4
        /*0040*/ 	.byte	0x04, 0x0f
        /*0042*/ 	.short	(.L_4625 - .L_4624)


	//   ....[0]....
	.align		4
.L_4624:
        /*0044*/ 	.word	index@(__assertfail)


	//----- nvinfo : EIATTR_MERCURY_ISA_VERSION
	.align		4
.L_4625:
        /*0048*/ 	.byte	0x03, 0x5f
        /*004a*/ 	.short	0x0000


	//----- nvinfo : EIATTR_SYSCALL_OFFSETS
	.align		4
        /*004c*/ 	.byte	0x04, 0x46
        /*004e*/ 	.short	(.L_4627 - .L_4626)


	//   ....[0]....
.L_4626:
        /*0050*/ 	.word	0x00001cb0


	//   ....[1]....
        /*0054*/ 	.word	0x00002da0


	//   ....[2]....
        /*0058*/ 	.word	0x00004aa0


	//   ....[3]....
        /*005c*/ 	.word	0x00005b80


	//   ....[4]....
        /*0060*/ 	.word	0x00007840


	//   ....[5]....
        /*0064*/ 	.word	0x00008920


	//   ....[6]....
        /*0068*/ 	.word	0x0000a5f0


	//   ....[7]....
        /*006c*/ 	.word	0x0000b6d0


	//----- nvinfo : EIATTR_EXIT_INSTR_OFFSETS
	.align		4
.L_4627:
        /*0070*/ 	.byte	0x04, 0x1c
        /*0072*/ 	.short	(.L_4629 - .L_4628)


	//   ....[0]....
.L_4628:
        /*0074*/ 	.word	0x000089b0


	//   ....[1]....
        /*0078*/ 	.word	0x0000a990


	//   ....[2]....
        /*007c*/ 	.word	0x0000a9b0


	//   ....[3]....
        /*0080*/ 	.word	0x0000aa40


	//   ....[4]....
        /*0084*/ 	.word	0x0000aa60


	//   ....[5]....
        /*0088*/ 	.word	0x0000aa80


	//   ....[6]....
        /*008c*/ 	.word	0x0000ab10


	//   ....[7]....
        /*0090*/ 	.word	0x0000ab50


	//   ....[8]....
        /*0094*/ 	.word	0x0000abf0


	//   ....[9]....
        /*0098*/ 	.word	0x0000ac40


	//   ....[10]....
        /*009c*/ 	.word	0x0000ac70


	//   ....[11]....
        /*00a0*/ 	.word	0x0000ad30


	//   ....[12]....
        /*00a4*/ 	.word	0x0000ad70


	//   ....[13]....
        /*00a8*/ 	.word	0x0000af00


	//   ....[14]....
        /*00ac*/ 	.word	0x0000b060


	//   ....[15]....
        /*00b0*/ 	.word	0x0000b0a0


	//   ....[16]....
        /*00b4*/ 	.word	0x0000b140


	//   ....[17]....
        /*00b8*/ 	.word	0x0000b2c0


	//   ....[18]....
        /*00bc*/ 	.word	0x0000b440


	//   ....[19]....
        /*00c0*/ 	.word	0x0000b5a0


	//   ....[20]....
        /*00c4*/ 	.word	0x0000b6e0


	//   ....[21]....
        /*00c8*/ 	.word	0x0000b710


	//   ....[22]....
        /*00cc*/ 	.word	0x0000b730


	//----- nvinfo : EIATTR_MAX_THREADS
	.align		4
.L_4629:
        /*00d0*/ 	.byte	0x04, 0x05
        /*00d2*/ 	.short	(.L_4631 - .L_4630)
.L_4630:
        /*00d4*/ 	.word	0x00000080
        /*00d8*/ 	.word	0x00000001
        /*00dc*/ 	.word	0x00000001


	//----- nvinfo : EIATTR_CRS_STACK_SIZE
	.align		4
.L_4631:
        /*00e0*/ 	.byte	0x04, 0x1e
        /*00e2*/ 	.short	(.L_4633 - .L_4632)
.L_4632:
        /*00e4*/ 	.word	0x00000000
.L_4633:


//--------------------- .nv.info._ZN2at6native27unrolled_elementwise_kernelINS0_13AUnaryFunctorIiiiZZZNS0_15binary_internal21div_floor_kernel_cudaERNS_18TensorIteratorBaseEENKUlvE_clEvENKUlvE1_clEvEUliiE_EESt5arrayIPcLm2EELi4E23TrivialOffsetCalculatorILi1EjESE_NS0_6memory12LoadWithCastILi1EEENSF_13StoreWithCastILi1EEEEEviT_T0_T2_T3_T4_T5_ --------------------------
	.section	.nv.info._ZN2at6native27unrolled_elementwise_kernelINS0_13AUnaryFunctorIiiiZZZNS0_15binary_internal21div_floor_kernel_cudaERNS_18TensorIteratorBaseEENKUlvE_clEvENKUlvE1_clEvEUliiE_EESt5arrayIPcLm2EELi4E23TrivialOffsetCalculatorILi1EjESE_NS0_6memory12LoadWithCastILi1EEENSF_13StoreWithCastILi1EEEEEviT_T0_T2_T3_T4_T5_,"",@"SHT_CUDA_INFO"
	.sectionflags	@""
	.align	4


	//----- nvinfo : EIATTR_CUDA_API_VERSION
	.align		4
        /*0000*/ 	.byte	0x04, 0x37
        /*0002*/ 	.short	(.L_4635 - .L_4634)
.L_4634:
        /*0004*/ 	.word	0x00000082


	//----- nvinfo : EIATTR_SW2861232_WAR
	.align		4
.L_4635:
        /*0008*/ 	.byte	0x01, 0x35
	.zero		2


	//----- nvinfo : EIATTR_PARAM_CBANK
	.align		4
        /*000c*/ 	.byte	0x04, 0x0a
        /*000e*/ 	.short	(.L_4637 - .L_4636)
	.align		4
.L_4636:
        /*0010*/ 	.word	index@(.nv.constant0._ZN2at6native27unrolled_elementwise_kernelINS0_13AUnaryFunctorIiiiZZZNS0_15binary_internal21div_floor_kernel_cudaERNS_18TensorIteratorBaseEENKUlvE_clEvENKUlvE1_clEvEUliiE_EESt5arrayIPcLm2EELi4E23TrivialOffsetCalculatorILi1EjESE_NS0_6memory12LoadWithCastILi1EEENSF_13StoreWithCastILi1EEEEEviT_T0_T2_T3_T4_T5_)
        /*0014*/ 	.short	0x0160
        /*0016*/ 	.short	0x0034


	//----- nvinfo : EIATTR_CBANK_PARAM_SIZE
	.align		4
.L_4637:
        /*0018*/ 	.byte	0x03, 0x19
        /*001a*/ 	.short	0x0034


	//----- nvinfo : EIATTR_KPARAM_INFO
	.align		4
        /*001c*/ 	.byte	0x04, 0x17
        /*001e*/ 	.short	(.L_4639 - .L_4638)
.L_4638:
        /*0020*/ 	.word	0x00000000
        /*0024*/ 	.short	0x0006
        /*0026*/ 	.short	0x002c
        /*0028*/ 	.byte	0x00, 0xf0, 0x21, 0x00


	//----- nvinfo : EIATTR_KPARAM_INFO
	.align		4
.L_4639:
        /*002c*/ 	.byte	0x04, 0x17
        /*002e*/ 	.short	(.L_4641 - .L_4640)
.L_4640:
        /*0030*/ 	.word	0x00000000
        /*0034*/ 	.short	0x0005
        /*0036*/ 	.short	0x0024
        /*0038*/ 	.byte	0x00, 0xf0, 0x21, 0x00


	//----- nvinfo : EIATTR_KPARAM_INFO
	.align		4
.L_4641:
        /*003c*/ 	.byte	0x04, 0x17
        /*003e*/ 	.short	(.L_4643 - .L_4642)
.L_4642:
        /*0040*/ 	.word	0x00000000
        /*0044*/ 	.short	0x0004
        /*0046*/ 	.short	0x0021
        /*0048*/ 	.byte	0x00, 0xf0, 0x05, 0x00


	//----- nvinfo : EIATTR_KPARAM_INFO
	.align		4
.L_4643:
        /*004c*/ 	.byte	0x04, 0x17
        /*004e*/ 	.short	(.L_4645 - .L_4644)
.L_4644:
        /*0050*/ 	.word	0x00000000
        /*0054*/ 	.short	0x0003
        /*0056*/ 	.short	0x0020
        /*0058*/ 	.byte	0x00, 0xf0, 0x05, 0x00


	//----- nvinfo : EIATTR_KPARAM_INFO
	.align		4
.L_4645:
        /*005c*/ 	.byte	0x04, 0x17
        /*005e*/ 	.short	(.L_4647 - .L_4646)
.L_4646:
        /*0060*/ 	.word	0x00000000
        /*0064*/ 	.short	0x0002
        /*0066*/ 	.short	0x0010
        /*0068*/ 	.byte	0x00, 0xf0, 0x41, 0x00


	//----- nvinfo : EIATTR_KPARAM_INFO
	.align		4
.L_4647:
        /*006c*/ 	.byte	0x04, 0x17
        /*006e*/ 	.short	(.L_4649 - .L_4648)
.L_4648:
        /*0070*/ 	.word	0x00000000
        /*0074*/ 	.short	0x0001
        /*0076*/ 	.short	0x0004
        /*0078*/ 	.byte	0x00, 0xf0, 0x21, 0x00


	//----- nvinfo : EIATTR_KPARAM_INFO
	.align		4
.L_4649:
        /*007c*/ 	.byte	0x04, 0x17
        /*007e*/ 	.short	(.L_4651 - .L_4650)
.L_4650:
        /*0080*/ 	.word	0x00000000
        /*0084*/ 	.short	0x0000
        /*0086*/ 	.short	0x0000
        /*0088*/ 	.byte	0x00, 0xf0, 0x11, 0x00


	//----- nvinfo : EIATTR_MAXREG_COUNT
	.align		4
.L_4651:
        /*008c*/ 	.byte	0x03, 0x1b
        /*008e*/ 	.short	0x00ff


	//----- nvinfo : EIATTR_EXTERNS
	.align		4
        /*0090*/ 	.byte	0x04, 0x0f
        /*0092*/ 	.short	(.L_4653 - .L_4652)


	//   ....[0]....
	.align		4
.L_4652:
        /*0094*/ 	.word	index@(__assertfail)


	//----- nvinfo : EIATTR_MERCURY_ISA_VERSION
	.align		4
.L_4653:
        /*0098*/ 	.byte	0x03, 0x5f
        /*009a*/ 	.short	0x0000


	//----- nvinfo : EIATTR_SYSCALL_OFFSETS
	.align		4
        /*009c*/ 	.byte	0x04, 0x46
        /*009e*/ 	.short	(.L_4655 - .L_4654)


	//   ....[0]....
.L_4654:
        /*00a0*/ 	.word	0x00000ea0


	//   ....[1]....
        /*00a4*/ 	.word	0x00001d40


	//   ....[2]....
        /*00a8*/ 	.word	0x00002bf0


	//   ....[3]....
        /*00ac*/ 	.word	0x00003a60


	//   ....[4]....
        /*00b0*/ 	.word	0x00005490


	//   ....[5]....
        /*00b4*/ 	.word	0x000063b0


	//   ....[6]....
        /*00b8*/ 	.word	0x00007290


	//   ....[7]....
        /*00bc*/ 	.word	0x00008170


	//----- nvinfo : EIATTR_EXIT_INSTR_OFFSETS
	.align		4
.L_4655:
        /*00c0*/ 	.byte	0x04, 0x1c
        /*00c2*/ 	.short	(.L_4657 - .L_4656)


	//   ....[0]....
.L_4656:
        /*00c4*/ 	.word	0x00007320


	//   ....[1]....
        /*00c8*/ 	.word	0x00007430


	//   ....[2]....
        /*00cc*/ 	.word	0x00007450


	//   ....[3]....
        /*00d0*/ 	.word	0x000074e0


	//   ....[4]....
        /*00d4*/ 	.word	0x00007500


	//   ....[5]....
        /*00d8*/ 	.word	0x00007520


	//   ....[6]....
        /*00dc*/ 	.word	0x000075b0


	//   ....[7]....
        /*00e0*/ 	.word	0x000075f0


	//   ....[8]....
        /*00e4*/ 	.word	0x00007690


	//   ....[9]....
        /*00e8*/ 	.word	0x000076e0


	//   ....[10]....
        /*00ec*/ 	.word	0x00007710


	//   ....[11]....
        /*00f0*/ 	.word	0x000077d0


	//   ....[12]....
        /*00f4*/ 	.word	0x00007810


	//   ....[13]....
        /*00f8*/ 	.word	0x000079a0


	//   ....[14]....
        /*00fc*/ 	.word	0x00007b00


	//   ....[15]....
        /*0100*/ 	.word	0x00007b40


	//   ....[16]....
        /*0104*/ 	.word	0x00007be0


	//   ....[17]....
        /*0108*/ 	.word	0x00007d60


	//   ....[18]....
        /*010c*/ 	.word	0x00007ee0


	//   ....[19]....
        /*0110*/ 	.word	0x00008040


	//   ....[20]....
        /*0114*/ 	.word	0x00008180


	//   ....[21]....
        /*0118*/ 	.word	0x000081b0


	//   ....[22]....
        /*011c*/ 	.word	0x000081d0


	//----- nvinfo : EIATTR_MAX_THREADS
	.align		4
.L_4657:
        /*0120*/ 	.byte	0x04, 0x05
        /*0122*/ 	.short	(.L_4659 - .L_4658)
.L_4658:
        /*0124*/ 	.word	0x00000080
        /*0128*/ 	.word	0x00000001
        /*012c*/ 	.word	0x00000001


	//----- nvinfo : EIATTR_CRS_STACK_SIZE
	.align		4
.L_4659:
        /*0130*/ 	.byte	0x04, 0x1e
        /*0132*/ 	.short	(.L_4661 - .L_4660)
.L_4660:
        /*0134*/ 	.word	0x00000000
.L_4661:


//--------------------- .nv.info._ZN2at6native18elementwise_kernelILi128ELi2EZNS0_22gpu_kernel_impl_nocastINS0_13AUnaryFunctorIiiiZZZNS0_15binary_internal21div_floor_kernel_cudaERNS_18TensorIteratorBaseEENKUlvE_clEvENKUlvE1_clEvEUliiE_EEEEvS6_RKT_EUliE_EEviT1_ --------------------------
	.section	.nv.info._ZN2at6native18elementwise_kernelILi128ELi2EZNS0_22gpu_kernel_impl_nocastINS0_13AUnaryFunctorIiiiZZZNS0_15binary_internal21div_floor_kernel_cudaERNS_18TensorIteratorBaseEENKUlvE_clEvENKUlvE1_clEvEUliiE_EEEEvS6_RKT_EUliE_EEviT1_,"",@"SHT_CUDA_INFO"
	.sectionflags	@""
	.align	4


	//----- nvinfo : EIATTR_CUDA_API_VERSION
	.align		4
        /*0000*/ 	.byte	0x04, 0x37
        /*0002*/ 	.short	(.L_4663 - .L_4662)
.L_4662:
        /*0004*/ 	.word	0x00000082


	//----- nvinfo : EIATTR_SW2861232_WAR
	.align		4
.L_4663:
        /*0008*/ 	.byte	0x01, 0x35
	.zero		2


	//----- nvinfo : EIATTR_PARAM_CBANK
	.align		4
        /*000c*/ 	.byte	0x04, 0x0a
        /*000e*/ 	.short	(.L_4665 - .L_4664)
	.align		4
.L_4664:
        /*0010*/ 	.word	index@(.nv.constant0._ZN2at6native18elementwise_kernelILi128ELi2EZNS0_22gpu_kernel_impl_nocastINS0_13AUnaryFunctorIiiiZZZNS0_15binary_internal21div_floor_kernel_cudaERNS_18TensorIteratorBaseEENKUlvE_clEvENKUlvE1_clEvEUliiE_EEEEvS6_RKT_EUliE_EEviT1_)
        /*0014*/ 	.short	0x0160
        /*0016*/ 	.short	0x0220


	//----- nvinfo : EIATTR_CBANK_PARAM_SIZE
	.align		4
.L_4665:
        /*0018*/ 	.byte	0x03, 0x19
        /*001a*/ 	.short	0x0220


	//----- nvinfo : EIATTR_KPARAM_INFO
	.align		4
        /*001c*/ 	.byte	0x04, 0x17
        /*001e*/ 	.short	(.L_4667 - .L_4666)
.L_4666:
        /*0020*/ 	.word	0x00000000
        /*0024*/ 	.short	0x0001
        /*0026*/ 	.short	0x0008
        /*0028*/ 	.byte	0x00, 0xf0, 0x61, 0x08


	//----- nvinfo : EIATTR_KPARAM_INFO
	.align		4
.L_4667:
        /*002c*/ 	.byte	0x04, 0x17
        /*002e*/ 	.short	(.L_4669 - .L_4668)
.L_4668:
        /*0030*/ 	.word	0x00000000
        /*0034*/ 	.short	0x0000
        /*0036*/ 	.short	0x0000
        /*0038*/ 	.byte	0x00, 0xf0, 0x11, 0x00


	//----- nvinfo : EIATTR_MAXREG_COUNT
	.align		4
.L_4669:
        /*003c*/ 	.byte	0x03, 0x1b
        /*003e*/ 	.short	0x0080


	//----- nvinfo : EIATTR_MERCURY_ISA_VERSION
	.align		4
        /*0040*/ 	.byte	0x03, 0x5f
        /*0042*/ 	.short	0x0000


	//----- nvinfo : EIATTR_EXIT_INSTR_OFFSETS
	.align		4
        /*0044*/ 	.byte	0x04, 0x1c
        /*0046*/ 	.short	(.L_4671 - .L_4670)


	//   ....[0]....
.L_4670:
        /*0048*/ 	.word	0x000011c0


	//   ....[1]....
        /*004c*/ 	.word	0x000022f0


	//----- nvinfo : EIATTR_MAX_THREADS
	.align		4
.L_4671:
        /*0050*/ 	.byte	0x04, 0x05
        /*0052*/ 	.short	(.L_4673 - .L_4672)
.L_4672:
        /*0054*/ 	.word	0x00000080
        /*0058*/ 	.word	0x00000001
        /*005c*/ 	.word	0x00000001


	//----- nvinfo : EIATTR_CRS_STACK_SIZE
	.align		4
.L_4673:
        /*0060*/ 	.byte	0x04, 0x1e
        /*0062*/ 	.short	(.L_4675 - .L_4674)
.L_4674:
        /*0064*/ 	.word	0x00000000
.L_4675:


//--------------------- .nv.info._ZN2at6native27unrolled_elementwise_kernelINS0_13AUnaryFunctorIiiiZZZNS0_15binary_internal21div_floor_kernel_cudaERNS_18TensorIteratorBaseEENKUlvE_clEvENKUlvE1_clEvEUliiE_EESt5arrayIPcLm2EELi4E23TrivialOffsetCalculatorILi1EjESE_NS0_6memory15LoadWithoutCastENSF_16StoreWithoutCastEEEviT_T0_T2_T3_T4_T5_ --------------------------
	.section	.nv.info._ZN2at6native27unrolled_elementwise_kernelINS0_13AUnaryFunctorIiiiZZZNS0_15binary_internal21div_floor_kernel_cudaERNS_18TensorIteratorBaseEENKUlvE_clEvENKUlvE1_clEvEUliiE_EESt5arrayIPcLm2EELi4E23TrivialOffsetCalculatorILi1EjESE_NS0_6memory15LoadWithoutCastENSF_16StoreWithoutCastEEEviT_T0_T2_T3_T4_T5_,"",@"SHT_CUDA_INFO"
	.sectionflags	@""
	.align	4


	//----- nvinfo : EIATTR_CUDA_API_VERSION
	.align		4
        /*0000*/ 	.byte	0x04, 0x37
        /*0002*/ 	.short	(.L_4677 - .L_4676)
.L_4676:
        /*0004*/ 	.word	0x00000082


	//----- nvinfo : EIATTR_SW2861232_WAR
	.align		4
.L_4677:
        /*0008*/ 	.byte	0x01, 0x35
	.zero		2


	//----- nvinfo : EIATTR_PARAM_CBANK
	.align		4
        /*000c*/ 	.byte	0x04, 0x0a
        /*000e*/ 	.short	(.L_4679 - .L_4678)
	.align		4
.L_4678:
        /*0010*/ 	.word	index@(.nv.constant0._ZN2at6native27unrolled_elementwise_kernelINS0_13AUnaryFunctorIiiiZZZNS0_15binary_internal21div_floor_kernel_cudaERNS_18TensorIteratorBaseEENKUlvE_clEvENKUlvE1_clEvEUliiE_EESt5arrayIPcLm2EELi4E23TrivialOffsetCalculatorILi1EjESE_NS0_6memory15LoadWithoutCastENSF_16StoreWithoutCastEEEviT_T0_T2_T3_T4_T5_)
        /*0014*/ 	.short	0x0160
        /*0016*/ 	.short	0x0024


	//----- nvinfo : EIATTR_CBANK_PARAM_SIZE
	.align		4
.L_4679:
        /*0018*/ 	.byte	0x03, 0x19
        /*001a*/ 	.short	0x0024


	//----- nvinfo : EIATTR_KPARAM_INFO
	.align		4
        /*001c*/ 	.byte	0x04, 0x17
        /*001e*/ 	.short	(.L_4681 - .L_4680)
.L_4680:
        /*0020*/ 	.word	0x00000000
        /*0024*/ 	.short	0x0006
        /*0026*/ 	.short	0x0023
        /*0028*/ 	.byte	0x00, 0xf0, 0x05, 0x00


	//----- nvinfo : EIATTR_KPARAM_INFO
	.align		4
.L_4681:
        /*002c*/ 	.byte	0x04, 0x17
        /*002e*/ 	.short	(.L_4683 - .L_4682)
.L_4682:
        /*0030*/ 	.word	0x00000000
        /*0034*/ 	.short	0x0005
        /*0036*/ 	.short	0x0022
        /*0038*/ 	.byte	0x00, 0xf0, 0x05, 0x00


	//----- nvinfo : EIATTR_KPARAM_INFO
	.align		4
.L_4683:
        /*003c*/ 	.byte	0x04, 0x17
        /*003e*/ 	.short	(.L_4685 - .L_4684)
.L_4684:
        /*0040*/ 	.word	0x00000000
        /*0044*/ 	.short	0x0004
        /*0046*/ 	.short	0x0021
        /*0048*/ 	.byte	0x00, 0xf0, 0x05, 0x00


	//----- nvinfo : EIATTR_KPARAM_INFO
	.align		4
.L_4685:
        /*004c*/ 	.byte	0x04, 0x17
        /*004e*/ 	.short	(.L_4687 - .L_4686)
.L_4686:
        /*0050*/ 	.word	0x00000000
        /*0054*/ 	.short	0x0003
        /*0056*/ 	.short	0x0020
        /*0058*/ 	.byte	0x00, 0xf0, 0x05, 0x00


	//----- nvinfo : EIATTR_KPARAM_INFO
	.align		4
.L_4687:
        /*005c*/ 	.byte	0x04, 0x17
        /*005e*/ 	.short	(.L_4689 - .L_4688)
.L_4688:
        /*0060*/ 	.word	0x00000000
        /*0064*/ 	.short	0x0002
        /*0066*/ 	.short	0x0010
        /*0068*/ 	.byte	0x00, 0xf0, 0x41, 0x00


	//----- nvinfo : EIATTR_KPARAM_INFO
	.align		4
.L_4689:
        /*006c*/ 	.byte	0x04, 0x17
        /*006e*/ 	.short	(.L_4691 - .L_4690)
.L_4690:
        /*0070*/ 	.word	0x00000000
        /*0074*/ 	.short	0x0001
        /*0076*/ 	.short	0x0004
        /*0078*/ 	.byte	0x00, 0xf0, 0x21, 0x00


	//----- nvinfo : EIATTR_KPARAM_INFO
	.align		4
.L_4691:
        /*007c*/ 	.byte	0x04, 0x17
        /*007e*/ 	.short	(.L_4693 - .L_4692)
.L_4692:
        /*0080*/ 	.word	0x00000000
        /*0084*/ 	.short	0x0000
        /*0086*/ 	.short	0x0000
        /*0088*/ 	.byte	0x00, 0xf0, 0x11, 0x00


	//----- nvinfo : EIATTR_MAXREG_COUNT
	.align		4
.L_4693:
        /*008c*/ 	.byte	0x03, 0x1b
        /*008e*/ 	.short	0x00ff


	//----- nvinfo : EIATTR_MERCURY_ISA_VERSION
	.align		4
        /*0090*/ 	.byte	0x03, 0x5f
        /*0092*/ 	.short	0x0000


	//----- nvinfo : EIATTR_EXIT_INSTR_OFFSETS
	.align		4
        /*0094*/ 	.byte	0x04, 0x1c
        /*0096*/ 	.short	(.L_4695 - .L_4694)


	//   ....[0]....
.L_4694:
        /*0098*/ 	.word	0x00000df0


	//   ....[1]....
        /*009c*/ 	.word	0x00000e40


	//----- nvinfo : EIATTR_MAX_THREADS
	.align		4
.L_4695:
        /*00a0*/ 	.byte	0x04, 0x05
        /*00a2*/ 	.short	(.L_4697 - .L_4696)
.L_4696:
        /*00a4*/ 	.word	0x00000080
        /*00a8*/ 	.word	0x00000001
        /*00ac*/ 	.word	0x00000001


	//----- nvinfo : EIATTR_CRS_STACK_SIZE
	.align		4
.L_4697:
        /*00b0*/ 	.byte	0x04, 0x1e
        /*00b2*/ 	.short	(.L_4699 - .L_4698)
.L_4698:
        /*00b4*/ 	.word	0x00000000
.L_4699:


//--------------------- .nv.info._ZN2at6native29vectorized_elementwise_kernelILi2ENS0_13AUnaryFunctorIiiiZZZNS0_15binary_internal21div_floor_kernel_cudaERNS_18TensorIteratorBaseEENKUlvE_clEvENKUlvE1_clEvEUliiE_EESt5arrayIPcLm2EEEEviT0_T1_ --------------------------
	.section	.nv.info._ZN2at6native29vectorized_elementwise_kernelILi2ENS0_13AUnaryFunctorIiiiZZZNS0_15binary_internal21div_floor_kernel_cudaERNS_18TensorIteratorBaseEENKUlvE_clEvENKUlvE1_clEvEUliiE_EESt5arrayIPcLm2EEEEviT0_T1_,"",@"SHT_CUDA_INFO"
	.sectionflags	@""
	.align	4


	//----- nvinfo : EIATTR_CUDA_API_VERSION
	.align		4
        /*0000*/ 	.byte	0x04, 0x37
        /*0002*/ 	.short	(.L_4701 - .L_4700)
.L_4700:
        /*0004*/ 	.word	0x00000082


	//----- nvinfo : EIATTR_SW2861232_WAR
	.align		4
.L_4701:
        /*0008*/ 	.byte	0x01, 0x35
	.zero		2


	//----- nvinfo : EIATTR_PARAM_CBANK
	.align		4
        /*000c*/ 	.byte	0x04, 0x0a
        /*000e*/ 	.short	(.L_4703 - .L_4702)
	.align		4
.L_4702:
        /*0010*/ 	.word	index@(.nv.constant0._ZN2at6native29vectorized_elementwise_kernelILi2ENS0_13AUnaryFunctorIiiiZZZNS0_15binary_internal21div_floor_kernel_cudaERNS_18TensorIteratorBaseEENKUlvE_clEvENKUlvE1_clEvEUliiE_EESt5arrayIPcLm2EEEEviT0_T1_)
        /*0014*/ 	.short	0x0160
        /*0016*/ 	.short	0x0020


	//----- nvinfo : EIATTR_CBANK_PARAM_SIZE
	.align		4
.L_4703:
        /*0018*/ 	.byte	0x03, 0x19
        /*001a*/ 	.short	0x0020


	//----- nvinfo : EIATTR_KPARAM_INFO
	.align		4
        /*001c*/ 	.byte	0x04, 0x17
        /*001e*/ 	.short	(.L_4705 - .L_4704)
.L_4704:
        /*0020*/ 	.word	0x00000000
        /*0024*/ 	.short	0x0002
        /*0026*/ 	.short	0x0010
        /*0028*/ 	.byte	0x00, 0xf0, 0x41, 0x00


	//----- nvinfo : EIATTR_KPARAM_INFO
	.align		4
.L_4705:
        /*002c*/ 	.byte	0x04, 0x17
        /*002e*/ 	.short	(.L_4707 - .L_4706)
.L_4706:
        /*0030*/ 	.word	0x00000000
        /*0034*/ 	.short	0x0001
        /*0036*/ 	.short	0x0004
        /*0038*/ 	.byte	0x00, 0xf0, 0x21, 0x00


	//----- nvinfo : EIATTR_KPARAM_INFO
	.align		4
.L_4707:
        /*003c*/ 	.byte	0x04, 0x17
        /*003e*/ 	.short	(.L_4709 - .L_4708)
.L_4708:
        /*0040*/ 	.word	0x00000000
        /*0044*/ 	.short	0x0000
        /*0046*/ 	.short	0x0000
        /*0048*/ 	.byte	0x00, 0xf0, 0x11, 0x00


	//----- nvinfo : EIATTR_MAXREG_COUNT
	.align		4
.L_4709:
        /*004c*/ 	.byte	0x03, 0x1b
        /*004e*/ 	.short	0x00ff


	//----- nvinfo : EIATTR_MERCURY_ISA_VERSION
	.align		4
        /*0050*/ 	.byte	0x03, 0x5f
        /*0052*/ 	.short	0x0000


	//----- nvinfo : EIATTR_EXIT_INSTR_OFFSETS
	.align		4
        /*0054*/ 	.byte	0x04, 0x1c
        /*0056*/ 	.short	(.L_4711 - .L_4710)


	//   ....[0]....
.L_4710:
        /*0058*/ 	.word	0x000014d0


	//   ....[1]....
        /*005c*/ 	.word	0x00002ff0


	//   ....[2]....
        /*0060*/ 	.word	0x00003040


	//----- nvinfo : EIATTR_MAX_THREADS
	.align		4
.L_4711:
        /*0064*/ 	.byte	0x04, 0x05
        /*0066*/ 	.short	(.L_4713 - .L_4712)
.L_4712:
        /*0068*/ 	.word	0x00000080
        /*006c*/ 	.word	0x00000001
        /*0070*/ 	.word	0x00000001


	//----- nvinfo : EIATTR_CRS_STACK_SIZE
	.align		4
.L_4713:
        /*0074*/ 	.byte	0x04, 0x1e
        /*0076*/ 	.short	(.L_4715 - .L_4714)
.L_4714:
        /*0078*/ 	.word	0x00000000
.L_4715:


//--------------------- .nv.info._ZN2at6native29vectorized_elementwise_kernelILi4ENS0_13AUnaryFunctorIiiiZZZNS0_15binary_internal21div_floor_kernel_cudaERNS_18TensorIteratorBaseEENKUlvE_clEvENKUlvE1_clEvEUliiE_EESt5arrayIPcLm2EEEEviT0_T1_ --------------------------
	.section	.nv.info._ZN2at6native29vectorized_elementwise_kernelILi4ENS0_13AUnaryFunctorIiiiZZZNS0_15binary_internal21div_floor_kernel_cudaERNS_18TensorIteratorBaseEENKUlvE_clEvENKUlvE1_clEvEUliiE_EESt5arrayIPcLm2EEEEviT0_T1_,"",@"SHT_CUDA_INFO"
	.sectionflags	@""
	.align	4


	//----- nvinfo : EIATTR_CUDA_API_VERSION
	.align		4
        /*0000*/ 	.byte	0x04, 0x37
        /*0002*/ 	.short	(.L_4717 - .L_4716)
.L_4716:
        /*0004*/ 	.word	0x00000082


	//----- nvinfo : EIATTR_SW2861232_WAR
	.align		4
.L_4717:
        /*0008*/ 	.byte	0x01, 0x35
	.zero		2


	//----- nvinfo : EIATTR_PARAM_CBANK
	.align		4
        /*000c*/ 	.byte	0x04, 0x0a
        /*000e*/ 	.short	(.L_4719 - .L_4718)
	.align		4
.L_4718:
        /*0010*/ 	.word	index@(.nv.constant0._ZN2at6native29vectorized_elementwise_kernelILi4ENS0_13AUnaryFunctorIiiiZZZNS0_15binary_internal21div_floor_kernel_cudaERNS_18TensorIteratorBaseEENKUlvE_clEvENKUlvE1_clEvEUliiE_EESt5arrayIPcLm2EEEEviT0_T1_)
        /*0014*/ 	.short	0x0160
        /*0016*/ 	.short	0x0020


	//----- nvinfo : EIATTR_CBANK_PARAM_SIZE
	.align		4
.L_4719:
        /*0018*/ 	.byte	0x03, 0x19
        /*001a*/ 	.short	0x0020


	//----- nvinfo : EIATTR_KPARAM_INFO
	.align		4
        /*001c*/ 	.byte	0x04, 0x17
        /*001e*/ 	.short	(.L_4721 - .L_4720)
.L_4720:
        /*0020*/ 	.word	0x00000000
        /*0024*/ 	.short	0x0002
        /*0026*/ 	.short	0x0010
        /*0028*/ 	.byte	0x00, 0xf0, 0x41, 0x00


	//----- nvinfo : EIATTR_KPARAM_INFO
	.align		4
.L_4721:
        /*002c*/ 	.byte	0x04, 0x17
        /*002e*/ 	.short	(.L_4723 - .L_4722)
.L_4722:
        /*0030*/ 	.word	0x00000000
        /*0034*/ 	.short	0x0001
        /*0036*/ 	.short	0x0004
        /*0038*/ 	.byte	0x00, 0xf0, 0x21, 0x00


	//----- nvinfo : EIATTR_KPARAM_INFO
	.align		4
.L_4723:
        /*003c*/ 	.byte	0x04, 0x17
        /*003e*/ 	.short	(.L_4725 - .L_4724)
.L_4724:
        /*0040*/ 	.word	0x00000000
        /*0044*/ 	.short	0x0000
        /*0046*/ 	.short	0x0000
        /*0048*/ 	.byte	0x00, 0xf0, 0x11, 0x00


	//----- nvinfo : EIATTR_MAXREG_COUNT
	.align		4
.L_4725:
        /*004c*/ 	.byte	0x03, 0x1b
        /*004e*/ 	.short	0x00ff


	//----- nvinfo : EIATTR_MERCURY_ISA_VERSION
	.align		4
        /*0050*/ 	.byte	0x03, 0x5f
        /*0052*/ 	.short	0x0000


	//----- nvinfo : EIATTR_EXIT_INSTR_OFFSETS
	.align		4
        /*0054*/ 	.byte	0x04, 0x1c
        /*0056*/ 	.short	(.L_4727 - .L_4726)


	//   ....[0]....
.L_4726:
        /*0058*/ 	.word	0x00001460


	//   ....[1]....
        /*005c*/ 	.word	0x00002f90


	//   ....[2]....
        /*0060*/ 	.word	0x00002fe0


	//----- nvinfo : EIATTR_MAX_THREADS
	.align		4
.L_4727:
        /*0064*/ 	.byte	0x04, 0x05
        /*0066*/ 	.short	(.L_4729 - .L_4728)
.L_4728:
        /*0068*/ 	.word	0x00000080
        /*006c*/ 	.word	0x00000001
        /*0070*/ 	.word	0x00000001


	//----- nvinfo : EIATTR_CRS_STACK_SIZE
	.align		4
.L_4729:
        /*0074*/ 	.byte	0x04, 0x1e
        /*0076*/ 	.short	(.L_4731 - .L_4730)
.L_4730:
        /*0078*/ 	.word	0x00000000
.L_4731:


//--------------------- .nv.info._ZN2at6native29vectorized_elementwise_kernelILi8ENS0_13AUnaryFunctorIiiiZZZNS0_15binary_internal21div_floor_kernel_cudaERNS_18TensorIteratorBaseEENKUlvE_clEvENKUlvE1_clEvEUliiE_EESt5arrayIPcLm2EEEEviT0_T1_ --------------------------
	.section	.nv.info._ZN2at6native29vectorized_elementwise_kernelILi8ENS0_13AUnaryFunctorIiiiZZZNS0_15binary_internal21div_floor_kernel_cudaERNS_18TensorIteratorBaseEENKUlvE_clEvENKUlvE1_clEvEUliiE_EESt5arrayIPcLm2EEEEviT0_T1_,"",@"SHT_CUDA_INFO"
	.sectionflags	@""
	.align	4


	//----- nvinfo : EIATTR_CUDA_API_VERSION
	.align		4
        /*0000*/ 	.byte	0x04, 0x37
        /*0002*/ 	.short	(.L_4733 - .L_4732)
.L_4732:
        /*0004*/ 	.word	0x00000082


	//----- nvinfo : EIATTR_SW2861232_WAR
	.align		4
.L_4733:
        /*0008*/ 	.byte	0x01, 0x35
	.zero		2


	//----- nvinfo : EIATTR_PARAM_CBANK
	.align		4
        /*000c*/ 	.byte	0x04, 0x0a
        /*000e*/ 	.short	(.L_4735 - .L_4734)
	.align		4
.L_4734:
        /*0010*/ 	.word	index@(.nv.constant0._ZN2at6native29vectorized_elementwise_kernelILi8ENS0_13AUnaryFunctorIiiiZZZNS0_15binary_internal21div_floor_kernel_cudaERNS_18TensorIteratorBaseEENKUlvE_clEvENKUlvE1_clEvEUliiE_EESt5arrayIPcLm2EEEEviT0_T1_)
        /*0014*/ 	.short	0x0160
        /*0016*/ 	.short	0x0020


	//----- nvinfo : EIATTR_CBANK_PARAM_SIZE
	.align		4
.L_4735:
        /*0018*/ 	.byte	0x03, 0x19
        /*001a*/ 	.short	0x0020


	//----- nvinfo : EIATTR_KPARAM_INFO
	.align		4
        /*001c*/ 	.byte	0x04, 0x17
        /*001e*/ 	.short	(.L_4737 - .L_4736)
.L_4736:
        /*0020*/ 	.word	0x00000000
        /*0024*/ 	.short	0x0002
        /*0026*/ 	.short	0x0010
        /*0028*/ 	.byte	0x00, 0xf0, 0x41, 0x00


	//----- nvinfo : EIATTR_KPARAM_INFO
	.align		4
.L_4737:
        /*002c*/ 	.byte	0x04, 0x17
        /*002e*/ 	.short	(.L_4739 - .L_4738)
.L_4738:
        /*0030*/ 	.word	0x00000000
        /*0034*/ 	.short	0x0001
        /*0036*/ 	.short	0x0004
        /*0038*/ 	.byte	0x00, 0xf0, 0x21, 0x00


	//----- nvinfo : EIATTR_KPARAM_INFO
	.align		4
.L_4739:
        /*003c*/ 	.byte	0x04, 0x17
        /*003e*/ 	.short	(.L_4741 - .L_4740)
.L_4740:
        /*0040*/ 	.word	0x00000000
        /*0044*/ 	.short	0x0000
        /*0046*/ 	.short	0x0000
        /*0048*/ 	.byte	0x00, 0xf0, 0x11, 0x00


	//----- nvinfo : EIATTR_MAXREG_COUNT
	.align		4
.L_4741:
        /*004c*/ 	.byte	0x03, 0x1b
        /*004e*/ 	.short	0x00ff


	//----- nvinfo : EIATTR_MERCURY_ISA_VERSION
	.align		4
        /*0050*/ 	.byte	0x03, 0x5f
        /*0052*/ 	.short	0x0000


	//----- nvinfo : EIATTR_EXIT_INSTR_OFFSETS
	.align		4
        /*0054*/ 	.byte	0x04, 0x1c
        /*0056*/ 	.short	(.L_4743 - .L_4742)


	//   ....[0]....
.L_4742:
        /*0058*/ 	.word	0x00000010


	//----- nvinfo : EIATTR_MAX_THREADS
	.align		4
.L_4743:
        /*005c*/ 	.byte	0x04, 0x05
        /*005e*/ 	.short	(.L_4745 - .L_4744)
.L_4744:
        /*0060*/ 	.word	0x00000080
        /*0064*/ 	.word	0x00000001
        /*0068*/ 	.word	0x00000001
.L_4745:


//--------------------- .nv.info._ZN2at6native18elementwise_kernelILi128ELi4EZNS0_15gpu_kernel_implINS0_13BinaryFunctorIaaaZZZNS0_15binary_internal21div_floor_kernel_cudaERNS_18TensorIteratorBaseEENKUlvE_clEvENKUlvE0_clEvEUlaaE_EEEEvS6_RKT_EUliE_EEviT1_ --------------------------
	.section	.nv.info._ZN2at6native18elementwise_kernelILi128ELi4EZNS0_15gpu_kernel_implINS0_13BinaryFunctorIaaaZZZNS0_15binary_internal21div_floor_kernel_cudaERNS_18TensorIteratorBaseEENKUlvE_clEvENKUlvE0_clEvEUlaaE_EEEEvS6_RKT_EUliE_EEviT1_,"",@"SHT_CUDA_INFO"
	.sectionflags	@""
	.align	4


	//----- nvinfo : EIATTR_CUDA_API_VERSION
	.align		4
        /*0000*/ 	.byte	0x04, 0x37
        /*0002*/ 	.short	(.L_4747 - .L_4746)
.L_4746:
        /*0004*/ 	.word	0x00000082


	//----- nvinfo : EIATTR_SW2861232_WAR
	.align		4
.L_4747:
        /*0008*/ 	.byte	0x01, 0x35
	.zero		2


	//----- nvinfo : EIATTR_PARAM_CBANK
	.align		4
        /*000c*/ 	.byte	0x04, 0x0a
        /*000e*/ 	.short	(.L_4749 - .L_4748)
	.align		4
.L_4748:
        /*0010*/ 	.word	index@(.nv.constant0._ZN2at6native18elementwise_kernelILi128ELi4EZNS0_15gpu_kernel_implINS0_13BinaryFunctorIaaaZZZNS0_15binary_internal21div_floor_kernel_cudaERNS_18TensorIteratorBaseEENKUlvE_clEvENKUlvE0_clEvEUlaaE_EEEEvS6_RKT_EUliE_EEviT1_)
        /*0014*/ 	.short	0x0160
        /*0016*/ 	.short	0x0290


	//----- nvinfo : EIATTR_CBANK_PARAM_SIZE
	.align		4
.L_4749:
        /*0018*/ 	.byte	0x03, 0x19
        /*001a*/ 	.short	0x0290


	//----- nvinfo : EIATTR_KPARAM_INFO
	.align		4
        /*001c*/ 	.byte	0x04, 0x17
        /*001e*/ 	.short	(.L_4751 - .L_4750)
.L_4750:
        /*0020*/ 	.word	0x00000000
        /*0024*/ 	.short	0x0001
        /*0026*/ 	.short	0x0008
        /*0028*/ 	.byte	0x00, 0xf0, 0x21, 0x0a


	//----- nvinfo : EIATTR_KPARAM_INFO
	.align		4
.L_4751:
        /*002c*/ 	.byte	0x04, 0x17
        /*002e*/ 	.short	(.L_4753 - .L_4752)
.L_4752:
        /*0030*/ 	.word	0x00000000
        /*0034*/ 	.short	0x0000
        /*0036*/ 	.short	0x0000
        /*0038*/ 	.byte	0x00, 0xf0, 0x11, 0x00


	//----- nvinfo : EIATTR_MAXREG_COUNT
	.align		4
.L_4753:
        /*003c*/ 	.byte	0x03, 0x1b
        /*003e*/ 	.short	0x0080


	//----- nvinfo : EIATTR_EXTERNS
	.align		4
        /*0040*/ 	.byte	0x04, 0x0f
        /*0042*/ 	.short	(.L_4755 - .L_4754)


	//   ....[0]....
	.align		4
.L_4754:
        /*0044*/ 	.word	index@(__assertfail)


	//----- nvinfo : EIATTR_MERCURY_ISA_VERSION
	.align		4
.L_4755:
        /*0048*/ 	.byte	0x03, 0x5f
        /*004a*/ 	.short	0x0000


	//----- nvinfo : EIATTR_SYSCALL_OFFSETS
	.align		4
        /*004c*/ 	.byte	0x04, 0x46
        /*004e*/ 	.short	(.L_4757 - .L_4756)


	//   ....[0]....
.L_4756:
        /*0050*/ 	.word	0x00001ed0


	//   ....[1]....
        /*0054*/ 	.word	0x00002d70


	//   ....[2]....
        /*0058*/ 	.word	0x00003f70


	//   ....[3]....
        /*005c*/ 	.word	0x00005ec0


	//   ....[4]....
        /*0060*/ 	.word	0x00006d60


	//   ....[5]....
        /*0064*/ 	.word	0x00007f60


	//   ....[6]....
        /*0068*/ 	.word	0x00009e80


	//   ....[7]....
        /*006c*/ 	.word	0x0000ad20


	//   ....[8]....
        /*0070*/ 	.word	0x0000bf20


	//   ....[9]....
        /*0074*/ 	.word	0x0000de50


	//   ....[10]....
        /*0078*/ 	.word	0x0000ecf0


	//   ....[11]....
        /*007c*/ 	.word	0x0000fef0


	//----- nvinfo : EIATTR_EXIT_INSTR_OFFSETS
	.align		4
.L_4757:
        /*0080*/ 	.byte	0x04, 0x1c
        /*0082*/ 	.short	(.L_4759 - .L_4758)


	//   ....[0]....
.L_4758:
        /*0084*/ 	.word	0x0000bff0


	//   ....[1]....
        /*0088*/ 	.word	0x0000f0f0


	//   ....[2]....
        /*008c*/ 	.word	0x0000f110


	//   ....[3]....
        /*0090*/ 	.word	0x0000f1d0


	//   ....[4]....
        /*0094*/ 	.word	0x0000f200


	//   ....[5]....
        /*0098*/ 	.word	0x0000f240


	//   ....[6]....
        /*009c*/ 	.word	0x0000f2d0


	//   ....[7]....
        /*00a0*/ 	.word	0x0000f310


	//   ....[8]....
        /*00a4*/ 	.word	0x0000f3b0


	//   ....[9]....
        /*00a8*/ 	.word	0x0000f400


	//   ....[10]....
        /*00ac*/ 	.word	0x0000f450


	//   ....[11]....
        /*00b0*/ 	.word	0x0000f510


	//   ....[12]....
        /*00b4*/ 	.word	0x0000f570


	//   ....[13]....
        /*00b8*/ 	.word	0x0000f700


	//   ....[14]....
        /*00bc*/ 	.word	0x0000f860


	//   ....[15]....
        /*00c0*/ 	.word	0x0000f8a0


	//   ....[16]....
        /*00c4*/ 	.word	0x0000f960


	//   ....[17]....
        /*00c8*/ 	.word	0x0000fae0


	//   ....[18]....
        /*00cc*/ 	.word	0x0000fc60


	//   ....[19]....
        /*00d0*/ 	.word	0x0000fdc0


	//   ....[20]....
        /*00d4*/ 	.word	0x0000ff00


	//   ....[21]....
        /*00d8*/ 	.word	0x0000ff60


	//   ....[22]....
        /*00dc*/ 	.word	0x0000ff90


	//----- nvinfo : EIATTR_MAX_THREADS
	.align		4
.L_4759:
        /*00e0*/ 	.byte	0x04, 0x05
        /*00e2*/ 	.short	(.L_4761 - .L_4760)
.L_4760:
        /*00e4*/ 	.word	0x00000080
        /*00e8*/ 	.word	0x00000001
        /*00ec*/ 	.word	0x00000001


	//----- nvinfo : EIATTR_CRS_STACK_SIZE
	.align		4
.L_4761:
        /*00f0*/ 	.byte	0x04, 0x1e
        /*00f2*/ 	.short	(.L_4763 - .L_4762)
.L_4762:
        /*00f4*/ 	.word	0x00000000
.L_4763:


//--------------------- .nv.info._ZN2at6native27unrolled_elementwise_kernelINS0_13BinaryFunctorIaaaZZZNS0_15binary_internal21div_floor_kernel_cudaERNS_18TensorIteratorBaseEENKUlvE_clEvENKUlvE0_clEvEUlaaE_EESt5arrayIPcLm3EELi4E23TrivialOffsetCalculatorILi2EjESD_ILi1EjENS0_6memory12LoadWithCastILi2EEENSG_13StoreWithCastILi1EEEEEviT_T0_T2_T3_T4_T5_ --------------------------
	.section	.nv.info._ZN2at6native27unrolled_elementwise_kernelINS0_13BinaryFunctorIaaaZZZNS0_15binary_internal21div_floor_kernel_cudaERNS_18TensorIteratorBaseEENKUlvE_clEvENKUlvE0_clEvEUlaaE_EESt5arrayIPcLm3EELi4E23TrivialOffsetCalculatorILi2EjESD_ILi1EjENS0_6memory12LoadWithCastILi2EEENSG_13StoreWithCastILi1EEEEEviT_T0_T2_T3_T4_T5_,"",@"SHT_CUDA_INFO"
	.sectionflags	@""
	.align	4


	//----- nvinfo : EIATTR_CUDA_API_VERSION
	.align		4
        /*0000*/ 	.byte	0x04, 0x37
        /*0002*/ 	.short	(.L_4765 - .L_4764)
.L_4764:
        /*0004*/ 	.word	0x00000082


	//----- nvinfo : EIATTR_SW2861232_WAR
	.align		4
.L_4765:
        /*0008*/ 	.byte	0x01, 0x35
	.zero		2


	//----- nvinfo : EIATTR_PARAM_CBANK
	.align		4
        /*000c*/ 	.byte	0x04, 0x0a
        /*000e*/ 	.short	(.L_4767 - .L_4766)
	.align		4
.L_4766:
        /*0010*/ 	.word	index@(.nv.constant0._ZN2at6native27unrolled_elementwise_kernelINS0_13BinaryFunctorIaaaZZZNS0_15binary_internal21div_floor_kernel_cudaERNS_18TensorIteratorBaseEENKUlvE_clEvENKUlvE0_clEvEUlaaE_EESt5arrayIPcLm3EELi4E23TrivialOffsetCalculatorILi2EjESD_ILi1EjENS0_6memory12LoadWithCastILi2EEENSG_13StoreWithCastILi1EEEEEviT_T0_T2_T3_T4_T5_)
        /*0014*/ 	.short	0x0160
        /*0016*/ 	.short	0x0038


	//----- nvinfo : EIATTR_CBANK_PARAM_SIZE
	.align		4
.L_4767:
        /*0018*/ 	.byte	0x03, 0x19
        /*001a*/ 	.short	0x0038


	//----- nvinfo : EIATTR_KPARAM_INFO
	.align		4
        /*001c*/ 	.byte	0x04, 0x17
        /*001e*/ 	.short	(.L_4769 - .L_4768)
.L_4768:
        /*0020*/ 	.word	0x00000000
        /*0024*/ 	.short	0x0006
        /*0026*/ 	.short	0x0030
        /*0028*/ 	.byte	0x00, 0xf0, 0x21, 0x00


	//----- nvinfo : EIATTR_KPARAM_INFO
	.align		4
.L_4769:
        /*002c*/ 	.byte	0x04, 0x17
        /*002e*/ 	.short	(.L_4771 - .L_4770)
.L_4770:
        /*0030*/ 	.word	0x00000000
        /*0034*/ 	.short	0x0005
        /*0036*/ 	.short	0x0024
        /*0038*/ 	.byte	0x00, 0xf0, 0x31, 0x00


	//----- nvinfo : EIATTR_KPARAM_INFO
	.align		4
.L_4771:
        /*003c*/ 	.byte	0x04, 0x17
        /*003e*/ 	.short	(.L_4773 - .L_4772)
.L_4772:
        /*0040*/ 	.word	0x00000000
        /*0044*/ 	.short	0x0004
        /*0046*/ 	.short	0x0021
        /*0048*/ 	.byte	0x00, 0xf0, 0x05, 0x00


	//----- nvinfo : EIATTR_KPARAM_INFO
	.align		4
.L_4773:
        /*004c*/ 	.byte	0x04, 0x17
        /*004e*/ 	.short	(.L_4775 - .L_4774)
.L_4774:
        /*0050*/ 	.word	0x00000000
        /*0054*/ 	.short	0x0003
        /*0056*/ 	.short	0x0020
        /*0058*/ 	.byte	0x00, 0xf0, 0x05, 0x00


	//----- nvinfo : EIATTR_KPARAM_INFO
	.align		4
.L_4775:
        /*005c*/ 	.byte	0x04, 0x17
        /*005e*/ 	.short	(.L_4777 - .L_4776)
.L_4776:
        /*0060*/ 	.word	0x00000000
        /*0064*/ 	.short	0x0002
        /*0066*/ 	.short	0x0008
        /*0068*/ 	.byte	0x00, 0xf0, 0x61, 0x00


	//----- nvinfo : EIATTR_KPARAM_INFO
	.align		4
.L_4777:
        /*006c*/ 	.byte	0x04, 0x17
        /*006e*/ 	.short	(.L_4779 - .L_4778)
.L_4778:
        /*0070*/ 	.word	0x00000000
        /*0074*/ 	.short	0x0001
        /*0076*/ 	.short	0x0004
        /*0078*/ 	.byte	0x00, 0xf0, 0x05, 0x00


	//----- nvinfo : EIATTR_KPARAM_INFO
	.align		4
.L_4779:
        /*007c*/ 	.byte	0x04, 0x17
        /*007e*/ 	.short	(.L_4781 - .L_4780)
.L_4780:
        /*0080*/ 	.word	0x00000000
        /*0084*/ 	.short	0x0000
        /*0086*/ 	.short	0x0000
        /*0088*/ 	.byte	0x00, 0xf0, 0x11, 0x00


	//----- nvinfo : EIATTR_MAXREG_COUNT
	.align		4
.L_4781:
        /*008c*/ 	.byte	0x03, 0x1b
        /*008e*/ 	.short	0x00ff


	//----- nvinfo : EIATTR_EXTERNS
	.align		4
        /*0090*/ 	.byte	0x04, 0x0f
        /*0092*/ 	.short	(.L_4783 - .L_4782)


	//   ....[0]....
	.align		4
.L_4782:
        /*0094*/ 	.word	index@(__assertfail)


	//----- nvinfo : EIATTR_MERCURY_ISA_VERSION
	.align		4
.L_4783:
        /*0098*/ 	.byte	0x03, 0x5f
        /*009a*/ 	.short	0x0000


	//----- nvinfo : EIATTR_SYSCALL_OFFSETS
	.align		4
        /*009c*/ 	.byte	0x04, 0x46
        /*009e*/ 	.short	(.L_4785 - .L_4784)


	//   ....[0]....
.L_4784:
        /*00a0*/ 	.word	0x00000f40


	//   ....[1]....
        /*00a4*/ 	.word	0x00001de0


	//   ....[2]....
        /*00a8*/ 	.word	0x00002d00


	//   ....[3]....
        /*00ac*/ 	.word	0x00003ba0


	//   ....[4]....
        /*00b0*/ 	.word	0x00004ad0


	//   ....[5]....
        /*00b4*/ 	.word	0x00005970


	//   ....[6]....
        /*00b8*/ 	.word	0x00006880


	//   ....[7]....
        /*00bc*/ 	.word	0x00007720


	//   ....[8]....
        /*00c0*/ 	.word	0x000093f0


	//   ....[9]....
        /*00c4*/ 	.word	0x0000a430


	//   ....[10]....
        /*00c8*/ 	.word	0x0000b430


	//   ....[11]....
        /*00cc*/ 	.word	0x0000c430


	//----- nvinfo : EIATTR_EXIT_INSTR_OFFSETS
	.align		4
.L_4785:
        /*00d0*/ 	.byte	0x04, 0x1c
        /*00d2*/ 	.short	(.L_4787 - .L_4786)


	//   ....[0]....
.L_4786:
        /*00d4*/ 	.word	0x0000b510


	//   ....[1]....
        /*00d8*/ 	.word	0x0000b620


	//   ....[2]....
        /*00dc*/ 	.word	0x0000b640


	//   ....[3]....
        /*00e0*/ 	.word	0x0000b700


	//   ....[4]....
        /*00e4*/ 	.word	0x0000b740


	//   ....[5]....
        /*00e8*/ 	.word	0x0000b780


	//   ....[6]....
        /*00ec*/ 	.word	0x0000b810


	//   ....[7]....
        /*00f0*/ 	.word	0x0000b850


	//   ....[8]....
        /*00f4*/ 	.word	0x0000b8f0


	//   ....[9]....
        /*00f8*/ 	.word	0x0000b940


	//   ....[10]....
        /*00fc*/ 	.word	0x0000b990


	//   ....[11]....
        /*0100*/ 	.word	0x0000ba50


	//   ....[12]....
        /*0104*/ 	.word	0x0000bab0


	//   ....[13]....
        /*0108*/ 	.word	0x0000bc40


	//   ....[14]....
        /*010c*/ 	.word	0x0000bda0


	//   ....[15]....
        /*0110*/ 	.word	0x0000bde0


	//   ....[16]....
        /*0114*/ 	.word	0x0000bea0


	//   ....[17]....
        /*0118*/ 	.word	0x0000c020


	//   ....[18]....
        /*011c*/ 	.word	0x0000c1a0


	//   ....[19]....
        /*0120*/ 	.word	0x0000c300


	//   ....[20]....
        /*0124*/ 	.word	0x0000c440


	//   ....[21]....
        /*0128*/ 	.word	0x0000c4a0


	//   ....[22]....
        /*012c*/ 	.word	0x0000c4e0


	//----- nvinfo : EIATTR_MAX_THREADS
	.align		4
.L_4787:
        /*0130*/ 	.byte	0x04, 0x05
        /*0132*/ 	.short	(.L_4789 - .L_4788)
.L_4788:
        /*0134*/ 	.word	0x00000080
        /*0138*/ 	.word	0x00000001
        /*013c*/ 	.word	0x00000001


	//----- nvinfo : EIATTR_CRS_STACK_SIZE
	.align		4
.L_4789:
        /*0140*/ 	.byte	0x04, 0x1e
        /*0142*/ 	.short	(.L_4791 - .L_4790)
.L_4790:
        /*0144*/ 	.word	0x00000000
.L_4791:


//--------------------- .nv.info._ZN2at6native18elementwise_kernelILi128ELi4EZNS0_22gpu_kernel_impl_nocastINS0_13BinaryFunctorIaaaZZZNS0_15binary_internal21div_floor_kernel_cudaERNS_18TensorIteratorBaseEENKUlvE_clEvENKUlvE0_clEvEUlaaE_EEEEvS6_RKT_EUliE_EEviT1_ --------------------------
	.section	.nv.info._ZN2at6native18elementwise_kernelILi128ELi4EZNS0_22gpu_kernel_impl_nocastINS0_13BinaryFunctorIaaaZZZNS0_15binary_internal21div_floor_kernel_cudaERNS_18TensorIteratorBaseEENKUlvE_clEvENKUlvE0_clEvEUlaaE_EEEEvS6_RKT_EUliE_EEviT1_,"",@"SHT_CUDA_INFO"
	.sectionflags	@""
	.align	4


	//----- nvinfo : EIATTR_CUDA_API_VERSION
	.align		4
        /*0000*/ 	.byte	0x04, 0x37
        /*0002*/ 	.short	(.L_4793 - .L_4792)
.L_4792:
        /*0004*/ 	.word	0x00000082


	//----- nvinfo : EIATTR_SW2861232_WAR
	.align		4
.L_4793:
        /*0008*/ 	.byte	0x01, 0x35
	.zero		2


	//----- nvinfo : EIATTR_PARAM_CBANK
	.align		4
        /*000c*/ 	.byte	0x04, 0x0a
        /*000e*/ 	.short	(.L_4795 - .L_4794)
	.align		4
.L_4794:
        /*0010*/ 	.word	index@(.nv.constant0._ZN2at6native18elementwise_kernelILi128ELi4EZNS0_22gpu_kernel_impl_nocastINS0_13BinaryFunctorIaaaZZZNS0_15binary_internal21div_floor_kernel_cudaERNS_18TensorIteratorBaseEENKUlvE_clEvENKUlvE0_clEvEUlaaE_EEEEvS6_RKT_EUliE_EEviT1_)
        /*0014*/ 	.short	0x0160
        /*0016*/ 	.short	0x0290


	//----- nvinfo : EIATTR_CBANK_PARAM_SIZE
	.align		4
.L_4795:
        /*0018*/ 	.byte	0x03, 0x19
        /*001a*/ 	.short	0x0290


	//----- nvinfo : EIATTR_KPARAM_INFO
	.align		4
        /*001c*/ 	.byte	0x04, 0x17
        /*001e*/ 	.short	(.L_4797 - .L_4796)
.L_4796:
        /*0020*/ 	.word	0x00000000
        /*0024*/ 	.short	0x0001
        /*0026*/ 	.short	0x0008
        /*0028*/ 	.byte	0x00, 0xf0, 0x21, 0x0a


	//----- nvinfo : EIATTR_KPARAM_INFO
	.align		4
.L_4797:
        /*002c*/ 	.byte	0x04, 0x17
        /*002e*/ 	.short	(.L_4799 - .L_4798)
.L_4798:
        /*0030*/ 	.word	0x00000000
        /*0034*/ 	.short	0x0000
        /*0036*/ 	.short	0x0000
        /*0038*/ 	.byte	0x00, 0xf0, 0x11, 0x00


	//----- nvinfo : EIATTR_MAXREG_COUNT
	.align		4
.L_4799:
        /*003c*/ 	.byte	0x03, 0x1b
        /*003e*/ 	.short	0x0080


	//----- nvinfo : EIATTR_MERCURY_ISA_VERSION
	.align		4
        /*0040*/ 	.byte	0x03, 0x5f
        /*0042*/ 	.short	0x0000


	//----- nvinfo : EIATTR_EXIT_INSTR_OFFSETS
	.align		4
        /*0044*/ 	.byte	0x04, 0x1c
        /*0046*/ 	.short	(.L_4801 - .L_4800)


	//   ....[0]....
.L_4800:
        /*0048*/ 	.word	0x00003a70


	//   ....[1]....
        /*004c*/ 	.word	0x00004da0


	//----- nvinfo : EIATTR_MAX_THREADS
	.align		4
.L_4801:
        /*0050*/ 	.byte	0x04, 0x05
        /*0052*/ 	.short	(.L_4803 - .L_4802)
.L_4802:
        /*0054*/ 	.word	0x00000080
        /*0058*/ 	.word	0x00000001
        /*005c*/ 	.word	0x00000001


	//----- nvinfo : EIATTR_CRS_STACK_SIZE
	.align		4
.L_4803:
        /*0060*/ 	.byte	0x04, 0x1e
        /*0062*/ 	.short	(.L_4805 - .L_4804)
.L_4804:
        /*0064*/ 	.word	0x00000000
.L_4805:


//--------------------- .nv.info._ZN2at6native27unrolled_elementwise_kernelINS0_13BinaryFunctorIaaaZZZNS0_15binary_internal21div_floor_kernel_cudaERNS_18TensorIteratorBaseEENKUlvE_clEvENKUlvE0_clEvEUlaaE_EESt5arrayIPcLm3EELi4E23TrivialOffsetCalculatorILi2EjESD_ILi1EjENS0_6memory15LoadWithoutCastENSG_16StoreWithoutCastEEEviT_T0_T2_T3_T4_T5_ --------------------------
	.section	.nv.info._ZN2at6native27unrolled_elementwise_kernelINS0_13BinaryFunctorIaaaZZZNS0_15binary_internal21div_floor_kernel_cudaERNS_18TensorIteratorBaseEENKUlvE_clEvENKUlvE0_clEvEUlaaE_EESt5arrayIPcLm3EELi4E23TrivialOffsetCalculatorILi2EjESD_ILi1EjENS0_6memory15LoadWithoutCastENSG_16StoreWithoutCastEEEviT_T0_T2_T3_T4_T5_,"",@"SHT_CUDA_INFO"
	.sectionflags	@""
	.align	4


	//----- nvinfo : EIATTR_CUDA_API_VERSION
	.align		4
        /*0000*/ 	.byte	0x04, 0x37
        /*0002*/ 	.short	(.L_4807 - .L_4806)
.L_4806:
        /*0004*/ 	.word	0x00000082


	//----- nvinfo : EIATTR_SW2861232_WAR
	.align		4
.L_4807:
        /*0008*/ 	.byte	0x01, 0x35
	.zero		2


	//----- nvinfo : EIATTR_PARAM_CBANK
	.align		4
        /*000c*/ 	.byte	0x04, 0x0a
        /*000e*/ 	.short	(.L_4809 - .L_4808)
	.align		4
.L_4808:
        /*0010*/ 	.word	index@(.nv.constant0._ZN2at6native27unrolled_elementwise_kernelINS0_13BinaryFunctorIaaaZZZNS0_15binary_internal21div_floor_kernel_cudaERNS_18TensorIteratorBaseEENKUlvE_clEvENKUlvE0_clEvEUlaaE_EESt5arrayIPcLm3EELi4E23TrivialOffsetCalculatorILi2EjESD_ILi1EjENS0_6memory15LoadWithoutCastENSG_16StoreWithoutCastEEEviT_T0_T2_T3_T4_T5_)
        /*0014*/ 	.short	0x0160
        /*0016*/ 	.short	0x0024


	//----- nvinfo : EIATTR_CBANK_PARAM_SIZE
	.align		4
.L_4809:
        /*0018*/ 	.byte	0x03, 0x19
        /*001a*/ 	.short	0x0024


	//----- nvinfo : EIATTR_KPARAM_INFO
	.align		4
        /*001c*/ 	.byte	0x04, 0x17
        /*001e*/ 	.short	(.L_4811 - .L_4810)
.L_4810:
        /*0020*/ 	.word	0x00000000
        /*0024*/ 	.short	0x0006
        /*0026*/ 	.short	0x0023
        /*0028*/ 	.byte	0x00, 0xf0, 0x05, 0x00


	//----- nvinfo : EIATTR_KPARAM_INFO
	.align		4
.L_4811:
        /*002c*/ 	.byte	0x04, 0x17
        /*002e*/ 	.short	(.L_4813 - .L_4812)
.L_4812:
        /*0030*/ 	.word	0x00000000
        /*0034*/ 	.short	0x0005
        /*0036*/ 	.short	0x0022
        /*0038*/ 	.byte	0x00, 0xf0, 0x05, 0x00


	//----- nvinfo : EIATTR_KPARAM_INFO
	.align		4
.L_4813:
        /*003c*/ 	.byte	0x04, 0x17
        /*003e*/ 	.short	(.L_4815 - .L_4814)
.L_4814:
        /*0040*/ 	.word	0x00000000
        /*0044*/ 	.short	0x0004
        /*0046*/ 	.short	0x0021
        /*0048*/ 	.byte	0x00, 0xf0, 0x05, 0x00


	//----- nvinfo : EIATTR_KPARAM_INFO
	.align		4
.L_4815:
        /*004c*/ 	.byte	0x04, 0x17
        /*004e*/ 	.short	(.L_4817 - .L_4816)
.L_4816:
        /*0050*/ 	.word	0x00000000
        /*0054*/ 	.short	0x0003
        /*0056*/ 	.short	0x0020
        /*0058*/ 	.byte	0x00, 0xf0, 0x05, 0x00


	//----- nvinfo : EIATTR_KPARAM_INFO
	.align		4
.L_4817:
        /*005c*/ 	.byte	0x04, 0x17
        /*005e*/ 	.short	(.L_4819 - .L_4818)
.L_4818:
        /*0060*/ 	.word	0x00000000
        /*0064*/ 	.short	0x0002
        /*0066*/ 	.short	0x0008
        /*0068*/ 	.byte	0x00, 0xf0, 0x61, 0x00


	//----- nvinfo : EIATTR_KPARAM_INFO
	.align		4
.L_4819:
        /*006c*/ 	.byte	0x04, 0x17
        /*006e*/ 	.short	(.L_4821 - .L_4820)
.L_4820:
        /*0070*/ 	.word	0x00000000
        /*0074*/ 	.short	0x0001
        /*0076*/ 	.short	0x0004
        /*0078*/ 	.byte	0x00, 0xf0, 0x05, 0x00


	//----- nvinfo : EIATTR_KPARAM_INFO
	.align		4
.L_4821:
        /*007c*/ 	.byte	0x04, 0x17
        /*007e*/ 	.short	(.L_4823 - .L_4822)
.L_4822:
        /*0080*/ 	.word	0x00000000
        /*0084*/ 	.short	0x0000
        /*0086*/ 	.short	0x0000
        /*0088*/ 	.byte	0x00, 0xf0, 0x11, 0x00


	//----- nvinfo : EIATTR_MAXREG_COUNT
	.align		4
.L_4823:
        /*008c*/ 	.byte	0x03, 0x1b
        /*008e*/ 	.short	0x00ff


	//----- nvinfo : EIATTR_MERCURY_ISA_VERSION
	.align		4
        /*0090*/ 	.byte	0x03, 0x5f
        /*0092*/ 	.short	0x0000


	//----- nvinfo : EIATTR_EXIT_INSTR_OFFSETS
	.align		4
        /*0094*/ 	.byte	0x04, 0x1c
        /*0096*/ 	.short	(.L_4825 - .L_4824)


	//   ....[0]....
.L_4824:
        /*0098*/ 	.word	0x00001060


	//   ....[1]....
        /*009c*/ 	.word	0x000010b0


	//----- nvinfo : EIATTR_MAX_THREADS
	.align		4
.L_4825:
        /*00a0*/ 	.byte	0x04, 0x05
        /*00a2*/ 	.short	(.L_4827 - .L_4826)
.L_4826:
        /*00a4*/ 	.word	0x00000080
        /*00a8*/ 	.word	0x00000001
        /*00ac*/ 	.word	0x00000001


	//----- nvinfo : EIATTR_CRS_STACK_SIZE
	.align		4
.L_4827:
        /*00b0*/ 	.byte	0x04, 0x1e
        /*00b2*/ 	.short	(.L_4829 - .L_4828)
.L_4828:
        /*00b4*/ 	.word	0x00000000
.L_4829:


//--------------------- .nv.info._ZN2at6native29vectorized_elementwise_kernelILi2ENS0_13BinaryFunctorIaaaZZZNS0_15binary_internal21div_floor_kernel_cudaERNS_18TensorIteratorBaseEENKUlvE_clEvENKUlvE0_clEvEUlaaE_EESt5arrayIPcLm3EEEEviT0_T1_ --------------------------
	.section	.nv.info._ZN2at6native29vectorized_elementwise_kernelILi2ENS0_13BinaryFunctorIaaaZZZNS0_15binary_internal21div_floor_kernel_cudaERNS_18TensorIteratorBaseEENKUlvE_clEvENKUlvE0_clEvEUlaaE_EESt5arrayIPcLm3EEEEviT0_T1_,"",@"SHT_CUDA_INFO"
	.sectionflags	@""
	.align	4


	//----- nvinfo : EIATTR_CUDA_API_VERSION
	.align		4
        /*0000*/ 	.byte	0x04, 0x37
        /*0002*/ 	.short	(.L_4831 - .L_4830)
.L_4830:
        /*0004*/ 	.word	0x00000082


	//----- nvinfo : EIATTR_SW2861232_WAR
	.align		4
.L_4831:
        /*0008*/ 	.byte	0x01, 0x35
	.zero		2


	//----- nvinfo : EIATTR_PARAM_CBANK
	.align		4
        /*000c*/ 	.byte	0x04, 0x0a
        /*000e*/ 	.short	(.L_4833 - .L_4832)
	.align		4
.L_4832:
        /*0010*/ 	.word	index@(.nv.constant0._ZN2at6native29vectorized_elementwise_kernelILi2ENS0_13BinaryFunctorIaaaZZZNS0_15binary_internal21div_floor_kernel_cudaERNS_18TensorIteratorBaseEENKUlvE_clEvENKUlvE0_clEvEUlaaE_EESt5arrayIPcLm3EEEEviT0_T1_)
        /*0014*/ 	.short	0x0160
        /*0016*/ 	.short	0x0020


	//----- nvinfo : EIATTR_CBANK_PARAM_SIZE
	.align		4
.L_4833:
        /*0018*/ 	.byte	0x03, 0x19
        /*001a*/ 	.short	0x0020


	//----- nvinfo : EIATTR_KPARAM_INFO
	.align		4
        /*001c*/ 	.byte	0x04, 0x17
        /*001e*/ 	.short	(.L_4835 - .L_4834)
.L_4834:
        /*0020*/ 	.word	0x00000000
        /*0024*/ 	.short	0x0002
        /*0026*/ 	.short	0x0008
        /*0028*/ 	.byte	0x00, 0xf0, 0x61, 0x00


	//----- nvinfo : EIATTR_KPARAM_INFO
	.align		4
.L_4835:
        /*002c*/ 	.byte	0x04, 0x17
        /*002e*/ 	.short	(.L_4837 - .L_4836)
.L_4836:
        /*0030*/ 	.word	0x00000000
        /*0034*/ 	.short	0x0001
        /*0036*/ 	.short	0x0004
        /*0038*/ 	.byte	0x00, 0xf0, 0x05, 0x00


	//----- nvinfo : EIATTR_KPARAM_INFO
	.align		4
.L_4837:
        /*003c*/ 	.byte	0x04, 0x17
        /*003e*/ 	.short	(.L_4839 - .L_4838)
.L_4838:
        /*0040*/ 	.word	0x00000000
        /*0044*/ 	.short	0x0000
        /*0046*/ 	.short	0x0000
        /*0048*/ 	.byte	0x00, 0xf0, 0x11, 0x00


	//----- nvinfo : EIATTR_MAXREG_COUNT
	.align		4
.L_4839:
        /*004c*/ 	.byte	0x03, 0x1b
        /*004e*/ 	.short	0x00ff


	//----- nvinfo : EIATTR_MERCURY_ISA_VERSION
	.align		4
        /*0050*/ 	.byte	0x03, 0x5f
        /*0052*/ 	.short	0x0000


	//----- nvinfo : EIATTR_EXIT_INSTR_OFFSETS
	.align		4
        /*0054*/ 	.byte	0x04, 0x1c
        /*0056*/ 	.short	(.L_4841 - .L_4840)


	//   ....[0]....
.L_4840:
        /*0058*/ 	.word	0x00001930


	//   ....[1]....
        /*005c*/ 	.word	0x00003a10


	//   ....[2]....
        /*0060*/ 	.word	0x00003a60


	//----- nvinfo : EIATTR_MAX_THREADS
	.align		4
.L_4841:
        /*0064*/ 	.byte	0x04, 0x05
        /*0066*/ 	.short	(.L_4843 - .L_4842)
.L_4842:
        /*0068*/ 	.word	0x00000080
        /*006c*/ 	.word	0x00000001
        /*0070*/ 	.word	0x00000001


	//----- nvinfo : EIATTR_CRS_STACK_SIZE
	.align		4
.L_4843:
        /*0074*/ 	.byte	0x04, 0x1e
        /*0076*/ 	.short	(.L_4845 - .L_4844)
.L_4844:
        /*0078*/ 	.word	0x00000000
.L_4845:


//--------------------- .nv.info._ZN2at6native29vectorized_elementwise_kernelILi4ENS0_13BinaryFunctorIaaaZZZNS0_15binary_internal21div_floor_kernel_cudaERNS_18TensorIteratorBaseEENKUlvE_clEvENKUlvE0_clEvEUlaaE_EESt5arrayIPcLm3EEEEviT0_T1_ --------------------------
	.section	.nv.info._ZN2at6native29vectorized_elementwise_kernelILi4ENS0_13BinaryFunctorIaaaZZZNS0_15binary_internal21div_floor_kernel_cudaERNS_18TensorIteratorBaseEENKUlvE_clEvENKUlvE0_clEvEUlaaE_EESt5arrayIPcLm3EEEEviT0_T1_,"",@"SHT_CUDA_INFO"
	.sectionflags	@""
	.align	4


	//----- nvinfo : EIATTR_CUDA_API_VERSION
	.align		4
        /*0000*/ 	.byte	0x04, 0x37
        /*0002*/ 	.short	(.L_4847 - .L_4846)
.L_4846:
        /*0004*/ 	.word	0x00000082


	//----- nvinfo : EIATTR_SW2861232_WAR
	.align		4
.L_4847:
        /*0008*/ 	.byte	0x01, 0x35
	.zero		2


	//----- nvinfo : EIATTR_PARAM_CBANK
	.align		4
        /*000c*/ 	.byte	0x04, 0x0a
        /*000e*/ 	.short	(.L_4849 - .L_4848)
	.align		4
.L_4848:
        /*0010*/ 	.word	index@(.nv.constant0._ZN2at6native29vectorized_elementwise_kernelILi4ENS0_13BinaryFunctorIaaaZZZNS0_15binary_internal21div_floor_kernel_cudaERNS_18TensorIteratorBaseEENKUlvE_clEvENKUlvE0_clEvEUlaaE_EESt5arrayIPcLm3EEEEviT0_T1_)
        /*0014*/ 	.short	0x0160
        /*0016*/ 	.short	0x0020


	//----- nvinfo : EIATTR_CBANK_PARAM_SIZE
	.align		4
.L_4849:
        /*0018*/ 	.byte	0x03, 0x19
        /*001a*/ 	.short	0x0020


	//----- nvinfo : EIATTR_KPARAM_INFO
	.align		4
        /*001c*/ 	.byte	0x04, 0x17
        /*001e*/ 	.short	(.L_4851 - .L_4850)
.L_4850:
        /*0020*/ 	.word	0x00000000
        /*0024*/ 	.short	0x0002
        /*0026*/ 	.short	0x0008
        /*0028*/ 	.byte	0x00, 0xf0, 0x61, 0x00


	//----- nvinfo : EIATTR_KPARAM_INFO
	.align		4
.L_4851:
        /*002c*/ 	.byte	0x04, 0x17
        /*002e*/ 	.short	(.L_4853 - .L_4852)
.L_4852:
        /*0030*/ 	.word	0x00000000
        /*0034*/ 	.short	0x0001
        /*0036*/ 	.short	0x0004
        /*0038*/ 	.byte	0x00, 0xf0, 0x05, 0x00


	//----- nvinfo : EIATTR_KPARAM_INFO
	.align		4
.L_4853:
        /*003c*/ 	.byte	0x04, 0x17
        /*003e*/ 	.short	(.L_4855 - .L_4854)
.L_4854:
        /*0040*/ 	.word	0x00000000
        /*0044*/ 	.short	0x0000
        /*0046*/ 	.short	0x0000
        /*0048*/ 	.byte	0x00, 0xf0, 0x11, 0x00


	//----- nvinfo : EIATTR_MAXREG_COUNT
	.align		4
.L_4855:
        /*004c*/ 	.byte	0x03, 0x1b
        /*004e*/ 	.short	0x00ff


	//----- nvinfo : EIATTR_MERCURY_ISA_VERSION
	.align		4
        /*0050*/ 	.byte	0x03, 0x5f
        /*0052*/ 	.short	0x0000


	//----- nvinfo : EIATTR_EXIT_INSTR_OFFSETS
	.align		4
        /*0054*/ 	.byte	0x04, 0x1c
        /*0056*/ 	.short	(.L_4857 - .L_4856)


	//   ....[0]....
.L_4856:
        /*0058*/ 	.word	0x00001930


	//   ....[1]....
        /*005c*/ 	.word	0x00003a10


	//   ....[2]....
        /*0060*/ 	.word	0x00003a60


	//----- nvinfo : EIATTR_MAX_THREADS
	.align		4
.L_4857:
        /*0064*/ 	.byte	0x04, 0x05
        /*0066*/ 	.short	(.L_4859 - .L_4858)
.L_4858:
        /*0068*/ 	.word	0x00000080
        /*006c*/ 	.word	0x00000001
        /*0070*/ 	.word	0x00000001


	//----- nvinfo : EIATTR_CRS_STACK_SIZE
	.align		4
.L_4859:
        /*0074*/ 	.byte	0x04, 0x1e
        /*0076*/ 	.short	(.L_4861 - .L_4860)
.L_4860:
        /*0078*/ 	.word	0x00000000
.L_4861:


//--------------------- .nv.info._ZN2at6native29vectorized_elementwise_kernelILi8ENS0_13BinaryFunctorIaaaZZZNS0_15binary_internal21div_floor_kernel_cudaERNS_18TensorIteratorBaseEENKUlvE_clEvENKUlvE0_clEvEUlaaE_EESt5arrayIPcLm3EEEEviT0_T1_ --------------------------
	.section	.nv.info._ZN2at6native29vectorized_elementwise_kernelILi8ENS0_13BinaryFunctorIaaaZZZNS0_15binary_internal21div_floor_kernel_cudaERNS_18TensorIteratorBaseEENKUlvE_clEvENKUlvE0_clEvEUlaaE_EESt5arrayIPcLm3EEEEviT0_T1_,"",@"SHT_CUDA_INFO"
	.sectionflags	@""
	.align	4


	//----- nvinfo : EIATTR_CUDA_API_VERSION
	.align		4
        /*0000*/ 	.byte	0x04, 0x37
        /*0002*/ 	.short	(.L_4863 - .L_4862)
.L_4862:
        /*0004*/ 	.word	0x00000082


	//----- nvinfo : EIATTR_SW2861232_WAR
	.align		4
.L_4863:
        /*0008*/ 	.byte	0x01, 0x35
	.zero		2


	//----- nvinfo : EIATTR_PARAM_CBANK
	.align		4
        /*000c*/ 	.byte	0x04, 0x0a
        /*000e*/ 	.short	(.L_4865 - .L_4864)
	.align		4
.L_4864:
        /*0010*/ 	.word	index@(.nv.constant0._ZN2at6native29vectorized_elementwise_kernelILi8ENS0_13BinaryFunctorIaaaZZZNS0_15binary_internal21div_floor_kernel_cudaERNS_18TensorIteratorBaseEENKUlvE_clEvENKUlvE0_clEvEUlaaE_EESt5arrayIPcLm3EEEEviT0_T1_)
        /*0014*/ 	.short	0x0160
        /*0016*/ 	.short	0x0020


	//----- nvinfo : EIATTR_CBANK_PARAM_SIZE
	.align		4
.L_4865:
        /*0018*/ 	.byte	0x03, 0x19
        /*001a*/ 	.short	0x0020


	//----- nvinfo : EIATTR_KPARAM_INFO
	.align		4
        /*001c*/ 	.byte	0x04, 0x17
        /*001e*/ 	.short	(.L_4867 - .L_4866)
.L_4866:
        /*0020*/ 	.word	0x00000000
        /*0024*/ 	.short	0x0002
        /*0026*/ 	.short	0x0008
        /*0028*/ 	.byte	0x00, 0xf0, 0x61, 0x00


	//----- nvinfo : EIATTR_KPARAM_INFO
	.align		4
.L_4867:
        /*002c*/ 	.byte	0x04, 0x17
        /*002e*/ 	.short	(.L_4869 - .L_4868)
.L_4868:
        /*0030*/ 	.word	0x00000000
        /*0034*/ 	.short	0x0001
        /*0036*/ 	.short	0x0004
        /*0038*/ 	.byte	0x00, 0xf0, 0x05, 0x00


	//----- nvinfo : EIATTR_KPARAM_INFO
	.align		4
.L_4869:
        /*003c*/ 	.byte	0x04, 0x17
        /*003e*/ 	.short	(.L_4871 - .L_4870)
.L_4870:
        /*0040*/ 	.word	0x00000000
        /*0044*/ 	.short	0x0000
        /*0046*/ 	.short	0x0000
        /*0048*/ 	.byte	0x00, 0xf0, 0x11, 0x00


	//----- nvinfo : EIATTR_MAXREG_COUNT
	.align		4
.L_4871:
        /*004c*/ 	.byte	0x03, 0x1b
        /*004e*/ 	.short	0x00ff


	//----- nvinfo : EIATTR_MERCURY_ISA_VERSION
	.align		4
        /*0050*/ 	.byte	0x03, 0x5f
        /*0052*/ 	.short	0x0000


	//----- nvinfo : EIATTR_EXIT_INSTR_OFFSETS
	.align		4
        /*0054*/ 	.byte	0x04, 0x1c
        /*0056*/ 	.short	(.L_4873 - .L_4872)


	//   ....[0]....
.L_4872:
        /*0058*/ 	.word	0x00000010


	//----- nvinfo : EIATTR_MAX_THREADS
	.align		4
.L_4873:
        /*005c*/ 	.byte	0x04, 0x05
        /*005e*/ 	.short	(.L_4875 - .L_4874)
.L_4874:
        /*0060*/ 	.word	0x00000080
        /*0064*/ 	.word	0x00000001
        /*0068*/ 	.word	0x00000001
.L_4875:


//--------------------- .nv.info._ZN2at6native18elementwise_kernelILi128ELi4EZNS0_15gpu_kernel_implINS0_13BUnaryFunctorIaaaZZZNS0_15binary_internal21div_floor_kernel_cudaERNS_18TensorIteratorBaseEENKUlvE_clEvENKUlvE0_clEvEUlaaE_EEEEvS6_RKT_EUliE_EEviT1_ --------------------------
	.section	.nv.info._ZN2at6native18elementwise_kernelILi128ELi4EZNS0_15gpu_kernel_implINS0_13BUnaryFunctorIaaaZZZNS0_15binary_internal21div_floor_kernel_cudaERNS_18TensorIteratorBaseEENKUlvE_clEvENKUlvE0_clEvEUlaaE_EEEEvS6_RKT_EUliE_EEviT1_,"",@"SHT_CUDA_INFO"
	.sectionflags	@""
	.align	4


	//----- nvinfo : EIATTR_CUDA_API_VERSION
	.align		4
        /*0000*/ 	.byte	0x04, 0x37
        /*0002*/ 	.short	(.L_4877 - .L_4876)
.L_4876:
        /*0004*/ 	.word	0x00000082


	//----- nvinfo : EIATTR_SW2861232_WAR
	.align		4
.L_4877:
        /*0008*/ 	.byte	0x01, 0x35
	.zero		2


	//----- nvinfo : EIATTR_PARAM_CBANK
	.align		4
        /*000c*/ 	.byte	0x04, 0x0a
        /*000e*/ 	.short	(.L_4879 - .L_4878)
	.align		4
.L_4878:
        /*0010*/ 	.word	index@(.nv.constant0._ZN2at6native18elementwise_kernelILi128ELi4EZNS0_15gpu_kernel_implINS0_13BUnaryFunctorIaaaZZZNS0_15binary_internal21div_floor_kernel_cudaERNS_18TensorIteratorBaseEENKUlvE_clEvENKUlvE0_clEvEUlaaE_EEEEvS6_RKT_EUliE_EEviT1_)
        /*0014*/ 	.short	0x0160
        /*0016*/ 	.short	0x0220


	//----- nvinfo : EIATTR_CBANK_PARAM_SIZE
	.align		4
.L_4879:
        /*0018*/ 	.byte	0x03, 0x19
        /*001a*/ 	.short	0x0220


	//----- nvinfo : EIATTR_KPARAM_INFO
	.align		4
        /*001c*/ 	.byte	0x04, 0x17
        /*001e*/ 	.short	(.L_4881 - .L_4880)
.L_4880:
        /*0020*/ 	.word	0x00000000
        /*0024*/ 	.short	0x0001
        /*0026*/ 	.short	0x0008
        /*0028*/ 	.byte	0x00, 0xf0, 0x61, 0x08


	//----- nvinfo : EIATTR_KPARAM_INFO
	.align		4
.L_4881:
        /*002c*/ 	.byte	0x04, 0x17
        /*002e*/ 	.short	(.L_4883 - .L_4882)
.L_4882:
        /*0030*/ 	.word	0x00000000
        /*0034*/ 	.short	0x0000
        /*0036*/ 	.short	0x0000
        /*0038*/ 	.byte	0x00, 0xf0, 0x11, 0x00


	//----- nvinfo : EIATTR_MAXREG_COUNT
	.align		4
.L_4883:
        /*003c*/ 	.byte	0x03, 0x1b
        /*003e*/ 	.short	0x0080


	//----- nvinfo : EIATTR_EXTERNS
	.align		4
        /*0040*/ 	.byte	0x04, 0x0f
        /*0042*/ 	.short	(.L_4885 - .L_4884)


	//   ....[0]....
	.align		4
.L_4884:
        /*0044*/ 	.word	index@(__assertfail)


	//----- nvinfo : EIATTR_MERCURY_ISA_VERSION
	.align		4
.L_4885:
        /*0048*/ 	.byte	0x03, 0x5f
        /*004a*/ 	.short	0x0000


	//----- nvinfo : EIATTR_SYSCALL_OFFSETS
	.align		4
        /*004c*/ 	.byte	0x04, 0x46
        /*004e*/ 	.short	(.L_4887 - .L_4886)


	//   ....[0]....
.L_4886:
        /*0050*/ 	.word	0x00001d20


	//   ....[1]....
        /*0054*/ 	.word	0x00002f20


	//   ....[2]....
        /*0058*/ 	.word	0x00004cc0


	//   ....[3]....
        /*005c*/ 	.word	0x00005ed0


	//   ....[4]....
        /*0060*/ 	.word	0x00007c40


	//   ....[5]....
        /*0064*/ 	.word	0x00008e50


	//   ....[6]....
        /*0068*/ 	.word	0x0000abd0


	//   ....[7]....
        /*006c*/ 	.word	0x0000bde0


	//----- nvinfo : EIATTR_EXIT_INSTR_OFFSETS
	.align		4
.L_4887:
        /*0070*/ 	.byte	0x04, 0x1c
        /*0072*/ 	.short	(.L_4889 - .L_4888)


	//   ....[0]....
.L_4888:
        /*0074*/ 	.word	0x00008f20


	//   ....[1]....
        /*0078*/ 	.word	0x0000afd0


	//   ....[2]....
        /*007c*/ 	.word	0x0000aff0


	//   ....[3]....
        /*0080*/ 	.word	0x0000b0b0


	//   ....[4]....
        /*0084*/ 	.word	0x0000b0e0


	//   ....[5]....
        /*0088*/ 	.word	0x0000b120


	//   ....[6]....
        /*008c*/ 	.word	0x0000b1b0


	//   ....[7]....
        /*0090*/ 	.word	0x0000b1f0


	//   ....[8]....
        /*0094*/ 	.word	0x0000b290


	//   ....[9]....
        /*0098*/ 	.word	0x0000b2e0


	//   ....[10]....
        /*009c*/ 	.word	0x0000b330


	//   ....[11]....
        /*00a0*/ 	.word	0x0000b3f0


	//   ....[12]....
        /*00a4*/ 	.word	0x0000b450


	//   ....[13]....
        /*00a8*/ 	.word	0x0000b5e0


	//   ....[14]....
        /*00ac*/ 	.word	0x0000b740


	//   ....[15]....
        /*00b0*/ 	.word	0x0000b780


	//   ....[16]....
        /*00b4*/ 	.word	0x0000b840


	//   ....[17]....
        /*00b8*/ 	.word	0x0000b9c0


	//   ....[18]....
        /*00bc*/ 	.word	0x0000bb40


	//   ....[19]....
        /*00c0*/ 	.word	0x0000bcb0


	//   ....[20]....
        /*00c4*/ 	.word	0x0000bdf0


	//   ....[21]....
        /*00c8*/ 	.word	0x0000be50


	//   ....[22]....
        /*00cc*/ 	.word	0x0000be80


	//----- nvinfo : EIATTR_MAX_THREADS
	.align		4
.L_4889:
        /*00d0*/ 	.byte	0x04, 0x05
        /*00d2*/ 	.short	(.L_4891 - .L_4890)
.L_4890:
        /*00d4*/ 	.word	0x00000080
        /*00d8*/ 	.word	0x00000001
        /*00dc*/ 	.word	0x00000001


	//----- nvinfo : EIATTR_CRS_STACK_SIZE
	.align		4
.L_4891:
        /*00e0*/ 	.byte	0x04, 0x1e
        /*00e2*/ 	.short	(.L_4893 - .L_4892)
.L_4892:
        /*00e4*/ 	.word	0x00000000
.L_4893:


//--------------------- .nv.info._ZN2at6native27unrolled_elementwise_kernelINS0_13BUnaryFunctorIaaaZZZNS0_15binary_internal21div_floor_kernel_cudaERNS_18TensorIteratorBaseEENKUlvE_clEvENKUlvE0_clEvEUlaaE_EESt5arrayIPcLm2EELi4E23TrivialOffsetCalculatorILi1EjESE_NS0_6memory12LoadWithCastILi1EEENSF_13StoreWithCastILi1EEEEEviT_T0_T2_T3_T4_T5_ --------------------------
	.section	.nv.info._ZN2at6native27unrolled_elementwise_kernelINS0_13BUnaryFunctorIaaaZZZNS0_15binary_internal21div_floor_kernel_cudaERNS_18TensorIteratorBaseEENKUlvE_clEvENKUlvE0_clEvEUlaaE_EESt5arrayIPcLm2EELi4E23TrivialOffsetCalculatorILi1EjESE_NS0_6memory12LoadWithCastILi1EEENSF_13StoreWithCastILi1EEEEEviT_T0_T2_T3_T4_T5_,"",@"SHT_CUDA_INFO"
	.sectionflags	@""
	.align	4


	//----- nvinfo : EIATTR_CUDA_API_VERSION
	.align		4
        /*0000*/ 	.byte	0x04, 0x37
        /*0002*/ 	.short	(.L_4895 - .L_4894)
.L_4894:
        /*0004*/ 	.word	0x00000082


	//----- nvinfo : EIATTR_SW2861232_WAR
	.align		4
.L_4895:
        /*0008*/ 	.byte	0x01, 0x35
	.zero		2


	//----- nvinfo : EIATTR_PARAM_CBANK
	.align		4
        /*000c*/ 	.byte	0x04, 0x0a
        /*000e*/ 	.short	(.L_4897 - .L_4896)
	.align		4
.L_4896:
        /*0010*/ 	.word	index@(.nv.constant0._ZN2at6native27unrolled_elementwise_kernelINS0_13BUnaryFunctorIaaaZZZNS0_15binary_internal21div_floor_kernel_cudaERNS_18TensorIteratorBaseEENKUlvE_clEvENKUlvE0_clEvEUlaaE_EESt5arrayIPcLm2EELi4E23TrivialOffsetCalculatorILi1EjESE_NS0_6memory12LoadWithCastILi1EEENSF_13StoreWithCastILi1EEEEEviT_T0_T2_T3_T4_T5_)
        /*0014*/ 	.short	0x0160
        /*0016*/ 	.short	0x002c


	//----- nvinfo : EIATTR_CBANK_PARAM_SIZE
	.align		4
.L_4897:
        /*0018*/ 	.byte	0x03, 0x19
        /*001a*/ 	.short	0x002c


	//----- nvinfo : EIATTR_KPARAM_INFO
	.align		4
        /*001c*/ 	.byte	0x04, 0x17
        /*001e*/ 	.short	(.L_4899 - .L_4898)
.L_4898:
        /*0020*/ 	.word	0x00000000
        /*0024*/ 	.short	0x0006
        /*0026*/ 	.short	0x0024
        /*0028*/ 	.byte	0x00, 0xf0, 0x21, 0x00


	//----- nvinfo : EIATTR_KPARAM_INFO
	.align		4
.L_4899:
        /*002c*/ 	.byte	0x04, 0x17
        /*002e*/ 	.short	(.L_4901 - .L_4900)
.L_4900:
        /*0030*/ 	.word	0x00000000
        /*0034*/ 	.short	0x0005
        /*0036*/ 	.short	0x001c
        /*0038*/ 	.byte	0x00, 0xf0, 0x21, 0x00


	//----- nvinfo : EIATTR_KPARAM_INFO
	.align		4
.L_4901:
        /*003c*/ 	.byte	0x04, 0x17
        /*003e*/ 	.short	(.L_4903 - .L_4902)
.L_4902:
        /*0040*/ 	.word	0x00000000
        /*0044*/ 	.short	0x0004
        /*0046*/ 	.short	0x0019
        /*0048*/ 	.byte	0x00, 0xf0, 0x05, 0x00


	//----- nvinfo : EIATTR_KPARAM_INFO
	.align		4
.L_4903:
        /*004c*/ 	.byte	0x04, 0x17
        /*004e*/ 	.short	(.L_4905 - .L_4904)
.L_4904:
        /*0050*/ 	.word	0x00000000
        /*0054*/ 	.short	0x0003
        /*0056*/ 	.short	0x0018
        /*0058*/ 	.byte	0x00, 0xf0, 0x05, 0x00


	//----- nvinfo : EIATTR_KPARAM_INFO
	.align		4
.L_4905:
        /*005c*/ 	.byte	0x04, 0x17
        /*005e*/ 	.short	(.L_4907 - .L_4906)
.L_4906:
        /*0060*/ 	.word	0x00000000
        /*0064*/ 	.short	0x0002
        /*0066*/ 	.short	0x0008
        /*0068*/ 	.byte	0x00, 0xf0, 0x41, 0x00


	//----- nvinfo : EIATTR_KPARAM_INFO
	.align		4
.L_4907:
        /*006c*/ 	.byte	0x04, 0x17
        /*006e*/ 	.short	(.L_4909 - .L_4908)
.L_4908:
        /*0070*/ 	.word	0x00000000
        /*0074*/ 	.short	0x0001
        /*0076*/ 	.short	0x0004
        /*0078*/ 	.byte	0x00, 0xf0, 0x09, 0x00


	//----- nvinfo : EIATTR_KPARAM_INFO
	.align		4
.L_4909:
        /*007c*/ 	.byte	0x04, 0x17
        /*007e*/ 	.short	(.L_4911 - .L_4910)
.L_4910:
        /*0080*/ 	.word	0x00000000
        /*0084*/ 	.short	0x0000
        /*0086*/ 	.short	0x0000
        /*0088*/ 	.byte	0x00, 0xf0, 0x11, 0x00


	//----- nvinfo : EIATTR_MAXREG_COUNT
	.align		4
.L_4911:
        /*008c*/ 	.byte	0x03, 0x1b
        /*008e*/ 	.short	0x00ff


	//----- nvinfo : EIATTR_EXTERNS
	.align		4
        /*0090*/ 	.byte	0x04, 0x0f
        /*0092*/ 	.short	(.L_4913 - .L_4912)


	//   ....[0]....
	.align		4
.L_4912:
        /*0094*/ 	.word	index@(__assertfail)


	//----- nvinfo : EIATTR_MERCURY_ISA_VERSION
	.align		4
.L_4913:
        /*0098*/ 	.byte	0x03, 0x5f
        /*009a*/ 	.short	0x0000


	//----- nvinfo : EIATTR_SYSCALL_OFFSETS
	.align		4
        /*009c*/ 	.byte	0x04, 0x46
        /*009e*/ 	.short	(.L_4915 - .L_4914)


	//   ....[0]....
.L_4914:
        /*00a0*/ 	.word	0x00000f20


	//   ....[1]....
        /*00a4*/ 	.word	0x00001e40


	//   ....[2]....
        /*00a8*/ 	.word	0x00002d70


	//   ....[3]....
        /*00ac*/ 	.word	0x00003c80


	//   ....[4]....
        /*00b0*/ 	.word	0x00005960


	//   ....[5]....
        /*00b4*/ 	.word	0x000069a0


	//   ....[6]....
        /*00b8*/ 	.word	0x000079a0


	//   ....[7]....
        /*00bc*/ 	.word	0x000089a0


	//----- nvinfo : EIATTR_EXIT_INSTR_OFFSETS
	.align		4
.L_4915:
        /*00c0*/ 	.byte	0x04, 0x1c
        /*00c2*/ 	.short	(.L_4917 - .L_4916)


	//   ....[0]....
.L_4916:
        /*00c4*/ 	.word	0x00007a80


	//   ....[1]....
        /*00c8*/ 	.word	0x00007b90


	//   ....[2]....
        /*00cc*/ 	.word	0x00007bb0


	//   ....[3]....
        /*00d0*/ 	.word	0x00007c70


	//   ....[4]....
        /*00d4*/ 	.word	0x00007cb0


	//   ....[5]....
        /*00d8*/ 	.word	0x00007cf0


	//   ....[6]....
        /*00dc*/ 	.word	0x00007d80


	//   ....[7]....
        /*00e0*/ 	.word	0x00007dc0


	//   ....[8]....
        /*00e4*/ 	.word	0x00007e60


	//   ....[9]....
        /*00e8*/ 	.word	0x00007eb0


	//   ....[10]....
        /*00ec*/ 	.word	0x00007f00


	//   ....[11]....
        /*00f0*/ 	.word	0x00007fc0


	//   ....[12]....
        /*00f4*/ 	.word	0x00008020


	//   ....[13]....
        /*00f8*/ 	.word	0x000081b0


	//   ....[14]....
        /*00fc*/ 	.word	0x00008310


	//   ....[15]....
        /*0100*/ 	.word	0x00008350


	//   ....[16]....
        /*0104*/ 	.word	0x00008410


	//   ....[17]....
        /*0108*/ 	.word	0x00008590


	//   ....[18]....
        /*010c*/ 	.word	0x00008710


	//   ....[19]....
        /*0110*/ 	.word	0x00008870


	//   ....[20]....
        /*0114*/ 	.word	0x000089b0


	//   ....[21]....
        /*0118*/ 	.word	0x00008a10


	//   ....[22]....
        /*011c*/ 	.word	0x00008a50


	//----- nvinfo : EIATTR_MAX_THREADS
	.align		4
.L_4917:
        /*0120*/ 	.byte	0x04, 0x05
        /*0122*/ 	.short	(.L_4919 - .L_4918)
.L_4918:
        /*0124*/ 	.word	0x00000080
        /*0128*/ 	.word	0x00000001
        /*012c*/ 	.word	0x00000001


	//----- nvinfo : EIATTR_CRS_STACK_SIZE
	.align		4
.L_4919:
        /*0130*/ 	.byte	0x04, 0x1e
        /*0132*/ 	.short	(.L_4921 - .L_4920)
.L_4920:
        /*0134*/ 	.word	0x00000000
.L_4921:


//--------------------- .nv.info._ZN2at6native18elementwise_kernelILi128ELi4EZNS0_22gpu_kernel_impl_nocastINS0_13BUnaryFunctorIaaaZZZNS0_15binary_internal21div_floor_kernel_cudaERNS_18TensorIteratorBaseEENKUlvE_clEvENKUlvE0_clEvEUlaaE_EEEEvS6_RKT_EUliE_EEviT1_ --------------------------
	.section	.nv.info._ZN2at6native18elementwise_kernelILi128ELi4EZNS0_22gpu_kernel_impl_nocastINS0_13BUnaryFunctorIaaaZZZNS0_15binary_internal21div_floor_kernel_cudaERNS_18TensorIteratorBaseEENKUlvE_clEvENKUlvE0_clEvEUlaaE_EEEEvS6_RKT_EUliE_EEviT1_,"",@"SHT_CUDA_INFO"
	.sectionflags	@""
	.align	4


	//----- nvinfo : EIATTR_CUDA_API_VERSION
	.align		4
        /*0000*/ 	.byte	0x04, 0x37
        /*0002*/ 	.short	(.L_4923 - .L_4922)
.L_4922:
        /*0004*/ 	.word	0x00000082


	//----- nvinfo : EIATTR_SW2861232_WAR
	.align		4
.L_4923:
        /*0008*/ 	.byte	0x01, 0x35
	.zero		2


	//----- nvinfo : EIATTR_PARAM_CBANK
	.align		4
        /*000c*/ 	.byte	0x04, 0x0a
        /*000e*/ 	.short	(.L_4925 - .L_4924)
	.align		4
.L_4924:
        /*0010*/ 	.word	index@(.nv.constant0._ZN2at6native18elementwise_kernelILi128ELi4EZNS0_22gpu_kernel_impl_nocastINS0_13BUnaryFunctorIaaaZZZNS0_15binary_internal21div_floor_kernel_cudaERNS_18TensorIteratorBaseEENKUlvE_clEvENKUlvE0_clEvEUlaaE_EEEEvS6_RKT_EUliE_EEviT1_)
        /*0014*/ 	.short	0x0160
        /*0016*/ 	.short	0x0220


	//----- nvinfo : EIATTR_CBANK_PARAM_SIZE
	.align		4
.L_4925:
        /*0018*/ 	.byte	0x03, 0x19
        /*001a*/ 	.short	0x0220


	//----- nvinfo : EIATTR_KPARAM_INFO
	.align		4
        /*001c*/ 	.byte	0x04, 0x17
        /*001e*/ 	.short	(.L_4927 - .L_4926)
.L_4926:
        /*0020*/ 	.word	0x00000000
        /*0024*/ 	.short	0x0001
        /*0026*/ 	.short	0x0008
        /*0028*/ 	.byte	0x00, 0xf0, 0x61, 0x08


	//----- nvinfo : EIATTR_KPARAM_INFO
	.align		4
.L_4927:
        /*002c*/ 	.byte	0x04, 0x17
        /*002e*/ 	.short	(.L_4929 - .L_4928)
.L_4928:
        /*0030*/ 	.word	0x00000000
        /*0034*/ 	.short	0x0000
        /*0036*/ 	.short	0x0000
        /*0038*/ 	.byte	0x00, 0xf0, 0x11, 0x00


	//----- nvinfo : EIATTR_MAXREG_COUNT
	.align		4
.L_4929:
        /*003c*/ 	.byte	0x03, 0x1b
        /*003e*/ 	.short	0x0080


	//----- nvinfo : EIATTR_MERCURY_ISA_VERSION
	.align		4
        /*0040*/ 	.byte	0x03, 0x5f
        /*0042*/ 	.short	0x0000


	//----- nvinfo : EIATTR_EXIT_INSTR_OFFSETS
	.align		4
        /*0044*/ 	.byte	0x04, 0x1c
        /*0046*/ 	.short	(.L_4931 - .L_4930)


	//   ....[0]....
.L_4930:
        /*0048*/ 	.word	0x00003580


	//   ....[1]....
        /*004c*/ 	.word	0x000046f0


	//----- nvinfo : EIATTR_MAX_THREADS
	.align		4
.L_4931:
        /*0050*/ 	.byte	0x04, 0x05
        /*0052*/ 	.short	(.L_4933 - .L_4932)
.L_4932:
        /*0054*/ 	.word	0x00000080
        /*0058*/ 	.word	0x00000001
        /*005c*/ 	.word	0x00000001


	//----- nvinfo : EIATTR_CRS_STACK_SIZE
	.align		4
.L_4933:
        /*0060*/ 	.byte	0x04, 0x1e
        /*0062*/ 	.short	(.L_4935 - .L_4934)
.L_4934:
        /*0064*/ 	.word	0x00000000
.L_4935:


//--------------------- .nv.info._ZN2at6native27unrolled_elementwise_kernelINS0_13BUnaryFunctorIaaaZZZNS0_15binary_internal21div_floor_kernel_cudaERNS_18TensorIteratorBaseEENKUlvE_clEvENKUlvE0_clEvEUlaaE_EESt5arrayIPcLm2EELi4E23TrivialOffsetCalculatorILi1EjESE_NS0_6memory15LoadWithoutCastENSF_16StoreWithoutCastEEEviT_T0_T2_T3_T4_T5_ --------------------------
	.section	.nv.info._ZN2at6native27unrolled_elementwise_kernelINS0_13BUnaryFunctorIaaaZZZNS0_15binary_internal21div_floor_kernel_cudaERNS_18TensorIteratorBaseEENKUlvE_clEvENKUlvE0_clEvEUlaaE_EESt5arrayIPcLm2EELi4E23TrivialOffsetCalculatorILi1EjESE_NS0_6memory15LoadWithoutCastENSF_16StoreWithoutCastEEEviT_T0_T2_T3_T4_T5_,"",@"SHT_CUDA_INFO"
	.sectionflags	@""
	.align	4


	//----- nvinfo : EIATTR_CUDA_API_VERSION
	.align		4
        /*0000*/ 	.byte	0x04, 0x37
        /*0002*/ 	.short	(.L_4937 - .L_4936)
.L_4936:
        /*0004*/ 	.word	0x00000082


	//----- nvinfo : EIATTR_SW2861232_WAR
	.align		4
.L_4937:
        /*0008*/ 	.byte	0x01, 0x35
	.zero		2


	//----- nvinfo : EIATTR_PARAM_CBANK
	.align		4
        /*000c*/ 	.byte	0x04, 0x0a
        /*000e*/ 	.short	(.L_4939 - .L_4938)
	.align		4
.L_4938:
        /*0010*/ 	.word	index@(.nv.constant0._ZN2at6native27unrolled_elementwise_kernelINS0_13BUnaryFunctorIaaaZZZNS0_15binary_internal21div_floor_kernel_cudaERNS_18TensorIteratorBaseEENKUlvE_clEvENKUlvE0_clEvEUlaaE_EESt5arrayIPcLm2EELi4E23TrivialOffsetCalculatorILi1EjESE_NS0_6memory15LoadWithoutCastENSF_16StoreWithoutCastEEEviT_T0_T2_T3_T4_T5_)
        /*0014*/ 	.short	0x0160
        /*0016*/ 	.short	0x001c


	//----- nvinfo : EIATTR_CBANK_PARAM_SIZE
	.align		4
.L_4939:
        /*0018*/ 	.byte	0x03, 0x19
        /*001a*/ 	.short	0x001c


	//----- nvinfo : EIATTR_KPARAM_INFO
	.align		4
        /*001c*/ 	.byte	0x04, 0x17
        /*001e*/ 	.short	(.L_4941 - .L_4940)
.L_4940:
        /*0020*/ 	.word	0x00000000
        /*0024*/ 	.short	0x0006
        /*0026*/ 	.short	0x001b
        /*0028*/ 	.byte	0x00, 0xf0, 0x05, 0x00


	//----- nvinfo : EIATTR_KPARAM_INFO
	.align		4
.L_4941:
        /*002c*/ 	.byte	0x04, 0x17
        /*002e*/ 	.short	(.L_4943 - .L_4942)
.L_4942:
        /*0030*/ 	.word	0x00000000
        /*0034*/ 	.short	0x0005
        /*0036*/ 	.short	0x001a
        /*0038*/ 	.byte	0x00, 0xf0, 0x05, 0x00


	//----- nvinfo : EIATTR_KPARAM_INFO
	.align		4
.L_4943:
        /*003c*/ 	.byte	0x04, 0x17
        /*003e*/ 	.short	(.L_4945 - .L_4944)
.L_4944:
        /*0040*/ 	.word	0x00000000
        /*0044*/ 	.short	0x0004
        /*0046*/ 	.short	0x0019
        /*0048*/ 	.byte	0x00, 0xf0, 0x05, 0x00


	//----- nvinfo : EIATTR_KPARAM_INFO
	.align		4
.L_4945:
        /*004c*/ 	.byte	0x04, 0x17
        /*004e*/ 	.short	(.L_4947 - .L_4946)
.L_4946:
        /*0050*/ 	.word	0x00000000
        /*0054*/ 	.short	0x0003
        /*0056*/ 	.short	0x0018
        /*0058*/ 	.byte	0x00, 0xf0, 0x05, 0x00


	//----- nvinfo : EIATTR_KPARAM_INFO
	.align		4
.L_4947:
        /*005c*/ 	.byte	0x04, 0x17
        /*005e*/ 	.short	(.L_4949 - .L_4948)
.L_4948:
        /*0060*/ 	.word	0x00000000
        /*0064*/ 	.short	0x0002
        /*0066*/ 	.short	0x0008
        /*0068*/ 	.byte	0x00, 0xf0, 0x41, 0x00


	//----- nvinfo : EIATTR_KPARAM_INFO
	.align		4
.L_4949:
        /*006c*/ 	.byte	0x04, 0x17
        /*006e*/ 	.short	(.L_4951 - .L_4950)
.L_4950:
        /*0070*/ 	.word	0x00000000
        /*0074*/ 	.short	0x0001
        /*0076*/ 	.short	0x0004
        /*0078*/ 	.byte	0x00, 0xf0, 0x09, 0x00


	//----- nvinfo : EIATTR_KPARAM_INFO
	.align		4
.L_4951:
        /*007c*/ 	.byte	0x04, 0x17
        /*007e*/ 	.short	(.L_4953 - .L_4952)
.L_4952:
        /*0080*/ 	.word	0x00000000
        /*0084*/ 	.short	0x0000
        /*0086*/ 	.short	0x0000
        /*0088*/ 	.byte	0x00, 0xf0, 0x11, 0x00


	//----- nvinfo : EIATTR_MAXREG_COUNT
	.align		4
.L_4953:
        /*008c*/ 	.byte	0x03, 0x1b
        /*008e*/ 	.short	0x00ff


	//----- nvinfo : EIATTR_MERCURY_ISA_VERSION
	.align		4
        /*0090*/ 	.byte	0x03, 0x5f
        /*0092*/ 	.short	0x0000


	//----- nvinfo : EIATTR_EXIT_INSTR_OFFSETS
	.align		4
        /*0094*/ 	.byte	0x04, 0x1c
        /*0096*/ 	.short	(.L_4955 - .L_4954)


	//   ....[0]....
.L_4954:
        /*0098*/ 	.word	0x00000f70


	//   ....[1]....
        /*009c*/ 	.word	0x00000fc0


	//----- nvinfo : EIATTR_MAX_THREADS
	.align		4
.L_4955:
        /*00a0*/ 	.byte	0x04, 0x05
        /*00a2*/ 	.short	(.L_4957 - .L_4956)
.L_4956:
        /*00a4*/ 	.word	0x00000080
        /*00a8*/ 	.word	0x00000001
        /*00ac*/ 	.word	0x00000001


	//----- nvinfo : EIATTR_CRS_STACK_SIZE
	.align		4
.L_4957:
        /*00b0*/ 	.byte	0x04, 0x1e
        /*00b2*/ 	.short	(.L_4959 - .L_4958)
.L_4958:
        /*00b4*/ 	.word	0x00000000
.L_4959:


//--------------------- .nv.info._ZN2at6native29vectorized_elementwise_kernelILi2ENS0_13BUnaryFunctorIaaaZZZNS0_15binary_internal21div_floor_kernel_cudaERNS_18TensorIteratorBaseEENKUlvE_clEvENKUlvE0_clEvEUlaaE_EESt5arrayIPcLm2EEEEviT0_T1_ --------------------------
	.section	.nv.info._ZN2at6native29vectorized_elementwise_kernelILi2ENS0_13BUnaryFunctorIaaaZZZNS0_15binary_internal21div_floor_kernel_cudaERNS_18TensorIteratorBaseEENKUlvE_clEvENKUlvE0_clEvEUlaaE_EESt5arrayIPcLm2EEEEviT0_T1_,"",@"SHT_CUDA_INFO"
	.sectionflags	@""
	.align	4


	//----- nvinfo : EIATTR_CUDA_API_VERSION
	.align		4
        /*0000*/ 	.byte	0x04, 0x37
        /*0002*/ 	.short	(.L_4961 - .L_4960)
.L_4960:
        /*0004*/ 	.word	0x00000082


	//----- nvinfo : EIATTR_SW2861232_WAR
	.align		4
.L_4961:
        /*0008*/ 	.byte	0x01, 0x35
	.zero		2


	//----- nvinfo : EIATTR_PARAM_CBANK
	.align		4
        /*000c*/ 	.byte	0x04, 0x0a
        /*000e*/ 	.short	(.L_4963 - .L_4962)
	.align		4
.L_4962:
        /*0010*/ 	.word	index@(.nv.constant0._ZN2at6native29vectorized_elementwise_kernelILi2ENS0_13BUnaryFunctorIaaaZZZNS0_15binary_internal21div_floor_kernel_cudaERNS_18TensorIteratorBaseEENKUlvE_clEvENKUlvE0_clEvEUlaaE_EESt5arrayIPcLm2EEEEviT0_T1_)
        /*0014*/ 	.short	0x0160
        /*0016*/ 	.short	0x0018


	//----- nvinfo : EIATTR_CBANK_PARAM_SIZE
	.align		4
.L_4963:
        /*0018*/ 	.byte	0x03, 0x19
        /*001a*/ 	.short	0x0018


	//----- nvinfo : EIATTR_KPARAM_INFO
	.align		4
        /*001c*/ 	.byte	0x04, 0x17
        /*001e*/ 	.short	(.L_4965 - .L_4964)
.L_4964:
        /*0020*/ 	.word	0x00000000
        /*0024*/ 	.short	0x0002
        /*0026*/ 	.short	0x0008
        /*0028*/ 	.byte	0x00, 0xf0, 0x41, 0x00


	//----- nvinfo : EIATTR_KPARAM_INFO
	.align		4
.L_4965:
        /*002c*/ 	.byte	0x04, 0x17
        /*002e*/ 	.short	(.L_4967 - .L_4966)
.L_4966:
        /*0030*/ 	.word	0x00000000
        /*0034*/ 	.short	0x0001
        /*0036*/ 	.short	0x0004
        /*0038*/ 	.byte	0x00, 0xf0, 0x09, 0x00


	//----- nvinfo : EIATTR_KPARAM_INFO
	.align		4
.L_4967:
        /*003c*/ 	.byte	0x04, 0x17
        /*003e*/ 	.short	(.L_4969 - .L_4968)
.L_4968:
        /*0040*/ 	.word	0x00000000
        /*0044*/ 	.short	0x0000
        /*0046*/ 	.short	0x0000
        /*0048*/ 	.byte	0x00, 0xf0, 0x11, 0x00


	//----- nvinfo : EIATTR_MAXREG_COUNT
	.align		4
.L_4969:
        /*004c*/ 	.byte	0x03, 0x1b
        /*004e*/ 	.short	0x00ff


	//----- nvinfo : EIATTR_MERCURY_ISA_VERSION
	.align		4
        /*0050*/ 	.byte	0x03, 0x5f
        /*0052*/ 	.short	0x0000


	//----- nvinfo : EIATTR_EXIT_INSTR_OFFSETS
	.align		4
        /*0054*/ 	.byte	0x04, 0x1c
        /*0056*/ 	.short	(.L_4971 - .L_4970)


	//   ....[0]....
.L_4970:
        /*0058*/ 	.word	0x00001200


	//   ....[1]....
        /*005c*/ 	.word	0x000030b0


	//   ....[2]....
        /*0060*/ 	.word	0x00003100


	//----- nvinfo : EIATTR_MAX_THREADS
	.align		4
.L_4971:
        /*0064*/ 	.byte	0x04, 0x05
        /*0066*/ 	.short	(.L_4973 - .L_4972)
.L_4972:
        /*0068*/ 	.word	0x00000080
        /*006c*/ 	.word	0x00000001
        /*0070*/ 	.word	0x00000001


	//----- nvinfo : EIATTR_CRS_STACK_SIZE
	.align		4
.L_4973:
        /*0074*/ 	.byte	0x04, 0x1e
        /*0076*/ 	.short	(.L_4975 - .L_4974)
.L_4974:
        /*0078*/ 	.word	0x00000000
.L_4975:


//--------------------- .nv.info._ZN2at6native29vectorized_elementwise_kernelILi4ENS0_13BUnaryFunctorIaaaZZZNS0_15binary_internal21div_floor_kernel_cudaERNS_18TensorIteratorBaseEENKUlvE_clEvENKUlvE0_clEvEUlaaE_EESt5arrayIPcLm2EEEEviT0_T1_ --------------------------
	.section	.nv.info._ZN2at6native29vectorized_elementwise_kernelILi4ENS0_13BUnaryFunctorIaaaZZZNS0_15binary_internal21div_floor_kernel_cudaERNS_18TensorIteratorBaseEENKUlvE_clEvENKUlvE0_clEvEUlaaE_EESt5arrayIPcLm2EEEEviT0_T1_,"",@"SHT_CUDA_INFO"
	.sectionflags	@""
	.align	4


	//----- nvinfo : EIATTR_CUDA_API_VERSION
	.align		4
        /*0000*/ 	.byte	0x04, 0x37
        /*0002*/ 	.short	(.L_4977 - .L_4976)
.L_4976:
        /*0004*/ 	.word	0x00000082


	//----- nvinfo : EIATTR_SW2861232_WAR
	.align		4
.L_4977:
        /*0008*/ 	.byte	0x01, 0x35
	.zero		2


	//----- nvinfo : EIATTR_PARAM_CBANK
	.align		4
        /*000c*/ 	.byte	0x04, 0x0a
        /*000e*/ 	.short	(.L_4979 - .L_4978)
	.align		4
.L_4978:
        /*0010*/ 	.word	index@(.nv.constant0._ZN2at6native29vectorized_elementwise_kernelILi4ENS0_13BUnaryFunctorIaaaZZZNS0_15binary_internal21div_floor_kernel_cudaERNS_18TensorIteratorBaseEENKUlvE_clEvENKUlvE0_clEvEUlaaE_EESt5arrayIPcLm2EEEEviT0_T1_)
        /*0014*/ 	.short	0x0160
        /*0016*/ 	.short	0x0018


	//----- nvinfo : EIATTR_CBANK_PARAM_SIZE
	.align		4
.L_4979:
        /*0018*/ 	.byte	0x03, 0x19
        /*001a*/ 	.short	0x0018


	//----- nvinfo : EIATTR_KPARAM_INFO
	.align		4
        /*001c*/ 	.byte	0x04, 0x17
        /*001e*/ 	.short	(.L_4981 - .L_4980)
.L_4980:
        /*0020*/ 	.word	0x00000000
        /*0024*/ 	.short	0x0002
        /*0026*/ 	.short	0x0008
        /*0028*/ 	.byte	0x00, 0xf0, 0x41, 0x00


	//----- nvinfo : EIATTR_KPARAM_INFO
	.align		4
.L_4981:
        /*002c*/ 	.byte	0x04, 0x17
        /*002e*/ 	.short	(.L_4983 - .L_4982)
.L_4982:
        /*0030*/ 	.word	0x00000000
        /*0034*/ 	.short	0x0001
        /*0036*/ 	.short	0x0004
        /*0038*/ 	.byte	0x00, 0xf0, 0x09, 0x00


	//----- nvinfo : EIATTR_KPARAM_INFO
	.align		4
.L_4983:
        /*003c*/ 	.byte	0x04, 0x17
        /*003e*/ 	.short	(.L_4985 - .L_4984)
.L_4984:
        /*0040*/ 	.word	0x00000000
        /*0044*/ 	.short	0x0000
        /*0046*/ 	.short	0x0000
        /*0048*/ 	.byte	0x00, 0xf0, 0x11, 0x00


	//----- nvinfo : EIATTR_MAXREG_COUNT
	.align		4
.L_4985:
        /*004c*/ 	.byte	0x03, 0x1b
        /*004e*/ 	.short	0x00ff


	//----- nvinfo : EIATTR_MERCURY_ISA_VERSION
	.align		4
        /*0050*/ 	.byte	0x03, 0x5f
        /*0052*/ 	.short	0x0000


	//----- nvinfo : EIATTR_EXIT_INSTR_OFFSETS
	.align		4
        /*0054*/ 	.byte	0x04, 0x1c
        /*0056*/ 	.short	(.L_4987 - .L_4986)


	//   ....[0]....
.L_4986:
        /*0058*/ 	.word	0x000011d0


	//   ....[1]....
        /*005c*/ 	.word	0x00003110


	//   ....[2]....
        /*0060*/ 	.word	0x00003160


	//----- nvinfo : EIATTR_MAX_THREADS
	.align		4
.L_4987:
        /*0064*/ 	.byte	0x04, 0x05
        /*0066*/ 	.short	(.L_4989 - .L_4988)
.L_4988:
        /*0068*/ 	.word	0x00000080
        /*006c*/ 	.word	0x00000001
        /*0070*/ 	.word	0x00000001


	//----- nvinfo : EIATTR_CRS_STACK_SIZE
	.align		4
.L_4989:
        /*0074*/ 	.byte	0x04, 0x1e
        /*0076*/ 	.short	(.L_4991 - .L_4990)
.L_4990:
        /*0078*/ 	.word	0x00000000
.L_4991:


//--------------------- .nv.info._ZN2at6native29vectorized_elementwise_kernelILi8ENS0_13BUnaryFunctorIaaaZZZNS0_15binary_internal21div_floor_kernel_cudaERNS_18TensorIteratorBaseEENKUlvE_clEvENKUlvE0_clEvEUlaaE_EESt5arrayIPcLm2EEEEviT0_T1_ --------------------------
	.section	.nv.info._ZN2at6native29vectorized_elementwise_kernelILi8ENS0_13BUnaryFunctorIaaaZZZNS0_15binary_internal21div_floor_kernel_cudaERNS_18TensorIteratorBaseEENKUlvE_clEvENKUlvE0_clEvEUlaaE_EESt5arrayIPcLm2EEEEviT0_T1_,"",@"SHT_CUDA_INFO"
	.sectionflags	@""
	.align	4


	//----- nvinfo : EIATTR_CUDA_API_VERSION
	.align		4
        /*0000*/ 	.byte	0x04, 0x37
        /*0002*/ 	.short	(.L_4993 - .L_4992)
.L_4992:
        /*0004*/ 	.word	0x00000082


	//----- nvinfo : EIATTR_SW2861232_WAR
	.align		4
.L_4993:
        /*0008*/ 	.byte	0x01, 0x35
	.zero		2


	//----- nvinfo : EIATTR_PARAM_CBANK
	.align		4
        /*000c*/ 	.byte	0x04, 0x0a
        /*000e*/ 	.short	(.L_4995 - .L_4994)
	.align		4
.L_4994:
        /*0010*/ 	.word	index@(.nv.constant0._ZN2at6native29vectorized_elementwise_kernelILi8ENS0_13BUnaryFunctorIaaaZZZNS0_15binary_internal21div_floor_kernel_cudaERNS_18TensorIteratorBaseEENKUlvE_clEvENKUlvE0_clEvEUlaaE_EESt5arrayIPcLm2EEEEviT0_T1_)
        /*0014*/ 	.short	0x0160
        /*0016*/ 	.short	0x0018


	//----- nvinfo : EIATTR_CBANK_PARAM_SIZE
	.align		4
.L_4995:
        /*0018*/ 	.byte	0x03, 0x19
        /*001a*/ 	.short	0x0018


	//----- nvinfo : EIATTR_KPARAM_INFO
	.align		4
        /*001c*/ 	.byte	0x04, 0x17
        /*001e*/ 	.short	(.L_4997 - .L_4996)
.L_4996:
        /*0020*/ 	.word	0x00000000
        /*0024*/ 	.short	0x0002
        /*0026*/ 	.short	0x0008
        /*0028*/ 	.byte	0x00, 0xf0, 0x41, 0x00


	//----- nvinfo : EIATTR_KPARAM_INFO
	.align		4
.L_4997:
        /*002c*/ 	.byte	0x04, 0x17
        /*002e*/ 	.short	(.L_4999 - .L_4998)
.L_4998:
        /*0030*/ 	.word	0x00000000
        /*0034*/ 	.short	0x0001
        /*0036*/ 	.short	0x0004
        /*0038*/ 	.byte	0x00, 0xf0, 0x09, 0x00


	//----- nvinfo : EIATTR_KPARAM_INFO
	.align		4
.L_4999:
        /*003c*/ 	.byte	0x04, 0x17
        /*003e*/ 	.short	(.L_5001 - .L_5000)
.L_5000:
        /*0040*/ 	.word	0x00000000
        /*0044*/ 	.short	0x0000
        /*0046*/ 	.short	0x0000
        /*0048*/ 	.byte	0x00, 0xf0, 0x11, 0x00


	//----- nvinfo : EIATTR_MAXREG_COUNT
	.align		4
.L_5001:
        /*004c*/ 	.byte	0x03, 0x1b
        /*004e*/ 	.short	0x00ff


	//----- nvinfo : EIATTR_MERCURY_ISA_VERSION
	.align		4
        /*0050*/ 	.byte	0x03, 0x5f
        /*0052*/ 	.short	0x0000


	//----- nvinfo : EIATTR_EXIT_INSTR_OFFSETS
	.align		4
        /*0054*/ 	.byte	0x04, 0x1c
        /*0056*/ 	.short	(.L_5003 - .L_5002)


	//   ....[0]....
.L_5002:
        /*0058*/ 	.word	0x00000010


	//----- nvinfo : EIATTR_MAX_THREADS
	.align		4
.L_5003:
        /*005c*/ 	.byte	0x04, 0x05
        /*005e*/ 	.short	(.L_5005 - .L_5004)
.L_5004:
        /*0060*/ 	.word	0x00000080
        /*0064*/ 	.word	0x00000001
        /*0068*/ 	.word	0x00000001
.L_5005:


//--------------------- .nv.info._ZN2at6native18elementwise_kernelILi128ELi4EZNS0_15gpu_kernel_implINS0_13AUnaryFunctorIaaaZZZNS0_15binary_internal21div_floor_kernel_cudaERNS_18TensorIteratorBaseEENKUlvE_clEvENKUlvE0_clEvEUlaaE_EEEEvS6_RKT_EUliE_EEviT1_ --------------------------
	.section	.nv.info._ZN2at6native18elementwise_kernelILi128ELi4EZNS0_15gpu_kernel_implINS0_13AUnaryFunctorIaaaZZZNS0_15binary_internal21div_floor_kernel_cudaERNS_18TensorIteratorBaseEENKUlvE_clEvENKUlvE0_clEvEUlaaE_EEEEvS6_RKT_EUliE_EEviT1_,"",@"SHT_CUDA_INFO"
	.sectionflags	@""
	.align	4


	//----- nvinfo : EIATTR_CUDA_API_VERSION
	.align		4
        /*0000*/ 	.byte	0x04, 0x37
        /*0002*/ 	.short	(.L_5007 - .L_5006)
.L_5006:
        /*0004*/ 	.word	0x00000082


	//----- nvinfo : EIATTR_SW2861232_WAR
	.align		4
.L_5007:
        /*0008*/ 	.byte	0x01, 0x35
	.zero		2


	//----- nvinfo : EIATTR_PARAM_CBANK
	.align		4
        /*000c*/ 	.byte	0x04, 0x0a
        /*000e*/ 	.short	(.L_5009 - .L_5008)
	.align		4
.L_5008:
        /*0010*/ 	.word	index@(.nv.constant0._ZN2at6native18elementwise_kernelILi128ELi4EZNS0_15gpu_kernel_implINS0_13AUnaryFunctorIaaaZZZNS0_15binary_internal21div_floor_kernel_cudaERNS_18TensorIteratorBaseEENKUlvE_clEvENKUlvE0_clEvEUlaaE_EEEEvS6_RKT_EUliE_EEviT1_)
        /*0014*/ 	.short	0x0160
        /*0016*/ 	.short	0x0220


	//----- nvinfo : EIATTR_CBANK_PARAM_SIZE
	.align		4
.L_5009:
        /*0018*/ 	.byte	0x03, 0x19
        /*001a*/ 	.short	0x0220


	//----- nvinfo : EIATTR_KPARAM_INFO
	.align		4
        /*001c*/ 	.byte	0x04, 0x17
        /*001e*/ 	.short	(.L_5011 - .L_5010)
.L_5010:
        /*0020*/ 	.word	0x00000000
        /*0024*/ 	.short	0x0001
        /*0026*/ 	.short	0x0008
        /*0028*/ 	.byte	0x00, 0xf0, 0x61, 0x08


	//----- nvinfo : EIATTR_KPARAM_INFO
	.align		4
.L_5011:
        /*002c*/ 	.byte	0x04, 0x17
        /*002e*/ 	.short	(.L_5013 - .L_5012)
.L_5012:
        /*0030*/ 	.word	0x00000000
        /*0034*/ 	.short	0x0000
        /*0036*/ 	.short	0x0000
        /*0038*/ 	.byte	0x00, 0xf0, 0x11, 0x00


	//----- nvinfo : EIATTR_MAXREG_COUNT
	.align		4
.L_5013:
        /*003c*/ 	.byte	0x03, 0x1b
        /*003e*/ 	.short	0x0080


	//----- nvinfo : EIATTR_EXTERNS
	.align		4
        /*0040*/ 	.byte	0x04, 0x0f
        /*0042*/ 	.short	(.L_5015 - .L_5014)


	//   ....[0]....
	.align		4
.L_5014:
        /*0044*/ 	.word	index@(__assertfail)


	//----- nvinfo : EIATTR_MERCURY_ISA_VERSION
	.align		4
.L_5015:
        /*0048*/ 	.byte	0x03, 0x5f
        /*004a*/ 	.short	0x0000


	//----- nvinfo : EIATTR_SYSCALL_OFFSETS
	.align		4
        /*004c*/ 	.byte	0x04, 0x46
        /*004e*/ 	.short	(.L_5017 - .L_5016)


	//   ....[0]....
.L_5016:
        /*0050*/ 	.word	0x00001d20


	//   ....[1]....
        /*0054*/ 	.word	0x00002f30


	//   ....[2]....
        /*0058*/ 	.word	0x00004cd0


	//   ....[3]....
        /*005c*/ 	.word	0x00005ee0


	//   ....[4]....
        /*0060*/ 	.word	0x00007c50


	//   ....[5]....
        /*0064*/ 	.word	0x00008e60


	//   ....[6]....
        /*0068*/ 	.word	0x0000abe0


	//   ....[7]....
        /*006c*/ 	.word	0x0000bdf0


	//----- nvinfo : EIATTR_EXIT_INSTR_OFFSETS
	.align		4
.L_5017:
        /*0070*/ 	.byte	0x04, 0x1c
        /*0072*/ 	.short	(.L_5019 - .L_5018)


	//   ....[0]....
.L_5018:
        /*0074*/ 	.word	0x00008f30


	//   ....[1]....
        /*0078*/ 	.word	0x0000aff0


	//   ....[2]....
        /*007c*/ 	.word	0x0000b010


	//   ....[3]....
        /*0080*/ 	.word	0x0000b0d0


	//   ....[4]....
        /*0084*/ 	.word	0x0000b100


	//   ....[5]....
        /*0088*/ 	.word	0x0000b140


	//   ....[6]....
        /*008c*/ 	.word	0x0000b1d0


	//   ....[7]....
        /*0090*/ 	.word	0x0000b210


	//   ....[8]....
        /*0094*/ 	.word	0x0000b2b0


	//   ....[9]....
        /*0098*/ 	.word	0x0000b300


	//   ....[10]....
        /*009c*/ 	.word	0x0000b350


	//   ....[11]....
        /*00a0*/ 	.word	0x0000b410


	//   ....[12]....
        /*00a4*/ 	.word	0x0000b470


	//   ....[13]....
        /*00a8*/ 	.word	0x0000b600


	//   ....[14]....
        /*00ac*/ 	.word	0x0000b760


	//   ....[15]....
        /*00b0*/ 	.word	0x0000b7a0


	//   ....[16]....
        /*00b4*/ 	.word	0x0000b860


	//   ....[17]....
        /*00b8*/ 	.word	0x0000b9e0


	//   ....[18]....
        /*00bc*/ 	.word	0x0000bb60


	//   ....[19]....
        /*00c0*/ 	.word	0x0000bcc0


	//   ....[20]....
        /*00c4*/ 	.word	0x0000be00


	//   ....[21]....
        /*00c8*/ 	.word	0x0000be60


	//   ....[22]....
        /*00cc*/ 	.word	0x0000be90


	//----- nvinfo : EIATTR_MAX_THREADS
	.align		4
.L_5019:
        /*00d0*/ 	.byte	0x04, 0x05
        /*00d2*/ 	.short	(.L_5021 - .L_5020)
.L_5020:
        /*00d4*/ 	.word	0x00000080
        /*00d8*/ 	.word	0x00000001
        /*00dc*/ 	.word	0x00000001


	//----- nvinfo : EIATTR_CRS_STACK_SIZE
	.align		4
.L_5021:
        /*00e0*/ 	.byte	0x04, 0x1e
        /*00e2*/ 	.short	(.L_5023 - .L_5022)
.L_5022:
        /*00e4*/ 	.word	0x00000000
.L_5023:


//--------------------- .nv.info._ZN2at6native27unrolled_elementwise_kernelINS0_13AUnaryFunctorIaaaZZZNS0_15binary_internal21div_floor_kernel_cudaERNS_18TensorIteratorBaseEENKUlvE_clEvENKUlvE0_clEvEUlaaE_EESt5arrayIPcLm2EELi4E23TrivialOffsetCalculatorILi1EjESE_NS0_6memory12LoadWithCastILi1EEENSF_13StoreWithCastILi1EEEEEviT_T0_T2_T3_T4_T5_ --------------------------
	.section	.nv.info._ZN2at6native27unrolled_elementwise_kernelINS0_13AUnaryFunctorIaaaZZZNS0_15binary_internal21div_floor_kernel_cudaERNS_18TensorIteratorBaseEENKUlvE_clEvENKUlvE0_clEvEUlaaE_EESt5arrayIPcLm2EELi4E23TrivialOffsetCalculatorILi1EjESE_NS0_6memory12LoadWithCastILi1EEENSF_13StoreWithCastILi1EEEEEviT_T0_T2_T3_T4_T5_,"",@"SHT_CUDA_INFO"
	.sectionflags	@""
	.align	4


	//----- nvinfo : EIATTR_CUDA_API_VERSION
	.align		4
        /*0000*/ 	.byte	0x04, 0x37
        /*0002*/ 	.short	(.L_5025 - .L_5024)
.L_5024:
        /*0004*/ 	.word	0x00000082


	//----- nvinfo : EIATTR_SW2861232_WAR
	.align		4
.L_5025:
        /*0008*/ 	.byte	0x01, 0x35
	.zero		2


	//----- nvinfo : EIATTR_PARAM_CBANK
	.align		4
        /*000c*/ 	.byte	0x04, 0x0a
        /*000e*/ 	.short	(.L_5027 - .L_5026)
	.align		4
.L_5026:
        /*0010*/ 	.word	index@(.nv.constant0._ZN2at6native27unrolled_elementwise_kernelINS0_13AUnaryFunctorIaaaZZZNS0_15binary_internal21div_floor_kernel_cudaERNS_18TensorIteratorBaseEENKUlvE_clEvENKUlvE0_clEvEUlaaE_EESt5arrayIPcLm2EELi4E23TrivialOffsetCalculatorILi1EjESE_NS0_6memory12LoadWithCastILi1EEENSF_13StoreWithCastILi1EEEEEviT_T0_T2_T3_T4_T5_)
        /*0014*/ 	.short	0x0160
        /*0016*/ 	.short	0x002c


	//----- nvinfo : EIATTR_CBANK_PARAM_SIZE
	.align		4
.L_5027:
        /*0018*/ 	.byte	0x03, 0x19
        /*001a*/ 	.short	0x002c


	//----- nvinfo : EIATTR_KPARAM_INFO
	.align		4
        /*001c*/ 	.byte	0x04, 0x17
        /*001e*/ 	.short	(.L_5029 - .L_5028)
.L_5028:
        /*0020*/ 	.word	0x00000000
        /*0024*/ 	.short	0x0006
        /*0026*/ 	.short	0x0024
        /*0028*/ 	.byte	0x00, 0xf0, 0x21, 0x00


	//----- nvinfo : EIATTR_KPARAM_INFO
	.align		4
.L_5029:
        /*002c*/ 	.byte	0x04, 0x17
        /*002e*/ 	.short	(.L_5031 - .L_5030)
.L_5030:
        /*0030*/ 	.word	0x00000000
        /*0034*/ 	.short	0x0005
        /*0036*/ 	.short	0x001c
        /*0038*/ 	.byte	0x00, 0xf0, 0x21, 0x00


	//----- nvinfo : EIATTR_KPARAM_INFO
	.align		4
.L_5031:
        /*003c*/ 	.byte	0x04, 0x17
        /*003e*/ 	.short	(.L_5033 - .L_5032)
.L_5032:
        /*0040*/ 	.word	0x00000000
        /*0044*/ 	.short	0x0004
        /*0046*/ 	.short	0x0019
        /*0048*/ 	.byte	0x00, 0xf0, 0x05, 0x00


	//----- nvinfo : EIATTR_KPARAM_INFO
	.align		4
.L_5033:
        /*004c*/ 	.byte	0x04, 0x17
        /*004e*/ 	.short	(.L_5035 - .L_5034)
.L_5034:
        /*0050*/ 	.word	0x00000000
        /*0054*/ 	.short	0x0003
        /*0056*/ 	.short	0x0018
        /*0058*/ 	.byte	0x00, 0xf0, 0x05, 0x00


	//----- nvinfo : EIATTR_KPARAM_INFO
	.align		4
.L_5035:
        /*005c*/ 	.byte	0x04, 0x17
        /*005e*/ 	.short	(.L_5037 - .L_5036)
.L_5036:
        /*0060*/ 	.word	0x00000000
        /*0064*/ 	.short	0x0002
        /*0066*/ 	.short	0x0008
        /*0068*/ 	.byte	0x00, 0xf0, 0x41, 0x00


	//----- nvinfo : EIATTR_KPARAM_INFO
	.align		4
.L_5037:
        /*006c*/ 	.byte	0x04, 0x17
        /*006e*/ 	.short	(.L_5039 - .L_5038)
.L_5038:
        /*0070*/ 	.word	0x00000000
        /*0074*/ 	.short	0x0001
        /*0076*/ 	.short	0x0004
        /*0078*/ 	.byte	0x00, 0xf0, 0x09, 0x00


	//----- nvinfo : EIATTR_KPARAM_INFO
	.align		4
.L_5039:
        /*007c*/ 	.byte	0x04, 0x17
        /*007e*/ 	.short	(.L_5041 - .L_5040)
.L_5040:
        /*0080*/ 	.word	0x00000000
        /*0084*/ 	.short	0x0000
        /*0086*/ 	.short	0x0000
        /*0088*/ 	.byte	0x00, 0xf0, 0x11, 0x00


	//----- nvinfo : EIATTR_MAXREG_COUNT
	.align		4
.L_5041:
        /*008c*/ 	.byte	0x03, 0x1b
        /*008e*/ 	.short	0x00ff


	//----- nvinfo : EIATTR_EXTERNS
	.align		4
        /*0090*/ 	.byte	0x04, 0x0f
        /*0092*/ 	.short	(.L_5043 - .L_5042)


	//   ....[0]....
	.align		4
.L_5042:
        /*0094*/ 	.word	index@(__assertfail)


	//----- nvinfo : EIATTR_MERCURY_ISA_VERSION
	.align		4
.L_5043:
        /*0098*/ 	.byte	0x03, 0x5f
        /*009a*/ 	.short	0x0000


	//----- nvinfo : EIATTR_SYSCALL_OFFSETS
	.align		4
        /*009c*/ 	.byte	0x04, 0x46
        /*009e*/ 	.short	(.L_5045 - .L_5044)


	//   ....[0]....
.L_5044:
        /*00a0*/ 	.word	0x00000f20


	//   ....[1]....
        /*00a4*/ 	.word	0x00001e40


	//   ....[2]....
        /*00a8*/ 	.word	0x00002d70


	//   ....[3]....
        /*00ac*/ 	.word	0x00003c80


	//   ....[4]....
        /*00b0*/ 	.word	0x000058f0


	//   ....[5]....
        /*00b4*/ 	.word	0x00006930


	//   ....[6]....
        /*00b8*/ 	.word	0x00007930


	//   ....[7]....
        /*00bc*/ 	.word	0x00008930


	//----- nvinfo : EIATTR_EXIT_INSTR_OFFSETS
	.align		4
.L_5045:
        /*00c0*/ 	.byte	0x04, 0x1c
        /*00c2*/ 	.short	(.L_5047 - .L_5046)


	//   ....[0]....
.L_5046:
        /*00c4*/ 	.word	0x00007a10


	//   ....[1]....
        /*00c8*/ 	.word	0x00007b20


	//   ....[2]....
        /*00cc*/ 	.word	0x00007b40


	//   ....[3]....
        /*00d0*/ 	.word	0x00007c00


	//   ....[4]....
        /*00d4*/ 	.word	0x00007c40


	//   ....[5]....
        /*00d8*/ 	.word	0x00007c80


	//   ....[6]....
        /*00dc*/ 	.word	0x00007d10


	//   ....[7]....
        /*00e0*/ 	.word	0x00007d50


	//   ....[8]....
        /*00e4*/ 	.word	0x00007df0


	//   ....[9]....
        /*00e8*/ 	.word	0x00007e40


	//   ....[10]....
        /*00ec*/ 	.word	0x00007e90


	//   ....[11]....
        /*00f0*/ 	.word	0x00007f50


	//   ....[12]....
        /*00f4*/ 	.word	0x00007fb0


	//   ....[13]....
        /*00f8*/ 	.word	0x00008140


	//   ....[14]....
        /*00fc*/ 	.word	0x000082a0


	//   ....[15]....
        /*0100*/ 	.word	0x000082e0


	//   ....[16]....
        /*0104*/ 	.word	0x000083a0


	//   ....[17]....
        /*0108*/ 	.word	0x00008520


	//   ....[18]....
        /*010c*/ 	.word	0x000086a0


	//   ....[19]....
        /*0110*/ 	.word	0x00008800


	//   ....[20]....
        /*0114*/ 	.word	0x00008940


	//   ....[21]....
        /*0118*/ 	.word	0x000089a0


	//   ....[22]....
        /*011c*/ 	.word	0x000089e0


	//----- nvinfo : EIATTR_MAX_THREADS
	.align		4
.L_5047:
        /*0120*/ 	.byte	0x04, 0x05
        /*0122*/ 	.short	(.L_5049 - .L_5048)
.L_5048:
        /*0124*/ 	.word	0x00000080
        /*0128*/ 	.word	0x00000001
        /*012c*/ 	.word	0x00000001


	//----- nvinfo : EIATTR_CRS_STACK_SIZE
	.align		4
.L_5049:
        /*0130*/ 	.byte	0x04, 0x1e
        /*0132*/ 	.short	(.L_5051 - .L_5050)
.L_5050:
        /*0134*/ 	.word	0x00000000
.L_5051:


//--------------------- .nv.info._ZN2at6native18elementwise_kernelILi128ELi4EZNS0_22gpu_kernel_impl_nocastINS0_13AUnaryFunctorIaaaZZZNS0_15binary_internal21div_floor_kernel_cudaERNS_18TensorIteratorBaseEENKUlvE_clEvENKUlvE0_clEvEUlaaE_EEEEvS6_RKT_EUliE_EEviT1_ --------------------------
	.section	.nv.info._ZN2at6native18elementwise_kernelILi128ELi4EZNS0_22gpu_kernel_impl_nocastINS0_13AUnaryFunctorIaaaZZZNS0_15binary_internal21div_floor_kernel_cudaERNS_18TensorIteratorBaseEENKUlvE_clEvENKUlvE0_clEvEUlaaE_EEEEvS6_RKT_EUliE_EEviT1_,"",@"SHT_CUDA_INFO"
	.sectionflags	@""
	.align	4


	//----- nvinfo : EIATTR_CUDA_API_VERSION
	.align		4
        /*0000*/ 	.byte	0x04, 0x37
        /*0002*/ 	.short	(.L_5053 - .L_5052)
.L_5052:
        /*0004*/ 	.word	0x00000082


	//----- nvinfo : EIATTR_SW2861232_WAR
	.align		4
.L_5053:
        /*0008*/ 	.byte	0x01, 0x35
	.zero		2


	//----- nvinfo : EIATTR_PARAM_CBANK
	.align		4
        /*000c*/ 	.byte	0x04, 0x0a
        /*000e*/ 	.short	(.L_5055 - .L_5054)
	.align		4
.L_5054:
        /*0010*/ 	.word	index@(.nv.constant0._ZN2at6native18elementwise_kernelILi128ELi4EZNS0_22gpu_kernel_impl_nocastINS0_13AUnaryFunctorIaaaZZZNS0_15binary_internal21div_floor_kernel_cudaERNS_18TensorIteratorBaseEENKUlvE_clEvENKUlvE0_clEvEUlaaE_EEEEvS6_RKT_EUliE_EEviT1_)
        /*0014*/ 	.short	0x0160
        /*0016*/ 	.short	0x0220


	//----- nvinfo : EIATTR_CBANK_PARAM_SIZE
	.align		4
.L_5055:
        /*0018*/ 	.byte	0x03, 0x19
        /*001a*/ 	.short	0x0220


	//----- nvinfo : EIATTR_KPARAM_INFO
	.align		4
        /*001c*/ 	.byte	0x04, 0x17
        /*001e*/ 	.short	(.L_5057 - .L_5056)
.L_5056:
        /*0020*/ 	.word	0x00000000
        /*0024*/ 	.short	0x0001
        /*0026*/ 	.short	0x0008
        /*0028*/ 	.byte	0x00, 0xf0, 0x61, 0x08


	//----- nvinfo : EIATTR_KPARAM_INFO
	.align		4
.L_5057:
        /*002c*/ 	.byte	0x04, 0x17
        /*002e*/ 	.short	(.L_5059 - .L_5058)
.L_5058:
        /*0030*/ 	.word	0x00000000
        /*0034*/ 	.short	0x0000
        /*0036*/ 	.short	0x0000
        /*0038*/ 	.byte	0x00, 0xf0, 0x11, 0x00


	//----- nvinfo : EIATTR_MAXREG_COUNT
	.align		4
.L_5059:
        /*003c*/ 	.byte	0x03, 0x1b
        /*003e*/ 	.short	0x0080


	//----- nvinfo : EIATTR_MERCURY_ISA_VERSION
	.align		4
        /*0040*/ 	.byte	0x03, 0x5f
        /*0042*/ 	.short	0x0000


	//----- nvinfo : EIATTR_EXIT_INSTR_OFFSETS
	.align		4
        /*0044*/ 	.byte	0x04, 0x1c
        /*0046*/ 	.short	(.L_5061 - .L_5060)


	//   ....[0]....
.L_5060:
        /*0048*/ 	.word	0x00003510


	//   ....[1]....
        /*004c*/ 	.word	0x00004660


	//----- nvinfo : EIATTR_MAX_THREADS
	.align		4
.L_5061:
        /*0050*/ 	.byte	0x04, 0x05
        /*0052*/ 	.short	(.L_5063 - .L_5062)
.L_5062:
        /*0054*/ 	.word	0x00000080
        /*0058*/ 	.word	0x00000001
        /*005c*/ 	.word	0x00000001


	//----- nvinfo : EIATTR_CRS_STACK_SIZE
	.align		4
.L_5063:
        /*0060*/ 	.byte	0x04, 0x1e
        /*0062*/ 	.short	(.L_5065 - .L_5064)
.L_5064:
        /*0064*/ 	.word	0x00000000
.L_5065:


//--------------------- .nv.info._ZN2at6native27unrolled_elementwise_kernelINS0_13AUnaryFunctorIaaaZZZNS0_15binary_internal21div_floor_kernel_cudaERNS_18TensorIteratorBaseEENKUlvE_clEvENKUlvE0_clEvEUlaaE_EESt5arrayIPcLm2EELi4E23TrivialOffsetCalculatorILi1EjESE_NS0_6memory15LoadWithoutCastENSF_16StoreWithoutCastEEEviT_T0_T2_T3_T4_T5_ --------------------------
	.section	.nv.info._ZN2at6native27unrolled_elementwise_kernelINS0_13AUnaryFunctorIaaaZZZNS0_15binary_internal21div_floor_kernel_cudaERNS_18TensorIteratorBaseEENKUlvE_clEvENKUlvE0_clEvEUlaaE_EESt5arrayIPcLm2EELi4E23TrivialOffsetCalculatorILi1EjESE_NS0_6memory15LoadWithoutCastENSF_16StoreWithoutCastEEEviT_T0_T2_T3_T4_T5_,"",@"SHT_CUDA_INFO"
	.sectionflags	@""
	.align	4


	//----- nvinfo : EIATTR_CUDA_API_VERSION
	.align		4
        /*0000*/ 	.byte	0x04, 0x37
        /*0002*/ 	.short	(.L_5067 - .L_5066)
.L_5066:
        /*0004*/ 	.word	0x00000082


	//----- nvinfo : EIATTR_SW2861232_WAR
	.align		4
.L_5067:
        /*0008*/ 	.byte	0x01, 0x35
	.zero		2


	//----- nvinfo : EIATTR_PARAM_CBANK
	.align		4
        /*000c*/ 	.byte	0x04, 0x0a
        /*000e*/ 	.short	(.L_5069 - .L_5068)
	.align		4
.L_5068:
        /*0010*/ 	.word	index@(.nv.constant0._ZN2at6native27unrolled_elementwise_kernelINS0_13AUnaryFunctorIaaaZZZNS0_15binary_internal21div_floor_kernel_cudaERNS_18TensorIteratorBaseEENKUlvE_clEvENKUlvE0_clEvEUlaaE_EESt5arrayIPcLm2EELi4E23TrivialOffsetCalculatorILi1EjESE_NS0_6memory15LoadWithoutCastENSF_16StoreWithoutCastEEEviT_T0_T2_T3_T4_T5_)
        /*0014*/ 	.short	0x0160
        /*0016*/ 	.short	0x001c


	//----- nvinfo : EIATTR_CBANK_PARAM_SIZE
	.align		4
.L_5069:
        /*0018*/ 	.byte	0x03, 0x19
        /*001a*/ 	.short	0x001c


	//----- nvinfo : EIATTR_KPARAM_INFO
	.align		4
        /*001c*/ 	.byte	0x04, 0x17
        /*001e*/ 	.short	(.L_5071 - .L_5070)
.L_5070:
        /*0020*/ 	.word	0x00000000
        /*0024*/ 	.short	0x0006
        /*0026*/ 	.short	0x001b
        /*0028*/ 	.byte	0x00, 0xf0, 0x05, 0x00


	//----- nvinfo : EIATTR_KPARAM_INFO
	.align		4
.L_5071:
        /*002c*/ 	.byte	0x04, 0x17
        /*002e*/ 	.short	(.L_5073 - .L_5072)
.L_5072:
        /*0030*/ 	.word	0x00000000
        /*0034*/ 	.short	0x0005
        /*0036*/ 	.short	0x001a
        /*0038*/ 	.byte	0x00, 0xf0, 0x05, 0x00


	//----- nvinfo : EIATTR_KPARAM_INFO
	.align		4
.L_5073:
        /*003c*/ 	.byte	0x04, 0x17
        /*003e*/ 	.short	(.L_5075 - .L_5074)
.L_5074:
        /*0040*/ 	.word	0x00000000
        /*0044*/ 	.short	0x0004
        /*0046*/ 	.short	0x0019
        /*0048*/ 	.byte	0x00, 0xf0, 0x05, 0x00


	//----- nvinfo : EIATTR_KPARAM_INFO
	.align		4
.L_5075:
        /*004c*/ 	.byte	0x04, 0x17
        /*004e*/ 	.short	(.L_5077 - .L_5076)
.L_5076:
        /*0050*/ 	.word	0x00000000
        /*0054*/ 	.short	0x0003
        /*0056*/ 	.short	0x0018
        /*0058*/ 	.byte	0x00, 0xf0, 0x05, 0x00


	//----- nvinfo : EIATTR_KPARAM_INFO
	.align		4
.L_5077:
        /*005c*/ 	.byte	0x04, 0x17
        /*005e*/ 	.short	(.L_5079 - .L_5078)
.L_5078:
        /*0060*/ 	.word	0x00000000
        /*0064*/ 	.short	0x0002
        /*0066*/ 	.short	0x0008
        /*0068*/ 	.byte	0x00, 0xf0, 0x41, 0x00


	//----- nvinfo : EIATTR_KPARAM_INFO
	.align		4
.L_5079:
        /*006c*/ 	.byte	0x04, 0x17
        /*006e*/ 	.short	(.L_5081 - .L_5080)
.L_5080:
        /*0070*/ 	.word	0x00000000
        /*0074*/ 	.short	0x0001
        /*0076*/ 	.short	0x0004
        /*0078*/ 	.byte	0x00, 0xf0, 0x09, 0x00


	//----- nvinfo : EIATTR_KPARAM_INFO
	.align		4
.L_5081:
        /*007c*/ 	.byte	0x04, 0x17
        /*007e*/ 	.short	(.L_5083 - .L_5082)
.L_5082:
        /*0080*/ 	.word	0x00000000
        /*0084*/ 	.short	0x0000
        /*0086*/ 	.short	0x0000
        /*0088*/ 	.byte	0x00, 0xf0, 0x11, 0x00


	//----- nvinfo : EIATTR_MAXREG_COUNT
	.align		4
.L_5083:
        /*008c*/ 	.byte	0x03, 0x1b
        /*008e*/ 	.short	0x00ff


	//----- nvinfo : EIATTR_MERCURY_ISA_VERSION
	.align		4
        /*0090*/ 	.byte	0x03, 0x5f
        /*0092*/ 	.short	0x0000


	//----- nvinfo : EIATTR_EXIT_INSTR_OFFSETS
	.align		4
        /*0094*/ 	.byte	0x04, 0x1c
        /*0096*/ 	.short	(.L_5085 - .L_5084)


	//   ....[0]....
.L_5084:
        /*0098*/ 	.word	0x00000f10


	//   ....[1]....
        /*009c*/ 	.word	0x00000f60


	//----- nvinfo : EIATTR_MAX_THREADS
	.align		4
.L_5085:
        /*00a0*/ 	.byte	0x04, 0x05
        /*00a2*/ 	.short	(.L_5087 - .L_5086)
.L_5086:
        /*00a4*/ 	.word	0x00000080
        /*00a8*/ 	.word	0x00000001
        /*00ac*/ 	.word	0x00000001


	//----- nvinfo : EIATTR_CRS_STACK_SIZE
	.align		4
.L_5087:
        /*00b0*/ 	.byte	0x04, 0x1e
        /*00b2*/ 	.short	(.L_5089 - .L_5088)
.L_5088:
        /*00b4*/ 	.word	0x00000000
.L_5089:


//--------------------- .nv.info._ZN2at6native29vectorized_elementwise_kernelILi2ENS0_13AUnaryFunctorIaaaZZZNS0_15binary_internal21div_floor_kernel_cudaERNS_18TensorIteratorBaseEENKUlvE_clEvENKUlvE0_clEvEUlaaE_EESt5arrayIPcLm2EEEEviT0_T1_ --------------------------
	.section	.nv.info._ZN2at6native29vectorized_elementwise_kernelILi2ENS0_13AUnaryFunctorIaaaZZZNS0_15binary_internal21div_floor_kernel_cudaERNS_18TensorIteratorBaseEENKUlvE_clEvENKUlvE0_clEvEUlaaE_EESt5arrayIPcLm2EEEEviT0_T1_,"",@"SHT_CUDA_INFO"
	.sectionflags	@""
	.align	4


	//----- nvinfo : EIATTR_CUDA_API_VERSION
	.align		4
        /*0000*/ 	.byte	0x04, 0x37
        /*0002*/ 	.short	(.L_5091 - .L_5090)
.L_5090:
        /*0004*/ 	.word	0x00000082


	//----- nvinfo : EIATTR_SW2861232_WAR
	.align		4
.L_5091:
        /*0008*/ 	.byte	0x01, 0x35
	.zero		2


	//----- nvinfo : EIATTR_PARAM_CBANK
	.align		4
        /*000c*/ 	.byte	0x04, 0x0a
        /*000e*/ 	.short	(.L_5093 - .L_5092)
	.align		4
.L_5092:
        /*0010*/ 	.word	index@(.nv.constant0._ZN2at6native29vectorized_elementwise_kernelILi2ENS0_13AUnaryFunctorIaaaZZZNS0_15binary_internal21div_floor_kernel_cudaERNS_18TensorIteratorBaseEENKUlvE_clEvENKUlvE0_clEvEUlaaE_EESt5arrayIPcLm2EEEEviT0_T1_)
        /*0014*/ 	.short	0x0160
        /*0016*/ 	.short	0x0018


	//----- nvinfo : EIATTR_CBANK_PARAM_SIZE
	.align		4
.L_5093:
        /*0018*/ 	.byte	0x03, 0x19
        /*001a*/ 	.short	0x0018


	//----- nvinfo : EIATTR_KPARAM_INFO
	.align		4
        /*001c*/ 	.byte	0x04, 0x17
        /*001e*/ 	.short	(.L_5095 - .L_5094)
.L_5094:
        /*0020*/ 	.word	0x00000000
        /*0024*/ 	.short	0x0002
        /*0026*/ 	.short	0x0008
        /*0028*/ 	.byte	0x00, 0xf0, 0x41, 0x00


	//----- nvinfo : EIATTR_KPARAM_INFO
	.align		4
.L_5095:
        /*002c*/ 	.byte	0x04, 0x17
        /*002e*/ 	.short	(.L_5097 - .L_5096)
.L_5096:
        /*0030*/ 	.word	0x00000000
        /*0034*/ 	.short	0x0001
        /*0036*/ 	.short	0x0004
        /*0038*/ 	.byte	0x00, 0xf0, 0x09, 0x00


	//----- nvinfo : EIATTR_KPARAM_INFO
	.align		4
.L_5097:
        /*003c*/ 	.byte	0x04, 0x17
        /*003e*/ 	.short	(.L_5099 - .L_5098)
.L_5098:
        /*0040*/ 	.word	0x00000000
        /*0044*/ 	.short	0x0000
        /*0046*/ 	.short	0x0000
        /*0048*/ 	.byte	0x00, 0xf0, 0x11, 0x00


	//----- nvinfo : EIATTR_MAXREG_COUNT
	.align		4
.L_5099:
        /*004c*/ 	.byte	0x03, 0x1b
        /*004e*/ 	.short	0x00ff


	//----- nvinfo : EIATTR_MERCURY_ISA_VERSION
	.align		4
        /*0050*/ 	.byte	0x03, 0x5f
        /*0052*/ 	.short	0x0000


	//----- nvinfo : EIATTR_EXIT_INSTR_OFFSETS
	.align		4
        /*0054*/ 	.byte	0x04, 0x1c
        /*0056*/ 	.short	(.L_5101 - .L_5100)


	//   ....[0]....
.L_5100:
        /*0058*/ 	.word	0x00001740


	//   ....[1]....
        /*005c*/ 	.word	0x00003540


	//   ....[2]....
        /*0060*/ 	.word	0x00003590


	//----- nvinfo : EIATTR_MAX_THREADS
	.align		4
.L_5101:
        /*0064*/ 	.byte	0x04, 0x05
        /*0066*/ 	.short	(.L_5103 - .L_5102)
.L_5102:
        /*0068*/ 	.word	0x00000080
        /*006c*/ 	.word	0x00000001
        /*0070*/ 	.word	0x00000001


	//----- nvinfo : EIATTR_CRS_STACK_SIZE
	.align		4
.L_5103:
        /*0074*/ 	.byte	0x04, 0x1e
        /*0076*/ 	.short	(.L_5105 - .L_5104)
.L_5104:
        /*0078*/ 	.word	0x00000000
.L_5105:


//--------------------- .nv.info._ZN2at6native29vectorized_elementwise_kernelILi4ENS0_13AUnaryFunctorIaaaZZZNS0_15binary_internal21div_floor_kernel_cudaERNS_18TensorIteratorBaseEENKUlvE_clEvENKUlvE0_clEvEUlaaE_EESt5arrayIPcLm2EEEEviT0_T1_ --------------------------
	.section	.nv.info._ZN2at6native29vectorized_elementwise_kernelILi4ENS0_13AUnaryFunctorIaaaZZZNS0_15binary_internal21div_floor_kernel_cudaERNS_18TensorIteratorBaseEENKUlvE_clEvENKUlvE0_clEvEUlaaE_EESt5arrayIPcLm2EEEEviT0_T1_,"",@"SHT_CUDA_INFO"
	.sectionflags	@""
	.align	4


	//----- nvinfo : EIATTR_CUDA_API_VERSION
	.align		4
        /*0000*/ 	.byte	0x04, 0x37
        /*0002*/ 	.short	(.L_5107 - .L_5106)
.L_5106:
        /*0004*/ 	.word	0x00000082


	//----- nvinfo : EIATTR_SW2861232_WAR
	.align		4
.L_5107:
        /*0008*/ 	.byte	0x01, 0x35
	.zero		2


	//----- nvinfo : EIATTR_PARAM_CBANK
	.align		4
        /*000c*/ 	.byte	0x04, 0x0a
        /*000e*/ 	.short	(.L_5109 - .L_5108)
	.align		4
.L_5108:
        /*0010*/ 	.word	index@(.nv.constant0._ZN2at6native29vectorized_elementwise_kernelILi4ENS0_13AUnaryFunctorIaaaZZZNS0_15binary_internal21div_floor_kernel_cudaERNS_18TensorIteratorBaseEENKUlvE_clEvENKUlvE0_clEvEUlaaE_EESt5arrayIPcLm2EEEEviT0_T1_)
        /*0014*/ 	.short	0x0160
        /*0016*/ 	.short	0x0018


	//----- nvinfo : EIATTR_CBANK_PARAM_SIZE
	.align		4
.L_5109:
        /*0018*/ 	.byte	0x03, 0x19
        /*001a*/ 	.short	0x0018


	//----- nvinfo : EIATTR_KPARAM_INFO
	.align		4
        /*001c*/ 	.byte	0x04, 0x17
        /*001e*/ 	.short	(.L_5111 - .L_5110)
.L_5110:
        /*0020*/ 	.word	0x00000000
        /*0024*/ 	.short	0x0002
        /*0026*/ 	.short	0x0008
        /*0028*/ 	.byte	0x00, 0xf0, 0x41, 0x00


	//----- nvinfo : EIATTR_KPARAM_INFO
	.align		4
.L_5111:
        /*002c*/ 	.byte	0x04, 0x17
        /*002e*/ 	.short	(.L_5113 - .L_5112)
.L_5112:
        /*0030*/ 	.word	0x00000000
        /*0034*/ 	.short	0x0001
        /*0036*/ 	.short	0x0004
        /*0038*/ 	.byte	0x00, 0xf0, 0x09, 0x00


	//----- nvinfo : EIATTR_KPARAM_INFO
	.align		4
.L_5113:
        /*003c*/ 	.byte	0x04, 0x17
        /*003e*/ 	.short	(.L_5115 - .L_5114)
.L_5114:
        /*0040*/ 	.word	0x00000000
        /*0044*/ 	.short	0x0000
        /*0046*/ 	.short	0x0000
        /*0048*/ 	.byte	0x00, 0xf0, 0x11, 0x00


	//----- nvinfo : EIATTR_MAXREG_COUNT
	.align		4
.L_5115:
        /*004c*/ 	.byte	0x03, 0x1b
        /*004e*/ 	.short	0x00ff


	//----- nvinfo : EIATTR_MERCURY_ISA_VERSION
	.align		4
        /*0050*/ 	.byte	0x03, 0x5f
        /*0052*/ 	.short	0x0000


	//----- nvinfo : EIATTR_EXIT_INSTR_OFFSETS
	.align		4
        /*0054*/ 	.byte	0x04, 0x1c
        /*0056*/ 	.short	(.L_5117 - .L_5116)


	//   ....[0]....
.L_5116:
        /*0058*/ 	.word	0x00001740


	//   ....[1]....
        /*005c*/ 	.word	0x00003570


	//   ....[2]....
        /*0060*/ 	.word	0x000035c0


	//----- nvinfo : EIATTR_MAX_THREADS
	.align		4
.L_5117:
        /*0064*/ 	.byte	0x04, 0x05
        /*0066*/ 	.short	(.L_5119 - .L_5118)
.L_5118:
        /*0068*/ 	.word	0x00000080
        /*006c*/ 	.word	0x00000001
        /*0070*/ 	.word	0x00000001


	//----- nvinfo : EIATTR_CRS_STACK_SIZE
	.align		4
.L_5119:
        /*0074*/ 	.byte	0x04, 0x1e
        /*0076*/ 	.short	(.L_5121 - .L_5120)
.L_5120:
        /*0078*/ 	.word	0x00000000
.L_5121:


//--------------------- .nv.info._ZN2at6native29vectorized_elementwise_kernelILi8ENS0_13AUnaryFunctorIaaaZZZNS0_15binary_internal21div_floor_kernel_cudaERNS_18TensorIteratorBaseEENKUlvE_clEvENKUlvE0_clEvEUlaaE_EESt5arrayIPcLm2EEEEviT0_T1_ --------------------------
	.section	.nv.info._ZN2at6native29vectorized_elementwise_kernelILi8ENS0_13AUnaryFunctorIaaaZZZNS0_15binary_internal21div_floor_kernel_cudaERNS_18TensorIteratorBaseEENKUlvE_clEvENKUlvE0_clEvEUlaaE_EESt5arrayIPcLm2EEEEviT0_T1_,"",@"SHT_CUDA_INFO"
	.sectionflags	@""
	.align	4


	//----- nvinfo : EIATTR_CUDA_API_VERSION
	.align		4
        /*0000*/ 	.byte	0x04, 0x37
        /*0002*/ 	.short	(.L_5123 - .L_5122)
.L_5122:
        /*0004*/ 	.word	0x00000082


	//----- nvinfo : EIATTR_SW2861232_WAR
	.align		4
.L_5123:
        /*0008*/ 	.byte	0x01, 0x35
	.zero		2


	//----- nvinfo : EIATTR_PARAM_CBANK
	.align		4
        /*000c*/ 	.byte	0x04, 0x0a
        /*000e*/ 	.short	(.L_5125 - .L_5124)
	.align		4
.L_5124:
        /*0010*/ 	.word	index@(.nv.constant0._ZN2at6native29vectorized_elementwise_kernelILi8ENS0_13AUnaryFunctorIaaaZZZNS0_15binary_internal21div_floor_kernel_cudaERNS_18TensorIteratorBaseEENKUlvE_clEvENKUlvE0_clEvEUlaaE_EESt5arrayIPcLm2EEEEviT0_T1_)
        /*0014*/ 	.short	0x0160
        /*0016*/ 	.short	0x0018


	//----- nvinfo : EIATTR_CBANK_PARAM_SIZE
	.align		4
.L_5125:
        /*0018*/ 	.byte	0x03, 0x19
        /*001a*/ 	.short	0x0018


	//----- nvinfo : EIATTR_KPARAM_INFO
	.align		4
        /*001c*/ 	.byte	0x04, 0x17
        /*001e*/ 	.short	(.L_5127 - .L_5126)
.L_5126:
        /*0020*/ 	.word	0x00000000
        /*0024*/ 	.short	0x0002
        /*0026*/ 	.short	0x0008
        /*0028*/ 	.byte	0x00, 0xf0, 0x41, 0x00


	//----- nvinfo : EIATTR_KPARAM_INFO
	.align		4
.L_5127:
        /*002c*/ 	.byte	0x04, 0x17
        /*002e*/ 	.short	(.L_5129 - .L_5128)
.L_5128:
        /*0030*/ 	.word	0x00000000
        /*0034*/ 	.short	0x0001
        /*0036*/ 	.short	0x0004
        /*0038*/ 	.byte	0x00, 0xf0, 0x09, 0x00


	//----- nvinfo : EIATTR_KPARAM_INFO
	.align		4
.L_5129:
        /*003c*/ 	.byte	0x04, 0x17
        /*003e*/ 	.short	(.L_5131 - .L_5130)
.L_5130:
        /*0040*/ 	.word	0x00000000
        /*0044*/ 	.short	0x0000
        /*0046*/ 	.short	0x0000
        /*0048*/ 	.byte	0x00, 0xf0, 0x11, 0x00


	//----- nvinfo : EIATTR_MAXREG_COUNT
	.align		4
.L_5131:
        /*004c*/ 	.byte	0x03, 0x1b
        /*004e*/ 	.short	0x00ff


	//----- nvinfo : EIATTR_MERCURY_ISA_VERSION
	.align		4
        /*0050*/ 	.byte	0x03, 0x5f
        /*0052*/ 	.short	0x0000


	//----- nvinfo : EIATTR_EXIT_INSTR_OFFSETS
	.align		4
        /*0054*/ 	.byte	0x04, 0x1c
        /*0056*/ 	.short	(.L_5133 - .L_5132)


	//   ....[0]....
.L_5132:
        /*0058*/ 	.word	0x00000010


	//----- nvinfo : EIATTR_MAX_THREADS
	.align		4
.L_5133:
        /*005c*/ 	.byte	0x04, 0x05
        /*005e*/ 	.short	(.L_5135 - .L_5134)
.L_5134:
        /*0060*/ 	.word	0x00000080
        /*0064*/ 	.word	0x00000001
        /*0068*/ 	.word	0x00000001
.L_5135:


//--------------------- .nv.info._ZN2at6native18elementwise_kernelILi128ELi4EZNS0_15gpu_kernel_implINS0_13BinaryFunctorIhhhZZZNS0_15binary_internal21div_floor_kernel_cudaERNS_18TensorIteratorBaseEENKUlvE_clEvENKUlvE_clEvEUlhhE_EEEEvS6_RKT_EUliE_EEviT1_ --------------------------
	.section	.nv.info._ZN2at6native18elementwise_kernelILi128ELi4EZNS0_15gpu_kernel_implINS0_13BinaryFunctorIhhhZZZNS0_15binary_internal21div_floor_kernel_cudaERNS_18TensorIteratorBaseEENKUlvE_clEvENKUlvE_clEvEUlhhE_EEEEvS6_RKT_EUliE_EEviT1_,"",@"SHT_CUDA_INFO"
	.sectionflags	@""
	.align	4


	//----- nvinfo : EIATTR_CUDA_API_VERSION
	.align		4
        /*0000*/ 	.byte	0x04, 0x37
        /*0002*/ 	.short	(.L_5137 - .L_5136)
.L_5136:
        /*0004*/ 	.word	0x00000082


	//----- nvinfo : EIATTR_SW2861232_WAR
	.align		4
.L_5137:
        /*0008*/ 	.byte	0x01, 0x35
	.zero		2


	//----- nvinfo : EIATTR_PARAM_CBANK
	.align		4
        /*000c*/ 	.byte	0x04, 0x0a
        /*000e*/ 	.short	(.L_5139 - .L_5138)
	.align		4
.L_5138:
        /*0010*/ 	.word	index@(.nv.constant0._ZN2at6native18elementwise_kernelILi128ELi4EZNS0_15gpu_kernel_implINS0_13BinaryFunctorIhhhZZZNS0_15binary_internal21div_floor_kernel_cudaERNS_18TensorIteratorBaseEENKUlvE_clEvENKUlvE_clEvEUlhhE_EEEEvS6_RKT_EUliE_EEviT1_)
        /*0014*/ 	.short	0x0160
        /*0016*/ 	.short	0x0290


	//----- nvinfo : EIATTR_CBANK_PARAM_SIZE
	.align		4
.L_5139:
        /*0018*/ 	.byte	0x03, 0x19
        /*001a*/ 	.short	0x0290


	//----- nvinfo : EIATTR_KPARAM_INFO
	.align		4
        /*001c*/ 	.byte	0x04, 0x17
        /*001e*/ 	.short	(.L_5141 - .L_5140)
.L_5140:
        /*0020*/ 	.word	0x00000000
        /*0024*/ 	.short	0x0001
        /*0026*/ 	.short	0x0008
        /*0028*/ 	.byte	0x00, 0xf0, 0x21, 0x0a


	//----- nvinfo : EIATTR_KPARAM_INFO
	.align		4
.L_5141:
        /*002c*/ 	.byte	0x04, 0x17
        /*002e*/ 	.short	(.L_5143 - .L_5142)
.L_5142:
        /*0030*/ 	.word	0x00000000
        /*0034*/ 	.short	0x0000
        /*0036*/ 	.short	0x0000
        /*0038*/ 	.byte	0x00, 0xf0, 0x11, 0x00


	//----- nvinfo : EIATTR_MAXREG_COUNT
	.align		4
.L_5143:
        /*003c*/ 	.byte	0x03, 0x1b
        /*003e*/ 	.short	0x0080


	//----- nvinfo : EIATTR_EXTERNS
	.align		4
        /*0040*/ 	.byte	0x04, 0x0f
        /*0042*/ 	.short	(.L_5145 - .L_5144)


	//   ....[0]....
	.align		4
.L_5144:
        /*0044*/ 	.word	index@(__assertfail)


	//----- nvinfo : EIATTR_MERCURY_ISA_VERSION
	.align		4
.L_5145:
        /*0048*/ 	.byte	0x03, 0x5f
        /*004a*/ 	.short	0x0000


	//----- nvinfo : EIATTR_SYSCALL_OFFSETS
	.align		4
        /*004c*/ 	.byte	0x04, 0x46
        /*004e*/ 	.short	(.L_5147 - .L_5146)


	//   ....[0]....
.L_5146:
        /*0050*/ 	.word	0x00001f10


	//   ....[1]....
        /*0054*/ 	.word	0x00002df0


	//   ....[2]....
        /*0058*/ 	.word	0x00003cd0


	//   ....[3]....
        /*005c*/ 	.word	0x00005c40


	//   ....[4]....
        /*0060*/ 	.word	0x00006b20


	//   ....[5]....
        /*0064*/ 	.word	0x00007a00


	//   ....[6]....
        /*0068*/ 	.word	0x00009940


	//   ....[7]....
        /*006c*/ 	.word	0x0000a820


	//   ....[8]....
        /*0070*/ 	.word	0x0000b700


	//   ....[9]....
        /*0074*/ 	.word	0x0000d650


	//   ....[10]....
        /*0078*/ 	.word	0x0000e530


	//   ....[11]....
        /*007c*/ 	.word	0x0000f410


	//----- nvinfo : EIATTR_EXIT_INSTR_OFFSETS
	.align		4
.L_5147:
        /*0080*/ 	.byte	0x04, 0x1c
        /*0082*/ 	.short	(.L_5149 - .L_5148)


	//   ....[0]....
.L_5148:
        /*0084*/ 	.word	0x0000b7b0


	//   ....[1]....
        /*0088*/ 	.word	0x0000e6b0


	//   ....[2]....
        /*008c*/ 	.word	0x0000e6d0


	//   ....[3]....
        /*0090*/ 	.word	0x0000e770


	//   ....[4]....
        /*0094*/ 	.word	0x0000e7a0


	//   ....[5]....
        /*0098*/ 	.word	0x0000e7c0


	//   ....[6]....
        /*009c*/ 	.word	0x0000e850


	//   ....[7]....
        /*00a0*/ 	.word	0x0000e890


	//   ....[8]....
        /*00a4*/ 	.word	0x0000e930


	//   ....[9]....
        /*00a8*/ 	.word	0x0000e980


	//   ....[10]....
        /*00ac*/ 	.word	0x0000e9b0


	//   ....[11]....
        /*00b0*/ 	.word	0x0000ea70


	//   ....[12]....
        /*00b4*/ 	.word	0x0000eab0


	//   ....[13]....
        /*00b8*/ 	.word	0x0000ec40


	//   ....[14]....
        /*00bc*/ 	.word	0x0000eda0


	//   ....[15]....
        /*00c0*/ 	.word	0x0000ede0


	//   ....[16]....
        /*00c4*/ 	.word	0x0000ee80


	//   ....[17]....
        /*00c8*/ 	.word	0x0000f000


	//   ....[18]....
        /*00cc*/ 	.word	0x0000f180


	//   ....[19]....
        /*00d0*/ 	.word	0x0000f2e0


	//   ....[20]....
        /*00d4*/ 	.word	0x0000f420


	//   ....[21]....
        /*00d8*/ 	.word	0x0000f460


	//   ....[22]....
        /*00dc*/ 	.word	0x0000f490


	//----- nvinfo : EIATTR_MAX_THREADS
	.align		4
.L_5149:
        /*00e0*/ 	.byte	0x04, 0x05
        /*00e2*/ 	.short	(.L_5151 - .L_5150)
.L_5150:
        /*00e4*/ 	.word	0x00000080
        /*00e8*/ 	.word	0x00000001
        /*00ec*/ 	.word	0x00000001


	//----- nvinfo : EIATTR_CRS_STACK_SIZE
	.align		4
.L_5151:
        /*00f0*/ 	.byte	0x04, 0x1e
        /*00f2*/ 	.short	(.L_5153 - .L_5152)
.L_5152:
        /*00f4*/ 	.word	0x00000000
.L_5153:


//--------------------- .nv.info._ZN2at6native27unrolled_elementwise_kernelINS0_13BinaryFunctorIhhhZZZNS0_15binary_internal21div_floor_kernel_cudaERNS_18TensorIteratorBaseEENKUlvE_clEvENKUlvE_clEvEUlhhE_EESt5arrayIPcLm3EELi4E23TrivialOffsetCalculatorILi2EjESD_ILi1EjENS0_6memory12LoadWithCastILi2EEENSG_13StoreWithCastILi1EEEEEviT_T0_T2_T3_T4_T5_ --------------------------
	.section	.nv.info._ZN2at6native27unrolled_elementwise_kernelINS0_13BinaryFunctorIhhhZZZNS0_15binary_internal21div_floor_kernel_cudaERNS_18TensorIteratorBaseEENKUlvE_clEvENKUlvE_clEvEUlhhE_EESt5arrayIPcLm3EELi4E23TrivialOffsetCalculatorILi2EjESD_ILi1EjENS0_6memory12LoadWithCastILi2EEENSG_13StoreWithCastILi1EEEEEviT_T0_T2_T3_T4_T5_,"",@"SHT_CUDA_INFO"
	.sectionflags	@""
	.align	4


	//----- nvinfo : EIATTR_CUDA_API_VERSION
	.align		4
        /*0000*/ 	.byte	0x04, 0x37
        /*0002*/ 	.short	(.L_5155 - .L_5154)
.L_5154:
        /*0004*/ 	.word	0x00000082


	//----- nvinfo : EIATTR_SW2861232_WAR
	.align		4
.L_5155:
        /*0008*/ 	.byte	0x01, 0x35
	.zero		2


	//----- nvinfo : EIATTR_PARAM_CBANK
	.align		4
        /*000c*/ 	.byte	0x04, 0x0a
        /*000e*/ 	.short	(.L_5157 - .L_5156)
	.align		4
.L_5156:
        /*0010*/ 	.word	index@(.nv.constant0._ZN2at6native27unrolled_elementwise_kernelINS0_13BinaryFunctorIhhhZZZNS0_15binary_internal21div_floor_kernel_cudaERNS_18TensorIteratorBaseEENKUlvE_clEvENKUlvE_clEvEUlhhE_EESt5arrayIPcLm3EELi4E23TrivialOffsetCalculatorILi2EjESD_ILi1EjENS0_6memory12LoadWithCastILi2EEENSG_13StoreWithCastILi1EEEEEviT_T0_T2_T3_T4_T5_)
        /*0014*/ 	.short	0x0160
        /*0016*/ 	.short	0x0038


	//----- nvinfo : EIATTR_CBANK_PARAM_SIZE
	.align		4
.L_5157:
        /*0018*/ 	.byte	0x03, 0x19
        /*001a*/ 	.short	0x0038


	//----- nvinfo : EIATTR_KPARAM_INFO
	.align		4
        /*001c*/ 	.byte	0x04, 0x17
        /*001e*/ 	.short	(.L_5159 - .L_5158)
.L_5158:
        /*0020*/ 	.word	0x00000000
        /*0024*/ 	.short	0x0006
        /*0026*/ 	.short	0x0030
        /*0028*/ 	.byte	0x00, 0xf0, 0x21, 0x00


	//----- nvinfo : EIATTR_KPARAM_INFO
	.align		4
.L_5159:
        /*002c*/ 	.byte	0x04, 0x17
        /*002e*/ 	.short	(.L_5161 - .L_5160)
.L_5160:
        /*0030*/ 	.word	0x00000000
        /*0034*/ 	.short	0x0005
        /*0036*/ 	.short	0x0024
        /*0038*/ 	.byte	0x00, 0xf0, 0x31, 0x00


	//----- nvinfo : EIATTR_KPARAM_INFO
	.align		4
.L_5161:
        /*003c*/ 	.byte	0x04, 0x17
        /*003e*/ 	.short	(.L_5163 - .L_5162)
.L_5162:
        /*0040*/ 	.word	0x00000000
        /*0044*/ 	.short	0x0004
        /*0046*/ 	.short	0x0021
        /*0048*/ 	.byte	0x00, 0xf0, 0x05, 0x00


	//----- nvinfo : EIATTR_KPARAM_INFO
	.align		4
.L_5163:
        /*004c*/ 	.byte	0x04, 0x17
        /*004e*/ 	.short	(.L_5165 - .L_5164)
.L_5164:
        /*0050*/ 	.word	0x00000000
        /*0054*/ 	.short	0x0003
        /*0056*/ 	.short	0x0020
        /*0058*/ 	.byte	0x00, 0xf0, 0x05, 0x00


	//----- nvinfo : EIATTR_KPARAM_INFO
	.align		4
.L_5165:
        /*005c*/ 	.byte	0x04, 0x17
        /*005e*/ 	.short	(.L_5167 - .L_5166)
.L_5166:
        /*0060*/ 	.word	0x00000000
        /*0064*/ 	.short	0x0002
        /*0066*/ 	.short	0x0008
        /*0068*/ 	.byte	0x00, 0xf0, 0x61, 0x00


	//----- nvinfo : EIATTR_KPARAM_INFO
	.align		4
.L_5167:
        /*006c*/ 	.byte	0x04, 0x17
        /*006e*/ 	.short	(.L_5169 - .L_5168)
.L_5168:
        /*0070*/ 	.word	0x00000000
        /*0074*/ 	.short	0x0001
        /*0076*/ 	.short	0x0004
        /*0078*/ 	.byte	0x00, 0xf0, 0x05, 0x00


	//----- nvinfo : EIATTR_KPARAM_INFO
	.align		4
.L_5169:
        /*007c*/ 	.byte	0x04, 0x17
        /*007e*/ 	.short	(.L_5171 - .L_5170)
.L_5170:
        /*0080*/ 	.word	0x00000000
        /*0084*/ 	.short	0x0000
        /*0086*/ 	.short	0x0000
        /*0088*/ 	.byte	0x00, 0xf0, 0x11, 0x00


	//----- nvinfo : EIATTR_MAXREG_COUNT
	.align		4
.L_5171:
        /*008c*/ 	.byte	0x03, 0x1b
        /*008e*/ 	.short	0x00ff


	//----- nvinfo : EIATTR_EXTERNS
	.align		4
        /*0090*/ 	.byte	0x04, 0x0f
        /*0092*/ 	.short	(.L_5173 - .L_5172)


	//   ....[0]....
	.align		4
.L_5172:
        /*0094*/ 	.word	index@(__assertfail)


	//----- nvinfo : EIATTR_MERCURY_ISA_VERSION
	.align		4
.L_5173:
        /*0098*/ 	.byte	0x03, 0x5f
        /*009a*/ 	.short	0x0000


	//----- nvinfo : EIATTR_SYSCALL_OFFSETS
	.align		4
        /*009c*/ 	.byte	0x04, 0x46
        /*009e*/ 	.short	(.L_5175 - .L_5174)


	//   ....[0]....
.L_5174:
        /*00a0*/ 	.word	0x00000f80


	//   ....[1]....
        /*00a4*/ 	.word	0x00001e60


	//   ....[2]....
        /*00a8*/ 	.word	0x00002dc0


	//   ....[3]....
        /*00ac*/ 	.word	0x00003ca0


	//   ....[4]....
        /*00b0*/ 	.word	0x00004c10


	//   ....[5]....
        /*00b4*/ 	.word	0x00005af0


	//   ....[6]....
        /*00b8*/ 	.word	0x00006a40


	//   ....[7]....
        /*00bc*/ 	.word	0x00007920


	//   ....[8]....
        /*00c0*/ 	.word	0x00008cc0


	//   ....[9]....
        /*00c4*/ 	.word	0x00009d00


	//   ....[10]....
        /*00c8*/ 	.word	0x0000ad00


	//   ....[11]....
        /*00cc*/ 	.word	0x0000bd00


	//----- nvinfo : EIATTR_EXIT_INSTR_OFFSETS
	.align		4
.L_5175:
        /*00d0*/ 	.byte	0x04, 0x1c
        /*00d2*/ 	.short	(.L_5177 - .L_5176)


	//   ....[0]....
.L_5176:
        /*00d4*/ 	.word	0x0000adb0


	//   ....[1]....
        /*00d8*/ 	.word	0x0000aec0


	//   ....[2]....
        /*00dc*/ 	.word	0x0000aee0


	//   ....[3]....
        /*00e0*/ 	.word	0x0000af80


	//   ....[4]....
        /*00e4*/ 	.word	0x0000afb0


	//   ....[5]....
        /*00e8*/ 	.word	0x0000afe0


	//   ....[6]....
        /*00ec*/ 	.word	0x0000b080


	//   ....[7]....
        /*00f0*/ 	.word	0x0000b0d0


	//   ....[8]....
        /*00f4*/ 	.word	0x0000b180


	//   ....[9]....
        /*00f8*/ 	.word	0x0000b1e0


	//   ....[10]....
        /*00fc*/ 	.word	0x0000b220


	//   ....[11]....
        /*0100*/ 	.word	0x0000b2e0


	//   ....[12]....
        /*0104*/ 	.word	0x0000b330


	//   ....[13]....
        /*0108*/ 	.word	0x0000b4d0


	//   ....[14]....
        /*010c*/ 	.word	0x0000b640


	//   ....[15]....
        /*0110*/ 	.word	0x0000b690


	//   ....[16]....
        /*0114*/ 	.word	0x0000b740


	//   ....[17]....
        /*0118*/ 	.word	0x0000b8d0


	//   ....[18]....
        /*011c*/ 	.word	0x0000ba60


	//   ....[19]....
        /*0120*/ 	.word	0x0000bbd0


	//   ....[20]....
        /*0124*/ 	.word	0x0000bd10


	//   ....[21]....
        /*0128*/ 	.word	0x0000bd50


	//   ....[22]....
        /*012c*/ 	.word	0x0000bd80


	//----- nvinfo : EIATTR_MAX_THREADS
	.align		4
.L_5177:
        /*0130*/ 	.byte	0x04, 0x05
        /*0132*/ 	.short	(.L_5179 - .L_5178)
.L_5178:
        /*0134*/ 	.word	0x00000080
        /*0138*/ 	.word	0x00000001
        /*013c*/ 	.word	0x00000001


	//----- nvinfo : EIATTR_CRS_STACK_SIZE
	.align		4
.L_5179:
        /*0140*/ 	.byte	0x04, 0x1e
        /*0142*/ 	.short	(.L_5181 - .L_5180)
.L_5180:
        /*0144*/ 	.word	0x00000000
.L_5181:


//--------------------- .nv.info._ZN2at6native18elementwise_kernelILi128ELi4EZNS0_22gpu_kernel_impl_nocastINS0_13BinaryFunctorIhhhZZZNS0_15binary_internal21div_floor_kernel_cudaERNS_18TensorIteratorBaseEENKUlvE_clEvENKUlvE_clEvEUlhhE_EEEEvS6_RKT_EUliE_EEviT1_ --------------------------
	.section	.nv.info._ZN2at6native18elementwise_kernelILi128ELi4EZNS0_22gpu_kernel_impl_nocastINS0_13BinaryFunctorIhhhZZZNS0_15binary_internal21div_floor_kernel_cudaERNS_18TensorIteratorBaseEENKUlvE_clEvENKUlvE_clEvEUlhhE_EEEEvS6_RKT_EUliE_EEviT1_,"",@"SHT_CUDA_INFO"
	.sectionflags	@""
	.align	4


	//----- nvinfo : EIATTR_CUDA_API_VERSION
	.align		4
        /*0000*/ 	.byte	0x04, 0x37
        /*0002*/ 	.short	(.L_5183 - .L_5182)
.L_5182:
        /*0004*/ 	.word	0x00000082


	//----- nvinfo : EIATTR_SW2861232_WAR
	.align		4
.L_5183:
        /*0008*/ 	.byte	0x01, 0x35
	.zero		2


	//----- nvinfo : EIATTR_PARAM_CBANK
	.align		4
        /*000c*/ 	.byte	0x04, 0x0a
        /*000e*/ 	.short	(.L_5185 - .L_5184)
	.align		4
.L_5184:
        /*0010*/ 	.word	index@(.nv.constant0._ZN2at6native18elementwise_kernelILi128ELi4EZNS0_22gpu_kernel_impl_nocastINS0_13BinaryFunctorIhhhZZZNS0_15binary_internal21div_floor_kernel_cudaERNS_18TensorIteratorBaseEENKUlvE_clEvENKUlvE_clEvEUlhhE_EEEEvS6_RKT_EUliE_EEviT1_)
        /*0014*/ 	.short	0x0160
        /*0016*/ 	.short	0x0290


	//----- nvinfo : EIATTR_CBANK_PARAM_SIZE
	.align		4
.L_5185:
        /*0018*/ 	.byte	0x03, 0x19
        /*001a*/ 	.short	0x0290


	//----- nvinfo : EIATTR_KPARAM_INFO
	.align		4
        /*001c*/ 	.byte	0x04, 0x17
        /*001e*/ 	.short	(.L_5187 - .L_5186)
.L_5186:
        /*0020*/ 	.word	0x00000000
        /*0024*/ 	.short	0x0001
        /*0026*/ 	.short	0x0008
        /*0028*/ 	.byte	0x00, 0xf0, 0x21, 0x0a


	//----- nvinfo : EIATTR_KPARAM_INFO
	.align		4
.L_5187:
        /*002c*/ 	.byte	0x04, 0x17
        /*002e*/ 	.short	(.L_5189 - .L_5188)
.L_5188:
        /*0030*/ 	.word	0x00000000
        /*0034*/ 	.short	0x0000
        /*0036*/ 	.short	0x0000
        /*0038*/ 	.byte	0x00, 0xf0, 0x11, 0x00


	//----- nvinfo : EIATTR_MAXREG_COUNT
	.align		4
.L_5189:
        /*003c*/ 	.byte	0x03, 0x1b
        /*003e*/ 	.short	0x0080


	//----- nvinfo : EIATTR_MERCURY_ISA_VERSION
	.align		4
        /*0040*/ 	.byte	0x03, 0x5f
        /*0042*/ 	.short	0x0000


	//----- nvinfo : EIATTR_EXIT_INSTR_OFFSETS
	.align		4
        /*0044*/ 	.byte	0x04, 0x1c
        /*0046*/ 	.short	(.L_5191 - .L_5190)


	//   ....[0]....
.L_5190:
        /*0048*/ 	.word	0x000032c0


	//   ....[1]....
        /*004c*/ 	.word	0x00004350


	//----- nvinfo : EIATTR_MAX_THREADS
	.align		4
.L_5191:
        /*0050*/ 	.byte	0x04, 0x05
        /*0052*/ 	.short	(.L_5193 - .L_5192)
.L_5192:
        /*0054*/ 	.word	0x00000080
        /*0058*/ 	.word	0x00000001
        /*005c*/ 	.word	0x00000001


	//----- nvinfo : EIATTR_CRS_STACK_SIZE
	.align		4
.L_5193:
        /*0060*/ 	.byte	0x04, 0x1e
        /*0062*/ 	.short	(.L_5195 - .L_5194)
.L_5194:
        /*0064*/ 	.word	0x00000000
.L_5195:


//--------------------- .nv.info._ZN2at6native27unrolled_elementwise_kernelINS0_13BinaryFunctorIhhhZZZNS0_15binary_internal21div_floor_kernel_cudaERNS_18TensorIteratorBaseEENKUlvE_clEvENKUlvE_clEvEUlhhE_EESt5arrayIPcLm3EELi4E23TrivialOffsetCalculatorILi2EjESD_ILi1EjENS0_6memory15LoadWithoutCastENSG_16StoreWithoutCastEEEviT_T0_T2_T3_T4_T5_ --------------------------
	.section	.nv.info._ZN2at6native27unrolled_elementwise_kernelINS0_13BinaryFunctorIhhhZZZNS0_15binary_internal21div_floor_kernel_cudaERNS_18TensorIteratorBaseEENKUlvE_clEvENKUlvE_clEvEUlhhE_EESt5arrayIPcLm3EELi4E23TrivialOffsetCalculatorILi2EjESD_ILi1EjENS0_6memory15LoadWithoutCastENSG_16StoreWithoutCastEEEviT_T0_T2_T3_T4_T5_,"",@"SHT_CUDA_INFO"
	.sectionflags	@""
	.align	4


	//----- nvinfo : EIATTR_CUDA_API_VERSION
	.align		4
        /*0000*/ 	.byte	0x04, 0x37
        /*0002*/ 	.short	(.L_5197 - .L_5196)
.L_5196:
        /*0004*/ 	.word	0x00000082


	//----- nvinfo : EIATTR_SW2861232_WAR
	.align		4
.L_5197:
        /*0008*/ 	.byte	0x01, 0x35
	.zero		2


	//----- nvinfo : EIATTR_PARAM_CBANK
	.align		4
        /*000c*/ 	.byte	0x04, 0x0a
        /*000e*/ 	.short	(.L_5199 - .L_5198)
	.align		4
.L_5198:
        /*0010*/ 	.word	index@(.nv.constant0._ZN2at6native27unrolled_elementwise_kernelINS0_13BinaryFunctorIhhhZZZNS0_15binary_internal21div_floor_kernel_cudaERNS_18TensorIteratorBaseEENKUlvE_clEvENKUlvE_clEvEUlhhE_EESt5arrayIPcLm3EELi4E23TrivialOffsetCalculatorILi2EjESD_ILi1EjENS0_6memory15LoadWithoutCastENSG_16StoreWithoutCastEEEviT_T0_T2_T3_T4_T5_)
        /*0014*/ 	.short	0x0160
        /*0016*/ 	.short	0x0024


	//----- nvinfo : EIATTR_CBANK_PARAM_SIZE
	.align		4
.L_5199:
        /*0018*/ 	.byte	0x03, 0x19
        /*001a*/ 	.short	0x0024


	//----- nvinfo : EIATTR_KPARAM_INFO
	.align		4
        /*001c*/ 	.byte	0x04, 0x17
        /*001e*/ 	.short	(.L_5201 - .L_5200)
.L_5200:
        /*0020*/ 	.word	0x00000000
        /*0024*/ 	.short	0x0006
        /*0026*/ 	.short	0x0023
        /*0028*/ 	.byte	0x00, 0xf0, 0x05, 0x00


	//----- nvinfo : EIATTR_KPARAM_INFO
	.align		4
.L_5201:
        /*002c*/ 	.byte	0x04, 0x17
        /*002e*/ 	.short	(.L_5203 - .L_5202)
.L_5202:
        /*0030*/ 	.word	0x00000000
        /*0034*/ 	.short	0x0005
        /*0036*/ 	.short	0x0022
        /*0038*/ 	.byte	0x00, 0xf0, 0x05, 0x00


	//----- nvinfo : EIATTR_KPARAM_INFO
	.align		4
.L_5203:
        /*003c*/ 	.byte	0x04, 0x17
        /*003e*/ 	.short	(.L_5205 - .L_5204)
.L_5204:
        /*0040*/ 	.word	0x00000000
        /*0044*/ 	.short	0x0004
        /*0046*/ 	.short	0x0021
        /*0048*/ 	.byte	0x00, 0xf0, 0x05, 0x00


	//----- nvinfo : EIATTR_KPARAM_INFO
	.align		4
.L_5205:
        /*004c*/ 	.byte	0x04, 0x17
        /*004e*/ 	.short	(.L_5207 - .L_5206)
.L_5206:
        /*0050*/ 	.word	0x00000000
        /*0054*/ 	.short	0x0003
        /*0056*/ 	.short	0x0020
        /*0058*/ 	.byte	0x00, 0xf0, 0x05, 0x00


	//----- nvinfo : EIATTR_KPARAM_INFO
	.align		4
.L_5207:
        /*005c*/ 	.byte	0x04, 0x17
        /*005e*/ 	.short	(.L_5209 - .L_5208)
.L_5208:
        /*0060*/ 	.word	0x00000000
        /*0064*/ 	.short	0x0002
        /*0066*/ 	.short	0x0008
        /*0068*/ 	.byte	0x00, 0xf0, 0x61, 0x00


	//----- nvinfo : EIATTR_KPARAM_INFO
	.align		4
.L_5209:
        /*006c*/ 	.byte	0x04, 0x17
        /*006e*/ 	.short	(.L_5211 - .L_5210)
.L_5210:
        /*0070*/ 	.word	0x00000000
        /*0074*/ 	.short	0x0001
        /*0076*/ 	.short	0x0004
        /*0078*/ 	.byte	0x00, 0xf0, 0x05, 0x00


	//----- nvinfo : EIATTR_KPARAM_INFO
	.align		4
.L_5211:
        /*007c*/ 	.byte	0x04, 0x17
        /*007e*/ 	.short	(.L_5213 - .L_5212)
.L_5212:
        /*0080*/ 	.word	0x00000000
        /*0084*/ 	.short	0x0000
        /*0086*/ 	.short	0x0000
        /*0088*/ 	.byte	0x00, 0xf0, 0x11, 0x00


	//----- nvinfo : EIATTR_MAXREG_COUNT
	.align		4
.L_5213:
        /*008c*/ 	.byte	0x03, 0x1b
        /*008e*/ 	.short	0x00ff


	//----- nvinfo : EIATTR_MERCURY_ISA_VERSION
	.align		4
        /*0090*/ 	.byte	0x03, 0x5f
        /*0092*/ 	.short	0x0000


	//----- nvinfo : EIATTR_EXIT_INSTR_OFFSETS
	.align		4
        /*0094*/ 	.byte	0x04, 0x1c
        /*0096*/ 	.short	(.L_5215 - .L_5214)


	//   ....[0]....
.L_5214:
        /*0098*/ 	.word	0x000006e0


	//   ....[1]....
        /*009c*/ 	.word	0x00000730


	//----- nvinfo : EIATTR_MAX_THREADS
	.align		4
.L_5215:
        /*00a0*/ 	.byte	0x04, 0x05
        /*00a2*/ 	.short	(.L_5217 - .L_5216)
.L_5216:
        /*00a4*/ 	.word	0x00000080
        /*00a8*/ 	.word	0x00000001
        /*00ac*/ 	.word	0x00000001


	//----- nvinfo : EIATTR_CRS_STACK_SIZE
	.align		4
.L_5217:
        /*00b0*/ 	.byte	0x04, 0x1e
        /*00b2*/ 	.short	(.L_5219 - .L_5218)
.L_5218:
        /*00b4*/ 	.word	0x00000000
.L_5219:


//--------------------- .nv.info._ZN2at6native29vectorized_elementwise_kernelILi2ENS0_13BinaryFunctorIhhhZZZNS0_15binary_internal21div_floor_kernel_cudaERNS_18TensorIteratorBaseEENKUlvE_clEvENKUlvE_clEvEUlhhE_EESt5arrayIPcLm3EEEEviT0_T1_ --------------------------
	.section	.nv.info._ZN2at6native29vectorized_elementwise_kernelILi2ENS0_13BinaryFunctorIhhhZZZNS0_15binary_internal21div_floor_kernel_cudaERNS_18TensorIteratorBaseEENKUlvE_clEvENKUlvE_clEvEUlhhE_EESt5arrayIPcLm3EEEEviT0_T1_,"",@"SHT_CUDA_INFO"
	.sectionflags	@""
	.align	4


	//----- nvinfo : EIATTR_CUDA_API_VERSION
	.align		4
        /*0000*/ 	.byte	0x04, 0x37
        /*0002*/ 	.short	(.L_5221 - .L_5220)
.L_5220:
        /*0004*/ 	.word	0x00000082


	//----- nvinfo : EIATTR_SW2861232_WAR
	.align		4
.L_5221:
        /*0008*/ 	.byte	0x01, 0x35
	.zero		2


	//----- nvinfo : EIATTR_PARAM_CBANK
	.align		4
        /*000c*/ 	.byte	0x04, 0x0a
        /*000e*/ 	.short	(.L_5223 - .L_5222)
	.align		4
.L_5222:
        /*0010*/ 	.word	index@(.nv.constant0._ZN2at6native29vectorized_elementwise_kernelILi2ENS0_13BinaryFunctorIhhhZZZNS0_15binary_internal21div_floor_kernel_cudaERNS_18TensorIteratorBaseEENKUlvE_clEvENKUlvE_clEvEUlhhE_EESt5arrayIPcLm3EEEEviT0_T1_)
        /*0014*/ 	.short	0x0160
        /*0016*/ 	.short	0x0020


	//----- nvinfo : EIATTR_CBANK_PARAM_SIZE
	.align		4
.L_5223:
        /*0018*/ 	.byte	0x03, 0x19
        /*001a*/ 	.short	0x0020


	//----- nvinfo : EIATTR_KPARAM_INFO
	.align		4
        /*001c*/ 	.byte	0x04, 0x17
        /*001e*/ 	.short	(.L_5225 - .L_5224)
.L_5224:
        /*0020*/ 	.word	0x00000000
        /*0024*/ 	.short	0x0002
        /*0026*/ 	.short	0x0008
        /*0028*/ 	.byte	0x00, 0xf0, 0x61, 0x00


	//----- nvinfo : EIATTR_KPARAM_INFO
	.align		4
.L_5225:
        /*002c*/ 	.byte	0x04, 0x17
        /*002e*/ 	.short	(.L_5227 - .L_5226)
.L_5226:
        /*0030*/ 	.word	0x00000000
        /*0034*/ 	.short	0x0001
        /*0036*/ 	.short	0x0004
        /*0038*/ 	.byte	0x00, 0xf0, 0x05, 0x00


	//----- nvinfo : EIATTR_KPARAM_INFO
	.align		4
.L_5227:
        /*003c*/ 	.byte	0x04, 0x17
        /*003e*/ 	.short	(.L_5229 - .L_5228)
.L_5228:
        /*0040*/ 	.word	0x00000000
        /*0044*/ 	.short	0x0000
        /*0046*/ 	.short	0x0000
        /*0048*/ 	.byte	0x00, 0xf0, 0x11, 0x00


	//----- nvinfo : EIATTR_MAXREG_COUNT
	.align		4
.L_5229:
        /*004c*/ 	.byte	0x03, 0x1b
        /*004e*/ 	.short	0x00ff


	//----- nvinfo : EIATTR_MERCURY_ISA_VERSION
	.align		4
        /*0050*/ 	.byte	0x03, 0x5f
        /*0052*/ 	.short	0x0000


	//----- nvinfo : EIATTR_EXIT_INSTR_OFFSETS
	.align		4
        /*0054*/ 	.byte	0x04, 0x1c
        /*0056*/ 	.short	(.L_5231 - .L_5230)


	//   ....[0]....
.L_5230:
        /*0058*/ 	.word	0x00000540


	//   ....[1]....
        /*005c*/ 	.word	0x00001310


	//   ....[2]....
        /*0060*/ 	.word	0x00001360


	//----- nvinfo : EIATTR_MAX_THREADS
	.align		4
.L_5231:
        /*0064*/ 	.byte	0x04, 0x05
        /*0066*/ 	.short	(.L_5233 - .L_5232)
.L_5232:
        /*0068*/ 	.word	0x00000080
        /*006c*/ 	.word	0x00000001
        /*0070*/ 	.word	0x00000001


	//----- nvinfo : EIATTR_CRS_STACK_SIZE
	.align		4
.L_5233:
        /*0074*/ 	.byte	0x04, 0x1e
        /*0076*/ 	.short	(.L_5235 - .L_5234)
.L_5234:
        /*0078*/ 	.word	0x00000000
.L_5235:


//--------------------- .nv.info._ZN2at6native29vectorized_elementwise_kernelILi4ENS0_13BinaryFunctorIhhhZZZNS0_15binary_internal21div_floor_kernel_cudaERNS_18TensorIteratorBaseEENKUlvE_clEvENKUlvE_clEvEUlhhE_EESt5arrayIPcLm3EEEEviT0_T1_ --------------------------
	.section	.nv.info._ZN2at6native29vectorized_elementwise_kernelILi4ENS0_13BinaryFunctorIhhhZZZNS0_15binary_internal21div_floor_kernel_cudaERNS_18TensorIteratorBaseEENKUlvE_clEvENKUlvE_clEvEUlhhE_EESt5arrayIPcLm3EEEEviT0_T1_,"",@"SHT_CUDA_INFO"
	.sectionflags	@""
	.align	4


	//----- nvinfo : EIATTR_CUDA_API_VERSION
	.align		4
        /*0000*/ 	.byte	0x04, 0x37
        /*0002*/ 	.short	(.L_5237 - .L_5236)
.L_5236:
        /*0004*/ 	.word	0x00000082


	//----- nvinfo : EIATTR_SW2861232_WAR
	.align		4
.L_5237:
        /*0008*/ 	.byte	0x01, 0x35
	.zero		2


	//----- nvinfo : EIATTR_PARAM_CBANK
	.align		4
        /*000c*/ 	.byte	0x04, 0x0a
        /*000e*/ 	.short	(.L_5239 - .L_5238)
	.align		4
.L_5238:
        /*0010*/ 	.word	index@(.nv.constant0._ZN2at6native29vectorized_elementwise_kernelILi4ENS0_13BinaryFunctorIhhhZZZNS0_15binary_internal21div_floor_kernel_cudaERNS_18TensorIteratorBaseEENKUlvE_clEvENKUlvE_clEvEUlhhE_EESt5arrayIPcLm3EEEEviT0_T1_)
        /*0014*/ 	.short	0x0160
        /*0016*/ 	.short	0x0020


	//----- nvinfo : EIATTR_CBANK_PARAM_SIZE
	.align		4
.L_5239:
        /*0018*/ 	.byte	0x03, 0x19
        /*001a*/ 	.short	0x0020


	//----- nvinfo : EIATTR_KPARAM_INFO
	.align		4
        /*001c*/ 	.byte	0x04, 0x17
        /*001e*/ 	.short	(.L_5241 - .L_5240)
.L_5240:
        /*0020*/ 	.word	0x00000000
        /*0024*/ 	.short	0x0002
        /*0026*/ 	.short	0x0008
        /*0028*/ 	.byte	0x00, 0xf0, 0x61, 0x00


	//----- nvinfo : EIATTR_KPARAM_INFO
	.align		4
.L_5241:
        /*002c*/ 	.byte	0x04, 0x17
        /*002e*/ 	.short	(.L_5243 - .L_5242)
.L_5242:
        /*0030*/ 	.word	0x00000000
        /*0034*/ 	.short	0x0001
        /*0036*/ 	.short	0x0004
        /*0038*/ 	.byte	0x00, 0xf0, 0x05, 0x00


	//----- nvinfo : EIATTR_KPARAM_INFO
	.align		4
.L_5243:
        /*003c*/ 	.byte	0x04, 0x17
        /*003e*/ 	.short	(.L_5245 - .L_5244)
.L_5244:
        /*0040*/ 	.word	0x00000000
        /*0044*/ 	.short	0x0000
        /*0046*/ 	.short	0x0000
        /*0048*/ 	.byte	0x00, 0xf0, 0x11, 0x00


	//----- nvinfo : EIATTR_MAXREG_COUNT
	.align		4
.L_5245:
        /*004c*/ 	.byte	0x03, 0x1b
        /*004e*/ 	.short	0x00ff


	//----- nvinfo : EIATTR_MERCURY_ISA_VERSION
	.align		4
        /*0050*/ 	.byte	0x03, 0x5f
        /*0052*/ 	.short	0x0000


	//----- nvinfo : EIATTR_EXIT_INSTR_OFFSETS
	.align		4
        /*0054*/ 	.byte	0x04, 0x1c
        /*0056*/ 	.short	(.L_5247 - .L_5246)


	//   ....[0]....
.L_5246:
        /*0058*/ 	.word	0x00000520


	//   ....[1]....
        /*005c*/ 	.word	0x000012f0


	//   ....[2]....
        /*0060*/ 	.word	0x00001340


	//----- nvinfo : EIATTR_MAX_THREADS
	.align		4
.L_5247:
        /*0064*/ 	.byte	0x04, 0x05
        /*0066*/ 	.short	(.L_5249 - .L_5248)
.L_5248:
        /*0068*/ 	.word	0x00000080
        /*006c*/ 	.word	0x00000001
        /*0070*/ 	.word	0x00000001


	//----- nvinfo : EIATTR_CRS_STACK_SIZE
	.align		4
.L_5249:
        /*0074*/ 	.byte	0x04, 0x1e
        /*0076*/ 	.short	(.L_5251 - .L_5250)
.L_5250:
        /*0078*/ 	.word	0x00000000
.L_5251:


//--------------------- .nv.info._ZN2at6native29vectorized_elementwise_kernelILi8ENS0_13BinaryFunctorIhhhZZZNS0_15binary_internal21div_floor_kernel_cudaERNS_18TensorIteratorBaseEENKUlvE_clEvENKUlvE_clEvEUlhhE_EESt5arrayIPcLm3EEEEviT0_T1_ --------------------------
	.section	.nv.info._ZN2at6native29vectorized_elementwise_kernelILi8ENS0_13BinaryFunctorIhhhZZZNS0_15binary_internal21div_floor_kernel_cudaERNS_18TensorIteratorBaseEENKUlvE_clEvENKUlvE_clEvEUlhhE_EESt5arrayIPcLm3EEEEviT0_T1_,"",@"SHT_CUDA_INFO"
	.sectionflags	@""
	.align	4


	//----- nvinfo : EIATTR_CUDA_API_VERSION
	.align		4
        /*0000*/ 	.byte	0x04, 0x37
        /*0002*/ 	.short	(.L_5253 - .L_5252)
.L_5252:
        /*0004*/ 	.word	0x00000082


	//----- nvinfo : EIATTR_SW2861232_WAR
	.align		4
.L_5253:
        /*0008*/ 	.byte	0x01, 0x35
	.zero		2


	//----- nvinfo : EIATTR_PARAM_CBANK
	.align		4
        /*000c*/ 	.byte	0x04, 0x0a
        /*000e*/ 	.short	(.L_5255 - .L_5254)
	.align		4
.L_5254:
        /*0010*/ 	.word	index@(.nv.constant0._ZN2at6native29vectorized_elementwise_kernelILi8ENS0_13BinaryFunctorIhhhZZZNS0_15binary_internal21div_floor_kernel_cudaERNS_18TensorIteratorBaseEENKUlvE_clEvENKUlvE_clEvEUlhhE_EESt5arrayIPcLm3EEEEviT0_T1_)
        /*0014*/ 	.short	0x0160
        /*0016*/ 	.short	0x0020


	//----- nvinfo : EIATTR_CBANK_PARAM_SIZE
	.align		4
.L_5255:
        /*0018*/ 	.byte	0x03, 0x19
        /*001a*/ 	.short	0x0020


	//----- nvinfo : EIATTR_KPARAM_INFO
	.align		4
        /*001c*/ 	.byte	0x04, 0x17
        /*001e*/ 	.short	(.L_5257 - .L_5256)
.L_5256:
        /*0020*/ 	.word	0x00000000
        /*0024*/ 	.short	0x0002
        /*0026*/ 	.short	0x0008
        /*0028*/ 	.byte	0x00, 0xf0, 0x61, 0x00


	//----- nvinfo : EIATTR_KPARAM_INFO
	.align		4
.L_5257:
        /*002c*/ 	.byte	0x04, 0x17
        /*002e*/ 	.short	(.L_5259 - .L_5258)
.L_5258:
        /*0030*/ 	.word	0x00000000
        /*0034*/ 	.short	0x0001
        /*0036*/ 	.short	0x0004
        /*0038*/ 	.byte	0x00, 0xf0, 0x05, 0x00


	//----- nvinfo : EIATTR_KPARAM_INFO
	.align		4
.L_5259:
        /*003c*/ 	.byte	0x04, 0x17
        /*003e*/ 	.short	(.L_5261 - .L_5260)
.L_5260:
        /*0040*/ 	.word	0x00000000
        /*0044*/ 	.short	0x0000
        /*0046*/ 	.short	0x0000
        /*0048*/ 	.byte	0x00, 0xf0, 0x11, 0x00


	//----- nvinfo : EIATTR_MAXREG_COUNT
	.align		4
.L_5261:
        /*004c*/ 	.byte	0x03, 0x1b
        /*004e*/ 	.short	0x00ff


	//----- nvinfo : EIATTR_MERCURY_ISA_VERSION
	.align		4
        /*0050*/ 	.byte	0x03, 0x5f
        /*0052*/ 	.short	0x0000


	//----- nvinfo : EIATTR_EXIT_INSTR_OFFSETS
	.align		4
        /*0054*/ 	.byte	0x04, 0x1c
        /*0056*/ 	.short	(.L_5263 - .L_5262)


	//   ....[0]....
.L_5262:
        /*0058*/ 	.word	0x00000010


	//----- nvinfo : EIATTR_MAX_THREADS
	.align		4
.L_5263:
        /*005c*/ 	.byte	0x04, 0x05
        /*005e*/ 	.short	(.L_5265 - .L_5264)
.L_5264:
        /*0060*/ 	.word	0x00000080
        /*0064*/ 	.word	0x00000001
        /*0068*/ 	.word	0x00000001
.L_5265:


//--------------------- .nv.info._ZN2at6native18elementwise_kernelILi128ELi4EZNS0_15gpu_kernel_implINS0_13BUnaryFunctorIhhhZZZNS0_15binary_internal21div_floor_kernel_cudaERNS_18TensorIteratorBaseEENKUlvE_clEvENKUlvE_clEvEUlhhE_EEEEvS6_RKT_EUliE_EEviT1_ --------------------------
	.section	.nv.info._ZN2at6native18elementwise_kernelILi128ELi4EZNS0_15gpu_kernel_implINS0_13BUnaryFunctorIhhhZZZNS0_15binary_internal21div_floor_kernel_cudaERNS_18TensorIteratorBaseEENKUlvE_clEvENKUlvE_clEvEUlhhE_EEEEvS6_RKT_EUliE_EEviT1_,"",@"SHT_CUDA_INFO"
	.sectionflags	@""
	.align	4


	//----- nvinfo : EIATTR_CUDA_API_VERSION
	.align		4
        /*0000*/ 	.byte	0x04, 0x37
        /*0002*/ 	.short	(.L_5267 - .L_5266)
.L_5266:
        /*0004*/ 	.word	0x00000082


	//----- nvinfo : EIATTR_SW2861232_WAR
	.align		4
.L_5267:
        /*0008*/ 	.byte	0x01, 0x35
	.zero		2


	//----- nvinfo : EIATTR_PARAM_CBANK
	.align		4
        /*000c*/ 	.byte	0x04, 0x0a
        /*000e*/ 	.short	(.L_5269 - .L_5268)
	.align		4
.L_5268:
        /*0010*/ 	.word	index@(.nv.constant0._ZN2at6native18elementwise_kernelILi128ELi4EZNS0_15gpu_kernel_implINS0_13BUnaryFunctorIhhhZZZNS0_15binary_internal21div_floor_kernel_cudaERNS_18TensorIteratorBaseEENKUlvE_clEvENKUlvE_clEvEUlhhE_EEEEvS6_RKT_EUliE_EEviT1_)
        /*0014*/ 	.short	0x0160
        /*0016*/ 	.short	0x0220


	//----- nvinfo : EIATTR_CBANK_PARAM_SIZE
	.align		4
.L_5269:
        /*0018*/ 	.byte	0x03, 0x19
        /*001a*/ 	.short	0x0220


	//----- nvinfo : EIATTR_KPARAM_INFO
	.align		4
        /*001c*/ 	.byte	0x04, 0x17
        /*001e*/ 	.short	(.L_5271 - .L_5270)
.L_5270:
        /*0020*/ 	.word	0x00000000
        /*0024*/ 	.short	0x0001
        /*0026*/ 	.short	0x0008
        /*0028*/ 	.byte	0x00, 0xf0, 0x61, 0x08


	//----- nvinfo : EIATTR_KPARAM_INFO
	.align		4
.L_5271:
        /*002c*/ 	.byte	0x04, 0x17
        /*002e*/ 	.short	(.L_5273 - .L_5272)
.L_5272:
        /*0030*/ 	.word	0x00000000
        /*0034*/ 	.short	0x0000
        /*0036*/ 	.short	0x0000
        /*0038*/ 	.byte	0x00, 0xf0, 0x11, 0x00


	//----- nvinfo : EIATTR_MAXREG_COUNT
	.align		4
.L_5273:
        /*003c*/ 	.byte	0x03, 0x1b
        /*003e*/ 	.short	0x0080


	//----- nvinfo : EIATTR_EXTERNS
	.align		4
        /*0040*/ 	.byte	0x04, 0x0f
        /*0042*/ 	.short	(.L_5275 - .L_5274)


	//   ....[0]....
	.align		4
.L_5274:
        /*0044*/ 	.word	index@(__assertfail)


	//----- nvinfo : EIATTR_MERCURY_ISA_VERSION
	.align		4
.L_5275:
        /*0048*/ 	.byte	0x03, 0x5f
        /*004a*/ 	.short	0x0000


	//----- nvinfo : EIATTR_SYSCALL_OFFSETS
	.align		4
        /*004c*/ 	.byte	0x04, 0x46
        /*004e*/ 	.short	(.L_5277 - .L_5276)


	//   ....[0]....
.L_5276:
        /*0050*/ 	.word	0x00001d70


	//   ....[1]....
        /*0054*/ 	.word	0x00002c50


	//   ....[2]....
        /*0058*/ 	.word	0x00004a10


	//   ....[3]....
        /*005c*/ 	.word	0x000058f0


	//   ....[4]....
        /*0060*/ 	.word	0x00007680


	//   ....[5]....
        /*0064*/ 	.word	0x00008560


	//   ....[6]....
        /*0068*/ 	.word	0x0000a300


	//   ....[7]....
        /*006c*/ 	.word	0x0000b1e0


	//----- nvinfo : EIATTR_EXIT_INSTR_OFFSETS
	.align		4
.L_5277:
        /*0070*/ 	.byte	0x04, 0x1c
        /*0072*/ 	.short	(.L_5279 - .L_5278)


	//   ....[0]....
.L_5278:
        /*0074*/ 	.word	0x00008610


	//   ....[1]....
        /*0078*/ 	.word	0x0000a480


	//   ....[2]....
        /*007c*/ 	.word	0x0000a4a0


	//   ....[3]....
        /*0080*/ 	.word	0x0000a540


	//   ....[4]....
        /*0084*/ 	.word	0x0000a570


	//   ....[5]....
        /*0088*/ 	.word	0x0000a590


	//   ....[6]....
        /*008c*/ 	.word	0x0000a620


	//   ....[7]....
        /*0090*/ 	.word	0x0000a660


	//   ....[8]....
        /*0094*/ 	.word	0x0000a700


	//   ....[9]....
        /*0098*/ 	.word	0x0000a750


	//   ....[10]....
        /*009c*/ 	.word	0x0000a780


	//   ....[11]....
        /*00a0*/ 	.word	0x0000a840


	//   ....[12]....
        /*00a4*/ 	.word	0x0000a880


	//   ....[13]....
        /*00a8*/ 	.word	0x0000aa10


	//   ....[14]....
        /*00ac*/ 	.word	0x0000ab70


	//   ....[15]....
        /*00b0*/ 	.word	0x0000abb0


	//   ....[16]....
        /*00b4*/ 	.word	0x0000ac50


	//   ....[17]....
        /*00b8*/ 	.word	0x0000add0


	//   ....[18]....
        /*00bc*/ 	.word	0x0000af50


	//   ....[19]....
        /*00c0*/ 	.word	0x0000b0b0


	//   ....[20]....
        /*00c4*/ 	.word	0x0000b1f0


	//   ....[21]....
        /*00c8*/ 	.word	0x0000b230


	//   ....[22]....
        /*00cc*/ 	.word	0x0000b260


	//----- nvinfo : EIATTR_MAX_THREADS
	.align		4
.L_5279:
        /*00d0*/ 	.byte	0x04, 0x05
        /*00d2*/ 	.short	(.L_5281 - .L_5280)
.L_5280:
        /*00d4*/ 	.word	0x00000080
        /*00d8*/ 	.word	0x00000001
        /*00dc*/ 	.word	0x00000001


	//----- nvinfo : EIATTR_CRS_STACK_SIZE
	.align		4
.L_5281:
        /*00e0*/ 	.byte	0x04, 0x1e
        /*00e2*/ 	.short	(.L_5283 - .L_5282)
.L_5282:
        /*00e4*/ 	.word	0x00000000
.L_5283:


//--------------------- .nv.info._ZN2at6native27unrolled_elementwise_kernelINS0_13BUnaryFunctorIhhhZZZNS0_15binary_internal21div_floor_kernel_cudaERNS_18TensorIteratorBaseEENKUlvE_clEvENKUlvE_clEvEUlhhE_EESt5arrayIPcLm2EELi4E23TrivialOffsetCalculatorILi1EjESE_NS0_6memory12LoadWithCastILi1EEENSF_13StoreWithCastILi1EEEEEviT_T0_T2_T3_T4_T5_ --------------------------
	.section	.nv.info._ZN2at6native27unrolled_elementwise_kernelINS0_13BUnaryFunctorIhhhZZZNS0_15binary_internal21div_floor_kernel_cudaERNS_18TensorIteratorBaseEENKUlvE_clEvENKUlvE_clEvEUlhhE_EESt5arrayIPcLm2EELi4E23TrivialOffsetCalculatorILi1EjESE_NS0_6memory12LoadWithCastILi1EEENSF_13StoreWithCastILi1EEEEEviT_T0_T2_T3_T4_T5_,"",@"SHT_CUDA_INFO"
	.sectionflags	@""
	.align	4


	//----- nvinfo : EIATTR_CUDA_API_VERSION
	.align		4
        /*0000*/ 	.byte	0x04, 0x37
        /*0002*/ 	.short	(.L_5285 - .L_5284)
.L_5284:
        /*0004*/ 	.word	0x00000082


	//----- nvinfo : EIATTR_SW2861232_WAR
	.align		4
.L_5285:
        /*0008*/ 	.byte	0x01, 0x35
	.zero		2


	//----- nvinfo : EIATTR_PARAM_CBANK
	.align		4
        /*000c*/ 	.byte	0x04, 0x0a
        /*000e*/ 	.short	(.L_5287 - .L_5286)
	.align		4
.L_5286:
        /*0010*/ 	.word	index@(.nv.constant0._ZN2at6native27unrolled_elementwise_kernelINS0_13BUnaryFunctorIhhhZZZNS0_15binary_internal21div_floor_kernel_cudaERNS_18TensorIteratorBaseEENKUlvE_clEvENKUlvE_clEvEUlhhE_EESt5arrayIPcLm2EELi4E23TrivialOffsetCalculatorILi1EjESE_NS0_6memory12LoadWithCastILi1EEENSF_13StoreWithCastILi1EEEEEviT_T0_T2_T3_T4_T5_)
        /*0014*/ 	.short	0x0160
        /*0016*/ 	.short	0x002c


	//----- nvinfo : EIATTR_CBANK_PARAM_SIZE
	.align		4
.L_5287:
        /*0018*/ 	.byte	0x03, 0x19
        /*001a*/ 	.short	0x002c


	//----- nvinfo : EIATTR_KPARAM_INFO
	.align		4
        /*001c*/ 	.byte	0x04, 0x17
        /*001e*/ 	.short	(.L_5289 - .L_5288)
.L_5288:
        /*0020*/ 	.word	0x00000000
        /*0024*/ 	.short	0x0006
        /*0026*/ 	.short	0x0024
        /*0028*/ 	.byte	0x00, 0xf0, 0x21, 0x00


	//----- nvinfo : EIATTR_KPARAM_INFO
	.align		4
.L_5289:
        /*002c*/ 	.byte	0x04, 0x17
        /*002e*/ 	.short	(.L_5291 - .L_5290)
.L_5290:
        /*0030*/ 	.word	0x00000000
        /*0034*/ 	.short	0x0005
        /*0036*/ 	.short	0x001c
        /*0038*/ 	.byte	0x00, 0xf0, 0x21, 0x00


	//----- nvinfo : EIATTR_KPARAM_INFO
	.align		4
.L_5291:
        /*003c*/ 	.byte	0x04, 0x17
        /*003e*/ 	.short	(.L_5293 - .L_5292)
.L_5292:
        /*0040*/ 	.word	0x00000000
        /*0044*/ 	.short	0x0004
        /*0046*/ 	.short	0x0019
        /*0048*/ 	.byte	0x00, 0xf0, 0x05, 0x00


	//----- nvinfo : EIATTR_KPARAM_INFO
	.align		4
.L_5293:
        /*004c*/ 	.byte	0x04, 0x17
        /*004e*/ 	.short	(.L_5295 - .L_5294)
.L_5294:
        /*0050*/ 	.word	0x00000000
        /*0054*/ 	.short	0x0003
        /*0056*/ 	.short	0x0018
        /*0058*/ 	.byte	0x00, 0xf0, 0x05, 0x00


	//----- nvinfo : EIATTR_KPARAM_INFO
	.align		4
.L_5295:
        /*005c*/ 	.byte	0x04, 0x17
        /*005e*/ 	.short	(.L_5297 - .L_5296)
.L_5296:
        /*0060*/ 	.word	0x00000000
        /*0064*/ 	.short	0x0002
        /*0066*/ 	.short	0x0008
        /*0068*/ 	.byte	0x00, 0xf0, 0x41, 0x00


	//----- nvinfo : EIATTR_KPARAM_INFO
	.align		4
.L_5297:
        /*006c*/ 	.byte	0x04, 0x17
        /*006e*/ 	.short	(.L_5299 - .L_5298)
.L_5298:
        /*0070*/ 	.word	0x00000000
        /*0074*/ 	.short	0x0001
        /*0076*/ 	.short	0x0004
        /*0078*/ 	.byte	0x00, 0xf0, 0x09, 0x00


	//----- nvinfo : EIATTR_KPARAM_INFO
	.align		4
.L_5299:
        /*007c*/ 	.byte	0x04, 0x17
        /*007e*/ 	.short	(.L_5301 - .L_5300)
.L_5300:
        /*0080*/ 	.word	0x00000000
        /*0084*/ 	.short	0x0000
        /*0086*/ 	.short	0x0000
        /*0088*/ 	.byte	0x00, 0xf0, 0x11, 0x00


	//----- nvinfo : EIATTR_MAXREG_COUNT
	.align		4
.L_5301:
        /*008c*/ 	.byte	0x03, 0x1b
        /*008e*/ 	.short	0x00ff


	//----- nvinfo : EIATTR_EXTERNS
	.align		4
        /*0090*/ 	.byte	0x04, 0x0f
        /*0092*/ 	.short	(.L_5303 - .L_5302)


	//   ....[0]....
	.align		4
.L_5302:
        /*0094*/ 	.word	index@(__assertfail)


	//----- nvinfo : EIATTR_MERCURY_ISA_VERSION
	.align		4
.L_5303:
        /*0098*/ 	.byte	0x03, 0x5f
        /*009a*/ 	.short	0x0000


	//----- nvinfo : EIATTR_SYSCALL_OFFSETS
	.align		4
        /*009c*/ 	.byte	0x04, 0x46
        /*009e*/ 	.short	(.L_5305 - .L_5304)


	//   ....[0]....
.L_5304:
        /*00a0*/ 	.word	0x00000f60


	//   ....[1]....
        /*00a4*/ 	.word	0x00001ec0


	//   ....[2]....
        /*00a8*/ 	.word	0x00002e30


	//   ....[3]....
        /*00ac*/ 	.word	0x00003d70


	//   ....[4]....
        /*00b0*/ 	.word	0x000050e0


	//   ....[5]....
        /*00b4*/ 	.word	0x00006120


	//   ....[6]....
        /*00b8*/ 	.word	0x00007120


	//   ....[7]....
        /*00bc*/ 	.word	0x00008120


	//----- nvinfo : EIATTR_EXIT_INSTR_OFFSETS
	.align		4
.L_5305:
        /*00c0*/ 	.byte	0x04, 0x1c
        /*00c2*/ 	.short	(.L_5307 - .L_5306)


	//   ....[0]....
.L_5306:
        /*00c4*/ 	.word	0x000071d0


	//   ....[1]....
        /*00c8*/ 	.word	0x000072e0


	//   ....[2]....
        /*00cc*/ 	.word	0x00007300


	//   ....[3]....
        /*00d0*/ 	.word	0x000073a0


	//   ....[4]....
        /*00d4*/ 	.word	0x000073d0


	//   ....[5]....
        /*00d8*/ 	.word	0x00007400


	//   ....[6]....
        /*00dc*/ 	.word	0x000074a0


	//   ....[7]....
        /*00e0*/ 	.word	0x000074f0


	//   ....[8]....
        /*00e4*/ 	.word	0x000075a0


	//   ....[9]....
        /*00e8*/ 	.word	0x00007600


	//   ....[10]....
        /*00ec*/ 	.word	0x00007640


	//   ....[11]....
        /*00f0*/ 	.word	0x00007700


	//   ....[12]....
        /*00f4*/ 	.word	0x00007750


	//   ....[13]....
        /*00f8*/ 	.word	0x000078f0


	//   ....[14]....
        /*00fc*/ 	.word	0x00007a60


	//   ....[15]....
        /*0100*/ 	.word	0x00007ab0


	//   ....[16]....
        /*0104*/ 	.word	0x00007b60


	//   ....[17]....
        /*0108*/ 	.word	0x00007cf0


	//   ....[18]....
        /*010c*/ 	.word	0x00007e80


	//   ....[19]....
        /*0110*/ 	.word	0x00007ff0


	//   ....[20]....
        /*0114*/ 	.word	0x00008130


	//   ....[21]....
        /*0118*/ 	.word	0x00008170


	//   ....[22]....
        /*011c*/ 	.word	0x000081a0


	//----- nvinfo : EIATTR_MAX_THREADS
	.align		4
.L_5307:
        /*0120*/ 	.byte	0x04, 0x05
        /*0122*/ 	.short	(.L_5309 - .L_5308)
.L_5308:
        /*0124*/ 	.word	0x00000080
        /*0128*/ 	.word	0x00000001
        /*012c*/ 	.word	0x00000001


	//----- nvinfo : EIATTR_CRS_STACK_SIZE
	.align		4
.L_5309:
        /*0130*/ 	.byte	0x04, 0x1e
        /*0132*/ 	.short	(.L_5311 - .L_5310)
.L_5310:
        /*0134*/ 	.word	0x00000000
.L_5311:


//--------------------- .nv.info._ZN2at6native18elementwise_kernelILi128ELi4EZNS0_22gpu_kernel_impl_nocastINS0_13BUnaryFunctorIhhhZZZNS0_15binary_internal21div_floor_kernel_cudaERNS_18TensorIteratorBaseEENKUlvE_clEvENKUlvE_clEvEUlhhE_EEEEvS6_RKT_EUliE_EEviT1_ --------------------------
	.section	.nv.info._ZN2at6native18elementwise_kernelILi128ELi4EZNS0_22gpu_kernel_impl_nocastINS0_13BUnaryFunctorIhhhZZZNS0_15binary_internal21div_floor_kernel_cudaERNS_18TensorIteratorBaseEENKUlvE_clEvENKUlvE_clEvEUlhhE_EEEEvS6_RKT_EUliE_EEviT1_,"",@"SHT_CUDA_INFO"
	.sectionflags	@""
	.align	4


	//----- nvinfo : EIATTR_CUDA_API_VERSION
	.align		4
        /*0000*/ 	.byte	0x04, 0x37
        /*0002*/ 	.short	(.L_5313 - .L_5312)
.L_5312:
        /*0004*/ 	.word	0x00000082


	//----- nvinfo : EIATTR_SW2861232_WAR
	.align		4
.L_5313:
        /*0008*/ 	.byte	0x01, 0x35
	.zero		2


	//----- nvinfo : EIATTR_PARAM_CBANK
	.align		4
        /*000c*/ 	.byte	0x04, 0x0a
        /*000e*/ 	.short	(.L_5315 - .L_5314)
	.align		4
.L_5314:
        /*0010*/ 	.word	index@(.nv.constant0._ZN2at6native18elementwise_kernelILi128ELi4EZNS0_22gpu_kernel_impl_nocastINS0_13BUnaryFunctorIhhhZZZNS0_15binary_internal21div_floor_kernel_cudaERNS_18TensorIteratorBaseEENKUlvE_clEvENKUlvE_clEvEUlhhE_EEEEvS6_RKT_EUliE_EEviT1_)
        /*0014*/ 	.short	0x0160
        /*0016*/ 	.short	0x0220


	//----- nvinfo : EIATTR_CBANK_PARAM_SIZE
	.align		4
.L_5315:
        /*0018*/ 	.byte	0x03, 0x19
        /*001a*/ 	.short	0x0220


	//----- nvinfo : EIATTR_KPARAM_INFO
	.align		4
        /*001c*/ 	.byte	0x04, 0x17
        /*001e*/ 	.short	(.L_5317 - .L_5316)
.L_5316:
        /*0020*/ 	.word	0x00000000
        /*0024*/ 	.short	0x0001
        /*0026*/ 	.short	0x0008
        /*0028*/ 	.byte	0x00, 0xf0, 0x61, 0x08


	//----- nvinfo : EIATTR_KPARAM_INFO
	.align		4
.L_5317:
        /*002c*/ 	.byte	0x04, 0x17
        /*002e*/ 	.short	(.L_5319 - .L_5318)
.L_5318:
        /*0030*/ 	.word	0x00000000
        /*0034*/ 	.short	0x0000
        /*0036*/ 	.short	0x0000
        /*0038*/ 	.byte	0x00, 0xf0, 0x11, 0x00


	//----- nvinfo : EIATTR_MAXREG_COUNT
	.align		4
.L_5319:
        /*003c*/ 	.byte	0x03, 0x1b
        /*003e*/ 	.short	0x0080


	//----- nvinfo : EIATTR_MERCURY_ISA_VERSION
	.align		4
        /*0040*/ 	.byte	0x03, 0x5f
        /*0042*/ 	.short	0x0000


	//----- nvinfo : EIATTR_EXIT_INSTR_OFFSETS
	.align		4
        /*0044*/ 	.byte	0x04, 0x1c
        /*0046*/ 	.short	(.L_5321 - .L_5320)


	//   ....[0]....
.L_5320:
        /*0048*/ 	.word	0x00002d90


	//   ....[1]....
        /*004c*/ 	.word	0x00003c60


	//----- nvinfo : EIATTR_MAX_THREADS
	.align		4
.L_5321:
        /*0050*/ 	.byte	0x04, 0x05
        /*0052*/ 	.short	(.L_5323 - .L_5322)
.L_5322:
        /*0054*/ 	.word	0x00000080
        /*0058*/ 	.word	0x00000001
        /*005c*/ 	.word	0x00000001


	//----- nvinfo : EIATTR_CRS_STACK_SIZE
	.align		4
.L_5323:
        /*0060*/ 	.byte	0x04, 0x1e
        /*0062*/ 	.short	(.L_5325 - .L_5324)
.L_5324:
        /*0064*/ 	.word	0x00000000
.L_5325:


//--------------------- .nv.info._ZN2at6native27unrolled_elementwise_kernelINS0_13BUnaryFunctorIhhhZZZNS0_15binary_internal21div_floor_kernel_cudaERNS_18TensorIteratorBaseEENKUlvE_clEvENKUlvE_clEvEUlhhE_EESt5arrayIPcLm2EELi4E23TrivialOffsetCalculatorILi1EjESE_NS0_6memory15LoadWithoutCastENSF_16StoreWithoutCastEEEviT_T0_T2_T3_T4_T5_ --------------------------
	.section	.nv.info._ZN2at6native27unrolled_elementwise_kernelINS0_13BUnaryFunctorIhhhZZZNS0_15binary_internal21div_floor_kernel_cudaERNS_18TensorIteratorBaseEENKUlvE_clEvENKUlvE_clEvEUlhhE_EESt5arrayIPcLm2EELi4E23TrivialOffsetCalculatorILi1EjESE_NS0_6memory15LoadWithoutCastENSF_16StoreWithoutCastEEEviT_T0_T2_T3_T4_T5_,"",@"SHT_CUDA_INFO"
	.sectionflags	@""
	.align	4


	//----- nvinfo : EIATTR_CUDA_API_VERSION
	.align		4
        /*0000*/ 	.byte	0x04, 0x37
        /*0002*/ 	.short	(.L_5327 - .L_5326)
.L_5326:
        /*0004*/ 	.word	0x00000082


	//----- nvinfo : EIATTR_SW2861232_WAR
	.align		4
.L_5327:
        /*0008*/ 	.byte	0x01, 0x35
	.zero		2


	//----- nvinfo : EIATTR_PARAM_CBANK
	.align		4
        /*000c*/ 	.byte	0x04, 0x0a
        /*000e*/ 	.short	(.L_5329 - .L_5328)
	.align		4
.L_5328:
        /*0010*/ 	.word	index@(.nv.constant0._ZN2at6native27unrolled_elementwise_kernelINS0_13BUnaryFunctorIhhhZZZNS0_15binary_internal21div_floor_kernel_cudaERNS_18TensorIteratorBaseEENKUlvE_clEvENKUlvE_clEvEUlhhE_EESt5arrayIPcLm2EELi4E23TrivialOffsetCalculatorILi1EjESE_NS0_6memory15LoadWithoutCastENSF_16StoreWithoutCastEEEviT_T0_T2_T3_T4_T5_)
        /*0014*/ 	.short	0x0160
        /*0016*/ 	.short	0x001c


	//----- nvinfo : EIATTR_CBANK_PARAM_SIZE
	.align		4
.L_5329:
        /*0018*/ 	.byte	0x03, 0x19
        /*001a*/ 	.short	0x001c


	//----- nvinfo : EIATTR_KPARAM_INFO
	.align		4
        /*001c*/ 	.byte	0x04, 0x17
        /*001e*/ 	.short	(.L_5331 - .L_5330)
.L_5330:
        /*0020*/ 	.word	0x00000000
        /*0024*/ 	.short	0x0006
        /*0026*/ 	.short	0x001b
        /*0028*/ 	.byte	0x00, 0xf0, 0x05, 0x00


	//----- nvinfo : EIATTR_KPARAM_INFO
	.align		4
.L_5331:
        /*002c*/ 	.byte	0x04, 0x17
        /*002e*/ 	.short	(.L_5333 - .L_5332)
.L_5332:
        /*0030*/ 	.word	0x00000000
        /*0034*/ 	.short	0x0005
        /*0036*/ 	.short	0x001a
        /*0038*/ 	.byte	0x00, 0xf0, 0x05, 0x00


	//----- nvinfo : EIATTR_KPARAM_INFO
	.align		4
.L_5333:
        /*003c*/ 	.byte	0x04, 0x17
        /*003e*/ 	.short	(.L_5335 - .L_5334)
.L_5334:
        /*0040*/ 	.word	0x00000000
        /*0044*/ 	.short	0x0004
        /*0046*/ 	.short	0x0019
        /*0048*/ 	.byte	0x00, 0xf0, 0x05, 0x00


	//----- nvinfo : EIATTR_KPARAM_INFO
	.align		4
.L_5335:
        /*004c*/ 	.byte	0x04, 0x17
        /*004e*/ 	.short	(.L_5337 - .L_5336)
.L_5336:
        /*0050*/ 	.word	0x00000000
        /*0054*/ 	.short	0x0003
        /*0056*/ 	.short	0x0018
        /*0058*/ 	.byte	0x00, 0xf0, 0x05, 0x00


	//----- nvinfo : EIATTR_KPARAM_INFO
	.align		4
.L_5337:
        /*005c*/ 	.byte	0x04, 0x17
        /*005e*/ 	.short	(.L_5339 - .L_5338)
.L_5338:
        /*0060*/ 	.word	0x00000000
        /*0064*/ 	.short	0x0002
        /*0066*/ 	.short	0x0008
        /*0068*/ 	.byte	0x00, 0xf0, 0x41, 0x00


	//----- nvinfo : EIATTR_KPARAM_INFO
	.align		4
.L_5339:
        /*006c*/ 	.byte	0x04, 0x17
        /*006e*/ 	.short	(.L_5341 - .L_5340)
.L_5340:
        /*0070*/ 	.word	0x00000000
        /*0074*/ 	.short	0x0001
        /*0076*/ 	.short	0x0004
        /*0078*/ 	.byte	0x00, 0xf0, 0x09, 0x00


	//----- nvinfo : EIATTR_KPARAM_INFO
	.align		4
.L_5341:
        /*007c*/ 	.byte	0x04, 0x17
        /*007e*/ 	.short	(.L_5343 - .L_5342)
.L_5342:
        /*0080*/ 	.word	0x00000000
        /*0084*/ 	.short	0x0000
        /*0086*/ 	.short	0x0000
        /*0088*/ 	.byte	0x00, 0xf0, 0x11, 0x00


	//----- nvinfo : EIATTR_MAXREG_COUNT
	.align		4
.L_5343:
        /*008c*/ 	.byte	0x03, 0x1b
        /*008e*/ 	.short	0x00ff


	//----- nvinfo : EIATTR_MERCURY_ISA_VERSION
	.align		4
        /*0090*/ 	.byte	0x03, 0x5f
        /*0092*/ 	.short	0x0000


	//----- nvinfo : EIATTR_EXIT_INSTR_OFFSETS
	.align		4
        /*0094*/ 	.byte	0x04, 0x1c
        /*0096*/ 	.short	(.L_5345 - .L_5344)


	//   ....[0]....
.L_5344:
        /*0098*/ 	.word	0x000005e0


	//   ....[1]....
        /*009c*/ 	.word	0x00000630


	//----- nvinfo : EIATTR_MAX_THREADS
	.align		4
.L_5345:
        /*00a0*/ 	.byte	0x04, 0x05
        /*00a2*/ 	.short	(.L_5347 - .L_5346)
.L_5346:
        /*00a4*/ 	.word	0x00000080
        /*00a8*/ 	.word	0x00000001
        /*00ac*/ 	.word	0x00000001


	//----- nvinfo : EIATTR_CRS_STACK_SIZE
	.align		4
.L_5347:
        /*00b0*/ 	.byte	0x04, 0x1e
        /*00b2*/ 	.short	(.L_5349 - .L_5348)
.L_5348:
        /*00b4*/ 	.word	0x00000000
.L_5349:


//--------------------- .nv.info._ZN2at6native29vectorized_elementwise_kernelILi2ENS0_13BUnaryFunctorIhhhZZZNS0_15binary_internal21div_floor_kernel_cudaERNS_18TensorIteratorBaseEENKUlvE_clEvENKUlvE_clEvEUlhhE_EESt5arrayIPcLm2EEEEviT0_T1_ --------------------------
	.section	.nv.info._ZN2at6native29vectorized_elementwise_kernelILi2ENS0_13BUnaryFunctorIhhhZZZNS0_15binary_internal21div_floor_kernel_cudaERNS_18TensorIteratorBaseEENKUlvE_clEvENKUlvE_clEvEUlhhE_EESt5arrayIPcLm2EEEEviT0_T1_,"",@"SHT_CUDA_INFO"
	.sectionflags	@""
	.align	4


	//----- nvinfo : EIATTR_CUDA_API_VERSION
	.align		4
        /*0000*/ 	.byte	0x04, 0x37
        /*0002*/ 	.short	(.L_5351 - .L_5350)
.L_5350:
        /*0004*/ 	.word	0x00000082


	//----- nvinfo : EIATTR_SW2861232_WAR
	.align		4
.L_5351:
        /*0008*/ 	.byte	0x01, 0x35
	.zero		2


	//----- nvinfo : EIATTR_PARAM_CBANK
	.align		4
        /*000c*/ 	.byte	0x04, 0x0a
        /*000e*/ 	.short	(.L_5353 - .L_5352)
	.align		4
.L_5352:
        /*0010*/ 	.word	index@(.nv.constant0._ZN2at6native29vectorized_elementwise_kernelILi2ENS0_13BUnaryFunctorIhhhZZZNS0_15binary_internal21div_floor_kernel_cudaERNS_18TensorIteratorBaseEENKUlvE_clEvENKUlvE_clEvEUlhhE_EESt5arrayIPcLm2EEEEviT0_T1_)
        /*0014*/ 	.short	0x0160
        /*0016*/ 	.short	0x0018


	//----- nvinfo : EIATTR_CBANK_PARAM_SIZE
	.align		4
.L_5353:
        /*0018*/ 	.byte	0x03, 0x19
        /*001a*/ 	.short	0x0018


	//----- nvinfo : EIATTR_KPARAM_INFO
	.align		4
        /*001c*/ 	.byte	0x04, 0x17
        /*001e*/ 	.short	(.L_5355 - .L_5354)
.L_5354:
        /*0020*/ 	.word	0x00000000
        /*0024*/ 	.short	0x0002
        /*0026*/ 	.short	0x0008
        /*0028*/ 	.byte	0x00, 0xf0, 0x41, 0x00


	//----- nvinfo : EIATTR_KPARAM_INFO
	.align		4
.L_5355:
        /*002c*/ 	.byte	0x04, 0x17
        /*002e*/ 	.short	(.L_5357 - .L_5356)
.L_5356:
        /*0030*/ 	.word	0x00000000
        /*0034*/ 	.short	0x0001
        /*0036*/ 	.short	0x0004
        /*0038*/ 	.byte	0x00, 0xf0, 0x09, 0x00


	//----- nvinfo : EIATTR_KPARAM_INFO
	.align		4
.L_5357:
        /*003c*/ 	.byte	0x04, 0x17
        /*003e*/ 	.short	(.L_5359 - .L_5358)
.L_5358:
        /*0040*/ 	.word	0x00000000
        /*0044*/ 	.short	0x0000
        /*0046*/ 	.short	0x0000
        /*0048*/ 	.byte	0x00, 0xf0, 0x11, 0x00


	//----- nvinfo : EIATTR_MAXREG_COUNT
	.align		4
.L_5359:
        /*004c*/ 	.byte	0x03, 0x1b
        /*004e*/ 	.short	0x00ff


	//----- nvinfo : EIATTR_MERCURY_ISA_VERSION
	.align		4
        /*0050*/ 	.byte	0x03, 0x5f
        /*0052*/ 	.short	0x0000


	//----- nvinfo : EIATTR_EXIT_INSTR_OFFSETS
	.align		4
        /*0054*/ 	.byte	0x04, 0x1c
        /*0056*/ 	.short	(.L_5361 - .L_5360)


	//   ....[0]....
.L_5360:
        /*0058*/ 	.word	0x00000460


	//   ....[1]....
        /*005c*/ 	.word	0x00001030


	//   ....[2]....
        /*0060*/ 	.word	0x00001080


	//----- nvinfo : EIATTR_MAX_THREADS
	.align		4
.L_5361:
        /*0064*/ 	.byte	0x04, 0x05
        /*0066*/ 	.short	(.L_5363 - .L_5362)
.L_5362:
        /*0068*/ 	.word	0x00000080
        /*006c*/ 	.word	0x00000001
        /*0070*/ 	.word	0x00000001


	//----- nvinfo : EIATTR_CRS_STACK_SIZE
	.align		4
.L_5363:
        /*0074*/ 	.byte	0x04, 0x1e
        /*0076*/ 	.short	(.L_5365 - .L_5364)
.L_5364:
        /*0078*/ 	.word	0x00000000
.L_5365:


//--------------------- .nv.info._ZN2at6native29vectorized_elementwise_kernelILi4ENS0_13BUnaryFunctorIhhhZZZNS0_15binary_internal21div_floor_kernel_cudaERNS_18TensorIteratorBaseEENKUlvE_clEvENKUlvE_clEvEUlhhE_EESt5arrayIPcLm2EEEEviT0_T1_ --------------------------
	.section	.nv.info._ZN2at6native29vectorized_elementwise_kernelILi4ENS0_13BUnaryFunctorIhhhZZZNS0_15binary_internal21div_floor_kernel_cudaERNS_18TensorIteratorBaseEENKUlvE_clEvENKUlvE_clEvEUlhhE_EESt5arrayIPcLm2EEEEviT0_T1_,"",@"SHT_CUDA_INFO"
	.sectionflags	@""
	.align	4


	//----- nvinfo : EIATTR_CUDA_API_VERSION
	.align		4
        /*0000*/ 	.byte	0x04, 0x37
        /*0002*/ 	.short	(.L_5367 - .L_5366)
.L_5366:
        /*0004*/ 	.word	0x00000082


	//----- nvinfo : EIATTR_SW2861232_WAR
	.align		4
.L_5367:
        /*0008*/ 	.byte	0x01, 0x35
	.zero		2


	//----- nvinfo : EIATTR_PARAM_CBANK
	.align		4
        /*000c*/ 	.byte	0x04, 0x0a
        /*000e*/ 	.short	(.L_5369 - .L_5368)
	.align		4
.L_5368:
        /*0010*/ 	.word	index@(.nv.constant0._ZN2at6native29vectorized_elementwise_kernelILi4ENS0_13BUnaryFunctorIhhhZZZNS0_15binary_internal21div_floor_kernel_cudaERNS_18TensorIteratorBaseEENKUlvE_clEvENKUlvE_clEvEUlhhE_EESt5arrayIPcLm2EEEEviT0_T1_)
        /*0014*/ 	.short	0x0160
        /*0016*/ 	.short	0x0018


	//----- nvinfo : EIATTR_CBANK_PARAM_SIZE
	.align		4
.L_5369:
        /*0018*/ 	.byte	0x03, 0x19
        /*001a*/ 	.short	0x0018


	//----- nvinfo : EIATTR_KPARAM_INFO
	.align		4
        /*001c*/ 	.byte	0x04, 0x17
        /*001e*/ 	.short	(.L_5371 - .L_5370)
.L_5370:
        /*0020*/ 	.word	0x00000000
        /*0024*/ 	.short	0x0002
        /*0026*/ 	.short	0x0008
        /*0028*/ 	.byte	0x00, 0xf0, 0x41, 0x00


	//----- nvinfo : EIATTR_KPARAM_INFO
	.align		4
.L_5371:
        /*002c*/ 	.byte	0x04, 0x17
        /*002e*/ 	.short	(.L_5373 - .L_5372)
.L_5372:
        /*0030*/ 	.word	0x00000000
        /*0034*/ 	.short	0x0001
        /*0036*/ 	.short	0x0004
        /*0038*/ 	.byte	0x00, 0xf0, 0x09, 0x00


	//----- nvinfo : EIATTR_KPARAM_INFO
	.align		4
.L_5373:
        /*003c*/ 	.byte	0x04, 0x17
        /*003e*/ 	.short	(.L_5375 - .L_5374)
.L_5374:
        /*0040*/ 	.word	0x00000000
        /*0044*/ 	.short	0x0000
        /*0046*/ 	.short	0x0000
        /*0048*/ 	.byte	0x00, 0xf0, 0x11, 0x00


	//----- nvinfo : EIATTR_MAXREG_COUNT
	.align		4
.L_5375:
        /*004c*/ 	.byte	0x03, 0x1b
        /*004e*/ 	.short	0x00ff


	//----- nvinfo : EIATTR_MERCURY_ISA_VERSION
	.align		4
        /*0050*/ 	.byte	0x03, 0x5f
        /*0052*/ 	.short	0x0000


	//----- nvinfo : EIATTR_EXIT_INSTR_OFFSETS
	.align		4
        /*0054*/ 	.byte	0x04, 0x1c
        /*0056*/ 	.short	(.L_5377 - .L_5376)


	//   ....[0]....
.L_5376:
        /*0058*/ 	.word	0x00000460


	//   ....[1]....
        /*005c*/ 	.word	0x00001030


	//   ....[2]....
        /*0060*/ 	.word	0x00001080


	//----- nvinfo : EIATTR_MAX_THREADS
	.align		4
.L_5377:
        /*0064*/ 	.byte	0x04, 0x05
        /*0066*/ 	.short	(.L_5379 - .L_5378)
.L_5378:
        /*0068*/ 	.word	0x00000080
        /*006c*/ 	.word	0x00000001
        /*0070*/ 	.word	0x00000001


	//----- nvinfo : EIATTR_CRS_STACK_SIZE
	.align		4
.L_5379:
        /*0074*/ 	.byte	0x04, 0x1e
        /*0076*/ 	.short	(.L_5381 - .L_5380)
.L_5380:
        /*0078*/ 	.word	0x00000000
.L_5381:


//--------------------- .nv.info._ZN2at6native29vectorized_elementwise_kernelILi8ENS0_13BUnaryFunctorIhhhZZZNS0_15binary_internal21div_floor_kernel_cudaERNS_18TensorIteratorBaseEENKUlvE_clEvENKUlvE_clEvEUlhhE_EESt5arrayIPcLm2EEEEviT0_T1_ --------------------------
	.section	.nv.info._ZN2at6native29vectorized_elementwise_kernelILi8ENS0_13BUnaryFunctorIhhhZZZNS0_15binary_internal21div_floor_kernel_cudaERNS_18TensorIteratorBaseEENKUlvE_clEvENKUlvE_clEvEUlhhE_EESt5arrayIPcLm2EEEEviT0_T1_,"",@"SHT_CUDA_INFO"
	.sectionflags	@""
	.align	4


	//----- nvinfo : EIATTR_CUDA_API_VERSION
	.align		4
        /*0000*/ 	.byte	0x04, 0x37
        /*0002*/ 	.short	(.L_5383 - .L_5382)
.L_5382:
        /*0004*/ 	.word	0x00000082


	//----- nvinfo : EIATTR_SW2861232_WAR
	.align		4
.L_5383:
        /*0008*/ 	.byte	0x01, 0x35
	.zero		2


	//----- nvinfo : EIATTR_PARAM_CBANK
	.align		4
        /*000c*/ 	.byte	0x04, 0x0a
        /*000e*/ 	.short	(.L_5385 - .L_5384)
	.align		4
.L_5384:
        /*0010*/ 	.word	index@(.nv.constant0._ZN2at6native29vectorized_elementwise_kernelILi8ENS0_13BUnaryFunctorIhhhZZZNS0_15binary_internal21div_floor_kernel_cudaERNS_18TensorIteratorBaseEENKUlvE_clEvENKUlvE_clEvEUlhhE_EESt5arrayIPcLm2EEEEviT0_T1_)
        /*0014*/ 	.short	0x0160
        /*0016*/ 	.short	0x0018


	//----- nvinfo : EIATTR_CBANK_PARAM_SIZE
	.align		4
.L_5385:
        /*0018*/ 	.byte	0x03, 0x19
        /*001a*/ 	.short	0x0018


	//----- nvinfo : EIATTR_KPARAM_INFO
	.align		4
        /*001c*/ 	.byte	0x04, 0x17
        /*001e*/ 	.short	(.L_5387 - .L_5386)
.L_5386:
        /*0020*/ 	.word	0x00000000
        /*0024*/ 	.short	0x0002
        /*0026*/ 	.short	0x0008
        /*0028*/ 	.byte	0x00, 0xf0, 0x41, 0x00


	//----- nvinfo : EIATTR_KPARAM_INFO
	.align		4
.L_5387:
        /*002c*/ 	.byte	0x04, 0x17
        /*002e*/ 	.short	(.L_5389 - .L_5388)
.L_5388:
        /*0030*/ 	.word	0x00000000
        /*0034*/ 	.short	0x0001
        /*0036*/ 	.short	0x0004
        /*0038*/ 	.byte	0x00, 0xf0, 0x09, 0x00


	//----- nvinfo : EIATTR_KPARAM_INFO
	.align		4
.L_5389:
        /*003c*/ 	.byte	0x04, 0x17
        /*003e*/ 	.short	(.L_5391 - .L_5390)
.L_5390:
        /*0040*/ 	.word	0x00000000
        /*0044*/ 	.short	0x0000
        /*0046*/ 	.short	0x0000
        /*0048*/ 	.byte	0x00, 0xf0, 0x11, 0x00


	//----- nvinfo : EIATTR_MAXREG_COUNT
	.align		4
.L_5391:
        /*004c*/ 	.byte	0x03, 0x1b
        /*004e*/ 	.short	0x00ff


	//----- nvinfo : EIATTR_MERCURY_ISA_VERSION
	.align		4
        /*0050*/ 	.byte	0x03, 0x5f
        /*0052*/ 	.short	0x0000


	//----- nvinfo : EIATTR_EXIT_INSTR_OFFSETS
	.align		4
        /*0054*/ 	.byte	0x04, 0x1c
        /*0056*/ 	.short	(.L_5393 - .L_5392)


	//   ....[0]....
.L_5392:
        /*0058*/ 	.word	0x00000010


	//----- nvinfo : EIATTR_MAX_THREADS
	.align		4
.L_5393:
        /*005c*/ 	.byte	0x04, 0x05
        /*005e*/ 	.short	(.L_5395 - .L_5394)
.L_5394:
        /*0060*/ 	.word	0x00000080
        /*0064*/ 	.word	0x00000001
        /*0068*/ 	.word	0x00000001
.L_5395:


//--------------------- .nv.info._ZN2at6native18elementwise_kernelILi128ELi4EZNS0_15gpu_kernel_implINS0_13AUnaryFunctorIhhhZZZNS0_15binary_internal21div_floor_kernel_cudaERNS_18TensorIteratorBaseEENKUlvE_clEvENKUlvE_clEvEUlhhE_EEEEvS6_RKT_EUliE_EEviT1_ --------------------------
	.section	.nv.info._ZN2at6native18elementwise_kernelILi128ELi4EZNS0_15gpu_kernel_implINS0_13AUnaryFunctorIhhhZZZNS0_15binary_internal21div_floor_kernel_cudaERNS_18TensorIteratorBaseEENKUlvE_clEvENKUlvE_clEvEUlhhE_EEEEvS6_RKT_EUliE_EEviT1_,"",@"SHT_CUDA_INFO"
	.sectionflags	@""
	.align	4


	//----- nvinfo : EIATTR_CUDA_API_VERSION
	.align		4
        /*0000*/ 	.byte	0x04, 0x37
        /*0002*/ 	.short	(.L_5397 - .L_5396)
.L_5396:
        /*0004*/ 	.word	0x00000082


	//----- nvinfo : EIATTR_SW2861232_WAR
	.align		4
.L_5397:
        /*0008*/ 	.byte	0x01, 0x35
	.zero		2


	//----- nvinfo : EIATTR_PARAM_CBANK
	.align		4
        /*000c*/ 	.byte	0x04, 0x0a
        /*000e*/ 	.short	(.L_5399 - .L_5398)
	.align		4
.L_5398:
        /*0010*/ 	.word	index@(.nv.constant0._ZN2at6native18elementwise_kernelILi128ELi4EZNS0_15gpu_kernel_implINS0_13AUnaryFunctorIhhhZZZNS0_15binary_internal21div_floor_kernel_cudaERNS_18TensorIteratorBaseEENKUlvE_clEvENKUlvE_clEvEUlhhE_EEEEvS6_RKT_EUliE_EEviT1_)
        /*0014*/ 	.short	0x0160
        /*0016*/ 	.short	0x0220


	//----- nvinfo : EIATTR_CBANK_PARAM_SIZE
	.align		4
.L_5399:
        /*0018*/ 	.byte	0x03, 0x19
        /*001a*/ 	.short	0x0220


	//----- nvinfo : EIATTR_KPARAM_INFO
	.align		4
        /*001c*/ 	.byte	0x04, 0x17
        /*001e*/ 	.short	(.L_5401 - .L_5400)
.L_5400:
        /*0020*/ 	.word	0x00000000
        /*0024*/ 	.short	0x0001
        /*0026*/ 	.short	0x0008
        /*0028*/ 	.byte	0x00, 0xf0, 0x61, 0x08


	//----- nvinfo : EIATTR_KPARAM_INFO
	.align		4
.L_5401:
        /*002c*/ 	.byte	0x04, 0x17
        /*002e*/ 	.short	(.L_5403 - .L_5402)
.L_5402:
        /*0030*/ 	.word	0x00000000
        /*0034*/ 	.short	0x0000
        /*0036*/ 	.short	0x0000
        /*0038*/ 	.byte	0x00, 0xf0, 0x11, 0x00


	//----- nvinfo : EIATTR_MAXREG_COUNT
	.align		4
.L_5403:
        /*003c*/ 	.byte	0x03, 0x1b
        /*003e*/ 	.short	0x0080


	//----- nvinfo : EIATTR_EXTERNS
	.align		4
        /*0040*/ 	.byte	0x04, 0x0f
        /*0042*/ 	.short	(.L_5405 - .L_5404)


	//   ....[0]....
	.align		4
.L_5404:
        /*0044*/ 	.word	index@(__assertfail)


	//----- nvinfo : EIATTR_MERCURY_ISA_VERSION
	.align		4
.L_5405:
        /*0048*/ 	.byte	0x03, 0x5f
        /*004a*/ 	.short	0x0000


	//----- nvinfo : EIATTR_SYSCALL_OFFSETS
	.align		4
        /*004c*/ 	.byte	0x04, 0x46
        /*004e*/ 	.short	(.L_5407 - .L_5406)


	//   ....[0]....
.L_5406:
        /*0050*/ 	.word	0x00001d70


	//   ....[1]....
        /*0054*/ 	.word	0x00002c50


	//   ....[2]....
        /*0058*/ 	.word	0x00004a10


	//   ....[3]....
        /*005c*/ 	.word	0x000058f0


	//   ....[4]....
        /*0060*/ 	.word	0x00007680


	//   ....[5]....
        /*0064*/ 	.word	0x00008560


	//   ....[6]....
        /*0068*/ 	.word	0x0000a300


	//   ....[7]....
        /*006c*/ 	.word	0x0000b1e0


	//----- nvinfo : EIATTR_EXIT_INSTR_OFFSETS
	.align		4
.L_5407:
        /*0070*/ 	.byte	0x04, 0x1c
        /*0072*/ 	.short	(.L_5409 - .L_5408)


	//   ....[0]....
.L_5408:
        /*0074*/ 	.word	0x00008610


	//   ....[1]....
        /*0078*/ 	.word	0x0000a480


	//   ....[2]....
        /*007c*/ 	.word	0x0000a4a0


	//   ....[3]....
        /*0080*/ 	.word	0x0000a540


	//   ....[4]....
        /*0084*/ 	.word	0x0000a570


	//   ....[5]....
        /*0088*/ 	.word	0x0000a590


	//   ....[6]....
        /*008c*/ 	.word	0x0000a620


	//   ....[7]....
        /*0090*/ 	.word	0x0000a660


	//   ....[8]....
        /*0094*/ 	.word	0x0000a700


	//   ....[9]....
        /*0098*/ 	.word	0x0000a750


	//   ....[10]....
        /*009c*/ 	.word	0x0000a780


	//   ....[11]....
        /*00a0*/ 	.word	0x0000a840


	//   ....[12]....
        /*00a4*/ 	.word	0x0000a880


	//   ....[13]....
        /*00a8*/ 	.word	0x0000aa10


	//   ....[14]....
        /*00ac*/ 	.word	0x0000ab70


	//   ....[15]....
        /*00b0*/ 	.word	0x0000abb0


	//   ....[16]....
        /*00b4*/ 	.word	0x0000ac50


	//   ....[17]....
        /*00b8*/ 	.word	0x0000add0


	//   ....[18]....
        /*00bc*/ 	.word	0x0000af50


	//   ....[19]....
        /*00c0*/ 	.word	0x0000b0b0


	//   ....[20]....
        /*00c4*/ 	.word	0x0000b1f0


	//   ....[21]....
        /*00c8*/ 	.word	0x0000b230


	//   ....[22]....
        /*00cc*/ 	.word	0x0000b260


	//----- nvinfo : EIATTR_MAX_THREADS
	.align		4
.L_5409:
        /*00d0*/ 	.byte	0x04, 0x05
        /*00d2*/ 	.short	(.L_5411 - .L_5410)
.L_5410:
        /*00d4*/ 	.word	0x00000080
        /*00d8*/ 	.word	0x00000001
        /*00dc*/ 	.word	0x00000001


	//----- nvinfo : EIATTR_CRS_STACK_SIZE
	.align		4
.L_5411:
        /*00e0*/ 	.byte	0x04, 0x1e
        /*00e2*/ 	.short	(.L_5413 - .L_5412)
.L_5412:
        /*00e4*/ 	.word	0x00000000
.L_5413:


//--------------------- .nv.info._ZN2at6native27unrolled_elementwise_kernelINS0_13AUnaryFunctorIhhhZZZNS0_15binary_internal21div_floor_kernel_cudaERNS_18TensorIteratorBaseEENKUlvE_clEvENKUlvE_clEvEUlhhE_EESt5arrayIPcLm2EELi4E23TrivialOffsetCalculatorILi1EjESE_NS0_6memory12LoadWithCastILi1EEENSF_13StoreWithCastILi1EEEEEviT_T0_T2_T3_T4_T5_ --------------------------
	.section	.nv.info._ZN2at6native27unrolled_elementwise_kernelINS0_13AUnaryFunctorIhhhZZZNS0_15binary_internal21div_floor_kernel_cudaERNS_18TensorIteratorBaseEENKUlvE_clEvENKUlvE_clEvEUlhhE_EESt5arrayIPcLm2EELi4E23TrivialOffsetCalculatorILi1EjESE_NS0_6memory12LoadWithCastILi1EEENSF_13StoreWithCastILi1EEEEEviT_T0_T2_T3_T4_T5_,"",@"SHT_CUDA_INFO"
	.sectionflags	@""
	.align	4


	//----- nvinfo : EIATTR_CUDA_API_VERSION
	.align		4
        /*0000*/ 	.byte	0x04, 0x37
        /*0002*/ 	.short	(.L_5415 - .L_5414)
.L_5414:
        /*0004*/ 	.word	0x00000082


	//----- nvinfo : EIATTR_SW2861232_WAR
	.align		4
.L_5415:
        /*0008*/ 	.byte	0x01, 0x35
	.zero		2


	//----- nvinfo : EIATTR_PARAM_CBANK
	.align		4
        /*000c*/ 	.byte	0x04, 0x0a
        /*000e*/ 	.short	(.L_5417 - .L_5416)
	.align		4
.L_5416:
        /*0010*/ 	.word	index@(.nv.constant0._ZN2at6native27unrolled_elementwise_kernelINS0_13AUnaryFunctorIhhhZZZNS0_15binary_internal21div_floor_kernel_cudaERNS_18TensorIteratorBaseEENKUlvE_clEvENKUlvE_clEvEUlhhE_EESt5arrayIPcLm2EELi4E23TrivialOffsetCalculatorILi1EjESE_NS0_6memory12LoadWithCastILi1EEENSF_13StoreWithCastILi1EEEEEviT_T0_T2_T3_T4_T5_)
        /*0014*/ 	.short	0x0160
        /*0016*/ 	.short	0x002c


	//----- nvinfo : EIATTR_CBANK_PARAM_SIZE
	.align		4
.L_5417:
        /*0018*/ 	.byte	0x03, 0x19
        /*001a*/ 	.short	0x002c


	//----- nvinfo : EIATTR_KPARAM_INFO
	.align		4
        /*001c*/ 	.byte	0x04, 0x17
        /*001e*/ 	.short	(.L_5419 - .L_5418)
.L_5418:
        /*0020*/ 	.word	0x00000000
        /*0024*/ 	.short	0x0006
        /*0026*/ 	.short	0x0024
        /*0028*/ 	.byte	0x00, 0xf0, 0x21, 0x00


	//----- nvinfo : EIATTR_KPARAM_INFO
	.align		4
.L_5419:
        /*002c*/ 	.byte	0x04, 0x17
        /*002e*/ 	.short	(.L_5421 - .L_5420)
.L_5420:
        /*0030*/ 	.word	0x00000000
        /*0034*/ 	.short	0x0005
        /*0036*/ 	.short	0x001c
        /*0038*/ 	.byte	0x00, 0xf0, 0x21, 0x00


	//----- nvinfo : EIATTR_KPARAM_INFO
	.align		4
.L_5421:
        /*003c*/ 	.byte	0x04, 0x17
        /*003e*/ 	.short	(.L_5423 - .L_5422)
.L_5422:
        /*0040*/ 	.word	0x00000000
        /*0044*/ 	.short	0x0004
        /*0046*/ 	.short	0x0019
        /*0048*/ 	.byte	0x00, 0xf0, 0x05, 0x00


	//----- nvinfo : EIATTR_KPARAM_INFO
	.align		4
.L_5423:
        /*004c*/ 	.byte	0x04, 0x17
        /*004e*/ 	.short	(.L_5425 - .L_5424)
.L_5424:
        /*0050*/ 	.word	0x00000000
        /*0054*/ 	.short	0x0003
        /*0056*/ 	.short	0x0018
        /*0058*/ 	.byte	0x00, 0xf0, 0x05, 0x00


	//----- nvinfo : EIATTR_KPARAM_INFO
	.align		4
.L_5425:
        /*005c*/ 	.byte	0x04, 0x17
        /*005e*/ 	.short	(.L_5427 - .L_5426)
.L_5426:
        /*0060*/ 	.word	0x00000000
        /*0064*/ 	.short	0x0002
        /*0066*/ 	.short	0x0008
        /*0068*/ 	.byte	0x00, 0xf0, 0x41, 0x00


	//----- nvinfo : EIATTR_KPARAM_INFO
	.align		4
.L_5427:
        /*006c*/ 	.byte	0x04, 0x17
        /*006e*/ 	.short	(.L_5429 - .L_5428)
.L_5428:
        /*0070*/ 	.word	0x00000000
        /*0074*/ 	.short	0x0001
        /*0076*/ 	.short	0x0004
        /*0078*/ 	.byte	0x00, 0xf0, 0x09, 0x00


	//----- nvinfo : EIATTR_KPARAM_INFO
	.align		4
.L_5429:
        /*007c*/ 	.byte	0x04, 0x17
        /*007e*/ 	.short	(.L_5431 - .L_5430)
.L_5430:
        /*0080*/ 	.word	0x00000000
        /*0084*/ 	.short	0x0000
        /*0086*/ 	.short	0x0000
        /*0088*/ 	.byte	0x00, 0xf0, 0x11, 0x00


	//----- nvinfo : EIATTR_MAXREG_COUNT
	.align		4
.L_5431:
        /*008c*/ 	.byte	0x03, 0x1b
        /*008e*/ 	.short	0x00ff


	//----- nvinfo : EIATTR_EXTERNS
	.align		4
        /*0090*/ 	.byte	0x04, 0x0f
        /*0092*/ 	.short	(.L_5433 - .L_5432)


	//   ....[0]....
	.align		4
.L_5432:
        /*0094*/ 	.word	index@(__assertfail)


	//----- nvinfo : EIATTR_MERCURY_ISA_VERSION
	.align		4
.L_5433:
        /*0098*/ 	.byte	0x03, 0x5f
        /*009a*/ 	.short	0x0000


	//----- nvinfo : EIATTR_SYSCALL_OFFSETS
	.align		4
        /*009c*/ 	.byte	0x04, 0x46
        /*009e*/ 	.short	(.L_5435 - .L_5434)


	//   ....[0]....
.L_5434:
        /*00a0*/ 	.word	0x00000f60


	//   ....[1]....
        /*00a4*/ 	.word	0x00001ec0


	//   ....[2]....
        /*00a8*/ 	.word	0x00002e30


	//   ....[3]....
        /*00ac*/ 	.word	0x00003d70


	//   ....[4]....
        /*00b0*/ 	.word	0x000050e0


	//   ....[5]....
        /*00b4*/ 	.word	0x00006120


	//   ....[6]....
        /*00b8*/ 	.word	0x00007120


	//   ....[7]....
        /*00bc*/ 	.word	0x00008120


	//----- nvinfo : EIATTR_EXIT_INSTR_OFFSETS
	.align		4
.L_5435:
        /*00c0*/ 	.byte	0x04, 0x1c
        /*00c2*/ 	.short	(.L_5437 - .L_5436)


	//   ....[0]....
.L_5436:
        /*00c4*/ 	.word	0x000071d0


	//   ....[1]....
        /*00c8*/ 	.word	0x000072e0


	//   ....[2]....
        /*00cc*/ 	.word	0x00007300


	//   ....[3]....
        /*00d0*/ 	.word	0x000073a0


	//   ....[4]....
        /*00d4*/ 	.word	0x000073d0


	//   ....[5]....
        /*00d8*/ 	.word	0x00007400


	//   ....[6]....
        /*00dc*/ 	.word	0x000074a0


	//   ....[7]....
        /*00e0*/ 	.word	0x000074f0


	//   ....[8]....
        /*00e4*/ 	.word	0x000075a0


	//   ....[9]....
        /*00e8*/ 	.word	0x00007600


	//   ....[10]....
        /*00ec*/ 	.word	0x00007640


	//   ....[11]....
        /*00f0*/ 	.word	0x00007700


	//   ....[12]....
        /*00f4*/ 	.word	0x00007750


	//   ....[13]....
        /*00f8*/ 	.word	0x000078f0


	//   ....[14]....
        /*00fc*/ 	.word	0x00007a60


	//   ....[15]....
        /*0100*/ 	.word	0x00007ab0


	//   ....[16]....
        /*0104*/ 	.word	0x00007b60


	//   ....[17]....
        /*0108*/ 	.word	0x00007cf0


	//   ....[18]....
        /*010c*/ 	.word	0x00007e80


	//   ....[19]....
        /*0110*/ 	.word	0x00007ff0


	//   ....[20]....
        /*0114*/ 	.word	0x00008130


	//   ....[21]....
        /*0118*/ 	.word	0x00008170


	//   ....[22]....
        /*011c*/ 	.word	0x000081a0


	//----- nvinfo : EIATTR_MAX_THREADS
	.align		4
.L_5437:
        /*0120*/ 	.byte	0x04, 0x05
        /*0122*/ 	.short	(.L_5439 - .L_5438)
.L_5438:
        /*0124*/ 	.word	0x00000080
        /*0128*/ 	.word	0x00000001
        /*012c*/ 	.word	0x00000001


	//----- nvinfo : EIATTR_CRS_STACK_SIZE
	.align		4
.L_5439:
        /*0130*/ 	.byte	0x04, 0x1e
        /*0132*/ 	.short	(.L_5441 - .L_5440)
.L_5440:
        /*0134*/ 	.word	0x00000000
.L_5441:


//--------------------- .nv.info._ZN2at6native18elementwise_kernelILi128ELi4EZNS0_22gpu_kernel_impl_nocastINS0_13AUnaryFunctorIhhhZZZNS0_15binary_internal21div_floor_kernel_cudaERNS_18TensorIteratorBaseEENKUlvE_clEvENKUlvE_clEvEUlhhE_EEEEvS6_RKT_EUliE_EEviT1_ --------------------------
	.section	.nv.info._ZN2at6native18elementwise_kernelILi128ELi4EZNS0_22gpu_kernel_impl_nocastINS0_13AUnaryFunctorIhhhZZZNS0_15binary_internal21div_floor_kernel_cudaERNS_18TensorIteratorBaseEENKUlvE_clEvENKUlvE_clEvEUlhhE_EEEEvS6_RKT_EUliE_EEviT1_,"",@"SHT_CUDA_INFO"
	.sectionflags	@""
	.align	4


	//----- nvinfo : EIATTR_CUDA_API_VERSION
	.align		4
        /*0000*/ 	.byte	0x04, 0x37
        /*0002*/ 	.short	(.L_5443 - .L_5442)
.L_5442:
        /*0004*/ 	.word	0x00000082


	//----- nvinfo : EIATTR_SW2861232_WAR
	.align		4
.L_5443:
        /*0008*/ 	.byte	0x01, 0x35
	.zero		2


	//----- nvinfo : EIATTR_PARAM_CBANK
	.align		4
        /*000c*/ 	.byte	0x04, 0x0a
        /*000e*/ 	.short	(.L_5445 - .L_5444)
	.align		4
.L_5444:
        /*0010*/ 	.word	index@(.nv.constant0._ZN2at6native18elementwise_kernelILi128ELi4EZNS0_22gpu_kernel_impl_nocastINS0_13AUnaryFunctorIhhhZZZNS0_15binary_internal21div_floor_kernel_cudaERNS_18TensorIteratorBaseEENKUlvE_clEvENKUlvE_clEvEUlhhE_EEEEvS6_RKT_EUliE_EEviT1_)
        /*0014*/ 	.short	0x0160
        /*0016*/ 	.short	0x0220


	//----- nvinfo : EIATTR_CBANK_PARAM_SIZE
	.align		4
.L_5445:
        /*0018*/ 	.byte	0x03, 0x19
        /*001a*/ 	.short	0x0220


	//----- nvinfo : EIATTR_KPARAM_INFO
	.align		4
        /*001c*/ 	.byte	0x04, 0x17
        /*001e*/ 	.short	(.L_5447 - .L_5446)
.L_5446:
        /*0020*/ 	.word	0x00000000
        /*0024*/ 	.short	0x0001
        /*0026*/ 	.short	0x0008
        /*0028*/ 	.byte	0x00, 0xf0, 0x61, 0x08


	//----- nvinfo : EIATTR_KPARAM_INFO
	.align		4
.L_5447:
        /*002c*/ 	.byte	0x04, 0x17
        /*002e*/ 	.short	(.L_5449 - .L_5448)
.L_5448:
        /*0030*/ 	.word	0x00000000
        /*0034*/ 	.short	0x0000
        /*0036*/ 	.short	0x0000
        /*0038*/ 	.byte	0x00, 0xf0, 0x11, 0x00


	//----- nvinfo : EIATTR_MAXREG_COUNT
	.align		4
.L_5449:
        /*003c*/ 	.byte	0x03, 0x1b
        /*003e*/ 	.short	0x0080


	//----- nvinfo : EIATTR_MERCURY_ISA_VERSION
	.align		4
        /*0040*/ 	.byte	0x03, 0x5f
        /*0042*/ 	.short	0x0000


	//----- nvinfo : EIATTR_EXIT_INSTR_OFFSETS
	.align		4
        /*0044*/ 	.byte	0x04, 0x1c
        /*0046*/ 	.short	(.L_5451 - .L_5450)


	//   ....[0]....
.L_5450:
        /*0048*/ 	.word	0x00002d90


	//   ....[1]....
        /*004c*/ 	.word	0x00003c60


	//----- nvinfo : EIATTR_MAX_THREADS
	.align		4
.L_5451:
        /*0050*/ 	.byte	0x04, 0x05
        /*0052*/ 	.short	(.L_5453 - .L_5452)
.L_5452:
        /*0054*/ 	.word	0x00000080
        /*0058*/ 	.word	0x00000001
        /*005c*/ 	.word	0x00000001


	//----- nvinfo : EIATTR_CRS_STACK_SIZE
	.align		4
.L_5453:
        /*0060*/ 	.byte	0x04, 0x1e
        /*0062*/ 	.short	(.L_5455 - .L_5454)
.L_5454:
        /*0064*/ 	.word	0x00000000
.L_5455:


//--------------------- .nv.info._ZN2at6native27unrolled_elementwise_kernelINS0_13AUnaryFunctorIhhhZZZNS0_15binary_internal21div_floor_kernel_cudaERNS_18TensorIteratorBaseEENKUlvE_clEvENKUlvE_clEvEUlhhE_EESt5arrayIPcLm2EELi4E23TrivialOffsetCalculatorILi1EjESE_NS0_6memory15LoadWithoutCastENSF_16StoreWithoutCastEEEviT_T0_T2_T3_T4_T5_ --------------------------
	.section	.nv.info._ZN2at6native27unrolled_elementwise_kernelINS0_13AUnaryFunctorIhhhZZZNS0_15binary_internal21div_floor_kernel_cudaERNS_18TensorIteratorBaseEENKUlvE_clEvENKUlvE_clEvEUlhhE_EESt5arrayIPcLm2EELi4E23TrivialOffsetCalculatorILi1EjESE_NS0_6memory15LoadWithoutCastENSF_16StoreWithoutCastEEEviT_T0_T2_T3_T4_T5_,"",@"SHT_CUDA_INFO"
	.sectionflags	@""
	.align	4


	//----- nvinfo : EIATTR_CUDA_API_VERSION
	.align		4
        /*0000*/ 	.byte	0x04, 0x37
        /*0002*/ 	.short	(.L_5457 - .L_5456)
.L_5456:
        /*0004*/ 	.word	0x00000082


	//----- nvinfo : EIATTR_SW2861232_WAR
	.align		4
.L_5457:
        /*0008*/ 	.byte	0x01, 0x35
	.zero		2


	//----- nvinfo : EIATTR_PARAM_CBANK
	.align		4
        /*000c*/ 	.byte	0x04, 0x0a
        /*000e*/ 	.short	(.L_5459 - .L_5458)
	.align		4
.L_5458:
        /*0010*/ 	.word	index@(.nv.constant0._ZN2at6native27unrolled_elementwise_kernelINS0_13AUnaryFunctorIhhhZZZNS0_15binary_internal21div_floor_kernel_cudaERNS_18TensorIteratorBaseEENKUlvE_clEvENKUlvE_clEvEUlhhE_EESt5arrayIPcLm2EELi4E23TrivialOffsetCalculatorILi1EjESE_NS0_6memory15LoadWithoutCastENSF_16StoreWithoutCastEEEviT_T0_T2_T3_T4_T5_)
        /*0014*/ 	.short	0x0160
        /*0016*/ 	.short	0x001c


	//----- nvinfo : EIATTR_CBANK_PARAM_SIZE
	.align		4
.L_5459:
        /*0018*/ 	.byte	0x03, 0x19
        /*001a*/ 	.short	0x001c


	//----- nvinfo : EIATTR_KPARAM_INFO
	.align		4
        /*001c*/ 	.byte	0x04, 0x17
        /*001e*/ 	.short	(.L_5461 - .L_5460)
.L_5460:
        /*0020*/ 	.word	0x00000000
        /*0024*/ 	.short	0x0006
        /*0026*/ 	.short	0x001b
        /*0028*/ 	.byte	0x00, 0xf0, 0x05, 0x00


	//----- nvinfo : EIATTR_KPARAM_INFO
	.align		4
.L_5461:
        /*002c*/ 	.byte	0x04, 0x17
        /*002e*/ 	.short	(.L_5463 - .L_5462)
.L_5462:
        /*0030*/ 	.word	0x00000000
        /*0034*/ 	.short	0x0005
        /*0036*/ 	.short	0x001a
        /*0038*/ 	.byte	0x00, 0xf0, 0x05, 0x00


	//----- nvinfo : EIATTR_KPARAM_INFO
	.align		4
.L_5463:
        /*003c*/ 	.byte	0x04, 0x17
        /*003e*/ 	.short	(.L_5465 - .L_5464)
.L_5464:
        /*0040*/ 	.word	0x00000000
        /*0044*/ 	.short	0x0004
        /*0046*/ 	.short	0x0019
        /*0048*/ 	.byte	0x00, 0xf0, 0x05, 0x00


	//----- nvinfo : EIATTR_KPARAM_INFO
	.align		4
.L_5465:
        /*004c*/ 	.byte	0x04, 0x17
        /*004e*/ 	.short	(.L_5467 - .L_5466)
.L_5466:
        /*0050*/ 	.word	0x00000000
        /*0054*/ 	.short	0x0003
        /*0056*/ 	.short	0x0018
        /*0058*/ 	.byte	0x00, 0xf0, 0x05, 0x00


	//----- nvinfo : EIATTR_KPARAM_INFO
	.align		4
.L_5467:
        /*005c*/ 	.byte	0x04, 0x17
        /*005e*/ 	.short	(.L_5469 - .L_5468)
.L_5468:
        /*0060*/ 	.word	0x00000000
        /*0064*/ 	.short	0x0002
        /*0066*/ 	.short	0x0008
        /*0068*/ 	.byte	0x00, 0xf0, 0x41, 0x00


	//----- nvinfo : EIATTR_KPARAM_INFO
	.align		4
.L_5469:
        /*006c*/ 	.byte	0x04, 0x17
        /*006e*/ 	.short	(.L_5471 - .L_5470)
.L_5470:
        /*0070*/ 	.word	0x00000000
        /*0074*/ 	.short	0x0001
        /*0076*/ 	.short	0x0004
        /*0078*/ 	.byte	0x00, 0xf0, 0x09, 0x00


	//----- nvinfo : EIATTR_KPARAM_INFO
	.align		4
.L_5471:
        /*007c*/ 	.byte	0x04, 0x17
        /*007e*/ 	.short	(.L_5473 - .L_5472)
.L_5472:
        /*0080*/ 	.word	0x00000000
        /*0084*/ 	.short	0x0000
        /*0086*/ 	.short	0x0000
        /*0088*/ 	.byte	0x00, 0xf0, 0x11, 0x00


	//----- nvinfo : EIATTR_MAXREG_COUNT
	.align		4
.L_5473:
        /*008c*/ 	.byte	0x03, 0x1b
        /*008e*/ 	.short	0x00ff


	//----- nvinfo : EIATTR_MERCURY_ISA_VERSION
	.align		4
        /*0090*/ 	.byte	0x03, 0x5f
        /*0092*/ 	.short	0x0000


	//----- nvinfo : EIATTR_EXIT_INSTR_OFFSETS
	.align		4
        /*0094*/ 	.byte	0x04, 0x1c
        /*0096*/ 	.short	(.L_5475 - .L_5474)


	//   ....[0]....
.L_5474:
        /*0098*/ 	.word	0x000005e0


	//   ....[1]....
        /*009c*/ 	.word	0x00000630


	//----- nvinfo : EIATTR_MAX_THREADS
	.align		4
.L_5475:
        /*00a0*/ 	.byte	0x04, 0x05
        /*00a2*/ 	.short	(.L_5477 - .L_5476)
.L_5476:
        /*00a4*/ 	.word	0x00000080
        /*00a8*/ 	.word	0x00000001
        /*00ac*/ 	.word	0x00000001


	//----- nvinfo : EIATTR_CRS_STACK_SIZE
	.align		4
.L_5477:
        /*00b0*/ 	.byte	0x04, 0x1e
        /*00b2*/ 	.short	(.L_5479 - .L_5478)
.L_5478:
        /*00b4*/ 	.word	0x00000000
.L_5479:


//--------------------- .nv.info._ZN2at6native29vectorized_elementwise_kernelILi2ENS0_13AUnaryFunctorIhhhZZZNS0_15binary_internal21div_floor_kernel_cudaERNS_18TensorIteratorBaseEENKUlvE_clEvENKUlvE_clEvEUlhhE_EESt5arrayIPcLm2EEEEviT0_T1_ --------------------------
	.section	.nv.info._ZN2at6native29vectorized_elementwise_kernelILi2ENS0_13AUnaryFunctorIhhhZZZNS0_15binary_internal21div_floor_kernel_cudaERNS_18TensorIteratorBaseEENKUlvE_clEvENKUlvE_clEvEUlhhE_EESt5arrayIPcLm2EEEEviT0_T1_,"",@"SHT_CUDA_INFO"
	.sectionflags	@""
	.align	4


	//----- nvinfo : EIATTR_CUDA_API_VERSION
	.align		4
        /*0000*/ 	.byte	0x04, 0x37
        /*0002*/ 	.short	(.L_5481 - .L_5480)
.L_5480:
        /*0004*/ 	.word	0x00000082


	//----- nvinfo : EIATTR_SW2861232_WAR
	.align		4
.L_5481:
        /*0008*/ 	.byte	0x01, 0x35
	.zero		2


	//----- nvinfo : EIATTR_PARAM_CBANK
	.align		4
        /*000c*/ 	.byte	0x04, 0x0a
        /*000e*/ 	.short	(.L_5483 - .L_5482)
	.align		4
.L_5482:
        /*0010*/ 	.word	index@(.nv.constant0._ZN2at6native29vectorized_elementwise_kernelILi2ENS0_13AUnaryFunctorIhhhZZZNS0_15binary_internal21div_floor_kernel_cudaERNS_18TensorIteratorBaseEENKUlvE_clEvENKUlvE_clEvEUlhhE_EESt5arrayIPcLm2EEEEviT0_T1_)
        /*0014*/ 	.short	0x0160
        /*0016*/ 	.short	0x0018


	//----- nvinfo : EIATTR_CBANK_PARAM_SIZE
	.align		4
.L_5483:
        /*0018*/ 	.byte	0x03, 0x19
        /*001a*/ 	.short	0x0018


	//----- nvinfo : EIATTR_KPARAM_INFO
	.align		4
        /*001c*/ 	.byte	0x04, 0x17
        /*001e*/ 	.short	(.L_5485 - .L_5484)
.L_5484:
        /*0020*/ 	.word	0x00000000
        /*0024*/ 	.short	0x0002
        /*0026*/ 	.short	0x0008
        /*0028*/ 	.byte	0x00, 0xf0, 0x41, 0x00


	//----- nvinfo : EIATTR_KPARAM_INFO
	.align		4
.L_5485:
        /*002c*/ 	.byte	0x04, 0x17
        /*002e*/ 	.short	(.L_5487 - .L_5486)
.L_5486:
        /*0030*/ 	.word	0x00000000
        /*0034*/ 	.short	0x0001
        /*0036*/ 	.short	0x0004
        /*0038*/ 	.byte	0x00, 0xf0, 0x09, 0x00


	//----- nvinfo : EIATTR_KPARAM_INFO
	.align		4
.L_5487:
        /*003c*/ 	.byte	0x04, 0x17
        /*003e*/ 	.short	(.L_5489 - .L_5488)
.L_5488:
        /*0040*/ 	.word	0x00000000
        /*0044*/ 	.short	0x0000
        /*0046*/ 	.short	0x0000
        /*0048*/ 	.byte	0x00, 0xf0, 0x11, 0x00


	//----- nvinfo : EIATTR_MAXREG_COUNT
	.align		4
.L_5489:
        /*004c*/ 	.byte	0x03, 0x1b
        /*004e*/ 	.short	0x00ff


	//----- nvinfo : EIATTR_MERCURY_ISA_VERSION
	.align		4
        /*0050*/ 	.byte	0x03, 0x5f
        /*0052*/ 	.short	0x0000


	//----- nvinfo : EIATTR_EXIT_INSTR_OFFSETS
	.align		4
        /*0054*/ 	.byte	0x04, 0x1c
        /*0056*/ 	.short	(.L_5491 - .L_5490)


	//   ....[0]....
.L_5490:
        /*0058*/ 	.word	0x00000460


	//   ....[1]....
        /*005c*/ 	.word	0x00001030


	//   ....[2]....
        /*0060*/ 	.word	0x00001080


	//----- nvinfo : EIATTR_MAX_THREADS
	.align		4
.L_5491:
        /*0064*/ 	.byte	0x04, 0x05
        /*0066*/ 	.short	(.L_5493 - .L_5492)
.L_5492:
        /*0068*/ 	.word	0x00000080
        /*006c*/ 	.word	0x00000001
        /*0070*/ 	.word	0x00000001


	//----- nvinfo : EIATTR_CRS_STACK_SIZE
	.align		4
.L_5493:
        /*0074*/ 	.byte	0x04, 0x1e
        /*0076*/ 	.short	(.L_5495 - .L_5494)
.L_5494:
        /*0078*/ 	.word	0x00000000
.L_5495:


//--------------------- .nv.info._ZN2at6native29vectorized_elementwise_kernelILi4ENS0_13AUnaryFunctorIhhhZZZNS0_15binary_internal21div_floor_kernel_cudaERNS_18TensorIteratorBaseEENKUlvE_clEvENKUlvE_clEvEUlhhE_EESt5arrayIPcLm2EEEEviT0_T1_ --------------------------
	.section	.nv.info._ZN2at6native29vectorized_elementwise_kernelILi4ENS0_13AUnaryFunctorIhhhZZZNS0_15binary_internal21div_floor_kernel_cudaERNS_18TensorIteratorBaseEENKUlvE_clEvENKUlvE_clEvEUlhhE_EESt5arrayIPcLm2EEEEviT0_T1_,"",@"SHT_CUDA_INFO"
	.sectionflags	@""
	.align	4


	//----- nvinfo : EIATTR_CUDA_API_VERSION
	.align		4
        /*0000*/ 	.byte	0x04, 0x37
        /*0002*/ 	.short	(.L_5497 - .L_5496)
.L_5496:
        /*0004*/ 	.word	0x00000082


	//----- nvinfo : EIATTR_SW2861232_WAR
	.align		4
.L_5497:
        /*0008*/ 	.byte	0x01, 0x35
	.zero		2


	//----- nvinfo : EIATTR_PARAM_CBANK
	.align		4
        /*000c*/ 	.byte	0x04, 0x0a
        /*000e*/ 	.short	(.L_5499 - .L_5498)
	.align		4
.L_5498:
        /*0010*/ 	.word	index@(.nv.constant0._ZN2at6native29vectorized_elementwise_kernelILi4ENS0_13AUnaryFunctorIhhhZZZNS0_15binary_internal21div_floor_kernel_cudaERNS_18TensorIteratorBaseEENKUlvE_clEvENKUlvE_clEvEUlhhE_EESt5arrayIPcLm2EEEEviT0_T1_)
        /*0014*/ 	.short	0x0160
        /*0016*/ 	.short	0x0018


	//----- nvinfo : EIATTR_CBANK_PARAM_SIZE
	.align		4
.L_5499:
        /*0018*/ 	.byte	0x03, 0x19
        /*001a*/ 	.short	0x0018


	//----- nvinfo : EIATTR_KPARAM_INFO
	.align		4
        /*001c*/ 	.byte	0x04, 0x17
        /*001e*/ 	.short	(.L_5501 - .L_5500)
.L_5500:
        /*0020*/ 	.word	0x00000000
        /*0024*/ 	.short	0x0002
        /*0026*/ 	.short	0x0008
        /*0028*/ 	.byte	0x00, 0xf0, 0x41, 0x00


	//----- nvinfo : EIATTR_KPARAM_INFO
	.align		4
.L_5501:
        /*002c*/ 	.byte	0x04, 0x17
        /*002e*/ 	.short	(.L_5503 - .L_5502)
.L_5502:
        /*0030*/ 	.word	0x00000000
        /*0034*/ 	.short	0x0001
        /*0036*/ 	.short	0x0004
        /*0038*/ 	.byte	0x00, 0xf0, 0x09, 0x00


	//----- nvinfo : EIATTR_KPARAM_INFO
	.align		4
.L_5503:
        /*003c*/ 	.byte	0x04, 0x17
        /*003e*/ 	.short	(.L_5505 - .L_5504)
.L_5504:
        /*0040*/ 	.word	0x00000000
        /*0044*/ 	.short	0x0000
        /*0046*/ 	.short	0x0000
        /*0048*/ 	.byte	0x00, 0xf0, 0x11, 0x00


	//----- nvinfo : EIATTR_MAXREG_COUNT
	.align		4
.L_5505:
        /*004c*/ 	.byte	0x03, 0x1b
        /*004e*/ 	.short	0x00ff


	//----- nvinfo : EIATTR_MERCURY_ISA_VERSION
	.align		4
        /*0050*/ 	.byte	0x03, 0x5f
        /*0052*/ 	.short	0x0000


	//----- nvinfo : EIATTR_EXIT_INSTR_OFFSETS
	.align		4
        /*0054*/ 	.byte	0x04, 0x1c
        /*0056*/ 	.short	(.L_5507 - .L_5506)


	//   ....[0]....
.L_5506:
        /*0058*/ 	.word	0x00000460


	//   ....[1]....
        /*005c*/ 	.word	0x00001030


	//   ....[2]....
        /*0060*/ 	.word	0x00001080


	//----- nvinfo : EIATTR_MAX_THREADS
	.align		4
.L_5507:
        /*0064*/ 	.byte	0x04, 0x05
        /*0066*/ 	.short	(.L_5509 - .L_5508)
.L_5508:
        /*0068*/ 	.word	0x00000080
        /*006c*/ 	.word	0x00000001
        /*0070*/ 	.word	0x00000001


	//----- nvinfo : EIATTR_CRS_STACK_SIZE
	.align		4
.L_5509:
        /*0074*/ 	.byte	0x04, 0x1e
        /*0076*/ 	.short	(.L_5511 - .L_5510)
.L_5510:
        /*0078*/ 	.word	0x00000000
.L_5511:


//--------------------- .nv.info._ZN2at6native29vectorized_elementwise_kernelILi8ENS0_13AUnaryFunctorIhhhZZZNS0_15binary_internal21div_floor_kernel_cudaERNS_18TensorIteratorBaseEENKUlvE_clEvENKUlvE_clEvEUlhhE_EESt5arrayIPcLm2EEEEviT0_T1_ --------------------------
	.section	.nv.info._ZN2at6native29vectorized_elementwise_kernelILi8ENS0_13AUnaryFunctorIhhhZZZNS0_15binary_internal21div_floor_kernel_cudaERNS_18TensorIteratorBaseEENKUlvE_clEvENKUlvE_clEvEUlhhE_EESt5arrayIPcLm2EEEEviT0_T1_,"",@"SHT_CUDA_INFO"
	.sectionflags	@""
	.align	4


	//----- nvinfo : EIATTR_CUDA_API_VERSION
	.align		4
        /*0000*/ 	.byte	0x04, 0x37
        /*0002*/ 	.short	(.L_5513 - .L_5512)
.L_5512:
        /*0004*/ 	.word	0x00000082


	//----- nvinfo : EIATTR_SW2861232_WAR
	.align		4
.L_5513:
        /*0008*/ 	.byte	0x01, 0x35
	.zero		2


	//----- nvinfo : EIATTR_PARAM_CBANK
	.align		4
        /*000c*/ 	.byte	0x04, 0x0a
        /*000e*/ 	.short	(.L_5515 - .L_5514)
	.align		4
.L_5514:
        /*0010*/ 	.word	index@(.nv.constant0._ZN2at6native29vectorized_elementwise_kernelILi8ENS0_13AUnaryFunctorIhhhZZZNS0_15binary_internal21div_floor_kernel_cudaERNS_18TensorIteratorBaseEENKUlvE_clEvENKUlvE_clEvEUlhhE_EESt5arrayIPcLm2EEEEviT0_T1_)
        /*0014*/ 	.short	0x0160
        /*0016*/ 	.short	0x0018


	//----- nvinfo : EIATTR_CBANK_PARAM_SIZE
	.align		4
.L_5515:
        /*0018*/ 	.byte	0x03, 0x19
        /*001a*/ 	.short	0x0018


	//----- nvinfo : EIATTR_KPARAM_INFO
	.align		4
        /*001c*/ 	.byte	0x04, 0x17
        /*001e*/ 	.short	(.L_5517 - .L_5516)
.L_5516:
        /*0020*/ 	.word	0x00000000
        /*0024*/ 	.short	0x0002
        /*0026*/ 	.short	0x0008
        /*0028*/ 	.byte	0x00, 0xf0, 0x41, 0x00


	//----- nvinfo : EIATTR_KPARAM_INFO
	.align		4
.L_5517:
        /*002c*/ 	.byte	0x04, 0x17
        /*002e*/ 	.short	(.L_5519 - .L_5518)
.L_5518:
        /*0030*/ 	.word	0x00000000
        /*0034*/ 	.short	0x0001
        /*0036*/ 	.short	0x0004
        /*0038*/ 	.byte	0x00, 0xf0, 0x09, 0x00


	//----- nvinfo : EIATTR_KPARAM_INFO
	.align		4
.L_5519:
        /*003c*/ 	.byte	0x04, 0x17
        /*003e*/ 	.short	(.L_5521 - .L_5520)
.L_5520:
        /*0040*/ 	.word	0x00000000
        /*0044*/ 	.short	0x0000
        /*0046*/ 	.short	0x0000
        /*0048*/ 	.byte	0x00, 0xf0, 0x11, 0x00


	//----- nvinfo : EIATTR_MAXREG_COUNT
	.align		4
.L_5521:
        /*004c*/ 	.byte	0x03, 0x1b
        /*004e*/ 	.short	0x00ff


	//----- nvinfo : EIATTR_MERCURY_ISA_VERSION
	.align		4
        /*0050*/ 	.byte	0x03, 0x5f
        /*0052*/ 	.short	0x0000


	//----- nvinfo : EIATTR_EXIT_INSTR_OFFSETS
	.align		4
        /*0054*/ 	.byte	0x04, 0x1c
        /*0056*/ 	.short	(.L_5523 - .L_5522)


	//   ....[0]....
.L_5522:
        /*0058*/ 	.word	0x00000010


	//----- nvinfo : EIATTR_MAX_THREADS
	.align		4
.L_5523:
        /*005c*/ 	.byte	0x04, 0x05
        /*005e*/ 	.short	(.L_5525 - .L_5524)
.L_5524:
        /*0060*/ 	.word	0x00000080
        /*0064*/ 	.word	0x00000001
        /*0068*/ 	.word	0x00000001
.L_5525:


//--------------------- .nv.callgraph             --------------------------
	.section	.nv.callgraph,"",@"SHT_CUDA_CALLGRAPH"
	.align	4
	.sectionentsize	8
	.align		4
        /*0000*/ 	.word	0x00000000
	.align		4
        /*0004*/ 	.word	0xffffffff
	.align		4
        /*0008*/ 	.word	index@(_ZN2at6native18elementwise_kernelILi128ELi4EZNS0_15gpu_kernel_implINS0_13BinaryFunctorIN3c108BFloat16ES5_S5_ZZZNS0_15binary_internal21div_floor_kernel_cudaERNS_18TensorIteratorBaseEENKUlvE1_clEvENKUlvE2_clEvEUlS5_S5_E_EEEEvS8_RKT_EUliE_EEviT1_)
	.align		4
        /*000c*/ 	.word	index@(__assertfail)
	.align		4
        /*0010*/ 	.word	index@(_ZN2at6native27unrolled_elementwise_kernelINS0_13BinaryFunctorIN3c108BFloat16ES4_S4_ZZZNS0_15binary_internal21div_floor_kernel_cudaERNS_18TensorIteratorBaseEENKUlvE1_clEvENKUlvE2_clEvEUlS4_S4_E_EESt5arrayIPcLm3EELi4E23TrivialOffsetCalculatorILi2EjESF_ILi1EjENS0_6memory12LoadWithCastILi2EEENSI_13StoreWithCastILi1EEEEEviT_T0_T2_T3_T4_T5_)
	.align		4
        /*0014*/ 	.word	index@(__assertfail)
	.align		4
        /*0018*/ 	.word	index@(_ZN2at6native18elementwise_kernelILi128ELi4EZNS0_15gpu_kernel_implINS0_13BUnaryFunctorIN3c108BFloat16ES5_S5_ZZZNS0_15binary_internal21div_floor_kernel_cudaERNS_18TensorIteratorBaseEENKUlvE1_clEvENKUlvE2_clEvEUlS5_S5_E_EEEEvS8_RKT_EUliE_EEviT1_)
	.align		4
        /*001c*/ 	.word	index@(__assertfail)
	.align		4
        /*0020*/ 	.word	index@(_ZN2at6native27unrolled_elementwise_kernelINS0_13BUnaryFunctorIN3c108BFloat16ES4_S4_ZZZNS0_15binary_internal21div_floor_kernel_cudaERNS_18TensorIteratorBaseEENKUlvE1_clEvENKUlvE2_clEvEUlS4_S4_E_EESt5arrayIPcLm2EELi4E23TrivialOffsetCalculatorILi1EjESG_NS0_6memory12LoadWithCastILi1EEENSH_13StoreWithCastILi1EEEEEviT_T0_T2_T3_T4_T5_)
	.align		4
        /*0024*/ 	.word	index@(__assertfail)
	.align		4
        /*0028*/ 	.word	index@(_ZN2at6native18elementwise_kernelILi128ELi4EZNS0_15gpu_kernel_implINS0_13AUnaryFunctorIN3c108BFloat16ES5_S5_ZZZNS0_15binary_internal21div_floor_kernel_cudaERNS_18TensorIteratorBaseEENKUlvE1_clEvENKUlvE2_clEvEUlS5_S5_E_EEEEvS8_RKT_EUliE_EEviT1_)
	.align		4
        /*002c*/ 	.word	index@(__assertfail)
	.align		4
        /*0030*/ 	.word	index@(_ZN2at6native27unrolled_elementwise_kernelINS0_13AUnaryFunctorIN3c108BFloat16ES4_S4_ZZZNS0_15binary_internal21div_floor_kernel_cudaERNS_18TensorIteratorBaseEENKUlvE1_clEvENKUlvE2_clEvEUlS4_S4_E_EESt5arrayIPcLm2EELi4E23TrivialOffsetCalculatorILi1EjESG_NS0_6memory12LoadWithCastILi1EEENSH_13StoreWithCastILi1EEEEEviT_T0_T2_T3_T4_T5_)
	.align		4
        /*0034*/ 	.word	index@(__assertfail)
	.align		4
        /*0038*/ 	.word	index@(_ZN2at6native18elementwise_kernelILi128ELi4EZNS0_15gpu_kernel_implINS0_13BinaryFunctorIN3c104HalfES5_S5_ZZZNS0_15binary_internal21div_floor_kernel_cudaERNS_18TensorIteratorBaseEENKUlvE1_clEvENKUlvE1_clEvEUlS5_S5_E_EEEEvS8_RKT_EUliE_EEviT1_)
	.align		4
        /*003c*/ 	.word	index@(__assertfail)
	.align		4
        /*0040*/ 	.word	index@(_ZN2at6native27unrolled_elementwise_kernelINS0_13BinaryFunctorIN3c104HalfES4_S4_ZZZNS0_15binary_internal21div_floor_kernel_cudaERNS_18TensorIteratorBaseEENKUlvE1_clEvENKUlvE1_clEvEUlS4_S4_E_EESt5arrayIPcLm3EELi4E23TrivialOffsetCalculatorILi2EjESF_ILi1EjENS0_6memory12LoadWithCastILi2EEENSI_13StoreWithCastILi1EEEEEviT_T0_T2_T3_T4_T5_)
	.align		4
        /*0044*/ 	.word	index@(__assertfail)
	.align		4
        /*0048*/ 	.word	index@(_ZN2at6native18elementwise_kernelILi128ELi4EZNS0_15gpu_kernel_implINS0_13BUnaryFunctorIN3c104HalfES5_S5_ZZZNS0_15binary_internal21div_floor_kernel_cudaERNS_18TensorIteratorBaseEENKUlvE1_clEvENKUlvE1_clEvEUlS5_S5_E_EEEEvS8_RKT_EUliE_EEviT1_)
	.align		4
        /*004c*/ 	.word	index@(__assertfail)
	.align		4
        /*0050*/ 	.word	index@(_ZN2at6native27unrolled_elementwise_kernelINS0_13BUnaryFunctorIN3c104HalfES4_S4_ZZZNS0_15binary_internal21div_floor_kernel_cudaERNS_18TensorIteratorBaseEENKUlvE1_clEvENKUlvE1_clEvEUlS4_S4_E_EESt5arrayIPcLm2EELi4E23TrivialOffsetCalculatorILi1EjESG_NS0_6memory12LoadWithCastILi1EEENSH_13StoreWithCastILi1EEEEEviT_T0_T2_T3_T4_T5_)
	.align		4
        /*0054*/ 	.word	index@(__assertfail)
	.align		4
        /*0058*/ 	.word	index@(_ZN2at6native18elementwise_kernelILi128ELi4EZNS0_15gpu_kernel_implINS0_13AUnaryFunctorIN3c104HalfES5_S5_ZZZNS0_15binary_internal21div_floor_kernel_cudaERNS_18TensorIteratorBaseEENKUlvE1_clEvENKUlvE1_clEvEUlS5_S5_E_EEEEvS8_RKT_EUliE_EEviT1_)
	.align		4
        /*005c*/ 	.word	index@(__assertfail)
	.align		4
        /*0060*/ 	.word	index@(_ZN2at6native27unrolled_elementwise_kernelINS0_13AUnaryFunctorIN3c104HalfES4_S4_ZZZNS0_15binary_internal21div_floor_kernel_cudaERNS_18TensorIteratorBaseEENKUlvE1_clEvENKUlvE1_clEvEUlS4_S4_E_EESt5arrayIPcLm2EELi4E23TrivialOffsetCalculatorILi1EjESG_NS0_6memory12LoadWithCastILi1EEENSH_13StoreWithCastILi1EEEEEviT_T0_T2_T3_T4_T5_)
	.align		4
        /*0064*/ 	.word	index@(__assertfail)
	.align		4
        /*0068*/ 	.word	index@(_ZN2at6native18elementwise_kernelILi128ELi4EZNS0_15gpu_kernel_implINS0_13BinaryFunctorIfffZZZNS0_15binary_internal21div_floor_kernel_cudaERNS_18TensorIteratorBaseEENKUlvE1_clEvENKUlvE0_clEvEUlffE_EEEEvS6_RKT_EUliE_EEviT1_)
	.align		4
        /*006c*/ 	.word	index@(__assertfail)
	.align		4
        /*0070*/ 	.word	index@(_ZN2at6native27unrolled_elementwise_kernelINS0_13BinaryFunctorIfffZZZNS0_15binary_internal21div_floor_kernel_cudaERNS_18TensorIteratorBaseEENKUlvE1_clEvENKUlvE0_clEvEUlffE_EESt5arrayIPcLm3EELi4E23TrivialOffsetCalculatorILi2EjESD_ILi1EjENS0_6memory12LoadWithCastILi2EEENSG_13StoreWithCastILi1EEEEEviT_T0_T2_T3_T4_T5_)
	.align		4
        /*0074*/ 	.word	index@(__assertfail)
	.align		4
        /*0078*/ 	.word	index@(_ZN2at6native18elementwise_kernelILi128ELi4EZNS0_15gpu_kernel_implINS0_13BUnaryFunctorIfffZZZNS0_15binary_internal21div_floor_kernel_cudaERNS_18TensorIteratorBaseEENKUlvE1_clEvENKUlvE0_clEvEUlffE_EEEEvS6_RKT_EUliE_EEviT1_)
	.align		4
        /*007c*/ 	.word	index@(__assertfail)
	.align		4
        /*0080*/ 	.word	index@(_ZN2at6native27unrolled_elementwise_kernelINS0_13BUnaryFunctorIfffZZZNS0_15binary_internal21div_floor_kernel_cudaERNS_18TensorIteratorBaseEENKUlvE1_clEvENKUlvE0_clEvEUlffE_EESt5arrayIPcLm2EELi4E23TrivialOffsetCalculatorILi1EjESE_NS0_6memory12LoadWithCastILi1EEENSF_13StoreWithCastILi1EEEEEviT_T0_T2_T3_T4_T5_)
	.align		4
        /*0084*/ 	.word	index@(__assertfail)
	.align		4
        /*0088*/ 	.word	index@(_ZN2at6native18elementwise_kernelILi128ELi4EZNS0_15gpu_kernel_implINS0_13AUnaryFunctorIfffZZZNS0_15binary_internal21div_floor_kernel_cudaERNS_18TensorIteratorBaseEENKUlvE1_clEvENKUlvE0_clEvEUlffE_EEEEvS6_RKT_EUliE_EEviT1_)
	.align		4
        /*008c*/ 	.word	index@(__assertfail)
	.align		4
        /*0090*/ 	.word	index@(_ZN2at6native27unrolled_elementwise_kernelINS0_13AUnaryFunctorIfffZZZNS0_15binary_internal21div_floor_kernel_cudaERNS_18TensorIteratorBaseEENKUlvE1_clEvENKUlvE0_clEvEUlffE_EESt5arrayIPcLm2EELi4E23TrivialOffsetCalculatorILi1EjESE_NS0_6memory12LoadWithCastILi1EEENSF_13StoreWithCastILi1EEEEEviT_T0_T2_T3_T4_T5_)
	.align		4
        /*0094*/ 	.word	index@(__assertfail)
	.align		4
        /*0098*/ 	.word	index@(_ZN2at6native18elementwise_kernelILi128ELi4EZNS0_15gpu_kernel_implINS0_13BinaryFunctorIdddZZZNS0_15binary_internal21div_floor_kernel_cudaERNS_18TensorIteratorBaseEENKUlvE1_clEvENKUlvE_clEvEUlddE_EEEEvS6_RKT_EUliE_EEviT1_)
	.align		4
        /*009c*/ 	.word	index@(__assertfail)
	.align		4
        /*00a0*/ 	.word	index@(_ZN2at6native27unrolled_elementwise_kernelINS0_13BinaryFunctorIdddZZZNS0_15binary_internal21div_floor_kernel_cudaERNS_18TensorIteratorBaseEENKUlvE1_clEvENKUlvE_clEvEUlddE_EESt5arrayIPcLm3EELi4E23TrivialOffsetCalculatorILi2EjESD_ILi1EjENS0_6memory12LoadWithCastILi2EEENSG_13StoreWithCastILi1EEEEEviT_T0_T2_T3_T4_T5_)
	.align		4
        /*00a4*/ 	.word	index@(__assertfail)
	.align		4
        /*00a8*/ 	.word	index@(_ZN2at6native18elementwise_kernelILi128ELi4EZNS0_15gpu_kernel_implINS0_13BUnaryFunctorIdddZZZNS0_15binary_internal21div_floor_kernel_cudaERNS_18TensorIteratorBaseEENKUlvE1_clEvENKUlvE_clEvEUlddE_EEEEvS6_RKT_EUliE_EEviT1_)
	.align		4
        /*00ac*/ 	.word	index@(__assertfail)
	.align		4
        /*00b0*/ 	.word	index@(_ZN2at6native27unrolled_elementwise_kernelINS0_13BUnaryFunctorIdddZZZNS0_15binary_internal21div_floor_kernel_cudaERNS_18TensorIteratorBaseEENKUlvE1_clEvENKUlvE_clEvEUlddE_EESt5arrayIPcLm2EELi4E23TrivialOffsetCalculatorILi1EjESE_NS0_6memory12LoadWithCastILi1EEENSF_13StoreWithCastILi1EEEEEviT_T0_T2_T3_T4_T5_)
	.align		4
        /*00b4*/ 	.word	index@(__assertfail)
	.align		4
        /*00b8*/ 	.word	index@(_ZN2at6native18elementwise_kernelILi128ELi4EZNS0_15gpu_kernel_implINS0_13AUnaryFunctorIdddZZZNS0_15binary_internal21div_floor_kernel_cudaERNS_18TensorIteratorBaseEENKUlvE1_clEvENKUlvE_clEvEUlddE_EEEEvS6_RKT_EUliE_EEviT1_)
	.align		4
        /*00bc*/ 	.word	index@(__assertfail)
	.align		4
        /*00c0*/ 	.word	index@(_ZN2at6native27unrolled_elementwise_kernelINS0_13AUnaryFunctorIdddZZZNS0_15binary_internal21div_floor_kernel_cudaERNS_18TensorIteratorBaseEENKUlvE1_clEvENKUlvE_clEvEUlddE_EESt5arrayIPcLm2EELi4E23TrivialOffsetCalculatorILi1EjESE_NS0_6memory12LoadWithCastILi1EEENSF_13StoreWithCastILi1EEEEEviT_T0_T2_T3_T4_T5_)
	.align		4
        /*00c4*/ 	.word	index@(__assertfail)
	.align		4
        /*00c8*/ 	.word	index@(_ZN2at6native18elementwise_kernelILi128ELi4EZNS0_15gpu_kernel_implIZZZNS0_15binary_internal21div_floor_kernel_cudaERNS_18TensorIteratorBaseEENKUlvE0_clEvENKUlvE2_clEvEUlN3c108BFloat16EE_EEvS5_RKT_EUliE_EEviT1_)
	.align		4
        /*00cc*/ 	.word	index@(__assertfail)
	.align		4
        /*00d0*/ 	.word	index@(_ZN2at6native27unrolled_elementwise_kernelIZZZNS0_15binary_internal21div_floor_kernel_cudaERNS_18TensorIteratorBaseEENKUlvE0_clEvENKUlvE2_clEvEUlN3c108BFloat16EE_St5arrayIPcLm2EELi4E23TrivialOffsetCalculatorILi1EjESE_NS0_6memory12LoadWithCastILi1EEENSF_13StoreWithCastILi1EEEEEviT_T0_T2_T3_T4_T5_)
	.align		4
        /*00d4*/ 	.word	index@(__assertfail)
	.align		4
        /*00d8*/ 	.word	index@(_ZN2at6native18elementwise_kernelILi128ELi4EZNS0_15gpu_kernel_implIZZZNS0_15binary_internal21div_floor_kernel_cudaERNS_18TensorIteratorBaseEENKUlvE0_clEvENKUlvE1_clEvEUlN3c104HalfEE_EEvS5_RKT_EUliE_EEviT1_)
	.align		4
        /*00dc*/ 	.word	index@(__assertfail)
	.align		4
        /*00e0*/ 	.word	index@(_ZN2at6native27unrolled_elementwise_kernelIZZZNS0_15binary_internal21div_floor_kernel_cudaERNS_18TensorIteratorBaseEENKUlvE0_clEvENKUlvE1_clEvEUlN3c104HalfEE_St5arrayIPcLm2EELi4E23TrivialOffsetCalculatorILi1EjESE_NS0_6memory12LoadWithCastILi1EEENSF_13StoreWithCastILi1EEEEEviT_T0_T2_T3_T4_T5_)
	.align		4
        /*00e4*/ 	.word	index@(__assertfail)
	.align		4
        /*00e8*/ 	.word	index@(_ZN2at6native18elementwise_kernelILi128ELi4EZNS0_15gpu_kernel_implIZZZNS0_15binary_internal21div_floor_kernel_cudaERNS_18TensorIteratorBaseEENKUlvE0_clEvENKUlvE0_clEvEUlfE_EEvS5_RKT_EUliE_EEviT1_)
	.align		4
        /*00ec*/ 	.word	index@(__assertfail)
	.align		4
        /*00f0*/ 	.word	index@(_ZN2at6native27unrolled_elementwise_kernelIZZZNS0_15binary_internal21div_floor_kernel_cudaERNS_18TensorIteratorBaseEENKUlvE0_clEvENKUlvE0_clEvEUlfE_St5arrayIPcLm2EELi4E23TrivialOffsetCalculatorILi1EjESC_NS0_6memory12LoadWithCastILi1EEENSD_13StoreWithCastILi1EEEEEviT_T0_T2_T3_T4_T5_)
	.align		4
        /*00f4*/ 	.word	index@(__assertfail)
	.align		4
        /*00f8*/ 	.word	index@(_ZN2at6native18elementwise_kernelILi128ELi4EZNS0_15gpu_kernel_implIZZZNS0_15binary_internal21div_floor_kernel_cudaERNS_18TensorIteratorBaseEENKUlvE0_clEvENKUlvE_clEvEUldE_EEvS5_RKT_EUliE_EEviT1_)
	.align		4
        /*00fc*/ 	.word	index@(__assertfail)
	.align		4
        /*0100*/ 	.word	index@(_ZN2at6native27unrolled_elementwise_kernelIZZZNS0_15binary_internal21div_floor_kernel_cudaERNS_18TensorIteratorBaseEENKUlvE0_clEvENKUlvE_clEvEUldE_St5arrayIPcLm2EELi4E23TrivialOffsetCalculatorILi1EjESC_NS0_6memory12LoadWithCastILi1EEENSD_13StoreWithCastILi1EEEEEviT_T0_T2_T3_T4_T5_)
	.align		4
        /*0104*/ 	.word	index@(__assertfail)
	.align		4
        /*0108*/ 	.word	index@(_ZN2at6native18elementwise_kernelILi128ELi4EZNS0_15gpu_kernel_implINS0_13BinaryFunctorIsssZZZNS0_15binary_internal21div_floor_kernel_cudaERNS_18TensorIteratorBaseEENKUlvE_clEvENKUlvE3_clEvEUlssE_EEEEvS6_RKT_EUliE_EEviT1_)
	.align		4
        /*010c*/ 	.word	index@(__assertfail)
	.align		4
        /*0110*/ 	.word	index@(_ZN2at6native27unrolled_elementwise_kernelINS0_13BinaryFunctorIsssZZZNS0_15binary_internal21div_floor_kernel_cudaERNS_18TensorIteratorBaseEENKUlvE_clEvENKUlvE3_clEvEUlssE_EESt5arrayIPcLm3EELi4E23TrivialOffsetCalculatorILi2EjESD_ILi1EjENS0_6memory12LoadWithCastILi2EEENSG_13StoreWithCastILi1EEEEEviT_T0_T2_T3_T4_T5_)
	.align		4
        /*0114*/ 	.word	index@(__assertfail)
	.align		4
        /*0118*/ 	.word	index@(_ZN2at6native18elementwise_kernelILi128ELi4EZNS0_15gpu_kernel_implINS0_13BUnaryFunctorIsssZZZNS0_15binary_internal21div_floor_kernel_cudaERNS_18TensorIteratorBaseEENKUlvE_clEvENKUlvE3_clEvEUlssE_EEEEvS6_RKT_EUliE_EEviT1_)
	.align		4
        /*011c*/ 	.word	index@(__assertfail)
	.align		4
        /*0120*/ 	.word	index@(_ZN2at6native27unrolled_elementwise_kernelINS0_13BUnaryFunctorIsssZZZNS0_15binary_internal21div_floor_kernel_cudaERNS_18TensorIteratorBaseEENKUlvE_clEvENKUlvE3_clEvEUlssE_EESt5arrayIPcLm2EELi4E23TrivialOffsetCalculatorILi1EjESE_NS0_6memory12LoadWithCastILi1EEENSF_13StoreWithCastILi1EEEEEviT_T0_T2_T3_T4_T5_)
	.align		4
        /*0124*/ 	.word	index@(__assertfail)
	.align		4
        /*0128*/ 	.word	index@(_ZN2at6native18elementwise_kernelILi128ELi4EZNS0_15gpu_kernel_implINS0_13AUnaryFunctorIsssZZZNS0_15binary_internal21div_floor_kernel_cudaERNS_18TensorIteratorBaseEENKUlvE_clEvENKUlvE3_clEvEUlssE_EEEEvS6_RKT_EUliE_EEviT1_)
	.align		4
        /*012c*/ 	.word	index@(__assertfail)
	.align		4
        /*0130*/ 	.word	index@(_ZN2at6native27unrolled_elementwise_kernelINS0_13AUnaryFunctorIsssZZZNS0_15binary_internal21div_floor_kernel_cudaERNS_18TensorIteratorBaseEENKUlvE_clEvENKUlvE3_clEvEUlssE_EESt5arrayIPcLm2EELi4E23TrivialOffsetCalculatorILi1EjESE_NS0_6memory12LoadWithCastILi1EEENSF_13StoreWithCastILi1EEEEEviT_T0_T2_T3_T4_T5_)
	.align		4
        /*0134*/ 	.word	index@(__assertfail)
	.align		4
        /*0138*/ 	.word	index@(_ZN2at6native18elementwise_kernelILi128ELi4EZNS0_15gpu_kernel_implINS0_13BinaryFunctorIlllZZZNS0_15binary_internal21div_floor_kernel_cudaERNS_18TensorIteratorBaseEENKUlvE_clEvENKUlvE2_clEvEUlllE_EEEEvS6_RKT_EUliE_EEviT1_)
	.align		4
        /*013c*/ 	.word	index@(__assertfail)
	.align		4
        /*0140*/ 	.word	index@(_ZN2at6native27unrolled_elementwise_kernelINS0_13BinaryFunctorIlllZZZNS0_15binary_internal21div_floor_kernel_cudaERNS_18TensorIteratorBaseEENKUlvE_clEvENKUlvE2_clEvEUlllE_EESt5arrayIPcLm3EELi4E23TrivialOffsetCalculatorILi2EjESD_ILi1EjENS0_6memory12LoadWithCastILi2EEENSG_13StoreWithCastILi1EEEEEviT_T0_T2_T3_T4_T5_)
	.align		4
        /*0144*/ 	.word	index@(__assertfail)
	.align		4
        /*0148*/ 	.word	index@(_ZN2at6native18elementwise_kernelILi128ELi4EZNS0_15gpu_kernel_implINS0_13BUnaryFunctorIlllZZZNS0_15binary_internal21div_floor_kernel_cudaERNS_18TensorIteratorBaseEENKUlvE_clEvENKUlvE2_clEvEUlllE_EEEEvS6_RKT_EUliE_EEviT1_)
	.align		4
        /*014c*/ 	.word	index@(__assertfail)
	.align		4
        /*0150*/ 	.word	index@(_ZN2at6native27unrolled_elementwise_kernelINS0_13BUnaryFunctorIlllZZZNS0_15binary_internal21div_floor_kernel_cudaERNS_18TensorIteratorBaseEENKUlvE_clEvENKUlvE2_clEvEUlllE_EESt5arrayIPcLm2EELi4E23TrivialOffsetCalculatorILi1EjESE_NS0_6memory12LoadWithCastILi1EEENSF_13StoreWithCastILi1EEEEEviT_T0_T2_T3_T4_T5_)
	.align		4
        /*0154*/ 	.word	index@(__assertfail)
	.align		4
        /*0158*/ 	.word	index@(_ZN2at6native18elementwise_kernelILi128ELi4EZNS0_15gpu_kernel_implINS0_13AUnaryFunctorIlllZZZNS0_15binary_internal21div_floor_kernel_cudaERNS_18TensorIteratorBaseEENKUlvE_clEvENKUlvE2_clEvEUlllE_EEEEvS6_RKT_EUliE_EEviT1_)
	.align		4
        /*015c*/ 	.word	index@(__assertfail)
	.align		4
        /*0160*/ 	.word	index@(_ZN2at6native27unrolled_elementwise_kernelINS0_13AUnaryFunctorIlllZZZNS0_15binary_internal21div_floor_kernel_cudaERNS_18TensorIteratorBaseEENKUlvE_clEvENKUlvE2_clEvEUlllE_EESt5arrayIPcLm2EELi4E23TrivialOffsetCalculatorILi1EjESE_NS0_6memory12LoadWithCastILi1EEENSF_13StoreWithCastILi1EEEEEviT_T0_T2_T3_T4_T5_)
	.align		4
        /*0164*/ 	.word	index@(__assertfail)
	.align		4
        /*0168*/ 	.word	index@(_ZN2at6native18elementwise_kernelILi128ELi4EZNS0_15gpu_kernel_implINS0_13BinaryFunctorIiiiZZZNS0_15binary_internal21div_floor_kernel_cudaERNS_18TensorIteratorBaseEENKUlvE_clEvENKUlvE1_clEvEUliiE_EEEEvS6_RKT_EUliE_EEviT1_)
	.align		4
        /*016c*/ 	.word	index@(__assertfail)
	.align		4
        /*0170*/ 	.word	index@(_ZN2at6native27unrolled_elementwise_kernelINS0_13BinaryFunctorIiiiZZZNS0_15binary_internal21div_floor_kernel_cudaERNS_18TensorIteratorBaseEENKUlvE_clEvENKUlvE1_clEvEUliiE_EESt5arrayIPcLm3EELi4E23TrivialOffsetCalculatorILi2EjESD_ILi1EjENS0_6memory12LoadWithCastILi2EEENSG_13StoreWithCastILi1EEEEEviT_T0_T2_T3_T4_T5_)
	.align		4
        /*0174*/ 	.word	index@(__assertfail)
	.align		4
        /*0178*/ 	.word	index@(_ZN2at6native18elementwise_kernelILi128ELi4EZNS0_15gpu_kernel_implINS0_13BUnaryFunctorIiiiZZZNS0_15binary_internal21div_floor_kernel_cudaERNS_18TensorIteratorBaseEENKUlvE_clEvENKUlvE1_clEvEUliiE_EEEEvS6_RKT_EUliE_EEviT1_)
	.align		4
        /*017c*/ 	.word	index@(__assertfail)
	.align		4
        /*0180*/ 	.word	index@(_ZN2at6native27unrolled_elementwise_kernelINS0_13BUnaryFunctorIiiiZZZNS0_15binary_internal21div_floor_kernel_cudaERNS_18TensorIteratorBaseEENKUlvE_clEvENKUlvE1_clEvEUliiE_EESt5arrayIPcLm2EELi4E23TrivialOffsetCalculatorILi1EjESE_NS0_6memory12LoadWithCastILi1EEENSF_13StoreWithCastILi1EEEEEviT_T0_T2_T3_T4_T5_)
	.align		4
        /*0184*/ 	.word	index@(__assertfail)
	.align		4
        /*0188*/ 	.word	index@(_ZN2at6native18elementwise_kernelILi128ELi4EZNS0_15gpu_kernel_implINS0_13AUnaryFunctorIiiiZZZNS0_15binary_internal21div_floor_kernel_cudaERNS_18TensorIteratorBaseEENKUlvE_clEvENKUlvE1_clEvEUliiE_EEEEvS6_RKT_EUliE_EEviT1_)
	.align		4
        /*018c*/ 	.word	index@(__assertfail)
	.align		4
        /*0190*/ 	.word	index@(_ZN2at6native27unrolled_elementwise_kernelINS0_13AUnaryFunctorIiiiZZZNS0_15binary_internal21div_floor_kernel_cudaERNS_18TensorIteratorBaseEENKUlvE_clEvENKUlvE1_clEvEUliiE_EESt5arrayIPcLm2EELi4E23TrivialOffsetCalculatorILi1EjESE_NS0_6memory12LoadWithCastILi1EEENSF_13StoreWithCastILi1EEEEEviT_T0_T2_T3_T4_T5_)
	.align		4
        /*0194*/ 	.word	index@(__assertfail)
	.align		4
        /*0198*/ 	.word	index@(_ZN2at6native18elementwise_kernelILi128ELi4EZNS0_15gpu_kernel_implINS0_13BinaryFunctorIaaaZZZNS0_15binary_internal21div_floor_kernel_cudaERNS_18TensorIteratorBaseEENKUlvE_clEvENKUlvE0_clEvEUlaaE_EEEEvS6_RKT_EUliE_EEviT1_)
	.align		4
        /*019c*/ 	.word	index@(__assertfail)
	.align		4
        /*01a0*/ 	.word	index@(_ZN2at6native27unrolled_elementwise_kernelINS0_13BinaryFunctorIaaaZZZNS0_15binary_internal21div_floor_kernel_cudaERNS_18TensorIteratorBaseEENKUlvE_clEvENKUlvE0_clEvEUlaaE_EESt5arrayIPcLm3EELi4E23TrivialOffsetCalculatorILi2EjESD_ILi1EjENS0_6memory12LoadWithCastILi2EEENSG_13StoreWithCastILi1EEEEEviT_T0_T2_T3_T4_T5_)
	.align		4
        /*01a4*/ 	.word	index@(__assertfail)
	.align		4
        /*01a8*/ 	.word	index@(_ZN2at6native18elementwise_kernelILi128ELi4EZNS0_15gpu_kernel_implINS0_13BUnaryFunctorIaaaZZZNS0_15binary_internal21div_floor_kernel_cudaERNS_18TensorIteratorBaseEENKUlvE_clEvENKUlvE0_clEvEUlaaE_EEEEvS6_RKT_EUliE_EEviT1_)
	.align		4
        /*01ac*/ 	.word	index@(__assertfail)
	.align		4
        /*01b0*/ 	.word	index@(_ZN2at6native27unrolled_elementwise_kernelINS0_13BUnaryFunctorIaaaZZZNS0_15binary_internal21div_floor_kernel_cudaERNS_18TensorIteratorBaseEENKUlvE_clEvENKUlvE0_clEvEUlaaE_EESt5arrayIPcLm2EELi4E23TrivialOffsetCalculatorILi1EjESE_NS0_6memory12LoadWithCastILi1EEENSF_13StoreWithCastILi1EEEEEviT_T0_T2_T3_T4_T5_)
	.align		4
        /*01b4*/ 	.word	index@(__assertfail)
	.align		4
        /*01b8*/ 	.word	index@(_ZN2at6native18elementwise_kernelILi128ELi4EZNS0_15gpu_kernel_implINS0_13AUnaryFunctorIaaaZZZNS0_15binary_internal21div_floor_kernel_cudaERNS_18TensorIteratorBaseEENKUlvE_clEvENKUlvE0_clEvEUlaaE_EEEEvS6_RKT_EUliE_EEviT1_)
	.align		4
        /*01bc*/ 	.word	index@(__assertfail)
	.align		4
        /*01c0*/ 	.word	index@(_ZN2at6native27unrolled_elementwise_kernelINS0_13AUnaryFunctorIaaaZZZNS0_15binary_internal21div_floor_kernel_cudaERNS_18TensorIteratorBaseEENKUlvE_clEvENKUlvE0_clEvEUlaaE_EESt5arrayIPcLm2EELi4E23TrivialOffsetCalculatorILi1EjESE_NS0_6memory12LoadWithCastILi1EEENSF_13StoreWithCastILi1EEEEEviT_T0_T2_T3_T4_T5_)
	.align		4
        /*01c4*/ 	.word	index@(__assertfail)
	.align		4
        /*01c8*/ 	.word	index@(_ZN2at6native18elementwise_kernelILi128ELi4EZNS0_15gpu_kernel_implINS0_13BinaryFunctorIhhhZZZNS0_15binary_internal21div_floor_kernel_cudaERNS_18TensorIteratorBaseEENKUlvE_clEvENKUlvE_clEvEUlhhE_EEEEvS6_RKT_EUliE_EEviT1_)
	.align		4
        /*01cc*/ 	.word	index@(__assertfail)
	.align		4
        /*01d0*/ 	.word	index@(_ZN2at6native27unrolled_elementwise_kernelINS0_13BinaryFunctorIhhhZZZNS0_15binary_internal21div_floor_kernel_cudaERNS_18TensorIteratorBaseEENKUlvE_clEvENKUlvE_clEvEUlhhE_EESt5arrayIPcLm3EELi4E23TrivialOffsetCalculatorILi2EjESD_ILi1EjENS0_6memory12LoadWithCastILi2EEENSG_13StoreWithCastILi1EEEEEviT_T0_T2_T3_T4_T5_)
	.align		4
        /*01d4*/ 	.word	index@(__assertfail)
	.align		4
        /*01d8*/ 	.word	index@(_ZN2at6native18elementwise_kernelILi128ELi4EZNS0_15gpu_kernel_implINS0_13BUnaryFunctorIhhhZZZNS0_15binary_internal21div_floor_kernel_cudaERNS_18TensorIteratorBaseEENKUlvE_clEvENKUlvE_clEvEUlhhE_EEEEvS6_RKT_EUliE_EEviT1_)
	.align		4
        /*01dc*/ 	.word	index@(__assertfail)
	.align		4
        /*01e0*/ 	.word	index@(_ZN2at6native27unrolled_elementwise_kernelINS0_13BUnaryFunctorIhhhZZZNS0_15binary_internal21div_floor_kernel_cudaERNS_18TensorIteratorBaseEENKUlvE_clEvENKUlvE_clEvEUlhhE_EESt5arrayIPcLm2EELi4E23TrivialOffsetCalculatorILi1EjESE_NS0_6memory12LoadWithCastILi1EEENSF_13StoreWithCastILi1EEEEEviT_T0_T2_T3_T4_T5_)
	.align		4
        /*01e4*/ 	.word	index@(__assertfail)
	.align		4
        /*01e8*/ 	.word	index@(_ZN2at6native18elementwise_kernelILi128ELi4EZNS0_15gpu_kernel_implINS0_13AUnaryFunctorIhhhZZZNS0_15binary_internal21div_floor_kernel_cudaERNS_18TensorIteratorBaseEENKUlvE_clEvENKUlvE_clEvEUlhhE_EEEEvS6_RKT_EUliE_EEviT1_)
	.align		4
        /*01ec*/ 	.word	index@(__assertfail)
	.align		4
        /*01f0*/ 	.word	index@(_ZN2at6native27unrolled_elementwise_kernelINS0_13AUnaryFunctorIhhhZZZNS0_15binary_internal21div_floor_kernel_cudaERNS_18TensorIteratorBaseEENKUlvE_clEvENKUlvE_clEvEUlhhE_EESt5arrayIPcLm2EELi4E23TrivialOffsetCalculatorILi1EjESE_NS0_6memory12LoadWithCastILi1EEENSF_13StoreWithCastILi1EEEEEviT_T0_T2_T3_T4_T5_)
	.align		4
        /*01f4*/ 	.word	index@(__assertfail)
	.align		4
        /*01f8*/ 	.word	0x00000000
	.align		4
        /*01fc*/ 	.word	0xfffffffe
	.align		4
        /*0200*/ 	.word	0x00000000
	.align		4
        /*0204*/ 	.word	0xfffffffd
	.align		4
        /*0208*/ 	.word	0x00000000
	.align		4
        /*020c*/ 	.word	0xfffffffc


//--------------------- .nv.rel.action            --------------------------
	.section	.nv.rel.action,"",@"SHT_CUDA_RELOCINFO"
	.align	8
	.sectionentsize	8
        /*0000*/ 	.byte	0x73, 0x00, 0x00, 0x00, 0x00, 0x00, 0x00, 0x00, 0x00, 0x00, 0x00, 0x11, 0x25, 0x00, 0x05, 0x36


//--------------------- .nv.constant4             --------------------------
	.section	.nv.constant4,"a",@progbits
	.align	8
	.align		8
.nv.constant4:
        /*0000*/ 	.dword	__assertfail
	.align		8
        /*0008*/ 	.dword	__unnamed_1
	.align		8
        /*0010*/ 	.dword	__unnamed_2
	.align		8
        /*0018*/ 	.dword	__unnamed_3
	.align		8
        /*0020*/ 	.dword	__unnamed_4
	.align		8
        /*0028*/ 	.dword	__unnamed_5
	.align		8
        /*0030*/ 	.dword	__unnamed_6
	.align		8
        /*0038*/ 	.dword	__unnamed_7
	.align		8
        /*0040*/ 	.dword	__unnamed_8
	.align		8
        /*0048*/ 	.dword	__unnamed_9
	.align		8
        /*0050*/ 	.dword	__unnamed_10
	.align		8
        /*0058*/ 	.dword	__unnamed_11
	.align		8
        /*0060*/ 	.dword	__unnamed_12
	.align		8
        /*0068*/ 	.dword	__unnamed_13
	.align		8
        /*0070*/ 	.dword	__unnamed_14
	.align		8
        /*0078*/ 	.dword	__unnamed_15
	.align		8
        /*0080*/ 	.dword	__unnamed_16
	.align		8
        /*0088*/ 	.dword	__unnamed_17
	.align		8
        /*0090*/ 	.dword	__unnamed_18
	.align		8
        /*0098*/ 	.dword	_ZN54_INTERNAL_7499c21e_23_BinaryDivFloorKernel_cu_68c3df854cuda3std3__45__cpo5beginE
	.align		8
        /*00a0*/ 	.dword	_ZN54_INTERNAL_7499c21e_23_BinaryDivFloorKernel_cu_68c3df854cuda3std3__45__cpo3endE
	.align		8
        /*00a8*/ 	.dword	_ZN54_INTERNAL_7499c21e_23_BinaryDivFloorKernel_cu_68c3df854cuda3std3__45__cpo6cbeginE
	.align		8
        /*00b0*/ 	.dword	_ZN54_INTERNAL_7499c21e_23_BinaryDivFloorKernel_cu_68c3df854cuda3std3__45__cpo4cendE
	.align		8
        /*00b8*/ 	.dword	_ZN54_INTERNAL_7499c21e_23_BinaryDivFloorKernel_cu_68c3df854cuda3std3__45__cpo6rbeginE
	.align		8
        /*00c0*/ 	.dword	_ZN54_INTERNAL_7499c21e_23_BinaryDivFloorKernel_cu_68c3df854cuda3std3__45__cpo4rendE
	.align		8
        /*00c8*/ 	.dword	_ZN54_INTERNAL_7499c21e_23_BinaryDivFloorKernel_cu_68c3df854cuda3std3__45__cpo7crbeginE
	.align		8
        /*00d0*/ 	.dword	_ZN54_INTERNAL_7499c21e_23_BinaryDivFloorKernel_cu_68c3df854cuda3std3__45__cpo5crendE
	.align		8
        /*00d8*/ 	.dword	_ZN54_INTERNAL_7499c21e_23_BinaryDivFloorKernel_cu_68c3df854cuda3std3__456_GLOBAL__N__7499c21e_23_BinaryDivFloorKernel_cu_68c3df856ignoreE
	.align		8
        /*00e0*/ 	.dword	_ZN54_INTERNAL_7499c21e_23_BinaryDivFloorKernel_cu_68c3df854cuda3std3__419piecewise_constructE
	.align		8
        /*00e8*/ 	.dword	_ZN54_INTERNAL_7499c21e_23_BinaryDivFloorKernel_cu_68c3df854cuda3std3__48in_placeE
	.align		8
        /*00f0*/ 	.dword	_ZN54_INTERNAL_7499c21e_23_BinaryDivFloorKernel_cu_68c3df854cuda3std3__420unreachable_sentinelE
	.align		8
        /*00f8*/ 	.dword	_ZN54_INTERNAL_7499c21e_23_BinaryDivFloorKernel_cu_68c3df854cuda3std6ranges3__45__cpo4swapE
	.align		8
        /*0100*/ 	.dword	_ZN54_INTERNAL_7499c21e_23_BinaryDivFloorKernel_cu_68c3df854cuda3std6ranges3__45__cpo9iter_moveE
	.align		8
        /*0108*/ 	.dword	_ZN54_INTERNAL_7499c21e_23_BinaryDivFloorKernel_cu_68c3df854cuda3std6ranges3__45__cpo5beginE
	.align		8
        /*0110*/ 	.dword	_ZN54_INTERNAL_7499c21e_23_BinaryDivFloorKernel_cu_68c3df854cuda3std6ranges3__45__cpo3endE
	.align		8
        /*0118*/ 	.dword	_ZN54_INTERNAL_7499c21e_23_BinaryDivFloorKernel_cu_68c3df854cuda3std6ranges3__45__cpo6cbeginE
	.align		8
        /*0120*/ 	.dword	_ZN54_INTERNAL_7499c21e_23_BinaryDivFloorKernel_cu_68c3df854cuda3std6ranges3__45__cpo4cendE
	.align		8
        /*0128*/ 	.dword	_ZN54_INTERNAL_7499c21e_23_BinaryDivFloorKernel_cu_68c3df854cuda3std6ranges3__45__cpo7advanceE
	.align		8
        /*0130*/ 	.dword	_ZN54_INTERNAL_7499c21e_23_BinaryDivFloorKernel_cu_68c3df854cuda3std6ranges3__45__cpo9iter_swapE
	.align		8
        /*0138*/ 	.dword	_ZN54_INTERNAL_7499c21e_23_BinaryDivFloorKernel_cu_68c3df854cuda3std6ranges3__45__cpo4nextE
	.align		8
        /*0140*/ 	.dword	_ZN54_INTERNAL_7499c21e_23_BinaryDivFloorKernel_cu_68c3df854cuda3std6ranges3__45__cpo4prevE
	.align		8
        /*0148*/ 	.dword	_ZN54_INTERNAL_7499c21e_23_BinaryDivFloorKernel_cu_68c3df854cuda3std6ranges3__45__cpo4dataE
	.align		8
        /*0150*/ 	.dword	_ZN54_INTERNAL_7499c21e_23_BinaryDivFloorKernel_cu_68c3df854cuda3std6ranges3__45__cpo5cdataE
	.align		8
        /*0158*/ 	.dword	_ZN54_INTERNAL_7499c21e_23_BinaryDivFloorKernel_cu_68c3df854cuda3std6ranges3__45__cpo4sizeE
	.align		8
        /*0160*/ 	.dword	_ZN54_INTERNAL_7499c21e_23_BinaryDivFloorKernel_cu_68c3df854cuda3std6ranges3__45__cpo5ssizeE
	.align		8
        /*0168*/ 	.dword	_ZN54_INTERNAL_7499c21e_23_BinaryDivFloorKernel_cu_68c3df854cuda3std6ranges3__45__cpo8distanceE
	.align		8
        /*0170*/ 	.dword	_ZN54_INTERNAL_7499c21e_23_BinaryDivFloorKernel_cu_68c3df856thrust23THRUST_300001_SM_800_NS6system6detail10sequential3seqE
	.align		8
        /*0178*/ 	.dword	$str$5
	.align		8
        /*0180*/ 	.dword	$str$6


//--------------------- .nv.constant2._ZN2at6native18elementwise_kernelILi128ELi4EZNS0_15gpu_kernel_implINS0_13BinaryFunctorIN3c108BFloat16ES5_S5_ZZZNS0_15binary_internal21div_floor_kernel_cudaERNS_18TensorIteratorBaseEENKUlvE1_clEvENKUlvE2_clEvEUlS5_S5_E_EEEEvS8_RKT_EUliE_EEviT1_ --------------------------
	.section	.nv.constant2._ZN2at6native18elementwise_kernelILi128ELi4EZNS0_15gpu_kernel_implINS0_13BinaryFunctorIN3c108BFloat16ES5_S5_ZZZNS0_15binary_internal21div_floor_kernel_cudaERNS_18TensorIteratorBaseEENKUlvE1_clEvENKUlvE2_clEvEUlS5_S5_E_EEEEvS8_RKT_EUliE_EEviT1_,"a",@progbits
	.sectionflags	@""
	.align	4
.nv.constant2._ZN2at6native18elementwise_kernelILi128ELi4EZNS0_15gpu_kernel_implINS0_13BinaryFunctorIN3c108BFloat16ES5_S5_ZZZNS0_15binary_internal21div_floor_kernel_cudaERNS_18TensorIteratorBaseEENKUlvE1_clEvENKUlvE2_clEvEUlS5_S5_E_EEEEvS8_RKT_EUliE_EEviT1_:
        /*0000*/ 	.byte	0x00, 0x00, 0x00, 0xf0, 0xff, 0xff, 0x0f, 0x38


//--------------------- .nv.constant0._ZN2at6native18elementwise_kernelILi128ELi4EZNS0_15gpu_kernel_implINS0_13BinaryFunctorIN3c108BFloat16ES5_S5_ZZZNS0_15binary_internal21div_floor_kernel_cudaERNS_18TensorIteratorBaseEENKUlvE1_clEvENKUlvE2_clEvEUlS5_S5_E_EEEEvS8_RKT_EUliE_EEviT1_ --------------------------
	.section	.nv.constant0._ZN2at6native18elementwise_kernelILi128ELi4EZNS0_15gpu_kernel_implINS0_13BinaryFunctorIN3c108BFloat16ES5_S5_ZZZNS0_15binary_internal21div_floor_kernel_cudaERNS_18TensorIteratorBaseEENKUlvE1_clEvENKUlvE2_clEvEUlS5_S5_E_EEEEvS8_RKT_EUliE_EEviT1_,"a",@progbits
	.sectionflags	@""
	.align	4
.nv.constant0._ZN2at6native18elementwise_kernelILi128ELi4EZNS0_15gpu_kernel_implINS0_13BinaryFunctorIN3c108BFloat16ES5_S5_ZZZNS0_15binary_internal21div_floor_kernel_cudaERNS_18TensorIteratorBaseEENKUlvE1_clEvENKUlvE2_clEvEUlS5_S5_E_EEEEvS8_RKT_EUliE_EEviT1_:
	.zero		1008


//--------------------- .nv.constant2._ZN2at6native27unrolled_elementwise_kernelINS0_13BinaryFunctorIN3c108BFloat16ES4_S4_ZZZNS0_15binary_internal21div_floor_kernel_cudaERNS_18TensorIteratorBaseEENKUlvE1_clEvENKUlvE2_clEvEUlS4_S4_E_EESt5arrayIPcLm3EELi4E23TrivialOffsetCalculatorILi2EjESF_ILi1EjENS0_6memory12LoadWithCastILi2EEENSI_13StoreWithCastILi1EEEEEviT_T0_T2_T3_T4_T5_ --------------------------
	.section	.nv.constant2._ZN2at6native27unrolled_elementwise_kernelINS0_13BinaryFunctorIN3c108BFloat16ES4_S4_ZZZNS0_15binary_internal21div_floor_kernel_cudaERNS_18TensorIteratorBaseEENKUlvE1_clEvENKUlvE2_clEvEUlS4_S4_E_EESt5arrayIPcLm3EELi4E23TrivialOffsetCalculatorILi2EjESF_ILi1EjENS0_6memory12LoadWithCastILi2EEENSI_13StoreWithCastILi1EEEEEviT_T0_T2_T3_T4_T5_,"a",@progbits
	.sectionflags	@""
	.align	4
.nv.constant2._ZN2at6native27unrolled_elementwise_kernelINS0_13BinaryFunctorIN3c108BFloat16ES4_S4_ZZZNS0_15binary_internal21div_floor_kernel_cudaERNS_18TensorIteratorBaseEENKUlvE1_clEvENKUlvE2_clEvEUlS4_S4_E_EESt5arrayIPcLm3EELi4E23TrivialOffsetCalculatorILi2EjESF_ILi1EjENS0_6memory12LoadWithCastILi2EEENSI_13StoreWithCastILi1EEEEEviT_T0_T2_T3_T4_T5_:
        /*0000*/ 	.byte	0x00, 0x00, 0x00, 0xf0, 0xff, 0xff, 0x0f, 0x38


//--------------------- .nv.constant0._ZN2at6native27unrolled_elementwise_kernelINS0_13BinaryFunctorIN3c108BFloat16ES4_S4_ZZZNS0_15binary_internal21div_floor_kernel_cudaERNS_18TensorIteratorBaseEENKUlvE1_clEvENKUlvE2_clEvEUlS4_S4_E_EESt5arrayIPcLm3EELi4E23TrivialOffsetCalculatorILi2EjESF_ILi1EjENS0_6memory12LoadWithCastILi2EEENSI_13StoreWithCastILi1EEEEEviT_T0_T2_T3_T4_T5_ --------------------------
	.section	.nv.constant0._ZN2at6native27unrolled_elementwise_kernelINS0_13BinaryFunctorIN3c108BFloat16ES4_S4_ZZZNS0_15binary_internal21div_floor_kernel_cudaERNS_18TensorIteratorBaseEENKUlvE1_clEvENKUlvE2_clEvEUlS4_S4_E_EESt5arrayIPcLm3EELi4E23TrivialOffsetCalculatorILi2EjESF_ILi1EjENS0_6memory12LoadWithCastILi2EEENSI_13StoreWithCastILi1EEEEEviT_T0_T2_T3_T4_T5_,"a",@progbits
	.sectionflags	@""
	.align	4
.nv.constant0._ZN2at6native27unrolled_elementwise_kernelINS0_13BinaryFunctorIN3c108BFloat16ES4_S4_ZZZNS0_15binary_internal21div_floor_kernel_cudaERNS_18TensorIteratorBaseEENKUlvE1_clEvENKUlvE2_clEvEUlS4_S4_E_EESt5arrayIPcLm3EELi4E23TrivialOffsetCalculatorILi2EjESF_ILi1EjENS0_6memory12LoadWithCastILi2EEENSI_13StoreWithCastILi1EEEEEviT_T0_T2_T3_T4_T5_:
	.zero		408


//--------------------- .nv.constant0._ZN2at6native18elementwise_kernelILi128ELi4EZNS0_22gpu_kernel_impl_nocastINS0_13BinaryFunctorIN3c108BFloat16ES5_S5_ZZZNS0_15binary_internal21div_floor_kernel_cudaERNS_18TensorIteratorBaseEENKUlvE1_clEvENKUlvE2_clEvEUlS5_S5_E_EEEEvS8_RKT_EUliE_EEviT1_ --------------------------
	.section	.nv.constant0._ZN2at6native18elementwise_kernelILi128ELi4EZNS0_22gpu_kernel_impl_nocastINS0_13BinaryFunctorIN3c108BFloat16ES5_S5_ZZZNS0_15binary_internal21div_floor_kernel_cudaERNS_18TensorIteratorBaseEENKUlvE1_clEvENKUlvE2_clEvEUlS5_S5_E_EEEEvS8_RKT_EUliE_EEviT1_,"a",@progbits
	.sectionflags	@""
	.align	4
.nv.constant0._ZN2at6native18elementwise_kernelILi128ELi4EZNS0_22gpu_kernel_impl_nocastINS0_13BinaryFunctorIN3c108BFloat16ES5_S5_ZZZNS0_15binary_internal21div_floor_kernel_cudaERNS_18TensorIteratorBaseEENKUlvE1_clEvENKUlvE2_clEvEUlS5_S5_E_EEEEvS8_RKT_EUliE_EEviT1_:
	.zero		1008


//--------------------- .nv.constant0._ZN2at6native27unrolled_elementwise_kernelINS0_13BinaryFunctorIN3c108BFloat16ES4_S4_ZZZNS0_15binary_internal21div_floor_kernel_cudaERNS_18TensorIteratorBaseEENKUlvE1_clEvENKUlvE2_clEvEUlS4_S4_E_EESt5arrayIPcLm3EELi4E23TrivialOffsetCalculatorILi2EjESF_ILi1EjENS0_6memory15LoadWithoutCastENSI_16StoreWithoutCastEEEviT_T0_T2_T3_T4_T5_ --------------------------
	.section	.nv.constant0._ZN2at6native27unrolled_elementwise_kernelINS0_13BinaryFunctorIN3c108BFloat16ES4_S4_ZZZNS0_15binary_internal21div_floor_kernel_cudaERNS_18TensorIteratorBaseEENKUlvE1_clEvENKUlvE2_clEvEUlS4_S4_E_EESt5arrayIPcLm3EELi4E23TrivialOffsetCalculatorILi2EjESF_ILi1EjENS0_6memory15LoadWithoutCastENSI_16StoreWithoutCastEEEviT_T0_T2_T3_T4_T5_,"a",@progbits
	.sectionflags	@""
	.align	4
.nv.constant0._ZN2at6native27unrolled_elementwise_kernelINS0_13BinaryFunctorIN3c108BFloat16ES4_S4_ZZZNS0_15binary_internal21div_floor_kernel_cudaERNS_18TensorIteratorBaseEENKUlvE1_clEvENKUlvE2_clEvEUlS4_S4_E_EESt5arrayIPcLm3EELi4E23TrivialOffsetCalculatorILi2EjESF_ILi1EjENS0_6memory15LoadWithoutCastENSI_16StoreWithoutCastEEEviT_T0_T2_T3_T4_T5_:
	.zero		388


//--------------------- .nv.constant0._ZN2at6native29vectorized_elementwise_kernelILi2ENS0_13BinaryFunctorIN3c108BFloat16ES4_S4_ZZZNS0_15binary_internal21div_floor_kernel_cudaERNS_18TensorIteratorBaseEENKUlvE1_clEvENKUlvE2_clEvEUlS4_S4_E_EESt5arrayIPcLm3EEEEviT0_T1_ --------------------------
	.section	.nv.constant0._ZN2at6native29vectorized_elementwise_kernelILi2ENS0_13BinaryFunctorIN3c108BFloat16ES4_S4_ZZZNS0_15binary_internal21div_floor_kernel_cudaERNS_18TensorIteratorBaseEENKUlvE1_clEvENKUlvE2_clEvEUlS4_S4_E_EESt5arrayIPcLm3EEEEviT0_T1_,"a",@progbits
	.sectionflags	@""
	.align	4
.nv.constant0._ZN2at6native29vectorized_elementwise_kernelILi2ENS0_13BinaryFunctorIN3c108BFloat16ES4_S4_ZZZNS0_15binary_internal21div_floor_kernel_cudaERNS_18TensorIteratorBaseEENKUlvE1_clEvENKUlvE2_clEvEUlS4_S4_E_EESt5arrayIPcLm3EEEEviT0_T1_:
	.zero		384


//--------------------- .nv.constant0._ZN2at6native29vectorized_elementwise_kernelILi4ENS0_13BinaryFunctorIN3c108BFloat16ES4_S4_ZZZNS0_15binary_internal21div_floor_kernel_cudaERNS_18TensorIteratorBaseEENKUlvE1_clEvENKUlvE2_clEvEUlS4_S4_E_EESt5arrayIPcLm3EEEEviT0_T1_ --------------------------
	.section	.nv.constant0._ZN2at6native29vectorized_elementwise_kernelILi4ENS0_13BinaryFunctorIN3c108BFloat16ES4_S4_ZZZNS0_15binary_internal21div_floor_kernel_cudaERNS_18TensorIteratorBaseEENKUlvE1_clEvENKUlvE2_clEvEUlS4_S4_E_EESt5arrayIPcLm3EEEEviT0_T1_,"a",@progbits
	.sectionflags	@""
	.align	4
.nv.constant0._ZN2at6native29vectorized_elementwise_kernelILi4ENS0_13BinaryFunctorIN3c108BFloat16ES4_S4_ZZZNS0_15binary_internal21div_floor_kernel_cudaERNS_18TensorIteratorBaseEENKUlvE1_clEvENKUlvE2_clEvEUlS4_S4_E_EESt5arrayIPcLm3EEEEviT0_T1_:
	.zero		384


//--------------------- .nv.constant0._ZN2at6native29vectorized_elementwise_kernelILi8ENS0_13BinaryFunctorIN3c108BFloat16ES4_S4_ZZZNS0_15binary_internal21div_floor_kernel_cudaERNS_18TensorIteratorBaseEENKUlvE1_clEvENKUlvE2_clEvEUlS4_S4_E_EESt5arrayIPcLm3EEEEviT0_T1_ --------------------------
	.section	.nv.constant0._ZN2at6native29vectorized_elementwise_kernelILi8ENS0_13BinaryFunctorIN3c108BFloat16ES4_S4_ZZZNS0_15binary_internal21div_floor_kernel_cudaERNS_18TensorIteratorBaseEENKUlvE1_clEvENKUlvE2_clEvEUlS4_S4_E_EESt5arrayIPcLm3EEEEviT0_T1_,"a",@progbits
	.sectionflags	@""
	.align	4
.nv.constant0._ZN2at6native29vectorized_elementwise_kernelILi8ENS0_13BinaryFunctorIN3c108BFloat16ES4_S4_ZZZNS0_15binary_internal21div_floor_kernel_cudaERNS_18TensorIteratorBaseEENKUlvE1_clEvENKUlvE2_clEvEUlS4_S4_E_EESt5arrayIPcLm3EEEEviT0_T1_:
	.zero		384


//--------------------- .nv.constant2._ZN2at6native18elementwise_kernelILi128ELi4EZNS0_15gpu_kernel_implINS0_13BUnaryFunctorIN3c108BFloat16ES5_S5_ZZZNS0_15binary_internal21div_floor_kernel_cudaERNS_18TensorIteratorBaseEENKUlvE1_clEvENKUlvE2_clEvEUlS5_S5_E_EEEEvS8_RKT_EUliE_EEviT1_ --------------------------
	.section	.nv.constant2._ZN2at6native18elementwise_kernelILi128ELi4EZNS0_15gpu_kernel_implINS0_13BUnaryFunctorIN3c108BFloat16ES5_S5_ZZZNS0_15binary_internal21div_floor_kernel_cudaERNS_18TensorIteratorBaseEENKUlvE1_clEvENKUlvE2_clEvEUlS5_S5_E_EEEEvS8_RKT_EUliE_EEviT1_,"a",@progbits
	.sectionflags	@""
	.align	4
.nv.constant2._ZN2at6native18elementwise_kernelILi128ELi4EZNS0_15gpu_kernel_implINS0_13BUnaryFunctorIN3c108BFloat16ES5_S5_ZZZNS0_15binary_internal21div_floor_kernel_cudaERNS_18TensorIteratorBaseEENKUlvE1_clEvENKUlvE2_clEvEUlS5_S5_E_EEEEvS8_RKT_EUliE_EEviT1_:
        /*0000*/ 	.byte	0x00, 0x00, 0x00, 0xf0, 0xff, 0xff, 0x0f, 0x38


//--------------------- .nv.constant0._ZN2at6native18elementwise_kernelILi128ELi4EZNS0_15gpu_kernel_implINS0_13BUnaryFunctorIN3c108BFloat16ES5_S5_ZZZNS0_15binary_internal21div_floor_kernel_cudaERNS_18TensorIteratorBaseEENKUlvE1_clEvENKUlvE2_clEvEUlS5_S5_E_EEEEvS8_RKT_EUliE_EEviT1_ --------------------------
	.section	.nv.constant0._ZN2at6native18elementwise_kernelILi128ELi4EZNS0_15gpu_kernel_implINS0_13BUnaryFunctorIN3c108BFloat16ES5_S5_ZZZNS0_15binary_internal21div_floor_kernel_cudaERNS_18TensorIteratorBaseEENKUlvE1_clEvENKUlvE2_clEvEUlS5_S5_E_EEEEvS8_RKT_EUliE_EEviT1_,"a",@progbits
	.sectionflags	@""
	.align	4
.nv.constant0._ZN2at6native18elementwise_kernelILi128ELi4EZNS0_15gpu_kernel_implINS0_13BUnaryFunctorIN3c108BFloat16ES5_S5_ZZZNS0_15binary_internal21div_floor_kernel_cudaERNS_18TensorIteratorBaseEENKUlvE1_clEvENKUlvE2_clEvEUlS5_S5_E_EEEEvS8_RKT_EUliE_EEviT1_:
	.zero		896


//--------------------- .nv.constant2._ZN2at6native27unrolled_elementwise_kernelINS0_13BUnaryFunctorIN3c108BFloat16ES4_S4_ZZZNS0_15binary_internal21div_floor_kernel_cudaERNS_18TensorIteratorBaseEENKUlvE1_clEvENKUlvE2_clEvEUlS4_S4_E_EESt5arrayIPcLm2EELi4E23TrivialOffsetCalculatorILi1EjESG_NS0_6memory12LoadWithCastILi1EEENSH_13StoreWithCastILi1EEEEEviT_T0_T2_T3_T4_T5_ --------------------------
	.section	.nv.constant2._ZN2at6native27unrolled_elementwise_kernelINS0_13BUnaryFunctorIN3c108BFloat16ES4_S4_ZZZNS0_15binary_internal21div_floor_kernel_cudaERNS_18TensorIteratorBaseEENKUlvE1_clEvENKUlvE2_clEvEUlS4_S4_E_EESt5arrayIPcLm2EELi4E23TrivialOffsetCalculatorILi1EjESG_NS0_6memory12LoadWithCastILi1EEENSH_13StoreWithCastILi1EEEEEviT_T0_T2_T3_T4_T5_,"a",@progbits
	.sectionflags	@""
	.align	4
.nv.constant2._ZN2at6native27unrolled_elementwise_kernelINS0_13BUnaryFunctorIN3c108BFloat16ES4_S4_ZZZNS0_15binary_internal21div_floor_kernel_cudaERNS_18TensorIteratorBaseEENKUlvE1_clEvENKUlvE2_clEvEUlS4_S4_E_EESt5arrayIPcLm2EELi4E23TrivialOffsetCalculatorILi1EjESG_NS0_6memory12LoadWithCastILi1EEENSH_13StoreWithCastILi1EEEEEviT_T0_T2_T3_T4_T5_:
        /*0000*/ 	.byte	0x00, 0x00, 0x00, 0xf0, 0xff, 0xff, 0x0f, 0x38


//--------------------- .nv.constant0._ZN2at6native27unrolled_elementwise_kernelINS0_13BUnaryFunctorIN3c108BFloat16ES4_S4_ZZZNS0_15binary_internal21div_floor_kernel_cudaERNS_18TensorIteratorBaseEENKUlvE1_clEvENKUlvE2_clEvEUlS4_S4_E_EESt5arrayIPcLm2EELi4E23TrivialOffsetCalculatorILi1EjESG_NS0_6memory12LoadWithCastILi1EEENSH_13StoreWithCastILi1EEEEEviT_T0_T2_T3_T4_T5_ --------------------------
	.section	.nv.constant0._ZN2at6native27unrolled_elementwise_kernelINS0_13BUnaryFunctorIN3c108BFloat16ES4_S4_ZZZNS0_15binary_internal21div_floor_kernel_cudaERNS_18TensorIteratorBaseEENKUlvE1_clEvENKUlvE2_clEvEUlS4_S4_E_EESt5arrayIPcLm2EELi4E23TrivialOffsetCalculatorILi1EjESG_NS0_6memory12LoadWithCastILi1EEENSH_13StoreWithCastILi1EEEEEviT_T0_T2_T3_T4_T5_,"a",@progbits
	.sectionflags	@""
	.align	4
.nv.constant0._ZN2at6native27unrolled_elementwise_kernelINS0_13BUnaryFunctorIN3c108BFloat16ES4_S4_ZZZNS0_15binary_internal21div_floor_kernel_cudaERNS_18TensorIteratorBaseEENKUlvE1_clEvENKUlvE2_clEvEUlS4_S4_E_EESt5arrayIPcLm2EELi4E23TrivialOffsetCalculatorILi1EjESG_NS0_6memory12LoadWithCastILi1EEENSH_13StoreWithCastILi1EEEEEviT_T0_T2_T3_T4_T5_:
	.zero		396


//--------------------- .nv.constant0._ZN2at6native18elementwise_kernelILi128ELi4EZNS0_22gpu_kernel_impl_nocastINS0_13BUnaryFunctorIN3c108BFloat16ES5_S5_ZZZNS0_15binary_internal21div_floor_kernel_cudaERNS_18TensorIteratorBaseEENKUlvE1_clEvENKUlvE2_clEvEUlS5_S5_E_EEEEvS8_RKT_EUliE_EEviT1_ --------------------------
	.section	.nv.constant0._ZN2at6native18elementwise_kernelILi128ELi4EZNS0_22gpu_kernel_impl_nocastINS0_13BUnaryFunctorIN3c108BFloat16ES5_S5_ZZZNS0_15binary_internal21div_floor_kernel_cudaERNS_18TensorIteratorBaseEENKUlvE1_clEvENKUlvE2_clEvEUlS5_S5_E_EEEEvS8_RKT_EUliE_EEviT1_,"a",@progbits
	.sectionflags	@""
	.align	4
.nv.constant0._ZN2at6native18elementwise_kernelILi128ELi4EZNS0_22gpu_kernel_impl_nocastINS0_13BUnaryFunctorIN3c108BFloat16ES5_S5_ZZZNS0_15binary_internal21div_floor_kernel_cudaERNS_18TensorIteratorBaseEENKUlvE1_clEvENKUlvE2_clEvEUlS5_S5_E_EEEEvS8_RKT_EUliE_EEviT1_:
	.zero		896


//--------------------- .nv.constant0._ZN2at6native27unrolled_elementwise_kernelINS0_13BUnaryFunctorIN3c108BFloat16ES4_S4_ZZZNS0_15binary_internal21div_floor_kernel_cudaERNS_18TensorIteratorBaseEENKUlvE1_clEvENKUlvE2_clEvEUlS4_S4_E_EESt5arrayIPcLm2EELi4E23TrivialOffsetCalculatorILi1EjESG_NS0_6memory15LoadWithoutCastENSH_16StoreWithoutCastEEEviT_T0_T2_T3_T4_T5_ --------------------------
	.section	.nv.constant0._ZN2at6native27unrolled_elementwise_kernelINS0_13BUnaryFunctorIN3c108BFloat16ES4_S4_ZZZNS0_15binary_internal21div_floor_kernel_cudaERNS_18TensorIteratorBaseEENKUlvE1_clEvENKUlvE2_clEvEUlS4_S4_E_EESt5arrayIPcLm2EELi4E23TrivialOffsetCalculatorILi1EjESG_NS0_6memory15LoadWithoutCastENSH_16StoreWithoutCastEEEviT_T0_T2_T3_T4_T5_,"a",@progbits
	.sectionflags	@""
	.align	4
.nv.constant0._ZN2at6native27unrolled_elementwise_kernelINS0_13BUnaryFunctorIN3c108BFloat16ES4_S4_ZZZNS0_15binary_internal21div_floor_kernel_cudaERNS_18TensorIteratorBaseEENKUlvE1_clEvENKUlvE2_clEvEUlS4_S4_E_EESt5arrayIPcLm2EELi4E23TrivialOffsetCalculatorILi1EjESG_NS0_6memory15LoadWithoutCastENSH_16StoreWithoutCastEEEviT_T0_T2_T3_T4_T5_:
	.zero		380


//--------------------- .nv.constant0._ZN2at6native29vectorized_elementwise_kernelILi2ENS0_13BUnaryFunctorIN3c108BFloat16ES4_S4_ZZZNS0_15binary_internal21div_floor_kernel_cudaERNS_18TensorIteratorBaseEENKUlvE1_clEvENKUlvE2_clEvEUlS4_S4_E_EESt5arrayIPcLm2EEEEviT0_T1_ --------------------------
	.section	.nv.constant0._ZN2at6native29vectorized_elementwise_kernelILi2ENS0_13BUnaryFunctorIN3c108BFloat16ES4_S4_ZZZNS0_15binary_internal21div_floor_kernel_cudaERNS_18TensorIteratorBaseEENKUlvE1_clEvENKUlvE2_clEvEUlS4_S4_E_EESt5arrayIPcLm2EEEEviT0_T1_,"a",@progbits
	.sectionflags	@""
	.align	4
.nv.constant0._ZN2at6native29vectorized_elementwise_kernelILi2ENS0_13BUnaryFunctorIN3c108BFloat16ES4_S4_ZZZNS0_15binary_internal21div_floor_kernel_cudaERNS_18TensorIteratorBaseEENKUlvE1_clEvENKUlvE2_clEvEUlS4_S4_E_EESt5arrayIPcLm2EEEEviT0_T1_:
	.zero		376


//--------------------- .nv.constant0._ZN2at6native29vectorized_elementwise_kernelILi4ENS0_13BUnaryFunctorIN3c108BFloat16ES4_S4_ZZZNS0_15binary_internal21div_floor_kernel_cudaERNS_18TensorIteratorBaseEENKUlvE1_clEvENKUlvE2_clEvEUlS4_S4_E_EESt5arrayIPcLm2EEEEviT0_T1_ --------------------------
	.section	.nv.constant0._ZN2at6native29vectorized_elementwise_kernelILi4ENS0_13BUnaryFunctorIN3c108BFloat16ES4_S4_ZZZNS0_15binary_internal21div_floor_kernel_cudaERNS_18TensorIteratorBaseEENKUlvE1_clEvENKUlvE2_clEvEUlS4_S4_E_EESt5arrayIPcLm2EEEEviT0_T1_,"a",@progbits
	.sectionflags	@""
	.align	4
.nv.constant0._ZN2at6native29vectorized_elementwise_kernelILi4ENS0_13BUnaryFunctorIN3c108BFloat16ES4_S4_ZZZNS0_15binary_internal21div_floor_kernel_cudaERNS_18TensorIteratorBaseEENKUlvE1_clEvENKUlvE2_clEvEUlS4_S4_E_EESt5arrayIPcLm2EEEEviT0_T1_:
	.zero		376


//--------------------- .nv.constant0._ZN2at6native29vectorized_elementwise_kernelILi8ENS0_13BUnaryFunctorIN3c108BFloat16ES4_S4_ZZZNS0_15binary_internal21div_floor_kernel_cudaERNS_18TensorIteratorBaseEENKUlvE1_clEvENKUlvE2_clEvEUlS4_S4_E_EESt5arrayIPcLm2EEEEviT0_T1_ --------------------------
	.section	.nv.constant0._ZN2at6native29vectorized_elementwise_kernelILi8ENS0_13BUnaryFunctorIN3c108BFloat16ES4_S4_ZZZNS0_15binary_internal21div_floor_kernel_cudaERNS_18TensorIteratorBaseEENKUlvE1_clEvENKUlvE2_clEvEUlS4_S4_E_EESt5arrayIPcLm2EEEEviT0_T1_,"a",@progbits
	.sectionflags	@""
	.align	4
.nv.constant0._ZN2at6native29vectorized_elementwise_kernelILi8ENS0_13BUnaryFunctorIN3c108BFloat16ES4_S4_ZZZNS0_15binary_internal21div_floor_kernel_cudaERNS_18TensorIteratorBaseEENKUlvE1_clEvENKUlvE2_clEvEUlS4_S4_E_EESt5arrayIPcLm2EEEEviT0_T1_:
	.zero		376


//--------------------- .nv.constant2._ZN2at6native18elementwise_kernelILi128ELi4EZNS0_15gpu_kernel_implINS0_13AUnaryFunctorIN3c108BFloat16ES5_S5_ZZZNS0_15binary_internal21div_floor_kernel_cudaERNS_18TensorIteratorBaseEENKUlvE1_clEvENKUlvE2_clEvEUlS5_S5_E_EEEEvS8_RKT_EUliE_EEviT1_ --------------------------
	.section	.nv.constant2._ZN2at6native18elementwise_kernelILi128ELi4EZNS0_15gpu_kernel_implINS0_13AUnaryFunctorIN3c108BFloat16ES5_S5_ZZZNS0_15binary_internal21div_floor_kernel_cudaERNS_18TensorIteratorBaseEENKUlvE1_clEvENKUlvE2_clEvEUlS5_S5_E_EEEEvS8_RKT_EUliE_EEviT1_,"a",@progbits
	.sectionflags	@""
	.align	4
.nv.constant2._ZN2at6native18elementwise_kernelILi128ELi4EZNS0_15gpu_kernel_implINS0_13AUnaryFunctorIN3c108BFloat16ES5_S5_ZZZNS0_15binary_internal21div_floor_kernel_cudaERNS_18TensorIteratorBaseEENKUlvE1_clEvENKUlvE2_clEvEUlS5_S5_E_EEEEvS8_RKT_EUliE_EEviT1_:
        /*0000*/ 	.byte	0x00, 0x00, 0x00, 0xf0, 0xff, 0xff, 0x0f, 0x38


//--------------------- .nv.constant0._ZN2at6native18elementwise_kernelILi128ELi4EZNS0_15gpu_kernel_implINS0_13AUnaryFunctorIN3c108BFloat16ES5_S5_ZZZNS0_15binary_internal21div_floor_kernel_cudaERNS_18TensorIteratorBaseEENKUlvE1_clEvENKUlvE2_clEvEUlS5_S5_E_EEEEvS8_RKT_EUliE_EEviT1_ --------------------------
	.section	.nv.constant0._ZN2at6native18elementwise_kernelILi128ELi4EZNS0_15gpu_kernel_implINS0_13AUnaryFunctorIN3c108BFloat16ES5_S5_ZZZNS0_15binary_internal21div_floor_kernel_cudaERNS_18TensorIteratorBaseEENKUlvE1_clEvENKUlvE2_clEvEUlS5_S5_E_EEEEvS8_RKT_EUliE_EEviT1_,"a",@progbits
	.sectionflags	@""
	.align	4
.nv.constant0._ZN2at6native18elementwise_kernelILi128ELi4EZNS0_15gpu_kernel_implINS0_13AUnaryFunctorIN3c108BFloat16ES5_S5_ZZZNS0_15binary_internal21div_floor_kernel_cudaERNS_18TensorIteratorBaseEENKUlvE1_clEvENKUlvE2_clEvEUlS5_S5_E_EEEEvS8_RKT_EUliE_EEviT1_:
	.zero		896


//--------------------- .nv.constant2._ZN2at6native27unrolled_elementwise_kernelINS0_13AUnaryFunctorIN3c108BFloat16ES4_S4_ZZZNS0_15binary_internal21div_floor_kernel_cudaERNS_18TensorIteratorBaseEENKUlvE1_clEvENKUlvE2_clEvEUlS4_S4_E_EESt5arrayIPcLm2EELi4E23TrivialOffsetCalculatorILi1EjESG_NS0_6memory12LoadWithCastILi1EEENSH_13StoreWithCastILi1EEEEEviT_T0_T2_T3_T4_T5_ --------------------------
	.section	.nv.constant2._ZN2at6native27unrolled_elementwise_kernelINS0_13AUnaryFunctorIN3c108BFloat16ES4_S4_ZZZNS0_15binary_internal21div_floor_kernel_cudaERNS_18TensorIteratorBaseEENKUlvE1_clEvENKUlvE2_clEvEUlS4_S4_E_EESt5arrayIPcLm2EELi4E23TrivialOffsetCalculatorILi1EjESG_NS0_6memory12LoadWithCastILi1EEENSH_13StoreWithCastILi1EEEEEviT_T0_T2_T3_T4_T5_,"a",@progbits
	.sectionflags	@""
	.align	4
.nv.constant2._ZN2at6native27unrolled_elementwise_kernelINS0_13AUnaryFunctorIN3c108BFloat16ES4_S4_ZZZNS0_15binary_internal21div_floor_kernel_cudaERNS_18TensorIteratorBaseEENKUlvE1_clEvENKUlvE2_clEvEUlS4_S4_E_EESt5arrayIPcLm2EELi4E23TrivialOffsetCalculatorILi1EjESG_NS0_6memory12LoadWithCastILi1EEENSH_13StoreWithCastILi1EEEEEviT_T0_T2_T3_T4_T5_:
        /*0000*/ 	.byte	0x00, 0x00, 0x00, 0xf0, 0xff, 0xff, 0x0f, 0x38


//--------------------- .nv.constant0._ZN2at6native27unrolled_elementwise_kernelINS0_13AUnaryFunctorIN3c108BFloat16ES4_S4_ZZZNS0_15binary_internal21div_floor_kernel_cudaERNS_18TensorIteratorBaseEENKUlvE1_clEvENKUlvE2_clEvEUlS4_S4_E_EESt5arrayIPcLm2EELi4E23TrivialOffsetCalculatorILi1EjESG_NS0_6memory12LoadWithCastILi1EEENSH_13StoreWithCastILi1EEEEEviT_T0_T2_T3_T4_T5_ --------------------------
	.section	.nv.constant0._ZN2at6native27unrolled_elementwise_kernelINS0_13AUnaryFunctorIN3c108BFloat16ES4_S4_ZZZNS0_15binary_internal21div_floor_kernel_cudaERNS_18TensorIteratorBaseEENKUlvE1_clEvENKUlvE2_clEvEUlS4_S4_E_EESt5arrayIPcLm2EELi4E23TrivialOffsetCalculatorILi1EjESG_NS0_6memory12LoadWithCastILi1EEENSH_13StoreWithCastILi1EEEEEviT_T0_T2_T3_T4_T5_,"a",@progbits
	.sectionflags	@""
	.align	4
.nv.constant0._ZN2at6native27unrolled_elementwise_kernelINS0_13AUnaryFunctorIN3c108BFloat16ES4_S4_ZZZNS0_15binary_internal21div_floor_kernel_cudaERNS_18TensorIteratorBaseEENKUlvE1_clEvENKUlvE2_clEvEUlS4_S4_E_EESt5arrayIPcLm2EELi4E23TrivialOffsetCalculatorILi1EjESG_NS0_6memory12LoadWithCastILi1EEENSH_13StoreWithCastILi1EEEEEviT_T0_T2_T3_T4_T5_:
	.zero		396


//--------------------- .nv.constant0._ZN2at6native18elementwise_kernelILi128ELi4EZNS0_22gpu_kernel_impl_nocastINS0_13AUnaryFunctorIN3c108BFloat16ES5_S5_ZZZNS0_15binary_internal21div_floor_kernel_cudaERNS_18TensorIteratorBaseEENKUlvE1_clEvENKUlvE2_clEvEUlS5_S5_E_EEEEvS8_RKT_EUliE_EEviT1_ --------------------------
	.section	.nv.constant0._ZN2at6native18elementwise_kernelILi128ELi4EZNS0_22gpu_kernel_impl_nocastINS0_13AUnaryFunctorIN3c108BFloat16ES5_S5_ZZZNS0_15binary_internal21div_floor_kernel_cudaERNS_18TensorIteratorBaseEENKUlvE1_clEvENKUlvE2_clEvEUlS5_S5_E_EEEEvS8_RKT_EUliE_EEviT1_,"a",@progbits
	.sectionflags	@""
	.align	4
.nv.constant0._ZN2at6native18elementwise_kernelILi128ELi4EZNS0_22gpu_kernel_impl_nocastINS0_13AUnaryFunctorIN3c108BFloat16ES5_S5_ZZZNS0_15binary_internal21div_floor_kernel_cudaERNS_18TensorIteratorBaseEENKUlvE1_clEvENKUlvE2_clEvEUlS5_S5_E_EEEEvS8_RKT_EUliE_EEviT1_:
	.zero		896


//--------------------- .nv.constant0._ZN2at6native27unrolled_elementwise_kernelINS0_13AUnaryFunctorIN3c108BFloat16ES4_S4_ZZZNS0_15binary_internal21div_floor_kernel_cudaERNS_18TensorIteratorBaseEENKUlvE1_clEvENKUlvE2_clEvEUlS4_S4_E_EESt5arrayIPcLm2EELi4E23TrivialOffsetCalculatorILi1EjESG_NS0_6memory15LoadWithoutCastENSH_16StoreWithoutCastEEEviT_T0_T2_T3_T4_T5_ --------------------------
	.section	.nv.constant0._ZN2at6native27unrolled_elementwise_kernelINS0_13AUnaryFunctorIN3c108BFloat16ES4_S4_ZZZNS0_15binary_internal21div_floor_kernel_cudaERNS_18TensorIteratorBaseEENKUlvE1_clEvENKUlvE2_clEvEUlS4_S4_E_EESt5arrayIPcLm2EELi4E23TrivialOffsetCalculatorILi1EjESG_NS0_6memory15LoadWithoutCastENSH_16StoreWithoutCastEEEviT_T0_T2_T3_T4_T5_,"a",@progbits
	.sectionflags	@""
	.align	4
.nv.constant0._ZN2at6native27unrolled_elementwise_kernelINS0_13AUnaryFunctorIN3c108BFloat16ES4_S4_ZZZNS0_15binary_internal21div_floor_kernel_cudaERNS_18TensorIteratorBaseEENKUlvE1_clEvENKUlvE2_clEvEUlS4_S4_E_EESt5arrayIPcLm2EELi4E23TrivialOffsetCalculatorILi1EjESG_NS0_6memory15LoadWithoutCastENSH_16StoreWithoutCastEEEviT_T0_T2_T3_T4_T5_:
	.zero		380


//--------------------- .nv.constant0._ZN2at6native29vectorized_elementwise_kernelILi2ENS0_13AUnaryFunctorIN3c108BFloat16ES4_S4_ZZZNS0_15binary_internal21div_floor_kernel_cudaERNS_18TensorIteratorBaseEENKUlvE1_clEvENKUlvE2_clEvEUlS4_S4_E_EESt5arrayIPcLm2EEEEviT0_T1_ --------------------------
	.section	.nv.constant0._ZN2at6native29vectorized_elementwise_kernelILi2ENS0_13AUnaryFunctorIN3c108BFloat16ES4_S4_ZZZNS0_15binary_internal21div_floor_kernel_cudaERNS_18TensorIteratorBaseEENKUlvE1_clEvENKUlvE2_clEvEUlS4_S4_E_EESt5arrayIPcLm2EEEEviT0_T1_,"a",@progbits
	.sectionflags	@""
	.align	4
.nv.constant0._ZN2at6native29vectorized_elementwise_kernelILi2ENS0_13AUnaryFunctorIN3c108BFloat16ES4_S4_ZZZNS0_15binary_internal21div_floor_kernel_cudaERNS_18TensorIteratorBaseEENKUlvE1_clEvENKUlvE2_clEvEUlS4_S4_E_EESt5arrayIPcLm2EEEEviT0_T1_:
	.zero		376


//--------------------- .nv.constant0._ZN2at6native29vectorized_elementwise_kernelILi4ENS0_13AUnaryFunctorIN3c108BFloat16ES4_S4_ZZZNS0_15binary_internal21div_floor_kernel_cudaERNS_18TensorIteratorBaseEENKUlvE1_clEvENKUlvE2_clEvEUlS4_S4_E_EESt5arrayIPcLm2EEEEviT0_T1_ --------------------------
	.section	.nv.constant0._ZN2at6native29vectorized_elementwise_kernelILi4ENS0_13AUnaryFunctorIN3c108BFloat16ES4_S4_ZZZNS0_15binary_internal21div_floor_kernel_cudaERNS_18TensorIteratorBaseEENKUlvE1_clEvENKUlvE2_clEvEUlS4_S4_E_EESt5arrayIPcLm2EEEEviT0_T1_,"a",@progbits
	.sectionflags	@""
	.align	4
.nv.constant0._ZN2at6native29vectorized_elementwise_kernelILi4ENS0_13AUnaryFunctorIN3c108BFloat16ES4_S4_ZZZNS0_15binary_internal21div_floor_kernel_cudaERNS_18TensorIteratorBaseEENKUlvE1_clEvENKUlvE2_clEvEUlS4_S4_E_EESt5arrayIPcLm2EEEEviT0_T1_:
	.zero		376


//--------------------- .nv.constant0._ZN2at6native29vectorized_elementwise_kernelILi8ENS0_13AUnaryFunctorIN3c108BFloat16ES4_S4_ZZZNS0_15binary_internal21div_floor_kernel_cudaERNS_18TensorIteratorBaseEENKUlvE1_clEvENKUlvE2_clEvEUlS4_S4_E_EESt5arrayIPcLm2EEEEviT0_T1_ --------------------------
	.section	.nv.constant0._ZN2at6native29vectorized_elementwise_kernelILi8ENS0_13AUnaryFunctorIN3c108BFloat16ES4_S4_ZZZNS0_15binary_internal21div_floor_kernel_cudaERNS_18TensorIteratorBaseEENKUlvE1_clEvENKUlvE2_clEvEUlS4_S4_E_EESt5arrayIPcLm2EEEEviT0_T1_,"a",@progbits
	.sectionflags	@""
	.align	4
.nv.constant0._ZN2at6native29vectorized_elementwise_kernelILi8ENS0_13AUnaryFunctorIN3c108BFloat16ES4_S4_ZZZNS0_15binary_internal21div_floor_kernel_cudaERNS_18TensorIteratorBaseEENKUlvE1_clEvENKUlvE2_clEvEUlS4_S4_E_EESt5arrayIPcLm2EEEEviT0_T1_:
	.zero		376


//--------------------- .nv.constant2._ZN2at6native18elementwise_kernelILi128ELi4EZNS0_15gpu_kernel_implINS0_13BinaryFunctorIN3c104HalfES5_S5_ZZZNS0_15binary_internal21div_floor_kernel_cudaERNS_18TensorIteratorBaseEENKUlvE1_clEvENKUlvE1_clEvEUlS5_S5_E_EEEEvS8_RKT_EUliE_EEviT1_ --------------------------
	.section	.nv.constant2._ZN2at6native18elementwise_kernelILi128ELi4EZNS0_15gpu_kernel_implINS0_13BinaryFunctorIN3c104HalfES5_S5_ZZZNS0_15binary_internal21div_floor_kernel_cudaERNS_18TensorIteratorBaseEENKUlvE1_clEvENKUlvE1_clEvEUlS5_S5_E_EEEEvS8_RKT_EUliE_EEviT1_,"a",@progbits
	.sectionflags	@""
	.align	4
.nv.constant2._ZN2at6native18elementwise_kernelILi128ELi4EZNS0_15gpu_kernel_implINS0_13BinaryFunctorIN3c104HalfES5_S5_ZZZNS0_15binary_internal21div_floor_kernel_cudaERNS_18TensorIteratorBaseEENKUlvE1_clEvENKUlvE1_clEvEUlS5_S5_E_EEEEvS8_RKT_EUliE_EEviT1_:
        /*0000*/ 	.byte	0x00, 0x00, 0x00, 0xf0, 0xff, 0xff, 0x0f, 0x38


//--------------------- .nv.constant0._ZN2at6native18elementwise_kernelILi128ELi4EZNS0_15gpu_kernel_implINS0_13BinaryFunctorIN3c104HalfES5_S5_ZZZNS0_15binary_internal21div_floor_kernel_cudaERNS_18TensorIteratorBaseEENKUlvE1_clEvENKUlvE1_clEvEUlS5_S5_E_EEEEvS8_RKT_EUliE_EEviT1_ --------------------------
	.section	.nv.constant0._ZN2at6native18elementwise_kernelILi128ELi4EZNS0_15gpu_kernel_implINS0_13BinaryFunctorIN3c104HalfES5_S5_ZZZNS0_15binary_internal21div_floor_kernel_cudaERNS_18TensorIteratorBaseEENKUlvE1_clEvENKUlvE1_clEvEUlS5_S5_E_EEEEvS8_RKT_EUliE_EEviT1_,"a",@progbits
	.sectionflags	@""
	.align	4
.nv.constant0._ZN2at6native18elementwise_kernelILi128ELi4EZNS0_15gpu_kernel_implINS0_13BinaryFunctorIN3c104HalfES5_S5_ZZZNS0_15binary_internal21div_floor_kernel_cudaERNS_18TensorIteratorBaseEENKUlvE1_clEvENKUlvE1_clEvEUlS5_S5_E_EEEEvS8_RKT_EUliE_EEviT1_:
	.zero		1008


//--------------------- .nv.constant2._ZN2at6native27unrolled_elementwise_kernelINS0_13BinaryFunctorIN3c104HalfES4_S4_ZZZNS0_15binary_internal21div_floor_kernel_cudaERNS_18TensorIteratorBaseEENKUlvE1_clEvENKUlvE1_clEvEUlS4_S4_E_EESt5arrayIPcLm3EELi4E23TrivialOffsetCalculatorILi2EjESF_ILi1EjENS0_6memory12LoadWithCastILi2EEENSI_13StoreWithCastILi1EEEEEviT_T0_T2_T3_T4_T5_ --------------------------
	.section	.nv.constant2._ZN2at6native27unrolled_elementwise_kernelINS0_13BinaryFunctorIN3c104HalfES4_S4_ZZZNS0_15binary_internal21div_floor_kernel_cudaERNS_18TensorIteratorBaseEENKUlvE1_clEvENKUlvE1_clEvEUlS4_S4_E_EESt5arrayIPcLm3EELi4E23TrivialOffsetCalculatorILi2EjESF_ILi1EjENS0_6memory12LoadWithCastILi2EEENSI_13StoreWithCastILi1EEEEEviT_T0_T2_T3_T4_T5_,"a",@progbits
	.sectionflags	@""
	.align	4
.nv.constant2._ZN2at6native27unrolled_elementwise_kernelINS0_13BinaryFunctorIN3c104HalfES4_S4_ZZZNS0_15binary_internal21div_floor_kernel_cudaERNS_18TensorIteratorBaseEENKUlvE1_clEvENKUlvE1_clEvEUlS4_S4_E_EESt5arrayIPcLm3EELi4E23TrivialOffsetCalculatorILi2EjESF_ILi1EjENS0_6memory12LoadWithCastILi2EEENSI_13StoreWithCastILi1EEEEEviT_T0_T2_T3_T4_T5_:
        /*0000*/ 	.byte	0x00, 0x00, 0x00, 0xf0, 0xff, 0xff, 0x0f, 0x38


//--------------------- .nv.constant0._ZN2at6native27unrolled_elementwise_kernelINS0_13BinaryFunctorIN3c104HalfES4_S4_ZZZNS0_15binary_internal21div_floor_kernel_cudaERNS_18TensorIteratorBaseEENKUlvE1_clEvENKUlvE1_clEvEUlS4_S4_E_EESt5arrayIPcLm3EELi4E23TrivialOffsetCalculatorILi2EjESF_ILi1EjENS0_6memory12LoadWithCastILi2EEENSI_13StoreWithCastILi1EEEEEviT_T0_T2_T3_T4_T5_ --------------------------
	.section	.nv.constant0._ZN2at6native27unrolled_elementwise_kernelINS0_13BinaryFunctorIN3c104HalfES4_S4_ZZZNS0_15binary_internal21div_floor_kernel_cudaERNS_18TensorIteratorBaseEENKUlvE1_clEvENKUlvE1_clEvEUlS4_S4_E_EESt5arrayIPcLm3EELi4E23TrivialOffsetCalculatorILi2EjESF_ILi1EjENS0_6memory12LoadWithCastILi2EEENSI_13StoreWithCastILi1EEEEEviT_T0_T2_T3_T4_T5_,"a",@progbits
	.sectionflags	@""
	.align	4
.nv.constant0._ZN2at6native27unrolled_elementwise_kernelINS0_13BinaryFunctorIN3c104HalfES4_S4_ZZZNS0_15binary_internal21div_floor_kernel_cudaERNS_18TensorIteratorBaseEENKUlvE1_clEvENKUlvE1_clEvEUlS4_S4_E_EESt5arrayIPcLm3EELi4E23TrivialOffsetCalculatorILi2EjESF_ILi1EjENS0_6memory12LoadWithCastILi2EEENSI_13StoreWithCastILi1EEEEEviT_T0_T2_T3_T4_T5_:
	.zero		408


//--------------------- .nv.constant0._ZN2at6native18elementwise_kernelILi128ELi4EZNS0_22gpu_kernel_impl_nocastINS0_13BinaryFunctorIN3c104HalfES5_S5_ZZZNS0_15binary_internal21div_floor_kernel_cudaERNS_18TensorIteratorBaseEENKUlvE1_clEvENKUlvE1_clEvEUlS5_S5_E_EEEEvS8_RKT_EUliE_EEviT1_ --------------------------
	.section	.nv.constant0._ZN2at6native18elementwise_kernelILi128ELi4EZNS0_22gpu_kernel_impl_nocastINS0_13BinaryFunctorIN3c104HalfES5_S5_ZZZNS0_15binary_internal21div_floor_kernel_cudaERNS_18TensorIteratorBaseEENKUlvE1_clEvENKUlvE1_clEvEUlS5_S5_E_EEEEvS8_RKT_EUliE_EEviT1_,"a",@progbits
	.sectionflags	@""
	.align	4
.nv.constant0._ZN2at6native18elementwise_kernelILi128ELi4EZNS0_22gpu_kernel_impl_nocastINS0_13BinaryFunctorIN3c104HalfES5_S5_ZZZNS0_15binary_internal21div_floor_kernel_cudaERNS_18TensorIteratorBaseEENKUlvE1_clEvENKUlvE1_clEvEUlS5_S5_E_EEEEvS8_RKT_EUliE_EEviT1_:
	.zero		1008


//--------------------- .nv.constant0._ZN2at6native27unrolled_elementwise_kernelINS0_13BinaryFunctorIN3c104HalfES4_S4_ZZZNS0_15binary_internal21div_floor_kernel_cudaERNS_18TensorIteratorBaseEENKUlvE1_clEvENKUlvE1_clEvEUlS4_S4_E_EESt5arrayIPcLm3EELi4E23TrivialOffsetCalculatorILi2EjESF_ILi1EjENS0_6memory15LoadWithoutCastENSI_16StoreWithoutCastEEEviT_T0_T2_T3_T4_T5_ --------------------------
	.section	.nv.constant0._ZN2at6native27unrolled_elementwise_kernelINS0_13BinaryFunctorIN3c104HalfES4_S4_ZZZNS0_15binary_internal21div_floor_kernel_cudaERNS_18TensorIteratorBaseEENKUlvE1_clEvENKUlvE1_clEvEUlS4_S4_E_EESt5arrayIPcLm3EELi4E23TrivialOffsetCalculatorILi2EjESF_ILi1EjENS0_6memory15LoadWithoutCastENSI_16StoreWithoutCastEEEviT_T0_T2_T3_T4_T5_,"a",@progbits
	.sectionflags	@""
	.align	4
.nv.constant0._ZN2at6native27unrolled_elementwise_kernelINS0_13BinaryFunctorIN3c104HalfES4_S4_ZZZNS0_15binary_internal21div_floor_kernel_cudaERNS_18TensorIteratorBaseEENKUlvE1_clEvENKUlvE1_clEvEUlS4_S4_E_EESt5arrayIPcLm3EELi4E23TrivialOffsetCalculatorILi2EjESF_ILi1EjENS0_6memory15LoadWithoutCastENSI_16StoreWithoutCastEEEviT_T0_T2_T3_T4_T5_:
	.zero		388


//--------------------- .nv.constant0._ZN2at6native29vectorized_elementwise_kernelILi2ENS0_13BinaryFunctorIN3c104HalfES4_S4_ZZZNS0_15binary_internal21div_floor_kernel_cudaERNS_18TensorIteratorBaseEENKUlvE1_clEvENKUlvE1_clEvEUlS4_S4_E_EESt5arrayIPcLm3EEEEviT0_T1_ --------------------------
	.section	.nv.constant0._ZN2at6native29vectorized_elementwise_kernelILi2ENS0_13BinaryFunctorIN3c104HalfES4_S4_ZZZNS0_15binary_internal21div_floor_kernel_cudaERNS_18TensorIteratorBaseEENKUlvE1_clEvENKUlvE1_clEvEUlS4_S4_E_EESt5arrayIPcLm3EEEEviT0_T1_,"a",@progbits
	.sectionflags	@""
	.align	4
.nv.constant0._ZN2at6native29vectorized_elementwise_kernelILi2ENS0_13BinaryFunctorIN3c104HalfES4_S4_ZZZNS0_15binary_internal21div_floor_kernel_cudaERNS_18TensorIteratorBaseEENKUlvE1_clEvENKUlvE1_clEvEUlS4_S4_E_EESt5arrayIPcLm3EEEEviT0_T1_:
	.zero		384


//--------------------- .nv.constant0._ZN2at6native29vectorized_elementwise_kernelILi4ENS0_13BinaryFunctorIN3c104HalfES4_S4_ZZZNS0_15binary_internal21div_floor_kernel_cudaERNS_18TensorIteratorBaseEENKUlvE1_clEvENKUlvE1_clEvEUlS4_S4_E_EESt5arrayIPcLm3EEEEviT0_T1_ --------------------------
	.section	.nv.constant0._ZN2at6native29vectorized_elementwise_kernelILi4ENS0_13BinaryFunctorIN3c104HalfES4_S4_ZZZNS0_15binary_internal21div_floor_kernel_cudaERNS_18TensorIteratorBaseEENKUlvE1_clEvENKUlvE1_clEvEUlS4_S4_E_EESt5arrayIPcLm3EEEEviT0_T1_,"a",@progbits
	.sectionflags	@""
	.align	4
.nv.constant0._ZN2at6native29vectorized_elementwise_kernelILi4ENS0_13BinaryFunctorIN3c104HalfES4_S4_ZZZNS0_15binary_internal21div_floor_kernel_cudaERNS_18TensorIteratorBaseEENKUlvE1_clEvENKUlvE1_clEvEUlS4_S4_E_EESt5arrayIPcLm3EEEEviT0_T1_:
	.zero		384


//--------------------- .nv.constant0._ZN2at6native29vectorized_elementwise_kernelILi8ENS0_13BinaryFunctorIN3c104HalfES4_S4_ZZZNS0_15binary_internal21div_floor_kernel_cudaERNS_18TensorIteratorBaseEENKUlvE1_clEvENKUlvE1_clEvEUlS4_S4_E_EESt5arrayIPcLm3EEEEviT0_T1_ --------------------------
	.section	.nv.constant0._ZN2at6native29vectorized_elementwise_kernelILi8ENS0_13BinaryFunctorIN3c104HalfES4_S4_ZZZNS0_15binary_internal21div_floor_kernel_cudaERNS_18TensorIteratorBaseEENKUlvE1_clEvENKUlvE1_clEvEUlS4_S4_E_EESt5arrayIPcLm3EEEEviT0_T1_,"a",@progbits
	.sectionflags	@""
	.align	4
.nv.constant0._ZN2at6native29vectorized_elementwise_kernelILi8ENS0_13BinaryFunctorIN3c104HalfES4_S4_ZZZNS0_15binary_internal21div_floor_kernel_cudaERNS_18TensorIteratorBaseEENKUlvE1_clEvENKUlvE1_clEvEUlS4_S4_E_EESt5arrayIPcLm3EEEEviT0_T1_:
	.zero		384


//--------------------- .nv.constant2._ZN2at6native18elementwise_kernelILi128ELi4EZNS0_15gpu_kernel_implINS0_13BUnaryFunctorIN3c104HalfES5_S5_ZZZNS0_15binary_internal21div_floor_kernel_cudaERNS_18TensorIteratorBaseEENKUlvE1_clEvENKUlvE1_clEvEUlS5_S5_E_EEEEvS8_RKT_EUliE_EEviT1_ --------------------------
	.section	.nv.constant2._ZN2at6native18elementwise_kernelILi128ELi4EZNS0_15gpu_kernel_implINS0_13BUnaryFunctorIN3c104HalfES5_S5_ZZZNS0_15binary_internal21div_floor_kernel_cudaERNS_18TensorIteratorBaseEENKUlvE1_clEvENKUlvE1_clEvEUlS5_S5_E_EEEEvS8_RKT_EUliE_EEviT1_,"a",@progbits
	.sectionflags	@""
	.align	4
.nv.constant2._ZN2at6native18elementwise_kernelILi128ELi4EZNS0_15gpu_kernel_implINS0_13BUnaryFunctorIN3c104HalfES5_S5_ZZZNS0_15binary_internal21div_floor_kernel_cudaERNS_18TensorIteratorBaseEENKUlvE1_clEvENKUlvE1_clEvEUlS5_S5_E_EEEEvS8_RKT_EUliE_EEviT1_:
        /*0000*/ 	.byte	0x00, 0x00, 0x00, 0xf0, 0xff, 0xff, 0x0f, 0x38


//--------------------- .nv.constant0._ZN2at6native18elementwise_kernelILi128ELi4EZNS0_15gpu_kernel_implINS0_13BUnaryFunctorIN3c104HalfES5_S5_ZZZNS0_15binary_internal21div_floor_kernel_cudaERNS_18TensorIteratorBaseEENKUlvE1_clEvENKUlvE1_clEvEUlS5_S5_E_EEEEvS8_RKT_EUliE_EEviT1_ --------------------------
	.section	.nv.constant0._ZN2at6native18elementwise_kernelILi128ELi4EZNS0_15gpu_kernel_implINS0_13BUnaryFunctorIN3c104HalfES5_S5_ZZZNS0_15binary_internal21div_floor_kernel_cudaERNS_18TensorIteratorBaseEENKUlvE1_clEvENKUlvE1_clEvEUlS5_S5_E_EEEEvS8_RKT_EUliE_EEviT1_,"a",@progbits
	.sectionflags	@""
	.align	4
.nv.constant0._ZN2at6native18elementwise_kernelILi128ELi4EZNS0_15gpu_kernel_implINS0_13BUnaryFunctorIN3c104HalfES5_S5_ZZZNS0_15binary_internal21div_floor_kernel_cudaERNS_18TensorIteratorBaseEENKUlvE1_clEvENKUlvE1_clEvEUlS5_S5_E_EEEEvS8_RKT_EUliE_EEviT1_:
	.zero		896


//--------------------- .nv.constant2._ZN2at6native27unrolled_elementwise_kernelINS0_13BUnaryFunctorIN3c104HalfES4_S4_ZZZNS0_15binary_internal21div_floor_kernel_cudaERNS_18TensorIteratorBaseEENKUlvE1_clEvENKUlvE1_clEvEUlS4_S4_E_EESt5arrayIPcLm2EELi4E23TrivialOffsetCalculatorILi1EjESG_NS0_6memory12LoadWithCastILi1EEENSH_13StoreWithCastILi1EEEEEviT_T0_T2_T3_T4_T5_ --------------------------
	.section	.nv.constant2._ZN2at6native27unrolled_elementwise_kernelINS0_13BUnaryFunctorIN3c104HalfES4_S4_ZZZNS0_15binary_internal21div_floor_kernel_cudaERNS_18TensorIteratorBaseEENKUlvE1_clEvENKUlvE1_clEvEUlS4_S4_E_EESt5arrayIPcLm2EELi4E23TrivialOffsetCalculatorILi1EjESG_NS0_6memory12LoadWithCastILi1EEENSH_13StoreWithCastILi1EEEEEviT_T0_T2_T3_T4_T5_,"a",@progbits
	.sectionflags	@""
	.align	4
.nv.constant2._ZN2at6native27unrolled_elementwise_kernelINS0_13BUnaryFunctorIN3c104HalfES4_S4_ZZZNS0_15binary_internal21div_floor_kernel_cudaERNS_18TensorIteratorBaseEENKUlvE1_clEvENKUlvE1_clEvEUlS4_S4_E_EESt5arrayIPcLm2EELi4E23TrivialOffsetCalculatorILi1EjESG_NS0_6memory12LoadWithCastILi1EEENSH_13StoreWithCastILi1EEEEEviT_T0_T2_T3_T4_T5_:
        /*0000*/ 	.byte	0x00, 0x00, 0x00, 0xf0, 0xff, 0xff, 0x0f, 0x38


//--------------------- .nv.constant0._ZN2at6native27unrolled_elementwise_kernelINS0_13BUnaryFunctorIN3c104HalfES4_S4_ZZZNS0_15binary_internal21div_floor_kernel_cudaERNS_18TensorIteratorBaseEENKUlvE1_clEvENKUlvE1_clEvEUlS4_S4_E_EESt5arrayIPcLm2EELi4E23TrivialOffsetCalculatorILi1EjESG_NS0_6memory12LoadWithCastILi1EEENSH_13StoreWithCastILi1EEEEEviT_T0_T2_T3_T4_T5_ --------------------------
	.section	.nv.constant0._ZN2at6native27unrolled_elementwise_kernelINS0_13BUnaryFunctorIN3c104HalfES4_S4_ZZZNS0_15binary_internal21div_floor_kernel_cudaERNS_18TensorIteratorBaseEENKUlvE1_clEvENKUlvE1_clEvEUlS4_S4_E_EESt5arrayIPcLm2EELi4E23TrivialOffsetCalculatorILi1EjESG_NS0_6memory12LoadWithCastILi1EEENSH_13StoreWithCastILi1EEEEEviT_T0_T2_T3_T4_T5_,"a",@progbits
	.sectionflags	@""
	.align	4
.nv.constant0._ZN2at6native27unrolled_elementwise_kernelINS0_13BUnaryFunctorIN3c104HalfES4_S4_ZZZNS0_15binary_internal21div_floor_kernel_cudaERNS_18TensorIteratorBaseEENKUlvE1_clEvENKUlvE1_clEvEUlS4_S4_E_EESt5arrayIPcLm2EELi4E23TrivialOffsetCalculatorILi1EjESG_NS0_6memory12LoadWithCastILi1EEENSH_13StoreWithCastILi1EEEEEviT_T0_T2_T3_T4_T5_:
	.zero		396


//--------------------- .nv.constant0._ZN2at6native18elementwise_kernelILi128ELi4EZNS0_22gpu_kernel_impl_nocastINS0_13BUnaryFunctorIN3c104HalfES5_S5_ZZZNS0_15binary_internal21div_floor_kernel_cudaERNS_18TensorIteratorBaseEENKUlvE1_clEvENKUlvE1_clEvEUlS5_S5_E_EEEEvS8_RKT_EUliE_EEviT1_ --------------------------
	.section	.nv.constant0._ZN2at6native18elementwise_kernelILi128ELi4EZNS0_22gpu_kernel_impl_nocastINS0_13BUnaryFunctorIN3c104HalfES5_S5_ZZZNS0_15binary_internal21div_floor_kernel_cudaERNS_18TensorIteratorBaseEENKUlvE1_clEvENKUlvE1_clEvEUlS5_S5_E_EEEEvS8_RKT_EUliE_EEviT1_,"a",@progbits
	.sectionflags	@""
	.align	4
.nv.constant0._ZN2at6native18elementwise_kernelILi128ELi4EZNS0_22gpu_kernel_impl_nocastINS0_13BUnaryFunctorIN3c104HalfES5_S5_ZZZNS0_15binary_internal21div_floor_kernel_cudaERNS_18TensorIteratorBaseEENKUlvE1_clEvENKUlvE1_clEvEUlS5_S5_E_EEEEvS8_RKT_EUliE_EEviT1_:
	.zero		896


//--------------------- .nv.constant0._ZN2at6native27unrolled_elementwise_kernelINS0_13BUnaryFunctorIN3c104HalfES4_S4_ZZZNS0_15binary_internal21div_floor_kernel_cudaERNS_18TensorIteratorBaseEENKUlvE1_clEvENKUlvE1_clEvEUlS4_S4_E_EESt5arrayIPcLm2EELi4E23TrivialOffsetCalculatorILi1EjESG_NS0_6memory15LoadWithoutCastENSH_16StoreWithoutCastEEEviT_T0_T2_T3_T4_T5_ --------------------------
	.section	.nv.constant0._ZN2at6native27unrolled_elementwise_kernelINS0_13BUnaryFunctorIN3c104HalfES4_S4_ZZZNS0_15binary_internal21div_floor_kernel_cudaERNS_18TensorIteratorBaseEENKUlvE1_clEvENKUlvE1_clEvEUlS4_S4_E_EESt5arrayIPcLm2EELi4E23TrivialOffsetCalculatorILi1EjESG_NS0_6memory15LoadWithoutCastENSH_16StoreWithoutCastEEEviT_T0_T2_T3_T4_T5_,"a",@progbits
	.sectionflags	@""
	.align	4
.nv.constant0._ZN2at6native27unrolled_elementwise_kernelINS0_13BUnaryFunctorIN3c104HalfES4_S4_ZZZNS0_15binary_internal21div_floor_kernel_cudaERNS_18TensorIteratorBaseEENKUlvE1_clEvENKUlvE1_clEvEUlS4_S4_E_EESt5arrayIPcLm2EELi4E23TrivialOffsetCalculatorILi1EjESG_NS0_6memory15LoadWithoutCastENSH_16StoreWithoutCastEEEviT_T0_T2_T3_T4_T5_:
	.zero		380


//--------------------- .nv.constant0._ZN2at6native29vectorized_elementwise_kernelILi2ENS0_13BUnaryFunctorIN3c104HalfES4_S4_ZZZNS0_15binary_internal21div_floor_kernel_cudaERNS_18TensorIteratorBaseEENKUlvE1_clEvENKUlvE1_clEvEUlS4_S4_E_EESt5arrayIPcLm2EEEEviT0_T1_ --------------------------
	.section	.nv.constant0._ZN2at6native29vectorized_elementwise_kernelILi2ENS0_13BUnaryFunctorIN3c104HalfES4_S4_ZZZNS0_15binary_internal21div_floor_kernel_cudaERNS_18TensorIteratorBaseEENKUlvE1_clEvENKUlvE1_clEvEUlS4_S4_E_EESt5arrayIPcLm2EEEEviT0_T1_,"a",@progbits
	.sectionflags	@""
	.align	4
.nv.constant0._ZN2at6native29vectorized_elementwise_kernelILi2ENS0_13BUnaryFunctorIN3c104HalfES4_S4_ZZZNS0_15binary_internal21div_floor_kernel_cudaERNS_18TensorIteratorBaseEENKUlvE1_clEvENKUlvE1_clEvEUlS4_S4_E_EESt5arrayIPcLm2EEEEviT0_T1_:
	.zero		376


//--------------------- .nv.constant0._ZN2at6native29vectorized_elementwise_kernelILi4ENS0_13BUnaryFunctorIN3c104HalfES4_S4_ZZZNS0_15binary_internal21div_floor_kernel_cudaERNS_18TensorIteratorBaseEENKUlvE1_clEvENKUlvE1_clEvEUlS4_S4_E_EESt5arrayIPcLm2EEEEviT0_T1_ --------------------------
	.section	.nv.constant0._ZN2at6native29vectorized_elementwise_kernelILi4ENS0_13BUnaryFunctorIN3c104HalfES4_S4_ZZZNS0_15binary_internal21div_floor_kernel_cudaERNS_18TensorIteratorBaseEENKUlvE1_clEvENKUlvE1_clEvEUlS4_S4_E_EESt5arrayIPcLm2EEEEviT0_T1_,"a",@progbits
	.sectionflags	@""
	.align	4
.nv.constant0._ZN2at6native29vectorized_elementwise_kernelILi4ENS0_13BUnaryFunctorIN3c104HalfES4_S4_ZZZNS0_15binary_internal21div_floor_kernel_cudaERNS_18TensorIteratorBaseEENKUlvE1_clEvENKUlvE1_clEvEUlS4_S4_E_EESt5arrayIPcLm2EEEEviT0_T1_:
	.zero		376


//--------------------- .nv.constant0._ZN2at6native29vectorized_elementwise_kernelILi8ENS0_13BUnaryFunctorIN3c104HalfES4_S4_ZZZNS0_15binary_internal21div_floor_kernel_cudaERNS_18TensorIteratorBaseEENKUlvE1_clEvENKUlvE1_clEvEUlS4_S4_E_EESt5arrayIPcLm2EEEEviT0_T1_ --------------------------
	.section	.nv.constant0._ZN2at6native29vectorized_elementwise_kernelILi8ENS0_13BUnaryFunctorIN3c104HalfES4_S4_ZZZNS0_15binary_internal21div_floor_kernel_cudaERNS_18TensorIteratorBaseEENKUlvE1_clEvENKUlvE1_clEvEUlS4_S4_E_EESt5arrayIPcLm2EEEEviT0_T1_,"a",@progbits
	.sectionflags	@""
	.align	4
.nv.constant0._ZN2at6native29vectorized_elementwise_kernelILi8ENS0_13BUnaryFunctorIN3c104HalfES4_S4_ZZZNS0_15binary_internal21div_floor_kernel_cudaERNS_18TensorIteratorBaseEENKUlvE1_clEvENKUlvE1_clEvEUlS4_S4_E_EESt5arrayIPcLm2EEEEviT0_T1_:
	.zero		376


//--------------------- .nv.constant2._ZN2at6native18elementwise_kernelILi128ELi4EZNS0_15gpu_kernel_implINS0_13AUnaryFunctorIN3c104HalfES5_S5_ZZZNS0_15binary_internal21div_floor_kernel_cudaERNS_18TensorIteratorBaseEENKUlvE1_clEvENKUlvE1_clEvEUlS5_S5_E_EEEEvS8_RKT_EUliE_EEviT1_ --------------------------
	.section	.nv.constant2._ZN2at6native18elementwise_kernelILi128ELi4EZNS0_15gpu_kernel_implINS0_13AUnaryFunctorIN3c104HalfES5_S5_ZZZNS0_15binary_internal21div_floor_kernel_cudaERNS_18TensorIteratorBaseEENKUlvE1_clEvENKUlvE1_clEvEUlS5_S5_E_EEEEvS8_RKT_EUliE_EEviT1_,"a",@progbits
	.sectionflags	@""
	.align	4
.nv.constant2._ZN2at6native18elementwise_kernelILi128ELi4EZNS0_15gpu_kernel_implINS0_13AUnaryFunctorIN3c104HalfES5_S5_ZZZNS0_15binary_internal21div_floor_kernel_cudaERNS_18TensorIteratorBaseEENKUlvE1_clEvENKUlvE1_clEvEUlS5_S5_E_EEEEvS8_RKT_EUliE_EEviT1_:
        /*0000*/ 	.byte	0x00, 0x00, 0x00, 0xf0, 0xff, 0xff, 0x0f, 0x38


//--------------------- .nv.constant0._ZN2at6native18elementwise_kernelILi128ELi4EZNS0_15gpu_kernel_implINS0_13AUnaryFunctorIN3c104HalfES5_S5_ZZZNS0_15binary_internal21div_floor_kernel_cudaERNS_18TensorIteratorBaseEENKUlvE1_clEvENKUlvE1_clEvEUlS5_S5_E_EEEEvS8_RKT_EUliE_EEviT1_ --------------------------
	.section	.nv.constant0._ZN2at6native18elementwise_kernelILi128ELi4EZNS0_15gpu_kernel_implINS0_13AUnaryFunctorIN3c104HalfES5_S5_ZZZNS0_15binary_internal21div_floor_kernel_cudaERNS_18TensorIteratorBaseEENKUlvE1_clEvENKUlvE1_clEvEUlS5_S5_E_EEEEvS8_RKT_EUliE_EEviT1_,"a",@progbits
	.sectionflags	@""
	.align	4
.nv.constant0._ZN2at6native18elementwise_kernelILi128ELi4EZNS0_15gpu_kernel_implINS0_13AUnaryFunctorIN3c104HalfES5_S5_ZZZNS0_15binary_internal21div_floor_kernel_cudaERNS_18TensorIteratorBaseEENKUlvE1_clEvENKUlvE1_clEvEUlS5_S5_E_EEEEvS8_RKT_EUliE_EEviT1_:
	.zero		896


//--------------------- .nv.constant2._ZN2at6native27unrolled_elementwise_kernelINS0_13AUnaryFunctorIN3c104HalfES4_S4_ZZZNS0_15binary_internal21div_floor_kernel_cudaERNS_18TensorIteratorBaseEENKUlvE1_clEvENKUlvE1_clEvEUlS4_S4_E_EESt5arrayIPcLm2EELi4E23TrivialOffsetCalculatorILi1EjESG_NS0_6memory12LoadWithCastILi1EEENSH_13StoreWithCastILi1EEEEEviT_T0_T2_T3_T4_T5_ --------------------------
	.section	.nv.constant2._ZN2at6native27unrolled_elementwise_kernelINS0_13AUnaryFunctorIN3c104HalfES4_S4_ZZZNS0_15binary_internal21div_floor_kernel_cudaERNS_18TensorIteratorBaseEENKUlvE1_clEvENKUlvE1_clEvEUlS4_S4_E_EESt5arrayIPcLm2EELi4E23TrivialOffsetCalculatorILi1EjESG_NS0_6memory12LoadWithCastILi1EEENSH_13StoreWithCastILi1EEEEEviT_T0_T2_T3_T4_T5_,"a",@progbits
	.sectionflags	@""
	.align	4
.nv.constant2._ZN2at6native27unrolled_elementwise_kernelINS0_13AUnaryFunctorIN3c104HalfES4_S4_ZZZNS0_15binary_internal21div_floor_kernel_cudaERNS_18TensorIteratorBaseEENKUlvE1_clEvENKUlvE1_clEvEUlS4_S4_E_EESt5arrayIPcLm2EELi4E23TrivialOffsetCalculatorILi1EjESG_NS0_6memory12LoadWithCastILi1EEENSH_13StoreWithCastILi1EEEEEviT_T0_T2_T3_T4_T5_:
        /*0000*/ 	.byte	0x00, 0x00, 0x00, 0xf0, 0xff, 0xff, 0x0f, 0x38


//--------------------- .nv.constant0._ZN2at6native27unrolled_elementwise_kernelINS0_13AUnaryFunctorIN3c104HalfES4_S4_ZZZNS0_15binary_internal21div_floor_kernel_cudaERNS_18TensorIteratorBaseEENKUlvE1_clEvENKUlvE1_clEvEUlS4_S4_E_EESt5arrayIPcLm2EELi4E23TrivialOffsetCalculatorILi1EjESG_NS0_6memory12LoadWithCastILi1EEENSH_13StoreWithCastILi1EEEEEviT_T0_T2_T3_T4_T5_ --------------------------
	.section	.nv.constant0._ZN2at6native27unrolled_elementwise_kernelINS0_13AUnaryFunctorIN3c104HalfES4_S4_ZZZNS0_15binary_internal21div_floor_kernel_cudaERNS_18TensorIteratorBaseEENKUlvE1_clEvENKUlvE1_clEvEUlS4_S4_E_EESt5arrayIPcLm2EELi4E23TrivialOffsetCalculatorILi1EjESG_NS0_6memory12LoadWithCastILi1EEENSH_13StoreWithCastILi1EEEEEviT_T0_T2_T3_T4_T5_,"a",@progbits
	.sectionflags	@""
	.align	4
.nv.constant0._ZN2at6native27unrolled_elementwise_kernelINS0_13AUnaryFunctorIN3c104HalfES4_S4_ZZZNS0_15binary_internal21div_floor_kernel_cudaERNS_18TensorIteratorBaseEENKUlvE1_clEvENKUlvE1_clEvEUlS4_S4_E_EESt5arrayIPcLm2EELi4E23TrivialOffsetCalculatorILi1EjESG_NS0_6memory12LoadWithCastILi1EEENSH_13StoreWithCastILi1EEEEEviT_T0_T2_T3_T4_T5_:
	.zero		396


//--------------------- .nv.constant0._ZN2at6native18elementwise_kernelILi128ELi4EZNS0_22gpu_kernel_impl_nocastINS0_13AUnaryFunctorIN3c104HalfES5_S5_ZZZNS0_15binary_internal21div_floor_kernel_cudaERNS_18TensorIteratorBaseEENKUlvE1_clEvENKUlvE1_clEvEUlS5_S5_E_EEEEvS8_RKT_EUliE_EEviT1_ --------------------------
	.section	.nv.constant0._ZN2at6native18elementwise_kernelILi128ELi4EZNS0_22gpu_kernel_impl_nocastINS0_13AUnaryFunctorIN3c104HalfES5_S5_ZZZNS0_15binary_internal21div_floor_kernel_cudaERNS_18TensorIteratorBaseEENKUlvE1_clEvENKUlvE1_clEvEUlS5_S5_E_EEEEvS8_RKT_EUliE_EEviT1_,"a",@progbits
	.sectionflags	@""
	.align	4
.nv.constant0._ZN2at6native18elementwise_kernelILi128ELi4EZNS0_22gpu_kernel_impl_nocastINS0_13AUnaryFunctorIN3c104HalfES5_S5_ZZZNS0_15binary_internal21div_floor_kernel_cudaERNS_18TensorIteratorBaseEENKUlvE1_clEvENKUlvE1_clEvEUlS5_S5_E_EEEEvS8_RKT_EUliE_EEviT1_:
	.zero		896


//--------------------- .nv.constant0._ZN2at6native27unrolled_elementwise_kernelINS0_13AUnaryFunctorIN3c104HalfES4_S4_ZZZNS0_15binary_internal21div_floor_kernel_cudaERNS_18TensorIteratorBaseEENKUlvE1_clEvENKUlvE1_clEvEUlS4_S4_E_EESt5arrayIPcLm2EELi4E23TrivialOffsetCalculatorILi1EjESG_NS0_6memory15LoadWithoutCastENSH_16StoreWithoutCastEEEviT_T0_T2_T3_T4_T5_ --------------------------
	.section	.nv.constant0._ZN2at6native27unrolled_elementwise_kernelINS0_13AUnaryFunctorIN3c104HalfES4_S4_ZZZNS0_15binary_internal21div_floor_kernel_cudaERNS_18TensorIteratorBaseEENKUlvE1_clEvENKUlvE1_clEvEUlS4_S4_E_EESt5arrayIPcLm2EELi4E23TrivialOffsetCalculatorILi1EjESG_NS0_6memory15LoadWithoutCastENSH_16StoreWithoutCastEEEviT_T0_T2_T3_T4_T5_,"a",@progbits
	.sectionflags	@""
	.align	4
.nv.constant0._ZN2at6native27unrolled_elementwise_kernelINS0_13AUnaryFunctorIN3c104HalfES4_S4_ZZZNS0_15binary_internal21div_floor_kernel_cudaERNS_18TensorIteratorBaseEENKUlvE1_clEvENKUlvE1_clEvEUlS4_S4_E_EESt5arrayIPcLm2EELi4E23TrivialOffsetCalculatorILi1EjESG_NS0_6memory15LoadWithoutCastENSH_16StoreWithoutCastEEEviT_T0_T2_T3_T4_T5_:
	.zero		380


//--------------------- .nv.constant0._ZN2at6native29vectorized_elementwise_kernelILi2ENS0_13AUnaryFunctorIN3c104HalfES4_S4_ZZZNS0_15binary_internal21div_floor_kernel_cudaERNS_18TensorIteratorBaseEENKUlvE1_clEvENKUlvE1_clEvEUlS4_S4_E_EESt5arrayIPcLm2EEEEviT0_T1_ --------------------------
	.section	.nv.constant0._ZN2at6native29vectorized_elementwise_kernelILi2ENS0_13AUnaryFunctorIN3c104HalfES4_S4_ZZZNS0_15binary_internal21div_floor_kernel_cudaERNS_18TensorIteratorBaseEENKUlvE1_clEvENKUlvE1_clEvEUlS4_S4_E_EESt5arrayIPcLm2EEEEviT0_T1_,"a",@progbits
	.sectionflags	@""
	.align	4
.nv.constant0._ZN2at6native29vectorized_elementwise_kernelILi2ENS0_13AUnaryFunctorIN3c104HalfES4_S4_ZZZNS0_15binary_internal21div_floor_kernel_cudaERNS_18TensorIteratorBaseEENKUlvE1_clEvENKUlvE1_clEvEUlS4_S4_E_EESt5arrayIPcLm2EEEEviT0_T1_:
	.zero		376


//--------------------- .nv.constant0._ZN2at6native29vectorized_elementwise_kernelILi4ENS0_13AUnaryFunctorIN3c104HalfES4_S4_ZZZNS0_15binary_internal21div_floor_kernel_cudaERNS_18TensorIteratorBaseEENKUlvE1_clEvENKUlvE1_clEvEUlS4_S4_E_EESt5arrayIPcLm2EEEEviT0_T1_ --------------------------
	.section	.nv.constant0._ZN2at6native29vectorized_elementwise_kernelILi4ENS0_13AUnaryFunctorIN3c104HalfES4_S4_ZZZNS0_15binary_internal21div_floor_kernel_cudaERNS_18TensorIteratorBaseEENKUlvE1_clEvENKUlvE1_clEvEUlS4_S4_E_EESt5arrayIPcLm2EEEEviT0_T1_,"a",@progbits
	.sectionflags	@""
	.align	4
.nv.constant0._ZN2at6native29vectorized_elementwise_kernelILi4ENS0_13AUnaryFunctorIN3c104HalfES4_S4_ZZZNS0_15binary_internal21div_floor_kernel_cudaERNS_18TensorIteratorBaseEENKUlvE1_clEvENKUlvE1_clEvEUlS4_S4_E_EESt5arrayIPcLm2EEEEviT0_T1_:
	.zero		376


//--------------------- .nv.constant0._ZN2at6native29vectorized_elementwise_kernelILi8ENS0_13AUnaryFunctorIN3c104HalfES4_S4_ZZZNS0_15binary_internal21div_floor_kernel_cudaERNS_18TensorIteratorBaseEENKUlvE1_clEvENKUlvE1_clEvEUlS4_S4_E_EESt5arrayIPcLm2EEEEviT0_T1_ --------------------------
	.section	.nv.constant0._ZN2at6native29vectorized_elementwise_kernelILi8ENS0_13AUnaryFunctorIN3c104HalfES4_S4_ZZZNS0_15binary_internal21div_floor_kernel_cudaERNS_18TensorIteratorBaseEENKUlvE1_clEvENKUlvE1_clEvEUlS4_S4_E_EESt5arrayIPcLm2EEEEviT0_T1_,"a",@progbits
	.sectionflags	@""
	.align	4
.nv.constant0._ZN2at6native29vectorized_elementwise_kernelILi8ENS0_13AUnaryFunctorIN3c104HalfES4_S4_ZZZNS0_15binary_internal21div_floor_kernel_cudaERNS_18TensorIteratorBaseEENKUlvE1_clEvENKUlvE1_clEvEUlS4_S4_E_EESt5arrayIPcLm2EEEEviT0_T1_:
	.zero		376


//--------------------- .nv.constant2._ZN2at6native18elementwise_kernelILi128ELi4EZNS0_15gpu_kernel_implINS0_13BinaryFunctorIfffZZZNS0_15binary_internal21div_floor_kernel_cudaERNS_18TensorIteratorBaseEENKUlvE1_clEvENKUlvE0_clEvEUlffE_EEEEvS6_RKT_EUliE_EEviT1_ --------------------------
	.section	.nv.constant2._ZN2at6native18elementwise_kernelILi128ELi4EZNS0_15gpu_kernel_implINS0_13BinaryFunctorIfffZZZNS0_15binary_internal21div_floor_kernel_cudaERNS_18TensorIteratorBaseEENKUlvE1_clEvENKUlvE0_clEvEUlffE_EEEEvS6_RKT_EUliE_EEviT1_,"a",@progbits
	.sectionflags	@""
	.align	4
.nv.constant2._ZN2at6native18elementwise_kernelILi128ELi4EZNS0_15gpu_kernel_implINS0_13BinaryFunctorIfffZZZNS0_15binary_internal21div_floor_kernel_cudaERNS_18TensorIteratorBaseEENKUlvE1_clEvENKUlvE0_clEvEUlffE_EEEEvS6_RKT_EUliE_EEviT1_:
        /*0000*/ 	.byte	0x00, 0x00, 0x00, 0xf0, 0xff, 0xff, 0x0f, 0x38


//--------------------- .nv.constant0._ZN2at6native18elementwise_kernelILi128ELi4EZNS0_15gpu_kernel_implINS0_13BinaryFunctorIfffZZZNS0_15binary_internal21div_floor_kernel_cudaERNS_18TensorIteratorBaseEENKUlvE1_clEvENKUlvE0_clEvEUlffE_EEEEvS6_RKT_EUliE_EEviT1_ --------------------------
	.section	.nv.constant0._ZN2at6native18elementwise_kernelILi128ELi4EZNS0_15gpu_kernel_implINS0_13BinaryFunctorIfffZZZNS0_15binary_internal21div_floor_kernel_cudaERNS_18TensorIteratorBaseEENKUlvE1_clEvENKUlvE0_clEvEUlffE_EEEEvS6_RKT_EUliE_EEviT1_,"a",@progbits
	.sectionflags	@""
	.align	4
.nv.constant0._ZN2at6native18elementwise_kernelILi128ELi4EZNS0_15gpu_kernel_implINS0_13BinaryFunctorIfffZZZNS0_15binary_internal21div_floor_kernel_cudaERNS_18TensorIteratorBaseEENKUlvE1_clEvENKUlvE0_clEvEUlffE_EEEEvS6_RKT_EUliE_EEviT1_:
	.zero		1008


//--------------------- .nv.constant2._ZN2at6native27unrolled_elementwise_kernelINS0_13BinaryFunctorIfffZZZNS0_15binary_internal21div_floor_kernel_cudaERNS_18TensorIteratorBaseEENKUlvE1_clEvENKUlvE0_clEvEUlffE_EESt5arrayIPcLm3EELi4E23TrivialOffsetCalculatorILi2EjESD_ILi1EjENS0_6memory12LoadWithCastILi2EEENSG_13StoreWithCastILi1EEEEEviT_T0_T2_T3_T4_T5_ --------------------------
	.section	.nv.constant2._ZN2at6native27unrolled_elementwise_kernelINS0_13BinaryFunctorIfffZZZNS0_15binary_internal21div_floor_kernel_cudaERNS_18TensorIteratorBaseEENKUlvE1_clEvENKUlvE0_clEvEUlffE_EESt5arrayIPcLm3EELi4E23TrivialOffsetCalculatorILi2EjESD_ILi1EjENS0_6memory12LoadWithCastILi2EEENSG_13StoreWithCastILi1EEEEEviT_T0_T2_T3_T4_T5_,"a",@progbits
	.sectionflags	@""
	.align	4
.nv.constant2._ZN2at6native27unrolled_elementwise_kernelINS0_13BinaryFunctorIfffZZZNS0_15binary_internal21div_floor_kernel_cudaERNS_18TensorIteratorBaseEENKUlvE1_clEvENKUlvE0_clEvEUlffE_EESt5arrayIPcLm3EELi4E23TrivialOffsetCalculatorILi2EjESD_ILi1EjENS0_6memory12LoadWithCastILi2EEENSG_13StoreWithCastILi1EEEEEviT_T0_T2_T3_T4_T5_:
        /*0000*/ 	.byte	0x00, 0x00, 0x00, 0xf0, 0xff, 0xff, 0x0f, 0x38


//--------------------- .nv.constant0._ZN2at6native27unrolled_elementwise_kernelINS0_13BinaryFunctorIfffZZZNS0_15binary_internal21div_floor_kernel_cudaERNS_18TensorIteratorBaseEENKUlvE1_clEvENKUlvE0_clEvEUlffE_EESt5arrayIPcLm3EELi4E23TrivialOffsetCalculatorILi2EjESD_ILi1EjENS0_6memory12LoadWithCastILi2EEENSG_13StoreWithCastILi1EEEEEviT_T0_T2_T3_T4_T5_ --------------------------
	.section	.nv.constant0._ZN2at6native27unrolled_elementwise_kernelINS0_13BinaryFunctorIfffZZZNS0_15binary_internal21div_floor_kernel_cudaERNS_18TensorIteratorBaseEENKUlvE1_clEvENKUlvE0_clEvEUlffE_EESt5arrayIPcLm3EELi4E23TrivialOffsetCalculatorILi2EjESD_ILi1EjENS0_6memory12LoadWithCastILi2EEENSG_13StoreWithCastILi1EEEEEviT_T0_T2_T3_T4_T5_,"a",@progbits
	.sectionflags	@""
	.align	4
.nv.constant0._ZN2at6native27unrolled_elementwise_kernelINS0_13BinaryFunctorIfffZZZNS0_15binary_internal21div_floor_kernel_cudaERNS_18TensorIteratorBaseEENKUlvE1_clEvENKUlvE0_clEvEUlffE_EESt5arrayIPcLm3EELi4E23TrivialOffsetCalculatorILi2EjESD_ILi1EjENS0_6memory12LoadWithCastILi2EEENSG_13StoreWithCastILi1EEEEEviT_T0_T2_T3_T4_T5_:
	.zero		408


//--------------------- .nv.constant0._ZN2at6native18elementwise_kernelILi128ELi2EZNS0_22gpu_kernel_impl_nocastINS0_13BinaryFunctorIfffZZZNS0_15binary_internal21div_floor_kernel_cudaERNS_18TensorIteratorBaseEENKUlvE1_clEvENKUlvE0_clEvEUlffE_EEEEvS6_RKT_EUliE_EEviT1_ --------------------------
	.section	.nv.constant0._ZN2at6native18elementwise_kernelILi128ELi2EZNS0_22gpu_kernel_impl_nocastINS0_13BinaryFunctorIfffZZZNS0_15binary_internal21div_floor_kernel_cudaERNS_18TensorIteratorBaseEENKUlvE1_clEvENKUlvE0_clEvEUlffE_EEEEvS6_RKT_EUliE_EEviT1_,"a",@progbits
	.sectionflags	@""
	.align	4
.nv.constant0._ZN2at6native18elementwise_kernelILi128ELi2EZNS0_22gpu_kernel_impl_nocastINS0_13BinaryFunctorIfffZZZNS0_15binary_internal21div_floor_kernel_cudaERNS_18TensorIteratorBaseEENKUlvE1_clEvENKUlvE0_clEvEUlffE_EEEEvS6_RKT_EUliE_EEviT1_:
	.zero		1008


//--------------------- .nv.constant0._ZN2at6native27unrolled_elementwise_kernelINS0_13BinaryFunctorIfffZZZNS0_15binary_internal21div_floor_kernel_cudaERNS_18TensorIteratorBaseEENKUlvE1_clEvENKUlvE0_clEvEUlffE_EESt5arrayIPcLm3EELi4E23TrivialOffsetCalculatorILi2EjESD_ILi1EjENS0_6memory15LoadWithoutCastENSG_16StoreWithoutCastEEEviT_T0_T2_T3_T4_T5_ --------------------------
	.section	.nv.constant0._ZN2at6native27unrolled_elementwise_kernelINS0_13BinaryFunctorIfffZZZNS0_15binary_internal21div_floor_kernel_cudaERNS_18TensorIteratorBaseEENKUlvE1_clEvENKUlvE0_clEvEUlffE_EESt5arrayIPcLm3EELi4E23TrivialOffsetCalculatorILi2EjESD_ILi1EjENS0_6memory15LoadWithoutCastENSG_16StoreWithoutCastEEEviT_T0_T2_T3_T4_T5_,"a",@progbits
	.sectionflags	@""
	.align	4
.nv.constant0._ZN2at6native27unrolled_elementwise_kernelINS0_13BinaryFunctorIfffZZZNS0_15binary_internal21div_floor_kernel_cudaERNS_18TensorIteratorBaseEENKUlvE1_clEvENKUlvE0_clEvEUlffE_EESt5arrayIPcLm3EELi4E23TrivialOffsetCalculatorILi2EjESD_ILi1EjENS0_6memory15LoadWithoutCastENSG_16StoreWithoutCastEEEviT_T0_T2_T3_T4_T5_:
	.zero		388


//--------------------- .nv.constant0._ZN2at6native29vectorized_elementwise_kernelILi2ENS0_13BinaryFunctorIfffZZZNS0_15binary_internal21div_floor_kernel_cudaERNS_18TensorIteratorBaseEENKUlvE1_clEvENKUlvE0_clEvEUlffE_EESt5arrayIPcLm3EEEEviT0_T1_ --------------------------
	.section	.nv.constant0._ZN2at6native29vectorized_elementwise_kernelILi2ENS0_13BinaryFunctorIfffZZZNS0_15binary_internal21div_floor_kernel_cudaERNS_18TensorIteratorBaseEENKUlvE1_clEvENKUlvE0_clEvEUlffE_EESt5arrayIPcLm3EEEEviT0_T1_,"a",@progbits
	.sectionflags	@""
	.align	4
.nv.constant0._ZN2at6native29vectorized_elementwise_kernelILi2ENS0_13BinaryFunctorIfffZZZNS0_15binary_internal21div_floor_kernel_cudaERNS_18TensorIteratorBaseEENKUlvE1_clEvENKUlvE0_clEvEUlffE_EESt5arrayIPcLm3EEEEviT0_T1_:
	.zero		384


//--------------------- .nv.constant0._ZN2at6native29vectorized_elementwise_kernelILi4ENS0_13BinaryFunctorIfffZZZNS0_15binary_internal21div_floor_kernel_cudaERNS_18TensorIteratorBaseEENKUlvE1_clEvENKUlvE0_clEvEUlffE_EESt5arrayIPcLm3EEEEviT0_T1_ --------------------------
	.section	.nv.constant0._ZN2at6native29vectorized_elementwise_kernelILi4ENS0_13BinaryFunctorIfffZZZNS0_15binary_internal21div_floor_kernel_cudaERNS_18TensorIteratorBaseEENKUlvE1_clEvENKUlvE0_clEvEUlffE_EESt5arrayIPcLm3EEEEviT0_T1_,"a",@progbits
	.sectionflags	@""
	.align	4
.nv.constant0._ZN2at6native29vectorized_elementwise_kernelILi4ENS0_13BinaryFunctorIfffZZZNS0_15binary_internal21div_floor_kernel_cudaERNS_18TensorIteratorBaseEENKUlvE1_clEvENKUlvE0_clEvEUlffE_EESt5arrayIPcLm3EEEEviT0_T1_:
	.zero		384


//--------------------- .nv.constant0._ZN2at6native29vectorized_elementwise_kernelILi8ENS0_13BinaryFunctorIfffZZZNS0_15binary_internal21div_floor_kernel_cudaERNS_18TensorIteratorBaseEENKUlvE1_clEvENKUlvE0_clEvEUlffE_EESt5arrayIPcLm3EEEEviT0_T1_ --------------------------
	.section	.nv.constant0._ZN2at6native29vectorized_elementwise_kernelILi8ENS0_13BinaryFunctorIfffZZZNS0_15binary_internal21div_floor_kernel_cudaERNS_18TensorIteratorBaseEENKUlvE1_clEvENKUlvE0_clEvEUlffE_EESt5arrayIPcLm3EEEEviT0_T1_,"a",@progbits
	.sectionflags	@""
	.align	4
.nv.constant0._ZN2at6native29vectorized_elementwise_kernelILi8ENS0_13BinaryFunctorIfffZZZNS0_15binary_internal21div_floor_kernel_cudaERNS_18TensorIteratorBaseEENKUlvE1_clEvENKUlvE0_clEvEUlffE_EESt5arrayIPcLm3EEEEviT0_T1_:
	.zero		384


//--------------------- .nv.constant2._ZN2at6native18elementwise_kernelILi128ELi4EZNS0_15gpu_kernel_implINS0_13BUnaryFunctorIfffZZZNS0_15binary_internal21div_floor_kernel_cudaERNS_18TensorIteratorBaseEENKUlvE1_clEvENKUlvE0_clEvEUlffE_EEEEvS6_RKT_EUliE_EEviT1_ --------------------------
	.section	.nv.constant2._ZN2at6native18elementwise_kernelILi128ELi4EZNS0_15gpu_kernel_implINS0_13BUnaryFunctorIfffZZZNS0_15binary_internal21div_floor_kernel_cudaERNS_18TensorIteratorBaseEENKUlvE1_clEvENKUlvE0_clEvEUlffE_EEEEvS6_RKT_EUliE_EEviT1_,"a",@progbits
	.sectionflags	@""
	.align	4
.nv.constant2._ZN2at6native18elementwise_kernelILi128ELi4EZNS0_15gpu_kernel_implINS0_13BUnaryFunctorIfffZZZNS0_15binary_internal21div_floor_kernel_cudaERNS_18TensorIteratorBaseEENKUlvE1_clEvENKUlvE0_clEvEUlffE_EEEEvS6_RKT_EUliE_EEviT1_:
        /*0000*/ 	.byte	0x00, 0x00, 0x00, 0xf0, 0xff, 0xff, 0x0f, 0x38


//--------------------- .nv.constant0._ZN2at6native18elementwise_kernelILi128ELi4EZNS0_15gpu_kernel_implINS0_13BUnaryFunctorIfffZZZNS0_15binary_internal21div_floor_kernel_cudaERNS_18TensorIteratorBaseEENKUlvE1_clEvENKUlvE0_clEvEUlffE_EEEEvS6_RKT_EUliE_EEviT1_ --------------------------
	.section	.nv.constant0._ZN2at6native18elementwise_kernelILi128ELi4EZNS0_15gpu_kernel_implINS0_13BUnaryFunctorIfffZZZNS0_15binary_internal21div_floor_kernel_cudaERNS_18TensorIteratorBaseEENKUlvE1_clEvENKUlvE0_clEvEUlffE_EEEEvS6_RKT_EUliE_EEviT1_,"a",@progbits
	.sectionflags	@""
	.align	4
.nv.constant0._ZN2at6native18elementwise_kernelILi128ELi4EZNS0_15gpu_kernel_implINS0_13BUnaryFunctorIfffZZZNS0_15binary_internal21div_floor_kernel_cudaERNS_18TensorIteratorBaseEENKUlvE1_clEvENKUlvE0_clEvEUlffE_EEEEvS6_RKT_EUliE_EEviT1_:
	.zero		904


//--------------------- .nv.constant2._ZN2at6native27unrolled_elementwise_kernelINS0_13BUnaryFunctorIfffZZZNS0_15binary_internal21div_floor_kernel_cudaERNS_18TensorIteratorBaseEENKUlvE1_clEvENKUlvE0_clEvEUlffE_EESt5arrayIPcLm2EELi4E23TrivialOffsetCalculatorILi1EjESE_NS0_6memory12LoadWithCastILi1EEENSF_13StoreWithCastILi1EEEEEviT_T0_T2_T3_T4_T5_ --------------------------
	.section	.nv.constant2._ZN2at6native27unrolled_elementwise_kernelINS0_13BUnaryFunctorIfffZZZNS0_15binary_internal21div_floor_kernel_cudaERNS_18TensorIteratorBaseEENKUlvE1_clEvENKUlvE0_clEvEUlffE_EESt5arrayIPcLm2EELi4E23TrivialOffsetCalculatorILi1EjESE_NS0_6memory12LoadWithCastILi1EEENSF_13StoreWithCastILi1EEEEEviT_T0_T2_T3_T4_T5_,"a",@progbits
	.sectionflags	@""
	.align	4
.nv.constant2._ZN2at6native27unrolled_elementwise_kernelINS0_13BUnaryFunctorIfffZZZNS0_15binary_internal21div_floor_kernel_cudaERNS_18TensorIteratorBaseEENKUlvE1_clEvENKUlvE0_clEvEUlffE_EESt5arrayIPcLm2EELi4E23TrivialOffsetCalculatorILi1EjESE_NS0_6memory12LoadWithCastILi1EEENSF_13StoreWithCastILi1EEEEEviT_T0_T2_T3_T4_T5_:
        /*0000*/ 	.byte	0x00, 0x00, 0x00, 0xf0, 0xff, 0xff, 0x0f, 0x38


//--------------------- .nv.constant0._ZN2at6native27unrolled_elementwise_kernelINS0_13BUnaryFunctorIfffZZZNS0_15binary_internal21div_floor_kernel_cudaERNS_18TensorIteratorBaseEENKUlvE1_clEvENKUlvE0_clEvEUlffE_EESt5arrayIPcLm2EELi4E23TrivialOffsetCalculatorILi1EjESE_NS0_6memory12LoadWithCastILi1EEENSF_13StoreWithCastILi1EEEEEviT_T0_T2_T3_T4_T5_ --------------------------
	.section	.nv.constant0._ZN2at6native27unrolled_elementwise_kernelINS0_13BUnaryFunctorIfffZZZNS0_15binary_internal21div_floor_kernel_cudaERNS_18TensorIteratorBaseEENKUlvE1_clEvENKUlvE0_clEvEUlffE_EESt5arrayIPcLm2EELi4E23TrivialOffsetCalculatorILi1EjESE_NS0_6memory12LoadWithCastILi1EEENSF_13StoreWithCastILi1EEEEEviT_T0_T2_T3_T4_T5_,"a",@progbits
	.sectionflags	@""
	.align	4
.nv.constant0._ZN2at6native27unrolled_elementwise_kernelINS0_13BUnaryFunctorIfffZZZNS0_15binary_internal21div_floor_kernel_cudaERNS_18TensorIteratorBaseEENKUlvE1_clEvENKUlvE0_clEvEUlffE_EESt5arrayIPcLm2EELi4E23TrivialOffsetCalculatorILi1EjESE_NS0_6memory12LoadWithCastILi1EEENSF_13StoreWithCastILi1EEEEEviT_T0_T2_T3_T4_T5_:
	.zero		404


//--------------------- .nv.constant0._ZN2at6native18elementwise_kernelILi128ELi2EZNS0_22gpu_kernel_impl_nocastINS0_13BUnaryFunctorIfffZZZNS0_15binary_internal21div_floor_kernel_cudaERNS_18TensorIteratorBaseEENKUlvE1_clEvENKUlvE0_clEvEUlffE_EEEEvS6_RKT_EUliE_EEviT1_ --------------------------
	.section	.nv.constant0._ZN2at6native18elementwise_kernelILi128ELi2EZNS0_22gpu_kernel_impl_nocastINS0_13BUnaryFunctorIfffZZZNS0_15binary_internal21div_floor_kernel_cudaERNS_18TensorIteratorBaseEENKUlvE1_clEvENKUlvE0_clEvEUlffE_EEEEvS6_RKT_EUliE_EEviT1_,"a",@progbits
	.sectionflags	@""
	.align	4
.nv.constant0._ZN2at6native18elementwise_kernelILi128ELi2EZNS0_22gpu_kernel_impl_nocastINS0_13BUnaryFunctorIfffZZZNS0_15binary_internal21div_floor_kernel_cudaERNS_18TensorIteratorBaseEENKUlvE1_clEvENKUlvE0_clEvEUlffE_EEEEvS6_RKT_EUliE_EEviT1_:
	.zero		896


//--------------------- .nv.constant0._ZN2at6native27unrolled_elementwise_kernelINS0_13BUnaryFunctorIfffZZZNS0_15binary_internal21div_floor_kernel_cudaERNS_18TensorIteratorBaseEENKUlvE1_clEvENKUlvE0_clEvEUlffE_EESt5arrayIPcLm2EELi4E23TrivialOffsetCalculatorILi1EjESE_NS0_6memory15LoadWithoutCastENSF_16StoreWithoutCastEEEviT_T0_T2_T3_T4_T5_ --------------------------
	.section	.nv.constant0._ZN2at6native27unrolled_elementwise_kernelINS0_13BUnaryFunctorIfffZZZNS0_15binary_internal21div_floor_kernel_cudaERNS_18TensorIteratorBaseEENKUlvE1_clEvENKUlvE0_clEvEUlffE_EESt5arrayIPcLm2EELi4E23TrivialOffsetCalculatorILi1EjESE_NS0_6memory15LoadWithoutCastENSF_16StoreWithoutCastEEEviT_T0_T2_T3_T4_T5_,"a",@progbits
	.sectionflags	@""
	.align	4
.nv.constant0._ZN2at6native27unrolled_elementwise_kernelINS0_13BUnaryFunctorIfffZZZNS0_15binary_internal21div_floor_kernel_cudaERNS_18TensorIteratorBaseEENKUlvE1_clEvENKUlvE0_clEvEUlffE_EESt5arrayIPcLm2EELi4E23TrivialOffsetCalculatorILi1EjESE_NS0_6memory15LoadWithoutCastENSF_16StoreWithoutCastEEEviT_T0_T2_T3_T4_T5_:
	.zero		388


//--------------------- .nv.constant0._ZN2at6native29vectorized_elementwise_kernelILi2ENS0_13BUnaryFunctorIfffZZZNS0_15binary_internal21div_floor_kernel_cudaERNS_18TensorIteratorBaseEENKUlvE1_clEvENKUlvE0_clEvEUlffE_EESt5arrayIPcLm2EEEEviT0_T1_ --------------------------
	.section	.nv.constant0._ZN2at6native29vectorized_elementwise_kernelILi2ENS0_13BUnaryFunctorIfffZZZNS0_15binary_internal21div_floor_kernel_cudaERNS_18TensorIteratorBaseEENKUlvE1_clEvENKUlvE0_clEvEUlffE_EESt5arrayIPcLm2EEEEviT0_T1_,"a",@progbits
	.sectionflags	@""
	.align	4
.nv.constant0._ZN2at6native29vectorized_elementwise_kernelILi2ENS0_13BUnaryFunctorIfffZZZNS0_15binary_internal21div_floor_kernel_cudaERNS_18TensorIteratorBaseEENKUlvE1_clEvENKUlvE0_clEvEUlffE_EESt5arrayIPcLm2EEEEviT0_T1_:
	.zero		384


//--------------------- .nv.constant0._ZN2at6native29vectorized_elementwise_kernelILi4ENS0_13BUnaryFunctorIfffZZZNS0_15binary_internal21div_floor_kernel_cudaERNS_18TensorIteratorBaseEENKUlvE1_clEvENKUlvE0_clEvEUlffE_EESt5arrayIPcLm2EEEEviT0_T1_ --------------------------
	.section	.nv.constant0._ZN2at6native29vectorized_elementwise_kernelILi4ENS0_13BUnaryFunctorIfffZZZNS0_15binary_internal21div_floor_kernel_cudaERNS_18TensorIteratorBaseEENKUlvE1_clEvENKUlvE0_clEvEUlffE_EESt5arrayIPcLm2EEEEviT0_T1_,"a",@progbits
	.sectionflags	@""
	.align	4
.nv.constant0._ZN2at6native29vectorized_elementwise_kernelILi4ENS0_13BUnaryFunctorIfffZZZNS0_15binary_internal21div_floor_kernel_cudaERNS_18TensorIteratorBaseEENKUlvE1_clEvENKUlvE0_clEvEUlffE_EESt5arrayIPcLm2EEEEviT0_T1_:
	.zero		384


//--------------------- .nv.constant0._ZN2at6native29vectorized_elementwise_kernelILi8ENS0_13BUnaryFunctorIfffZZZNS0_15binary_internal21div_floor_kernel_cudaERNS_18TensorIteratorBaseEENKUlvE1_clEvENKUlvE0_clEvEUlffE_EESt5arrayIPcLm2EEEEviT0_T1_ --------------------------
	.section	.nv.constant0._ZN2at6native29vectorized_elementwise_kernelILi8ENS0_13BUnaryFunctorIfffZZZNS0_15binary_internal21div_floor_kernel_cudaERNS_18TensorIteratorBaseEENKUlvE1_clEvENKUlvE0_clEvEUlffE_EESt5arrayIPcLm2EEEEviT0_T1_,"a",@progbits
	.sectionflags	@""
	.align	4
.nv.constant0._ZN2at6native29vectorized_elementwise_kernelILi8ENS0_13BUnaryFunctorIfffZZZNS0_15binary_internal21div_floor_kernel_cudaERNS_18TensorIteratorBaseEENKUlvE1_clEvENKUlvE0_clEvEUlffE_EESt5arrayIPcLm2EEEEviT0_T1_:
	.zero		384


//--------------------- .nv.constant2._ZN2at6native18elementwise_kernelILi128ELi4EZNS0_15gpu_kernel_implINS0_13AUnaryFunctorIfffZZZNS0_15binary_internal21div_floor_kernel_cudaERNS_18TensorIteratorBaseEENKUlvE1_clEvENKUlvE0_clEvEUlffE_EEEEvS6_RKT_EUliE_EEviT1_ --------------------------
	.section	.nv.constant2._ZN2at6native18elementwise_kernelILi128ELi4EZNS0_15gpu_kernel_implINS0_13AUnaryFunctorIfffZZZNS0_15binary_internal21div_floor_kernel_cudaERNS_18TensorIteratorBaseEENKUlvE1_clEvENKUlvE0_clEvEUlffE_EEEEvS6_RKT_EUliE_EEviT1_,"a",@progbits
	.sectionflags	@""
	.align	4
.nv.constant2._ZN2at6native18elementwise_kernelILi128ELi4EZNS0_15gpu_kernel_implINS0_13AUnaryFunctorIfffZZZNS0_15binary_internal21div_floor_kernel_cudaERNS_18TensorIteratorBaseEENKUlvE1_clEvENKUlvE0_clEvEUlffE_EEEEvS6_RKT_EUliE_EEviT1_:
        /*0000*/ 	.byte	0x00, 0x00, 0x00, 0xf0, 0xff, 0xff, 0x0f, 0x38


//--------------------- .nv.constant0._ZN2at6native18elementwise_kernelILi128ELi4EZNS0_15gpu_kernel_implINS0_13AUnaryFunctorIfffZZZNS0_15binary_internal21div_floor_kernel_cudaERNS_18TensorIteratorBaseEENKUlvE1_clEvENKUlvE0_clEvEUlffE_EEEEvS6_RKT_EUliE_EEviT1_ --------------------------
	.section	.nv.constant0._ZN2at6native18elementwise_kernelILi128ELi4EZNS0_15gpu_kernel_implINS0_13AUnaryFunctorIfffZZZNS0_15binary_internal21div_floor_kernel_cudaERNS_18TensorIteratorBaseEENKUlvE1_clEvENKUlvE0_clEvEUlffE_EEEEvS6_RKT_EUliE_EEviT1_,"a",@progbits
	.sectionflags	@""
	.align	4
.nv.constant0._ZN2at6native18elementwise_kernelILi128ELi4EZNS0_15gpu_kernel_implINS0_13AUnaryFunctorIfffZZZNS0_15binary_internal21div_floor_kernel_cudaERNS_18TensorIteratorBaseEENKUlvE1_clEvENKUlvE0_clEvEUlffE_EEEEvS6_RKT_EUliE_EEviT1_:
	.zero		904


//--------------------- .nv.constant2._ZN2at6native27unrolled_elementwise_kernelINS0_13AUnaryFunctorIfffZZZNS0_15binary_internal21div_floor_kernel_cudaERNS_18TensorIteratorBaseEENKUlvE1_clEvENKUlvE0_clEvEUlffE_EESt5arrayIPcLm2EELi4E23TrivialOffsetCalculatorILi1EjESE_NS0_6memory12LoadWithCastILi1EEENSF_13StoreWithCastILi1EEEEEviT_T0_T2_T3_T4_T5_ --------------------------
	.section	.nv.constant2._ZN2at6native27unrolled_elementwise_kernelINS0_13AUnaryFunctorIfffZZZNS0_15binary_internal21div_floor_kernel_cudaERNS_18TensorIteratorBaseEENKUlvE1_clEvENKUlvE0_clEvEUlffE_EESt5arrayIPcLm2EELi4E23TrivialOffsetCalculatorILi1EjESE_NS0_6memory12LoadWithCastILi1EEENSF_13StoreWithCastILi1EEEEEviT_T0_T2_T3_T4_T5_,"a",@progbits
	.sectionflags	@""
	.align	4
.nv.constant2._ZN2at6native27unrolled_elementwise_kernelINS0_13AUnaryFunctorIfffZZZNS0_15binary_internal21div_floor_kernel_cudaERNS_18TensorIteratorBaseEENKUlvE1_clEvENKUlvE0_clEvEUlffE_EESt5arrayIPcLm2EELi4E23TrivialOffsetCalculatorILi1EjESE_NS0_6memory12LoadWithCastILi1EEENSF_13StoreWithCastILi1EEEEEviT_T0_T2_T3_T4_T5_:
        /*0000*/ 	.byte	0x00, 0x00, 0x00, 0xf0, 0xff, 0xff, 0x0f, 0x38


//--------------------- .nv.constant0._ZN2at6native27unrolled_elementwise_kernelINS0_13AUnaryFunctorIfffZZZNS0_15binary_internal21div_floor_kernel_cudaERNS_18TensorIteratorBaseEENKUlvE1_clEvENKUlvE0_clEvEUlffE_EESt5arrayIPcLm2EELi4E23TrivialOffsetCalculatorILi1EjESE_NS0_6memory12LoadWithCastILi1EEENSF_13StoreWithCastILi1EEEEEviT_T0_T2_T3_T4_T5_ --------------------------
	.section	.nv.constant0._ZN2at6native27unrolled_elementwise_kernelINS0_13AUnaryFunctorIfffZZZNS0_15binary_internal21div_floor_kernel_cudaERNS_18TensorIteratorBaseEENKUlvE1_clEvENKUlvE0_clEvEUlffE_EESt5arrayIPcLm2EELi4E23TrivialOffsetCalculatorILi1EjESE_NS0_6memory12LoadWithCastILi1EEENSF_13StoreWithCastILi1EEEEEviT_T0_T2_T3_T4_T5_,"a",@progbits
	.sectionflags	@""
	.align	4
.nv.constant0._ZN2at6native27unrolled_elementwise_kernelINS0_13AUnaryFunctorIfffZZZNS0_15binary_internal21div_floor_kernel_cudaERNS_18TensorIteratorBaseEENKUlvE1_clEvENKUlvE0_clEvEUlffE_EESt5arrayIPcLm2EELi4E23TrivialOffsetCalculatorILi1EjESE_NS0_6memory12LoadWithCastILi1EEENSF_13StoreWithCastILi1EEEEEviT_T0_T2_T3_T4_T5_:
	.zero		404


//--------------------- .nv.constant0._ZN2at6native18elementwise_kernelILi128ELi2EZNS0_22gpu_kernel_impl_nocastINS0_13AUnaryFunctorIfffZZZNS0_15binary_internal21div_floor_kernel_cudaERNS_18TensorIteratorBaseEENKUlvE1_clEvENKUlvE0_clEvEUlffE_EEEEvS6_RKT_EUliE_EEviT1_ --------------------------
	.section	.nv.constant0._ZN2at6native18elementwise_kernelILi128ELi2EZNS0_22gpu_kernel_impl_nocastINS0_13AUnaryFunctorIfffZZZNS0_15binary_internal21div_floor_kernel_cudaERNS_18TensorIteratorBaseEENKUlvE1_clEvENKUlvE0_clEvEUlffE_EEEEvS6_RKT_EUliE_EEviT1_,"a",@progbits
	.sectionflags	@""
	.align	4
.nv.constant0._ZN2at6native18elementwise_kernelILi128ELi2EZNS0_22gpu_kernel_impl_nocastINS0_13AUnaryFunctorIfffZZZNS0_15binary_internal21div_floor_kernel_cudaERNS_18TensorIteratorBaseEENKUlvE1_clEvENKUlvE0_clEvEUlffE_EEEEvS6_RKT_EUliE_EEviT1_:
	.zero		896


//--------------------- .nv.constant0._ZN2at6native27unrolled_elementwise_kernelINS0_13AUnaryFunctorIfffZZZNS0_15binary_internal21div_floor_kernel_cudaERNS_18TensorIteratorBaseEENKUlvE1_clEvENKUlvE0_clEvEUlffE_EESt5arrayIPcLm2EELi4E23TrivialOffsetCalculatorILi1EjESE_NS0_6memory15LoadWithoutCastENSF_16StoreWithoutCastEEEviT_T0_T2_T3_T4_T5_ --------------------------
	.section	.nv.constant0._ZN2at6native27unrolled_elementwise_kernelINS0_13AUnaryFunctorIfffZZZNS0_15binary_internal21div_floor_kernel_cudaERNS_18TensorIteratorBaseEENKUlvE1_clEvENKUlvE0_clEvEUlffE_EESt5arrayIPcLm2EELi4E23TrivialOffsetCalculatorILi1EjESE_NS0_6memory15LoadWithoutCastENSF_16StoreWithoutCastEEEviT_T0_T2_T3_T4_T5_,"a",@progbits
	.sectionflags	@""
	.align	4
.nv.constant0._ZN2at6native27unrolled_elementwise_kernelINS0_13AUnaryFunctorIfffZZZNS0_15binary_internal21div_floor_kernel_cudaERNS_18TensorIteratorBaseEENKUlvE1_clEvENKUlvE0_clEvEUlffE_EESt5arrayIPcLm2EELi4E23TrivialOffsetCalculatorILi1EjESE_NS0_6memory15LoadWithoutCastENSF_16StoreWithoutCastEEEviT_T0_T2_T3_T4_T5_:
	.zero		388


//--------------------- .nv.constant0._ZN2at6native29vectorized_elementwise_kernelILi2ENS0_13AUnaryFunctorIfffZZZNS0_15binary_internal21div_floor_kernel_cudaERNS_18TensorIteratorBaseEENKUlvE1_clEvENKUlvE0_clEvEUlffE_EESt5arrayIPcLm2EEEEviT0_T1_ --------------------------
	.section	.nv.constant0._ZN2at6native29vectorized_elementwise_kernelILi2ENS0_13AUnaryFunctorIfffZZZNS0_15binary_internal21div_floor_kernel_cudaERNS_18TensorIteratorBaseEENKUlvE1_clEvENKUlvE0_clEvEUlffE_EESt5arrayIPcLm2EEEEviT0_T1_,"a",@progbits
	.sectionflags	@""
	.align	4
.nv.constant0._ZN2at6native29vectorized_elementwise_kernelILi2ENS0_13AUnaryFunctorIfffZZZNS0_15binary_internal21div_floor_kernel_cudaERNS_18TensorIteratorBaseEENKUlvE1_clEvENKUlvE0_clEvEUlffE_EESt5arrayIPcLm2EEEEviT0_T1_:
	.zero		384


//--------------------- .nv.constant0._ZN2at6native29vectorized_elementwise_kernelILi4ENS0_13AUnaryFunctorIfffZZZNS0_15binary_internal21div_floor_kernel_cudaERNS_18TensorIteratorBaseEENKUlvE1_clEvENKUlvE0_clEvEUlffE_EESt5arrayIPcLm2EEEEviT0_T1_ --------------------------
	.section	.nv.constant0._ZN2at6native29vectorized_elementwise_kernelILi4ENS0_13AUnaryFunctorIfffZZZNS0_15binary_internal21div_floor_kernel_cudaERNS_18TensorIteratorBaseEENKUlvE1_clEvENKUlvE0_clEvEUlffE_EESt5arrayIPcLm2EEEEviT0_T1_,"a",@progbits
	.sectionflags	@""
	.align	4
.nv.constant0._ZN2at6native29vectorized_elementwise_kernelILi4ENS0_13AUnaryFunctorIfffZZZNS0_15binary_internal21div_floor_kernel_cudaERNS_18TensorIteratorBaseEENKUlvE1_clEvENKUlvE0_clEvEUlffE_EESt5arrayIPcLm2EEEEviT0_T1_:
	.zero		384


//--------------------- .nv.constant0._ZN2at6native29vectorized_elementwise_kernelILi8ENS0_13AUnaryFunctorIfffZZZNS0_15binary_internal21div_floor_kernel_cudaERNS_18TensorIteratorBaseEENKUlvE1_clEvENKUlvE0_clEvEUlffE_EESt5arrayIPcLm2EEEEviT0_T1_ --------------------------
	.section	.nv.constant0._ZN2at6native29vectorized_elementwise_kernelILi8ENS0_13AUnaryFunctorIfffZZZNS0_15binary_internal21div_floor_kernel_cudaERNS_18TensorIteratorBaseEENKUlvE1_clEvENKUlvE0_clEvEUlffE_EESt5arrayIPcLm2EEEEviT0_T1_,"a",@progbits
	.sectionflags	@""
	.align	4
.nv.constant0._ZN2at6native29vectorized_elementwise_kernelILi8ENS0_13AUnaryFunctorIfffZZZNS0_15binary_internal21div_floor_kernel_cudaERNS_18TensorIteratorBaseEENKUlvE1_clEvENKUlvE0_clEvEUlffE_EESt5arrayIPcLm2EEEEviT0_T1_:
	.zero		384


//--------------------- .nv.constant2._ZN2at6native18elementwise_kernelILi128ELi4EZNS0_15gpu_kernel_implINS0_13BinaryFunctorIdddZZZNS0_15binary_internal21div_floor_kernel_cudaERNS_18TensorIteratorBaseEENKUlvE1_clEvENKUlvE_clEvEUlddE_EEEEvS6_RKT_EUliE_EEviT1_ --------------------------
	.section	.nv.constant2._ZN2at6native18elementwise_kernelILi128ELi4EZNS0_15gpu_kernel_implINS0_13BinaryFunctorIdddZZZNS0_15binary_internal21div_floor_kernel_cudaERNS_18TensorIteratorBaseEENKUlvE1_clEvENKUlvE_clEvEUlddE_EEEEvS6_RKT_EUliE_EEviT1_,"a",@progbits
	.sectionflags	@""
	.align	4
.nv.constant2._ZN2at6native18elementwise_kernelILi128ELi4EZNS0_15gpu_kernel_implINS0_13BinaryFunctorIdddZZZNS0_15binary_internal21div_floor_kernel_cudaERNS_18TensorIteratorBaseEENKUlvE1_clEvENKUlvE_clEvEUlddE_EEEEvS6_RKT_EUliE_EEviT1_:
        /*0000*/ 	.byte	0x00, 0x00, 0x00, 0xf0, 0xff, 0xff, 0x0f, 0x38


//--------------------- .nv.constant0._ZN2at6native18elementwise_kernelILi128ELi4EZNS0_15gpu_kernel_implINS0_13BinaryFunctorIdddZZZNS0_15binary_internal21div_floor_kernel_cudaERNS_18TensorIteratorBaseEENKUlvE1_clEvENKUlvE_clEvEUlddE_EEEEvS6_RKT_EUliE_EEviT1_ --------------------------
	.section	.nv.constant0._ZN2at6native18elementwise_kernelILi128ELi4EZNS0_15gpu_kernel_implINS0_13BinaryFunctorIdddZZZNS0_15binary_internal21div_floor_kernel_cudaERNS_18TensorIteratorBaseEENKUlvE1_clEvENKUlvE_clEvEUlddE_EEEEvS6_RKT_EUliE_EEviT1_,"a",@progbits
	.sectionflags	@""
	.align	4
.nv.constant0._ZN2at6native18elementwise_kernelILi128ELi4EZNS0_15gpu_kernel_implINS0_13BinaryFunctorIdddZZZNS0_15binary_internal21div_floor_kernel_cudaERNS_18TensorIteratorBaseEENKUlvE1_clEvENKUlvE_clEvEUlddE_EEEEvS6_RKT_EUliE_EEviT1_:
	.zero		1008


//--------------------- .nv.constant2._ZN2at6native27unrolled_elementwise_kernelINS0_13BinaryFunctorIdddZZZNS0_15binary_internal21div_floor_kernel_cudaERNS_18TensorIteratorBaseEENKUlvE1_clEvENKUlvE_clEvEUlddE_EESt5arrayIPcLm3EELi4E23TrivialOffsetCalculatorILi2EjESD_ILi1EjENS0_6memory12LoadWithCastILi2EEENSG_13StoreWithCastILi1EEEEEviT_T0_T2_T3_T4_T5_ --------------------------
	.section	.nv.constant2._ZN2at6native27unrolled_elementwise_kernelINS0_13BinaryFunctorIdddZZZNS0_15binary_internal21div_floor_kernel_cudaERNS_18TensorIteratorBaseEENKUlvE1_clEvENKUlvE_clEvEUlddE_EESt5arrayIPcLm3EELi4E23TrivialOffsetCalculatorILi2EjESD_ILi1EjENS0_6memory12LoadWithCastILi2EEENSG_13StoreWithCastILi1EEEEEviT_T0_T2_T3_T4_T5_,"a",@progbits
	.sectionflags	@""
	.align	4
.nv.constant2._ZN2at6native27unrolled_elementwise_kernelINS0_13BinaryFunctorIdddZZZNS0_15binary_internal21div_floor_kernel_cudaERNS_18TensorIteratorBaseEENKUlvE1_clEvENKUlvE_clEvEUlddE_EESt5arrayIPcLm3EELi4E23TrivialOffsetCalculatorILi2EjESD_ILi1EjENS0_6memory12LoadWithCastILi2EEENSG_13StoreWithCastILi1EEEEEviT_T0_T2_T3_T4_T5_:
        /*0000*/ 	.byte	0x00, 0x00, 0x00, 0xf0, 0xff, 0xff, 0x0f, 0x38


//--------------------- .nv.constant0._ZN2at6native27unrolled_elementwise_kernelINS0_13BinaryFunctorIdddZZZNS0_15binary_internal21div_floor_kernel_cudaERNS_18TensorIteratorBaseEENKUlvE1_clEvENKUlvE_clEvEUlddE_EESt5arrayIPcLm3EELi4E23TrivialOffsetCalculatorILi2EjESD_ILi1EjENS0_6memory12LoadWithCastILi2EEENSG_13StoreWithCastILi1EEEEEviT_T0_T2_T3_T4_T5_ --------------------------
	.section	.nv.constant0._ZN2at6native27unrolled_elementwise_kernelINS0_13BinaryFunctorIdddZZZNS0_15binary_internal21div_floor_kernel_cudaERNS_18TensorIteratorBaseEENKUlvE1_clEvENKUlvE_clEvEUlddE_EESt5arrayIPcLm3EELi4E23TrivialOffsetCalculatorILi2EjESD_ILi1EjENS0_6memory12LoadWithCastILi2EEENSG_13StoreWithCastILi1EEEEEviT_T0_T2_T3_T4_T5_,"a",@progbits
	.sectionflags	@""
	.align	4
.nv.constant0._ZN2at6native27unrolled_elementwise_kernelINS0_13BinaryFunctorIdddZZZNS0_15binary_internal21div_floor_kernel_cudaERNS_18TensorIteratorBaseEENKUlvE1_clEvENKUlvE_clEvEUlddE_EESt5arrayIPcLm3EELi4E23TrivialOffsetCalculatorILi2EjESD_ILi1EjENS0_6memory12LoadWithCastILi2EEENSG_13StoreWithCastILi1EEEEEviT_T0_T2_T3_T4_T5_:
	.zero		408


//--------------------- .nv.constant0._ZN2at6native18elementwise_kernelILi128ELi2EZNS0_22gpu_kernel_impl_nocastINS0_13BinaryFunctorIdddZZZNS0_15binary_internal21div_floor_kernel_cudaERNS_18TensorIteratorBaseEENKUlvE1_clEvENKUlvE_clEvEUlddE_EEEEvS6_RKT_EUliE_EEviT1_ --------------------------
	.section	.nv.constant0._ZN2at6native18elementwise_kernelILi128ELi2EZNS0_22gpu_kernel_impl_nocastINS0_13BinaryFunctorIdddZZZNS0_15binary_internal21div_floor_kernel_cudaERNS_18TensorIteratorBaseEENKUlvE1_clEvENKUlvE_clEvEUlddE_EEEEvS6_RKT_EUliE_EEviT1_,"a",@progbits
	.sectionflags	@""
	.align	4
.nv.constant0._ZN2at6native18elementwise_kernelILi128ELi2EZNS0_22gpu_kernel_impl_nocastINS0_13BinaryFunctorIdddZZZNS0_15binary_internal21div_floor_kernel_cudaERNS_18TensorIteratorBaseEENKUlvE1_clEvENKUlvE_clEvEUlddE_EEEEvS6_RKT_EUliE_EEviT1_:
	.zero		1008


//--------------------- .nv.constant0._ZN2at6native27unrolled_elementwise_kernelINS0_13BinaryFunctorIdddZZZNS0_15binary_internal21div_floor_kernel_cudaERNS_18TensorIteratorBaseEENKUlvE1_clEvENKUlvE_clEvEUlddE_EESt5arrayIPcLm3EELi4E23TrivialOffsetCalculatorILi2EjESD_ILi1EjENS0_6memory15LoadWithoutCastENSG_16StoreWithoutCastEEEviT_T0_T2_T3_T4_T5_ --------------------------
	.section	.nv.constant0._ZN2at6native27unrolled_elementwise_kernelINS0_13BinaryFunctorIdddZZZNS0_15binary_internal21div_floor_kernel_cudaERNS_18TensorIteratorBaseEENKUlvE1_clEvENKUlvE_clEvEUlddE_EESt5arrayIPcLm3EELi4E23TrivialOffsetCalculatorILi2EjESD_ILi1EjENS0_6memory15LoadWithoutCastENSG_16StoreWithoutCastEEEviT_T0_T2_T3_T4_T5_,"a",@progbits
	.sectionflags	@""
	.align	4
.nv.constant0._ZN2at6native27unrolled_elementwise_kernelINS0_13BinaryFunctorIdddZZZNS0_15binary_internal21div_floor_kernel_cudaERNS_18TensorIteratorBaseEENKUlvE1_clEvENKUlvE_clEvEUlddE_EESt5arrayIPcLm3EELi4E23TrivialOffsetCalculatorILi2EjESD_ILi1EjENS0_6memory15LoadWithoutCastENSG_16StoreWithoutCastEEEviT_T0_T2_T3_T4_T5_:
	.zero		388


//--------------------- .nv.constant0._ZN2at6native29vectorized_elementwise_kernelILi2ENS0_13BinaryFunctorIdddZZZNS0_15binary_internal21div_floor_kernel_cudaERNS_18TensorIteratorBaseEENKUlvE1_clEvENKUlvE_clEvEUlddE_EESt5arrayIPcLm3EEEEviT0_T1_ --------------------------
	.section	.nv.constant0._ZN2at6native29vectorized_elementwise_kernelILi2ENS0_13BinaryFunctorIdddZZZNS0_15binary_internal21div_floor_kernel_cudaERNS_18TensorIteratorBaseEENKUlvE1_clEvENKUlvE_clEvEUlddE_EESt5arrayIPcLm3EEEEviT0_T1_,"a",@progbits
	.sectionflags	@""
	.align	4
.nv.constant0._ZN2at6native29vectorized_elementwise_kernelILi2ENS0_13BinaryFunctorIdddZZZNS0_15binary_internal21div_floor_kernel_cudaERNS_18TensorIteratorBaseEENKUlvE1_clEvENKUlvE_clEvEUlddE_EESt5arrayIPcLm3EEEEviT0_T1_:
	.zero		384


//--------------------- .nv.constant0._ZN2at6native29vectorized_elementwise_kernelILi4ENS0_13BinaryFunctorIdddZZZNS0_15binary_internal21div_floor_kernel_cudaERNS_18TensorIteratorBaseEENKUlvE1_clEvENKUlvE_clEvEUlddE_EESt5arrayIPcLm3EEEEviT0_T1_ --------------------------
	.section	.nv.constant0._ZN2at6native29vectorized_elementwise_kernelILi4ENS0_13BinaryFunctorIdddZZZNS0_15binary_internal21div_floor_kernel_cudaERNS_18TensorIteratorBaseEENKUlvE1_clEvENKUlvE_clEvEUlddE_EESt5arrayIPcLm3EEEEviT0_T1_,"a",@progbits
	.sectionflags	@""
	.align	4
.nv.constant0._ZN2at6native29vectorized_elementwise_kernelILi4ENS0_13BinaryFunctorIdddZZZNS0_15binary_internal21div_floor_kernel_cudaERNS_18TensorIteratorBaseEENKUlvE1_clEvENKUlvE_clEvEUlddE_EESt5arrayIPcLm3EEEEviT0_T1_:
	.zero		384


//--------------------- .nv.constant0._ZN2at6native29vectorized_elementwise_kernelILi8ENS0_13BinaryFunctorIdddZZZNS0_15binary_internal21div_floor_kernel_cudaERNS_18TensorIteratorBaseEENKUlvE1_clEvENKUlvE_clEvEUlddE_EESt5arrayIPcLm3EEEEviT0_T1_ --------------------------
	.section	.nv.constant0._ZN2at6native29vectorized_elementwise_kernelILi8ENS0_13BinaryFunctorIdddZZZNS0_15binary_internal21div_floor_kernel_cudaERNS_18TensorIteratorBaseEENKUlvE1_clEvENKUlvE_clEvEUlddE_EESt5arrayIPcLm3EEEEviT0_T1_,"a",@progbits
	.sectionflags	@""
	.align	4
.nv.constant0._ZN2at6native29vectorized_elementwise_kernelILi8ENS0_13BinaryFunctorIdddZZZNS0_15binary_internal21div_floor_kernel_cudaERNS_18TensorIteratorBaseEENKUlvE1_clEvENKUlvE_clEvEUlddE_EESt5arrayIPcLm3EEEEviT0_T1_:
	.zero		384


//--------------------- .nv.constant2._ZN2at6native18elementwise_kernelILi128ELi4EZNS0_15gpu_kernel_implINS0_13BUnaryFunctorIdddZZZNS0_15binary_internal21div_floor_kernel_cudaERNS_18TensorIteratorBaseEENKUlvE1_clEvENKUlvE_clEvEUlddE_EEEEvS6_RKT_EUliE_EEviT1_ --------------------------
	.section	.nv.constant2._ZN2at6native18elementwise_kernelILi128ELi4EZNS0_15gpu_kernel_implINS0_13BUnaryFunctorIdddZZZNS0_15binary_internal21div_floor_kernel_cudaERNS_18TensorIteratorBaseEENKUlvE1_clEvENKUlvE_clEvEUlddE_EEEEvS6_RKT_EUliE_EEviT1_,"a",@progbits
	.sectionflags	@""
	.align	4
.nv.constant2._ZN2at6native18elementwise_kernelILi128ELi4EZNS0_15gpu_kernel_implINS0_13BUnaryFunctorIdddZZZNS0_15binary_internal21div_floor_kernel_cudaERNS_18TensorIteratorBaseEENKUlvE1_clEvENKUlvE_clEvEUlddE_EEEEvS6_RKT_EUliE_EEviT1_:
        /*0000*/ 	.byte	0x00, 0x00, 0x00, 0xf0, 0xff, 0xff, 0x0f, 0x38


//--------------------- .nv.constant0._ZN2at6native18elementwise_kernelILi128ELi4EZNS0_15gpu_kernel_implINS0_13BUnaryFunctorIdddZZZNS0_15binary_internal21div_floor_kernel_cudaERNS_18TensorIteratorBaseEENKUlvE1_clEvENKUlvE_clEvEUlddE_EEEEvS6_RKT_EUliE_EEviT1_ --------------------------
	.section	.nv.constant0._ZN2at6native18elementwise_kernelILi128ELi4EZNS0_15gpu_kernel_implINS0_13BUnaryFunctorIdddZZZNS0_15binary_internal21div_floor_kernel_cudaERNS_18TensorIteratorBaseEENKUlvE1_clEvENKUlvE_clEvEUlddE_EEEEvS6_RKT_EUliE_EEviT1_,"a",@progbits
	.sectionflags	@""
	.align	4
.nv.constant0._ZN2at6native18elementwise_kernelILi128ELi4EZNS0_15gpu_kernel_implINS0_13BUnaryFunctorIdddZZZNS0_15binary_internal21div_floor_kernel_cudaERNS_18TensorIteratorBaseEENKUlvE1_clEvENKUlvE_clEvEUlddE_EEEEvS6_RKT_EUliE_EEviT1_:
	.zero		912


//--------------------- .nv.constant2._ZN2at6native27unrolled_elementwise_kernelINS0_13BUnaryFunctorIdddZZZNS0_15binary_internal21div_floor_kernel_cudaERNS_18TensorIteratorBaseEENKUlvE1_clEvENKUlvE_clEvEUlddE_EESt5arrayIPcLm2EELi4E23TrivialOffsetCalculatorILi1EjESE_NS0_6memory12LoadWithCastILi1EEENSF_13StoreWithCastILi1EEEEEviT_T0_T2_T3_T4_T5_ --------------------------
	.section	.nv.constant2._ZN2at6native27unrolled_elementwise_kernelINS0_13BUnaryFunctorIdddZZZNS0_15binary_internal21div_floor_kernel_cudaERNS_18TensorIteratorBaseEENKUlvE1_clEvENKUlvE_clEvEUlddE_EESt5arrayIPcLm2EELi4E23TrivialOffsetCalculatorILi1EjESE_NS0_6memory12LoadWithCastILi1EEENSF_13StoreWithCastILi1EEEEEviT_T0_T2_T3_T4_T5_,"a",@progbits
	.sectionflags	@""
	.align	4
.nv.constant2._ZN2at6native27unrolled_elementwise_kernelINS0_13BUnaryFunctorIdddZZZNS0_15binary_internal21div_floor_kernel_cudaERNS_18TensorIteratorBaseEENKUlvE1_clEvENKUlvE_clEvEUlddE_EESt5arrayIPcLm2EELi4E23TrivialOffsetCalculatorILi1EjESE_NS0_6memory12LoadWithCastILi1EEENSF_13StoreWithCastILi1EEEEEviT_T0_T2_T3_T4_T5_:
        /*0000*/ 	.byte	0x00, 0x00, 0x00, 0xf0, 0xff, 0xff, 0x0f, 0x38


//--------------------- .nv.constant0._ZN2at6native27unrolled_elementwise_kernelINS0_13BUnaryFunctorIdddZZZNS0_15binary_internal21div_floor_kernel_cudaERNS_18TensorIteratorBaseEENKUlvE1_clEvENKUlvE_clEvEUlddE_EESt5arrayIPcLm2EELi4E23TrivialOffsetCalculatorILi1EjESE_NS0_6memory12LoadWithCastILi1EEENSF_13StoreWithCastILi1EEEEEviT_T0_T2_T3_T4_T5_ --------------------------
	.section	.nv.constant0._ZN2at6native27unrolled_elementwise_kernelINS0_13BUnaryFunctorIdddZZZNS0_15binary_internal21div_floor_kernel_cudaERNS_18TensorIteratorBaseEENKUlvE1_clEvENKUlvE_clEvEUlddE_EESt5arrayIPcLm2EELi4E23TrivialOffsetCalculatorILi1EjESE_NS0_6memory12LoadWithCastILi1EEENSF_13StoreWithCastILi1EEEEEviT_T0_T2_T3_T4_T5_,"a",@progbits
	.sectionflags	@""
	.align	4
.nv.constant0._ZN2at6native27unrolled_elementwise_kernelINS0_13BUnaryFunctorIdddZZZNS0_15binary_internal21div_floor_kernel_cudaERNS_18TensorIteratorBaseEENKUlvE1_clEvENKUlvE_clEvEUlddE_EESt5arrayIPcLm2EELi4E23TrivialOffsetCalculatorILi1EjESE_NS0_6memory12LoadWithCastILi1EEENSF_13StoreWithCastILi1EEEEEviT_T0_T2_T3_T4_T5_:
	.zero		412


//--------------------- .nv.constant0._ZN2at6native18elementwise_kernelILi128ELi2EZNS0_22gpu_kernel_impl_nocastINS0_13BUnaryFunctorIdddZZZNS0_15binary_internal21div_floor_kernel_cudaERNS_18TensorIteratorBaseEENKUlvE1_clEvENKUlvE_clEvEUlddE_EEEEvS6_RKT_EUliE_EEviT1_ --------------------------
	.section	.nv.constant0._ZN2at6native18elementwise_kernelILi128ELi2EZNS0_22gpu_kernel_impl_nocastINS0_13BUnaryFunctorIdddZZZNS0_15binary_internal21div_floor_kernel_cudaERNS_18TensorIteratorBaseEENKUlvE1_clEvENKUlvE_clEvEUlddE_EEEEvS6_RKT_EUliE_EEviT1_,"a",@progbits
	.sectionflags	@""
	.align	4
.nv.constant0._ZN2at6native18elementwise_kernelILi128ELi2EZNS0_22gpu_kernel_impl_nocastINS0_13BUnaryFunctorIdddZZZNS0_15binary_internal21div_floor_kernel_cudaERNS_18TensorIteratorBaseEENKUlvE1_clEvENKUlvE_clEvEUlddE_EEEEvS6_RKT_EUliE_EEviT1_:
	.zero		904


//--------------------- .nv.constant0._ZN2at6native27unrolled_elementwise_kernelINS0_13BUnaryFunctorIdddZZZNS0_15binary_internal21div_floor_kernel_cudaERNS_18TensorIteratorBaseEENKUlvE1_clEvENKUlvE_clEvEUlddE_EESt5arrayIPcLm2EELi4E23TrivialOffsetCalculatorILi1EjESE_NS0_6memory15LoadWithoutCastENSF_16StoreWithoutCastEEEviT_T0_T2_T3_T4_T5_ --------------------------
	.section	.nv.constant0._ZN2at6native27unrolled_elementwise_kernelINS0_13BUnaryFunctorIdddZZZNS0_15binary_internal21div_floor_kernel_cudaERNS_18TensorIteratorBaseEENKUlvE1_clEvENKUlvE_clEvEUlddE_EESt5arrayIPcLm2EELi4E23TrivialOffsetCalculatorILi1EjESE_NS0_6memory15LoadWithoutCastENSF_16StoreWithoutCastEEEviT_T0_T2_T3_T4_T5_,"a",@progbits
	.sectionflags	@""
	.align	4
.nv.constant0._ZN2at6native27unrolled_elementwise_kernelINS0_13BUnaryFunctorIdddZZZNS0_15binary_internal21div_floor_kernel_cudaERNS_18TensorIteratorBaseEENKUlvE1_clEvENKUlvE_clEvEUlddE_EESt5arrayIPcLm2EELi4E23TrivialOffsetCalculatorILi1EjESE_NS0_6memory15LoadWithoutCastENSF_16StoreWithoutCastEEEviT_T0_T2_T3_T4_T5_:
	.zero		396


//--------------------- .nv.constant0._ZN2at6native29vectorized_elementwise_kernelILi2ENS0_13BUnaryFunctorIdddZZZNS0_15binary_internal21div_floor_kernel_cudaERNS_18TensorIteratorBaseEENKUlvE1_clEvENKUlvE_clEvEUlddE_EESt5arrayIPcLm2EEEEviT0_T1_ --------------------------
	.section	.nv.constant0._ZN2at6native29vectorized_elementwise_kernelILi2ENS0_13BUnaryFunctorIdddZZZNS0_15binary_internal21div_floor_kernel_cudaERNS_18TensorIteratorBaseEENKUlvE1_clEvENKUlvE_clEvEUlddE_EESt5arrayIPcLm2EEEEviT0_T1_,"a",@progbits
	.sectionflags	@""
	.align	4
.nv.constant0._ZN2at6native29vectorized_elementwise_kernelILi2ENS0_13BUnaryFunctorIdddZZZNS0_15binary_internal21div_floor_kernel_cudaERNS_18TensorIteratorBaseEENKUlvE1_clEvENKUlvE_clEvEUlddE_EESt5arrayIPcLm2EEEEviT0_T1_:
	.zero		392


//--------------------- .nv.constant0._ZN2at6native29vectorized_elementwise_kernelILi4ENS0_13BUnaryFunctorIdddZZZNS0_15binary_internal21div_floor_kernel_cudaERNS_18TensorIteratorBaseEENKUlvE1_clEvENKUlvE_clEvEUlddE_EESt5arrayIPcLm2EEEEviT0_T1_ --------------------------
	.section	.nv.constant0._ZN2at6native29vectorized_elementwise_kernelILi4ENS0_13BUnaryFunctorIdddZZZNS0_15binary_internal21div_floor_kernel_cudaERNS_18TensorIteratorBaseEENKUlvE1_clEvENKUlvE_clEvEUlddE_EESt5arrayIPcLm2EEEEviT0_T1_,"a",@progbits
	.sectionflags	@""
	.align	4
.nv.constant0._ZN2at6native29vectorized_elementwise_kernelILi4ENS0_13BUnaryFunctorIdddZZZNS0_15binary_internal21div_floor_kernel_cudaERNS_18TensorIteratorBaseEENKUlvE1_clEvENKUlvE_clEvEUlddE_EESt5arrayIPcLm2EEEEviT0_T1_:
	.zero		392


//--------------------- .nv.constant0._ZN2at6native29vectorized_elementwise_kernelILi8ENS0_13BUnaryFunctorIdddZZZNS0_15binary_internal21div_floor_kernel_cudaERNS_18TensorIteratorBaseEENKUlvE1_clEvENKUlvE_clEvEUlddE_EESt5arrayIPcLm2EEEEviT0_T1_ --------------------------
	.section	.nv.constant0._ZN2at6native29vectorized_elementwise_kernelILi8ENS0_13BUnaryFunctorIdddZZZNS0_15binary_internal21div_floor_kernel_cudaERNS_18TensorIteratorBaseEENKUlvE1_clEvENKUlvE_clEvEUlddE_EESt5arrayIPcLm2EEEEviT0_T1_,"a",@progbits
	.sectionflags	@""
	.align	4
.nv.constant0._ZN2at6native29vectorized_elementwise_kernelILi8ENS0_13BUnaryFunctorIdddZZZNS0_15binary_internal21div_floor_kernel_cudaERNS_18TensorIteratorBaseEENKUlvE1_clEvENKUlvE_clEvEUlddE_EESt5arrayIPcLm2EEEEviT0_T1_:
	.zero		392


//--------------------- .nv.constant2._ZN2at6native18elementwise_kernelILi128ELi4EZNS0_15gpu_kernel_implINS0_13AUnaryFunctorIdddZZZNS0_15binary_internal21div_floor_kernel_cudaERNS_18TensorIteratorBaseEENKUlvE1_clEvENKUlvE_clEvEUlddE_EEEEvS6_RKT_EUliE_EEviT1_ --------------------------
	.section	.nv.constant2._ZN2at6native18elementwise_kernelILi128ELi4EZNS0_15gpu_kernel_implINS0_13AUnaryFunctorIdddZZZNS0_15binary_internal21div_floor_kernel_cudaERNS_18TensorIteratorBaseEENKUlvE1_clEvENKUlvE_clEvEUlddE_EEEEvS6_RKT_EUliE_EEviT1_,"a",@progbits
	.sectionflags	@""
	.align	4
.nv.constant2._ZN2at6native18elementwise_kernelILi128ELi4EZNS0_15gpu_kernel_implINS0_13AUnaryFunctorIdddZZZNS0_15binary_internal21div_floor_kernel_cudaERNS_18TensorIteratorBaseEENKUlvE1_clEvENKUlvE_clEvEUlddE_EEEEvS6_RKT_EUliE_EEviT1_:
        /*0000*/ 	.byte	0x00, 0x00, 0x00, 0xf0, 0xff, 0xff, 0x0f, 0x38


//--------------------- .nv.constant0._ZN2at6native18elementwise_kernelILi128ELi4EZNS0_15gpu_kernel_implINS0_13AUnaryFunctorIdddZZZNS0_15binary_internal21div_floor_kernel_cudaERNS_18TensorIteratorBaseEENKUlvE1_clEvENKUlvE_clEvEUlddE_EEEEvS6_RKT_EUliE_EEviT1_ --------------------------
	.section	.nv.constant0._ZN2at6native18elementwise_kernelILi128ELi4EZNS0_15gpu_kernel_implINS0_13AUnaryFunctorIdddZZZNS0_15binary_internal21div_floor_kernel_cudaERNS_18TensorIteratorBaseEENKUlvE1_clEvENKUlvE_clEvEUlddE_EEEEvS6_RKT_EUliE_EEviT1_,"a",@progbits
	.sectionflags	@""
	.align	4
.nv.constant0._ZN2at6native18elementwise_kernelILi128ELi4EZNS0_15gpu_kernel_implINS0_13AUnaryFunctorIdddZZZNS0_15binary_internal21div_floor_kernel_cudaERNS_18TensorIteratorBaseEENKUlvE1_clEvENKUlvE_clEvEUlddE_EEEEvS6_RKT_EUliE_EEviT1_:
	.zero		912


//--------------------- .nv.constant2._ZN2at6native27unrolled_elementwise_kernelINS0_13AUnaryFunctorIdddZZZNS0_15binary_internal21div_floor_kernel_cudaERNS_18TensorIteratorBaseEENKUlvE1_clEvENKUlvE_clEvEUlddE_EESt5arrayIPcLm2EELi4E23TrivialOffsetCalculatorILi1EjESE_NS0_6memory12LoadWithCastILi1EEENSF_13StoreWithCastILi1EEEEEviT_T0_T2_T3_T4_T5_ --------------------------
	.section	.nv.constant2._ZN2at6native27unrolled_elementwise_kernelINS0_13AUnaryFunctorIdddZZZNS0_15binary_internal21div_floor_kernel_cudaERNS_18TensorIteratorBaseEENKUlvE1_clEvENKUlvE_clEvEUlddE_EESt5arrayIPcLm2EELi4E23TrivialOffsetCalculatorILi1EjESE_NS0_6memory12LoadWithCastILi1EEENSF_13StoreWithCastILi1EEEEEviT_T0_T2_T3_T4_T5_,"a",@progbits
	.sectionflags	@""
	.align	4
.nv.constant2._ZN2at6native27unrolled_elementwise_kernelINS0_13AUnaryFunctorIdddZZZNS0_15binary_internal21div_floor_kernel_cudaERNS_18TensorIteratorBaseEENKUlvE1_clEvENKUlvE_clEvEUlddE_EESt5arrayIPcLm2EELi4E23TrivialOffsetCalculatorILi1EjESE_NS0_6memory12LoadWithCastILi1EEENSF_13StoreWithCastILi1EEEEEviT_T0_T2_T3_T4_T5_:
        /*0000*/ 	.byte	0x00, 0x00, 0x00, 0xf0, 0xff, 0xff, 0x0f, 0x38


//--------------------- .nv.constant0._ZN2at6native27unrolled_elementwise_kernelINS0_13AUnaryFunctorIdddZZZNS0_15binary_internal21div_floor_kernel_cudaERNS_18TensorIteratorBaseEENKUlvE1_clEvENKUlvE_clEvEUlddE_EESt5arrayIPcLm2EELi4E23TrivialOffsetCalculatorILi1EjESE_NS0_6memory12LoadWithCastILi1EEENSF_13StoreWithCastILi1EEEEEviT_T0_T2_T3_T4_T5_ --------------------------
	.section	.nv.constant0._ZN2at6native27unrolled_elementwise_kernelINS0_13AUnaryFunctorIdddZZZNS0_15binary_internal21div_floor_kernel_cudaERNS_18TensorIteratorBaseEENKUlvE1_clEvENKUlvE_clEvEUlddE_EESt5arrayIPcLm2EELi4E23TrivialOffsetCalculatorILi1EjESE_NS0_6memory12LoadWithCastILi1EEENSF_13StoreWithCastILi1EEEEEviT_T0_T2_T3_T4_T5_,"a",@progbits
	.sectionflags	@""
	.align	4
.nv.constant0._ZN2at6native27unrolled_elementwise_kernelINS0_13AUnaryFunctorIdddZZZNS0_15binary_internal21div_floor_kernel_cudaERNS_18TensorIteratorBaseEENKUlvE1_clEvENKUlvE_clEvEUlddE_EESt5arrayIPcLm2EELi4E23TrivialOffsetCalculatorILi1EjESE_NS0_6memory12LoadWithCastILi1EEENSF_13StoreWithCastILi1EEEEEviT_T0_T2_T3_T4_T5_:
	.zero		412


//--------------------- .nv.constant0._ZN2at6native18elementwise_kernelILi128ELi2EZNS0_22gpu_kernel_impl_nocastINS0_13AUnaryFunctorIdddZZZNS0_15binary_internal21div_floor_kernel_cudaERNS_18TensorIteratorBaseEENKUlvE1_clEvENKUlvE_clEvEUlddE_EEEEvS6_RKT_EUliE_EEviT1_ --------------------------
	.section	.nv.constant0._ZN2at6native18elementwise_kernelILi128ELi2EZNS0_22gpu_kernel_impl_nocastINS0_13AUnaryFunctorIdddZZZNS0_15binary_internal21div_floor_kernel_cudaERNS_18TensorIteratorBaseEENKUlvE1_clEvENKUlvE_clEvEUlddE_EEEEvS6_RKT_EUliE_EEviT1_,"a",@progbits
	.sectionflags	@""
	.align	4
.nv.constant0._ZN2at6native18elementwise_kernelILi128ELi2EZNS0_22gpu_kernel_impl_nocastINS0_13AUnaryFunctorIdddZZZNS0_15binary_internal21div_floor_kernel_cudaERNS_18TensorIteratorBaseEENKUlvE1_clEvENKUlvE_clEvEUlddE_EEEEvS6_RKT_EUliE_EEviT1_:
	.zero		904


//--------------------- .nv.constant0._ZN2at6native27unrolled_elementwise_kernelINS0_13AUnaryFunctorIdddZZZNS0_15binary_internal21div_floor_kernel_cudaERNS_18TensorIteratorBaseEENKUlvE1_clEvENKUlvE_clEvEUlddE_EESt5arrayIPcLm2EELi4E23TrivialOffsetCalculatorILi1EjESE_NS0_6memory15LoadWithoutCastENSF_16StoreWithoutCastEEEviT_T0_T2_T3_T4_T5_ --------------------------
	.section	.nv.constant0._ZN2at6native27unrolled_elementwise_kernelINS0_13AUnaryFunctorIdddZZZNS0_15binary_internal21div_floor_kernel_cudaERNS_18TensorIteratorBaseEENKUlvE1_clEvENKUlvE_clEvEUlddE_EESt5arrayIPcLm2EELi4E23TrivialOffsetCalculatorILi1EjESE_NS0_6memory15LoadWithoutCastENSF_16StoreWithoutCastEEEviT_T0_T2_T3_T4_T5_,"a",@progbits
	.sectionflags	@""
	.align	4
.nv.constant0._ZN2at6native27unrolled_elementwise_kernelINS0_13AUnaryFunctorIdddZZZNS0_15binary_internal21div_floor_kernel_cudaERNS_18TensorIteratorBaseEENKUlvE1_clEvENKUlvE_clEvEUlddE_EESt5arrayIPcLm2EELi4E23TrivialOffsetCalculatorILi1EjESE_NS0_6memory15LoadWithoutCastENSF_16StoreWithoutCastEEEviT_T0_T2_T3_T4_T5_:
	.zero		396


//--------------------- .nv.constant0._ZN2at6native29vectorized_elementwise_kernelILi2ENS0_13AUnaryFunctorIdddZZZNS0_15binary_internal21div_floor_kernel_cudaERNS_18TensorIteratorBaseEENKUlvE1_clEvENKUlvE_clEvEUlddE_EESt5arrayIPcLm2EEEEviT0_T1_ --------------------------
	.section	.nv.constant0._ZN2at6native29vectorized_elementwise_kernelILi2ENS0_13AUnaryFunctorIdddZZZNS0_15binary_internal21div_floor_kernel_cudaERNS_18TensorIteratorBaseEENKUlvE1_clEvENKUlvE_clEvEUlddE_EESt5arrayIPcLm2EEEEviT0_T1_,"a",@progbits
	.sectionflags	@""
	.align	4
.nv.constant0._ZN2at6native29vectorized_elementwise_kernelILi2ENS0_13AUnaryFunctorIdddZZZNS0_15binary_internal21div_floor_kernel_cudaERNS_18TensorIteratorBaseEENKUlvE1_clEvENKUlvE_clEvEUlddE_EESt5arrayIPcLm2EEEEviT0_T1_:
	.zero		392


//--------------------- .nv.constant0._ZN2at6native29vectorized_elementwise_kernelILi4ENS0_13AUnaryFunctorIdddZZZNS0_15binary_internal21div_floor_kernel_cudaERNS_18TensorIteratorBaseEENKUlvE1_clEvENKUlvE_clEvEUlddE_EESt5arrayIPcLm2EEEEviT0_T1_ --------------------------
	.section	.nv.constant0._ZN2at6native29vectorized_elementwise_kernelILi4ENS0_13AUnaryFunctorIdddZZZNS0_15binary_internal21div_floor_kernel_cudaERNS_18TensorIteratorBaseEENKUlvE1_clEvENKUlvE_clEvEUlddE_EESt5arrayIPcLm2EEEEviT0_T1_,"a",@progbits
	.sectionflags	@""
	.align	4
.nv.constant0._ZN2at6native29vectorized_elementwise_kernelILi4ENS0_13AUnaryFunctorIdddZZZNS0_15binary_internal21div_floor_kernel_cudaERNS_18TensorIteratorBaseEENKUlvE1_clEvENKUlvE_clEvEUlddE_EESt5arrayIPcLm2EEEEviT0_T1_:
	.zero		392


//--------------------- .nv.constant0._ZN2at6native29vectorized_elementwise_kernelILi8ENS0_13AUnaryFunctorIdddZZZNS0_15binary_internal21div_floor_kernel_cudaERNS_18TensorIteratorBaseEENKUlvE1_clEvENKUlvE_clEvEUlddE_EESt5arrayIPcLm2EEEEviT0_T1_ --------------------------
	.section	.nv.constant0._ZN2at6native29vectorized_elementwise_kernelILi8ENS0_13AUnaryFunctorIdddZZZNS0_15binary_internal21div_floor_kernel_cudaERNS_18TensorIteratorBaseEENKUlvE1_clEvENKUlvE_clEvEUlddE_EESt5arrayIPcLm2EEEEviT0_T1_,"a",@progbits
	.sectionflags	@""
	.align	4
.nv.constant0._ZN2at6native29vectorized_elementwise_kernelILi8ENS0_13AUnaryFunctorIdddZZZNS0_15binary_internal21div_floor_kernel_cudaERNS_18TensorIteratorBaseEENKUlvE1_clEvENKUlvE_clEvEUlddE_EESt5arrayIPcLm2EEEEviT0_T1_:
	.zero		392


//--------------------- .nv.constant2._ZN2at6native18elementwise_kernelILi128ELi4EZNS0_15gpu_kernel_implIZZZNS0_15binary_internal21div_floor_kernel_cudaERNS_18TensorIteratorBaseEENKUlvE0_clEvENKUlvE2_clEvEUlN3c108BFloat16EE_EEvS5_RKT_EUliE_EEviT1_ --------------------------
	.section	.nv.constant2._ZN2at6native18elementwise_kernelILi128ELi4EZNS0_15gpu_kernel_implIZZZNS0_15binary_internal21div_floor_kernel_cudaERNS_18TensorIteratorBaseEENKUlvE0_clEvENKUlvE2_clEvEUlN3c108BFloat16EE_EEvS5_RKT_EUliE_EEviT1_,"a",@progbits
	.sectionflags	@""
	.align	4
.nv.constant2._ZN2at6native18elementwise_kernelILi128ELi4EZNS0_15gpu_kernel_implIZZZNS0_15binary_internal21div_floor_kernel_cudaERNS_18TensorIteratorBaseEENKUlvE0_clEvENKUlvE2_clEvEUlN3c108BFloat16EE_EEvS5_RKT_EUliE_EEviT1_:
        /*0000*/ 	.byte	0x00, 0x00, 0x00, 0xf0, 0xff, 0xff, 0x0f, 0x38


//--------------------- .nv.constant0._ZN2at6native18elementwise_kernelILi128ELi4EZNS0_15gpu_kernel_implIZZZNS0_15binary_internal21div_floor_kernel_cudaERNS_18TensorIteratorBaseEENKUlvE0_clEvENKUlvE2_clEvEUlN3c108BFloat16EE_EEvS5_RKT_EUliE_EEviT1_ --------------------------
	.section	.nv.constant0._ZN2at6native18elementwise_kernelILi128ELi4EZNS0_15gpu_kernel_implIZZZNS0_15binary_internal21div_floor_kernel_cudaERNS_18TensorIteratorBaseEENKUlvE0_clEvENKUlvE2_clEvEUlN3c108BFloat16EE_EEvS5_RKT_EUliE_EEviT1_,"a",@progbits
	.sectionflags	@""
	.align	4
.nv.constant0._ZN2at6native18elementwise_kernelILi128ELi4EZNS0_15gpu_kernel_implIZZZNS0_15binary_internal21div_floor_kernel_cudaERNS_18TensorIteratorBaseEENKUlvE0_clEvENKUlvE2_clEvEUlN3c108BFloat16EE_EEvS5_RKT_EUliE_EEviT1_:
	.zero		912


//--------------------- .nv.constant2._ZN2at6native27unrolled_elementwise_kernelIZZZNS0_15binary_internal21div_floor_kernel_cudaERNS_18TensorIteratorBaseEENKUlvE0_clEvENKUlvE2_clEvEUlN3c108BFloat16EE_St5arrayIPcLm2EELi4E23TrivialOffsetCalculatorILi1EjESE_NS0_6memory12LoadWithCastILi1EEENSF_13StoreWithCastILi1EEEEEviT_T0_T2_T3_T4_T5_ --------------------------
	.section	.nv.constant2._ZN2at6native27unrolled_elementwise_kernelIZZZNS0_15binary_internal21div_floor_kernel_cudaERNS_18TensorIteratorBaseEENKUlvE0_clEvENKUlvE2_clEvEUlN3c108BFloat16EE_St5arrayIPcLm2EELi4E23TrivialOffsetCalculatorILi1EjESE_NS0_6memory12LoadWithCastILi1EEENSF_13StoreWithCastILi1EEEEEviT_T0_T2_T3_T4_T5_,"a",@progbits
	.sectionflags	@""
	.align	4
.nv.constant2._ZN2at6native27unrolled_elementwise_kernelIZZZNS0_15binary_internal21div_floor_kernel_cudaERNS_18TensorIteratorBaseEENKUlvE0_clEvENKUlvE2_clEvEUlN3c108BFloat16EE_St5arrayIPcLm2EELi4E23TrivialOffsetCalculatorILi1EjESE_NS0_6memory12LoadWithCastILi1EEENSF_13StoreWithCastILi1EEEEEviT_T0_T2_T3_T4_T5_:
        /*0000*/ 	.byte	0x00, 0x00, 0x00, 0xf0, 0xff, 0xff, 0x0f, 0x38


//--------------------- .nv.constant0._ZN2at6native27unrolled_elementwise_kernelIZZZNS0_15binary_internal21div_floor_kernel_cudaERNS_18TensorIteratorBaseEENKUlvE0_clEvENKUlvE2_clEvEUlN3c108BFloat16EE_St5arrayIPcLm2EELi4E23TrivialOffsetCalculatorILi1EjESE_NS0_6memory12LoadWithCastILi1EEENSF_13StoreWithCastILi1EEEEEviT_T0_T2_T3_T4_T5_ --------------------------
	.section	.nv.constant0._ZN2at6native27unrolled_elementwise_kernelIZZZNS0_15binary_internal21div_floor_kernel_cudaERNS_18TensorIteratorBaseEENKUlvE0_clEvENKUlvE2_clEvEUlN3c108BFloat16EE_St5arrayIPcLm2EELi4E23TrivialOffsetCalculatorILi1EjESE_NS0_6memory12LoadWithCastILi1EEENSF_13StoreWithCastILi1EEEEEviT_T0_T2_T3_T4_T5_,"a",@progbits
	.sectionflags	@""
	.align	4
.nv.constant0._ZN2at6native27unrolled_elementwise_kernelIZZZNS0_15binary_internal21div_floor_kernel_cudaERNS_18TensorIteratorBaseEENKUlvE0_clEvENKUlvE2_clEvEUlN3c108BFloat16EE_St5arrayIPcLm2EELi4E23TrivialOffsetCalculatorILi1EjESE_NS0_6memory12LoadWithCastILi1EEENSF_13StoreWithCastILi1EEEEEviT_T0_T2_T3_T4_T5_:
	.zero		412


//--------------------- .nv.constant0._ZN2at6native18elementwise_kernelILi128ELi4EZNS0_22gpu_kernel_impl_nocastIZZZNS0_15binary_internal21div_floor_kernel_cudaERNS_18TensorIteratorBaseEENKUlvE0_clEvENKUlvE2_clEvEUlN3c108BFloat16EE_EEvS5_RKT_EUliE_EEviT1_ --------------------------
	.section	.nv.constant0._ZN2at6native18elementwise_kernelILi128ELi4EZNS0_22gpu_kernel_impl_nocastIZZZNS0_15binary_internal21div_floor_kernel_cudaERNS_18TensorIteratorBaseEENKUlvE0_clEvENKUlvE2_clEvEUlN3c108BFloat16EE_EEvS5_RKT_EUliE_EEviT1_,"a",@progbits
	.sectionflags	@""
	.align	4
.nv.constant0._ZN2at6native18elementwise_kernelILi128ELi4EZNS0_22gpu_kernel_impl_nocastIZZZNS0_15binary_internal21div_floor_kernel_cudaERNS_18TensorIteratorBaseEENKUlvE0_clEvENKUlvE2_clEvEUlN3c108BFloat16EE_EEvS5_RKT_EUliE_EEviT1_:
	.zero		904


//--------------------- .nv.constant0._ZN2at6native27unrolled_elementwise_kernelIZZZNS0_15binary_internal21div_floor_kernel_cudaERNS_18TensorIteratorBaseEENKUlvE0_clEvENKUlvE2_clEvEUlN3c108BFloat16EE_St5arrayIPcLm2EELi4E23TrivialOffsetCalculatorILi1EjESE_NS0_6memory15LoadWithoutCastENSF_16StoreWithoutCastEEEviT_T0_T2_T3_T4_T5_ --------------------------
	.section	.nv.constant0._ZN2at6native27unrolled_elementwise_kernelIZZZNS0_15binary_internal21div_floor_kernel_cudaERNS_18TensorIteratorBaseEENKUlvE0_clEvENKUlvE2_clEvEUlN3c108BFloat16EE_St5arrayIPcLm2EELi4E23TrivialOffsetCalculatorILi1EjESE_NS0_6memory15LoadWithoutCastENSF_16StoreWithoutCastEEEviT_T0_T2_T3_T4_T5_,"a",@progbits
	.sectionflags	@""
	.align	4
.nv.constant0._ZN2at6native27unrolled_elementwise_kernelIZZZNS0_15binary_internal21div_floor_kernel_cudaERNS_18TensorIteratorBaseEENKUlvE0_clEvENKUlvE2_clEvEUlN3c108BFloat16EE_St5arrayIPcLm2EELi4E23TrivialOffsetCalculatorILi1EjESE_NS0_6memory15LoadWithoutCastENSF_16StoreWithoutCastEEEviT_T0_T2_T3_T4_T5_:
	.zero		396


//--------------------- .nv.constant0._ZN2at6native29vectorized_elementwise_kernelILi2EZZZNS0_15binary_internal21div_floor_kernel_cudaERNS_18TensorIteratorBaseEENKUlvE0_clEvENKUlvE2_clEvEUlN3c108BFloat16EE_St5arrayIPcLm2EEEEviT0_T1_ --------------------------
	.section	.nv.constant0._ZN2at6native29vectorized_elementwise_kernelILi2EZZZNS0_15binary_internal21div_floor_kernel_cudaERNS_18TensorIteratorBaseEENKUlvE0_clEvENKUlvE2_clEvEUlN3c108BFloat16EE_St5arrayIPcLm2EEEEviT0_T1_,"a",@progbits
	.sectionflags	@""
	.align	4
.nv.constant0._ZN2at6native29vectorized_elementwise_kernelILi2EZZZNS0_15binary_internal21div_floor_kernel_cudaERNS_18TensorIteratorBaseEENKUlvE0_clEvENKUlvE2_clEvEUlN3c108BFloat16EE_St5arrayIPcLm2EEEEviT0_T1_:
	.zero		392


//--------------------- .nv.constant0._ZN2at6native29vectorized_elementwise_kernelILi4EZZZNS0_15binary_internal21div_floor_kernel_cudaERNS_18TensorIteratorBaseEENKUlvE0_clEvENKUlvE2_clEvEUlN3c108BFloat16EE_St5arrayIPcLm2EEEEviT0_T1_ --------------------------
	.section	.nv.constant0._ZN2at6native29vectorized_elementwise_kernelILi4EZZZNS0_15binary_internal21div_floor_kernel_cudaERNS_18TensorIteratorBaseEENKUlvE0_clEvENKUlvE2_clEvEUlN3c108BFloat16EE_St5arrayIPcLm2EEEEviT0_T1_,"a",@progbits
	.sectionflags	@""
	.align	4
.nv.constant0._ZN2at6native29vectorized_elementwise_kernelILi4EZZZNS0_15binary_internal21div_floor_kernel_cudaERNS_18TensorIteratorBaseEENKUlvE0_clEvENKUlvE2_clEvEUlN3c108BFloat16EE_St5arrayIPcLm2EEEEviT0_T1_:
	.zero		392


//--------------------- .nv.constant0._ZN2at6native29vectorized_elementwise_kernelILi8EZZZNS0_15binary_internal21div_floor_kernel_cudaERNS_18TensorIteratorBaseEENKUlvE0_clEvENKUlvE2_clEvEUlN3c108BFloat16EE_St5arrayIPcLm2EEEEviT0_T1_ --------------------------
	.section	.nv.constant0._ZN2at6native29vectorized_elementwise_kernelILi8EZZZNS0_15binary_internal21div_floor_kernel_cudaERNS_18TensorIteratorBaseEENKUlvE0_clEvENKUlvE2_clEvEUlN3c108BFloat16EE_St5arrayIPcLm2EEEEviT0_T1_,"a",@progbits
	.sectionflags	@""
	.align	4
.nv.constant0._ZN2at6native29vectorized_elementwise_kernelILi8EZZZNS0_15binary_internal21div_floor_kernel_cudaERNS_18TensorIteratorBaseEENKUlvE0_clEvENKUlvE2_clEvEUlN3c108BFloat16EE_St5arrayIPcLm2EEEEviT0_T1_:
	.zero		392


//--------------------- .nv.constant2._ZN2at6native18elementwise_kernelILi128ELi4EZNS0_15gpu_kernel_implIZZZNS0_15binary_internal21div_floor_kernel_cudaERNS_18TensorIteratorBaseEENKUlvE0_clEvENKUlvE1_clEvEUlN3c104HalfEE_EEvS5_RKT_EUliE_EEviT1_ --------------------------
	.section	.nv.constant2._ZN2at6native18elementwise_kernelILi128ELi4EZNS0_15gpu_kernel_implIZZZNS0_15binary_internal21div_floor_kernel_cudaERNS_18TensorIteratorBaseEENKUlvE0_clEvENKUlvE1_clEvEUlN3c104HalfEE_EEvS5_RKT_EUliE_EEviT1_,"a",@progbits
	.sectionflags	@""
	.align	4
.nv.constant2._ZN2at6native18elementwise_kernelILi128ELi4EZNS0_15gpu_kernel_implIZZZNS0_15binary_internal21div_floor_kernel_cudaERNS_18TensorIteratorBaseEENKUlvE0_clEvENKUlvE1_clEvEUlN3c104HalfEE_EEvS5_RKT_EUliE_EEviT1_:
        /*0000*/ 	.byte	0x00, 0x00, 0x00, 0xf0, 0xff, 0xff, 0x0f, 0x38


//--------------------- .nv.constant0._ZN2at6native18elementwise_kernelILi128ELi4EZNS0_15gpu_kernel_implIZZZNS0_15binary_internal21div_floor_kernel_cudaERNS_18TensorIteratorBaseEENKUlvE0_clEvENKUlvE1_clEvEUlN3c104HalfEE_EEvS5_RKT_EUliE_EEviT1_ --------------------------
	.section	.nv.constant0._ZN2at6native18elementwise_kernelILi128ELi4EZNS0_15gpu_kernel_implIZZZNS0_15binary_internal21div_floor_kernel_cudaERNS_18TensorIteratorBaseEENKUlvE0_clEvENKUlvE1_clEvEUlN3c104HalfEE_EEvS5_RKT_EUliE_EEviT1_,"a",@progbits
	.sectionflags	@""
	.align	4
.nv.constant0._ZN2at6native18elementwise_kernelILi128ELi4EZNS0_15gpu_kernel_implIZZZNS0_15binary_internal21div_floor_kernel_cudaERNS_18TensorIteratorBaseEENKUlvE0_clEvENKUlvE1_clEvEUlN3c104HalfEE_EEvS5_RKT_EUliE_EEviT1_:
	.zero		912


//--------------------- .nv.constant2._ZN2at6native27unrolled_elementwise_kernelIZZZNS0_15binary_internal21div_floor_kernel_cudaERNS_18TensorIteratorBaseEENKUlvE0_clEvENKUlvE1_clEvEUlN3c104HalfEE_St5arrayIPcLm2EELi4E23TrivialOffsetCalculatorILi1EjESE_NS0_6memory12LoadWithCastILi1EEENSF_13StoreWithCastILi1EEEEEviT_T0_T2_T3_T4_T5_ --------------------------
	.section	.nv.constant2._ZN2at6native27unrolled_elementwise_kernelIZZZNS0_15binary_internal21div_floor_kernel_cudaERNS_18TensorIteratorBaseEENKUlvE0_clEvENKUlvE1_clEvEUlN3c104HalfEE_St5arrayIPcLm2EELi4E23TrivialOffsetCalculatorILi1EjESE_NS0_6memory12LoadWithCastILi1EEENSF_13StoreWithCastILi1EEEEEviT_T0_T2_T3_T4_T5_,"a",@progbits
	.sectionflags	@""
	.align	4
.nv.constant2._ZN2at6native27unrolled_elementwise_kernelIZZZNS0_15binary_internal21div_floor_kernel_cudaERNS_18TensorIteratorBaseEENKUlvE0_clEvENKUlvE1_clEvEUlN3c104HalfEE_St5arrayIPcLm2EELi4E23TrivialOffsetCalculatorILi1EjESE_NS0_6memory12LoadWithCastILi1EEENSF_13StoreWithCastILi1EEEEEviT_T0_T2_T3_T4_T5_:
        /*0000*/ 	.byte	0x00, 0x00, 0x00, 0xf0, 0xff, 0xff, 0x0f, 0x38


//--------------------- .nv.constant0._ZN2at6native27unrolled_elementwise_kernelIZZZNS0_15binary_internal21div_floor_kernel_cudaERNS_18TensorIteratorBaseEENKUlvE0_clEvENKUlvE1_clEvEUlN3c104HalfEE_St5arrayIPcLm2EELi4E23TrivialOffsetCalculatorILi1EjESE_NS0_6memory12LoadWithCastILi1EEENSF_13StoreWithCastILi1EEEEEviT_T0_T2_T3_T4_T5_ --------------------------
	.section	.nv.constant0._ZN2at6native27unrolled_elementwise_kernelIZZZNS0_15binary_internal21div_floor_kernel_cudaERNS_18TensorIteratorBaseEENKUlvE0_clEvENKUlvE1_clEvEUlN3c104HalfEE_St5arrayIPcLm2EELi4E23TrivialOffsetCalculatorILi1EjESE_NS0_6memory12LoadWithCastILi1EEENSF_13StoreWithCastILi1EEEEEviT_T0_T2_T3_T4_T5_,"a",@progbits
	.sectionflags	@""
	.align	4
.nv.constant0._ZN2at6native27unrolled_elementwise_kernelIZZZNS0_15binary_internal21div_floor_kernel_cudaERNS_18TensorIteratorBaseEENKUlvE0_clEvENKUlvE1_clEvEUlN3c104HalfEE_St5arrayIPcLm2EELi4E23TrivialOffsetCalculatorILi1EjESE_NS0_6memory12LoadWithCastILi1EEENSF_13StoreWithCastILi1EEEEEviT_T0_T2_T3_T4_T5_:
	.zero		412


//--------------------- .nv.constant0._ZN2at6native18elementwise_kernelILi128ELi4EZNS0_22gpu_kernel_impl_nocastIZZZNS0_15binary_internal21div_floor_kernel_cudaERNS_18TensorIteratorBaseEENKUlvE0_clEvENKUlvE1_clEvEUlN3c104HalfEE_EEvS5_RKT_EUliE_EEviT1_ --------------------------
	.section	.nv.constant0._ZN2at6native18elementwise_kernelILi128ELi4EZNS0_22gpu_kernel_impl_nocastIZZZNS0_15binary_internal21div_floor_kernel_cudaERNS_18TensorIteratorBaseEENKUlvE0_clEvENKUlvE1_clEvEUlN3c104HalfEE_EEvS5_RKT_EUliE_EEviT1_,"a",@progbits
	.sectionflags	@""
	.align	4
.nv.constant0._ZN2at6native18elementwise_kernelILi128ELi4EZNS0_22gpu_kernel_impl_nocastIZZZNS0_15binary_internal21div_floor_kernel_cudaERNS_18TensorIteratorBaseEENKUlvE0_clEvENKUlvE1_clEvEUlN3c104HalfEE_EEvS5_RKT_EUliE_EEviT1_:
	.zero		904


//--------------------- .nv.constant0._ZN2at6native27unrolled_elementwise_kernelIZZZNS0_15binary_internal21div_floor_kernel_cudaERNS_18TensorIteratorBaseEENKUlvE0_clEvENKUlvE1_clEvEUlN3c104HalfEE_St5arrayIPcLm2EELi4E23TrivialOffsetCalculatorILi1EjESE_NS0_6memory15LoadWithoutCastENSF_16StoreWithoutCastEEEviT_T0_T2_T3_T4_T5_ --------------------------
	.section	.nv.constant0._ZN2at6native27unrolled_elementwise_kernelIZZZNS0_15binary_internal21div_floor_kernel_cudaERNS_18TensorIteratorBaseEENKUlvE0_clEvENKUlvE1_clEvEUlN3c104HalfEE_St5arrayIPcLm2EELi4E23TrivialOffsetCalculatorILi1EjESE_NS0_6memory15LoadWithoutCastENSF_16StoreWithoutCastEEEviT_T0_T2_T3_T4_T5_,"a",@progbits
	.sectionflags	@""
	.align	4
.nv.constant0._ZN2at6native27unrolled_elementwise_kernelIZZZNS0_15binary_internal21div_floor_kernel_cudaERNS_18TensorIteratorBaseEENKUlvE0_clEvENKUlvE1_clEvEUlN3c104HalfEE_St5arrayIPcLm2EELi4E23TrivialOffsetCalculatorILi1EjESE_NS0_6memory15LoadWithoutCastENSF_16StoreWithoutCastEEEviT_T0_T2_T3_T4_T5_:
	.zero		396


//--------------------- .nv.constant0._ZN2at6native29vectorized_elementwise_kernelILi2EZZZNS0_15binary_internal21div_floor_kernel_cudaERNS_18TensorIteratorBaseEENKUlvE0_clEvENKUlvE1_clEvEUlN3c104HalfEE_St5arrayIPcLm2EEEEviT0_T1_ --------------------------
	.section	.nv.constant0._ZN2at6native29vectorized_elementwise_kernelILi2EZZZNS0_15binary_internal21div_floor_kernel_cudaERNS_18TensorIteratorBaseEENKUlvE0_clEvENKUlvE1_clEvEUlN3c104HalfEE_St5arrayIPcLm2EEEEviT0_T1_,"a",@progbits
	.sectionflags	@""
	.align	4
.nv.constant0._ZN2at6native29vectorized_elementwise_kernelILi2EZZZNS0_15binary_internal21div_floor_kernel_cudaERNS_18TensorIteratorBaseEENKUlvE0_clEvENKUlvE1_clEvEUlN3c104HalfEE_St5arrayIPcLm2EEEEviT0_T1_:
	.zero		392


//--------------------- .nv.constant0._ZN2at6native29vectorized_elementwise_kernelILi4EZZZNS0_15binary_internal21div_floor_kernel_cudaERNS_18TensorIteratorBaseEENKUlvE0_clEvENKUlvE1_clEvEUlN3c104HalfEE_St5arrayIPcLm2EEEEviT0_T1_ --------------------------
	.section	.nv.constant0._ZN2at6native29vectorized_elementwise_kernelILi4EZZZNS0_15binary_internal21div_floor_kernel_cudaERNS_18TensorIteratorBaseEENKUlvE0_clEvENKUlvE1_clEvEUlN3c104HalfEE_St5arrayIPcLm2EEEEviT0_T1_,"a",@progbits
	.sectionflags	@""
	.align	4
.nv.constant0._ZN2at6native29vectorized_elementwise_kernelILi4EZZZNS0_15binary_internal21div_floor_kernel_cudaERNS_18TensorIteratorBaseEENKUlvE0_clEvENKUlvE1_clEvEUlN3c104HalfEE_St5arrayIPcLm2EEEEviT0_T1_:
	.zero		392


//--------------------- .nv.constant0._ZN2at6native29vectorized_elementwise_kernelILi8EZZZNS0_15binary_internal21div_floor_kernel_cudaERNS_18TensorIteratorBaseEENKUlvE0_clEvENKUlvE1_clEvEUlN3c104HalfEE_St5arrayIPcLm2EEEEviT0_T1_ --------------------------
	.section	.nv.constant0._ZN2at6native29vectorized_elementwise_kernelILi8EZZZNS0_15binary_internal21div_floor_kernel_cudaERNS_18TensorIteratorBaseEENKUlvE0_clEvENKUlvE1_clEvEUlN3c104HalfEE_St5arrayIPcLm2EEEEviT0_T1_,"a",@progbits
	.sectionflags	@""
	.align	4
.nv.constant0._ZN2at6native29vectorized_elementwise_kernelILi8EZZZNS0_15binary_internal21div_floor_kernel_cudaERNS_18TensorIteratorBaseEENKUlvE0_clEvENKUlvE1_clEvEUlN3c104HalfEE_St5arrayIPcLm2EEEEviT0_T1_:
	.zero		392


//--------------------- .nv.constant2._ZN2at6native18elementwise_kernelILi128ELi4EZNS0_15gpu_kernel_implIZZZNS0_15binary_internal21div_floor_kernel_cudaERNS_18TensorIteratorBaseEENKUlvE0_clEvENKUlvE0_clEvEUlfE_EEvS5_RKT_EUliE_EEviT1_ --------------------------
	.section	.nv.constant2._ZN2at6native18elementwise_kernelILi128ELi4EZNS0_15gpu_kernel_implIZZZNS0_15binary_internal21div_floor_kernel_cudaERNS_18TensorIteratorBaseEENKUlvE0_clEvENKUlvE0_clEvEUlfE_EEvS5_RKT_EUliE_EEviT1_,"a",@progbits
	.sectionflags	@""
	.align	4
.nv.constant2._ZN2at6native18elementwise_kernelILi128ELi4EZNS0_15gpu_kernel_implIZZZNS0_15binary_internal21div_floor_kernel_cudaERNS_18TensorIteratorBaseEENKUlvE0_clEvENKUlvE0_clEvEUlfE_EEvS5_RKT_EUliE_EEviT1_:
        /*0000*/ 	.byte	0x00, 0x00, 0x00, 0xf0, 0xff, 0xff, 0x0f, 0x38


//--------------------- .nv.constant0._ZN2at6native18elementwise_kernelILi128ELi4EZNS0_15gpu_kernel_implIZZZNS0_15binary_internal21div_floor_kernel_cudaERNS_18TensorIteratorBaseEENKUlvE0_clEvENKUlvE0_clEvEUlfE_EEvS5_RKT_EUliE_EEviT1_ --------------------------
	.section	.nv.constant0._ZN2at6native18elementwise_kernelILi128ELi4EZNS0_15gpu_kernel_implIZZZNS0_15binary_internal21div_floor_kernel_cudaERNS_18TensorIteratorBaseEENKUlvE0_clEvENKUlvE0_clEvEUlfE_EEvS5_RKT_EUliE_EEviT1_,"a",@progbits
	.sectionflags	@""
	.align	4
.nv.constant0._ZN2at6native18elementwise_kernelILi128ELi4EZNS0_15gpu_kernel_implIZZZNS0_15binary_internal21div_floor_kernel_cudaERNS_18TensorIteratorBaseEENKUlvE0_clEvENKUlvE0_clEvEUlfE_EEvS5_RKT_EUliE_EEviT1_:
	.zero		912


//--------------------- .nv.constant2._ZN2at6native27unrolled_elementwise_kernelIZZZNS0_15binary_internal21div_floor_kernel_cudaERNS_18TensorIteratorBaseEENKUlvE0_clEvENKUlvE0_clEvEUlfE_St5arrayIPcLm2EELi4E23TrivialOffsetCalculatorILi1EjESC_NS0_6memory12LoadWithCastILi1EEENSD_13StoreWithCastILi1EEEEEviT_T0_T2_T3_T4_T5_ --------------------------
	.section	.nv.constant2._ZN2at6native27unrolled_elementwise_kernelIZZZNS0_15binary_internal21div_floor_kernel_cudaERNS_18TensorIteratorBaseEENKUlvE0_clEvENKUlvE0_clEvEUlfE_St5arrayIPcLm2EELi4E23TrivialOffsetCalculatorILi1EjESC_NS0_6memory12LoadWithCastILi1EEENSD_13StoreWithCastILi1EEEEEviT_T0_T2_T3_T4_T5_,"a",@progbits
	.sectionflags	@""
	.align	4
.nv.constant2._ZN2at6native27unrolled_elementwise_kernelIZZZNS0_15binary_internal21div_floor_kernel_cudaERNS_18TensorIteratorBaseEENKUlvE0_clEvENKUlvE0_clEvEUlfE_St5arrayIPcLm2EELi4E23TrivialOffsetCalculatorILi1EjESC_NS0_6memory12LoadWithCastILi1EEENSD_13StoreWithCastILi1EEEEEviT_T0_T2_T3_T4_T5_:
        /*0000*/ 	.byte	0x00, 0x00, 0x00, 0xf0, 0xff, 0xff, 0x0f, 0x38


//--------------------- .nv.constant0._ZN2at6native27unrolled_elementwise_kernelIZZZNS0_15binary_internal21div_floor_kernel_cudaERNS_18TensorIteratorBaseEENKUlvE0_clEvENKUlvE0_clEvEUlfE_St5arrayIPcLm2EELi4E23TrivialOffsetCalculatorILi1EjESC_NS0_6memory12LoadWithCastILi1EEENSD_13StoreWithCastILi1EEEEEviT_T0_T2_T3_T4_T5_ --------------------------
	.section	.nv.constant0._ZN2at6native27unrolled_elementwise_kernelIZZZNS0_15binary_internal21div_floor_kernel_cudaERNS_18TensorIteratorBaseEENKUlvE0_clEvENKUlvE0_clEvEUlfE_St5arrayIPcLm2EELi4E23TrivialOffsetCalculatorILi1EjESC_NS0_6memory12LoadWithCastILi1EEENSD_13StoreWithCastILi1EEEEEviT_T0_T2_T3_T4_T5_,"a",@progbits
	.sectionflags	@""
	.align	4
.nv.constant0._ZN2at6native27unrolled_elementwise_kernelIZZZNS0_15binary_internal21div_floor_kernel_cudaERNS_18TensorIteratorBaseEENKUlvE0_clEvENKUlvE0_clEvEUlfE_St5arrayIPcLm2EELi4E23TrivialOffsetCalculatorILi1EjESC_NS0_6memory12LoadWithCastILi1EEENSD_13StoreWithCastILi1EEEEEviT_T0_T2_T3_T4_T5_:
	.zero		412


//--------------------- .nv.constant0._ZN2at6native18elementwise_kernelILi128ELi2EZNS0_22gpu_kernel_impl_nocastIZZZNS0_15binary_internal21div_floor_kernel_cudaERNS_18TensorIteratorBaseEENKUlvE0_clEvENKUlvE0_clEvEUlfE_EEvS5_RKT_EUliE_EEviT1_ --------------------------
	.section	.nv.constant0._ZN2at6native18elementwise_kernelILi128ELi2EZNS0_22gpu_kernel_impl_nocastIZZZNS0_15binary_internal21div_floor_kernel_cudaERNS_18TensorIteratorBaseEENKUlvE0_clEvENKUlvE0_clEvEUlfE_EEvS5_RKT_EUliE_EEviT1_,"a",@progbits
	.sectionflags	@""
	.align	4
.nv.constant0._ZN2at6native18elementwise_kernelILi128ELi2EZNS0_22gpu_kernel_impl_nocastIZZZNS0_15binary_internal21div_floor_kernel_cudaERNS_18TensorIteratorBaseEENKUlvE0_clEvENKUlvE0_clEvEUlfE_EEvS5_RKT_EUliE_EEviT1_:
	.zero		904


//--------------------- .nv.constant0._ZN2at6native27unrolled_elementwise_kernelIZZZNS0_15binary_internal21div_floor_kernel_cudaERNS_18TensorIteratorBaseEENKUlvE0_clEvENKUlvE0_clEvEUlfE_St5arrayIPcLm2EELi4E23TrivialOffsetCalculatorILi1EjESC_NS0_6memory15LoadWithoutCastENSD_16StoreWithoutCastEEEviT_T0_T2_T3_T4_T5_ --------------------------
	.section	.nv.constant0._ZN2at6native27unrolled_elementwise_kernelIZZZNS0_15binary_internal21div_floor_kernel_cudaERNS_18TensorIteratorBaseEENKUlvE0_clEvENKUlvE0_clEvEUlfE_St5arrayIPcLm2EELi4E23TrivialOffsetCalculatorILi1EjESC_NS0_6memory15LoadWithoutCastENSD_16StoreWithoutCastEEEviT_T0_T2_T3_T4_T5_,"a",@progbits
	.sectionflags	@""
	.align	4
.nv.constant0._ZN2at6native27unrolled_elementwise_kernelIZZZNS0_15binary_internal21div_floor_kernel_cudaERNS_18TensorIteratorBaseEENKUlvE0_clEvENKUlvE0_clEvEUlfE_St5arrayIPcLm2EELi4E23TrivialOffsetCalculatorILi1EjESC_NS0_6memory15LoadWithoutCastENSD_16StoreWithoutCastEEEviT_T0_T2_T3_T4_T5_:
	.zero		396


//--------------------- .nv.constant0._ZN2at6native29vectorized_elementwise_kernelILi2EZZZNS0_15binary_internal21div_floor_kernel_cudaERNS_18TensorIteratorBaseEENKUlvE0_clEvENKUlvE0_clEvEUlfE_St5arrayIPcLm2EEEEviT0_T1_ --------------------------
	.section	.nv.constant0._ZN2at6native29vectorized_elementwise_kernelILi2EZZZNS0_15binary_internal21div_floor_kernel_cudaERNS_18TensorIteratorBaseEENKUlvE0_clEvENKUlvE0_clEvEUlfE_St5arrayIPcLm2EEEEviT0_T1_,"a",@progbits
	.sectionflags	@""
	.align	4
.nv.constant0._ZN2at6native29vectorized_elementwise_kernelILi2EZZZNS0_15binary_internal21div_floor_kernel_cudaERNS_18TensorIteratorBaseEENKUlvE0_clEvENKUlvE0_clEvEUlfE_St5arrayIPcLm2EEEEviT0_T1_:
	.zero		392


//--------------------- .nv.constant0._ZN2at6native29vectorized_elementwise_kernelILi4EZZZNS0_15binary_internal21div_floor_kernel_cudaERNS_18TensorIteratorBaseEENKUlvE0_clEvENKUlvE0_clEvEUlfE_St5arrayIPcLm2EEEEviT0_T1_ --------------------------
	.section	.nv.constant0._ZN2at6native29vectorized_elementwise_kernelILi4EZZZNS0_15binary_internal21div_floor_kernel_cudaERNS_18TensorIteratorBaseEENKUlvE0_clEvENKUlvE0_clEvEUlfE_St5arrayIPcLm2EEEEviT0_T1_,"a",@progbits
	.sectionflags	@""
	.align	4
.nv.constant0._ZN2at6native29vectorized_elementwise_kernelILi4EZZZNS0_15binary_internal21div_floor_kernel_cudaERNS_18TensorIteratorBaseEENKUlvE0_clEvENKUlvE0_clEvEUlfE_St5arrayIPcLm2EEEEviT0_T1_:
	.zero		392


//--------------------- .nv.constant0._ZN2at6native29vectorized_elementwise_kernelILi8EZZZNS0_15binary_internal21div_floor_kernel_cudaERNS_18TensorIteratorBaseEENKUlvE0_clEvENKUlvE0_clEvEUlfE_St5arrayIPcLm2EEEEviT0_T1_ --------------------------
	.section	.nv.constant0._ZN2at6native29vectorized_elementwise_kernelILi8EZZZNS0_15binary_internal21div_floor_kernel_cudaERNS_18TensorIteratorBaseEENKUlvE0_clEvENKUlvE0_clEvEUlfE_St5arrayIPcLm2EEEEviT0_T1_,"a",@progbits
	.sectionflags	@""
	.align	4
.nv.constant0._ZN2at6native29vectorized_elementwise_kernelILi8EZZZNS0_15binary_internal21div_floor_kernel_cudaERNS_18TensorIteratorBaseEENKUlvE0_clEvENKUlvE0_clEvEUlfE_St5arrayIPcLm2EEEEviT0_T1_:
	.zero		392


//--------------------- .nv.constant2._ZN2at6native18elementwise_kernelILi128ELi4EZNS0_15gpu_kernel_implIZZZNS0_15binary_internal21div_floor_kernel_cudaERNS_18TensorIteratorBaseEENKUlvE0_clEvENKUlvE_clEvEUldE_EEvS5_RKT_EUliE_EEviT1_ --------------------------
	.section	.nv.constant2._ZN2at6native18elementwise_kernelILi128ELi4EZNS0_15gpu_kernel_implIZZZNS0_15binary_internal21div_floor_kernel_cudaERNS_18TensorIteratorBaseEENKUlvE0_clEvENKUlvE_clEvEUldE_EEvS5_RKT_EUliE_EEviT1_,"a",@progbits
	.sectionflags	@""
	.align	4
.nv.constant2._ZN2at6native18elementwise_kernelILi128ELi4EZNS0_15gpu_kernel_implIZZZNS0_15binary_internal21div_floor_kernel_cudaERNS_18TensorIteratorBaseEENKUlvE0_clEvENKUlvE_clEvEUldE_EEvS5_RKT_EUliE_EEviT1_:
        /*0000*/ 	.byte	0x00, 0x00, 0x00, 0xf0, 0xff, 0xff, 0x0f, 0x38


//--------------------- .nv.constant0._ZN2at6native18elementwise_kernelILi128ELi4EZNS0_15gpu_kernel_implIZZZNS0_15binary_internal21div_floor_kernel_cudaERNS_18TensorIteratorBaseEENKUlvE0_clEvENKUlvE_clEvEUldE_EEvS5_RKT_EUliE_EEviT1_ --------------------------
	.section	.nv.constant0._ZN2at6native18elementwise_kernelILi128ELi4EZNS0_15gpu_kernel_implIZZZNS0_15binary_internal21div_floor_kernel_cudaERNS_18TensorIteratorBaseEENKUlvE0_clEvENKUlvE_clEvEUldE_EEvS5_RKT_EUliE_EEviT1_,"a",@progbits
	.sectionflags	@""
	.align	4
.nv.constant0._ZN2at6native18elementwise_kernelILi128ELi4EZNS0_15gpu_kernel_implIZZZNS0_15binary_internal21div_floor_kernel_cudaERNS_18TensorIteratorBaseEENKUlvE0_clEvENKUlvE_clEvEUldE_EEvS5_RKT_EUliE_EEviT1_:
	.zero		920


//--------------------- .nv.constant2._ZN2at6native27unrolled_elementwise_kernelIZZZNS0_15binary_internal21div_floor_kernel_cudaERNS_18TensorIteratorBaseEENKUlvE0_clEvENKUlvE_clEvEUldE_St5arrayIPcLm2EELi4E23TrivialOffsetCalculatorILi1EjESC_NS0_6memory12LoadWithCastILi1EEENSD_13StoreWithCastILi1EEEEEviT_T0_T2_T3_T4_T5_ --------------------------
	.section	.nv.constant2._ZN2at6native27unrolled_elementwise_kernelIZZZNS0_15binary_internal21div_floor_kernel_cudaERNS_18TensorIteratorBaseEENKUlvE0_clEvENKUlvE_clEvEUldE_St5arrayIPcLm2EELi4E23TrivialOffsetCalculatorILi1EjESC_NS0_6memory12LoadWithCastILi1EEENSD_13StoreWithCastILi1EEEEEviT_T0_T2_T3_T4_T5_,"a",@progbits
	.sectionflags	@""
	.align	4
.nv.constant2._ZN2at6native27unrolled_elementwise_kernelIZZZNS0_15binary_internal21div_floor_kernel_cudaERNS_18TensorIteratorBaseEENKUlvE0_clEvENKUlvE_clEvEUldE_St5arrayIPcLm2EELi4E23TrivialOffsetCalculatorILi1EjESC_NS0_6memory12LoadWithCastILi1EEENSD_13StoreWithCastILi1EEEEEviT_T0_T2_T3_T4_T5_:
        /*0000*/ 	.byte	0x00, 0x00, 0x00, 0xf0, 0xff, 0xff, 0x0f, 0x38


//--------------------- .nv.constant0._ZN2at6native27unrolled_elementwise_kernelIZZZNS0_15binary_internal21div_floor_kernel_cudaERNS_18TensorIteratorBaseEENKUlvE0_clEvENKUlvE_clEvEUldE_St5arrayIPcLm2EELi4E23TrivialOffsetCalculatorILi1EjESC_NS0_6memory12LoadWithCastILi1EEENSD_13StoreWithCastILi1EEEEEviT_T0_T2_T3_T4_T5_ --------------------------
	.section	.nv.constant0._ZN2at6native27unrolled_elementwise_kernelIZZZNS0_15binary_internal21div_floor_kernel_cudaERNS_18TensorIteratorBaseEENKUlvE0_clEvENKUlvE_clEvEUldE_St5arrayIPcLm2EELi4E23TrivialOffsetCalculatorILi1EjESC_NS0_6memory12LoadWithCastILi1EEENSD_13StoreWithCastILi1EEEEEviT_T0_T2_T3_T4_T5_,"a",@progbits
	.sectionflags	@""
	.align	4
.nv.constant0._ZN2at6native27unrolled_elementwise_kernelIZZZNS0_15binary_internal21div_floor_kernel_cudaERNS_18TensorIteratorBaseEENKUlvE0_clEvENKUlvE_clEvEUldE_St5arrayIPcLm2EELi4E23TrivialOffsetCalculatorILi1EjESC_NS0_6memory12LoadWithCastILi1EEENSD_13StoreWithCastILi1EEEEEviT_T0_T2_T3_T4_T5_:
	.zero		420


//--------------------- .nv.constant0._ZN2at6native18elementwise_kernelILi128ELi2EZNS0_22gpu_kernel_impl_nocastIZZZNS0_15binary_internal21div_floor_kernel_cudaERNS_18TensorIteratorBaseEENKUlvE0_clEvENKUlvE_clEvEUldE_EEvS5_RKT_EUliE_EEviT1_ --------------------------
	.section	.nv.constant0._ZN2at6native18elementwise_kernelILi128ELi2EZNS0_22gpu_kernel_impl_nocastIZZZNS0_15binary_internal21div_floor_kernel_cudaERNS_18TensorIteratorBaseEENKUlvE0_clEvENKUlvE_clEvEUldE_EEvS5_RKT_EUliE_EEviT1_,"a",@progbits
	.sectionflags	@""
	.align	4
.nv.constant0._ZN2at6native18elementwise_kernelILi128ELi2EZNS0_22gpu_kernel_impl_nocastIZZZNS0_15binary_internal21div_floor_kernel_cudaERNS_18TensorIteratorBaseEENKUlvE0_clEvENKUlvE_clEvEUldE_EEvS5_RKT_EUliE_EEviT1_:
	.zero		912


//--------------------- .nv.constant0._ZN2at6native27unrolled_elementwise_kernelIZZZNS0_15binary_internal21div_floor_kernel_cudaERNS_18TensorIteratorBaseEENKUlvE0_clEvENKUlvE_clEvEUldE_St5arrayIPcLm2EELi4E23TrivialOffsetCalculatorILi1EjESC_NS0_6memory15LoadWithoutCastENSD_16StoreWithoutCastEEEviT_T0_T2_T3_T4_T5_ --------------------------
	.section	.nv.constant0._ZN2at6native27unrolled_elementwise_kernelIZZZNS0_15binary_internal21div_floor_kernel_cudaERNS_18TensorIteratorBaseEENKUlvE0_clEvENKUlvE_clEvEUldE_St5arrayIPcLm2EELi4E23TrivialOffsetCalculatorILi1EjESC_NS0_6memory15LoadWithoutCastENSD_16StoreWithoutCastEEEviT_T0_T2_T3_T4_T5_,"a",@progbits
	.sectionflags	@""
	.align	4
.nv.constant0._ZN2at6native27unrolled_elementwise_kernelIZZZNS0_15binary_internal21div_floor_kernel_cudaERNS_18TensorIteratorBaseEENKUlvE0_clEvENKUlvE_clEvEUldE_St5arrayIPcLm2EELi4E23TrivialOffsetCalculatorILi1EjESC_NS0_6memory15LoadWithoutCastENSD_16StoreWithoutCastEEEviT_T0_T2_T3_T4_T5_:
	.zero		404


//--------------------- .nv.constant0._ZN2at6native29vectorized_elementwise_kernelILi2EZZZNS0_15binary_internal21div_floor_kernel_cudaERNS_18TensorIteratorBaseEENKUlvE0_clEvENKUlvE_clEvEUldE_St5arrayIPcLm2EEEEviT0_T1_ --------------------------
	.section	.nv.constant0._ZN2at6native29vectorized_elementwise_kernelILi2EZZZNS0_15binary_internal21div_floor_kernel_cudaERNS_18TensorIteratorBaseEENKUlvE0_clEvENKUlvE_clEvEUldE_St5arrayIPcLm2EEEEviT0_T1_,"a",@progbits
	.sectionflags	@""
	.align	4
.nv.constant0._ZN2at6native29vectorized_elementwise_kernelILi2EZZZNS0_15binary_internal21div_floor_kernel_cudaERNS_18TensorIteratorBaseEENKUlvE0_clEvENKUlvE_clEvEUldE_St5arrayIPcLm2EEEEviT0_T1_:
	.zero		400


//--------------------- .nv.constant0._ZN2at6native29vectorized_elementwise_kernelILi4EZZZNS0_15binary_internal21div_floor_kernel_cudaERNS_18TensorIteratorBaseEENKUlvE0_clEvENKUlvE_clEvEUldE_St5arrayIPcLm2EEEEviT0_T1_ --------------------------
	.section	.nv.constant0._ZN2at6native29vectorized_elementwise_kernelILi4EZZZNS0_15binary_internal21div_floor_kernel_cudaERNS_18TensorIteratorBaseEENKUlvE0_clEvENKUlvE_clEvEUldE_St5arrayIPcLm2EEEEviT0_T1_,"a",@progbits
	.sectionflags	@""
	.align	4
.nv.constant0._ZN2at6native29vectorized_elementwise_kernelILi4EZZZNS0_15binary_internal21div_floor_kernel_cudaERNS_18TensorIteratorBaseEENKUlvE0_clEvENKUlvE_clEvEUldE_St5arrayIPcLm2EEEEviT0_T1_:
	.zero		400


//--------------------- .nv.constant0._ZN2at6native29vectorized_elementwise_kernelILi8EZZZNS0_15binary_internal21div_floor_kernel_cudaERNS_18TensorIteratorBaseEENKUlvE0_clEvENKUlvE_clEvEUldE_St5arrayIPcLm2EEEEviT0_T1_ --------------------------
	.section	.nv.constant0._ZN2at6native29vectorized_elementwise_kernelILi8EZZZNS0_15binary_internal21div_floor_kernel_cudaERNS_18TensorIteratorBaseEENKUlvE0_clEvENKUlvE_clEvEUldE_St5arrayIPcLm2EEEEviT0_T1_,"a",@progbits
	.sectionflags	@""
	.align	4
.nv.constant0._ZN2at6native29vectorized_elementwise_kernelILi8EZZZNS0_15binary_internal21div_floor_kernel_cudaERNS_18TensorIteratorBaseEENKUlvE0_clEvENKUlvE_clEvEUldE_St5arrayIPcLm2EEEEviT0_T1_:
	.zero		400


//--------------------- .nv.constant0._ZN2at6native18elementwise_kernelILi128ELi4EZNS0_15gpu_kernel_implINS0_13BinaryFunctorIsssZZZNS0_15binary_internal21div_floor_kernel_cudaERNS_18TensorIteratorBaseEENKUlvE_clEvENKUlvE3_clEvEUlssE_EEEEvS6_RKT_EUliE_EEviT1_ --------------------------
	.section	.nv.constant0._ZN2at6native18elementwise_kernelILi128ELi4EZNS0_15gpu_kernel_implINS0_13BinaryFunctorIsssZZZNS0_15binary_internal21div_floor_kernel_cudaERNS_18TensorIteratorBaseEENKUlvE_clEvENKUlvE3_clEvEUlssE_EEEEvS6_RKT_EUliE_EEviT1_,"a",@progbits
	.sectionflags	@""
	.align	4
.nv.constant0._ZN2at6native18elementwise_kernelILi128ELi4EZNS0_15gpu_kernel_implINS0_13BinaryFunctorIsssZZZNS0_15binary_internal21div_floor_kernel_cudaERNS_18TensorIteratorBaseEENKUlvE_clEvENKUlvE3_clEvEUlssE_EEEEvS6_RKT_EUliE_EEviT1_:
	.zero		1008


//--------------------- .nv.constant0._ZN2at6native27unrolled_elementwise_kernelINS0_13BinaryFunctorIsssZZZNS0_15binary_internal21div_floor_kernel_cudaERNS_18TensorIteratorBaseEENKUlvE_clEvENKUlvE3_clEvEUlssE_EESt5arrayIPcLm3EELi4E23TrivialOffsetCalculatorILi2EjESD_ILi1EjENS0_6memory12LoadWithCastILi2EEENSG_13StoreWithCastILi1EEEEEviT_T0_T2_T3_T4_T5_ --------------------------
	.section	.nv.constant0._ZN2at6native27unrolled_elementwise_kernelINS0_13BinaryFunctorIsssZZZNS0_15binary_internal21div_floor_kernel_cudaERNS_18TensorIteratorBaseEENKUlvE_clEvENKUlvE3_clEvEUlssE_EESt5arrayIPcLm3EELi4E23TrivialOffsetCalculatorILi2EjESD_ILi1EjENS0_6memory12LoadWithCastILi2EEENSG_13StoreWithCastILi1EEEEEviT_T0_T2_T3_T4_T5_,"a",@progbits
	.sectionflags	@""
	.align	4
.nv.constant0._ZN2at6native27unrolled_elementwise_kernelINS0_13BinaryFunctorIsssZZZNS0_15binary_internal21div_floor_kernel_cudaERNS_18TensorIteratorBaseEENKUlvE_clEvENKUlvE3_clEvEUlssE_EESt5arrayIPcLm3EELi4E23TrivialOffsetCalculatorILi2EjESD_ILi1EjENS0_6memory12LoadWithCastILi2EEENSG_13StoreWithCastILi1EEEEEviT_T0_T2_T3_T4_T5_:
	.zero		408


//--------------------- .nv.constant0._ZN2at6native18elementwise_kernelILi128ELi4EZNS0_22gpu_kernel_impl_nocastINS0_13BinaryFunctorIsssZZZNS0_15binary_internal21div_floor_kernel_cudaERNS_18TensorIteratorBaseEENKUlvE_clEvENKUlvE3_clEvEUlssE_EEEEvS6_RKT_EUliE_EEviT1_ --------------------------
	.section	.nv.constant0._ZN2at6native18elementwise_kernelILi128ELi4EZNS0_22gpu_kernel_impl_nocastINS0_13BinaryFunctorIsssZZZNS0_15binary_internal21div_floor_kernel_cudaERNS_18TensorIteratorBaseEENKUlvE_clEvENKUlvE3_clEvEUlssE_EEEEvS6_RKT_EUliE_EEviT1_,"a",@progbits
	.sectionflags	@""
	.align	4
.nv.constant0._ZN2at6native18elementwise_kernelILi128ELi4EZNS0_22gpu_kernel_impl_nocastINS0_13BinaryFunctorIsssZZZNS0_15binary_internal21div_floor_kernel_cudaERNS_18TensorIteratorBaseEENKUlvE_clEvENKUlvE3_clEvEUlssE_EEEEvS6_RKT_EUliE_EEviT1_:
	.zero		1008


//--------------------- .nv.constant0._ZN2at6native27unrolled_elementwise_kernelINS0_13BinaryFunctorIsssZZZNS0_15binary_internal21div_floor_kernel_cudaERNS_18TensorIteratorBaseEENKUlvE_clEvENKUlvE3_clEvEUlssE_EESt5arrayIPcLm3EELi4E23TrivialOffsetCalculatorILi2EjESD_ILi1EjENS0_6memory15LoadWithoutCastENSG_16StoreWithoutCastEEEviT_T0_T2_T3_T4_T5_ --------------------------
	.section	.nv.constant0._ZN2at6native27unrolled_elementwise_kernelINS0_13BinaryFunctorIsssZZZNS0_15binary_internal21div_floor_kernel_cudaERNS_18TensorIteratorBaseEENKUlvE_clEvENKUlvE3_clEvEUlssE_EESt5arrayIPcLm3EELi4E23TrivialOffsetCalculatorILi2EjESD_ILi1EjENS0_6memory15LoadWithoutCastENSG_16StoreWithoutCastEEEviT_T0_T2_T3_T4_T5_,"a",@progbits
	.sectionflags	@""
	.align	4
.nv.constant0._ZN2at6native27unrolled_elementwise_kernelINS0_13BinaryFunctorIsssZZZNS0_15binary_internal21div_floor_kernel_cudaERNS_18TensorIteratorBaseEENKUlvE_clEvENKUlvE3_clEvEUlssE_EESt5arrayIPcLm3EELi4E23TrivialOffsetCalculatorILi2EjESD_ILi1EjENS0_6memory15LoadWithoutCastENSG_16StoreWithoutCastEEEviT_T0_T2_T3_T4_T5_:
	.zero		388


//--------------------- .nv.constant0._ZN2at6native29vectorized_elementwise_kernelILi2ENS0_13BinaryFunctorIsssZZZNS0_15binary_internal21div_floor_kernel_cudaERNS_18TensorIteratorBaseEENKUlvE_clEvENKUlvE3_clEvEUlssE_EESt5arrayIPcLm3EEEEviT0_T1_ --------------------------
	.section	.nv.constant0._ZN2at6native29vectorized_elementwise_kernelILi2ENS0_13BinaryFunctorIsssZZZNS0_15binary_internal21div_floor_kernel_cudaERNS_18TensorIteratorBaseEENKUlvE_clEvENKUlvE3_clEvEUlssE_EESt5arrayIPcLm3EEEEviT0_T1_,"a",@progbits
	.sectionflags	@""
	.align	4
.nv.constant0._ZN2at6native29vectorized_elementwise_kernelILi2ENS0_13BinaryFunctorIsssZZZNS0_15binary_internal21div_floor_kernel_cudaERNS_18TensorIteratorBaseEENKUlvE_clEvENKUlvE3_clEvEUlssE_EESt5arrayIPcLm3EEEEviT0_T1_:
	.zero		384


//--------------------- .nv.constant0._ZN2at6native29vectorized_elementwise_kernelILi4ENS0_13BinaryFunctorIsssZZZNS0_15binary_internal21div_floor_kernel_cudaERNS_18TensorIteratorBaseEENKUlvE_clEvENKUlvE3_clEvEUlssE_EESt5arrayIPcLm3EEEEviT0_T1_ --------------------------
	.section	.nv.constant0._ZN2at6native29vectorized_elementwise_kernelILi4ENS0_13BinaryFunctorIsssZZZNS0_15binary_internal21div_floor_kernel_cudaERNS_18TensorIteratorBaseEENKUlvE_clEvENKUlvE3_clEvEUlssE_EESt5arrayIPcLm3EEEEviT0_T1_,"a",@progbits
	.sectionflags	@""
	.align	4
.nv.constant0._ZN2at6native29vectorized_elementwise_kernelILi4ENS0_13BinaryFunctorIsssZZZNS0_15binary_internal21div_floor_kernel_cudaERNS_18TensorIteratorBaseEENKUlvE_clEvENKUlvE3_clEvEUlssE_EESt5arrayIPcLm3EEEEviT0_T1_:
	.zero		384


//--------------------- .nv.constant0._ZN2at6native29vectorized_elementwise_kernelILi8ENS0_13BinaryFunctorIsssZZZNS0_15binary_internal21div_floor_kernel_cudaERNS_18TensorIteratorBaseEENKUlvE_clEvENKUlvE3_clEvEUlssE_EESt5arrayIPcLm3EEEEviT0_T1_ --------------------------
	.section	.nv.constant0._ZN2at6native29vectorized_elementwise_kernelILi8ENS0_13BinaryFunctorIsssZZZNS0_15binary_internal21div_floor_kernel_cudaERNS_18TensorIteratorBaseEENKUlvE_clEvENKUlvE3_clEvEUlssE_EESt5arrayIPcLm3EEEEviT0_T1_,"a",@progbits
	.sectionflags	@""
	.align	4
.nv.constant0._ZN2at6native29vectorized_elementwise_kernelILi8ENS0_13BinaryFunctorIsssZZZNS0_15binary_internal21div_floor_kernel_cudaERNS_18TensorIteratorBaseEENKUlvE_clEvENKUlvE3_clEvEUlssE_EESt5arrayIPcLm3EEEEviT0_T1_:
	.zero		384


//--------------------- .nv.constant0._ZN2at6native18elementwise_kernelILi128ELi4EZNS0_15gpu_kernel_implINS0_13BUnaryFunctorIsssZZZNS0_15binary_internal21div_floor_kernel_cudaERNS_18TensorIteratorBaseEENKUlvE_clEvENKUlvE3_clEvEUlssE_EEEEvS6_RKT_EUliE_EEviT1_ --------------------------
	.section	.nv.constant0._ZN2at6native18elementwise_kernelILi128ELi4EZNS0_15gpu_kernel_implINS0_13BUnaryFunctorIsssZZZNS0_15binary_internal21div_floor_kernel_cudaERNS_18TensorIteratorBaseEENKUlvE_clEvENKUlvE3_clEvEUlssE_EEEEvS6_RKT_EUliE_EEviT1_,"a",@progbits
	.sectionflags	@""
	.align	4
.nv.constant0._ZN2at6native18elementwise_kernelILi128ELi4EZNS0_15gpu_kernel_implINS0_13BUnaryFunctorIsssZZZNS0_15binary_internal21div_floor_kernel_cudaERNS_18TensorIteratorBaseEENKUlvE_clEvENKUlvE3_clEvEUlssE_EEEEvS6_RKT_EUliE_EEviT1_:
	.zero		896


//--------------------- .nv.constant0._ZN2at6native27unrolled_elementwise_kernelINS0_13BUnaryFunctorIsssZZZNS0_15binary_internal21div_floor_kernel_cudaERNS_18TensorIteratorBaseEENKUlvE_clEvENKUlvE3_clEvEUlssE_EESt5arrayIPcLm2EELi4E23TrivialOffsetCalculatorILi1EjESE_NS0_6memory12LoadWithCastILi1EEENSF_13StoreWithCastILi1EEEEEviT_T0_T2_T3_T4_T5_ --------------------------
	.section	.nv.constant0._ZN2at6native27unrolled_elementwise_kernelINS0_13BUnaryFunctorIsssZZZNS0_15binary_internal21div_floor_kernel_cudaERNS_18TensorIteratorBaseEENKUlvE_clEvENKUlvE3_clEvEUlssE_EESt5arrayIPcLm2EELi4E23TrivialOffsetCalculatorILi1EjESE_NS0_6memory12LoadWithCastILi1EEENSF_13StoreWithCastILi1EEEEEviT_T0_T2_T3_T4_T5_,"a",@progbits
	.sectionflags	@""
	.align	4
.nv.constant0._ZN2at6native27unrolled_elementwise_kernelINS0_13BUnaryFunctorIsssZZZNS0_15binary_internal21div_floor_kernel_cudaERNS_18TensorIteratorBaseEENKUlvE_clEvENKUlvE3_clEvEUlssE_EESt5arrayIPcLm2EELi4E23TrivialOffsetCalculatorILi1EjESE_NS0_6memory12LoadWithCastILi1EEENSF_13StoreWithCastILi1EEEEEviT_T0_T2_T3_T4_T5_:
	.zero		396


//--------------------- .nv.constant0._ZN2at6native18elementwise_kernelILi128ELi4EZNS0_22gpu_kernel_impl_nocastINS0_13BUnaryFunctorIsssZZZNS0_15binary_internal21div_floor_kernel_cudaERNS_18TensorIteratorBaseEENKUlvE_clEvENKUlvE3_clEvEUlssE_EEEEvS6_RKT_EUliE_EEviT1_ --------------------------
	.section	.nv.constant0._ZN2at6native18elementwise_kernelILi128ELi4EZNS0_22gpu_kernel_impl_nocastINS0_13BUnaryFunctorIsssZZZNS0_15binary_internal21div_floor_kernel_cudaERNS_18TensorIteratorBaseEENKUlvE_clEvENKUlvE3_clEvEUlssE_EEEEvS6_RKT_EUliE_EEviT1_,"a",@progbits
	.sectionflags	@""
	.align	4
.nv.constant0._ZN2at6native18elementwise_kernelILi128ELi4EZNS0_22gpu_kernel_impl_nocastINS0_13BUnaryFunctorIsssZZZNS0_15binary_internal21div_floor_kernel_cudaERNS_18TensorIteratorBaseEENKUlvE_clEvENKUlvE3_clEvEUlssE_EEEEvS6_RKT_EUliE_EEviT1_:
	.zero		896


//--------------------- .nv.constant0._ZN2at6native27unrolled_elementwise_kernelINS0_13BUnaryFunctorIsssZZZNS0_15binary_internal21div_floor_kernel_cudaERNS_18TensorIteratorBaseEENKUlvE_clEvENKUlvE3_clEvEUlssE_EESt5arrayIPcLm2EELi4E23TrivialOffsetCalculatorILi1EjESE_NS0_6memory15LoadWithoutCastENSF_16StoreWithoutCastEEEviT_T0_T2_T3_T4_T5_ --------------------------
	.section	.nv.constant0._ZN2at6native27unrolled_elementwise_kernelINS0_13BUnaryFunctorIsssZZZNS0_15binary_internal21div_floor_kernel_cudaERNS_18TensorIteratorBaseEENKUlvE_clEvENKUlvE3_clEvEUlssE_EESt5arrayIPcLm2EELi4E23TrivialOffsetCalculatorILi1EjESE_NS0_6memory15LoadWithoutCastENSF_16StoreWithoutCastEEEviT_T0_T2_T3_T4_T5_,"a",@progbits
	.sectionflags	@""
	.align	4
.nv.constant0._ZN2at6native27unrolled_elementwise_kernelINS0_13BUnaryFunctorIsssZZZNS0_15binary_internal21div_floor_kernel_cudaERNS_18TensorIteratorBaseEENKUlvE_clEvENKUlvE3_clEvEUlssE_EESt5arrayIPcLm2EELi4E23TrivialOffsetCalculatorILi1EjESE_NS0_6memory15LoadWithoutCastENSF_16StoreWithoutCastEEEviT_T0_T2_T3_T4_T5_:
	.zero		380


//--------------------- .nv.constant0._ZN2at6native29vectorized_elementwise_kernelILi2ENS0_13BUnaryFunctorIsssZZZNS0_15binary_internal21div_floor_kernel_cudaERNS_18TensorIteratorBaseEENKUlvE_clEvENKUlvE3_clEvEUlssE_EESt5arrayIPcLm2EEEEviT0_T1_ --------------------------
	.section	.nv.constant0._ZN2at6native29vectorized_elementwise_kernelILi2ENS0_13BUnaryFunctorIsssZZZNS0_15binary_internal21div_floor_kernel_cudaERNS_18TensorIteratorBaseEENKUlvE_clEvENKUlvE3_clEvEUlssE_EESt5arrayIPcLm2EEEEviT0_T1_,"a",@progbits
	.sectionflags	@""
	.align	4
.nv.constant0._ZN2at6native29vectorized_elementwise_kernelILi2ENS0_13BUnaryFunctorIsssZZZNS0_15binary_internal21div_floor_kernel_cudaERNS_18TensorIteratorBaseEENKUlvE_clEvENKUlvE3_clEvEUlssE_EESt5arrayIPcLm2EEEEviT0_T1_:
	.zero		376


//--------------------- .nv.constant0._ZN2at6native29vectorized_elementwise_kernelILi4ENS0_13BUnaryFunctorIsssZZZNS0_15binary_internal21div_floor_kernel_cudaERNS_18TensorIteratorBaseEENKUlvE_clEvENKUlvE3_clEvEUlssE_EESt5arrayIPcLm2EEEEviT0_T1_ --------------------------
	.section	.nv.constant0._ZN2at6native29vectorized_elementwise_kernelILi4ENS0_13BUnaryFunctorIsssZZZNS0_15binary_internal21div_floor_kernel_cudaERNS_18TensorIteratorBaseEENKUlvE_clEvENKUlvE3_clEvEUlssE_EESt5arrayIPcLm2EEEEviT0_T1_,"a",@progbits
	.sectionflags	@""
	.align	4
.nv.constant0._ZN2at6native29vectorized_elementwise_kernelILi4ENS0_13BUnaryFunctorIsssZZZNS0_15binary_internal21div_floor_kernel_cudaERNS_18TensorIteratorBaseEENKUlvE_clEvENKUlvE3_clEvEUlssE_EESt5arrayIPcLm2EEEEviT0_T1_:
	.zero		376


//--------------------- .nv.constant0._ZN2at6native29vectorized_elementwise_kernelILi8ENS0_13BUnaryFunctorIsssZZZNS0_15binary_internal21div_floor_kernel_cudaERNS_18TensorIteratorBaseEENKUlvE_clEvENKUlvE3_clEvEUlssE_EESt5arrayIPcLm2EEEEviT0_T1_ --------------------------
	.section	.nv.constant0._ZN2at6native29vectorized_elementwise_kernelILi8ENS0_13BUnaryFunctorIsssZZZNS0_15binary_internal21div_floor_kernel_cudaERNS_18TensorIteratorBaseEENKUlvE_clEvENKUlvE3_clEvEUlssE_EESt5arrayIPcLm2EEEEviT0_T1_,"a",@progbits
	.sectionflags	@""
	.align	4
.nv.constant0._ZN2at6native29vectorized_elementwise_kernelILi8ENS0_13BUnaryFunctorIsssZZZNS0_15binary_internal21div_floor_kernel_cudaERNS_18TensorIteratorBaseEENKUlvE_clEvENKUlvE3_clEvEUlssE_EESt5arrayIPcLm2EEEEviT0_T1_:
	.zero		376


//--------------------- .nv.constant0._ZN2at6native18elementwise_kernelILi128ELi4EZNS0_15gpu_kernel_implINS0_13AUnaryFunctorIsssZZZNS0_15binary_internal21div_floor_kernel_cudaERNS_18TensorIteratorBaseEENKUlvE_clEvENKUlvE3_clEvEUlssE_EEEEvS6_RKT_EUliE_EEviT1_ --------------------------
	.section	.nv.constant0._ZN2at6native18elementwise_kernelILi128ELi4EZNS0_15gpu_kernel_implINS0_13AUnaryFunctorIsssZZZNS0_15binary_internal21div_floor_kernel_cudaERNS_18TensorIteratorBaseEENKUlvE_clEvENKUlvE3_clEvEUlssE_EEEEvS6_RKT_EUliE_EEviT1_,"a",@progbits
	.sectionflags	@""
	.align	4
.nv.constant0._ZN2at6native18elementwise_kernelILi128ELi4EZNS0_15gpu_kernel_implINS0_13AUnaryFunctorIsssZZZNS0_15binary_internal21div_floor_kernel_cudaERNS_18TensorIteratorBaseEENKUlvE_clEvENKUlvE3_clEvEUlssE_EEEEvS6_RKT_EUliE_EEviT1_:
	.zero		896


//--------------------- .nv.constant0._ZN2at6native27unrolled_elementwise_kernelINS0_13AUnaryFunctorIsssZZZNS0_15binary_internal21div_floor_kernel_cudaERNS_18TensorIteratorBaseEENKUlvE_clEvENKUlvE3_clEvEUlssE_EESt5arrayIPcLm2EELi4E23TrivialOffsetCalculatorILi1EjESE_NS0_6memory12LoadWithCastILi1EEENSF_13StoreWithCastILi1EEEEEviT_T0_T2_T3_T4_T5_ --------------------------
	.section	.nv.constant0._ZN2at6native27unrolled_elementwise_kernelINS0_13AUnaryFunctorIsssZZZNS0_15binary_internal21div_floor_kernel_cudaERNS_18TensorIteratorBaseEENKUlvE_clEvENKUlvE3_clEvEUlssE_EESt5arrayIPcLm2EELi4E23TrivialOffsetCalculatorILi1EjESE_NS0_6memory12LoadWithCastILi1EEENSF_13StoreWithCastILi1EEEEEviT_T0_T2_T3_T4_T5_,"a",@progbits
	.sectionflags	@""
	.align	4
.nv.constant0._ZN2at6native27unrolled_elementwise_kernelINS0_13AUnaryFunctorIsssZZZNS0_15binary_internal21div_floor_kernel_cudaERNS_18TensorIteratorBaseEENKUlvE_clEvENKUlvE3_clEvEUlssE_EESt5arrayIPcLm2EELi4E23TrivialOffsetCalculatorILi1EjESE_NS0_6memory12LoadWithCastILi1EEENSF_13StoreWithCastILi1EEEEEviT_T0_T2_T3_T4_T5_:
	.zero		396


//--------------------- .nv.constant0._ZN2at6native18elementwise_kernelILi128ELi4EZNS0_22gpu_kernel_impl_nocastINS0_13AUnaryFunctorIsssZZZNS0_15binary_internal21div_floor_kernel_cudaERNS_18TensorIteratorBaseEENKUlvE_clEvENKUlvE3_clEvEUlssE_EEEEvS6_RKT_EUliE_EEviT1_ --------------------------
	.section	.nv.constant0._ZN2at6native18elementwise_kernelILi128ELi4EZNS0_22gpu_kernel_impl_nocastINS0_13AUnaryFunctorIsssZZZNS0_15binary_internal21div_floor_kernel_cudaERNS_18TensorIteratorBaseEENKUlvE_clEvENKUlvE3_clEvEUlssE_EEEEvS6_RKT_EUliE_EEviT1_,"a",@progbits
	.sectionflags	@""
	.align	4
.nv.constant0._ZN2at6native18elementwise_kernelILi128ELi4EZNS0_22gpu_kernel_impl_nocastINS0_13AUnaryFunctorIsssZZZNS0_15binary_internal21div_floor_kernel_cudaERNS_18TensorIteratorBaseEENKUlvE_clEvENKUlvE3_clEvEUlssE_EEEEvS6_RKT_EUliE_EEviT1_:
	.zero		896


//--------------------- .nv.constant0._ZN2at6native27unrolled_elementwise_kernelINS0_13AUnaryFunctorIsssZZZNS0_15binary_internal21div_floor_kernel_cudaERNS_18TensorIteratorBaseEENKUlvE_clEvENKUlvE3_clEvEUlssE_EESt5arrayIPcLm2EELi4E23TrivialOffsetCalculatorILi1EjESE_NS0_6memory15LoadWithoutCastENSF_16StoreWithoutCastEEEviT_T0_T2_T3_T4_T5_ --------------------------
	.section	.nv.constant0._ZN2at6native27unrolled_elementwise_kernelINS0_13AUnaryFunctorIsssZZZNS0_15binary_internal21div_floor_kernel_cudaERNS_18TensorIteratorBaseEENKUlvE_clEvENKUlvE3_clEvEUlssE_EESt5arrayIPcLm2EELi4E23TrivialOffsetCalculatorILi1EjESE_NS0_6memory15LoadWithoutCastENSF_16StoreWithoutCastEEEviT_T0_T2_T3_T4_T5_,"a",@progbits
	.sectionflags	@""
	.align	4
.nv.constant0._ZN2at6native27unrolled_elementwise_kernelINS0_13AUnaryFunctorIsssZZZNS0_15binary_internal21div_floor_kernel_cudaERNS_18TensorIteratorBaseEENKUlvE_clEvENKUlvE3_clEvEUlssE_EESt5arrayIPcLm2EELi4E23TrivialOffsetCalculatorILi1EjESE_NS0_6memory15LoadWithoutCastENSF_16StoreWithoutCastEEEviT_T0_T2_T3_T4_T5_:
	.zero		380


//--------------------- .nv.constant0._ZN2at6native29vectorized_elementwise_kernelILi2ENS0_13AUnaryFunctorIsssZZZNS0_15binary_internal21div_floor_kernel_cudaERNS_18TensorIteratorBaseEENKUlvE_clEvENKUlvE3_clEvEUlssE_EESt5arrayIPcLm2EEEEviT0_T1_ --------------------------
	.section	.nv.constant0._ZN2at6native29vectorized_elementwise_kernelILi2ENS0_13AUnaryFunctorIsssZZZNS0_15binary_internal21div_floor_kernel_cudaERNS_18TensorIteratorBaseEENKUlvE_clEvENKUlvE3_clEvEUlssE_EESt5arrayIPcLm2EEEEviT0_T1_,"a",@progbits
	.sectionflags	@""
	.align	4
.nv.constant0._ZN2at6native29vectorized_elementwise_kernelILi2ENS0_13AUnaryFunctorIsssZZZNS0_15binary_internal21div_floor_kernel_cudaERNS_18TensorIteratorBaseEENKUlvE_clEvENKUlvE3_clEvEUlssE_EESt5arrayIPcLm2EEEEviT0_T1_:
	.zero		376


//--------------------- .nv.constant0._ZN2at6native29vectorized_elementwise_kernelILi4ENS0_13AUnaryFunctorIsssZZZNS0_15binary_internal21div_floor_kernel_cudaERNS_18TensorIteratorBaseEENKUlvE_clEvENKUlvE3_clEvEUlssE_EESt5arrayIPcLm2EEEEviT0_T1_ --------------------------
	.section	.nv.constant0._ZN2at6native29vectorized_elementwise_kernelILi4ENS0_13AUnaryFunctorIsssZZZNS0_15binary_internal21div_floor_kernel_cudaERNS_18TensorIteratorBaseEENKUlvE_clEvENKUlvE3_clEvEUlssE_EESt5arrayIPcLm2EEEEviT0_T1_,"a",@progbits
	.sectionflags	@""
	.align	4
.nv.constant0._ZN2at6native29vectorized_elementwise_kernelILi4ENS0_13AUnaryFunctorIsssZZZNS0_15binary_internal21div_floor_kernel_cudaERNS_18TensorIteratorBaseEENKUlvE_clEvENKUlvE3_clEvEUlssE_EESt5arrayIPcLm2EEEEviT0_T1_:
	.zero		376


//--------------------- .nv.constant0._ZN2at6native29vectorized_elementwise_kernelILi8ENS0_13AUnaryFunctorIsssZZZNS0_15binary_internal21div_floor_kernel_cudaERNS_18TensorIteratorBaseEENKUlvE_clEvENKUlvE3_clEvEUlssE_EESt5arrayIPcLm2EEEEviT0_T1_ --------------------------
	.section	.nv.constant0._ZN2at6native29vectorized_elementwise_kernelILi8ENS0_13AUnaryFunctorIsssZZZNS0_15binary_internal21div_floor_kernel_cudaERNS_18TensorIteratorBaseEENKUlvE_clEvENKUlvE3_clEvEUlssE_EESt5arrayIPcLm2EEEEviT0_T1_,"a",@progbits
	.sectionflags	@""
	.align	4
.nv.constant0._ZN2at6native29vectorized_elementwise_kernelILi8ENS0_13AUnaryFunctorIsssZZZNS0_15binary_internal21div_floor_kernel_cudaERNS_18TensorIteratorBaseEENKUlvE_clEvENKUlvE3_clEvEUlssE_EESt5arrayIPcLm2EEEEviT0_T1_:
	.zero		376


//--------------------- .nv.constant0._ZN2at6native18elementwise_kernelILi128ELi4EZNS0_15gpu_kernel_implINS0_13BinaryFunctorIlllZZZNS0_15binary_internal21div_floor_kernel_cudaERNS_18TensorIteratorBaseEENKUlvE_clEvENKUlvE2_clEvEUlllE_EEEEvS6_RKT_EUliE_EEviT1_ --------------------------
	.section	.nv.constant0._ZN2at6native18elementwise_kernelILi128ELi4EZNS0_15gpu_kernel_implINS0_13BinaryFunctorIlllZZZNS0_15binary_internal21div_floor_kernel_cudaERNS_18TensorIteratorBaseEENKUlvE_clEvENKUlvE2_clEvEUlllE_EEEEvS6_RKT_EUliE_EEviT1_,"a",@progbits
	.sectionflags	@""
	.align	4
.nv.constant0._ZN2at6native18elementwise_kernelILi128ELi4EZNS0_15gpu_kernel_implINS0_13BinaryFunctorIlllZZZNS0_15binary_internal21div_floor_kernel_cudaERNS_18TensorIteratorBaseEENKUlvE_clEvENKUlvE2_clEvEUlllE_EEEEvS6_RKT_EUliE_EEviT1_:
	.zero		1008


//--------------------- .nv.constant0._ZN2at6native27unrolled_elementwise_kernelINS0_13BinaryFunctorIlllZZZNS0_15binary_internal21div_floor_kernel_cudaERNS_18TensorIteratorBaseEENKUlvE_clEvENKUlvE2_clEvEUlllE_EESt5arrayIPcLm3EELi4E23TrivialOffsetCalculatorILi2EjESD_ILi1EjENS0_6memory12LoadWithCastILi2EEENSG_13StoreWithCastILi1EEEEEviT_T0_T2_T3_T4_T5_ --------------------------
	.section	.nv.constant0._ZN2at6native27unrolled_elementwise_kernelINS0_13BinaryFunctorIlllZZZNS0_15binary_internal21div_floor_kernel_cudaERNS_18TensorIteratorBaseEENKUlvE_clEvENKUlvE2_clEvEUlllE_EESt5arrayIPcLm3EELi4E23TrivialOffsetCalculatorILi2EjESD_ILi1EjENS0_6memory12LoadWithCastILi2EEENSG_13StoreWithCastILi1EEEEEviT_T0_T2_T3_T4_T5_,"a",@progbits
	.sectionflags	@""
	.align	4
.nv.constant0._ZN2at6native27unrolled_elementwise_kernelINS0_13BinaryFunctorIlllZZZNS0_15binary_internal21div_floor_kernel_cudaERNS_18TensorIteratorBaseEENKUlvE_clEvENKUlvE2_clEvEUlllE_EESt5arrayIPcLm3EELi4E23TrivialOffsetCalculatorILi2EjESD_ILi1EjENS0_6memory12LoadWithCastILi2EEENSG_13StoreWithCastILi1EEEEEviT_T0_T2_T3_T4_T5_:
	.zero		408


//--------------------- .nv.constant0._ZN2at6native18elementwise_kernelILi128ELi2EZNS0_22gpu_kernel_impl_nocastINS0_13BinaryFunctorIlllZZZNS0_15binary_internal21div_floor_kernel_cudaERNS_18TensorIteratorBaseEENKUlvE_clEvENKUlvE2_clEvEUlllE_EEEEvS6_RKT_EUliE_EEviT1_ --------------------------
	.section	.nv.constant0._ZN2at6native18elementwise_kernelILi128ELi2EZNS0_22gpu_kernel_impl_nocastINS0_13BinaryFunctorIlllZZZNS0_15binary_internal21div_floor_kernel_cudaERNS_18TensorIteratorBaseEENKUlvE_clEvENKUlvE2_clEvEUlllE_EEEEvS6_RKT_EUliE_EEviT1_,"a",@progbits
	.sectionflags	@""
	.align	4
.nv.constant0._ZN2at6native18elementwise_kernelILi128ELi2EZNS0_22gpu_kernel_impl_nocastINS0_13BinaryFunctorIlllZZZNS0_15binary_internal21div_floor_kernel_cudaERNS_18TensorIteratorBaseEENKUlvE_clEvENKUlvE2_clEvEUlllE_EEEEvS6_RKT_EUliE_EEviT1_:
	.zero		1008


//--------------------- .nv.constant0._ZN2at6native27unrolled_elementwise_kernelINS0_13BinaryFunctorIlllZZZNS0_15binary_internal21div_floor_kernel_cudaERNS_18TensorIteratorBaseEENKUlvE_clEvENKUlvE2_clEvEUlllE_EESt5arrayIPcLm3EELi4E23TrivialOffsetCalculatorILi2EjESD_ILi1EjENS0_6memory15LoadWithoutCastENSG_16StoreWithoutCastEEEviT_T0_T2_T3_T4_T5_ --------------------------
	.section	.nv.constant0._ZN2at6native27unrolled_elementwise_kernelINS0_13BinaryFunctorIlllZZZNS0_15binary_internal21div_floor_kernel_cudaERNS_18TensorIteratorBaseEENKUlvE_clEvENKUlvE2_clEvEUlllE_EESt5arrayIPcLm3EELi4E23TrivialOffsetCalculatorILi2EjESD_ILi1EjENS0_6memory15LoadWithoutCastENSG_16StoreWithoutCastEEEviT_T0_T2_T3_T4_T5_,"a",@progbits
	.sectionflags	@""
	.align	4
.nv.constant0._ZN2at6native27unrolled_elementwise_kernelINS0_13BinaryFunctorIlllZZZNS0_15binary_internal21div_floor_kernel_cudaERNS_18TensorIteratorBaseEENKUlvE_clEvENKUlvE2_clEvEUlllE_EESt5arrayIPcLm3EELi4E23TrivialOffsetCalculatorILi2EjESD_ILi1EjENS0_6memory15LoadWithoutCastENSG_16StoreWithoutCastEEEviT_T0_T2_T3_T4_T5_:
	.zero		388


//--------------------- .nv.constant0._ZN2at6native29vectorized_elementwise_kernelILi2ENS0_13BinaryFunctorIlllZZZNS0_15binary_internal21div_floor_kernel_cudaERNS_18TensorIteratorBaseEENKUlvE_clEvENKUlvE2_clEvEUlllE_EESt5arrayIPcLm3EEEEviT0_T1_ --------------------------
	.section	.nv.constant0._ZN2at6native29vectorized_elementwise_kernelILi2ENS0_13BinaryFunctorIlllZZZNS0_15binary_internal21div_floor_kernel_cudaERNS_18TensorIteratorBaseEENKUlvE_clEvENKUlvE2_clEvEUlllE_EESt5arrayIPcLm3EEEEviT0_T1_,"a",@progbits
	.sectionflags	@""
	.align	4
.nv.constant0._ZN2at6native29vectorized_elementwise_kernelILi2ENS0_13BinaryFunctorIlllZZZNS0_15binary_internal21div_floor_kernel_cudaERNS_18TensorIteratorBaseEENKUlvE_clEvENKUlvE2_clEvEUlllE_EESt5arrayIPcLm3EEEEviT0_T1_:
	.zero		384


//--------------------- .nv.constant0._ZN2at6native29vectorized_elementwise_kernelILi4ENS0_13BinaryFunctorIlllZZZNS0_15binary_internal21div_floor_kernel_cudaERNS_18TensorIteratorBaseEENKUlvE_clEvENKUlvE2_clEvEUlllE_EESt5arrayIPcLm3EEEEviT0_T1_ --------------------------
	.section	.nv.constant0._ZN2at6native29vectorized_elementwise_kernelILi4ENS0_13BinaryFunctorIlllZZZNS0_15binary_internal21div_floor_kernel_cudaERNS_18TensorIteratorBaseEENKUlvE_clEvENKUlvE2_clEvEUlllE_EESt5arrayIPcLm3EEEEviT0_T1_,"a",@progbits
	.sectionflags	@""
	.align	4
.nv.constant0._ZN2at6native29vectorized_elementwise_kernelILi4ENS0_13BinaryFunctorIlllZZZNS0_15binary_internal21div_floor_kernel_cudaERNS_18TensorIteratorBaseEENKUlvE_clEvENKUlvE2_clEvEUlllE_EESt5arrayIPcLm3EEEEviT0_T1_:
	.zero		384


//--------------------- .nv.constant0._ZN2at6native29vectorized_elementwise_kernelILi8ENS0_13BinaryFunctorIlllZZZNS0_15binary_internal21div_floor_kernel_cudaERNS_18TensorIteratorBaseEENKUlvE_clEvENKUlvE2_clEvEUlllE_EESt5arrayIPcLm3EEEEviT0_T1_ --------------------------
	.section	.nv.constant0._ZN2at6native29vectorized_elementwise_kernelILi8ENS0_13BinaryFunctorIlllZZZNS0_15binary_internal21div_floor_kernel_cudaERNS_18TensorIteratorBaseEENKUlvE_clEvENKUlvE2_clEvEUlllE_EESt5arrayIPcLm3EEEEviT0_T1_,"a",@progbits
	.sectionflags	@""
	.align	4
.nv.constant0._ZN2at6native29vectorized_elementwise_kernelILi8ENS0_13BinaryFunctorIlllZZZNS0_15binary_internal21div_floor_kernel_cudaERNS_18TensorIteratorBaseEENKUlvE_clEvENKUlvE2_clEvEUlllE_EESt5arrayIPcLm3EEEEviT0_T1_:
	.zero		384


//--------------------- .nv.constant0._ZN2at6native18elementwise_kernelILi128ELi4EZNS0_15gpu_kernel_implINS0_13BUnaryFunctorIlllZZZNS0_15binary_internal21div_floor_kernel_cudaERNS_18TensorIteratorBaseEENKUlvE_clEvENKUlvE2_clEvEUlllE_EEEEvS6_RKT_EUliE_EEviT1_ --------------------------
	.section	.nv.constant0._ZN2at6native18elementwise_kernelILi128ELi4EZNS0_15gpu_kernel_implINS0_13BUnaryFunctorIlllZZZNS0_15binary_internal21div_floor_kernel_cudaERNS_18TensorIteratorBaseEENKUlvE_clEvENKUlvE2_clEvEUlllE_EEEEvS6_RKT_EUliE_EEviT1_,"a",@progbits
	.sectionflags	@""
	.align	4
.nv.constant0._ZN2at6native18elementwise_kernelILi128ELi4EZNS0_15gpu_kernel_implINS0_13BUnaryFunctorIlllZZZNS0_15binary_internal21div_floor_kernel_cudaERNS_18TensorIteratorBaseEENKUlvE_clEvENKUlvE2_clEvEUlllE_EEEEvS6_RKT_EUliE_EEviT1_:
	.zero		912


//--------------------- .nv.constant0._ZN2at6native27unrolled_elementwise_kernelINS0_13BUnaryFunctorIlllZZZNS0_15binary_internal21div_floor_kernel_cudaERNS_18TensorIteratorBaseEENKUlvE_clEvENKUlvE2_clEvEUlllE_EESt5arrayIPcLm2EELi4E23TrivialOffsetCalculatorILi1EjESE_NS0_6memory12LoadWithCastILi1EEENSF_13StoreWithCastILi1EEEEEviT_T0_T2_T3_T4_T5_ --------------------------
	.section	.nv.constant0._ZN2at6native27unrolled_elementwise_kernelINS0_13BUnaryFunctorIlllZZZNS0_15binary_internal21div_floor_kernel_cudaERNS_18TensorIteratorBaseEENKUlvE_clEvENKUlvE2_clEvEUlllE_EESt5arrayIPcLm2EELi4E23TrivialOffsetCalculatorILi1EjESE_NS0_6memory12LoadWithCastILi1EEENSF_13StoreWithCastILi1EEEEEviT_T0_T2_T3_T4_T5_,"a",@progbits
	.sectionflags	@""
	.align	4
.nv.constant0._ZN2at6native27unrolled_elementwise_kernelINS0_13BUnaryFunctorIlllZZZNS0_15binary_internal21div_floor_kernel_cudaERNS_18TensorIteratorBaseEENKUlvE_clEvENKUlvE2_clEvEUlllE_EESt5arrayIPcLm2EELi4E23TrivialOffsetCalculatorILi1EjESE_NS0_6memory12LoadWithCastILi1EEENSF_13StoreWithCastILi1EEEEEviT_T0_T2_T3_T4_T5_:
	.zero		412


//--------------------- .nv.constant0._ZN2at6native18elementwise_kernelILi128ELi2EZNS0_22gpu_kernel_impl_nocastINS0_13BUnaryFunctorIlllZZZNS0_15binary_internal21div_floor_kernel_cudaERNS_18TensorIteratorBaseEENKUlvE_clEvENKUlvE2_clEvEUlllE_EEEEvS6_RKT_EUliE_EEviT1_ --------------------------
	.section	.nv.constant0._ZN2at6native18elementwise_kernelILi128ELi2EZNS0_22gpu_kernel_impl_nocastINS0_13BUnaryFunctorIlllZZZNS0_15binary_internal21div_floor_kernel_cudaERNS_18TensorIteratorBaseEENKUlvE_clEvENKUlvE2_clEvEUlllE_EEEEvS6_RKT_EUliE_EEviT1_,"a",@progbits
	.sectionflags	@""
	.align	4
.nv.constant0._ZN2at6native18elementwise_kernelILi128ELi2EZNS0_22gpu_kernel_impl_nocastINS0_13BUnaryFunctorIlllZZZNS0_15binary_internal21div_floor_kernel_cudaERNS_18TensorIteratorBaseEENKUlvE_clEvENKUlvE2_clEvEUlllE_EEEEvS6_RKT_EUliE_EEviT1_:
	.zero		904


//--------------------- .nv.constant0._ZN2at6native27unrolled_elementwise_kernelINS0_13BUnaryFunctorIlllZZZNS0_15binary_internal21div_floor_kernel_cudaERNS_18TensorIteratorBaseEENKUlvE_clEvENKUlvE2_clEvEUlllE_EESt5arrayIPcLm2EELi4E23TrivialOffsetCalculatorILi1EjESE_NS0_6memory15LoadWithoutCastENSF_16StoreWithoutCastEEEviT_T0_T2_T3_T4_T5_ --------------------------
	.section	.nv.constant0._ZN2at6native27unrolled_elementwise_kernelINS0_13BUnaryFunctorIlllZZZNS0_15binary_internal21div_floor_kernel_cudaERNS_18TensorIteratorBaseEENKUlvE_clEvENKUlvE2_clEvEUlllE_EESt5arrayIPcLm2EELi4E23TrivialOffsetCalculatorILi1EjESE_NS0_6memory15LoadWithoutCastENSF_16StoreWithoutCastEEEviT_T0_T2_T3_T4_T5_,"a",@progbits
	.sectionflags	@""
	.align	4
.nv.constant0._ZN2at6native27unrolled_elementwise_kernelINS0_13BUnaryFunctorIlllZZZNS0_15binary_internal21div_floor_kernel_cudaERNS_18TensorIteratorBaseEENKUlvE_clEvENKUlvE2_clEvEUlllE_EESt5arrayIPcLm2EELi4E23TrivialOffsetCalculatorILi1EjESE_NS0_6memory15LoadWithoutCastENSF_16StoreWithoutCastEEEviT_T0_T2_T3_T4_T5_:
	.zero		396


//--------------------- .nv.constant0._ZN2at6native29vectorized_elementwise_kernelILi2ENS0_13BUnaryFunctorIlllZZZNS0_15binary_internal21div_floor_kernel_cudaERNS_18TensorIteratorBaseEENKUlvE_clEvENKUlvE2_clEvEUlllE_EESt5arrayIPcLm2EEEEviT0_T1_ --------------------------
	.section	.nv.constant0._ZN2at6native29vectorized_elementwise_kernelILi2ENS0_13BUnaryFunctorIlllZZZNS0_15binary_internal21div_floor_kernel_cudaERNS_18TensorIteratorBaseEENKUlvE_clEvENKUlvE2_clEvEUlllE_EESt5arrayIPcLm2EEEEviT0_T1_,"a",@progbits
	.sectionflags	@""
	.align	4
.nv.constant0._ZN2at6native29vectorized_elementwise_kernelILi2ENS0_13BUnaryFunctorIlllZZZNS0_15binary_internal21div_floor_kernel_cudaERNS_18TensorIteratorBaseEENKUlvE_clEvENKUlvE2_clEvEUlllE_EESt5arrayIPcLm2EEEEviT0_T1_:
	.zero		392


//--------------------- .nv.constant0._ZN2at6native29vectorized_elementwise_kernelILi4ENS0_13BUnaryFunctorIlllZZZNS0_15binary_internal21div_floor_kernel_cudaERNS_18TensorIteratorBaseEENKUlvE_clEvENKUlvE2_clEvEUlllE_EESt5arrayIPcLm2EEEEviT0_T1_ --------------------------
	.section	.nv.constant0._ZN2at6native29vectorized_elementwise_kernelILi4ENS0_13BUnaryFunctorIlllZZZNS0_15binary_internal21div_floor_kernel_cudaERNS_18TensorIteratorBaseEENKUlvE_clEvENKUlvE2_clEvEUlllE_EESt5arrayIPcLm2EEEEviT0_T1_,"a",@progbits
	.sectionflags	@""
	.align	4
.nv.constant0._ZN2at6native29vectorized_elementwise_kernelILi4ENS0_13BUnaryFunctorIlllZZZNS0_15binary_internal21div_floor_kernel_cudaERNS_18TensorIteratorBaseEENKUlvE_clEvENKUlvE2_clEvEUlllE_EESt5arrayIPcLm2EEEEviT0_T1_:
	.zero		392


//--------------------- .nv.constant0._ZN2at6native29vectorized_elementwise_kernelILi8ENS0_13BUnaryFunctorIlllZZZNS0_15binary_internal21div_floor_kernel_cudaERNS_18TensorIteratorBaseEENKUlvE_clEvENKUlvE2_clEvEUlllE_EESt5arrayIPcLm2EEEEviT0_T1_ --------------------------
	.section	.nv.constant0._ZN2at6native29vectorized_elementwise_kernelILi8ENS0_13BUnaryFunctorIlllZZZNS0_15binary_internal21div_floor_kernel_cudaERNS_18TensorIteratorBaseEENKUlvE_clEvENKUlvE2_clEvEUlllE_EESt5arrayIPcLm2EEEEviT0_T1_,"a",@progbits
	.sectionflags	@""
	.align	4
.nv.constant0._ZN2at6native29vectorized_elementwise_kernelILi8ENS0_13BUnaryFunctorIlllZZZNS0_15binary_internal21div_floor_kernel_cudaERNS_18TensorIteratorBaseEENKUlvE_clEvENKUlvE2_clEvEUlllE_EESt5arrayIPcLm2EEEEviT0_T1_:
	.zero		392


//--------------------- .nv.constant0._ZN2at6native18elementwise_kernelILi128ELi4EZNS0_15gpu_kernel_implINS0_13AUnaryFunctorIlllZZZNS0_15binary_internal21div_floor_kernel_cudaERNS_18TensorIteratorBaseEENKUlvE_clEvENKUlvE2_clEvEUlllE_EEEEvS6_RKT_EUliE_EEviT1_ --------------------------
	.section	.nv.constant0._ZN2at6native18elementwise_kernelILi128ELi4EZNS0_15gpu_kernel_implINS0_13AUnaryFunctorIlllZZZNS0_15binary_internal21div_floor_kernel_cudaERNS_18TensorIteratorBaseEENKUlvE_clEvENKUlvE2_clEvEUlllE_EEEEvS6_RKT_EUliE_EEviT1_,"a",@progbits
	.sectionflags	@""
	.align	4
.nv.constant0._ZN2at6native18elementwise_kernelILi128ELi4EZNS0_15gpu_kernel_implINS0_13AUnaryFunctorIlllZZZNS0_15binary_internal21div_floor_kernel_cudaERNS_18TensorIteratorBaseEENKUlvE_clEvENKUlvE2_clEvEUlllE_EEEEvS6_RKT_EUliE_EEviT1_:
	.zero		912


//--------------------- .nv.constant0._ZN2at6native27unrolled_elementwise_kernelINS0_13AUnaryFunctorIlllZZZNS0_15binary_internal21div_floor_kernel_cudaERNS_18TensorIteratorBaseEENKUlvE_clEvENKUlvE2_clEvEUlllE_EESt5arrayIPcLm2EELi4E23TrivialOffsetCalculatorILi1EjESE_NS0_6memory12LoadWithCastILi1EEENSF_13StoreWithCastILi1EEEEEviT_T0_T2_T3_T4_T5_ --------------------------
	.section	.nv.constant0._ZN2at6native27unrolled_elementwise_kernelINS0_13AUnaryFunctorIlllZZZNS0_15binary_internal21div_floor_kernel_cudaERNS_18TensorIteratorBaseEENKUlvE_clEvENKUlvE2_clEvEUlllE_EESt5arrayIPcLm2EELi4E23TrivialOffsetCalculatorILi1EjESE_NS0_6memory12LoadWithCastILi1EEENSF_13StoreWithCastILi1EEEEEviT_T0_T2_T3_T4_T5_,"a",@progbits
	.sectionflags	@""
	.align	4
.nv.constant0._ZN2at6native27unrolled_elementwise_kernelINS0_13AUnaryFunctorIlllZZZNS0_15binary_internal21div_floor_kernel_cudaERNS_18TensorIteratorBaseEENKUlvE_clEvENKUlvE2_clEvEUlllE_EESt5arrayIPcLm2EELi4E23TrivialOffsetCalculatorILi1EjESE_NS0_6memory12LoadWithCastILi1EEENSF_13StoreWithCastILi1EEEEEviT_T0_T2_T3_T4_T5_:
	.zero		412


//--------------------- .nv.constant0._ZN2at6native18elementwise_kernelILi128ELi2EZNS0_22gpu_kernel_impl_nocastINS0_13AUnaryFunctorIlllZZZNS0_15binary_internal21div_floor_kernel_cudaERNS_18TensorIteratorBaseEENKUlvE_clEvENKUlvE2_clEvEUlllE_EEEEvS6_RKT_EUliE_EEviT1_ --------------------------
	.section	.nv.constant0._ZN2at6native18elementwise_kernelILi128ELi2EZNS0_22gpu_kernel_impl_nocastINS0_13AUnaryFunctorIlllZZZNS0_15binary_internal21div_floor_kernel_cudaERNS_18TensorIteratorBaseEENKUlvE_clEvENKUlvE2_clEvEUlllE_EEEEvS6_RKT_EUliE_EEviT1_,"a",@progbits
	.sectionflags	@""
	.align	4
.nv.constant0._ZN2at6native18elementwise_kernelILi128ELi2EZNS0_22gpu_kernel_impl_nocastINS0_13AUnaryFunctorIlllZZZNS0_15binary_internal21div_floor_kernel_cudaERNS_18TensorIteratorBaseEENKUlvE_clEvENKUlvE2_clEvEUlllE_EEEEvS6_RKT_EUliE_EEviT1_:
	.zero		904


//--------------------- .nv.constant0._ZN2at6native27unrolled_elementwise_kernelINS0_13AUnaryFunctorIlllZZZNS0_15binary_internal21div_floor_kernel_cudaERNS_18TensorIteratorBaseEENKUlvE_clEvENKUlvE2_clEvEUlllE_EESt5arrayIPcLm2EELi4E23TrivialOffsetCalculatorILi1EjESE_NS0_6memory15LoadWithoutCastENSF_16StoreWithoutCastEEEviT_T0_T2_T3_T4_T5_ --------------------------
	.section	.nv.constant0._ZN2at6native27unrolled_elementwise_kernelINS0_13AUnaryFunctorIlllZZZNS0_15binary_internal21div_floor_kernel_cudaERNS_18TensorIteratorBaseEENKUlvE_clEvENKUlvE2_clEvEUlllE_EESt5arrayIPcLm2EELi4E23TrivialOffsetCalculatorILi1EjESE_NS0_6memory15LoadWithoutCastENSF_16StoreWithoutCastEEEviT_T0_T2_T3_T4_T5_,"a",@progbits
	.sectionflags	@""
	.align	4
.nv.constant0._ZN2at6native27unrolled_elementwise_kernelINS0_13AUnaryFunctorIlllZZZNS0_15binary_internal21div_floor_kernel_cudaERNS_18TensorIteratorBaseEENKUlvE_clEvENKUlvE2_clEvEUlllE_EESt5arrayIPcLm2EELi4E23TrivialOffsetCalculatorILi1EjESE_NS0_6memory15LoadWithoutCastENSF_16StoreWithoutCastEEEviT_T0_T2_T3_T4_T5_:
	.zero		396


//--------------------- .nv.constant0._ZN2at6native29vectorized_elementwise_kernelILi2ENS0_13AUnaryFunctorIlllZZZNS0_15binary_internal21div_floor_kernel_cudaERNS_18TensorIteratorBaseEENKUlvE_clEvENKUlvE2_clEvEUlllE_EESt5arrayIPcLm2EEEEviT0_T1_ --------------------------
	.section	.nv.constant0._ZN2at6native29vectorized_elementwise_kernelILi2ENS0_13AUnaryFunctorIlllZZZNS0_15binary_internal21div_floor_kernel_cudaERNS_18TensorIteratorBaseEENKUlvE_clEvENKUlvE2_clEvEUlllE_EESt5arrayIPcLm2EEEEviT0_T1_,"a",@progbits
	.sectionflags	@""
	.align	4
.nv.constant0._ZN2at6native29vectorized_elementwise_kernelILi2ENS0_13AUnaryFunctorIlllZZZNS0_15binary_internal21div_floor_kernel_cudaERNS_18TensorIteratorBaseEENKUlvE_clEvENKUlvE2_clEvEUlllE_EESt5arrayIPcLm2EEEEviT0_T1_:
	.zero		392


//--------------------- .nv.constant0._ZN2at6native29vectorized_elementwise_kernelILi4ENS0_13AUnaryFunctorIlllZZZNS0_15binary_internal21div_floor_kernel_cudaERNS_18TensorIteratorBaseEENKUlvE_clEvENKUlvE2_clEvEUlllE_EESt5arrayIPcLm2EEEEviT0_T1_ --------------------------
	.section	.nv.constant0._ZN2at6native29vectorized_elementwise_kernelILi4ENS0_13AUnaryFunctorIlllZZZNS0_15binary_internal21div_floor_kernel_cudaERNS_18TensorIteratorBaseEENKUlvE_clEvENKUlvE2_clEvEUlllE_EESt5arrayIPcLm2EEEEviT0_T1_,"a",@progbits
	.sectionflags	@""
	.align	4
.nv.constant0._ZN2at6native29vectorized_elementwise_kernelILi4ENS0_13AUnaryFunctorIlllZZZNS0_15binary_internal21div_floor_kernel_cudaERNS_18TensorIteratorBaseEENKUlvE_clEvENKUlvE2_clEvEUlllE_EESt5arrayIPcLm2EEEEviT0_T1_:
	.zero		392


//--------------------- .nv.constant0._ZN2at6native29vectorized_elementwise_kernelILi8ENS0_13AUnaryFunctorIlllZZZNS0_15binary_internal21div_floor_kernel_cudaERNS_18TensorIteratorBaseEENKUlvE_clEvENKUlvE2_clEvEUlllE_EESt5arrayIPcLm2EEEEviT0_T1_ --------------------------
	.section	.nv.constant0._ZN2at6native29vectorized_elementwise_kernelILi8ENS0_13AUnaryFunctorIlllZZZNS0_15binary_internal21div_floor_kernel_cudaERNS_18TensorIteratorBaseEENKUlvE_clEvENKUlvE2_clEvEUlllE_EESt5arrayIPcLm2EEEEviT0_T1_,"a",@progbits
	.sectionflags	@""
	.align	4
.nv.constant0._ZN2at6native29vectorized_elementwise_kernelILi8ENS0_13AUnaryFunctorIlllZZZNS0_15binary_internal21div_floor_kernel_cudaERNS_18TensorIteratorBaseEENKUlvE_clEvENKUlvE2_clEvEUlllE_EESt5arrayIPcLm2EEEEviT0_T1_:
	.zero		392


//--------------------- .nv.constant0._ZN2at6native18elementwise_kernelILi128ELi4EZNS0_15gpu_kernel_implINS0_13BinaryFunctorIiiiZZZNS0_15binary_internal21div_floor_kernel_cudaERNS_18TensorIteratorBaseEENKUlvE_clEvENKUlvE1_clEvEUliiE_EEEEvS6_RKT_EUliE_EEviT1_ --------------------------
	.section	.nv.constant0._ZN2at6native18elementwise_kernelILi128ELi4EZNS0_15gpu_kernel_implINS0_13BinaryFunctorIiiiZZZNS0_15binary_internal21div_floor_kernel_cudaERNS_18TensorIteratorBaseEENKUlvE_clEvENKUlvE1_clEvEUliiE_EEEEvS6_RKT_EUliE_EEviT1_,"a",@progbits
	.sectionflags	@""
	.align	4
.nv.constant0._ZN2at6native18elementwise_kernelILi128ELi4EZNS0_15gpu_kernel_implINS0_13BinaryFunctorIiiiZZZNS0_15binary_internal21div_floor_kernel_cudaERNS_18TensorIteratorBaseEENKUlvE_clEvENKUlvE1_clEvEUliiE_EEEEvS6_RKT_EUliE_EEviT1_:
	.zero		1008


//--------------------- .nv.constant0._ZN2at6native27unrolled_elementwise_kernelINS0_13BinaryFunctorIiiiZZZNS0_15binary_internal21div_floor_kernel_cudaERNS_18TensorIteratorBaseEENKUlvE_clEvENKUlvE1_clEvEUliiE_EESt5arrayIPcLm3EELi4E23TrivialOffsetCalculatorILi2EjESD_ILi1EjENS0_6memory12LoadWithCastILi2EEENSG_13StoreWithCastILi1EEEEEviT_T0_T2_T3_T4_T5_ --------------------------
	.section	.nv.constant0._ZN2at6native27unrolled_elementwise_kernelINS0_13BinaryFunctorIiiiZZZNS0_15binary_internal21div_floor_kernel_cudaERNS_18TensorIteratorBaseEENKUlvE_clEvENKUlvE1_clEvEUliiE_EESt5arrayIPcLm3EELi4E23TrivialOffsetCalculatorILi2EjESD_ILi1EjENS0_6memory12LoadWithCastILi2EEENSG_13StoreWithCastILi1EEEEEviT_T0_T2_T3_T4_T5_,"a",@progbits
	.sectionflags	@""
	.align	4
.nv.constant0._ZN2at6native27unrolled_elementwise_kernelINS0_13BinaryFunctorIiiiZZZNS0_15binary_internal21div_floor_kernel_cudaERNS_18TensorIteratorBaseEENKUlvE_clEvENKUlvE1_clEvEUliiE_EESt5arrayIPcLm3EELi4E23TrivialOffsetCalculatorILi2EjESD_ILi1EjENS0_6memory12LoadWithCastILi2EEENSG_13StoreWithCastILi1EEEEEviT_T0_T2_T3_T4_T5_:
	.zero		408


//--------------------- .nv.constant0._ZN2at6native18elementwise_kernelILi128ELi2EZNS0_22gpu_kernel_impl_nocastINS0_13BinaryFunctorIiiiZZZNS0_15binary_internal21div_floor_kernel_cudaERNS_18TensorIteratorBaseEENKUlvE_clEvENKUlvE1_clEvEUliiE_EEEEvS6_RKT_EUliE_EEviT1_ --------------------------
	.section	.nv.constant0._ZN2at6native18elementwise_kernelILi128ELi2EZNS0_22gpu_kernel_impl_nocastINS0_13BinaryFunctorIiiiZZZNS0_15binary_internal21div_floor_kernel_cudaERNS_18TensorIteratorBaseEENKUlvE_clEvENKUlvE1_clEvEUliiE_EEEEvS6_RKT_EUliE_EEviT1_,"a",@progbits
	.sectionflags	@""
	.align	4
.nv.constant0._ZN2at6native18elementwise_kernelILi128ELi2EZNS0_22gpu_kernel_impl_nocastINS0_13BinaryFunctorIiiiZZZNS0_15binary_internal21div_floor_kernel_cudaERNS_18TensorIteratorBaseEENKUlvE_clEvENKUlvE1_clEvEUliiE_EEEEvS6_RKT_EUliE_EEviT1_:
	.zero		1008


//--------------------- .nv.constant0._ZN2at6native27unrolled_elementwise_kernelINS0_13BinaryFunctorIiiiZZZNS0_15binary_internal21div_floor_kernel_cudaERNS_18TensorIteratorBaseEENKUlvE_clEvENKUlvE1_clEvEUliiE_EESt5arrayIPcLm3EELi4E23TrivialOffsetCalculatorILi2EjESD_ILi1EjENS0_6memory15LoadWithoutCastENSG_16StoreWithoutCastEEEviT_T0_T2_T3_T4_T5_ --------------------------
	.section	.nv.constant0._ZN2at6native27unrolled_elementwise_kernelINS0_13BinaryFunctorIiiiZZZNS0_15binary_internal21div_floor_kernel_cudaERNS_18TensorIteratorBaseEENKUlvE_clEvENKUlvE1_clEvEUliiE_EESt5arrayIPcLm3EELi4E23TrivialOffsetCalculatorILi2EjESD_ILi1EjENS0_6memory15LoadWithoutCastENSG_16StoreWithoutCastEEEviT_T0_T2_T3_T4_T5_,"a",@progbits
	.sectionflags	@""
	.align	4
.nv.constant0._ZN2at6native27unrolled_elementwise_kernelINS0_13BinaryFunctorIiiiZZZNS0_15binary_internal21div_floor_kernel_cudaERNS_18TensorIteratorBaseEENKUlvE_clEvENKUlvE1_clEvEUliiE_EESt5arrayIPcLm3EELi4E23TrivialOffsetCalculatorILi2EjESD_ILi1EjENS0_6memory15LoadWithoutCastENSG_16StoreWithoutCastEEEviT_T0_T2_T3_T4_T5_:
	.zero		388


//--------------------- .nv.constant0._ZN2at6native29vectorized_elementwise_kernelILi2ENS0_13BinaryFunctorIiiiZZZNS0_15binary_internal21div_floor_kernel_cudaERNS_18TensorIteratorBaseEENKUlvE_clEvENKUlvE1_clEvEUliiE_EESt5arrayIPcLm3EEEEviT0_T1_ --------------------------
	.section	.nv.constant0._ZN2at6native29vectorized_elementwise_kernelILi2ENS0_13BinaryFunctorIiiiZZZNS0_15binary_internal21div_floor_kernel_cudaERNS_18TensorIteratorBaseEENKUlvE_clEvENKUlvE1_clEvEUliiE_EESt5arrayIPcLm3EEEEviT0_T1_,"a",@progbits
	.sectionflags	@""
	.align	4
.nv.constant0._ZN2at6native29vectorized_elementwise_kernelILi2ENS0_13BinaryFunctorIiiiZZZNS0_15binary_internal21div_floor_kernel_cudaERNS_18TensorIteratorBaseEENKUlvE_clEvENKUlvE1_clEvEUliiE_EESt5arrayIPcLm3EEEEviT0_T1_:
	.zero		384


//--------------------- .nv.constant0._ZN2at6native29vectorized_elementwise_kernelILi4ENS0_13BinaryFunctorIiiiZZZNS0_15binary_internal21div_floor_kernel_cudaERNS_18TensorIteratorBaseEENKUlvE_clEvENKUlvE1_clEvEUliiE_EESt5arrayIPcLm3EEEEviT0_T1_ --------------------------
	.section	.nv.constant0._ZN2at6native29vectorized_elementwise_kernelILi4ENS0_13BinaryFunctorIiiiZZZNS0_15binary_internal21div_floor_kernel_cudaERNS_18TensorIteratorBaseEENKUlvE_clEvENKUlvE1_clEvEUliiE_EESt5arrayIPcLm3EEEEviT0_T1_,"a",@progbits
	.sectionflags	@""
	.align	4
.nv.constant0._ZN2at6native29vectorized_elementwise_kernelILi4ENS0_13BinaryFunctorIiiiZZZNS0_15binary_internal21div_floor_kernel_cudaERNS_18TensorIteratorBaseEENKUlvE_clEvENKUlvE1_clEvEUliiE_EESt5arrayIPcLm3EEEEviT0_T1_:
	.zero		384


//--------------------- .nv.constant0._ZN2at6native29vectorized_elementwise_kernelILi8ENS0_13BinaryFunctorIiiiZZZNS0_15binary_internal21div_floor_kernel_cudaERNS_18TensorIteratorBaseEENKUlvE_clEvENKUlvE1_clEvEUliiE_EESt5arrayIPcLm3EEEEviT0_T1_ --------------------------
	.section	.nv.constant0._ZN2at6native29vectorized_elementwise_kernelILi8ENS0_13BinaryFunctorIiiiZZZNS0_15binary_internal21div_floor_kernel_cudaERNS_18TensorIteratorBaseEENKUlvE_clEvENKUlvE1_clEvEUliiE_EESt5arrayIPcLm3EEEEviT0_T1_,"a",@progbits
	.sectionflags	@""
	.align	4
.nv.constant0._ZN2at6native29vectorized_elementwise_kernelILi8ENS0_13BinaryFunctorIiiiZZZNS0_15binary_internal21div_floor_kernel_cudaERNS_18TensorIteratorBaseEENKUlvE_clEvENKUlvE1_clEvEUliiE_EESt5arrayIPcLm3EEEEviT0_T1_:
	.zero		384


//--------------------- .nv.constant0._ZN2at6native18elementwise_kernelILi128ELi4EZNS0_15gpu_kernel_implINS0_13BUnaryFunctorIiiiZZZNS0_15binary_internal21div_floor_kernel_cudaERNS_18TensorIteratorBaseEENKUlvE_clEvENKUlvE1_clEvEUliiE_EEEEvS6_RKT_EUliE_EEviT1_ --------------------------
	.section	.nv.constant0._ZN2at6native18elementwise_kernelILi128ELi4EZNS0_15gpu_kernel_implINS0_13BUnaryFunctorIiiiZZZNS0_15binary_internal21div_floor_kernel_cudaERNS_18TensorIteratorBaseEENKUlvE_clEvENKUlvE1_clEvEUliiE_EEEEvS6_RKT_EUliE_EEviT1_,"a",@progbits
	.sectionflags	@""
	.align	4
.nv.constant0._ZN2at6native18elementwise_kernelILi128ELi4EZNS0_15gpu_kernel_implINS0_13BUnaryFunctorIiiiZZZNS0_15binary_internal21div_floor_kernel_cudaERNS_18TensorIteratorBaseEENKUlvE_clEvENKUlvE1_clEvEUliiE_EEEEvS6_RKT_EUliE_EEviT1_:
	.zero		904


//--------------------- .nv.constant0._ZN2at6native27unrolled_elementwise_kernelINS0_13BUnaryFunctorIiiiZZZNS0_15binary_internal21div_floor_kernel_cudaERNS_18TensorIteratorBaseEENKUlvE_clEvENKUlvE1_clEvEUliiE_EESt5arrayIPcLm2EELi4E23TrivialOffsetCalculatorILi1EjESE_NS0_6memory12LoadWithCastILi1EEENSF_13StoreWithCastILi1EEEEEviT_T0_T2_T3_T4_T5_ --------------------------
	.section	.nv.constant0._ZN2at6native27unrolled_elementwise_kernelINS0_13BUnaryFunctorIiiiZZZNS0_15binary_internal21div_floor_kernel_cudaERNS_18TensorIteratorBaseEENKUlvE_clEvENKUlvE1_clEvEUliiE_EESt5arrayIPcLm2EELi4E23TrivialOffsetCalculatorILi1EjESE_NS0_6memory12LoadWithCastILi1EEENSF_13StoreWithCastILi1EEEEEviT_T0_T2_T3_T4_T5_,"a",@progbits
	.sectionflags	@""
	.align	4
.nv.constant0._ZN2at6native27unrolled_elementwise_kernelINS0_13BUnaryFunctorIiiiZZZNS0_15binary_internal21div_floor_kernel_cudaERNS_18TensorIteratorBaseEENKUlvE_clEvENKUlvE1_clEvEUliiE_EESt5arrayIPcLm2EELi4E23TrivialOffsetCalculatorILi1EjESE_NS0_6memory12LoadWithCastILi1EEENSF_13StoreWithCastILi1EEEEEviT_T0_T2_T3_T4_T5_:
	.zero		404


//--------------------- .nv.constant0._ZN2at6native18elementwise_kernelILi128ELi2EZNS0_22gpu_kernel_impl_nocastINS0_13BUnaryFunctorIiiiZZZNS0_15binary_internal21div_floor_kernel_cudaERNS_18TensorIteratorBaseEENKUlvE_clEvENKUlvE1_clEvEUliiE_EEEEvS6_RKT_EUliE_EEviT1_ --------------------------
	.section	.nv.constant0._ZN2at6native18elementwise_kernelILi128ELi2EZNS0_22gpu_kernel_impl_nocastINS0_13BUnaryFunctorIiiiZZZNS0_15binary_internal21div_floor_kernel_cudaERNS_18TensorIteratorBaseEENKUlvE_clEvENKUlvE1_clEvEUliiE_EEEEvS6_RKT_EUliE_EEviT1_,"a",@progbits
	.sectionflags	@""
	.align	4
.nv.constant0._ZN2at6native18elementwise_kernelILi128ELi2EZNS0_22gpu_kernel_impl_nocastINS0_13BUnaryFunctorIiiiZZZNS0_15binary_internal21div_floor_kernel_cudaERNS_18TensorIteratorBaseEENKUlvE_clEvENKUlvE1_clEvEUliiE_EEEEvS6_RKT_EUliE_EEviT1_:
	.zero		896


//--------------------- .nv.constant0._ZN2at6native27unrolled_elementwise_kernelINS0_13BUnaryFunctorIiiiZZZNS0_15binary_internal21div_floor_kernel_cudaERNS_18TensorIteratorBaseEENKUlvE_clEvENKUlvE1_clEvEUliiE_EESt5arrayIPcLm2EELi4E23TrivialOffsetCalculatorILi1EjESE_NS0_6memory15LoadWithoutCastENSF_16StoreWithoutCastEEEviT_T0_T2_T3_T4_T5_ --------------------------
	.section	.nv.constant0._ZN2at6native27unrolled_elementwise_kernelINS0_13BUnaryFunctorIiiiZZZNS0_15binary_internal21div_floor_kernel_cudaERNS_18TensorIteratorBaseEENKUlvE_clEvENKUlvE1_clEvEUliiE_EESt5arrayIPcLm2EELi4E23TrivialOffsetCalculatorILi1EjESE_NS0_6memory15LoadWithoutCastENSF_16StoreWithoutCastEEEviT_T0_T2_T3_T4_T5_,"a",@progbits
	.sectionflags	@""
	.align	4
.nv.constant0._ZN2at6native27unrolled_elementwise_kernelINS0_13BUnaryFunctorIiiiZZZNS0_15binary_internal21div_floor_kernel_cudaERNS_18TensorIteratorBaseEENKUlvE_clEvENKUlvE1_clEvEUliiE_EESt5arrayIPcLm2EELi4E23TrivialOffsetCalculatorILi1EjESE_NS0_6memory15LoadWithoutCastENSF_16StoreWithoutCastEEEviT_T0_T2_T3_T4_T5_:
	.zero		388


//--------------------- .nv.constant0._ZN2at6native29vectorized_elementwise_kernelILi2ENS0_13BUnaryFunctorIiiiZZZNS0_15binary_internal21div_floor_kernel_cudaERNS_18TensorIteratorBaseEENKUlvE_clEvENKUlvE1_clEvEUliiE_EESt5arrayIPcLm2EEEEviT0_T1_ --------------------------
	.section	.nv.constant0._ZN2at6native29vectorized_elementwise_kernelILi2ENS0_13BUnaryFunctorIiiiZZZNS0_15binary_internal21div_floor_kernel_cudaERNS_18TensorIteratorBaseEENKUlvE_clEvENKUlvE1_clEvEUliiE_EESt5arrayIPcLm2EEEEviT0_T1_,"a",@progbits
	.sectionflags	@""
	.align	4
.nv.constant0._ZN2at6native29vectorized_elementwise_kernelILi2ENS0_13BUnaryFunctorIiiiZZZNS0_15binary_internal21div_floor_kernel_cudaERNS_18TensorIteratorBaseEENKUlvE_clEvENKUlvE1_clEvEUliiE_EESt5arrayIPcLm2EEEEviT0_T1_:
	.zero		384


//--------------------- .nv.constant0._ZN2at6native29vectorized_elementwise_kernelILi4ENS0_13BUnaryFunctorIiiiZZZNS0_15binary_internal21div_floor_kernel_cudaERNS_18TensorIteratorBaseEENKUlvE_clEvENKUlvE1_clEvEUliiE_EESt5arrayIPcLm2EEEEviT0_T1_ --------------------------
	.section	.nv.constant0._ZN2at6native29vectorized_elementwise_kernelILi4ENS0_13BUnaryFunctorIiiiZZZNS0_15binary_internal21div_floor_kernel_cudaERNS_18TensorIteratorBaseEENKUlvE_clEvENKUlvE1_clEvEUliiE_EESt5arrayIPcLm2EEEEviT0_T1_,"a",@progbits
	.sectionflags	@""
	.align	4
.nv.constant0._ZN2at6native29vectorized_elementwise_kernelILi4ENS0_13BUnaryFunctorIiiiZZZNS0_15binary_internal21div_floor_kernel_cudaERNS_18TensorIteratorBaseEENKUlvE_clEvENKUlvE1_clEvEUliiE_EESt5arrayIPcLm2EEEEviT0_T1_:
	.zero		384


//--------------------- .nv.constant0._ZN2at6native29vectorized_elementwise_kernelILi8ENS0_13BUnaryFunctorIiiiZZZNS0_15binary_internal21div_floor_kernel_cudaERNS_18TensorIteratorBaseEENKUlvE_clEvENKUlvE1_clEvEUliiE_EESt5arrayIPcLm2EEEEviT0_T1_ --------------------------
	.section	.nv.constant0._ZN2at6native29vectorized_elementwise_kernelILi8ENS0_13BUnaryFunctorIiiiZZZNS0_15binary_internal21div_floor_kernel_cudaERNS_18TensorIteratorBaseEENKUlvE_clEvENKUlvE1_clEvEUliiE_EESt5arrayIPcLm2EEEEviT0_T1_,"a",@progbits
	.sectionflags	@""
	.align	4
.nv.constant0._ZN2at6native29vectorized_elementwise_kernelILi8ENS0_13BUnaryFunctorIiiiZZZNS0_15binary_internal21div_floor_kernel_cudaERNS_18TensorIteratorBaseEENKUlvE_clEvENKUlvE1_clEvEUliiE_EESt5arrayIPcLm2EEEEviT0_T1_:
	.zero		384


//--------------------- .nv.constant0._ZN2at6native18elementwise_kernelILi128ELi4EZNS0_15gpu_kernel_implINS0_13AUnaryFunctorIiiiZZZNS0_15binary_internal21div_floor_kernel_cudaERNS_18TensorIteratorBaseEENKUlvE_clEvENKUlvE1_clEvEUliiE_EEEEvS6_RKT_EUliE_EEviT1_ --------------------------
	.section	.nv.constant0._ZN2at6native18elementwise_kernelILi128ELi4EZNS0_15gpu_kernel_implINS0_13AUnaryFunctorIiiiZZZNS0_15binary_internal21div_floor_kernel_cudaERNS_18TensorIteratorBaseEENKUlvE_clEvENKUlvE1_clEvEUliiE_EEEEvS6_RKT_EUliE_EEviT1_,"a",@progbits
	.sectionflags	@""
	.align	4
.nv.constant0._ZN2at6native18elementwise_kernelILi128ELi4EZNS0_15gpu_kernel_implINS0_13AUnaryFunctorIiiiZZZNS0_15binary_internal21div_floor_kernel_cudaERNS_18TensorIteratorBaseEENKUlvE_clEvENKUlvE1_clEvEUliiE_EEEEvS6_RKT_EUliE_EEviT1_:
	.zero		904


//--------------------- .nv.constant0._ZN2at6native27unrolled_elementwise_kernelINS0_13AUnaryFunctorIiiiZZZNS0_15binary_internal21div_floor_kernel_cudaERNS_18TensorIteratorBaseEENKUlvE_clEvENKUlvE1_clEvEUliiE_EESt5arrayIPcLm2EELi4E23TrivialOffsetCalculatorILi1EjESE_NS0_6memory12LoadWithCastILi1EEENSF_13StoreWithCastILi1EEEEEviT_T0_T2_T3_T4_T5_ --------------------------
	.section	.nv.constant0._ZN2at6native27unrolled_elementwise_kernelINS0_13AUnaryFunctorIiiiZZZNS0_15binary_internal21div_floor_kernel_cudaERNS_18TensorIteratorBaseEENKUlvE_clEvENKUlvE1_clEvEUliiE_EESt5arrayIPcLm2EELi4E23TrivialOffsetCalculatorILi1EjESE_NS0_6memory12LoadWithCastILi1EEENSF_13StoreWithCastILi1EEEEEviT_T0_T2_T3_T4_T5_,"a",@progbits
	.sectionflags	@""
	.align	4
.nv.constant0._ZN2at6native27unrolled_elementwise_kernelINS0_13AUnaryFunctorIiiiZZZNS0_15binary_internal21div_floor_kernel_cudaERNS_18TensorIteratorBaseEENKUlvE_clEvENKUlvE1_clEvEUliiE_EESt5arrayIPcLm2EELi4E23TrivialOffsetCalculatorILi1EjESE_NS0_6memory12LoadWithCastILi1EEENSF_13StoreWithCastILi1EEEEEviT_T0_T2_T3_T4_T5_:
	.zero		404


//--------------------- .nv.constant0._ZN2at6native18elementwise_kernelILi128ELi2EZNS0_22gpu_kernel_impl_nocastINS0_13AUnaryFunctorIiiiZZZNS0_15binary_internal21div_floor_kernel_cudaERNS_18TensorIteratorBaseEENKUlvE_clEvENKUlvE1_clEvEUliiE_EEEEvS6_RKT_EUliE_EEviT1_ --------------------------
	.section	.nv.constant0._ZN2at6native18elementwise_kernelILi128ELi2EZNS0_22gpu_kernel_impl_nocastINS0_13AUnaryFunctorIiiiZZZNS0_15binary_internal21div_floor_kernel_cudaERNS_18TensorIteratorBaseEENKUlvE_clEvENKUlvE1_clEvEUliiE_EEEEvS6_RKT_EUliE_EEviT1_,"a",@progbits
	.sectionflags	@""
	.align	4
.nv.constant0._ZN2at6native18elementwise_kernelILi128ELi2EZNS0_22gpu_kernel_impl_nocastINS0_13AUnaryFunctorIiiiZZZNS0_15binary_internal21div_floor_kernel_cudaERNS_18TensorIteratorBaseEENKUlvE_clEvENKUlvE1_clEvEUliiE_EEEEvS6_RKT_EUliE_EEviT1_:
	.zero		896


//--------------------- .nv.constant0._ZN2at6native27unrolled_elementwise_kernelINS0_13AUnaryFunctorIiiiZZZNS0_15binary_internal21div_floor_kernel_cudaERNS_18TensorIteratorBaseEENKUlvE_clEvENKUlvE1_clEvEUliiE_EESt5arrayIPcLm2EELi4E23TrivialOffsetCalculatorILi1EjESE_NS0_6memory15LoadWithoutCastENSF_16StoreWithoutCastEEEviT_T0_T2_T3_T4_T5_ --------------------------
	.section	.nv.constant0._ZN2at6native27unrolled_elementwise_kernelINS0_13AUnaryFunctorIiiiZZZNS0_15binary_internal21div_floor_kernel_cudaERNS_18TensorIteratorBaseEENKUlvE_clEvENKUlvE1_clEvEUliiE_EESt5arrayIPcLm2EELi4E23TrivialOffsetCalculatorILi1EjESE_NS0_6memory15LoadWithoutCastENSF_16StoreWithoutCastEEEviT_T0_T2_T3_T4_T5_,"a",@progbits
	.sectionflags	@""
	.align	4
.nv.constant0._ZN2at6native27unrolled_elementwise_kernelINS0_13AUnaryFunctorIiiiZZZNS0_15binary_internal21div_floor_kernel_cudaERNS_18TensorIteratorBaseEENKUlvE_clEvENKUlvE1_clEvEUliiE_EESt5arrayIPcLm2EELi4E23TrivialOffsetCalculatorILi1EjESE_NS0_6memory15LoadWithoutCastENSF_16StoreWithoutCastEEEviT_T0_T2_T3_T4_T5_:
	.zero		388


//--------------------- .nv.constant0._ZN2at6native29vectorized_elementwise_kernelILi2ENS0_13AUnaryFunctorIiiiZZZNS0_15binary_internal21div_floor_kernel_cudaERNS_18TensorIteratorBaseEENKUlvE_clEvENKUlvE1_clEvEUliiE_EESt5arrayIPcLm2EEEEviT0_T1_ --------------------------
	.section	.nv.constant0._ZN2at6native29vectorized_elementwise_kernelILi2ENS0_13AUnaryFunctorIiiiZZZNS0_15binary_internal21div_floor_kernel_cudaERNS_18TensorIteratorBaseEENKUlvE_clEvENKUlvE1_clEvEUliiE_EESt5arrayIPcLm2EEEEviT0_T1_,"a",@progbits
	.sectionflags	@""
	.align	4
.nv.constant0._ZN2at6native29vectorized_elementwise_kernelILi2ENS0_13AUnaryFunctorIiiiZZZNS0_15binary_internal21div_floor_kernel_cudaERNS_18TensorIteratorBaseEENKUlvE_clEvENKUlvE1_clEvEUliiE_EESt5arrayIPcLm2EEEEviT0_T1_:
	.zero		384


//--------------------- .nv.constant0._ZN2at6native29vectorized_elementwise_kernelILi4ENS0_13AUnaryFunctorIiiiZZZNS0_15binary_internal21div_floor_kernel_cudaERNS_18TensorIteratorBaseEENKUlvE_clEvENKUlvE1_clEvEUliiE_EESt5arrayIPcLm2EEEEviT0_T1_ --------------------------
	.section	.nv.constant0._ZN2at6native29vectorized_elementwise_kernelILi4ENS0_13AUnaryFunctorIiiiZZZNS0_15binary_internal21div_floor_kernel_cudaERNS_18TensorIteratorBaseEENKUlvE_clEvENKUlvE1_clEvEUliiE_EESt5arrayIPcLm2EEEEviT0_T1_,"a",@progbits
	.sectionflags	@""
	.align	4
.nv.constant0._ZN2at6native29vectorized_elementwise_kernelILi4ENS0_13AUnaryFunctorIiiiZZZNS0_15binary_internal21div_floor_kernel_cudaERNS_18TensorIteratorBaseEENKUlvE_clEvENKUlvE1_clEvEUliiE_EESt5arrayIPcLm2EEEEviT0_T1_:
	.zero		384


//--------------------- .nv.constant0._ZN2at6native29vectorized_elementwise_kernelILi8ENS0_13AUnaryFunctorIiiiZZZNS0_15binary_internal21div_floor_kernel_cudaERNS_18TensorIteratorBaseEENKUlvE_clEvENKUlvE1_clEvEUliiE_EESt5arrayIPcLm2EEEEviT0_T1_ --------------------------
	.section	.nv.constant0._ZN2at6native29vectorized_elementwise_kernelILi8ENS0_13AUnaryFunctorIiiiZZZNS0_15binary_internal21div_floor_kernel_cudaERNS_18TensorIteratorBaseEENKUlvE_clEvENKUlvE1_clEvEUliiE_EESt5arrayIPcLm2EEEEviT0_T1_,"a",@progbits
	.sectionflags	@""
	.align	4
.nv.constant0._ZN2at6native29vectorized_elementwise_kernelILi8ENS0_13AUnaryFunctorIiiiZZZNS0_15binary_internal21div_floor_kernel_cudaERNS_18TensorIteratorBaseEENKUlvE_clEvENKUlvE1_clEvEUliiE_EESt5arrayIPcLm2EEEEviT0_T1_:
	.zero		384


//--------------------- .nv.constant0._ZN2at6native18elementwise_kernelILi128ELi4EZNS0_15gpu_kernel_implINS0_13BinaryFunctorIaaaZZZNS0_15binary_internal21div_floor_kernel_cudaERNS_18TensorIteratorBaseEENKUlvE_clEvENKUlvE0_clEvEUlaaE_EEEEvS6_RKT_EUliE_EEviT1_ --------------------------
	.section	.nv.constant0._ZN2at6native18elementwise_kernelILi128ELi4EZNS0_15gpu_kernel_implINS0_13BinaryFunctorIaaaZZZNS0_15binary_internal21div_floor_kernel_cudaERNS_18TensorIteratorBaseEENKUlvE_clEvENKUlvE0_clEvEUlaaE_EEEEvS6_RKT_EUliE_EEviT1_,"a",@progbits
	.sectionflags	@""
	.align	4
.nv.constant0._ZN2at6native18elementwise_kernelILi128ELi4EZNS0_15gpu_kernel_implINS0_13BinaryFunctorIaaaZZZNS0_15binary_internal21div_floor_kernel_cudaERNS_18TensorIteratorBaseEENKUlvE_clEvENKUlvE0_clEvEUlaaE_EEEEvS6_RKT_EUliE_EEviT1_:
	.zero		1008


//--------------------- .nv.constant0._ZN2at6native27unrolled_elementwise_kernelINS0_13BinaryFunctorIaaaZZZNS0_15binary_internal21div_floor_kernel_cudaERNS_18TensorIteratorBaseEENKUlvE_clEvENKUlvE0_clEvEUlaaE_EESt5arrayIPcLm3EELi4E23TrivialOffsetCalculatorILi2EjESD_ILi1EjENS0_6memory12LoadWithCastILi2EEENSG_13StoreWithCastILi1EEEEEviT_T0_T2_T3_T4_T5_ --------------------------
	.section	.nv.constant0._ZN2at6native27unrolled_elementwise_kernelINS0_13BinaryFunctorIaaaZZZNS0_15binary_internal21div_floor_kernel_cudaERNS_18TensorIteratorBaseEENKUlvE_clEvENKUlvE0_clEvEUlaaE_EESt5arrayIPcLm3EELi4E23TrivialOffsetCalculatorILi2EjESD_ILi1EjENS0_6memory12LoadWithCastILi2EEENSG_13StoreWithCastILi1EEEEEviT_T0_T2_T3_T4_T5_,"a",@progbits
	.sectionflags	@""
	.align	4
.nv.constant0._ZN2at6native27unrolled_elementwise_kernelINS0_13BinaryFunctorIaaaZZZNS0_15binary_internal21div_floor_kernel_cudaERNS_18TensorIteratorBaseEENKUlvE_clEvENKUlvE0_clEvEUlaaE_EESt5arrayIPcLm3EELi4E23TrivialOffsetCalculatorILi2EjESD_ILi1EjENS0_6memory12LoadWithCastILi2EEENSG_13StoreWithCastILi1EEEEEviT_T0_T2_T3_T4_T5_:
	.zero		408


//--------------------- .nv.constant0._ZN2at6native18elementwise_kernelILi128ELi4EZNS0_22gpu_kernel_impl_nocastINS0_13BinaryFunctorIaaaZZZNS0_15binary_internal21div_floor_kernel_cudaERNS_18TensorIteratorBaseEENKUlvE_clEvENKUlvE0_clEvEUlaaE_EEEEvS6_RKT_EUliE_EEviT1_ --------------------------
	.section	.nv.constant0._ZN2at6native18elementwise_kernelILi128ELi4EZNS0_22gpu_kernel_impl_nocastINS0_13BinaryFunctorIaaaZZZNS0_15binary_internal21div_floor_kernel_cudaERNS_18TensorIteratorBaseEENKUlvE_clEvENKUlvE0_clEvEUlaaE_EEEEvS6_RKT_EUliE_EEviT1_,"a",@progbits
	.sectionflags	@""
	.align	4
.nv.constant0._ZN2at6native18elementwise_kernelILi128ELi4EZNS0_22gpu_kernel_impl_nocastINS0_13BinaryFunctorIaaaZZZNS0_15binary_internal21div_floor_kernel_cudaERNS_18TensorIteratorBaseEENKUlvE_clEvENKUlvE0_clEvEUlaaE_EEEEvS6_RKT_EUliE_EEviT1_:
	.zero		1008


//--------------------- .nv.constant0._ZN2at6native27unrolled_elementwise_kernelINS0_13BinaryFunctorIaaaZZZNS0_15binary_internal21div_floor_kernel_cudaERNS_18TensorIteratorBaseEENKUlvE_clEvENKUlvE0_clEvEUlaaE_EESt5arrayIPcLm3EELi4E23TrivialOffsetCalculatorILi2EjESD_ILi1EjENS0_6memory15LoadWithoutCastENSG_16StoreWithoutCastEEEviT_T0_T2_T3_T4_T5_ --------------------------
	.section	.nv.constant0._ZN2at6native27unrolled_elementwise_kernelINS0_13BinaryFunctorIaaaZZZNS0_15binary_internal21div_floor_kernel_cudaERNS_18TensorIteratorBaseEENKUlvE_clEvENKUlvE0_clEvEUlaaE_EESt5arrayIPcLm3EELi4E23TrivialOffsetCalculatorILi2EjESD_ILi1EjENS0_6memory15LoadWithoutCastENSG_16StoreWithoutCastEEEviT_T0_T2_T3_T4_T5_,"a",@progbits
	.sectionflags	@""
	.align	4
.nv.constant0._ZN2at6native27unrolled_elementwise_kernelINS0_13BinaryFunctorIaaaZZZNS0_15binary_internal21div_floor_kernel_cudaERNS_18TensorIteratorBaseEENKUlvE_clEvENKUlvE0_clEvEUlaaE_EESt5arrayIPcLm3EELi4E23TrivialOffsetCalculatorILi2EjESD_ILi1EjENS0_6memory15LoadWithoutCastENSG_16StoreWithoutCastEEEviT_T0_T2_T3_T4_T5_:
	.zero		388


//--------------------- .nv.constant0._ZN2at6native29vectorized_elementwise_kernelILi2ENS0_13BinaryFunctorIaaaZZZNS0_15binary_internal21div_floor_kernel_cudaERNS_18TensorIteratorBaseEENKUlvE_clEvENKUlvE0_clEvEUlaaE_EESt5arrayIPcLm3EEEEviT0_T1_ --------------------------
	.section	.nv.constant0._ZN2at6native29vectorized_elementwise_kernelILi2ENS0_13BinaryFunctorIaaaZZZNS0_15binary_internal21div_floor_kernel_cudaERNS_18TensorIteratorBaseEENKUlvE_clEvENKUlvE0_clEvEUlaaE_EESt5arrayIPcLm3EEEEviT0_T1_,"a",@progbits
	.sectionflags	@""
	.align	4
.nv.constant0._ZN2at6native29vectorized_elementwise_kernelILi2ENS0_13BinaryFunctorIaaaZZZNS0_15binary_internal21div_floor_kernel_cudaERNS_18TensorIteratorBaseEENKUlvE_clEvENKUlvE0_clEvEUlaaE_EESt5arrayIPcLm3EEEEviT0_T1_:
	.zero		384


//--------------------- .nv.constant0._ZN2at6native29vectorized_elementwise_kernelILi4ENS0_13BinaryFunctorIaaaZZZNS0_15binary_internal21div_floor_kernel_cudaERNS_18TensorIteratorBaseEENKUlvE_clEvENKUlvE0_clEvEUlaaE_EESt5arrayIPcLm3EEEEviT0_T1_ --------------------------
	.section	.nv.constant0._ZN2at6native29vectorized_elementwise_kernelILi4ENS0_13BinaryFunctorIaaaZZZNS0_15binary_internal21div_floor_kernel_cudaERNS_18TensorIteratorBaseEENKUlvE_clEvENKUlvE0_clEvEUlaaE_EESt5arrayIPcLm3EEEEviT0_T1_,"a",@progbits
	.sectionflags	@""
	.align	4
.nv.constant0._ZN2at6native29vectorized_elementwise_kernelILi4ENS0_13BinaryFunctorIaaaZZZNS0_15binary_internal21div_floor_kernel_cudaERNS_18TensorIteratorBaseEENKUlvE_clEvENKUlvE0_clEvEUlaaE_EESt5arrayIPcLm3EEEEviT0_T1_:
	.zero		384


//--------------------- .nv.constant0._ZN2at6native29vectorized_elementwise_kernelILi8ENS0_13BinaryFunctorIaaaZZZNS0_15binary_internal21div_floor_kernel_cudaERNS_18TensorIteratorBaseEENKUlvE_clEvENKUlvE0_clEvEUlaaE_EESt5arrayIPcLm3EEEEviT0_T1_ --------------------------
	.section	.nv.constant0._ZN2at6native29vectorized_elementwise_kernelILi8ENS0_13BinaryFunctorIaaaZZZNS0_15binary_internal21div_floor_kernel_cudaERNS_18TensorIteratorBaseEENKUlvE_clEvENKUlvE0_clEvEUlaaE_EESt5arrayIPcLm3EEEEviT0_T1_,"a",@progbits
	.sectionflags	@""
	.align	4
.nv.constant0._ZN2at6native29vectorized_elementwise_kernelILi8ENS0_13BinaryFunctorIaaaZZZNS0_15binary_internal21div_floor_kernel_cudaERNS_18TensorIteratorBaseEENKUlvE_clEvENKUlvE0_clEvEUlaaE_EESt5arrayIPcLm3EEEEviT0_T1_:
	.zero		384


//--------------------- .nv.constant0._ZN2at6native18elementwise_kernelILi128ELi4EZNS0_15gpu_kernel_implINS0_13BUnaryFunctorIaaaZZZNS0_15binary_internal21div_floor_kernel_cudaERNS_18TensorIteratorBaseEENKUlvE_clEvENKUlvE0_clEvEUlaaE_EEEEvS6_RKT_EUliE_EEviT1_ --------------------------
	.section	.nv.constant0._ZN2at6native18elementwise_kernelILi128ELi4EZNS0_15gpu_kernel_implINS0_13BUnaryFunctorIaaaZZZNS0_15binary_internal21div_floor_kernel_cudaERNS_18TensorIteratorBaseEENKUlvE_clEvENKUlvE0_clEvEUlaaE_EEEEvS6_RKT_EUliE_EEviT1_,"a",@progbits
	.sectionflags	@""
	.align	4
.nv.constant0._ZN2at6native18elementwise_kernelILi128ELi4EZNS0_15gpu_kernel_implINS0_13BUnaryFunctorIaaaZZZNS0_15binary_internal21div_floor_kernel_cudaERNS_18TensorIteratorBaseEENKUlvE_clEvENKUlvE0_clEvEUlaaE_EEEEvS6_RKT_EUliE_EEviT1_:
	.zero		896


//--------------------- .nv.constant0._ZN2at6native27unrolled_elementwise_kernelINS0_13BUnaryFunctorIaaaZZZNS0_15binary_internal21div_floor_kernel_cudaERNS_18TensorIteratorBaseEENKUlvE_clEvENKUlvE0_clEvEUlaaE_EESt5arrayIPcLm2EELi4E23TrivialOffsetCalculatorILi1EjESE_NS0_6memory12LoadWithCastILi1EEENSF_13StoreWithCastILi1EEEEEviT_T0_T2_T3_T4_T5_ --------------------------
	.section	.nv.constant0._ZN2at6native27unrolled_elementwise_kernelINS0_13BUnaryFunctorIaaaZZZNS0_15binary_internal21div_floor_kernel_cudaERNS_18TensorIteratorBaseEENKUlvE_clEvENKUlvE0_clEvEUlaaE_EESt5arrayIPcLm2EELi4E23TrivialOffsetCalculatorILi1EjESE_NS0_6memory12LoadWithCastILi1EEENSF_13StoreWithCastILi1EEEEEviT_T0_T2_T3_T4_T5_,"a",@progbits
	.sectionflags	@""
	.align	4
.nv.constant0._ZN2at6native27unrolled_elementwise_kernelINS0_13BUnaryFunctorIaaaZZZNS0_15binary_internal21div_floor_kernel_cudaERNS_18TensorIteratorBaseEENKUlvE_clEvENKUlvE0_clEvEUlaaE_EESt5arrayIPcLm2EELi4E23TrivialOffsetCalculatorILi1EjESE_NS0_6memory12LoadWithCastILi1EEENSF_13StoreWithCastILi1EEEEEviT_T0_T2_T3_T4_T5_:
	.zero		396


//--------------------- .nv.constant0._ZN2at6native18elementwise_kernelILi128ELi4EZNS0_22gpu_kernel_impl_nocastINS0_13BUnaryFunctorIaaaZZZNS0_15binary_internal21div_floor_kernel_cudaERNS_18TensorIteratorBaseEENKUlvE_clEvENKUlvE0_clEvEUlaaE_EEEEvS6_RKT_EUliE_EEviT1_ --------------------------
	.section	.nv.constant0._ZN2at6native18elementwise_kernelILi128ELi4EZNS0_22gpu_kernel_impl_nocastINS0_13BUnaryFunctorIaaaZZZNS0_15binary_internal21div_floor_kernel_cudaERNS_18TensorIteratorBaseEENKUlvE_clEvENKUlvE0_clEvEUlaaE_EEEEvS6_RKT_EUliE_EEviT1_,"a",@progbits
	.sectionflags	@""
	.align	4
.nv.constant0._ZN2at6native18elementwise_kernelILi128ELi4EZNS0_22gpu_kernel_impl_nocastINS0_13BUnaryFunctorIaaaZZZNS0_15binary_internal21div_floor_kernel_cudaERNS_18TensorIteratorBaseEENKUlvE_clEvENKUlvE0_clEvEUlaaE_EEEEvS6_RKT_EUliE_EEviT1_:
	.zero		896


//--------------------- .nv.constant0._ZN2at6native27unrolled_elementwise_kernelINS0_13BUnaryFunctorIaaaZZZNS0_15binary_internal21div_floor_kernel_cudaERNS_18TensorIteratorBaseEENKUlvE_clEvENKUlvE0_clEvEUlaaE_EESt5arrayIPcLm2EELi4E23TrivialOffsetCalculatorILi1EjESE_NS0_6memory15LoadWithoutCastENSF_16StoreWithoutCastEEEviT_T0_T2_T3_T4_T5_ --------------------------
	.section	.nv.constant0._ZN2at6native27unrolled_elementwise_kernelINS0_13BUnaryFunctorIaaaZZZNS0_15binary_internal21div_floor_kernel_cudaERNS_18TensorIteratorBaseEENKUlvE_clEvENKUlvE0_clEvEUlaaE_EESt5arrayIPcLm2EELi4E23TrivialOffsetCalculatorILi1EjESE_NS0_6memory15LoadWithoutCastENSF_16StoreWithoutCastEEEviT_T0_T2_T3_T4_T5_,"a",@progbits
	.sectionflags	@""
	.align	4
.nv.constant0._ZN2at6native27unrolled_elementwise_kernelINS0_13BUnaryFunctorIaaaZZZNS0_15binary_internal21div_floor_kernel_cudaERNS_18TensorIteratorBaseEENKUlvE_clEvENKUlvE0_clEvEUlaaE_EESt5arrayIPcLm2EELi4E23TrivialOffsetCalculatorILi1EjESE_NS0_6memory15LoadWithoutCastENSF_16StoreWithoutCastEEEviT_T0_T2_T3_T4_T5_:
	.zero		380


//--------------------- .nv.constant0._ZN2at6native29vectorized_elementwise_kernelILi2ENS0_13BUnaryFunctorIaaaZZZNS0_15binary_internal21div_floor_kernel_cudaERNS_18TensorIteratorBaseEENKUlvE_clEvENKUlvE0_clEvEUlaaE_EESt5arrayIPcLm2EEEEviT0_T1_ --------------------------
	.section	.nv.constant0._ZN2at6native29vectorized_elementwise_kernelILi2ENS0_13BUnaryFunctorIaaaZZZNS0_15binary_internal21div_floor_kernel_cudaERNS_18TensorIteratorBaseEENKUlvE_clEvENKUlvE0_clEvEUlaaE_EESt5arrayIPcLm2EEEEviT0_T1_,"a",@progbits
	.sectionflags	@""
	.align	4
.nv.constant0._ZN2at6native29vectorized_elementwise_kernelILi2ENS0_13BUnaryFunctorIaaaZZZNS0_15binary_internal21div_floor_kernel_cudaERNS_18TensorIteratorBaseEENKUlvE_clEvENKUlvE0_clEvEUlaaE_EESt5arrayIPcLm2EEEEviT0_T1_:
	.zero		376


//--------------------- .nv.constant0._ZN2at6native29vectorized_elementwise_kernelILi4ENS0_13BUnaryFunctorIaaaZZZNS0_15binary_internal21div_floor_kernel_cudaERNS_18TensorIteratorBaseEENKUlvE_clEvENKUlvE0_clEvEUlaaE_EESt5arrayIPcLm2EEEEviT0_T1_ --------------------------
	.section	.nv.constant0._ZN2at6native29vectorized_elementwise_kernelILi4ENS0_13BUnaryFunctorIaaaZZZNS0_15binary_internal21div_floor_kernel_cudaERNS_18TensorIteratorBaseEENKUlvE_clEvENKUlvE0_clEvEUlaaE_EESt5arrayIPcLm2EEEEviT0_T1_,"a",@progbits
	.sectionflags	@""
	.align	4
.nv.constant0._ZN2at6native29vectorized_elementwise_kernelILi4ENS0_13BUnaryFunctorIaaaZZZNS0_15binary_internal21div_floor_kernel_cudaERNS_18TensorIteratorBaseEENKUlvE_clEvENKUlvE0_clEvEUlaaE_EESt5arrayIPcLm2EEEEviT0_T1_:
	.zero		376


//--------------------- .nv.constant0._ZN2at6native29vectorized_elementwise_kernelILi8ENS0_13BUnaryFunctorIaaaZZZNS0_15binary_internal21div_floor_kernel_cudaERNS_18TensorIteratorBaseEENKUlvE_clEvENKUlvE0_clEvEUlaaE_EESt5arrayIPcLm2EEEEviT0_T1_ --------------------------
	.section	.nv.constant0._ZN2at6native29vectorized_elementwise_kernelILi8ENS0_13BUnaryFunctorIaaaZZZNS0_15binary_internal21div_floor_kernel_cudaERNS_18TensorIteratorBaseEENKUlvE_clEvENKUlvE0_clEvEUlaaE_EESt5arrayIPcLm2EEEEviT0_T1_,"a",@progbits
	.sectionflags	@""
	.align	4
.nv.constant0._ZN2at6native29vectorized_elementwise_kernelILi8ENS0_13BUnaryFunctorIaaaZZZNS0_15binary_internal21div_floor_kernel_cudaERNS_18TensorIteratorBaseEENKUlvE_clEvENKUlvE0_clEvEUlaaE_EESt5arrayIPcLm2EEEEviT0_T1_:
	.zero		376


//--------------------- .nv.constant0._ZN2at6native18elementwise_kernelILi128ELi4EZNS0_15gpu_kernel_implINS0_13AUnaryFunctorIaaaZZZNS0_15binary_internal21div_floor_kernel_cudaERNS_18TensorIteratorBaseEENKUlvE_clEvENKUlvE0_clEvEUlaaE_EEEEvS6_RKT_EUliE_EEviT1_ --------------------------
	.section	.nv.constant0._ZN2at6native18elementwise_kernelILi128ELi4EZNS0_15gpu_kernel_implINS0_13AUnaryFunctorIaaaZZZNS0_15binary_internal21div_floor_kernel_cudaERNS_18TensorIteratorBaseEENKUlvE_clEvENKUlvE0_clEvEUlaaE_EEEEvS6_RKT_EUliE_EEviT1_,"a",@progbits
	.sectionflags	@""
	.align	4
.nv.constant0._ZN2at6native18elementwise_kernelILi128ELi4EZNS0_15gpu_kernel_implINS0_13AUnaryFunctorIaaaZZZNS0_15binary_internal21div_floor_kernel_cudaERNS_18TensorIteratorBaseEENKUlvE_clEvENKUlvE0_clEvEUlaaE_EEEEvS6_RKT_EUliE_EEviT1_:
	.zero		896


//--------------------- .nv.constant0._ZN2at6native27unrolled_elementwise_kernelINS0_13AUnaryFunctorIaaaZZZNS0_15binary_internal21div_floor_kernel_cudaERNS_18TensorIteratorBaseEENKUlvE_clEvENKUlvE0_clEvEUlaaE_EESt5arrayIPcLm2EELi4E23TrivialOffsetCalculatorILi1EjESE_NS0_6memory12LoadWithCastILi1EEENSF_13StoreWithCastILi1EEEEEviT_T0_T2_T3_T4_T5_ --------------------------
	.section	.nv.constant0._ZN2at6native27unrolled_elementwise_kernelINS0_13AUnaryFunctorIaaaZZZNS0_15binary_internal21div_floor_kernel_cudaERNS_18TensorIteratorBaseEENKUlvE_clEvENKUlvE0_clEvEUlaaE_EESt5arrayIPcLm2EELi4E23TrivialOffsetCalculatorILi1EjESE_NS0_6memory12LoadWithCastILi1EEENSF_13StoreWithCastILi1EEEEEviT_T0_T2_T3_T4_T5_,"a",@progbits
	.sectionflags	@""
	.align	4
.nv.constant0._ZN2at6native27unrolled_elementwise_kernelINS0_13AUnaryFunctorIaaaZZZNS0_15binary_internal21div_floor_kernel_cudaERNS_18TensorIteratorBaseEENKUlvE_clEvENKUlvE0_clEvEUlaaE_EESt5arrayIPcLm2EELi4E23TrivialOffsetCalculatorILi1EjESE_NS0_6memory12LoadWithCastILi1EEENSF_13StoreWithCastILi1EEEEEviT_T0_T2_T3_T4_T5_:
	.zero		396


//--------------------- .nv.constant0._ZN2at6native18elementwise_kernelILi128ELi4EZNS0_22gpu_kernel_impl_nocastINS0_13AUnaryFunctorIaaaZZZNS0_15binary_internal21div_floor_kernel_cudaERNS_18TensorIteratorBaseEENKUlvE_clEvENKUlvE0_clEvEUlaaE_EEEEvS6_RKT_EUliE_EEviT1_ --------------------------
	.section	.nv.constant0._ZN2at6native18elementwise_kernelILi128ELi4EZNS0_22gpu_kernel_impl_nocastINS0_13AUnaryFunctorIaaaZZZNS0_15binary_internal21div_floor_kernel_cudaERNS_18TensorIteratorBaseEENKUlvE_clEvENKUlvE0_clEvEUlaaE_EEEEvS6_RKT_EUliE_EEviT1_,"a",@progbits
	.sectionflags	@""
	.align	4
.nv.constant0._ZN2at6native18elementwise_kernelILi128ELi4EZNS0_22gpu_kernel_impl_nocastINS0_13AUnaryFunctorIaaaZZZNS0_15binary_internal21div_floor_kernel_cudaERNS_18TensorIteratorBaseEENKUlvE_clEvENKUlvE0_clEvEUlaaE_EEEEvS6_RKT_EUliE_EEviT1_:
	.zero		896


//--------------------- .nv.constant0._ZN2at6native27unrolled_elementwise_kernelINS0_13AUnaryFunctorIaaaZZZNS0_15binary_internal21div_floor_kernel_cudaERNS_18TensorIteratorBaseEENKUlvE_clEvENKUlvE0_clEvEUlaaE_EESt5arrayIPcLm2EELi4E23TrivialOffsetCalculatorILi1EjESE_NS0_6memory15LoadWithoutCastENSF_16StoreWithoutCastEEEviT_T0_T2_T3_T4_T5_ --------------------------
	.section	.nv.constant0._ZN2at6native27unrolled_elementwise_kernelINS0_13AUnaryFunctorIaaaZZZNS0_15binary_internal21div_floor_kernel_cudaERNS_18TensorIteratorBaseEENKUlvE_clEvENKUlvE0_clEvEUlaaE_EESt5arrayIPcLm2EELi4E23TrivialOffsetCalculatorILi1EjESE_NS0_6memory15LoadWithoutCastENSF_16StoreWithoutCastEEEviT_T0_T2_T3_T4_T5_,"a",@progbits
	.sectionflags	@""
	.align	4
.nv.constant0._ZN2at6native27unrolled_elementwise_kernelINS0_13AUnaryFunctorIaaaZZZNS0_15binary_internal21div_floor_kernel_cudaERNS_18TensorIteratorBaseEENKUlvE_clEvENKUlvE0_clEvEUlaaE_EESt5arrayIPcLm2EELi4E23TrivialOffsetCalculatorILi1EjESE_NS0_6memory15LoadWithoutCastENSF_16StoreWithoutCastEEEviT_T0_T2_T3_T4_T5_:
	.zero		380


//--------------------- .nv.constant0._ZN2at6native29vectorized_elementwise_kernelILi2ENS0_13AUnaryFunctorIaaaZZZNS0_15binary_internal21div_floor_kernel_cudaERNS_18TensorIteratorBaseEENKUlvE_clEvENKUlvE0_clEvEUlaaE_EESt5arrayIPcLm2EEEEviT0_T1_ --------------------------
	.section	.nv.constant0._ZN2at6native29vectorized_elementwise_kernelILi2ENS0_13AUnaryFunctorIaaaZZZNS0_15binary_internal21div_floor_kernel_cudaERNS_18TensorIteratorBaseEENKUlvE_clEvENKUlvE0_clEvEUlaaE_EESt5arrayIPcLm2EEEEviT0_T1_,"a",@progbits
	.sectionflags	@""
	.align	4
.nv.constant0._ZN2at6native29vectorized_elementwise_kernelILi2ENS0_13AUnaryFunctorIaaaZZZNS0_15binary_internal21div_floor_kernel_cudaERNS_18TensorIteratorBaseEENKUlvE_clEvENKUlvE0_clEvEUlaaE_EESt5arrayIPcLm2EEEEviT0_T1_:
	.zero		376


//--------------------- .nv.constant0._ZN2at6native29vectorized_elementwise_kernelILi4ENS0_13AUnaryFunctorIaaaZZZNS0_15binary_internal21div_floor_kernel_cudaERNS_18TensorIteratorBaseEENKUlvE_clEvENKUlvE0_clEvEUlaaE_EESt5arrayIPcLm2EEEEviT0_T1_ --------------------------
	.section	.nv.constant0._ZN2at6native29vectorized_elementwise_kernelILi4ENS0_13AUnaryFunctorIaaaZZZNS0_15binary_internal21div_floor_kernel_cudaERNS_18TensorIteratorBaseEENKUlvE_clEvENKUlvE0_clEvEUlaaE_EESt5arrayIPcLm2EEEEviT0_T1_,"a",@progbits
	.sectionflags	@""
	.align	4
.nv.constant0._ZN2at6native29vectorized_elementwise_kernelILi4ENS0_13AUnaryFunctorIaaaZZZNS0_15binary_internal21div_floor_kernel_cudaERNS_18TensorIteratorBaseEENKUlvE_clEvENKUlvE0_clEvEUlaaE_EESt5arrayIPcLm2EEEEviT0_T1_:
	.zero		376


//--------------------- .nv.constant0._ZN2at6native29vectorized_elementwise_kernelILi8ENS0_13AUnaryFunctorIaaaZZZNS0_15binary_internal21div_floor_kernel_cudaERNS_18TensorIteratorBaseEENKUlvE_clEvENKUlvE0_clEvEUlaaE_EESt5arrayIPcLm2EEEEviT0_T1_ --------------------------
	.section	.nv.constant0._ZN2at6native29vectorized_elementwise_kernelILi8ENS0_13AUnaryFunctorIaaaZZZNS0_15binary_internal21div_floor_kernel_cudaERNS_18TensorIteratorBaseEENKUlvE_clEvENKUlvE0_clEvEUlaaE_EESt5arrayIPcLm2EEEEviT0_T1_,"a",@progbits
	.sectionflags	@""
	.align	4
.nv.constant0._ZN2at6native29vectorized_elementwise_kernelILi8ENS0_13AUnaryFunctorIaaaZZZNS0_15binary_internal21div_floor_kernel_cudaERNS_18TensorIteratorBaseEENKUlvE_clEvENKUlvE0_clEvEUlaaE_EESt5arrayIPcLm2EEEEviT0_T1_:
	.zero		376


//--------------------- .nv.constant0._ZN2at6native18elementwise_kernelILi128ELi4EZNS0_15gpu_kernel_implINS0_13BinaryFunctorIhhhZZZNS0_15binary_internal21div_floor_kernel_cudaERNS_18TensorIteratorBaseEENKUlvE_clEvENKUlvE_clEvEUlhhE_EEEEvS6_RKT_EUliE_EEviT1_ --------------------------
	.section	.nv.constant0._ZN2at6native18elementwise_kernelILi128ELi4EZNS0_15gpu_kernel_implINS0_13BinaryFunctorIhhhZZZNS0_15binary_internal21div_floor_kernel_cudaERNS_18TensorIteratorBaseEENKUlvE_clEvENKUlvE_clEvEUlhhE_EEEEvS6_RKT_EUliE_EEviT1_,"a",@progbits
	.sectionflags	@""
	.align	4
.nv.constant0._ZN2at6native18elementwise_kernelILi128ELi4EZNS0_15gpu_kernel_implINS0_13BinaryFunctorIhhhZZZNS0_15binary_internal21div_floor_kernel_cudaERNS_18TensorIteratorBaseEENKUlvE_clEvENKUlvE_clEvEUlhhE_EEEEvS6_RKT_EUliE_EEviT1_:
	.zero		1008


//--------------------- .nv.constant0._ZN2at6native27unrolled_elementwise_kernelINS0_13BinaryFunctorIhhhZZZNS0_15binary_internal21div_floor_kernel_cudaERNS_18TensorIteratorBaseEENKUlvE_clEvENKUlvE_clEvEUlhhE_EESt5arrayIPcLm3EELi4E23TrivialOffsetCalculatorILi2EjESD_ILi1EjENS0_6memory12LoadWithCastILi2EEENSG_13StoreWithCastILi1EEEEEviT_T0_T2_T3_T4_T5_ --------------------------
	.section	.nv.constant0._ZN2at6native27unrolled_elementwise_kernelINS0_13BinaryFunctorIhhhZZZNS0_15binary_internal21div_floor_kernel_cudaERNS_18TensorIteratorBaseEENKUlvE_clEvENKUlvE_clEvEUlhhE_EESt5arrayIPcLm3EELi4E23TrivialOffsetCalculatorILi2EjESD_ILi1EjENS0_6memory12LoadWithCastILi2EEENSG_13StoreWithCastILi1EEEEEviT_T0_T2_T3_T4_T5_,"a",@progbits
	.sectionflags	@""
	.align	4
.nv.constant0._ZN2at6native27unrolled_elementwise_kernelINS0_13BinaryFunctorIhhhZZZNS0_15binary_internal21div_floor_kernel_cudaERNS_18TensorIteratorBaseEENKUlvE_clEvENKUlvE_clEvEUlhhE_EESt5arrayIPcLm3EELi4E23TrivialOffsetCalculatorILi2EjESD_ILi1EjENS0_6memory12LoadWithCastILi2EEENSG_13StoreWithCastILi1EEEEEviT_T0_T2_T3_T4_T5_:
	.zero		408


//--------------------- .nv.constant0._ZN2at6native18elementwise_kernelILi128ELi4EZNS0_22gpu_kernel_impl_nocastINS0_13BinaryFunctorIhhhZZZNS0_15binary_internal21div_floor_kernel_cudaERNS_18TensorIteratorBaseEENKUlvE_clEvENKUlvE_clEvEUlhhE_EEEEvS6_RKT_EUliE_EEviT1_ --------------------------
	.section	.nv.constant0._ZN2at6native18elementwise_kernelILi128ELi4EZNS0_22gpu_kernel_impl_nocastINS0_13BinaryFunctorIhhhZZZNS0_15binary_internal21div_floor_kernel_cudaERNS_18TensorIteratorBaseEENKUlvE_clEvENKUlvE_clEvEUlhhE_EEEEvS6_RKT_EUliE_EEviT1_,"a",@progbits
	.sectionflags	@""
	.align	4
.nv.constant0._ZN2at6native18elementwise_kernelILi128ELi4EZNS0_22gpu_kernel_impl_nocastINS0_13BinaryFunctorIhhhZZZNS0_15binary_internal21div_floor_kernel_cudaERNS_18TensorIteratorBaseEENKUlvE_clEvENKUlvE_clEvEUlhhE_EEEEvS6_RKT_EUliE_EEviT1_:
	.zero		1008


//--------------------- .nv.constant0._ZN2at6native27unrolled_elementwise_kernelINS0_13BinaryFunctorIhhhZZZNS0_15binary_internal21div_floor_kernel_cudaERNS_18TensorIteratorBaseEENKUlvE_clEvENKUlvE_clEvEUlhhE_EESt5arrayIPcLm3EELi4E23TrivialOffsetCalculatorILi2EjESD_ILi1EjENS0_6memory15LoadWithoutCastENSG_16StoreWithoutCastEEEviT_T0_T2_T3_T4_T5_ --------------------------
	.section	.nv.constant0._ZN2at6native27unrolled_elementwise_kernelINS0_13BinaryFunctorIhhhZZZNS0_15binary_internal21div_floor_kernel_cudaERNS_18TensorIteratorBaseEENKUlvE_clEvENKUlvE_clEvEUlhhE_EESt5arrayIPcLm3EELi4E23TrivialOffsetCalculatorILi2EjESD_ILi1EjENS0_6memory15LoadWithoutCastENSG_16StoreWithoutCastEEEviT_T0_T2_T3_T4_T5_,"a",@progbits
	.sectionflags	@""
	.align	4
.nv.constant0._ZN2at6native27unrolled_elementwise_kernelINS0_13BinaryFunctorIhhhZZZNS0_15binary_internal21div_floor_kernel_cudaERNS_18TensorIteratorBaseEENKUlvE_clEvENKUlvE_clEvEUlhhE_EESt5arrayIPcLm3EELi4E23TrivialOffsetCalculatorILi2EjESD_ILi1EjENS0_6memory15LoadWithoutCastENSG_16StoreWithoutCastEEEviT_T0_T2_T3_T4_T5_:
	.zero		388


//--------------------- .nv.constant0._ZN2at6native29vectorized_elementwise_kernelILi2ENS0_13BinaryFunctorIhhhZZZNS0_15binary_internal21div_floor_kernel_cudaERNS_18TensorIteratorBaseEENKUlvE_clEvENKUlvE_clEvEUlhhE_EESt5arrayIPcLm3EEEEviT0_T1_ --------------------------
	.section	.nv.constant0._ZN2at6native29vectorized_elementwise_kernelILi2ENS0_13BinaryFunctorIhhhZZZNS0_15binary_internal21div_floor_kernel_cudaERNS_18TensorIteratorBaseEENKUlvE_clEvENKUlvE_clEvEUlhhE_EESt5arrayIPcLm3EEEEviT0_T1_,"a",@progbits
	.sectionflags	@""
	.align	4
.nv.constant0._ZN2at6native29vectorized_elementwise_kernelILi2ENS0_13BinaryFunctorIhhhZZZNS0_15binary_internal21div_floor_kernel_cudaERNS_18TensorIteratorBaseEENKUlvE_clEvENKUlvE_clEvEUlhhE_EESt5arrayIPcLm3EEEEviT0_T1_:
	.zero		384


//--------------------- .nv.constant0._ZN2at6native29vectorized_elementwise_kernelILi4ENS0_13BinaryFunctorIhhhZZZNS0_15binary_internal21div_floor_kernel_cudaERNS_18TensorIteratorBaseEENKUlvE_clEvENKUlvE_clEvEUlhhE_EESt5arrayIPcLm3EEEEviT0_T1_ --------------------------
	.section	.nv.constant0._ZN2at6native29vectorized_elementwise_kernelILi4ENS0_13BinaryFunctorIhhhZZZNS0_15binary_internal21div_floor_kernel_cudaERNS_18TensorIteratorBaseEENKUlvE_clEvENKUlvE_clEvEUlhhE_EESt5arrayIPcLm3EEEEviT0_T1_,"a",@progbits
	.sectionflags	@""
	.align	4
.nv.constant0._ZN2at6native29vectorized_elementwise_kernelILi4ENS0_13BinaryFunctorIhhhZZZNS0_15binary_internal21div_floor_kernel_cudaERNS_18TensorIteratorBaseEENKUlvE_clEvENKUlvE_clEvEUlhhE_EESt5arrayIPcLm3EEEEviT0_T1_:
	.zero		384


//--------------------- .nv.constant0._ZN2at6native29vectorized_elementwise_kernelILi8ENS0_13BinaryFunctorIhhhZZZNS0_15binary_internal21div_floor_kernel_cudaERNS_18TensorIteratorBaseEENKUlvE_clEvENKUlvE_clEvEUlhhE_EESt5arrayIPcLm3EEEEviT0_T1_ --------------------------
	.section	.nv.constant0._ZN2at6native29vectorized_elementwise_kernelILi8ENS0_13BinaryFunctorIhhhZZZNS0_15binary_internal21div_floor_kernel_cudaERNS_18TensorIteratorBaseEENKUlvE_clEvENKUlvE_clEvEUlhhE_EESt5arrayIPcLm3EEEEviT0_T1_,"a",@progbits
	.sectionflags	@""
	.align	4
.nv.constant0._ZN2at6native29vectorized_elementwise_kernelILi8ENS0_13BinaryFunctorIhhhZZZNS0_15binary_internal21div_floor_kernel_cudaERNS_18TensorIteratorBaseEENKUlvE_clEvENKUlvE_clEvEUlhhE_EESt5arrayIPcLm3EEEEviT0_T1_:
	.zero		384


//--------------------- .nv.constant0._ZN2at6native18elementwise_kernelILi128ELi4EZNS0_15gpu_kernel_implINS0_13BUnaryFunctorIhhhZZZNS0_15binary_internal21div_floor_kernel_cudaERNS_18TensorIteratorBaseEENKUlvE_clEvENKUlvE_clEvEUlhhE_EEEEvS6_RKT_EUliE_EEviT1_ --------------------------
	.section	.nv.constant0._ZN2at6native18elementwise_kernelILi128ELi4EZNS0_15gpu_kernel_implINS0_13BUnaryFunctorIhhhZZZNS0_15binary_internal21div_floor_kernel_cudaERNS_18TensorIteratorBaseEENKUlvE_clEvENKUlvE_clEvEUlhhE_EEEEvS6_RKT_EUliE_EEviT1_,"a",@progbits
	.sectionflags	@""
	.align	4
.nv.constant0._ZN2at6native18elementwise_kernelILi128ELi4EZNS0_15gpu_kernel_implINS0_13BUnaryFunctorIhhhZZZNS0_15binary_internal21div_floor_kernel_cudaERNS_18TensorIteratorBaseEENKUlvE_clEvENKUlvE_clEvEUlhhE_EEEEvS6_RKT_EUliE_EEviT1_:
	.zero		896


//--------------------- .nv.constant0._ZN2at6native27unrolled_elementwise_kernelINS0_13BUnaryFunctorIhhhZZZNS0_15binary_internal21div_floor_kernel_cudaERNS_18TensorIteratorBaseEENKUlvE_clEvENKUlvE_clEvEUlhhE_EESt5arrayIPcLm2EELi4E23TrivialOffsetCalculatorILi1EjESE_NS0_6memory12LoadWithCastILi1EEENSF_13StoreWithCastILi1EEEEEviT_T0_T2_T3_T4_T5_ --------------------------
	.section	.nv.constant0._ZN2at6native27unrolled_elementwise_kernelINS0_13BUnaryFunctorIhhhZZZNS0_15binary_internal21div_floor_kernel_cudaERNS_18TensorIteratorBaseEENKUlvE_clEvENKUlvE_clEvEUlhhE_EESt5arrayIPcLm2EELi4E23TrivialOffsetCalculatorILi1EjESE_NS0_6memory12LoadWithCastILi1EEENSF_13StoreWithCastILi1EEEEEviT_T0_T2_T3_T4_T5_,"a",@progbits
	.sectionflags	@""
	.align	4
.nv.constant0._ZN2at6native27unrolled_elementwise_kernelINS0_13BUnaryFunctorIhhhZZZNS0_15binary_internal21div_floor_kernel_cudaERNS_18TensorIteratorBaseEENKUlvE_clEvENKUlvE_clEvEUlhhE_EESt5arrayIPcLm2EELi4E23TrivialOffsetCalculatorILi1EjESE_NS0_6memory12LoadWithCastILi1EEENSF_13StoreWithCastILi1EEEEEviT_T0_T2_T3_T4_T5_:
	.zero		396


//--------------------- .nv.constant0._ZN2at6native18elementwise_kernelILi128ELi4EZNS0_22gpu_kernel_impl_nocastINS0_13BUnaryFunctorIhhhZZZNS0_15binary_internal21div_floor_kernel_cudaERNS_18TensorIteratorBaseEENKUlvE_clEvENKUlvE_clEvEUlhhE_EEEEvS6_RKT_EUliE_EEviT1_ --------------------------
	.section	.nv.constant0._ZN2at6native18elementwise_kernelILi128ELi4EZNS0_22gpu_kernel_impl_nocastINS0_13BUnaryFunctorIhhhZZZNS0_15binary_internal21div_floor_kernel_cudaERNS_18TensorIteratorBaseEENKUlvE_clEvENKUlvE_clEvEUlhhE_EEEEvS6_RKT_EUliE_EEviT1_,"a",@progbits
	.sectionflags	@""
	.align	4
.nv.constant0._ZN2at6native18elementwise_kernelILi128ELi4EZNS0_22gpu_kernel_impl_nocastINS0_13BUnaryFunctorIhhhZZZNS0_15binary_internal21div_floor_kernel_cudaERNS_18TensorIteratorBaseEENKUlvE_clEvENKUlvE_clEvEUlhhE_EEEEvS6_RKT_EUliE_EEviT1_:
	.zero		896


//--------------------- .nv.constant0._ZN2at6native27unrolled_elementwise_kernelINS0_13BUnaryFunctorIhhhZZZNS0_15binary_internal21div_floor_kernel_cudaERNS_18TensorIteratorBaseEENKUlvE_clEvENKUlvE_clEvEUlhhE_EESt5arrayIPcLm2EELi4E23TrivialOffsetCalculatorILi1EjESE_NS0_6memory15LoadWithoutCastENSF_16StoreWithoutCastEEEviT_T0_T2_T3_T4_T5_ --------------------------
	.section	.nv.constant0._ZN2at6native27unrolled_elementwise_kernelINS0_13BUnaryFunctorIhhhZZZNS0_15binary_internal21div_floor_kernel_cudaERNS_18TensorIteratorBaseEENKUlvE_clEvENKUlvE_clEvEUlhhE_EESt5arrayIPcLm2EELi4E23TrivialOffsetCalculatorILi1EjESE_NS0_6memory15LoadWithoutCastENSF_16StoreWithoutCastEEEviT_T0_T2_T3_T4_T5_,"a",@progbits
	.sectionflags	@""
	.align	4
.nv.constant0._ZN2at6native27unrolled_elementwise_kernelINS0_13BUnaryFunctorIhhhZZZNS0_15binary_internal21div_floor_kernel_cudaERNS_18TensorIteratorBaseEENKUlvE_clEvENKUlvE_clEvEUlhhE_EESt5arrayIPcLm2EELi4E23TrivialOffsetCalculatorILi1EjESE_NS0_6memory15LoadWithoutCastENSF_16StoreWithoutCastEEEviT_T0_T2_T3_T4_T5_:
	.zero		380


//--------------------- .nv.constant0._ZN2at6native29vectorized_elementwise_kernelILi2ENS0_13BUnaryFunctorIhhhZZZNS0_15binary_internal21div_floor_kernel_cudaERNS_18TensorIteratorBaseEENKUlvE_clEvENKUlvE_clEvEUlhhE_EESt5arrayIPcLm2EEEEviT0_T1_ --------------------------
	.section	.nv.constant0._ZN2at6native29vectorized_elementwise_kernelILi2ENS0_13BUnaryFunctorIhhhZZZNS0_15binary_internal21div_floor_kernel_cudaERNS_18TensorIteratorBaseEENKUlvE_clEvENKUlvE_clEvEUlhhE_EESt5arrayIPcLm2EEEEviT0_T1_,"a",@progbits
	.sectionflags	@""
	.align	4
.nv.constant0._ZN2at6native29vectorized_elementwise_kernelILi2ENS0_13BUnaryFunctorIhhhZZZNS0_15binary_internal21div_floor_kernel_cudaERNS_18TensorIteratorBaseEENKUlvE_clEvENKUlvE_clEvEUlhhE_EESt5arrayIPcLm2EEEEviT0_T1_:
	.zero		376


//--------------------- .nv.constant0._ZN2at6native29vectorized_elementwise_kernelILi4ENS0_13BUnaryFunctorIhhhZZZNS0_15binary_internal21div_floor_kernel_cudaERNS_18TensorIteratorBaseEENKUlvE_clEvENKUlvE_clEvEUlhhE_EESt5arrayIPcLm2EEEEviT0_T1_ --------------------------
	.section	.nv.constant0._ZN2at6native29vectorized_elementwise_kernelILi4ENS0_13BUnaryFunctorIhhhZZZNS0_15binary_internal21div_floor_kernel_cudaERNS_18TensorIteratorBaseEENKUlvE_clEvENKUlvE_clEvEUlhhE_EESt5arrayIPcLm2EEEEviT0_T1_,"a",@progbits
	.sectionflags	@""
	.align	4
.nv.constant0._ZN2at6native29vectorized_elementwise_kernelILi4ENS0_13BUnaryFunctorIhhhZZZNS0_15binary_internal21div_floor_kernel_cudaERNS_18TensorIteratorBaseEENKUlvE_clEvENKUlvE_clEvEUlhhE_EESt5arrayIPcLm2EEEEviT0_T1_:
	.zero		376


//--------------------- .nv.constant0._ZN2at6native29vectorized_elementwise_kernelILi8ENS0_13BUnaryFunctorIhhhZZZNS0_15binary_internal21div_floor_kernel_cudaERNS_18TensorIteratorBaseEENKUlvE_clEvENKUlvE_clEvEUlhhE_EESt5arrayIPcLm2EEEEviT0_T1_ --------------------------
	.section	.nv.constant0._ZN2at6native29vectorized_elementwise_kernelILi8ENS0_13BUnaryFunctorIhhhZZZNS0_15binary_internal21div_floor_kernel_cudaERNS_18TensorIteratorBaseEENKUlvE_clEvENKUlvE_clEvEUlhhE_EESt5arrayIPcLm2EEEEviT0_T1_,"a",@progbits
	.sectionflags	@""
	.align	4
.nv.constant0._ZN2at6native29vectorized_elementwise_kernelILi8ENS0_13BUnaryFunctorIhhhZZZNS0_15binary_internal21div_floor_kernel_cudaERNS_18TensorIteratorBaseEENKUlvE_clEvENKUlvE_clEvEUlhhE_EESt5arrayIPcLm2EEEEviT0_T1_:
	.zero		376


//--------------------- .nv.constant0._ZN2at6native18elementwise_kernelILi128ELi4EZNS0_15gpu_kernel_implINS0_13AUnaryFunctorIhhhZZZNS0_15binary_internal21div_floor_kernel_cudaERNS_18TensorIteratorBaseEENKUlvE_clEvENKUlvE_clEvEUlhhE_EEEEvS6_RKT_EUliE_EEviT1_ --------------------------
	.section	.nv.constant0._ZN2at6native18elementwise_kernelILi128ELi4EZNS0_15gpu_kernel_implINS0_13AUnaryFunctorIhhhZZZNS0_15binary_internal21div_floor_kernel_cudaERNS_18TensorIteratorBaseEENKUlvE_clEvENKUlvE_clEvEUlhhE_EEEEvS6_RKT_EUliE_EEviT1_,"a",@progbits
	.sectionflags	@""
	.align	4
.nv.constant0._ZN2at6native18elementwise_kernelILi128ELi4EZNS0_15gpu_kernel_implINS0_13AUnaryFunctorIhhhZZZNS0_15binary_internal21div_floor_kernel_cudaERNS_18TensorIteratorBaseEENKUlvE_clEvENKUlvE_clEvEUlhhE_EEEEvS6_RKT_EUliE_EEviT1_:
	.zero		896


//--------------------- .nv.constant0._ZN2at6native27unrolled_elementwise_kernelINS0_13AUnaryFunctorIhhhZZZNS0_15binary_internal21div_floor_kernel_cudaERNS_18TensorIteratorBaseEENKUlvE_clEvENKUlvE_clEvEUlhhE_EESt5arrayIPcLm2EELi4E23TrivialOffsetCalculatorILi1EjESE_NS0_6memory12LoadWithCastILi1EEENSF_13StoreWithCastILi1EEEEEviT_T0_T2_T3_T4_T5_ --------------------------
	.section	.nv.constant0._ZN2at6native27unrolled_elementwise_kernelINS0_13AUnaryFunctorIhhhZZZNS0_15binary_internal21div_floor_kernel_cudaERNS_18TensorIteratorBaseEENKUlvE_clEvENKUlvE_clEvEUlhhE_EESt5arrayIPcLm2EELi4E23TrivialOffsetCalculatorILi1EjESE_NS0_6memory12LoadWithCastILi1EEENSF_13StoreWithCastILi1EEEEEviT_T0_T2_T3_T4_T5_,"a",@progbits
	.sectionflags	@""
	.align	4
.nv.constant0._ZN2at6native27unrolled_elementwise_kernelINS0_13AUnaryFunctorIhhhZZZNS0_15binary_internal21div_floor_kernel_cudaERNS_18TensorIteratorBaseEENKUlvE_clEvENKUlvE_clEvEUlhhE_EESt5arrayIPcLm2EELi4E23TrivialOffsetCalculatorILi1EjESE_NS0_6memory12LoadWithCastILi1EEENSF_13StoreWithCastILi1EEEEEviT_T0_T2_T3_T4_T5_:
	.zero		396


//--------------------- .nv.constant0._ZN2at6native18elementwise_kernelILi128ELi4EZNS0_22gpu_kernel_impl_nocastINS0_13AUnaryFunctorIhhhZZZNS0_15binary_internal21div_floor_kernel_cudaERNS_18TensorIteratorBaseEENKUlvE_clEvENKUlvE_clEvEUlhhE_EEEEvS6_RKT_EUliE_EEviT1_ --------------------------
	.section	.nv.constant0._ZN2at6native18elementwise_kernelILi128ELi4EZNS0_22gpu_kernel_impl_nocastINS0_13AUnaryFunctorIhhhZZZNS0_15binary_internal21div_floor_kernel_cudaERNS_18TensorIteratorBaseEENKUlvE_clEvENKUlvE_clEvEUlhhE_EEEEvS6_RKT_EUliE_EEviT1_,"a",@progbits
	.sectionflags	@""
	.align	4
.nv.constant0._ZN2at6native18elementwise_kernelILi128ELi4EZNS0_22gpu_kernel_impl_nocastINS0_13AUnaryFunctorIhhhZZZNS0_15binary_internal21div_floor_kernel_cudaERNS_18TensorIteratorBaseEENKUlvE_clEvENKUlvE_clEvEUlhhE_EEEEvS6_RKT_EUliE_EEviT1_:
	.zero		896


//--------------------- .nv.constant0._ZN2at6native27unrolled_elementwise_kernelINS0_13AUnaryFunctorIhhhZZZNS0_15binary_internal21div_floor_kernel_cudaERNS_18TensorIteratorBaseEENKUlvE_clEvENKUlvE_clEvEUlhhE_EESt5arrayIPcLm2EELi4E23TrivialOffsetCalculatorILi1EjESE_NS0_6memory15LoadWithoutCastENSF_16StoreWithoutCastEEEviT_T0_T2_T3_T4_T5_ --------------------------
	.section	.nv.constant0._ZN2at6native27unrolled_elementwise_kernelINS0_13AUnaryFunctorIhhhZZZNS0_15binary_internal21div_floor_kernel_cudaERNS_18TensorIteratorBaseEENKUlvE_clEvENKUlvE_clEvEUlhhE_EESt5arrayIPcLm2EELi4E23TrivialOffsetCalculatorILi1EjESE_NS0_6memory15LoadWithoutCastENSF_16StoreWithoutCastEEEviT_T0_T2_T3_T4_T5_,"a",@progbits
	.sectionflags	@""
	.align	4
.nv.constant0._ZN2at6native27unrolled_elementwise_kernelINS0_13AUnaryFunctorIhhhZZZNS0_15binary_internal21div_floor_kernel_cudaERNS_18TensorIteratorBaseEENKUlvE_clEvENKUlvE_clEvEUlhhE_EESt5arrayIPcLm2EELi4E23TrivialOffsetCalculatorILi1EjESE_NS0_6memory15LoadWithoutCastENSF_16StoreWithoutCastEEEviT_T0_T2_T3_T4_T5_:
	.zero		380


//--------------------- .nv.constant0._ZN2at6native29vectorized_elementwise_kernelILi2ENS0_13AUnaryFunctorIhhhZZZNS0_15binary_internal21div_floor_kernel_cudaERNS_18TensorIteratorBaseEENKUlvE_clEvENKUlvE_clEvEUlhhE_EESt5arrayIPcLm2EEEEviT0_T1_ --------------------------
	.section	.nv.constant0._ZN2at6native29vectorized_elementwise_kernelILi2ENS0_13AUnaryFunctorIhhhZZZNS0_15binary_internal21div_floor_kernel_cudaERNS_18TensorIteratorBaseEENKUlvE_clEvENKUlvE_clEvEUlhhE_EESt5arrayIPcLm2EEEEviT0_T1_,"a",@progbits
	.sectionflags	@""
	.align	4
.nv.constant0._ZN2at6native29vectorized_elementwise_kernelILi2ENS0_13AUnaryFunctorIhhhZZZNS0_15binary_internal21div_floor_kernel_cudaERNS_18TensorIteratorBaseEENKUlvE_clEvENKUlvE_clEvEUlhhE_EESt5arrayIPcLm2EEEEviT0_T1_:
	.zero		376


//--------------------- .nv.constant0._ZN2at6native29vectorized_elementwise_kernelILi4ENS0_13AUnaryFunctorIhhhZZZNS0_15binary_internal21div_floor_kernel_cudaERNS_18TensorIteratorBaseEENKUlvE_clEvENKUlvE_clEvEUlhhE_EESt5arrayIPcLm2EEEEviT0_T1_ --------------------------
	.section	.nv.constant0._ZN2at6native29vectorized_elementwise_kernelILi4ENS0_13AUnaryFunctorIhhhZZZNS0_15binary_internal21div_floor_kernel_cudaERNS_18TensorIteratorBaseEENKUlvE_clEvENKUlvE_clEvEUlhhE_EESt5arrayIPcLm2EEEEviT0_T1_,"a",@progbits
	.sectionflags	@""
	.align	4
.nv.constant0._ZN2at6native29vectorized_elementwise_kernelILi4ENS0_13AUnaryFunctorIhhhZZZNS0_15binary_internal21div_floor_kernel_cudaERNS_18TensorIteratorBaseEENKUlvE_clEvENKUlvE_clEvEUlhhE_EESt5arrayIPcLm2EEEEviT0_T1_:
	.zero		376


//--------------------- .nv.constant0._ZN2at6native29vectorized_elementwise_kernelILi8ENS0_13AUnaryFunctorIhhhZZZNS0_15binary_internal21div_floor_kernel_cudaERNS_18TensorIteratorBaseEENKUlvE_clEvENKUlvE_clEvEUlhhE_EESt5arrayIPcLm2EEEEviT0_T1_ --------------------------
	.section	.nv.constant0._ZN2at6native29vectorized_elementwise_kernelILi8ENS0_13AUnaryFunctorIhhhZZZNS0_15binary_internal21div_floor_kernel_cudaERNS_18TensorIteratorBaseEENKUlvE_clEvENKUlvE_clEvEUlhhE_EESt5arrayIPcLm2EEEEviT0_T1_,"a",@progbits
	.sectionflags	@""
	.align	4
.nv.constant0._ZN2at6native29vectorized_elementwise_kernelILi8ENS0_13AUnaryFunctorIhhhZZZNS0_15binary_internal21div_floor_kernel_cudaERNS_18TensorIteratorBaseEENKUlvE_clEvENKUlvE_clEvEUlhhE_EESt5arrayIPcLm2EEEEviT0_T1_:
	.zero		376


//--------------------- .text._ZN2at6native18elementwise_kernelILi128ELi4EZNS0_15gpu_kernel_implINS0_13BinaryFunctorIN3c108BFloat16ES5_S5_ZZZNS0_15binary_internal21div_floor_kernel_cudaERNS_18TensorIteratorBaseEENKUlvE1_clEvENKUlvE2_clEvEUlS5_S5_E_EEEEvS8_RKT_EUliE_EEviT1_ --------------------------
	.section	.text._ZN2at6native18elementwise_kernelILi128ELi4EZNS0_15gpu_kernel_implINS0_13BinaryFunctorIN3c108BFloat16ES5_S5_ZZZNS0_15binary_internal21div_floor_kernel_cudaERNS_18TensorIteratorBaseEENKUlvE1_clEvENKUlvE2_clEvEUlS5_S5_E_EEEEvS8_RKT_EUliE_EEviT1_,"ax",@progbits
	.sectioninfo	@"SHI_REGISTERS=26"
	.align	128
        .global         _ZN2at6native18elementwise_kernelILi128ELi4EZNS0_15gpu_kernel_implINS0_13BinaryFunctorIN3c108BFloat16ES5_S5_ZZZNS0_15binary_internal21div_floor_kernel_cudaERNS_18TensorIteratorBaseEENKUlvE1_clEvENKUlvE2_clEvEUlS5_S5_E_EEEEvS8_RKT_EUliE_EEviT1_
        .type           _ZN2at6native18elementwise_kernelILi128ELi4EZNS0_15gpu_kernel_implINS0_13BinaryFunctorIN3c108BFloat16ES5_S5_ZZZNS0_15binary_internal21div_floor_kernel_cudaERNS_18TensorIteratorBaseEENKUlvE1_clEvENKUlvE2_clEvEUlS5_S5_E_EEEEvS8_RKT_EUliE_EEviT1_,@function
        .size           _ZN2at6native18elementwise_kernelILi128ELi4EZNS0_15gpu_kernel_implINS0_13BinaryFunctorIN3c108BFloat16ES5_S5_ZZZNS0_15binary_internal21div_floor_kernel_cudaERNS_18TensorIteratorBaseEENKUlvE1_clEvENKUlvE2_clEvEUlS5_S5_E_EEEEvS8_RKT_EUliE_EEviT1_,(.L_x_32542 - _ZN2at6native18elementwise_kernelILi128ELi4EZNS0_15gpu_kernel_implINS0_13BinaryFunctorIN3c108BFloat16ES5_S5_ZZZNS0_15binary_internal21div_floor_kernel_cudaERNS_18TensorIteratorBaseEENKUlvE1_clEvENKUlvE2_clEvEUlS5_S5_E_EEEEvS8_RKT_EUliE_EEviT1_)
        .other          _ZN2at6native18elementwise_kernelILi128ELi4EZNS0_15gpu_kernel_implINS0_13BinaryFunctorIN3c108BFloat16ES5_S5_ZZZNS0_15binary_internal21div_floor_kernel_cudaERNS_18TensorIteratorBaseEENKUlvE1_clEvENKUlvE2_clEvEUlS5_S5_E_EEEEvS8_RKT_EUliE_EEviT1_,@"STO_CUDA_ENTRY STV_DEFAULT"
_ZN2at6native18elementwise_kernelILi128ELi4EZNS0_15gpu_kernel_implINS0_13BinaryFunctorIN3c108BFloat16ES5_S5_ZZZNS0_15binary_internal21div_floor_kernel_cudaERNS_18TensorIteratorBaseEENKUlvE1_clEvENKUlvE2_clEvEUlS5_S5_E_EEEEvS8_RKT_EUliE_EEviT1_:
.text._ZN2at6native18elementwise_kernelILi128ELi4EZNS0_15gpu_kernel_implINS0_13BinaryFunctorIN3c108BFloat16ES5_S5_ZZZNS0_15binary_internal21div_floor_kernel_cudaERNS_18TensorIteratorBaseEENKUlvE1_clEvENKUlvE2_clEvEUlS5_S5_E_EEEEvS8_RKT_EUliE_EEviT1_:
[----:B------:R-:W-:Y:S02]  /*0000*/  IMAD.MOV.U32 R1, RZ, RZ, c[0x0][0x28] ;  /* 0x00000a00ff017624 */ /* 0x000fe400078e00ff */
[----:B------:R-:W0:Y:S01]  /*0010*/  S2R R19, SR_CTAID.X ;  /* 0x0000000000137919 */ /* 0x000e220000002500 */
[----:B------:R-:W-:Y:S01]  /*0020*/  ULDC.64 UR36, c[0x0][0x118] ;  /* 0x0000460000247ab9 */ /* 0x000fe20000000a00 */
[----:B------:R-:W-:Y:S02]  /*0030*/  BSSY B6, `(.L_x_0) ;  /* 0x0000466000067945 */ /* 0x000fe40003800000 */
[----:B------:R-:W0:Y:S02]  /*0040*/  S2R R18, SR_TID.X ;  /* 0x0000000000127919 */ /* 0x000e240000002100 */
[----:B0-----:R-:W-:-:S05]  /*0050*/  IMAD R23, R19, 0x200, R18 ;  /* 0x0000020013177824 */ /* 0x001fca00078e0212 */
[----:B------:R-:W-:-:S13]  /*0060*/  ISETP.GE.AND P0, PT, R23, c[0x0][0x160], PT ;  /* 0x0000580017007a0c */ /* 0x000fda0003f06270 */
[----:B------:R-:W-:Y:S05]  /*0070*/  @P0 BRA `(.L_x_1) ;  /* 0x0000461000000947 */ /* 0x000fea0003800000 */
[----:B------:R-:W-:Y:S01]  /*0080*/  ISETP.NE.AND P0, PT, RZ, c[0x0][0x168], PT ;  /* 0x00005a00ff007a0c */ /* 0x000fe20003f05270 */
[----:B------:R-:W-:Y:S02]  /*0090*/  IMAD.MOV.U32 R22, RZ, RZ, RZ ;  /* 0x000000ffff167224 */ /* 0x000fe400078e00ff */
[----:B------:R-:W-:Y:S02]  /*00a0*/  IMAD.MOV.U32 R0, RZ, RZ, RZ ;  /* 0x000000ffff007224 */ /* 0x000fe400078e00ff */
[----:B------:R-:W-:-:S08]  /*00b0*/  IMAD.MOV.U32 R16, RZ, RZ, RZ ;  /* 0x000000ffff107224 */ /* 0x000fd000078e00ff */
[----:B------:R-:W-:Y:S05]  /*00c0*/  @!P0 BRA `(.L_x_2) ;  /* 0x00000f9000008947 */ /* 0x000fea0003800000 */
[----:B------:R-:W-:Y:S02]  /*00d0*/  IMAD.MOV.U32 R22, RZ, RZ, RZ ;  /* 0x000000ffff167224 */ /* 0x000fe400078e00ff */
[----:B------:R-:W-:Y:S02]  /*00e0*/  IMAD.MOV.U32 R6, RZ, RZ, c[0x0][0x168] ;  /* 0x00005a00ff067624 */ /* 0x000fe400078e00ff */
[----:B------:R-:W-:-:S03]  /*00f0*/  IMAD.HI.U32 R2, R23, c[0x0][0x170], R22 ;  /* 0x00005c0017027a27 */ /* 0x000fc600078e0016 */
[----:B------:R-:W-:Y:S02]  /*0100*/  ISETP.NE.AND P0, PT, R6, 0x1, PT ;  /* 0x000000010600780c */ /* 0x000fe40003f05270 */
[----:B------:R-:W-:-:S05]  /*0110*/  SHF.R.U32.HI R3, RZ, c[0x0][0x174], R2 ;  /* 0x00005d00ff037a19 */ /* 0x000fca0000011602 */
[----:B------:R-:W-:-:S04]  /*0120*/  IMAD.MOV R22, RZ, RZ, -R3 ;  /* 0x000000ffff167224 */ /* 0x000fc800078e0a03 */
[----:B------:R-:W-:-:S04]  /*0130*/  IMAD R22, R22, c[0x0][0x16c], R23 ;  /* 0x00005b0016167a24 */ /* 0x000fc800078e0217 */
[C---:B------:R-:W-:Y:S02]  /*0140*/  IMAD R16, R22.reuse, c[0x0][0x298], RZ ;  /* 0x0000a60016107a24 */ /* 0x040fe400078e02ff */
[C---:B------:R-:W-:Y:S02]  /*0150*/  IMAD R0, R22.reuse, c[0x0][0x29c], RZ ;  /* 0x0000a70016007a24 */ /* 0x040fe400078e02ff */
[----:B------:R-:W-:Y:S01]  /*0160*/  IMAD R22, R22, c[0x0][0x2a0], RZ ;  /* 0x0000a80016167a24 */ /* 0x000fe200078e02ff */
[----:B------:R-:W-:Y:S05]  /*0170*/  @!P0 BRA `(.L_x_2) ;  /* 0x00000ee000008947 */ /* 0x000fea0003800000 */
[----:B------:R-:W-:Y:S01]  /*0180*/  IMAD.MOV.U32 R2, RZ, RZ, RZ ;  /* 0x000000ffff027224 */ /* 0x000fe200078e00ff */
[----:B------:R-:W-:-:S03]  /*0190*/  ISETP.NE.AND P0, PT, R6, 0x2, PT ;  /* 0x000000020600780c */ /* 0x000fc60003f05270 */
[----:B------:R-:W-:-:S05]  /*01a0*/  IMAD.HI.U32 R4, R3, c[0x0][0x17c], R2 ;  /* 0x00005f0003047a27 */ /* 0x000fca00078e0002 */
[----:B------:R-:W-:-:S05]  /*01b0*/  SHF.R.U32.HI R5, RZ, c[0x0][0x180], R4 ;  /* 0x00006000ff057a19 */ /* 0x000fca0000011604 */
[----:B------:R-:W-:-:S04]  /*01c0*/  IMAD.MOV R2, RZ, RZ, -R5 ;  /* 0x000000ffff027224 */ /* 0x000fc800078e0a05 */
[----:B------:R-:W-:-:S04]  /*01d0*/  IMAD R3, R2, c[0x0][0x178], R3 ;  /* 0x00005e0002037a24 */ /* 0x000fc800078e0203 */
[C---:B------:R-:W-:Y:S02]  /*01e0*/  IMAD R16, R3.reuse, c[0x0][0x2a4], R16 ;  /* 0x0000a90003107a24 */ /* 0x040fe400078e0210 */
[C---:B------:R-:W-:Y:S02]  /*01f0*/  IMAD R0, R3.reuse, c[0x0][0x2a8], R0 ;  /* 0x0000aa0003007a24 */ /* 0x040fe400078e0200 */
[----:B------:R-:W-:Y:S01]  /*0200*/  IMAD R22, R3, c[0x0][0x2ac], R22 ;  /* 0x0000ab0003167a24 */ /* 0x000fe200078e0216 */
        /* <DEDUP_REMOVED lines=221> */
[----:B------:R-:W-:-:S04]  /*0fe0*/  IMAD.MOV.U32 R4, RZ, RZ, RZ ;  /* 0x000000ffff047224 */ /* 0x000fc800078e00ff */
[----:B------:R-:W-:-:S05]  /*0ff0*/  IMAD.HI.U32 R2, R5, c[0x0][0x290], R4 ;  /* 0x0000a40005027a27 */ /* 0x000fca00078e0004 */
[----:B------:R-:W-:-:S05]  /*1000*/  SHF.R.U32.HI R2, RZ, c[0x0][0x294], R2 ;  /* 0x0000a500ff027a19 */ /* 0x000fca0000011602 */
[----:B------:R-:W-:-:S04]  /*1010*/  IMAD.MOV R3, RZ, RZ, -R2 ;  /* 0x000000ffff037224 */ /* 0x000fc800078e0a02 */
[----:B------:R-:W-:-:S04]  /*1020*/  IMAD R5, R3, c[0x0][0x28c], R5 ;  /* 0x0000a30003057a24 */ /* 0x000fc800078e0205 */
[C---:B------:R-:W-:Y:S02]  /*1030*/  IMAD R16, R5.reuse, c[0x0][0x3b8], R16 ;  /* 0x0000ee0005107a24 */ /* 0x040fe400078e0210 */
[C---:B------:R-:W-:Y:S02]  /*1040*/  IMAD R0, R5.reuse, c[0x0][0x3bc], R0 ;  /* 0x0000ef0005007a24 */ /* 0x040fe400078e0200 */
[----:B------:R-:W-:Y:S02]  /*1050*/  IMAD R22, R5, c[0x0][0x3c0], R22 ;  /* 0x0000f00005167a24 */ /* 0x000fe400078e0216 */
.L_x_2:
[----:B------:R-:W0:Y:S01]  /*1060*/  LDC.U8 R5, c[0x0][0x3e2] ;  /* 0x0000f880ff057b82 */ /* 0x000e220000000000 */
[----:B------:R-:W-:Y:S02]  /*1070*/  IADD3 R16, P1, R16, c[0x0][0x3c8], RZ ;  /* 0x0000f20010107a10 */ /* 0x000fe40007f3e0ff */
[----:B------:R-:W-:-:S03]  /*1080*/  IADD3 R2, P2, R0, c[0x0][0x3d0], RZ ;  /* 0x0000f40000027a10 */ /* 0x000fc60007f5e0ff */
[----:B------:R-:W-:Y:S02]  /*1090*/  IMAD.X R17, RZ, RZ, c[0x0][0x3cc], P1 ;  /* 0x0000f300ff117624 */ /* 0x000fe400008e06ff */
[----:B------:R-:W-:Y:S01]  /*10a0*/  IMAD.X R3, RZ, RZ, c[0x0][0x3d4], P2 ;  /* 0x0000f500ff037624 */ /* 0x000fe200010e06ff */
[----:B0-----:R-:W-:-:S04]  /*10b0*/  PRMT R4, R5, 0x9910, RZ ;  /* 0x0000991005047816 */ /* 0x001fc800000000ff */
[----:B------:R-:W-:-:S13]  /*10c0*/  ISETP.GT.AND P0, PT, R4, 0x9, PT ;  /* 0x000000090400780c */ /* 0x000fda0003f04270 */
[----:B------:R-:W-:Y:S05]  /*10d0*/  @P0 BRA `(.L_x_3) ;  /* 0x000004a000000947 */ /* 0x000fea0003800000 */
[----:B------:R-:W-:-:S13]  /*10e0*/  ISETP.GT.AND P0, PT, R4, 0x4, PT ;  /* 0x000000040400780c */ /* 0x000fda0003f04270 */
[----:B------:R-:W-:Y:S05]  /*10f0*/  @P0 BRA `(.L_x_4) ;  /* 0x0000025000000947 */ /* 0x000fea0003800000 */
[----:B------:R-:W-:-:S13]  /*1100*/  ISETP.GT.AND P0, PT, R4, 0x1, PT ;  /* 0x000000010400780c */ /* 0x000fda0003f04270 */
[----:B------:R-:W-:Y:S05]  /*1110*/  @P0 BRA `(.L_x_5) ;  /* 0x000000e000000947 */ /* 0x000fea0003800000 */
[----:B------:R-:W-:-:S13]  /*1120*/  ISETP.NE.AND P0, PT, R5, RZ, PT ;  /* 0x000000ff0500720c */ /* 0x000fda0003f05270 */
[----:B------:R-:W-:Y:S05]  /*1130*/  @!P0 BRA `(.L_x_6) ;  /* 0x0000007000008947 */ /* 0x000fea0003800000 */
[----:B------:R-:W-:-:S13]  /*1140*/  ISETP.NE.AND P0, PT, R4, 0x1, PT ;  /* 0x000000010400780c */ /* 0x000fda0003f05270 */
[----:B------:R-:W-:Y:S05]  /*1150*/  @P0 BRA `(.L_x_7) ;  /* 0x00000dc000000947 */ /* 0x000fea0003800000 */
[----:B------:R-:W2:Y:S02]  /*1160*/  LDG.E.S8 R2, [R2.64] ;  /* 0x0000002402027981 */ /* 0x000ea4000c1e1300 */
[----:B--2---:R-:W0:Y:S02]  /*1170*/  I2F.S16 R0, R2 ;  /* 0x0000000200007306 */ /* 0x004e240000101400 */
[----:B0-----:R-:W-:-:S04]  /*1180*/  F2FP.BF16.PACK_AB R0, RZ, R0 ;  /* 0x00000000ff00723e */ /* 0x001fc800000010ff */
[----:B------:R-:W-:Y:S01]  /*1190*/  PRMT R23, R0, 0x7610, R23 ;  /* 0x0000761000177816 */ /* 0x000fe20000000017 */
[----:B------:R-:W-:Y:S05]  /*11a0*/  BRA `(.L_x_8) ;  /* 0x00000f5000007947 */ /* 0x000fea0003800000 */
.L_x_6:
[----:B------:R-:W2:Y:S02]  /*11b0*/  LDG.E.U8 R2, [R2.64] ;  /* 0x0000002402027981 */ /* 0x000ea4000c1e1100 */
[----:B--2---:R-:W0:Y:S02]  /*11c0*/  I2F.U16 R0, R2 ;  /* 0x0000000200007306 */ /* 0x004e240000101000 */
[----:B0-----:R-:W-:-:S04]  /*11d0*/  F2FP.BF16.PACK_AB R0, RZ, R0 ;  /* 0x00000000ff00723e */ /* 0x001fc800000010ff */
[----:B------:R-:W-:Y:S01]  /*11e0*/  PRMT R23, R0, 0x7610, R23 ;  /* 0x0000761000177816 */ /* 0x000fe20000000017 */
[----:B------:R-:W-:Y:S05]  /*11f0*/  BRA `(.L_x_8) ;  /* 0x00000f0000007947 */ /* 0x000fea0003800000 */
.L_x_5:
[----:B------:R-:W-:-:S13]  /*1200*/  ISETP.NE.AND P0, PT, R4, 0x2, PT ;  /* 0x000000020400780c */ /* 0x000fda0003f05270 */
[----:B------:R-:W-:Y:S05]  /*1210*/  @!P0 BRA `(.L_x_9) ;  /* 0x000000e000008947 */ /* 0x000fea0003800000 */
[----:B------:R-:W-:-:S13]  /*1220*/  ISETP.NE.AND P0, PT, R4, 0x3, PT ;  /* 0x000000030400780c */ /* 0x000fda0003f05270 */
[----:B------:R-:W-:Y:S05]  /*1230*/  @!P0 BRA `(.L_x_10) ;  /* 0x0000007000008947 */ /* 0x000fea0003800000 */
[----:B------:R-:W-:-:S13]  /*1240*/  ISETP.NE.AND P0, PT, R4, 0x4, PT ;  /* 0x000000040400780c */ /* 0x000fda0003f05270 */
[----:B------:R-:W-:Y:S05]  /*1250*/  @P0 BRA `(.L_x_7) ;  /* 0x00000cc000000947 */ /* 0x000fea0003800000 */
[----:B------:R-:W2:Y:S02]  /*1260*/  LDG.E.64 R2, [R2.64] ;  /* 0x0000002402027981 */ /* 0x000ea4000c1e1b00 */
[----:B--2---:R-:W0:Y:S02]  /*1270*/  I2F.S64 R0, R2 ;  /* 0x0000000200007312 */ /* 0x004e240000301400 */
[----:B0-----:R-:W-:-:S04]  /*1280*/  F2FP.BF16.PACK_AB R0, RZ, R0 ;  /* 0x00000000ff00723e */ /* 0x001fc800000010ff */
[----:B------:R-:W-:Y:S01]  /*1290*/  PRMT R23, R0, 0x7610, R23 ;  /* 0x0000761000177816 */ /* 0x000fe20000000017 */
[----:B------:R-:W-:Y:S05]  /*12a0*/  BRA `(.L_x_8) ;  /* 0x00000e5000007947 */ /* 0x000fea0003800000 */
.L_x_10:
[----:B------:R-:W2:Y:S02]  /*12b0*/  LDG.E R2, [R2.64] ;  /* 0x0000002402027981 */ /* 0x000ea4000c1e1900 */
[----:B--2---:R-:W0:Y:S02]  /*12c0*/  I2F R0, R2 ;  /* 0x0000000200007306 */ /* 0x004e240000201400 */
[----:B0-----:R-:W-:-:S04]  /*12d0*/  F2FP.BF16.PACK_AB R0, RZ, R0 ;  /* 0x00000000ff00723e */ /* 0x001fc800000010ff */
[----:B------:R-:W-:Y:S01]  /*12e0*/  PRMT R23, R0, 0x7610, R23 ;  /* 0x0000761000177816 */ /* 0x000fe20000000017 */
[----:B------:R-:W-:Y:S05]  /*12f0*/  BRA `(.L_x_8) ;  /* 0x00000e0000007947 */ /* 0x000fea0003800000 */
.L_x_9:
[----:B------:R-:W2:Y:S02]  /*1300*/  LDG.E.U16 R2, [R2.64] ;  /* 0x0000002402027981 */ /* 0x000ea4000c1e1500 */
[----:B--2---:R-:W0:Y:S02]  /*1310*/  I2F.S16 R0, R2 ;  /* 0x0000000200007306 */ /* 0x004e240000101400 */
[----:B0-----:R-:W-:-:S04]  /*1320*/  F2FP.BF16.PACK_AB R0, RZ, R0 ;  /* 0x00000000ff00723e */ /* 0x001fc800000010ff */
[----:B------:R-:W-:Y:S01]  /*1330*/  PRMT R23, R0, 0x7610, R23 ;  /* 0x0000761000177816 */ /* 0x000fe20000000017 */
[----:B------:R-:W-:Y:S05]  /*1340*/  BRA `(.L_x_8) ;  /* 0x00000db000007947 */ /* 0x000fea0003800000 */
.L_x_4:
[----:B------:R-:W-:-:S13]  /*1350*/  ISETP.GT.AND P0, PT, R4, 0x6, PT ;  /* 0x000000060400780c */ /* 0x000fda0003f04270 */
[----:B------:R-:W-:Y:S05]  /*1360*/  @P0 BRA `(.L_x_11) ;  /* 0x000000c000000947 */ /* 0x000fea0003800000 */
[----:B------:R-:W-:-:S13]  /*1370*/  ISETP.NE.AND P0, PT, R4, 0x5, PT ;  /* 0x000000050400780c */ /* 0x000fda0003f05270 */
[----:B------:R-:W-:Y:S05]  /*1380*/  @!P0 BRA `(.L_x_12) ;  /* 0x0000005000008947 */ /* 0x000fea0003800000 */
[----:B------:R-:W-:-:S13]  /*1390*/  ISETP.NE.AND P0, PT, R4, 0x6, PT ;  /* 0x000000060400780c */ /* 0x000fda0003f05270 */
[----:B------:R-:W-:Y:S05]  /*13a0*/  @P0 BRA `(.L_x_7) ;  /* 0x00000b7000000947 */ /* 0x000fea0003800000 */
[----:B------:R-:W2:Y:S02]  /*13b0*/  LDG.E R2, [R2.64] ;  /* 0x0000002402027981 */ /* 0x000ea4000c1e1900 */
[----:B--2---:R-:W-:Y:S01]  /*13c0*/  F2FP.BF16.PACK_AB R23, RZ, R2 ;  /* 0x00000002ff17723e */ /* 0x004fe200000010ff */
[----:B------:R-:W-:Y:S05]  /*13d0*/  BRA `(.L_x_8) ;  /* 0x00000d2000007947 */ /* 0x000fea0003800000 */
.L_x_12:
[----:B------:R-:W2:Y:S02]  /*13e0*/  LDG.E.U16 R0, [R2.64] ;  /* 0x0000002402007981 */ /* 0x000ea4000c1e1500 */
[----:B--2---:R-:W-:-:S05]  /*13f0*/  HADD2.F32 R0, -RZ, R0.H0_H0 ;  /* 0x20000000ff007230 */ /* 0x004fca0000004100 */
[----:B------:R-:W-:-:S04]  /*1400*/  F2FP.BF16.PACK_AB R0, RZ, R0 ;  /* 0x00000000ff00723e */ /* 0x000fc800000010ff */
[----:B------:R-:W-:Y:S01]  /*1410*/  PRMT R23, R0, 0x7610, R23 ;  /* 0x0000761000177816 */ /* 0x000fe20000000017 */
[----:B------:R-:W-:Y:S05]  /*1420*/  BRA `(.L_x_8) ;  /* 0x00000cd000007947 */ /* 0x000fea0003800000 */
.L_x_11:
[----:B------:R-:W-:-:S13]  /*1430*/  ISETP.NE.AND P0, PT, R4, 0x7, PT ;  /* 0x000000070400780c */ /* 0x000fda0003f05270 */
[----:B------:R-:W-:Y:S05]  /*1440*/  @!P0 BRA `(.L_x_13) ;  /* 0x000000c000008947 */ /* 0x000fea0003800000 */
[----:B------:R-:W-:-:S13]  /*1450*/  ISETP.NE.AND P0, PT, R4, 0x8, PT ;  /* 0x000000080400780c */ /* 0x000fda0003f05270 */
[----:B------:R-:W-:Y:S05]  /*1460*/  @!P0 BRA `(.L_x_14) ;  /* 0x0000005000008947 */ /* 0x000fea0003800000 */
[----:B------:R-:W-:-:S13]  /*1470*/  ISETP.NE.AND P0, PT, R4, 0x9, PT ;  /* 0x000000090400780c */ /* 0x000fda0003f05270 */
[----:B------:R-:W-:Y:S05]  /*1480*/  @P0 BRA `(.L_x_7) ;  /* 0x00000a9000000947 */ /* 0x000fea0003800000 */
[----:B------:R-:W2:Y:S02]  /*1490*/  LDG.E R2, [R2.64] ;  /* 0x0000002402027981 */ /* 0x000ea4000c1e1900 */
[----:B--2---:R-:W-:Y:S01]  /*14a0*/  F2FP.BF16.PACK_AB R23, RZ, R2 ;  /* 0x00000002ff17723e */ /* 0x004fe200000010ff */
[----:B------:R-:W-:Y:S05]  /*14b0*/  BRA `(.L_x_8) ;  /* 0x00000c4000007947 */ /* 0x000fea0003800000 */
.L_x_14:
[----:B------:R-:W2:Y:S02]  /*14c0*/  LDG.E.U16 R2, [R2.64] ;  /* 0x0000002402027981 */ /* 0x000ea4000c1e1500 */
[----:B--2---:R-:W-:-:S05]  /*14d0*/  HADD2.F32 R0, -RZ, R2.H0_H0 ;  /* 0x20000002ff007230 */ /* 0x004fca0000004100 */
[----:B------:R-:W-:-:S04]  /*14e0*/  F2FP.BF16.PACK_AB R0, RZ, R0 ;  /* 0x00000000ff00723e */ /* 0x000fc800000010ff */
[----:B------:R-:W-:Y:S01]  /*14f0*/  PRMT R23, R0, 0x7610, R23 ;  /* 0x0000761000177816 */ /* 0x000fe20000000017 */
[----:B------:R-:W-:Y:S05]  /*1500*/  BRA `(.L_x_8) ;  /* 0x00000bf000007947 */ /* 0x000fea0003800000 */
.L_x_13:
[----:B------:R-:W2:Y:S02]  /*1510*/  LDG.E.64 R2, [R2.64] ;  /* 0x0000002402027981 */ /* 0x000ea4000c1e1b00 */
[----:B--2---:R-:W0:Y:S01]  /*1520*/  F2F.F32.F64 R0, R2 ;  /* 0x0000000200007310 */ /* 0x004e220000301000 */
[----:B------:R-:W0:-:S14]  /*1530*/  DSETP.GEU.AND P0, PT, |R2|, c[0x2][0x0], PT ;  /* 0x008000000200762a */ /* 0x000e1c0003f0e200 */
[----:B0-----:R-:W-:-:S05]  /*1540*/  @!P0 FMUL R0, R0, 1.175494350822287508e-38 ;  /* 0x0080000000008820 */ /* 0x001fca0000400000 */
[----:B------:R-:W-:-:S04]  /*1550*/  F2FP.BF16.PACK_AB R0, RZ, R0 ;  /* 0x00000000ff00723e */ /* 0x000fc800000010ff */
[----:B------:R-:W-:Y:S01]  /*1560*/  PRMT R23, R0, 0x7610, R23 ;  /* 0x0000761000177816 */ /* 0x000fe20000000017 */
[----:B------:R-:W-:Y:S05]  /*1570*/  BRA `(.L_x_8) ;  /* 0x00000b8000007947 */ /* 0x000fea0003800000 */
.L_x_3:
[----:B------:R-:W-:-:S13]  /*1580*/  ISETP.GT.AND P0, PT, R4, 0x18, PT ;  /* 0x000000180400780c */ /* 0x000fda0003f04270 */
[----:B------:R-:W-:Y:S05]  /*1590*/  @P0 BRA `(.L_x_15) ;  /* 0x0000040000000947 */ /* 0x000fea0003800000 */
[----:B------:R-:W-:-:S13]  /*15a0*/  ISETP.GT.AND P0, PT, R4, 0xe, PT ;  /* 0x0000000e0400780c */ /* 0x000fda0003f04270 */
[----:B------:R-:W-:Y:S05]  /*15b0*/  @P0 BRA `(.L_x_16) ;  /* 0x0000011000000947 */ /* 0x000fea0003800000 */
[----:B------:R-:W-:-:S13]  /*15c0*/  ISETP.NE.AND P0, PT, R4, 0xa, PT ;  /* 0x0000000a0400780c */ /* 0x000fda0003f05270 */
[----:B------:R-:W-:Y:S05]  /*15d0*/  @!P0 BRA `(.L_x_17) ;  /* 0x0000008000008947 */ /* 0x000fea0003800000 */
[----:B------:R-:W-:-:S13]  /*15e0*/  ISETP.NE.AND P0, PT, R4, 0xb, PT ;  /* 0x0000000b0400780c */ /* 0x000fda0003f05270 */
[----:B------:R-:W-:Y:S05]  /*15f0*/  @P0 BRA `(.L_x_7) ;  /* 0x0000092000000947 */ /* 0x000fea0003800000 */
[----:B------:R-:W2:Y:S02]  /*1600*/  LDG.E.U8 R2, [R2.64] ;  /* 0x0000002402027981 */ /* 0x000ea4000c1e1100 */
[----:B--2---:R-:W-:-:S04]  /*1610*/  ISETP.NE.AND P0, PT, R2, RZ, PT ;  /* 0x000000ff0200720c */ /* 0x004fc80003f05270 */
[----:B------:R-:W-:-:S04]  /*1620*/  FSEL R0, RZ, 1, !P0 ;  /* 0x3f800000ff007808 */ /* 0x000fc80004000000 */
[----:B------:R-:W-:-:S04]  /*1630*/  F2FP.BF16.PACK_AB R0, RZ, R0 ;  /* 0x00000000ff00723e */ /* 0x000fc800000010ff */
[----:B------:R-:W-:Y:S01]  /*1640*/  PRMT R23, R0, 0x7610, R23 ;  /* 0x0000761000177816 */ /* 0x000fe20000000017 */
[----:B------:R-:W-:Y:S05]  /*1650*/  BRA `(.L_x_8) ;  /* 0x00000aa000007947 */ /* 0x000fea0003800000 */
.L_x_17:
[----:B------:R-:W2:Y:S02]  /*1660*/  LDG.E.64 R2, [R2.64] ;  /* 0x0000002402027981 */ /* 0x000ea4000c1e1b00 */
[----:B--2---:R-:W0:Y:S01]  /*1670*/  F2F.F32.F64 R0, R2 ;  /* 0x0000000200007310 */ /* 0x004e220000301000 */
[----:B------:R-:W0:-:S14]  /*1680*/  DSETP.GEU.AND P0, PT, |R2|, c[0x2][0x0], PT ;  /* 0x008000000200762a */ /* 0x000e1c0003f0e200 */
[----:B0-----:R-:W-:-:S05]  /*1690*/  @!P0 FMUL R0, R0, 1.175494350822287508e-38 ;  /* 0x0080000000008820 */ /* 0x001fca0000400000 */
[----:B------:R-:W-:-:S04]  /*16a0*/  F2FP.BF16.PACK_AB R0, RZ, R0 ;  /* 0x00000000ff00723e */ /* 0x000fc800000010ff */
[----:B------:R-:W-:Y:S01]  /*16b0*/  PRMT R23, R0, 0x7610, R23 ;  /* 0x0000761000177816 */ /* 0x000fe20000000017 */
[----:B------:R-:W-:Y:S05]  /*16c0*/  BRA `(.L_x_8) ;  /* 0x00000a3000007947 */ /* 0x000fea0003800000 */
.L_x_16:
[----:B------:R-:W-:-:S13]  /*16d0*/  ISETP.NE.AND P0, PT, R4, 0xf, PT ;  /* 0x0000000f0400780c */ /* 0x000fda0003f05270 */
[----:B------:R-:W-:Y:S05]  /*16e0*/  @!P0 BRA `(.L_x_18) ;  /* 0x0000029000008947 */ /* 0x000fea0003800000 */
[----:B------:R-:W-:-:S13]  /*16f0*/  ISETP.NE.AND P0, PT, R4, 0x17, PT ;  /* 0x000000170400780c */ /* 0x000fda0003f05270 */
[----:B------:R-:W-:Y:S05]  /*1700*/  @!P0 BRA `(.L_x_19) ;  /* 0x0000018000008947 */ /* 0x000fea0003800000 */
[----:B------:R-:W-:-:S13]  /*1710*/  ISETP.NE.AND P0, PT, R4, 0x18, PT ;  /* 0x000000180400780c */ /* 0x000fda0003f05270 */
[----:B------:R-:W-:Y:S05]  /*1720*/  @P0 BRA `(.L_x_7) ;  /* 0x000007f000000947 */ /* 0x000fea0003800000 */
[----:B------:R-:W2:Y:S01]  /*1730*/  LDG.E.U8 R0, [R2.64] ;  /* 0x0000002402007981 */ /* 0x000ea2000c1e1100 */
[----:B------:R-:W-:Y:S02]  /*1740*/  IMAD.MOV.U32 R8, RZ, RZ, -0x800000 ;  /* 0xff800000ff087424 */ /* 0x000fe400078e00ff */
[----:B--2---:R-:W-:-:S05]  /*1750*/  IMAD.SHL.U32 R0, R0, 0x1000000, RZ ;  /* 0x0100000000007824 */ /* 0x004fca00078e00ff */
[----:B------:R-:W-:-:S04]  /*1760*/  LOP3.LUT R4, R0, 0x7f000000, RZ, 0xc0, !PT ;  /* 0x7f00000000047812 */ /* 0x000fc800078ec0ff */
[----:B------:R-:W0:Y:S01]  /*1770*/  FLO.U32 R5, R4 ;  /* 0x0000000400057300 */ /* 0x000e2200000e0000 */
[C---:B------:R-:W-:Y:S02]  /*1780*/  IADD3 R6, R4.reuse, 0x1000000, RZ ;  /* 0x0100000004067810 */ /* 0x040fe40007ffe0ff */
[----:B------:R-:W-:Y:S02]  /*1790*/  IADD3 R2, R4, -0x1, RZ ;  /* 0xffffffff04027810 */ /* 0x000fe40007ffe0ff */
[----:B------:R-:W-:Y:S02]  /*17a0*/  SHF.R.S32.HI R6, RZ, 0x8, R6 ;  /* 0x00000008ff067819 */ /* 0x000fe40000011406 */
[----:B------:R-:W-:Y:S02]  /*17b0*/  SHF.R.S32.HI R2, RZ, 0x1f, R2 ;  /* 0x0000001fff027819 */ /* 0x000fe40000011402 */
[----:B0-----:R-:W-:-:S04]  /*17c0*/  IADD3 R5, -R5, 0x1f, RZ ;  /* 0x0000001f05057810 */ /* 0x001fc80007ffe1ff */
[C---:B------:R-:W-:Y:S02]  /*17d0*/  ISETP.GT.U32.AND P0, PT, R5.reuse, 0x4, PT ;  /* 0x000000040500780c */ /* 0x040fe40003f04070 */
[----:B------:R-:W-:-:S04]  /*17e0*/  IADD3 R5, R5, -0x4, RZ ;  /* 0xfffffffc05057810 */ /* 0x000fc80007ffe0ff */
[----:B------:R-:W-:-:S05]  /*17f0*/  SEL R5, R5, RZ, P0 ;  /* 0x000000ff05057207 */ /* 0x000fca0000000000 */
[----:B------:R-:W-:Y:S01]  /*1800*/  IMAD R8, R5, R8, 0x3c000000 ;  /* 0x3c00000005087424 */ /* 0x000fe200078e0208 */
[----:B------:R-:W-:-:S04]  /*1810*/  SHF.L.U32 R5, R4, R5, RZ ;  /* 0x0000000504057219 */ /* 0x000fc800000006ff */
[----:B------:R-:W-:-:S04]  /*1820*/  LEA.HI R5, R5, R8, RZ, 0x1c ;  /* 0x0000000805057211 */ /* 0x000fc800078fe0ff */
[----:B------:R-:W-:-:S04]  /*1830*/  LOP3.LUT R5, R5, 0x7f800000, R6, 0xf8, !PT ;  /* 0x7f80000005057812 */ /* 0x000fc800078ef806 */
[----:B------:R-:W-:-:S04]  /*1840*/  LOP3.LUT R5, R5, R2, RZ, 0x30, !PT ;  /* 0x0000000205057212 */ /* 0x000fc800078e30ff */
[----:B------:R-:W-:-:S04]  /*1850*/  LOP3.LUT R5, R5, 0x80000000, R0, 0xf8, !PT ;  /* 0x8000000005057812 */ /* 0x000fc800078ef800 */
[----:B------:R-:W-:-:S04]  /*1860*/  F2FP.BF16.PACK_AB R5, RZ, R5 ;  /* 0x00000005ff05723e */ /* 0x000fc800000010ff */
[----:B------:R-:W-:Y:S01]  /*1870*/  PRMT R23, R5, 0x7610, R23 ;  /* 0x0000761005177816 */ /* 0x000fe20000000017 */
[----:B------:R-:W-:Y:S05]  /*1880*/  BRA `(.L_x_8) ;  /* 0x0000087000007947 */ /* 0x000fea0003800000 */
.L_x_19:
[----:B------:R-:W2:Y:S02]  /*1890*/  LDG.E.U8 R2, [R2.64] ;  /* 0x0000002402027981 */ /* 0x000ea4000c1e1100 */
[C---:B--2---:R-:W-:Y:S02]  /*18a0*/  IMAD.SHL.U32 R0, R2.reuse, 0x2000000, RZ ;  /* 0x0200000002007824 */ /* 0x044fe400078e00ff */
[----:B------:R-:W-:-:S03]  /*18b0*/  IMAD.SHL.U32 R5, R2, 0x1000000, RZ ;  /* 0x0100000002057824 */ /* 0x000fc600078e00ff */
[----:B------:R-:W-:-:S13]  /*18c0*/  ISETP.GE.U32.AND P0, PT, R0, 0x8000000, PT ;  /* 0x080000000000780c */ /* 0x000fda0003f06070 */
[C---:B------:R-:W-:Y:S02]  /*18d0*/  @!P0 IMAD.SHL.U32 R0, R2.reuse, 0x100, RZ ;  /* 0x0000010002008824 */ /* 0x040fe400078e00ff */
[----:B------:R-:W-:-:S03]  /*18e0*/  @P0 IMAD.SHL.U32 R4, R2, 0x200000, RZ ;  /* 0x0020000002040824 */ /* 0x000fc600078e00ff */
[----:B------:R-:W-:Y:S02]  /*18f0*/  @!P0 LOP3.LUT R0, R0, 0x7f00, RZ, 0xc0, !PT ;  /* 0x00007f0000008812 */ /* 0x000fe400078ec0ff */
[----:B------:R-:W-:Y:S02]  /*1900*/  @P0 LOP3.LUT R4, R4, 0x70000000, RZ, 0xfc, !PT ;  /* 0x7000000004040812 */ /* 0x000fe400078efcff */
[----:B------:R-:W-:-:S03]  /*1910*/  @!P0 LOP3.LUT R0, R0, 0x3f000000, RZ, 0xfc, !PT ;  /* 0x3f00000000008812 */ /* 0x000fc600078efcff */
[----:B------:R-:W-:Y:S02]  /*1920*/  @P0 FMUL.FTZ R4, R4, 1.9259299443872358531e-34 ;  /* 0x0780000004040820 */ /* 0x000fe40000410000 */
[----:B------:R-:W-:-:S05]  /*1930*/  @!P0 FADD.FTZ R4, R0, -0.5 ;  /* 0xbf00000000048421 */ /* 0x000fca0000010000 */
[----:B------:R-:W-:-:S04]  /*1940*/  LOP3.LUT R4, R4, 0x80000000, R5, 0xf8, !PT ;  /* 0x8000000004047812 */ /* 0x000fc800078ef805 */
[----:B------:R-:W-:-:S04]  /*1950*/  F2FP.BF16.PACK_AB R4, RZ, R4 ;  /* 0x00000004ff04723e */ /* 0x000fc800000010ff */
[----:B------:R-:W-:Y:S01]  /*1960*/  PRMT R23, R4, 0x7610, R23 ;  /* 0x0000761004177816 */ /* 0x000fe20000000017 */
[----:B------:R-:W-:Y:S05]  /*1970*/  BRA `(.L_x_8) ;  /* 0x0000078000007947 */ /* 0x000fea0003800000 */
.L_x_18:
[----:B------:R0:W5:Y:S01]  /*1980*/  LDG.E.U16 R23, [R2.64] ;  /* 0x0000002402177981 */ /* 0x000162000c1e1500 */
[----:B------:R-:W-:Y:S05]  /*1990*/  BRA `(.L_x_8) ;  /* 0x0000076000007947 */ /* 0x000fea0003800000 */
.L_x_15:
[----:B------:R-:W-:-:S13]  /*19a0*/  ISETP.GT.AND P0, PT, R4, 0x1b, PT ;  /* 0x0000001b0400780c */ /* 0x000fda0003f04270 */
[----:B------:R-:W-:Y:S05]  /*19b0*/  @P0 BRA `(.L_x_20) ;  /* 0x0000044000000947 */ /* 0x000fea0003800000 */
[----:B------:R-:W-:-:S13]  /*19c0*/  ISETP.NE.AND P0, PT, R4, 0x19, PT ;  /* 0x000000190400780c */ /* 0x000fda0003f05270 */
[----:B------:R-:W-:Y:S05]  /*19d0*/  @!P0 BRA `(.L_x_21) ;  /* 0x0000025000008947 */ /* 0x000fea0003800000 */
[----:B------:R-:W-:-:S13]  /*19e0*/  ISETP.NE.AND P0, PT, R4, 0x1a, PT ;  /* 0x0000001a0400780c */ /* 0x000fda0003f05270 */
[----:B------:R-:W-:Y:S05]  /*19f0*/  @!P0 BRA `(.L_x_22) ;  /* 0x0000006000008947 */ /* 0x000fea0003800000 */
[----:B------:R-:W-:-:S13]  /*1a00*/  ISETP.NE.AND P0, PT, R4, 0x1b, PT ;  /* 0x0000001b0400780c */ /* 0x000fda0003f05270 */
[----:B------:R-:W-:Y:S05]  /*1a10*/  @P0 BRA `(.L_x_7) ;  /* 0x0000050000000947 */ /* 0x000fea0003800000 */
[----:B------:R-:W2:Y:S02]  /*1a20*/  LDG.E.U16 R0, [R2.64] ;  /* 0x0000002402007981 */ /* 0x000ea4000c1e1500 */
[----:B--2---:R-:W0:Y:S02]  /*1a30*/  I2F.U16 R0, R0 ;  /* 0x0000000000007306 */ /* 0x004e240000101000 */
[----:B0-----:R-:W-:Y:S01]  /*1a40*/  F2FP.BF16.PACK_AB R23, RZ, R0 ;  /* 0x00000000ff17723e */ /* 0x001fe200000010ff */
[----:B------:R-:W-:Y:S05]  /*1a50*/  BRA `(.L_x_8) ;  /* 0x000006a000007947 */ /* 0x000fea0003800000 */
.L_x_22:
[----:B------:R-:W2:Y:S01]  /*1a60*/  LDG.E.U8 R2, [R2.64] ;  /* 0x0000002402027981 */ /* 0x000ea2000c1e1100 */
[----:B------:R-:W-:Y:S01]  /*1a70*/  BSSY B0, `(.L_x_23) ;  /* 0x0000018000007945 */ /* 0x000fe20003800000 */
[----:B------:R-:W-:Y:S01]  /*1a80*/  IMAD.MOV.U32 R0, RZ, RZ, RZ ;  /* 0x000000ffff007224 */ /* 0x000fe200078e00ff */
[----:B--2---:R-:W-:-:S13]  /*1a90*/  ISETP.NE.AND P0, PT, R2, RZ, PT ;  /* 0x000000ff0200720c */ /* 0x004fda0003f05270 */
[----:B------:R-:W-:Y:S05]  /*1aa0*/  @!P0 BRA `(.L_x_24) ;  /* 0x0000014000008947 */ /* 0x000fea0003800000 */
[----:B------:R-:W-:-:S13]  /*1ab0*/  ISETP.NE.AND P0, PT, R2, 0x80, PT ;  /* 0x000000800200780c */ /* 0x000fda0003f05270 */
[----:B------:R-:W-:Y:S01]  /*1ac0*/  @!P0 IMAD.MOV.U32 R0, RZ, RZ, 0x7f800001 ;  /* 0x7f800001ff008424 */ /* 0x000fe200078e00ff */
[----:B------:R-:W-:Y:S05]  /*1ad0*/  @!P0 BRA `(.L_x_24) ;  /* 0x0000011000008947 */ /* 0x000fea0003800000 */
[C---:B------:R-:W-:Y:S01]  /*1ae0*/  LOP3.LUT P0, R0, R2.reuse, 0x78, RZ, 0xc0, !PT ;  /* 0x0000007802007812 */ /* 0x040fe2000780c0ff */
[----:B------:R-:W-:Y:S01]  /*1af0*/  BSSY B1, `(.L_x_25) ;  /* 0x000000c000017945 */ /* 0x000fe20003800000 */
[----:B------:R-:W-:Y:S02]  /*1b00*/  SHF.R.U32.HI R3, RZ, 0x7, R2 ;  /* 0x00000007ff037819 */ /* 0x000fe40000011602 */
[----:B------:R-:W-:Y:S02]  /*1b10*/  LOP3.LUT R2, R2, 0x7, RZ, 0xc0, !PT ;  /* 0x0000000702027812 */ /* 0x000fe400078ec0ff */
[----:B------:R-:W-:Y:S01]  /*1b20*/  SHF.R.U32.HI R0, RZ, 0x3, R0 ;  /* 0x00000003ff007819 */ /* 0x000fe20000011600 */
[----:B------:R-:W-:-:S06]  /*1b30*/  IMAD.U32 R4, R3, -0x80000000, RZ ;  /* 0x8000000003047824 */ /* 0x000fcc00078e00ff */
[----:B------:R-:W-:Y:S05]  /*1b40*/  @P0 BRA `(.L_x_26) ;  /* 0x0000006000000947 */ /* 0x000fea0003800000 */
[----:B------:R-:W0:Y:S02]  /*1b50*/  FLO.U32 R3, R2 ;  /* 0x0000000200037300 */ /* 0x000e2400000e0000 */
[----:B0-----:R-:W-:-:S04]  /*1b60*/  IADD3 R3, -R3, 0x1f, RZ ;  /* 0x0000001f03037810 */ /* 0x001fc80007ffe1ff */
[----:B------:R-:W-:Y:S02]  /*1b70*/  IADD3 R5, R3, -0x1c, RZ ;  /* 0xffffffe403057810 */ /* 0x000fe40007ffe0ff */
[----:B------:R-:W-:Y:S02]  /*1b80*/  IADD3 R0, R0, 0x1d, -R3 ;  /* 0x0000001d00007810 */ /* 0x000fe40007ffe803 */
[----:B------:R-:W-:-:S04]  /*1b90*/  SHF.L.U32 R5, R2, R5, RZ ;  /* 0x0000000502057219 */ /* 0x000fc800000006ff */
[----:B------:R-:W-:Y:S02]  /*1ba0*/  LOP3.LUT R2, R5, 0x7, RZ, 0xc0, !PT ;  /* 0x0000000705027812 */ /* 0x000fe400078ec0ff */
.L_x_26:
[----:B------:R-:W-:Y:S05]  /*1bb0*/  BSYNC B1 ;  /* 0x0000000000017941 */ /* 0x000fea0003800000 */
.L_x_25:
[----:B------:R-:W-:Y:S01]  /*1bc0*/  LEA R3, R0, 0x3b800000, 0x17 ;  /* 0x3b80000000037811 */ /* 0x000fe200078eb8ff */
[----:B------:R-:W-:-:S05]  /*1bd0*/  IMAD.SHL.U32 R0, R2, 0x100000, RZ ;  /* 0x0010000002007824 */ /* 0x000fca00078e00ff */
[----:B------:R-:W-:Y:S02]  /*1be0*/  LOP3.LUT R0, R3, R0, R4, 0xfe, !PT ;  /* 0x0000000003007212 */ /* 0x000fe400078efe04 */
.L_x_24:
[----:B------:R-:W-:Y:S05]  /*1bf0*/  BSYNC B0 ;  /* 0x0000000000007941 */ /* 0x000fea0003800000 */
.L_x_23:
[----:B------:R-:W-:-:S04]  /*1c00*/  F2FP.BF16.PACK_AB R0, RZ, R0 ;  /* 0x00000000ff00723e */ /* 0x000fc800000010ff */
[----:B------:R-:W-:Y:S01]  /*1c10*/  PRMT R23, R0, 0x7610, R23 ;  /* 0x0000761000177816 */ /* 0x000fe20000000017 */
[----:B------:R-:W-:Y:S05]  /*1c20*/  BRA `(.L_x_8) ;  /* 0x000004d000007947 */ /* 0x000fea0003800000 */
.L_x_21:
        /* <DEDUP_REMOVED lines=21> */
.L_x_30:
[----:B------:R-:W-:Y:S05]  /*1d80*/  BSYNC B1 ;  /* 0x0000000000017941 */ /* 0x000fea0003800000 */
.L_x_29:
[----:B------:R-:W-:Y:S01]  /*1d90*/  LEA R3, R0, 0x37800000, 0x17 ;  /* 0x3780000000037811 */ /* 0x000fe200078eb8ff */
[----:B------:R-:W-:-:S05]  /*1da0*/  IMAD.SHL.U32 R0, R2, 0x200000, RZ ;  /* 0x0020000002007824 */ /* 0x000fca00078e00ff */
[----:B------:R-:W-:Y:S02]  /*1db0*/  LOP3.LUT R0, R3, R0, R4, 0xfe, !PT ;  /* 0x0000000003007212 */ /* 0x000fe400078efe04 */
.L_x_28:
[----:B------:R-:W-:Y:S05]  /*1dc0*/  BSYNC B0 ;  /* 0x0000000000007941 */ /* 0x000fea0003800000 */
.L_x_27:
[----:B------:R-:W-:-:S04]  /*1dd0*/  F2FP.BF16.PACK_AB R0, RZ, R0 ;  /* 0x00000000ff00723e */ /* 0x000fc800000010ff */
[----:B------:R-:W-:Y:S01]  /*1de0*/  PRMT R23, R0, 0x7610, R23 ;  /* 0x0000761000177816 */ /* 0x000fe20000000017 */
[----:B------:R-:W-:Y:S05]  /*1df0*/  BRA `(.L_x_8) ;  /* 0x0000030000007947 */ /* 0x000fea0003800000 */
.L_x_20:
[----:B------:R-:W-:-:S13]  /*1e00*/  ISETP.NE.AND P0, PT, R4, 0x1c, PT ;  /* 0x0000001c0400780c */ /* 0x000fda0003f05270 */
[----:B------:R-:W-:Y:S05]  /*1e10*/  @!P0 BRA `(.L_x_31) ;  /* 0x000002a000008947 */ /* 0x000fea0003800000 */
[----:B------:R-:W-:-:S13]  /*1e20*/  ISETP.NE.AND P0, PT, R4, 0x1d, PT ;  /* 0x0000001d0400780c */ /* 0x000fda0003f05270 */
[----:B------:R-:W-:Y:S05]  /*1e30*/  @!P0 BRA `(.L_x_32) ;  /* 0x0000023000008947 */ /* 0x000fea0003800000 */
[----:B------:R-:W-:-:S13]  /*1e40*/  ISETP.NE.AND P0, PT, R4, 0x2c, PT ;  /* 0x0000002c0400780c */ /* 0x000fda0003f05270 */
[----:B------:R-:W-:Y:S05]  /*1e50*/  @P0 BRA `(.L_x_7) ;  /* 0x000000c000000947 */ /* 0x000fea0003800000 */
[----:B------:R-:W2:Y:S01]  /*1e60*/  LDG.E.U8 R2, [R2.64] ;  /* 0x0000002402027981 */ /* 0x000ea2000c1e1100 */
[----:B------:R-:W-:Y:S01]  /*1e70*/  BSSY B0, `(.L_x_33) ;  /* 0x0000007000007945 */ /* 0x000fe20003800000 */
[----:B------:R-:W-:Y:S01]  /*1e80*/  IMAD.MOV.U32 R0, RZ, RZ, 0x400000 ;  /* 0x00400000ff007424 */ /* 0x000fe200078e00ff */
[----:B--2---:R-:W-:-:S13]  /*1e90*/  ISETP.NE.AND P0, PT, R2, RZ, PT ;  /* 0x000000ff0200720c */ /* 0x004fda0003f05270 */
[----:B------:R-:W-:Y:S05]  /*1ea0*/  @!P0 BRA `(.L_x_34) ;  /* 0x0000003000008947 */ /* 0x000fea0003800000 */
[----:B------:R-:W-:-:S13]  /*1eb0*/  ISETP.NE.AND P0, PT, R2, 0xff, PT ;  /* 0x000000ff0200780c */ /* 0x000fda0003f05270 */
[----:B------:R-:W-:Y:S02]  /*1ec0*/  @!P0 IMAD.MOV.U32 R0, RZ, RZ, 0x7f800001 ;  /* 0x7f800001ff008424 */ /* 0x000fe400078e00ff */
[----:B------:R-:W-:Y:S02]  /*1ed0*/  @P0 IMAD.SHL.U32 R0, R2, 0x800000, RZ ;  /* 0x0080000002000824 */ /* 0x000fe400078e00ff */
.L_x_34:
[----:B------:R-:W-:Y:S05]  /*1ee0*/  BSYNC B0 ;  /* 0x0000000000007941 */ /* 0x000fea0003800000 */
.L_x_33:
[----:B------:R-:W-:-:S04]  /*1ef0*/  F2FP.BF16.PACK_AB R0, RZ, R0 ;  /* 0x00000000ff00723e */ /* 0x000fc800000010ff */
[----:B------:R-:W-:Y:S01]  /*1f00*/  PRMT R23, R0, 0x7610, R23 ;  /* 0x0000761000177816 */ /* 0x000fe20000000017 */
[----:B------:R-:W-:Y:S05]  /*1f10*/  BRA `(.L_x_8) ;  /* 0x000001e000007947 */ /* 0x000fea0003800000 */
.L_x_7:
[----:B------:R-:W-:Y:S01]  /*1f20*/  MOV R2, 0x0 ;  /* 0x0000000000027802 */ /* 0x000fe20000000f00 */
[----:B------:R-:W-:Y:S02]  /*1f30*/  IMAD.MOV.U32 R4, RZ, RZ, c[0x4][0x178] ;  /* 0x01005e00ff047624 */ /* 0x000fe400078e00ff */
[----:B------:R-:W-:Y:S02]  /*1f40*/  IMAD.MOV.U32 R5, RZ, RZ, c[0x4][0x17c] ;  /* 0x01005f00ff057624 */ /* 0x000fe400078e00ff */
[----:B------:R-:W-:Y:S01]  /*1f50*/  IMAD.MOV.U32 R6, RZ, RZ, c[0x4][0x180] ;  /* 0x01006000ff067624 */ /* 0x000fe200078e00ff */
[----:B------:R-:W0:Y:S01]  /*1f60*/  LDC.64 R2, c[0x4][R2] ;  /* 0x0100000002027b82 */ /* 0x000e220000000a00 */
[----:B------:R-:W-:Y:S02]  /*1f70*/  IMAD.MOV.U32 R7, RZ, RZ, c[0x4][0x184] ;  /* 0x01006100ff077624 */ /* 0x000fe400078e00ff */
[----:B------:R-:W-:-:S02]  /*1f80*/  IMAD.MOV.U32 R8, RZ, RZ, 0x4e ;  /* 0x0000004eff087424 */ /* 0x000fc400078e00ff */
[----:B------:R-:W-:Y:S02]  /*1f90*/  IMAD.MOV.U32 R10, RZ, RZ, c[0x4][0x88] ;  /* 0x01002200ff0a7624 */ /* 0x000fe400078e00ff */
[----:B------:R-:W-:Y:S02]  /*1fa0*/  IMAD.MOV.U32 R11, RZ, RZ, c[0x4][0x8c] ;  /* 0x01002300ff0b7624 */ /* 0x000fe400078e00ff */
[----:B------:R-:W-:Y:S02]  /*1fb0*/  IMAD.MOV.U32 R12, RZ, RZ, 0x1 ;  /* 0x00000001ff0c7424 */ /* 0x000fe400078e00ff */
[----:B------:R-:W-:Y:S02]  /*1fc0*/  IMAD.MOV.U32 R13, RZ, RZ, RZ ;  /* 0x000000ffff0d7224 */ /* 0x000fe400078e00ff */
[----:B------:R-:W-:Y:S01]  /*1fd0*/  LEPC R14 ;  /* 0x00000000000e734e */ /* 0x000fe20000000000 */
[----:B------:R-:W-:Y:S02]  /*1fe0*/  MOV R9, 0x2050 ;  /* 0x0000205000097802 */ /* 0x000fe40000000f00 */
[----:B------:R-:W-:Y:S02]  /*1ff0*/  MOV R20, 0x1fd0 ;  /* 0x00001fd000147802 */ /* 0x000fe40000000f00 */
[----:B------:R-:W-:-:S02]  /*2000*/  MOV R21, 0x0 ;  /* 0x0000000000157802 */ /* 0x000fc40000000f00 */
[----:B------:R-:W-:Y:S02]  /*2010*/  MOV R0, 0x0 ;  /* 0x0000000000007802 */ /* 0x000fe40000000f00 */
[----:B------:R-:W-:-:S04]  /*2020*/  IADD3 R20, P0, P1, -R20, R9, R14 ;  /* 0x0000000914147210 */ /* 0x000fc8000791e10e */
[----:B------:R-:W-:-:S04]  /*2030*/  IADD3.X R21, ~R0, R21, R15, P0, P1 ;  /* 0x0000001500157210 */ /* 0x000fc800007e250f */
[----:B0-----:R-:W-:Y:S05]  /*2040*/  CALL.ABS.NOINC R2 ;  /* 0x0000000002007343 */ /* 0x001fea0003c00000 */
[----:B------:R-:W-:Y:S01]  /*2050*/  PRMT R23, RZ, 0x7610, R23 ;  /* 0x00007610ff177816 */ /* 0x000fe20000000017 */
[----:B------:R-:W-:Y:S05]  /*2060*/  BRA `(.L_x_8) ;  /* 0x0000009000007947 */ /* 0x000fea0003800000 */
.L_x_32:
[----:B------:R-:W2:Y:S02]  /*2070*/  LDG.E.64 R2, [R2.64] ;  /* 0x0000002402027981 */ /* 0x000ea4000c1e1b00 */
[----:B--2---:R-:W0:Y:S02]  /*2080*/  I2F.U64 R0, R2 ;  /* 0x0000000200007312 */ /* 0x004e240000301000 */
[----:B0-----:R-:W-:-:S04]  /*2090*/  F2FP.BF16.PACK_AB R0, RZ, R0 ;  /* 0x00000000ff00723e */ /* 0x001fc800000010ff */
[----:B------:R-:W-:Y:S01]  /*20a0*/  PRMT R23, R0, 0x7610, R23 ;  /* 0x0000761000177816 */ /* 0x000fe20000000017 */
[----:B------:R-:W-:Y:S05]  /*20b0*/  BRA `(.L_x_8) ;  /* 0x0000004000007947 */ /* 0x000fea0003800000 */
.L_x_31:
[----:B------:R-:W2:Y:S02]  /*20c0*/  LDG.E R2, [R2.64] ;  /* 0x0000002402027981 */ /* 0x000ea4000c1e1900 */
[----:B--2---:R-:W0:Y:S02]  /*20d0*/  I2F.U32 R0, R2 ;  /* 0x0000000200007306 */ /* 0x004e240000201000 */
[----:B0-----:R-:W-:-:S04]  /*20e0*/  F2FP.BF16.PACK_AB R0, RZ, R0 ;  /* 0x00000000ff00723e */ /* 0x001fc800000010ff */
[----:B------:R-:W-:Y:S02]  /*20f0*/  PRMT R23, R0, 0x7610, R23 ;  /* 0x0000761000177816 */ /* 0x000fe40000000017 */
.L_x_8:
[----:B------:R-:W1:Y:S01]  /*2100*/  LDC.U8 R4, c[0x0][0x3e3] ;  /* 0x0000f8c0ff047b82 */ /* 0x000e620000000000 */
[----:B0-----:R-:W-:-:S05]  /*2110*/  IADD3 R2, P1, R22, c[0x0][0x3d8], RZ ;  /* 0x0000f60016027a10 */ /* 0x001fca0007f3e0ff */
[----:B------:R-:W-:Y:S01]  /*2120*/  IMAD.X R3, RZ, RZ, c[0x0][0x3dc], P1 ;  /* 0x0000f700ff037624 */ /* 0x000fe200008e06ff */
[----:B-1----:R-:W-:-:S04]  /*2130*/  PRMT R0, R4, 0x9910, RZ ;  /* 0x0000991004007816 */ /* 0x002fc800000000ff */
        /* <DEDUP_REMOVED lines=12> */
[----:B0-----:R-:W-:Y:S01]  /*2200*/  F2FP.BF16.PACK_AB R0, RZ, R0 ;  /* 0x00000000ff00723e */ /* 0x001fe200000010ff */
[----:B------:R-:W-:Y:S05]  /*2210*/  BRA `(.L_x_40) ;  /* 0x00000e7000007947 */ /* 0x000fea0003800000 */
.L_x_38:
[----:B------:R-:W2:Y:S02]  /*2220*/  LDG.E.U8 R2, [R2.64] ;  /* 0x0000002402027981 */ /* 0x000ea4000c1e1100 */
[----:B--2---:R-:W0:Y:S02]  /*2230*/  I2F.U16 R0, R2 ;  /* 0x0000000200007306 */ /* 0x004e240000101000 */
[----:B0-----:R-:W-:Y:S01]  /*2240*/  F2FP.BF16.PACK_AB R0, RZ, R0 ;  /* 0x00000000ff00723e */ /* 0x001fe200000010ff */
[----:B------:R-:W-:Y:S05]  /*2250*/  BRA `(.L_x_40) ;  /* 0x00000e3000007947 */ /* 0x000fea0003800000 */
.L_x_37:
        /* <DEDUP_REMOVED lines=8> */
[----:B0-----:R-:W-:Y:S01]  /*22e0*/  F2FP.BF16.PACK_AB R0, RZ, R0 ;  /* 0x00000000ff00723e */ /* 0x001fe200000010ff */
[----:B------:R-:W-:Y:S05]  /*22f0*/  BRA `(.L_x_40) ;  /* 0x00000d9000007947 */ /* 0x000fea0003800000 */
.L_x_42:
[----:B------:R-:W2:Y:S02]  /*2300*/  LDG.E R2, [R2.64] ;  /* 0x0000002402027981 */ /* 0x000ea4000c1e1900 */
[----:B--2---:R-:W0:Y:S02]  /*2310*/  I2F R0, R2 ;  /* 0x0000000200007306 */ /* 0x004e240000201400 */
[----:B0-----:R-:W-:Y:S01]  /*2320*/  F2FP.BF16.PACK_AB R0, RZ, R0 ;  /* 0x00000000ff00723e */ /* 0x001fe200000010ff */
[----:B------:R-:W-:Y:S05]  /*2330*/  BRA `(.L_x_40) ;  /* 0x00000d5000007947 */ /* 0x000fea0003800000 */
.L_x_41:
[----:B------:R-:W2:Y:S02]  /*2340*/  LDG.E.U16 R2, [R2.64] ;  /* 0x0000002402027981 */ /* 0x000ea4000c1e1500 */
[----:B--2---:R-:W0:Y:S02]  /*2350*/  I2F.S16 R0, R2 ;  /* 0x0000000200007306 */ /* 0x004e240000101400 */
[----:B0-----:R-:W-:Y:S01]  /*2360*/  F2FP.BF16.PACK_AB R0, RZ, R0 ;  /* 0x00000000ff00723e */ /* 0x001fe200000010ff */
[----:B------:R-:W-:Y:S05]  /*2370*/  BRA `(.L_x_40) ;  /* 0x00000d1000007947 */ /* 0x000fea0003800000 */
.L_x_36:
        /* <DEDUP_REMOVED lines=9> */
.L_x_44:
[----:B------:R-:W2:Y:S02]  /*2410*/  LDG.E.U16 R0, [R2.64] ;  /* 0x0000002402007981 */ /* 0x000ea4000c1e1500 */
[----:B--2---:R-:W-:-:S05]  /*2420*/  HADD2.F32 R0, -RZ, R0.H0_H0 ;  /* 0x20000000ff007230 */ /* 0x004fca0000004100 */
[----:B------:R-:W-:Y:S01]  /*2430*/  F2FP.BF16.PACK_AB R0, RZ, R0 ;  /* 0x00000000ff00723e */ /* 0x000fe200000010ff */
[----:B------:R-:W-:Y:S05]  /*2440*/  BRA `(.L_x_40) ;  /* 0x00000c4000007947 */ /* 0x000fea0003800000 */
.L_x_43:
        /* <DEDUP_REMOVED lines=9> */
.L_x_46:
[----:B------:R-:W2:Y:S02]  /*24e0*/  LDG.E.U16 R2, [R2.64] ;  /* 0x0000002402027981 */ /* 0x000ea4000c1e1500 */
[----:B--2---:R-:W-:-:S05]  /*24f0*/  HADD2.F32 R0, -RZ, R2.H0_H0 ;  /* 0x20000002ff007230 */ /* 0x004fca0000004100 */
[----:B------:R-:W-:Y:S01]  /*2500*/  F2FP.BF16.PACK_AB R0, RZ, R0 ;  /* 0x00000000ff00723e */ /* 0x000fe200000010ff */
[----:B------:R-:W-:Y:S05]  /*2510*/  BRA `(.L_x_40) ;  /* 0x00000b7000007947 */ /* 0x000fea0003800000 */
.L_x_45:
[----:B------:R-:W2:Y:S02]  /*2520*/  LDG.E.64 R2, [R2.64] ;  /* 0x0000002402027981 */ /* 0x000ea4000c1e1b00 */
[----:B--2---:R-:W0:Y:S01]  /*2530*/  F2F.F32.F64 R0, R2 ;  /* 0x0000000200007310 */ /* 0x004e220000301000 */
[----:B------:R-:W0:-:S14]  /*2540*/  DSETP.GEU.AND P0, PT, |R2|, c[0x2][0x0], PT ;  /* 0x008000000200762a */ /* 0x000e1c0003f0e200 */
[----:B0-----:R-:W-:-:S05]  /*2550*/  @!P0 FMUL R0, R0, 1.175494350822287508e-38 ;  /* 0x0080000000008820 */ /* 0x001fca0000400000 */
[----:B------:R-:W-:Y:S01]  /*2560*/  F2FP.BF16.PACK_AB R0, RZ, R0 ;  /* 0x00000000ff00723e */ /* 0x000fe200000010ff */
[----:B------:R-:W-:Y:S05]  /*2570*/  BRA `(.L_x_40) ;  /* 0x00000b1000007947 */ /* 0x000fea0003800000 */
.L_x_35:
        /* <DEDUP_REMOVED lines=11> */
[----:B------:R-:W-:Y:S01]  /*2630*/  F2FP.BF16.PACK_AB R0, RZ, R0 ;  /* 0x00000000ff00723e */ /* 0x000fe200000010ff */
[----:B------:R-:W-:Y:S05]  /*2640*/  BRA `(.L_x_40) ;  /* 0x00000a4000007947 */ /* 0x000fea0003800000 */
.L_x_49:
[----:B------:R-:W2:Y:S02]  /*2650*/  LDG.E.64 R2, [R2.64] ;  /* 0x0000002402027981 */ /* 0x000ea4000c1e1b00 */
[----:B--2---:R-:W0:Y:S01]  /*2660*/  F2F.F32.F64 R0, R2 ;  /* 0x0000000200007310 */ /* 0x004e220000301000 */
[----:B------:R-:W0:-:S14]  /*2670*/  DSETP.GEU.AND P0, PT, |R2|, c[0x2][0x0], PT ;  /* 0x008000000200762a */ /* 0x000e1c0003f0e200 */
[----:B0-----:R-:W-:-:S05]  /*2680*/  @!P0 FMUL R0, R0, 1.175494350822287508e-38 ;  /* 0x0080000000008820 */ /* 0x001fca0000400000 */
[----:B------:R-:W-:Y:S01]  /*2690*/  F2FP.BF16.PACK_AB R0, RZ, R0 ;  /* 0x00000000ff00723e */ /* 0x000fe200000010ff */
[----:B------:R-:W-:Y:S05]  /*26a0*/  BRA `(.L_x_40) ;  /* 0x000009e000007947 */ /* 0x000fea0003800000 */
.L_x_48:
        /* <DEDUP_REMOVED lines=28> */
.L_x_51:
        /* <DEDUP_REMOVED lines=15> */
.L_x_50:
[----:B------:R0:W5:Y:S01]  /*2960*/  LDG.E.U16 R0, [R2.64] ;  /* 0x0000002402007981 */ /* 0x000162000c1e1500 */
[----:B------:R-:W-:Y:S05]  /*2970*/  BRA `(.L_x_40) ;  /* 0x0000071000007947 */ /* 0x000fea0003800000 */
.L_x_47:
        /* <DEDUP_REMOVED lines=12> */
.L_x_54:
        /* <DEDUP_REMOVED lines=21> */
.L_x_58:
[----:B------:R-:W-:Y:S05]  /*2b90*/  BSYNC B1 ;  /* 0x0000000000017941 */ /* 0x000fea0003800000 */
.L_x_57:
[----:B------:R-:W-:Y:S01]  /*2ba0*/  LEA R3, R0, 0x3b800000, 0x17 ;  /* 0x3b80000000037811 */ /* 0x000fe200078eb8ff */
[----:B------:R-:W-:-:S05]  /*2bb0*/  IMAD.SHL.U32 R0, R2, 0x100000, RZ ;  /* 0x0010000002007824 */ /* 0x000fca00078e00ff */
[----:B------:R-:W-:Y:S02]  /*2bc0*/  LOP3.LUT R0, R3, R0, R4, 0xfe, !PT ;  /* 0x0000000003007212 */ /* 0x000fe400078efe04 */
.L_x_56:
[----:B------:R-:W-:Y:S05]  /*2bd0*/  BSYNC B0 ;  /* 0x0000000000007941 */ /* 0x000fea0003800000 */
.L_x_55:
[----:B------:R-:W-:Y:S01]  /*2be0*/  F2FP.BF16.PACK_AB R0, RZ, R0 ;  /* 0x00000000ff00723e */ /* 0x000fe200000010ff */
[----:B------:R-:W-:Y:S05]  /*2bf0*/  BRA `(.L_x_40) ;  /* 0x0000049000007947 */ /* 0x000fea0003800000 */
.L_x_53:
        /* <DEDUP_REMOVED lines=21> */
.L_x_62:
[----:B------:R-:W-:Y:S05]  /*2d50*/  BSYNC B1 ;  /* 0x0000000000017941 */ /* 0x000fea0003800000 */
.L_x_61:
[----:B------:R-:W-:Y:S01]  /*2d60*/  LEA R3, R0, 0x37800000, 0x17 ;  /* 0x3780000000037811 */ /* 0x000fe200078eb8ff */
[----:B------:R-:W-:-:S05]  /*2d70*/  IMAD.SHL.U32 R0, R2, 0x200000, RZ ;  /* 0x0020000002007824 */ /* 0x000fca00078e00ff */
[----:B------:R-:W-:Y:S02]  /*2d80*/  LOP3.LUT R0, R3, R0, R4, 0xfe, !PT ;  /* 0x0000000003007212 */ /* 0x000fe400078efe04 */
.L_x_60:
[----:B------:R-:W-:Y:S05]  /*2d90*/  BSYNC B0 ;  /* 0x0000000000007941 */ /* 0x000fea0003800000 */
.L_x_59:
[----:B------:R-:W-:Y:S01]  /*2da0*/  F2FP.BF16.PACK_AB R0, RZ, R0 ;  /* 0x00000000ff00723e */ /* 0x000fe200000010ff */
[----:B------:R-:W-:Y:S05]  /*2db0*/  BRA `(.L_x_40) ;  /* 0x000002d000007947 */ /* 0x000fea0003800000 */
.L_x_52:
        /* <DEDUP_REMOVED lines=14> */
.L_x_66:
[----:B------:R-:W-:Y:S05]  /*2ea0*/  BSYNC B0 ;  /* 0x0000000000007941 */ /* 0x000fea0003800000 */
.L_x_65:
[----:B------:R-:W-:Y:S01]  /*2eb0*/  F2FP.BF16.PACK_AB R0, RZ, R0 ;  /* 0x00000000ff00723e */ /* 0x000fe200000010ff */
[----:B------:R-:W-:Y:S05]  /*2ec0*/  BRA `(.L_x_40) ;  /* 0x000001c000007947 */ /* 0x000fea0003800000 */
.L_x_39:
[----:B------:R-:W-:Y:S01]  /*2ed0*/  MOV R2, 0x0 ;  /* 0x0000000000027802 */ /* 0x000fe20000000f00 */
[----:B------:R-:W-:Y:S02]  /*2ee0*/  IMAD.MOV.U32 R4, RZ, RZ, c[0x4][0x178] ;  /* 0x01005e00ff047624 */ /* 0x000fe400078e00ff */
[----:B------:R-:W-:Y:S02]  /*2ef0*/  IMAD.MOV.U32 R5, RZ, RZ, c[0x4][0x17c] ;  /* 0x01005f00ff057624 */ /* 0x000fe400078e00ff */
[----:B------:R-:W-:Y:S01]  /*2f00*/  IMAD.MOV.U32 R6, RZ, RZ, c[0x4][0x180] ;  /* 0x01006000ff067624 */ /* 0x000fe200078e00ff */
[----:B------:R-:W0:Y:S01]  /*2f10*/  LDC.64 R2, c[0x4][R2] ;  /* 0x0100000002027b82 */ /* 0x000e220000000a00 */
[----:B------:R-:W-:-:S02]  /*2f20*/  IMAD.MOV.U32 R7, RZ, RZ, c[0x4][0x184] ;  /* 0x01006100ff077624 */ /* 0x000fc400078e00ff */
[----:B------:R-:W-:Y:S02]  /*2f30*/  IMAD.MOV.U32 R8, RZ, RZ, 0x4e ;  /* 0x0000004eff087424 */ /* 0x000fe400078e00ff */
[----:B------:R-:W-:Y:S02]  /*2f40*/  IMAD.MOV.U32 R10, RZ, RZ, c[0x4][0x88] ;  /* 0x01002200ff0a7624 */ /* 0x000fe400078e00ff */
[----:B------:R-:W-:Y:S02]  /*2f50*/  IMAD.MOV.U32 R11, RZ, RZ, c[0x4][0x8c] ;  /* 0x01002300ff0b7624 */ /* 0x000fe400078e00ff */
[----:B------:R-:W-:Y:S02]  /*2f60*/  IMAD.MOV.U32 R12, RZ, RZ, 0x1 ;  /* 0x00000001ff0c7424 */ /* 0x000fe400078e00ff */
[----:B------:R-:W-:Y:S02]  /*2f70*/  IMAD.MOV.U32 R13, RZ, RZ, RZ ;  /* 0x000000ffff0d7224 */ /* 0x000fe400078e00ff */
[----:B------:R-:W-:Y:S01]  /*2f80*/  LEPC R14 ;  /* 0x00000000000e734e */ /* 0x000fe20000000000 */
[----:B------:R-:W-:Y:S02]  /*2f90*/  MOV R9, 0x3000 ;  /* 0x0000300000097802 */ /* 0x000fe40000000f00 */
[----:B------:R-:W-:-:S02]  /*2fa0*/  MOV R20, 0x2f80 ;  /* 0x00002f8000147802 */ /* 0x000fc40000000f00 */
[----:B------:R-:W-:Y:S02]  /*2fb0*/  MOV R21, 0x0 ;  /* 0x0000000000157802 */ /* 0x000fe40000000f00 */
[----:B------:R-:W-:Y:S02]  /*2fc0*/  MOV R0, 0x0 ;  /* 0x0000000000007802 */ /* 0x000fe40000000f00 */
[----:B------:R-:W-:-:S04]  /*2fd0*/  IADD3 R20, P0, P1, -R20, R9, R14 ;  /* 0x0000000914147210 */ /* 0x000fc8000791e10e */
[----:B------:R-:W-:-:S04]  /*2fe0*/  IADD3.X R21, ~R0, R21, R15, P0, P1 ;  /* 0x0000001500157210 */ /* 0x000fc800007e250f */
[----:B0----5:R-:W-:Y:S05]  /*2ff0*/  CALL.ABS.NOINC R2 ;  /* 0x0000000002007343 */ /* 0x021fea0003c00000 */
[----:B------:R-:W-:Y:S01]  /*3000*/  PRMT R0, RZ, 0x7610, R0 ;  /* 0x00007610ff007816 */ /* 0x000fe20000000000 */
[----:B------:R-:W-:Y:S05]  /*3010*/  BRA `(.L_x_40) ;  /* 0x0000007000007947 */ /* 0x000fea0003800000 */
.L_x_64:
[----:B------:R-:W2:Y:S02]  /*3020*/  LDG.E.64 R2, [R2.64] ;  /* 0x0000002402027981 */ /* 0x000ea4000c1e1b00 */
[----:B--2---:R-:W0:Y:S02]  /*3030*/  I2F.U64 R0, R2 ;  /* 0x0000000200007312 */ /* 0x004e240000301000 */
[----:B0-----:R-:W-:Y:S01]  /*3040*/  F2FP.BF16.PACK_AB R0, RZ, R0 ;  /* 0x00000000ff00723e */ /* 0x001fe200000010ff */
[----:B------:R-:W-:Y:S05]  /*3050*/  BRA `(.L_x_40) ;  /* 0x0000003000007947 */ /* 0x000fea0003800000 */
.L_x_63:
[----:B------:R-:W2:Y:S02]  /*3060*/  LDG.E R2, [R2.64] ;  /* 0x0000002402027981 */ /* 0x000ea4000c1e1900 */
[----:B--2---:R-:W0:Y:S02]  /*3070*/  I2F.U32 R0, R2 ;  /* 0x0000000200007306 */ /* 0x004e240000201000 */
[----:B0-----:R-:W-:-:S06]  /*3080*/  F2FP.BF16.PACK_AB R0, RZ, R0 ;  /* 0x00000000ff00723e */ /* 0x001fcc00000010ff */
.L_x_40:
[----:B0----5:R-:W-:Y:S01]  /*3090*/  PRMT R3, RZ, 0x5410, R0 ;  /* 0x00005410ff037816 */ /* 0x021fe20000000000 */
[----:B------:R-:W-:Y:S01]  /*30a0*/  BSSY B1, `(.L_x_67) ;  /* 0x0000064000017945 */ /* 0x000fe20003800000 */
[----:B------:R-:W-:-:S02]  /*30b0*/  PRMT R2, RZ, 0x5410, R23 ;  /* 0x00005410ff027816 */ /* 0x000fc40000000017 */
[----:B------:R-:W-:-:S13]  /*30c0*/  FSETP.NEU.FTZ.AND P0, PT, R3, RZ, PT ;  /* 0x000000ff0300720b */ /* 0x000fda0003f1d000 */
[----:B------:R-:W0:Y:S02]  /*30d0*/  @!P0 MUFU.RCP R5, R3 ;  /* 0x0000000300058308 */ /* 0x000e240000001000 */
[----:B0-----:R-:W-:-:S05]  /*30e0*/  @!P0 FMUL.FTZ R4, R2, R5 ;  /* 0x0000000502048220 */ /* 0x001fca0000410000 */
[----:B------:R-:W-:Y:S01]  /*30f0*/  @!P0 F2FP.BF16.PACK_AB R4, RZ, R4 ;  /* 0x00000004ff04823e */ /* 0x000fe200000010ff */
[----:B------:R-:W-:Y:S05]  /*3100*/  @!P0 BRA `(.L_x_68) ;  /* 0x000005d000008947 */ /* 0x000fea0003800000 */
[C---:B------:R-:W-:Y:S01]  /*3110*/  FSETP.GEU.FTZ.AND P0, PT, |R2|.reuse, |R3|, PT ;  /* 0x400000030200720b */ /* 0x040fe20003f1e200 */
[----:B------:R-:W-:Y:S01]  /*3120*/  BSSY B0, `(.L_x_69) ;  /* 0x000003f000007945 */ /* 0x000fe20003800000 */
[----:B------:R-:W-:-:S11]  /*3130*/  FADD.FTZ R5, |R2|, -RZ ;  /* 0x800000ff02057221 */ /* 0x000fd60000010200 */
[----:B------:R-:W-:Y:S05]  /*3140*/  @!P0 BRA `(.L_x_70) ;  /* 0x000003c000008947 */ /* 0x000fea0003800000 */
[----:B------:R-:W-:-:S05]  /*3150*/  FMUL.FTZ R6, |R3|, 8388608 ;  /* 0x4b00000003067820 */ /* 0x000fca0000410200 */
[----:B------:R-:W-:-:S13]  /*3160*/  FSETP.GTU.FTZ.AND P0, PT, R5, R6, PT ;  /* 0x000000060500720b */ /* 0x000fda0003f1c000 */
[----:B------:R-:W-:Y:S05]  /*3170*/  @P0 BRA `(.L_x_71) ;  /* 0x000001a000000947 */ /* 0x000fea0003800000 */
[----:B------:R-:W-:Y:S01]  /*3180*/  FADD.FTZ R7, |R3|, -RZ ;  /* 0x800000ff03077221 */ /* 0x000fe20000010200 */
[----:B------:R-:W-:Y:S03]  /*3190*/  BSSY B2, `(.L_x_72) ;  /* 0x0000016000027945 */ /* 0x000fe60003800000 */
[----:B------:R-:W0:Y:S01]  /*31a0*/  MUFU.RCP R4, R7 ;  /* 0x0000000700047308 */ /* 0x000e220000001000 */
[----:B------:R-:W-:Y:S02]  /*31b0*/  FADD.FTZ R6, -R7, -RZ ;  /* 0x800000ff07067221 */ /* 0x000fe40000010100 */
[----:B0-----:R-:W-:-:S06]  /*31c0*/  FMUL.FTZ R4, R5, R4 ;  /* 0x0000000405047220 */ /* 0x001fcc0000410000 */
[----:B------:R-:W0:Y:S02]  /*31d0*/  FRND.TRUNC R4, R4 ;  /* 0x0000000400047307 */ /* 0x000e24000020d000 */
[----:B0-----:R-:W-:-:S05]  /*31e0*/  FFMA R8, R4, R6, R5 ;  /* 0x0000000604087223 */ /* 0x001fca0000000005 */
[----:B------:R-:W-:-:S13]  /*31f0*/  ISETP.GE.U32.AND P0, PT, R8, R7, PT ;  /* 0x000000070800720c */ /* 0x000fda0003f06070 */
[----:B------:R-:W-:Y:S05]  /*3200*/  @!P0 BRA `(.L_x_73) ;  /* 0x000000e000008947 */ /* 0x000fea0003800000 */
[----:B------:R-:W-:-:S13]  /*3210*/  ISETP.GT.U32.AND P0, PT, R8, -0x80000000, PT ;  /* 0x800000000800780c */ /* 0x000fda0003f04070 */
[----:B------:R-:W-:Y:S05]  /*3220*/  @P0 BRA `(.L_x_74) ;  /* 0x0000009000000947 */ /* 0x000fea0003800000 */
[----:B------:R-:W-:Y:S02]  /*3230*/  FADD.FTZ R6, |R3|, |R3| ;  /* 0x4000000303067221 */ /* 0x000fe40000010200 */
[----:B------:R-:W-:-:S03]  /*3240*/  FADD.FTZ R4, R4, 1 ;  /* 0x3f80000004047421 */ /* 0x000fc60000010000 */
[----:B------:R-:W-:-:S13]  /*3250*/  FSETP.GE.FTZ.AND P0, PT, R8, R6, PT ;  /* 0x000000060800720b */ /* 0x000fda0003f16000 */
[----:B------:R-:W-:Y:S05]  /*3260*/  @!P0 BRA `(.L_x_73) ;  /* 0x0000008000008947 */ /* 0x000fea0003800000 */
[----:B------:R-:W-:Y:S02]  /*3270*/  FFMA.FTZ R3, |R3|, -3, R8 ;  /* 0xc040000003037823 */ /* 0x000fe40000010208 */
[----:B------:R-:W-:-:S03]  /*3280*/  FADD.FTZ R4, R4, 1 ;  /* 0x3f80000004047421 */ /* 0x000fc60000010000 */
[----:B------:R-:W-:-:S13]  /*3290*/  FSETP.GE.FTZ.AND P0, PT, R3, RZ, PT ;  /* 0x000000ff0300720b */ /* 0x000fda0003f16000 */
[----:B------:R-:W-:Y:S01]  /*32a0*/  @P0 FADD.FTZ R4, R4, 1 ;  /* 0x3f80000004040421 */ /* 0x000fe20000010000 */
[----:B------:R-:W-:Y:S05]  /*32b0*/  BRA `(.L_x_73) ;  /* 0x0000003000007947 */ /* 0x000fea0003800000 */
.L_x_74:
[----:B------:R-:W-:Y:S01]  /*32c0*/  FSETP.GEU.FTZ.AND P0, PT, R8, -R7, PT ;  /* 0x800000070800720b */ /* 0x000fe20003f1e000 */
[----:B------:R-:W-:-:S12]  /*32d0*/  FADD.FTZ R4, R4, -1 ;  /* 0xbf80000004047421 */ /* 0x000fd80000010000 */
[----:B------:R-:W-:Y:S02]  /*32e0*/  @!P0 FADD.FTZ R4, R4, -1 ;  /* 0xbf80000004048421 */ /* 0x000fe40000010000 */
.L_x_73:
[----:B------:R-:W-:Y:S05]  /*32f0*/  BSYNC B2 ;  /* 0x0000000000027941 */ /* 0x000fea0003800000 */
.L_x_72:
[----:B------:R-:W-:Y:S01]  /*3300*/  FFMA.FTZ R5, -R7, R4, R5 ;  /* 0x0000000407057223 */ /* 0x000fe20000010105 */
[----:B------:R-:W-:Y:S05]  /*3310*/  BRA `(.L_x_70) ;  /* 0x000001f000007947 */ /* 0x000fea0003800000 */
.L_x_71:
[----:B------:R-:W-:Y:S01]  /*3320*/  IADD3 R4, R6, -0xb800000, RZ ;  /* 0xf480000006047810 */ /* 0x000fe20007ffe0ff */
[----:B------:R-:W-:Y:S01]  /*3330*/  BSSY B2, `(.L_x_75) ;  /* 0x000001b000027945 */ /* 0x000fe20003800000 */
[----:B------:R-:W-:Y:S02]  /*3340*/  FSETP.GT.FTZ.AND P0, PT, |R3|, RZ, PT ;  /* 0x000000ff0300720b */ /* 0x000fe40003f14200 */
[----:B------:R-:W-:Y:S02]  /*3350*/  LOP3.LUT R4, R4, 0xff800000, RZ, 0xc0, !PT ;  /* 0xff80000004047812 */ /* 0x000fe400078ec0ff */
[C---:B------:R-:W-:Y:S02]  /*3360*/  LOP3.LUT R3, R5.reuse, 0x7fffff, RZ, 0xc0, !PT ;  /* 0x007fffff05037812 */ /* 0x040fe400078ec0ff */
[C---:B------:R-:W-:Y:S01]  /*3370*/  ISETP.GT.U32.OR P0, PT, R5.reuse, 0x7f7fffff, !P0 ;  /* 0x7f7fffff0500780c */ /* 0x040fe20004704470 */
[----:B------:R-:W-:Y:S01]  /*3380*/  IMAD.IADD R4, R5, 0x1, -R4 ;  /* 0x0000000105047824 */ /* 0x000fe200078e0a04 */
[----:B------:R-:W-:-:S02]  /*3390*/  LOP3.LUT R5, R6, 0xff800000, RZ, 0xc0, !PT ;  /* 0xff80000006057812 */ /* 0x000fc400078ec0ff */
[----:B------:R-:W-:Y:S02]  /*33a0*/  LOP3.LUT R3, R3, 0x3f800000, RZ, 0xfc, !PT ;  /* 0x3f80000003037812 */ /* 0x000fe400078efcff */
[----:B------:R-:W-:Y:S02]  /*33b0*/  LOP3.LUT P1, R4, R4, 0xff800000, RZ, 0xc0, !PT ;  /* 0xff80000004047812 */ /* 0x000fe4000782c0ff */
[----:B------:R-:W-:-:S11]  /*33c0*/  FSEL R8, R5, +QNAN , !P0 ;  /* 0x7fffffff05087808 */ /* 0x000fd60004000000 */
[----:B------:R-:W-:Y:S05]  /*33d0*/  @!P1 BRA `(.L_x_76) ;  /* 0x0000010000009947 */ /* 0x000fea0003800000 */
[----:B------:R-:W-:-:S04]  /*33e0*/  LOP3.LUT R5, R6, 0x7fffff, RZ, 0xc0, !PT ;  /* 0x007fffff06057812 */ /* 0x000fc800078ec0ff */
[----:B------:R-:W-:-:S04]  /*33f0*/  LOP3.LUT R9, R5, 0x3f800000, RZ, 0xfc, !PT ;  /* 0x3f80000005097812 */ /* 0x000fc800078efcff */
[----:B------:R0:W1:Y:S03]  /*3400*/  MUFU.RCP R10, R9 ;  /* 0x00000009000a7308 */ /* 0x0000660000001000 */
.L_x_77:
[----:B------:R-:W-:-:S05]  /*3410*/  IMNMX.U32 R5, R4, 0xb800000, PT ;  /* 0x0b80000004057817 */ /* 0x000fca0003800000 */
[----:B------:R-:W-:Y:S02]  /*3420*/  IMAD.IADD R3, R5, 0x1, R3 ;  /* 0x0000000105037824 */ /* 0x000fe400078e0203 */
[----:B------:R-:W-:Y:S02]  /*3430*/  IMAD.IADD R4, R4, 0x1, -R5 ;  /* 0x0000000104047824 */ /* 0x000fe400078e0a05 */
[----:B-1----:R-:W-:-:S03]  /*3440*/  FFMA.FTZ R6, R10, R3, -RZ ;  /* 0x000000030a067223 */ /* 0x002fc600000108ff */
[----:B------:R-:W-:Y:S01]  /*3450*/  ISETP.NE.AND P1, PT, R4, RZ, PT ;  /* 0x000000ff0400720c */ /* 0x000fe20003f25270 */
[----:B------:R-:W-:-:S04]  /*3460*/  FFMA.FTZ R7, -R9, R6, R3 ;  /* 0x0000000609077223 */ /* 0x000fc80000010103 */
[----:B------:R-:W-:-:S04]  /*3470*/  FFMA.FTZ R6, R10, R7, R6 ;  /* 0x000000070a067223 */ /* 0x000fc80000010006 */
[----:B------:R-:W-:-:S04]  /*3480*/  FFMA.FTZ R7, -R9, R6, R3 ;  /* 0x0000000609077223 */ /* 0x000fc80000010103 */
[----:B------:R-:W-:-:S04]  /*3490*/  FFMA.FTZ.RZ R7, R10, R7, R6 ;  /* 0x000000070a077223 */ /* 0x000fc8000001c006 */
[----:B------:R-:W1:Y:S02]  /*34a0*/  FRND.TRUNC R6, R7 ;  /* 0x0000000700067307 */ /* 0x000e64000020d000 */
[----:B-1----:R-:W-:-:S05]  /*34b0*/  FFMA.FTZ R3, -R9, R6, R3 ;  /* 0x0000000609037223 */ /* 0x002fca0000010103 */
[----:B------:R-:W-:-:S13]  /*34c0*/  ISETP.NE.AND P0, PT, R3, RZ, PT ;  /* 0x000000ff0300720c */ /* 0x000fda0003f05270 */
[----:B------:R-:W-:Y:S05]  /*34d0*/  @P0 BRA P1, `(.L_x_77) ;  /* 0xffffff3000000947 */ /* 0x000fea000083ffff */
.L_x_76:
[----:B------:R-:W-:Y:S05]  /*34e0*/  BSYNC B2 ;  /* 0x0000000000027941 */ /* 0x000fea0003800000 */
.L_x_75:
[----:B------:R-:W-:-:S04]  /*34f0*/  FMUL.FTZ R3, R3, 1.1920928955078125e-07 ;  /* 0x3400000003037820 */ /* 0x000fc80000410000 */
[----:B------:R-:W-:Y:S02]  /*3500*/  FMUL.FTZ R5, R8, R3 ;  /* 0x0000000308057220 */ /* 0x000fe40000410000 */
.L_x_70:
[----:B------:R-:W-:Y:S05]  /*3510*/  BSYNC B0 ;  /* 0x0000000000007941 */ /* 0x000fea0003800000 */
.L_x_69:
[C---:B------:R-:W-:Y:S02]  /*3520*/  FSETP.GTU.FTZ.AND P0, PT, |R5|.reuse, +INF , PT ;  /* 0x7f8000000500780b */ /* 0x040fe40003f1c200 */
[C---:B------:R-:W-:Y:S02]  /*3530*/  LOP3.LUT R2, R5.reuse, 0x80000000, R2, 0xb8, !PT ;  /* 0x8000000005027812 */ /* 0x040fe400078eb802 */
[----:B------:R-:W-:Y:S02]  /*3540*/  PRMT R4, RZ, 0x5410, R0 ;  /* 0x00005410ff047816 */ /* 0x000fe40000000000 */
[----:B------:R-:W-:Y:S02]  /*3550*/  FSEL R2, R5, R2, P0 ;  /* 0x0000000205027208 */ /* 0x000fe40000000000 */
[----:B------:R-:W1:Y:S01]  /*3560*/  MUFU.RCP R3, R4 ;  /* 0x0000000400037308 */ /* 0x000e620000001000 */
[----:B------:R-:W-:Y:S02]  /*3570*/  FSETP.GEU.FTZ.AND P1, PT, R4, RZ, PT ;  /* 0x000000ff0400720b */ /* 0x000fe40003f3e000 */
[----:B------:R-:W-:-:S02]  /*3580*/  FSETP.NEU.FTZ.AND P0, PT, R2, RZ, PT ;  /* 0x000000ff0200720b */ /* 0x000fc40003f1d000 */
[----:B------:R-:W-:Y:S02]  /*3590*/  FSETP.GEU.FTZ.AND P2, PT, R2, RZ, PT ;  /* 0x000000ff0200720b */ /* 0x000fe40003f5e000 */
[----:B------:R-:W-:Y:S02]  /*35a0*/  PRMT R0, RZ, 0x5410, R23 ;  /* 0x00005410ff007816 */ /* 0x000fe40000000017 */
[----:B------:R-:W-:-:S03]  /*35b0*/  PLOP3.LUT P0, PT, P0, P2, P1, 0x9f, 0x0 ;  /* 0x000000000000781c */ /* 0x000fc60000705317 */
[----:B------:R-:W-:-:S04]  /*35c0*/  FADD.FTZ R2, -R2, R0 ;  /* 0x0000000002027221 */ /* 0x000fc80000010100 */
[----:B-1----:R-:W-:-:S06]  /*35d0*/  FMUL.FTZ R2, R2, R3 ;  /* 0x0000000302027220 */ /* 0x002fcc0000410000 */
[----:B------:R-:W-:-:S05]  /*35e0*/  @!P0 FADD.FTZ R2, R2, -1 ;  /* 0xbf80000002028421 */ /* 0x000fca0000010000 */
[----:B------:R-:W-:-:S13]  /*35f0*/  FSETP.NEU.FTZ.AND P0, PT, R2, RZ, PT ;  /* 0x000000ff0200720b */ /* 0x000fda0003f1d000 */
[----:B------:R-:W-:-:S05]  /*3600*/  @!P0 FMUL.FTZ R0, R3, R0 ;  /* 0x0000000003008220 */ /* 0x000fca0000410000 */
[----:B------:R-:W-:-:S04]  /*3610*/  @!P0 F2FP.BF16.PACK_AB R0, RZ, R0 ;  /* 0x00000000ff00823e */ /* 0x000fc800000010ff */
[----:B------:R-:W-:-:S04]  /*3620*/  @!P0 PRMT R0, RZ, 0x5410, R0 ;  /* 0x00005410ff008816 */ /* 0x000fc80000000000 */
[----:B------:R-:W-:-:S04]  /*3630*/  @!P0 LOP3.LUT R0, RZ, 0x80000000, R0, 0xb8, !PT ;  /* 0x80000000ff008812 */ /* 0x000fc800078eb800 */
[----:B------:R-:W-:Y:S01]  /*3640*/  @!P0 F2FP.BF16.PACK_AB R4, RZ, R0 ;  /* 0x00000000ff04823e */ /* 0x000fe200000010ff */
[----:B------:R-:W-:Y:S05]  /*3650*/  @!P0 BRA `(.L_x_68) ;  /* 0x0000008000008947 */ /* 0x000fea0003800000 */
[----:B------:R-:W1:Y:S02]  /*3660*/  FRND.FTZ.FLOOR R0, R2 ;  /* 0x0000000200007307 */ /* 0x000e640000215000 */
[----:B-1----:R-:W-:-:S04]  /*3670*/  F2FP.BF16.PACK_AB R4, RZ, R0 ;  /* 0x00000000ff04723e */ /* 0x002fc800000010ff */
[----:B------:R-:W-:-:S05]  /*3680*/  PRMT R3, RZ, 0x5410, R4 ;  /* 0x00005410ff037816 */ /* 0x000fca0000000004 */
[----:B------:R-:W-:-:S05]  /*3690*/  FADD.FTZ R0, -R3, R2 ;  /* 0x0000000203007221 */ /* 0x000fca0000010100 */
[----:B------:R-:W-:-:S13]  /*36a0*/  FSETP.GT.FTZ.AND P0, PT, R0, 0.5, PT ;  /* 0x3f0000000000780b */ /* 0x000fda0003f14000 */
[----:B------:R-:W-:-:S05]  /*36b0*/  @P0 PRMT R0, RZ, 0x5410, R4 ;  /* 0x00005410ff000816 */ /* 0x000fca0000000004 */
[----:B------:R-:W-:-:S05]  /*36c0*/  @P0 FADD.FTZ R0, R0, 1 ;  /* 0x3f80000000000421 */ /* 0x000fca0000010000 */
[----:B------:R-:W-:Y:S02]  /*36d0*/  @P0 F2FP.BF16.PACK_AB R4, RZ, R0 ;  /* 0x00000000ff04023e */ /* 0x000fe400000010ff */
.L_x_68:
[----:B------:R-:W-:Y:S05]  /*36e0*/  BSYNC B1 ;  /* 0x0000000000017941 */ /* 0x000fea0003800000 */
.L_x_67:
[----:B------:R-:W1:Y:S02]  /*36f0*/  LDC.U8 R2, c[0x0][0x3e1] ;  /* 0x0000f840ff027b82 */ /* 0x000e640000000000 */
        /* <DEDUP_REMOVED lines=11> */
[----:B------:R-:W-:-:S04]  /*37b0*/  PRMT R4, RZ, 0x5410, R4 ;  /* 0x00005410ff047816 */ /* 0x000fc80000000004 */
[----:B------:R-:W1:Y:S02]  /*37c0*/  F2I.FTZ.TRUNC.NTZ R3, R4 ;  /* 0x0000000400037305 */ /* 0x000e64000021f100 */
[----:B-1----:R1:W-:Y:S01]  /*37d0*/  STG.E.U8 [R16.64], R3 ;  /* 0x0000000310007986 */ /* 0x0023e2000c101124 */
[----:B------:R-:W-:Y:S05]  /*37e0*/  BRA `(.L_x_83) ;  /* 0x00000e8000007947 */ /* 0x000fea0003800000 */
.L_x_81:
[----:B------:R-:W-:-:S06]  /*37f0*/  PRMT R3, RZ, 0x5410, R4 ;  /* 0x00005410ff037816 */ /* 0x000fcc0000000004 */
[----:B------:R-:W1:Y:S02]  /*3800*/  F2I.S64.TRUNC R2, R3 ;  /* 0x0000000300027311 */ /* 0x000e64000020d900 */
[----:B-1----:R1:W-:Y:S01]  /*3810*/  STG.E.U8 [R16.64], R2 ;  /* 0x0000000210007986 */ /* 0x0023e2000c101124 */
[----:B------:R-:W-:Y:S05]  /*3820*/  BRA `(.L_x_83) ;  /* 0x00000e4000007947 */ /* 0x000fea0003800000 */
.L_x_80:
[----:B------:R-:W-:-:S13]  /*3830*/  ISETP.NE.AND P0, PT, R0, 0x2, PT ;  /* 0x000000020000780c */ /* 0x000fda0003f05270 */
[----:B------:R-:W-:Y:S05]  /*3840*/  @!P0 BRA `(.L_x_84) ;  /* 0x000000c000008947 */ /* 0x000fea0003800000 */
[----:B------:R-:W-:-:S13]  /*3850*/  ISETP.NE.AND P0, PT, R0, 0x3, PT ;  /* 0x000000030000780c */ /* 0x000fda0003f05270 */
[----:B------:R-:W-:Y:S05]  /*3860*/  @!P0 BRA `(.L_x_85) ;  /* 0x0000006000008947 */ /* 0x000fea0003800000 */
[----:B------:R-:W-:-:S13]  /*3870*/  ISETP.NE.AND P0, PT, R0, 0x4, PT ;  /* 0x000000040000780c */ /* 0x000fda0003f05270 */
[----:B------:R-:W-:Y:S05]  /*3880*/  @P0 BRA `(.L_x_82) ;  /* 0x00000c3000000947 */ /* 0x000fea0003800000 */
[----:B------:R-:W-:-:S06]  /*3890*/  PRMT R2, RZ, 0x5410, R4 ;  /* 0x00005410ff027816 */ /* 0x000fcc0000000004 */
[----:B------:R-:W1:Y:S02]  /*38a0*/  F2I.S64.TRUNC R2, R2 ;  /* 0x0000000200027311 */ /* 0x000e64000020d900 */
[----:B-1----:R1:W-:Y:S01]  /*38b0*/  STG.E.64 [R16.64], R2 ;  /* 0x0000000210007986 */ /* 0x0023e2000c101b24 */
[----:B------:R-:W-:Y:S05]  /*38c0*/  BRA `(.L_x_83) ;  /* 0x00000da000007947 */ /* 0x000fea0003800000 */
.L_x_85:
[----:B------:R-:W-:-:S04]  /*38d0*/  PRMT R4, RZ, 0x5410, R4 ;  /* 0x00005410ff047816 */ /* 0x000fc80000000004 */
[----:B------:R-:W1:Y:S02]  /*38e0*/  F2I.FTZ.TRUNC.NTZ R3, R4 ;  /* 0x0000000400037305 */ /* 0x000e64000021f100 */
[----:B-1----:R1:W-:Y:S01]  /*38f0*/  STG.E [R16.64], R3 ;  /* 0x0000000310007986 */ /* 0x0023e2000c101924 */
[----:B------:R-:W-:Y:S05]  /*3900*/  BRA `(.L_x_83) ;  /* 0x00000d6000007947 */ /* 0x000fea0003800000 */
.L_x_84:
[----:B------:R-:W-:-:S04]  /*3910*/  PRMT R4, RZ, 0x5410, R4 ;  /* 0x00005410ff047816 */ /* 0x000fc80000000004 */
[----:B------:R-:W1:Y:S02]  /*3920*/  F2I.FTZ.TRUNC.NTZ R3, R4 ;  /* 0x0000000400037305 */ /* 0x000e64000021f100 */
[----:B-1----:R1:W-:Y:S01]  /*3930*/  STG.E.U16 [R16.64], R3 ;  /* 0x0000000310007986 */ /* 0x0023e2000c101524 */
[----:B------:R-:W-:Y:S05]  /*3940*/  BRA `(.L_x_83) ;  /* 0x00000d2000007947 */ /* 0x000fea0003800000 */
.L_x_79:
[----:B------:R-:W-:-:S13]  /*3950*/  ISETP.GT.AND P0, PT, R0, 0x6, PT ;  /* 0x000000060000780c */ /* 0x000fda0003f04270 */
[----:B------:R-:W-:Y:S05]  /*3960*/  @P0 BRA `(.L_x_86) ;  /* 0x000000b000000947 */ /* 0x000fea0003800000 */
[----:B------:R-:W-:-:S13]  /*3970*/  ISETP.NE.AND P0, PT, R0, 0x5, PT ;  /* 0x000000050000780c */ /* 0x000fda0003f05270 */
[----:B------:R-:W-:Y:S05]  /*3980*/  @!P0 BRA `(.L_x_87) ;  /* 0x0000005000008947 */ /* 0x000fea0003800000 */
[----:B------:R-:W-:-:S13]  /*3990*/  ISETP.NE.AND P0, PT, R0, 0x6, PT ;  /* 0x000000060000780c */ /* 0x000fda0003f05270 */
[----:B------:R-:W-:Y:S05]  /*39a0*/  @P0 BRA `(.L_x_82) ;  /* 0x00000b1000000947 */ /* 0x000fea0003800000 */
[----:B------:R-:W-:-:S05]  /*39b0*/  PRMT R3, RZ, 0x5410, R4 ;  /* 0x00005410ff037816 */ /* 0x000fca0000000004 */
[----:B------:R1:W-:Y:S01]  /*39c0*/  STG.E [R16.64], R3 ;  /* 0x0000000310007986 */ /* 0x0003e2000c101924 */
[----:B------:R-:W-:Y:S05]  /*39d0*/  BRA `(.L_x_83) ;  /* 0x00000c9000007947 */ /* 0x000fea0003800000 */
.L_x_87:
[----:B------:R-:W-:-:S04]  /*39e0*/  PRMT R0, RZ, 0x5410, R4 ;  /* 0x00005410ff007816 */ /* 0x000fc80000000004 */
[----:B------:R-:W-:-:S05]  /*39f0*/  F2FP.PACK_AB R0, RZ, R0 ;  /* 0x00000000ff00723e */ /* 0x000fca00000000ff */
[----:B------:R1:W-:Y:S01]  /*3a00*/  STG.E.U16 [R16.64], R0 ;  /* 0x0000000010007986 */ /* 0x0003e2000c101524 */
[----:B------:R-:W-:Y:S05]  /*3a10*/  BRA `(.L_x_83) ;  /* 0x00000c5000007947 */ /* 0x000fea0003800000 */
.L_x_86:
[----:B------:R-:W-:-:S13]  /*3a20*/  ISETP.NE.AND P0, PT, R0, 0x7, PT ;  /* 0x000000070000780c */ /* 0x000fda0003f05270 */
[----:B------:R-:W-:Y:S05]  /*3a30*/  @!P0 BRA `(.L_x_88) ;  /* 0x000000d000008947 */ /* 0x000fea0003800000 */
[----:B------:R-:W-:-:S13]  /*3a40*/  ISETP.NE.AND P0, PT, R0, 0x8, PT ;  /* 0x000000080000780c */ /* 0x000fda0003f05270 */
[----:B------:R-:W-:Y:S05]  /*3a50*/  @!P0 BRA `(.L_x_89) ;  /* 0x0000006000008947 */ /* 0x000fea0003800000 */
[----:B------:R-:W-:-:S13]  /*3a60*/  ISETP.NE.AND P0, PT, R0, 0x9, PT ;  /* 0x000000090000780c */ /* 0x000fda0003f05270 */
[----:B------:R-:W-:Y:S05]  /*3a70*/  @P0 BRA `(.L_x_82) ;  /* 0x00000a4000000947 */ /* 0x000fea0003800000 */
[----:B------:R-:W-:Y:S01]  /*3a80*/  IMAD.MOV.U32 R5, RZ, RZ, RZ ;  /* 0x000000ffff057224 */ /* 0x000fe200078e00ff */
[----:B------:R-:W-:-:S05]  /*3a90*/  PRMT R4, RZ, 0x5410, R4 ;  /* 0x00005410ff047816 */ /* 0x000fca0000000004 */
[----:B------:R1:W-:Y:S01]  /*3aa0*/  STG.E.64 [R16.64], R4 ;  /* 0x0000000410007986 */ /* 0x0003e2000c101b24 */
[----:B------:R-:W-:Y:S05]  /*3ab0*/  BRA `(.L_x_83) ;  /* 0x00000bb000007947 */ /* 0x000fea0003800000 */
.L_x_89:
[----:B------:R-:W-:-:S04]  /*3ac0*/  PRMT R4, RZ, 0x5410, R4 ;  /* 0x00005410ff047816 */ /* 0x000fc80000000004 */
[----:B------:R-:W-:-:S04]  /*3ad0*/  F2FP.PACK_AB R3, RZ, R4 ;  /* 0x00000004ff03723e */ /* 0x000fc800000000ff */
[----:B------:R-:W-:-:S05]  /*3ae0*/  PRMT R3, R3, 0x5410, RZ ;  /* 0x0000541003037816 */ /* 0x000fca00000000ff */
[----:B------:R1:W-:Y:S01]  /*3af0*/  STG.E [R16.64], R3 ;  /* 0x0000000310007986 */ /* 0x0003e2000c101924 */
[----:B------:R-:W-:Y:S05]  /*3b00*/  BRA `(.L_x_83) ;  /* 0x00000b6000007947 */ /* 0x000fea0003800000 */
.L_x_88:
[----:B------:R-:W-:-:S05]  /*3b10*/  PRMT R2, RZ, 0x5410, R4 ;  /* 0x00005410ff027816 */ /* 0x000fca0000000004 */
[----:B------:R-:W-:-:S06]  /*3b20*/  FMUL.FTZ R2, R2, 1 ;  /* 0x3f80000002027820 */ /* 0x000fcc0000410000 */
[----:B------:R-:W1:Y:S02]  /*3b30*/  F2F.F64.F32 R2, R2 ;  /* 0x0000000200027310 */ /* 0x000e640000201800 */
[----:B-1----:R1:W-:Y:S01]  /*3b40*/  STG.E.64 [R16.64], R2 ;  /* 0x0000000210007986 */ /* 0x0023e2000c101b24 */
[----:B------:R-:W-:Y:S05]  /*3b50*/  BRA `(.L_x_83) ;  /* 0x00000b1000007947 */ /* 0x000fea0003800000 */
.L_x_78:
        /* <DEDUP_REMOVED lines=8> */
[----:B------:R-:W-:-:S04]  /*3be0*/  PRMT R4, RZ, 0x5410, R4 ;  /* 0x00005410ff047816 */ /* 0x000fc80000000004 */
[----:B------:R-:W-:-:S04]  /*3bf0*/  FSETP.NEU.FTZ.AND P0, PT, R4, RZ, PT ;  /* 0x000000ff0400720b */ /* 0x000fc80003f1d000 */
[----:B------:R-:W-:-:S05]  /*3c00*/  SEL R3, RZ, 0x1, !P0 ;  /* 0x00000001ff037807 */ /* 0x000fca0004000000 */
[----:B------:R1:W-:Y:S01]  /*3c10*/  STG.E.U8 [R16.64], R3 ;  /* 0x0000000310007986 */ /* 0x0003e2000c101124 */
[----:B------:R-:W-:Y:S05]  /*3c20*/  BRA `(.L_x_83) ;  /* 0x00000a4000007947 */ /* 0x000fea0003800000 */
.L_x_92:
[----:B------:R-:W-:Y:S01]  /*3c30*/  PRMT R4, RZ, 0x5410, R4 ;  /* 0x00005410ff047816 */ /* 0x000fe20000000004 */
[----:B------:R-:W-:-:S04]  /*3c40*/  CS2R R6, SRZ ;  /* 0x0000000000067805 */ /* 0x000fc8000001ff00 */
[----:B------:R-:W-:-:S06]  /*3c50*/  FMUL.FTZ R4, R4, 1 ;  /* 0x3f80000004047820 */ /* 0x000fcc0000410000 */
[----:B------:R-:W1:Y:S02]  /*3c60*/  F2F.F64.F32 R4, R4 ;  /* 0x0000000400047310 */ /* 0x000e640000201800 */
[----:B-1----:R1:W-:Y:S01]  /*3c70*/  STG.E.128 [R16.64], R4 ;  /* 0x0000000410007986 */ /* 0x0023e2000c101d24 */
[----:B------:R-:W-:Y:S05]  /*3c80*/  BRA `(.L_x_83) ;  /* 0x000009e000007947 */ /* 0x000fea0003800000 */
.L_x_91:
[----:B------:R-:W-:-:S13]  /*3c90*/  ISETP.NE.AND P0, PT, R0, 0xf, PT ;  /* 0x0000000f0000780c */ /* 0x000fda0003f05270 */
[----:B------:R-:W-:Y:S05]  /*3ca0*/  @!P0 BRA `(.L_x_93) ;  /* 0x000002d000008947 */ /* 0x000fea0003800000 */
[----:B------:R-:W-:-:S13]  /*3cb0*/  ISETP.NE.AND P0, PT, R0, 0x17, PT ;  /* 0x000000170000780c */ /* 0x000fda0003f05270 */
[----:B------:R-:W-:Y:S05]  /*3cc0*/  @!P0 BRA `(.L_x_94) ;  /* 0x0000015000008947 */ /* 0x000fea0003800000 */
[----:B------:R-:W-:-:S13]  /*3cd0*/  ISETP.NE.AND P0, PT, R0, 0x18, PT ;  /* 0x000000180000780c */ /* 0x000fda0003f05270 */
[----:B------:R-:W-:Y:S05]  /*3ce0*/  @P0 BRA `(.L_x_82) ;  /* 0x000007d000000947 */ /* 0x000fea0003800000 */
[----:B------:R-:W-:Y:S01]  /*3cf0*/  PRMT R5, RZ, 0x5410, R4 ;  /* 0x00005410ff057816 */ /* 0x000fe20000000004 */
[----:B------:R-:W-:Y:S03]  /*3d00*/  BSSY B0, `(.L_x_95) ;  /* 0x000000e000007945 */ /* 0x000fe60003800000 */
[C---:B------:R-:W-:Y:S02]  /*3d10*/  LOP3.LUT R2, R5.reuse, 0x7fffffff, RZ, 0xc0, !PT ;  /* 0x7fffffff05027812 */ /* 0x040fe400078ec0ff */
[----:B------:R-:W-:Y:S02]  /*3d20*/  LOP3.LUT R0, R5, 0x80000000, RZ, 0xc0, !PT ;  /* 0x8000000005007812 */ /* 0x000fe400078ec0ff */
[----:B------:R-:W-:Y:S02]  /*3d30*/  ISETP.GT.U32.AND P0, PT, R2, 0x43efffff, PT ;  /* 0x43efffff0200780c */ /* 0x000fe40003f04070 */
[----:B------:R-:W-:Y:S01]  /*3d40*/  SHF.R.U32.HI R3, RZ, 0x18, R0 ;  /* 0x00000018ff037819 */ /* 0x000fe20000011600 */
[----:B------:R-:W-:-:S10]  /*3d50*/  IMAD.MOV.U32 R0, RZ, RZ, 0x7f ;  /* 0x0000007fff007424 */ /* 0x000fd400078e00ff */
[----:B------:R-:W-:Y:S05]  /*3d60*/  @P0 BRA `(.L_x_96) ;  /* 0x0000007000000947 */ /* 0x000fea0003800000 */
[----:B------:R-:W-:-:S13]  /*3d70*/  ISETP.GE.U32.AND P0, PT, R2, 0x3c800000, PT ;  /* 0x3c8000000200780c */ /* 0x000fda0003f06070 */
[----:B------:R-:W-:Y:S01]  /*3d80*/  @P0 SHF.R.U32.HI R0, RZ, 0x14, R5 ;  /* 0x00000014ff000819 */ /* 0x000fe20000011605 */
[----:B------:R-:W-:-:S03]  /*3d90*/  @!P0 FADD.FTZ R2, R2, 16384 ;  /* 0x4680000002028421 */ /* 0x000fc60000010000 */
[----:B------:R-:W-:-:S04]  /*3da0*/  @P0 LOP3.LUT R0, R0, 0x1, RZ, 0xc0, !PT ;  /* 0x0000000100000812 */ /* 0x000fc800078ec0ff */
[----:B------:R-:W-:-:S04]  /*3db0*/  @P0 IADD3 R0, R5, 0x407ffff, R0 ;  /* 0x0407ffff05000810 */ /* 0x000fc80007ffe000 */
[----:B------:R-:W-:Y:S02]  /*3dc0*/  @P0 SHF.R.U32.HI R0, RZ, 0x14, R0 ;  /* 0x00000014ff000819 */ /* 0x000fe40000011600 */
[----:B------:R-:W-:Y:S02]  /*3dd0*/  @!P0 IADD3 R0, R2, -0x46800000, RZ ;  /* 0xb980000002008810 */ /* 0x000fe40007ffe0ff */
.L_x_96:
[----:B------:R-:W-:Y:S05]  /*3de0*/  BSYNC B0 ;  /* 0x0000000000007941 */ /* 0x000fea0003800000 */
.L_x_95:
[----:B------:R-:W-:-:S05]  /*3df0*/  LOP3.LUT R3, R0, R3, RZ, 0xfc, !PT ;  /* 0x0000000300037212 */ /* 0x000fca00078efcff */
[----:B------:R1:W-:Y:S01]  /*3e00*/  STG.E.U8 [R16.64], R3 ;  /* 0x0000000310007986 */ /* 0x0003e2000c101124 */
[----:B------:R-:W-:Y:S05]  /*3e10*/  BRA `(.L_x_83) ;  /* 0x0000085000007947 */ /* 0x000fea0003800000 */
.L_x_94:
[----:B------:R-:W-:Y:S01]  /*3e20*/  PRMT R3, RZ, 0x5410, R4 ;  /* 0x00005410ff037816 */ /* 0x000fe20000000004 */
[----:B------:R-:W-:Y:S03]  /*3e30*/  BSSY B0, `(.L_x_97) ;  /* 0x000000f000007945 */ /* 0x000fe60003800000 */
[----:B------:R-:W-:-:S04]  /*3e40*/  LOP3.LUT R2, R3, 0x7fffffff, RZ, 0xc0, !PT ;  /* 0x7fffffff03027812 */ /* 0x000fc800078ec0ff */
[----:B------:R-:W-:-:S13]  /*3e50*/  ISETP.GT.U32.AND P0, PT, R2, 0x477fffff, PT ;  /* 0x477fffff0200780c */ /* 0x000fda0003f04070 */
[----:B------:R-:W-:Y:S05]  /*3e60*/  @P0 BRA `(.L_x_98) ;  /* 0x0000008000000947 */ /* 0x000fea0003800000 */
[----:B------:R-:W-:-:S13]  /*3e70*/  ISETP.GE.U32.AND P0, PT, R2, 0x38800000, PT ;  /* 0x388000000200780c */ /* 0x000fda0003f06070 */
[----:B------:R-:W-:Y:S01]  /*3e80*/  @P0 SHF.R.U32.HI R0, RZ, 0x15, R3 ;  /* 0x00000015ff000819 */ /* 0x000fe20000011603 */
[----:B------:R-:W-:-:S03]  /*3e90*/  @!P0 FADD.FTZ R2, R2, 128 ;  /* 0x4300000002028421 */ /* 0x000fc60000010000 */
[----:B------:R-:W-:-:S04]  /*3ea0*/  @P0 LOP3.LUT R0, R0, 0x1, RZ, 0xc0, !PT ;  /* 0x0000000100000812 */ /* 0x000fc800078ec0ff */
[----:B------:R-:W-:-:S04]  /*3eb0*/  @P0 IADD3 R0, R3, 0x80fffff, R0 ;  /* 0x080fffff03000810 */ /* 0x000fc80007ffe000 */
[----:B------:R-:W-:Y:S02]  /*3ec0*/  @P0 SHF.R.U32.HI R0, RZ, 0x15, R0 ;  /* 0x00000015ff000819 */ /* 0x000fe40000011600 */
[----:B------:R-:W-:Y:S01]  /*3ed0*/  @!P0 IADD3 R0, R2, -0x43000000, RZ ;  /* 0xbd00000002008810 */ /* 0x000fe20007ffe0ff */
[----:B------:R-:W-:Y:S05]  /*3ee0*/  BRA `(.L_x_99) ;  /* 0x0000003000007947 */ /* 0x000fea0003800000 */
.L_x_98:
[----:B------:R-:W-:Y:S01]  /*3ef0*/  IMAD.MOV.U32 R0, RZ, RZ, 0x7f ;  /* 0x0000007fff007424 */ /* 0x000fe200078e00ff */
[----:B------:R-:W-:-:S04]  /*3f00*/  ISETP.GT.U32.AND P0, PT, R2, 0x7f800000, PT ;  /* 0x7f8000000200780c */ /* 0x000fc80003f04070 */
[----:B------:R-:W-:-:S04]  /*3f10*/  SEL R0, R0, 0x7c, P0 ;  /* 0x0000007c00007807 */ /* 0x000fc80000000000 */
.L_x_99:
[----:B------:R-:W-:Y:S05]  /*3f20*/  BSYNC B0 ;  /* 0x0000000000007941 */ /* 0x000fea0003800000 */
.L_x_97:
[----:B------:R-:W-:-:S04]  /*3f30*/  LOP3.LUT R2, R3, 0x80000000, RZ, 0xc0, !PT ;  /* 0x8000000003027812 */ /* 0x000fc800078ec0ff */
[----:B------:R-:W-:-:S04]  /*3f40*/  SHF.R.U32.HI R3, RZ, 0x18, R2 ;  /* 0x00000018ff037819 */ /* 0x000fc80000011602 */
[----:B------:R-:W-:-:S05]  /*3f50*/  LOP3.LUT R3, R0, R3, RZ, 0xfc, !PT ;  /* 0x0000000300037212 */ /* 0x000fca00078efcff */
[----:B------:R1:W-:Y:S01]  /*3f60*/  STG.E.U8 [R16.64], R3 ;  /* 0x0000000310007986 */ /* 0x0003e2000c101124 */
[----:B------:R-:W-:Y:S05]  /*3f70*/  BRA `(.L_x_83) ;  /* 0x000006f000007947 */ /* 0x000fea0003800000 */
.L_x_93:
[----:B------:R1:W-:Y:S01]  /*3f80*/  STG.E.U16 [R16.64], R4 ;  /* 0x0000000410007986 */ /* 0x0003e2000c101524 */
[----:B------:R-:W-:Y:S05]  /*3f90*/  BRA `(.L_x_83) ;  /* 0x000006d000007947 */ /* 0x000fea0003800000 */
.L_x_90:
        /* <DEDUP_REMOVED lines=8> */
[----:B------:R-:W-:-:S06]  /*4020*/  PRMT R3, RZ, 0x5410, R4 ;  /* 0x00005410ff037816 */ /* 0x000fcc0000000004 */
[----:B------:R-:W1:Y:S02]  /*4030*/  F2I.FTZ.U32.TRUNC.NTZ R3, R3 ;  /* 0x0000000300037305 */ /* 0x000e64000021f000 */
[----:B-1----:R1:W-:Y:S01]  /*4040*/  STG.E.U16 [R16.64], R3 ;  /* 0x0000000310007986 */ /* 0x0023e2000c101524 */
[----:B------:R-:W-:Y:S05]  /*4050*/  BRA `(.L_x_83) ;  /* 0x0000061000007947 */ /* 0x000fea0003800000 */
.L_x_102:
[----:B------:R-:W-:Y:S01]  /*4060*/  PRMT R3, RZ, 0x5410, R4 ;  /* 0x00005410ff037816 */ /* 0x000fe20000000004 */
[----:B------:R-:W-:Y:S01]  /*4070*/  BSSY B0, `(.L_x_103) ;  /* 0x0000014000007945 */ /* 0x000fe20003800000 */
[----:B------:R-:W-:Y:S02]  /*4080*/  IMAD.MOV.U32 R8, RZ, RZ, 0x80 ;  /* 0x00000080ff087424 */ /* 0x000fe400078e00ff */
[----:B------:R-:W-:-:S04]  /*4090*/  LOP3.LUT R2, R3, 0x7fffffff, RZ, 0xc0, !PT ;  /* 0x7fffffff03027812 */ /* 0x000fc800078ec0ff */
[----:B------:R-:W-:-:S13]  /*40a0*/  ISETP.GT.U32.AND P0, PT, R2, 0x437fffff, PT ;  /* 0x437fffff0200780c */ /* 0x000fda0003f04070 */
[----:B------:R-:W-:Y:S05]  /*40b0*/  @P0 BRA `(.L_x_104) ;  /* 0x000000f000000947 */ /* 0x000fea0003800000 */
[----:B------:R-:W-:-:S13]  /*40c0*/  ISETP.GE.U32.AND P0, PT, R2, 0x3c000000, PT ;  /* 0x3c0000000200780c */ /* 0x000fda0003f06070 */
[----:B------:R-:W-:-:S04]  /*40d0*/  @P0 SHF.R.U32.HI R0, RZ, 0x14, R3 ;  /* 0x00000014ff000819 */ /* 0x000fc80000011603 */
[----:B------:R-:W-:-:S04]  /*40e0*/  @P0 LOP3.LUT R0, R0, 0x1, RZ, 0xc0, !PT ;  /* 0x0000000100000812 */ /* 0x000fc800078ec0ff */
[----:B------:R-:W-:-:S04]  /*40f0*/  @P0 IADD3 R0, R3, 0x487ffff, R0 ;  /* 0x0487ffff03000810 */ /* 0x000fc80007ffe000 */
[----:B------:R-:W-:-:S04]  /*4100*/  @P0 SHF.R.U32.HI R0, RZ, 0x14, R0 ;  /* 0x00000014ff000819 */ /* 0x000fc80000011600 */
[----:B------:R-:W-:Y:S01]  /*4110*/  @P0 LOP3.LUT R0, R0, 0xff, RZ, 0xc0, !PT ;  /* 0x000000ff00000812 */ /* 0x000fe200078ec0ff */
[----:B------:R-:W-:Y:S05]  /*4120*/  @P0 BRA `(.L_x_105) ;  /* 0x0000004000000947 */ /* 0x000fea0003800000 */
[----:B------:R-:W-:Y:S01]  /*4130*/  FADD.FTZ R0, R2, 8192 ;  /* 0x4600000002007421 */ /* 0x000fe20000010000 */
[----:B------:R-:W-:-:S04]  /*4140*/  PRMT R8, RZ, 0x7610, R8 ;  /* 0x00007610ff087816 */ /* 0x000fc80000000008 */
[----:B------:R-:W-:-:S13]  /*4150*/  LOP3.LUT P0, R0, R0, 0xff, RZ, 0xc0, !PT ;  /* 0x000000ff00007812 */ /* 0x000fda000780c0ff */
[----:B------:R-:W-:Y:S05]  /*4160*/  @!P0 BRA `(.L_x_104) ;  /* 0x0000004000008947 */ /* 0x000fea0003800000 */
.L_x_105:
[----:B------:R-:W-:-:S04]  /*4170*/  LOP3.LUT R2, R3, 0x80000000, RZ, 0xc0, !PT ;  /* 0x8000000003027812 */ /* 0x000fc800078ec0ff */
[----:B------:R-:W-:-:S04]  /*4180*/  SHF.R.U32.HI R3, RZ, 0x18, R2 ;  /* 0x00000018ff037819 */ /* 0x000fc80000011602 */
[----:B------:R-:W-:-:S04]  /*4190*/  LOP3.LUT R0, R0, R3, RZ, 0xfc, !PT ;  /* 0x0000000300007212 */ /* 0x000fc800078efcff */
[----:B------:R-:W-:Y:S02]  /*41a0*/  PRMT R8, R0, 0x7610, R8 ;  /* 0x0000761000087816 */ /* 0x000fe40000000008 */
.L_x_104:
[----:B------:R-:W-:Y:S05]  /*41b0*/  BSYNC B0 ;  /* 0x0000000000007941 */ /* 0x000fea0003800000 */
.L_x_103:
[----:B------:R1:W-:Y:S01]  /*41c0*/  STG.E.U8 [R16.64], R8 ;  /* 0x0000000810007986 */ /* 0x0003e2000c101124 */
[----:B------:R-:W-:Y:S05]  /*41d0*/  BRA `(.L_x_83) ;  /* 0x0000049000007947 */ /* 0x000fea0003800000 */
.L_x_101:
        /* <DEDUP_REMOVED lines=17> */
.L_x_108:
[----:B------:R-:W-:-:S04]  /*42f0*/  LOP3.LUT R2, R3, 0x80000000, RZ, 0xc0, !PT ;  /* 0x8000000003027812 */ /* 0x000fc800078ec0ff */
[----:B------:R-:W-:-:S04]  /*4300*/  SHF.R.U32.HI R3, RZ, 0x18, R2 ;  /* 0x00000018ff037819 */ /* 0x000fc80000011602 */
[----:B------:R-:W-:-:S04]  /*4310*/  LOP3.LUT R0, R0, R3, RZ, 0xfc, !PT ;  /* 0x0000000300007212 */ /* 0x000fc800078efcff */
[----:B------:R-:W-:Y:S02]  /*4320*/  PRMT R8, R0, 0x7610, R8 ;  /* 0x0000761000087816 */ /* 0x000fe40000000008 */
.L_x_107:
[----:B------:R-:W-:Y:S05]  /*4330*/  BSYNC B0 ;  /* 0x0000000000007941 */ /* 0x000fea0003800000 */
.L_x_106:
[----:B------:R1:W-:Y:S01]  /*4340*/  STG.E.U8 [R16.64], R8 ;  /* 0x0000000810007986 */ /* 0x0003e2000c101124 */
[----:B------:R-:W-:Y:S05]  /*4350*/  BRA `(.L_x_83) ;  /* 0x0000031000007947 */ /* 0x000fea0003800000 */
.L_x_100:
[----:B------:R-:W-:-:S13]  /*4360*/  ISETP.NE.AND P0, PT, R0, 0x1c, PT ;  /* 0x0000001c0000780c */ /* 0x000fda0003f05270 */
[----:B------:R-:W-:Y:S05]  /*4370*/  @!P0 BRA `(.L_x_109) ;  /* 0x000002c000008947 */ /* 0x000fea0003800000 */
[----:B------:R-:W-:-:S13]  /*4380*/  ISETP.NE.AND P0, PT, R0, 0x1d, PT ;  /* 0x0000001d0000780c */ /* 0x000fda0003f05270 */
[----:B------:R-:W-:Y:S05]  /*4390*/  @!P0 BRA `(.L_x_110) ;  /* 0x0000026000008947 */ /* 0x000fea0003800000 */
[----:B------:R-:W-:-:S13]  /*43a0*/  ISETP.NE.AND P0, PT, R0, 0x2c, PT ;  /* 0x0000002c0000780c */ /* 0x000fda0003f05270 */
[----:B------:R-:W-:Y:S05]  /*43b0*/  @P0 BRA `(.L_x_82) ;  /* 0x0000010000000947 */ /* 0x000fea0003800000 */
[----:B------:R-:W-:Y:S02]  /*43c0*/  PRMT R3, RZ, 0x5410, R4 ;  /* 0x00005410ff037816 */ /* 0x000fe40000000004 */
[----:B------:R-:W-:Y:S02]  /*43d0*/  PLOP3.LUT P0, PT, PT, PT, PT, 0x80, 0x0 ;  /* 0x000000000000781c */ /* 0x000fe40003f0f070 */
[----:B------:R-:W-:-:S04]  /*43e0*/  SHF.R.U32.HI R4, RZ, 0x17, R3 ;  /* 0x00000017ff047819 */ /* 0x000fc80000011603 */
[----:B------:R-:W-:-:S04]  /*43f0*/  LOP3.LUT R2, R4, 0xff, RZ, 0xc0, !PT ;  /* 0x000000ff04027812 */ /* 0x000fc800078ec0ff */
[----:B------:R-:W-:-:S13]  /*4400*/  ISETP.NE.AND P2, PT, R2, 0xff, PT ;  /* 0x000000ff0200780c */ /* 0x000fda0003f45270 */
[--C-:B------:R-:W-:Y:S02]  /*4410*/  @P2 SHF.R.U32.HI R0, RZ, 0x16, R3.reuse ;  /* 0x00000016ff002819 */ /* 0x100fe40000011603 */
[----:B------:R-:W-:Y:S01]  /*4420*/  @P2 LOP3.LUT P1, RZ, R2, 0x3fffff, R3, 0xf8, !PT ;  /* 0x003fffff02ff2812 */ /* 0x000fe2000782f803 */
[----:B------:R-:W-:Y:S01]  /*4430*/  IMAD.MOV.U32 R3, RZ, RZ, 0xff ;  /* 0x000000ffff037424 */ /* 0x000fe200078e00ff */
[----:B------:R-:W-:-:S04]  /*4440*/  @P2 LOP3.LUT R0, R0, 0x1, RZ, 0xc0, !PT ;  /* 0x0000000100002812 */ /* 0x000fc800078ec0ff */
[----:B------:R-:W-:Y:S02]  /*4450*/  @P2 ISETP.EQ.U32.AND P1, PT, R0, 0x1, P1 ;  /* 0x000000010000280c */ /* 0x000fe40000f22070 */
[----:B------:R-:W-:Y:S02]  /*4460*/  @P2 IADD3 R0, R4, 0x1, RZ ;  /* 0x0000000104002810 */ /* 0x000fe40007ffe0ff */
[----:B------:R-:W-:-:S13]  /*4470*/  @P2 PLOP3.LUT P0, PT, P1, PT, PT, 0x80, 0x0 ;  /* 0x000000000000281c */ /* 0x000fda0000f0f070 */
[----:B------:R-:W-:-:S04]  /*4480*/  @!P0 IMAD.MOV R0, RZ, RZ, R4 ;  /* 0x000000ffff008224 */ /* 0x000fc800078e0204 */
[----:B------:R-:W-:-:S05]  /*4490*/  @P2 IMAD.MOV.U32 R3, RZ, RZ, R0 ;  /* 0x000000ffff032224 */ /* 0x000fca00078e0000 */
[----:B------:R1:W-:Y:S01]  /*44a0*/  STG.E.U8 [R16.64], R3 ;  /* 0x0000000310007986 */ /* 0x0003e2000c101124 */
[----:B------:R-:W-:Y:S05]  /*44b0*/  BRA `(.L_x_83) ;  /* 0x000001b000007947 */ /* 0x000fea0003800000 */
.L_x_82:
[----:B------:R-:W-:Y:S01]  /*44c0*/  MOV R2, 0x0 ;  /* 0x0000000000027802 */ /* 0x000fe20000000f00 */
[----:B------:R-:W-:Y:S02]  /*44d0*/  IMAD.MOV.U32 R4, RZ, RZ, c[0x4][0x178] ;  /* 0x01005e00ff047624 */ /* 0x000fe400078e00ff */
[----:B------:R-:W-:Y:S02]  /*44e0*/  IMAD.MOV.U32 R5, RZ, RZ, c[0x4][0x17c] ;  /* 0x01005f00ff057624 */ /* 0x000fe400078e00ff */
[----:B------:R-:W-:Y:S01]  /*44f0*/  IMAD.MOV.U32 R6, RZ, RZ, c[0x4][0x180] ;  /* 0x01006000ff067624 */ /* 0x000fe200078e00ff */
[----:B------:R-:W1:Y:S01]  /*4500*/  LDC.64 R2, c[0x4][R2] ;  /* 0x0100000002027b82 */ /* 0x000e620000000a00 */
[----:B------:R-:W-:Y:S02]  /*4510*/  IMAD.MOV.U32 R7, RZ, RZ, c[0x4][0x184] ;  /* 0x01006100ff077624 */ /* 0x000fe400078e00ff */
[----:B------:R-:W-:-:S02]  /*4520*/  IMAD.MOV.U32 R8, RZ, RZ, 0x65 ;  /* 0x00000065ff087424 */ /* 0x000fc400078e00ff */
[----:B------:R-:W-:Y:S02]  /*4530*/  IMAD.MOV.U32 R10, RZ, RZ, c[0x4][0x90] ;  /* 0x01002400ff0a7624 */ /* 0x000fe400078e00ff */
[----:B------:R-:W-:Y:S02]  /*4540*/  IMAD.MOV.U32 R11, RZ, RZ, c[0x4][0x94] ;  /* 0x01002500ff0b7624 */ /* 0x000fe400078e00ff */
[----:B------:R-:W-:Y:S02]  /*4550*/  IMAD.MOV.U32 R12, RZ, RZ, 0x1 ;  /* 0x00000001ff0c7424 */ /* 0x000fe400078e00ff */
[----:B------:R-:W-:Y:S02]  /*4560*/  IMAD.MOV.U32 R13, RZ, RZ, RZ ;  /* 0x000000ffff0d7224 */ /* 0x000fe400078e00ff */
[----:B------:R-:W-:Y:S01]  /*4570*/  LEPC R14 ;  /* 0x00000000000e734e */ /* 0x000fe20000000000 */
[----:B0-----:R-:W-:Y:S02]  /*4580*/  MOV R9, 0x45f0 ;  /* 0x000045f000097802 */ /* 0x001fe40000000f00 */
[----:B------:R-:W-:Y:S02]  /*4590*/  MOV R20, 0x4570 ;  /* 0x0000457000147802 */ /* 0x000fe40000000f00 */
[----:B------:R-:W-:-:S02]  /*45a0*/  MOV R21, 0x0 ;  /* 0x0000000000157802 */ /* 0x000fc40000000f00 */
[----:B------:R-:W-:Y:S02]  /*45b0*/  MOV R0, 0x0 ;  /* 0x0000000000007802 */ /* 0x000fe40000000f00 */
[----:B------:R-:W-:-:S04]  /*45c0*/  IADD3 R20, P0, P1, -R20, R9, R14 ;  /* 0x0000000914147210 */ /* 0x000fc8000791e10e */
[----:B------:R-:W-:-:S04]  /*45d0*/  IADD3.X R21, ~R0, R21, R15, P0, P1 ;  /* 0x0000001500157210 */ /* 0x000fc800007e250f */
[----:B-1----:R-:W-:Y:S05]  /*45e0*/  CALL.ABS.NOINC R2 ;  /* 0x0000000002007343 */ /* 0x002fea0003c00000 */
[----:B------:R-:W-:Y:S05]  /*45f0*/  BRA `(.L_x_83) ;  /* 0x0000007000007947 */ /* 0x000fea0003800000 */
.L_x_110:
[----:B------:R-:W-:-:S06]  /*4600*/  PRMT R2, RZ, 0x5410, R4 ;  /* 0x00005410ff027816 */ /* 0x000fcc0000000004 */
[----:B------:R-:W1:Y:S02]  /*4610*/  F2I.U64.TRUNC R2, R2 ;  /* 0x0000000200027311 */ /* 0x000e64000020d800 */
[----:B-1----:R1:W-:Y:S01]  /*4620*/  STG.E.64 [R16.64], R2 ;  /* 0x0000000210007986 */ /* 0x0023e2000c101b24 */
[----:B------:R-:W-:Y:S05]  /*4630*/  BRA `(.L_x_83) ;  /* 0x0000003000007947 */ /* 0x000fea0003800000 */
.L_x_109:
[----:B------:R-:W-:-:S04]  /*4640*/  PRMT R4, RZ, 0x5410, R4 ;  /* 0x00005410ff047816 */ /* 0x000fc80000000004 */
[----:B------:R-:W1:Y:S02]  /*4650*/  F2I.FTZ.U32.TRUNC.NTZ R3, R4 ;  /* 0x0000000400037305 */ /* 0x000e64000021f000 */
[----:B-1----:R1:W-:Y:S02]  /*4660*/  STG.E [R16.64], R3 ;  /* 0x0000000310007986 */ /* 0x0023e4000c101924 */
.L_x_83:
[----:B------:R-:W-:-:S05]  /*4670*/  IMAD R18, R19, 0x200, R18 ;  /* 0x0000020013127824 */ /* 0x000fca00078e0212 */
[----:B------:R-:W-:Y:S02]  /*4680*/  IADD3 R23, R18, 0x80, RZ ;  /* 0x0000008012177810 */ /* 0x000fe40007ffe0ff */
.L_x_1:
[----:B------:R-:W-:Y:S05]  /*4690*/  BSYNC B6 ;  /* 0x0000000000067941 */ /* 0x000fea0003800000 */
.L_x_0:
[----:B------:R-:W-:Y:S01]  /*46a0*/  ISETP.GE.AND P0, PT, R23, c[0x0][0x160], PT ;  /* 0x0000580017007a0c */ /* 0x000fe20003f06270 */
[----:B------:R-:W-:-:S12]  /*46b0*/  BSSY B6, `(.L_x_111) ;  /* 0x00008c6000067945 */ /* 0x000fd80003800000 */
[----:B------:R-:W-:Y:S05]  /*46c0*/  @P0 BRA `(.L_x_112) ;  /* 0x00008c4000000947 */ /* 0x000fea0003800000 */
[----:B------:R-:W-:Y:S01]  /*46d0*/  ISETP.NE.AND P0, PT, RZ, c[0x0][0x168], PT ;  /* 0x00005a00ff007a0c */ /* 0x000fe20003f05270 */
[----:B------:R-:W-:Y:S02]  /*46e0*/  IMAD.MOV.U32 R18, RZ, RZ, RZ ;  /* 0x000000ffff127224 */ /* 0x000fe400078e00ff */
[----:B-1----:R-:W-:Y:S02]  /*46f0*/  IMAD.MOV.U32 R0, RZ, RZ, RZ ;  /* 0x000000ffff007224 */ /* 0x002fe400078e00ff */
[----:B------:R-:W-:-:S08]  /*4700*/  IMAD.MOV.U32 R16, RZ, RZ, RZ ;  /* 0x000000ffff107224 */ /* 0x000fd000078e00ff */
[----:B------:R-:W-:Y:S05]  /*4710*/  @!P0 BRA `(.L_x_113) ;  /* 0x00000fa000008947 */ /* 0x000fea0003800000 */
[----:B------:R-:W-:Y:S02]  /*4720*/  IMAD.MOV.U32 R22, RZ, RZ, RZ ;  /* 0x000000ffff167224 */ /* 0x000fe400078e00ff */
[----:B------:R-:W-:Y:S02]  /*4730*/  IMAD.MOV.U32 R0, RZ, RZ, 0x1 ;  /* 0x00000001ff007424 */ /* 0x000fe400078e00ff */
[----:B------:R-:W-:-:S03]  /*4740*/  IMAD.HI.U32 R2, R23, c[0x0][0x170], R22 ;  /* 0x00005c0017027a27 */ /* 0x000fc600078e0016 */
[----:B------:R-:W-:Y:S02]  /*4750*/  ISETP.NE.AND P0, PT, R0, c[0x0][0x168], PT ;  /* 0x00005a0000007a0c */ /* 0x000fe40003f05270 */
[----:B------:R-:W-:-:S05]  /*4760*/  SHF.R.U32.HI R3, RZ, c[0x0][0x174], R2 ;  /* 0x00005d00ff037a19 */ /* 0x000fca0000011602 */
[----:B------:R-:W-:-:S04]  /*4770*/  IMAD.MOV R18, RZ, RZ, -R3 ;  /* 0x000000ffff127224 */ /* 0x000fc800078e0a03 */
[----:B------:R-:W-:-:S04]  /*4780*/  IMAD R18, R18, c[0x0][0x16c], R23 ;  /* 0x00005b0012127a24 */ /* 0x000fc800078e0217 */
[C---:B------:R-:W-:Y:S02]  /*4790*/  IMAD R16, R18.reuse, c[0x0][0x298], RZ ;  /* 0x0000a60012107a24 */ /* 0x040fe400078e02ff */
[C---:B------:R-:W-:Y:S02]  /*47a0*/  IMAD R0, R18.reuse, c[0x0][0x29c], RZ ;  /* 0x0000a70012007a24 */ /* 0x040fe400078e02ff */
[----:B------:R-:W-:Y:S01]  /*47b0*/  IMAD R18, R18, c[0x0][0x2a0], RZ ;  /* 0x0000a80012127a24 */ /* 0x000fe200078e02ff */
        /* <DEDUP_REMOVED lines=240> */
.L_x_113:
[----:B------:R-:W1:Y:S01]  /*56c0*/  LDC.U8 R5, c[0x0][0x3e2] ;  /* 0x0000f880ff057b82 */ /* 0x000e620000000000 */
[----:B------:R-:W-:Y:S02]  /*56d0*/  IADD3 R16, P0, R16, c[0x0][0x3c8], RZ ;  /* 0x0000f20010107a10 */ /* 0x000fe40007f1e0ff */
[----:B------:R-:W-:-:S03]  /*56e0*/  IADD3 R2, P1, R0, c[0x0][0x3d0], RZ ;  /* 0x0000f40000027a10 */ /* 0x000fc60007f3e0ff */
[----:B------:R-:W-:Y:S02]  /*56f0*/  IMAD.X R17, RZ, RZ, c[0x0][0x3cc], P0 ;  /* 0x0000f300ff117624 */ /* 0x000fe400000e06ff */
        /* <DEDUP_REMOVED lines=13> */
[----:B--2---:R-:W1:Y:S02]  /*57d0*/  I2F.S16 R0, R2 ;  /* 0x0000000200007306 */ /* 0x004e640000101400 */
[----:B-1----:R-:W-:-:S04]  /*57e0*/  F2FP.BF16.PACK_AB R0, RZ, R0 ;  /* 0x00000000ff00723e */ /* 0x002fc800000010ff */
[----:B------:R-:W-:Y:S01]  /*57f0*/  PRMT R19, R0, 0x7610, R19 ;  /* 0x0000761000137816 */ /* 0x000fe20000000013 */
[----:B------:R-:W-:Y:S05]  /*5800*/  BRA `(.L_x_119) ;  /* 0x00000f5000007947 */ /* 0x000fea0003800000 */
.L_x_117:
[----:B------:R-:W2:Y:S02]  /*5810*/  LDG.E.U8 R2, [R2.64] ;  /* 0x0000002402027981 */ /* 0x000ea4000c1e1100 */
[----:B--2---:R-:W1:Y:S02]  /*5820*/  I2F.U16 R0, R2 ;  /* 0x0000000200007306 */ /* 0x004e640000101000 */
[----:B-1----:R-:W-:-:S04]  /*5830*/  F2FP.BF16.PACK_AB R0, RZ, R0 ;  /* 0x00000000ff00723e */ /* 0x002fc800000010ff */
[----:B------:R-:W-:Y:S01]  /*5840*/  PRMT R19, R0, 0x7610, R19 ;  /* 0x0000761000137816 */ /* 0x000fe20000000013 */
[----:B------:R-:W-:Y:S05]  /*5850*/  BRA `(.L_x_119) ;  /* 0x00000f0000007947 */ /* 0x000fea0003800000 */
.L_x_116:
[----:B------:R-:W-:-:S13]  /*5860*/  ISETP.NE.AND P0, PT, R4, 0x2, PT ;  /* 0x000000020400780c */ /* 0x000fda0003f05270 */
[----:B------:R-:W-:Y:S05]  /*5870*/  @!P0 BRA `(.L_x_120) ;  /* 0x000000e000008947 */ /* 0x000fea0003800000 */
[----:B------:R-:W-:-:S13]  /*5880*/  ISETP.NE.AND P0, PT, R4, 0x3, PT ;  /* 0x000000030400780c */ /* 0x000fda0003f05270 */
[----:B------:R-:W-:Y:S05]  /*5890*/  @!P0 BRA `(.L_x_121) ;  /* 0x0000007000008947 */ /* 0x000fea0003800000 */
[----:B------:R-:W-:-:S13]  /*58a0*/  ISETP.NE.AND P0, PT, R4, 0x4, PT ;  /* 0x000000040400780c */ /* 0x000fda0003f05270 */
[----:B------:R-:W-:Y:S05]  /*58b0*/  @P0 BRA `(.L_x_118) ;  /* 0x00000cc000000947 */ /* 0x000fea0003800000 */
[----:B------:R-:W2:Y:S02]  /*58c0*/  LDG.E.64 R2, [R2.64] ;  /* 0x0000002402027981 */ /* 0x000ea4000c1e1b00 */
[----:B--2---:R-:W1:Y:S02]  /*58d0*/  I2F.S64 R0, R2 ;  /* 0x0000000200007312 */ /* 0x004e640000301400 */
[----:B-1----:R-:W-:-:S04]  /*58e0*/  F2FP.BF16.PACK_AB R0, RZ, R0 ;  /* 0x00000000ff00723e */ /* 0x002fc800000010ff */
[----:B------:R-:W-:Y:S01]  /*58f0*/  PRMT R19, R0, 0x7610, R19 ;  /* 0x0000761000137816 */ /* 0x000fe20000000013 */
[----:B------:R-:W-:Y:S05]  /*5900*/  BRA `(.L_x_119) ;  /* 0x00000e5000007947 */ /* 0x000fea0003800000 */
.L_x_121:
[----:B------:R-:W2:Y:S02]  /*5910*/  LDG.E R2, [R2.64] ;  /* 0x0000002402027981 */ /* 0x000ea4000c1e1900 */
[----:B--2---:R-:W1:Y:S02]  /*5920*/  I2F R0, R2 ;  /* 0x0000000200007306 */ /* 0x004e640000201400 */
[----:B-1----:R-:W-:-:S04]  /*5930*/  F2FP.BF16.PACK_AB R0, RZ, R0 ;  /* 0x00000000ff00723e */ /* 0x002fc800000010ff */
[----:B------:R-:W-:Y:S01]  /*5940*/  PRMT R19, R0, 0x7610, R19 ;  /* 0x0000761000137816 */ /* 0x000fe20000000013 */
[----:B------:R-:W-:Y:S05]  /*5950*/  BRA `(.L_x_119) ;  /* 0x00000e0000007947 */ /* 0x000fea0003800000 */
.L_x_120:
[----:B------:R-:W2:Y:S02]  /*5960*/  LDG.E.U16 R2, [R2.64] ;  /* 0x0000002402027981 */ /* 0x000ea4000c1e1500 */
[----:B--2---:R-:W1:Y:S02]  /*5970*/  I2F.S16 R0, R2 ;  /* 0x0000000200007306 */ /* 0x004e640000101400 */
[----:B-1----:R-:W-:-:S04]  /*5980*/  F2FP.BF16.PACK_AB R0, RZ, R0 ;  /* 0x00000000ff00723e */ /* 0x002fc800000010ff */
[----:B------:R-:W-:Y:S01]  /*5990*/  PRMT R19, R0, 0x7610, R19 ;  /* 0x0000761000137816 */ /* 0x000fe20000000013 */
[----:B------:R-:W-:Y:S05]  /*59a0*/  BRA `(.L_x_119) ;  /* 0x00000db000007947 */ /* 0x000fea0003800000 */
.L_x_115:
        /* <DEDUP_REMOVED lines=9> */
.L_x_123:
[----:B------:R-:W2:Y:S02]  /*5a40*/  LDG.E.U16 R0, [R2.64] ;  /* 0x0000002402007981 */ /* 0x000ea4000c1e1500 */
[----:B--2---:R-:W-:-:S05]  /*5a50*/  HADD2.F32 R0, -RZ, R0.H0_H0 ;  /* 0x20000000ff007230 */ /* 0x004fca0000004100 */
[----:B------:R-:W-:-:S04]  /*5a60*/  F2FP.BF16.PACK_AB R0, RZ, R0 ;  /* 0x00000000ff00723e */ /* 0x000fc800000010ff */
[----:B------:R-:W-:Y:S01]  /*5a70*/  PRMT R19, R0, 0x7610, R19 ;  /* 0x0000761000137816 */ /* 0x000fe20000000013 */
[----:B------:R-:W-:Y:S05]  /*5a80*/  BRA `(.L_x_119) ;  /* 0x00000cd000007947 */ /* 0x000fea0003800000 */
.L_x_122:
        /* <DEDUP_REMOVED lines=9> */
.L_x_125:
[----:B------:R-:W2:Y:S02]  /*5b20*/  LDG.E.U16 R2, [R2.64] ;  /* 0x0000002402027981 */ /* 0x000ea4000c1e1500 */
[----:B--2---:R-:W-:-:S05]  /*5b30*/  HADD2.F32 R0, -RZ, R2.H0_H0 ;  /* 0x20000002ff007230 */ /* 0x004fca0000004100 */
[----:B------:R-:W-:-:S04]  /*5b40*/  F2FP.BF16.PACK_AB R0, RZ, R0 ;  /* 0x00000000ff00723e */ /* 0x000fc800000010ff */
[----:B------:R-:W-:Y:S01]  /*5b50*/  PRMT R19, R0, 0x7610, R19 ;  /* 0x0000761000137816 */ /* 0x000fe20000000013 */
[----:B------:R-:W-:Y:S05]  /*5b60*/  BRA `(.L_x_119) ;  /* 0x00000bf000007947 */ /* 0x000fea0003800000 */
.L_x_124:
[----:B------:R-:W2:Y:S02]  /*5b70*/  LDG.E.64 R2, [R2.64] ;  /* 0x0000002402027981 */ /* 0x000ea4000c1e1b00 */
[----:B--2---:R-:W1:Y:S01]  /*5b80*/  F2F.F32.F64 R0, R2 ;  /* 0x0000000200007310 */ /* 0x004e620000301000 */
[----:B------:R-:W1:-:S14]  /*5b90*/  DSETP.GEU.AND P0, PT, |R2|, c[0x2][0x0], PT ;  /* 0x008000000200762a */ /* 0x000e5c0003f0e200 */
[----:B-1----:R-:W-:-:S05]  /*5ba0*/  @!P0 FMUL R0, R0, 1.175494350822287508e-38 ;  /* 0x0080000000008820 */ /* 0x002fca0000400000 */
[----:B------:R-:W-:-:S04]  /*5bb0*/  F2FP.BF16.PACK_AB R0, RZ, R0 ;  /* 0x00000000ff00723e */ /* 0x000fc800000010ff */
[----:B------:R-:W-:Y:S01]  /*5bc0*/  PRMT R19, R0, 0x7610, R19 ;  /* 0x0000761000137816 */ /* 0x000fe20000000013 */
[----:B------:R-:W-:Y:S05]  /*5bd0*/  BRA `(.L_x_119) ;  /* 0x00000b8000007947 */ /* 0x000fea0003800000 */
.L_x_114:
        /* <DEDUP_REMOVED lines=14> */
.L_x_128:
[----:B------:R-:W2:Y:S02]  /*5cc0*/  LDG.E.64 R2, [R2.64] ;  /* 0x0000002402027981 */ /* 0x000ea4000c1e1b00 */
[----:B--2---:R-:W1:Y:S01]  /*5cd0*/  F2F.F32.F64 R0, R2 ;  /* 0x0000000200007310 */ /* 0x004e620000301000 */
[----:B------:R-:W1:-:S14]  /*5ce0*/  DSETP.GEU.AND P0, PT, |R2|, c[0x2][0x0], PT ;  /* 0x008000000200762a */ /* 0x000e5c0003f0e200 */
[----:B-1----:R-:W-:-:S05]  /*5cf0*/  @!P0 FMUL R0, R0, 1.175494350822287508e-38 ;  /* 0x0080000000008820 */ /* 0x002fca0000400000 */
[----:B------:R-:W-:-:S04]  /*5d00*/  F2FP.BF16.PACK_AB R0, RZ, R0 ;  /* 0x00000000ff00723e */ /* 0x000fc800000010ff */
[----:B------:R-:W-:Y:S01]  /*5d10*/  PRMT R19, R0, 0x7610, R19 ;  /* 0x0000761000137816 */ /* 0x000fe20000000013 */
[----:B------:R-:W-:Y:S05]  /*5d20*/  BRA `(.L_x_119) ;  /* 0x00000a3000007947 */ /* 0x000fea0003800000 */
.L_x_127:
        /* <DEDUP_REMOVED lines=10> */
[----:B------:R-:W1:Y:S01]  /*5dd0*/  FLO.U32 R5, R4 ;  /* 0x0000000400057300 */ /* 0x000e6200000e0000 */
[C---:B------:R-:W-:Y:S02]  /*5de0*/  IADD3 R6, R4.reuse, 0x1000000, RZ ;  /* 0x0100000004067810 */ /* 0x040fe40007ffe0ff */
[----:B------:R-:W-:Y:S02]  /*5df0*/  IADD3 R2, R4, -0x1, RZ ;  /* 0xffffffff04027810 */ /* 0x000fe40007ffe0ff */
[----:B------:R-:W-:Y:S02]  /*5e00*/  SHF.R.S32.HI R6, RZ, 0x8, R6 ;  /* 0x00000008ff067819 */ /* 0x000fe40000011406 */
[----:B------:R-:W-:Y:S02]  /*5e10*/  SHF.R.S32.HI R2, RZ, 0x1f, R2 ;  /* 0x0000001fff027819 */ /* 0x000fe40000011402 */
[----:B-1----:R-:W-:-:S04]  /*5e20*/  IADD3 R5, -R5, 0x1f, RZ ;  /* 0x0000001f05057810 */ /* 0x002fc80007ffe1ff */
        /* <DEDUP_REMOVED lines=12> */
.L_x_130:
        /* <DEDUP_REMOVED lines=15> */
.L_x_129:
[----:B------:R1:W5:Y:S01]  /*5fe0*/  LDG.E.U16 R19, [R2.64] ;  /* 0x0000002402137981 */ /* 0x000362000c1e1500 */
[----:B------:R-:W-:Y:S05]  /*5ff0*/  BRA `(.L_x_119) ;  /* 0x0000076000007947 */ /* 0x000fea0003800000 */
.L_x_126:
        /* <DEDUP_REMOVED lines=9> */
[----:B--2---:R-:W1:Y:S02]  /*6090*/  I2F.U16 R0, R0 ;  /* 0x0000000000007306 */ /* 0x004e640000101000 */
[----:B-1----:R-:W-:Y:S01]  /*60a0*/  F2FP.BF16.PACK_AB R19, RZ, R0 ;  /* 0x00000000ff13723e */ /* 0x002fe200000010ff */
[----:B------:R-:W-:Y:S05]  /*60b0*/  BRA `(.L_x_119) ;  /* 0x000006a000007947 */ /* 0x000fea0003800000 */
.L_x_133:
        /* <DEDUP_REMOVED lines=15> */
[----:B------:R-:W1:Y:S02]  /*61b0*/  FLO.U32 R3, R2 ;  /* 0x0000000200037300 */ /* 0x000e6400000e0000 */
[----:B-1----:R-:W-:-:S04]  /*61c0*/  IADD3 R3, -R3, 0x1f, RZ ;  /* 0x0000001f03037810 */ /* 0x002fc80007ffe1ff */
[----:B------:R-:W-:Y:S02]  /*61d0*/  IADD3 R5, R3, -0x1c, RZ ;  /* 0xffffffe403057810 */ /* 0x000fe40007ffe0ff */
[----:B------:R-:W-:Y:S02]  /*61e0*/  IADD3 R0, R0, 0x1d, -R3 ;  /* 0x0000001d00007810 */ /* 0x000fe40007ffe803 */
[----:B------:R-:W-:-:S04]  /*61f0*/  SHF.L.U32 R5, R2, R5, RZ ;  /* 0x0000000502057219 */ /* 0x000fc800000006ff */
[----:B------:R-:W-:Y:S02]  /*6200*/  LOP3.LUT R2, R5, 0x7, RZ, 0xc0, !PT ;  /* 0x0000000705027812 */ /* 0x000fe400078ec0ff */
.L_x_137:
[----:B------:R-:W-:Y:S05]  /*6210*/  BSYNC B1 ;  /* 0x0000000000017941 */ /* 0x000fea0003800000 */
.L_x_136:
[----:B------:R-:W-:Y:S01]  /*6220*/  LEA R3, R0, 0x3b800000, 0x17 ;  /* 0x3b80000000037811 */ /* 0x000fe200078eb8ff */
[----:B------:R-:W-:-:S05]  /*6230*/  IMAD.SHL.U32 R0, R2, 0x100000, RZ ;  /* 0x0010000002007824 */ /* 0x000fca00078e00ff */
[----:B------:R-:W-:Y:S02]  /*6240*/  LOP3.LUT R0, R3, R0, R4, 0xfe, !PT ;  /* 0x0000000003007212 */ /* 0x000fe400078efe04 */
.L_x_135:
[----:B------:R-:W-:Y:S05]  /*6250*/  BSYNC B0 ;  /* 0x0000000000007941 */ /* 0x000fea0003800000 */
.L_x_134:
[----:B------:R-:W-:-:S04]  /*6260*/  F2FP.BF16.PACK_AB R0, RZ, R0 ;  /* 0x00000000ff00723e */ /* 0x000fc800000010ff */
[----:B------:R-:W-:Y:S01]  /*6270*/  PRMT R19, R0, 0x7610, R19 ;  /* 0x0000761000137816 */ /* 0x000fe20000000013 */
[----:B------:R-:W-:Y:S05]  /*6280*/  BRA `(.L_x_119) ;  /* 0x000004d000007947 */ /* 0x000fea0003800000 */
.L_x_132:
        /* <DEDUP_REMOVED lines=21> */
.L_x_141:
[----:B------:R-:W-:Y:S05]  /*63e0*/  BSYNC B1 ;  /* 0x0000000000017941 */ /* 0x000fea0003800000 */
.L_x_140:
[----:B------:R-:W-:Y:S01]  /*63f0*/  LEA R3, R0, 0x37800000, 0x17 ;  /* 0x3780000000037811 */ /* 0x000fe200078eb8ff */
[----:B------:R-:W-:-:S05]  /*6400*/  IMAD.SHL.U32 R0, R2, 0x200000, RZ ;  /* 0x0020000002007824 */ /* 0x000fca00078e00ff */
[----:B------:R-:W-:Y:S02]  /*6410*/  LOP3.LUT R0, R3, R0, R4, 0xfe, !PT ;  /* 0x0000000003007212 */ /* 0x000fe400078efe04 */
.L_x_139:
[----:B------:R-:W-:Y:S05]  /*6420*/  BSYNC B0 ;  /* 0x0000000000007941 */ /* 0x000fea0003800000 */
.L_x_138:
[----:B------:R-:W-:-:S04]  /*6430*/  F2FP.BF16.PACK_AB R0, RZ, R0 ;  /* 0x00000000ff00723e */ /* 0x000fc800000010ff */
[----:B------:R-:W-:Y:S01]  /*6440*/  PRMT R19, R0, 0x7610, R19 ;  /* 0x0000761000137816 */ /* 0x000fe20000000013 */
[----:B------:R-:W-:Y:S05]  /*6450*/  BRA `(.L_x_119) ;  /* 0x0000030000007947 */ /* 0x000fea0003800000 */
.L_x_131:
        /* <DEDUP_REMOVED lines=14> */
.L_x_145:
[----:B------:R-:W-:Y:S05]  /*6540*/  BSYNC B0 ;  /* 0x0000000000007941 */ /* 0x000fea0003800000 */
.L_x_144:
[----:B------:R-:W-:-:S04]  /*6550*/  F2FP.BF16.PACK_AB R0, RZ, R0 ;  /* 0x00000000ff00723e */ /* 0x000fc800000010ff */
[----:B------:R-:W-:Y:S01]  /*6560*/  PRMT R19, R0, 0x7610, R19 ;  /* 0x0000761000137816 */ /* 0x000fe20000000013 */
[----:B------:R-:W-:Y:S05]  /*6570*/  BRA `(.L_x_119) ;  /* 0x000001e000007947 */ /* 0x000fea0003800000 */
.L_x_118:
        /* <DEDUP_REMOVED lines=19> */
[----:B------:R-:W-:Y:S01]  /*66b0*/  PRMT R19, RZ, 0x7610, R19 ;  /* 0x00007610ff137816 */ /* 0x000fe20000000013 */
[----:B------:R-:W-:Y:S05]  /*66c0*/  BRA `(.L_x_119) ;  /* 0x0000009000007947 */ /* 0x000fea0003800000 */
.L_x_143:
[----:B------:R-:W2:Y:S02]  /*66d0*/  LDG.E.64 R2, [R2.64] ;  /* 0x0000002402027981 */ /* 0x000ea4000c1e1b00 */
[----:B--2---:R-:W1:Y:S02]  /*66e0*/  I2F.U64 R0, R2 ;  /* 0x0000000200007312 */ /* 0x004e640000301000 */
[----:B-1----:R-:W-:-:S04]  /*66f0*/  F2FP.BF16.PACK_AB R0, RZ, R0 ;  /* 0x00000000ff00723e */ /* 0x002fc800000010ff */
[----:B------:R-:W-:Y:S01]  /*6700*/  PRMT R19, R0, 0x7610, R19 ;  /* 0x0000761000137816 */ /* 0x000fe20000000013 */
[----:B------:R-:W-:Y:S05]  /*6710*/  BRA `(.L_x_119) ;  /* 0x0000004000007947 */ /* 0x000fea0003800000 */
.L_x_142:
[----:B------:R-:W2:Y:S02]  /*6720*/  LDG.E R2, [R2.64] ;  /* 0x0000002402027981 */ /* 0x000ea4000c1e1900 */
[----:B--2---:R-:W1:Y:S02]  /*6730*/  I2F.U32 R0, R2 ;  /* 0x0000000200007306 */ /* 0x004e640000201000 */
[----:B-1----:R-:W-:-:S04]  /*6740*/  F2FP.BF16.PACK_AB R0, RZ, R0 ;  /* 0x00000000ff00723e */ /* 0x002fc800000010ff */
[----:B------:R-:W-:Y:S02]  /*6750*/  PRMT R19, R0, 0x7610, R19 ;  /* 0x0000761000137816 */ /* 0x000fe40000000013 */
.L_x_119:
[----:B------:R-:W2:Y:S01]  /*6760*/  LDC.U8 R4, c[0x0][0x3e3] ;  /* 0x0000f8c0ff047b82 */ /* 0x000ea20000000000 */
[----:B-1----:R-:W-:-:S05]  /*6770*/  IADD3 R2, P0, R18, c[0x0][0x3d8], RZ ;  /* 0x0000f60012027a10 */ /* 0x002fca0007f1e0ff */
[----:B------:R-:W-:Y:S01]  /*6780*/  IMAD.X R3, RZ, RZ, c[0x0][0x3dc], P0 ;  /* 0x0000f700ff037624 */ /* 0x000fe200000e06ff */
[----:B--2---:R-:W-:-:S04]  /*6790*/  PRMT R0, R4, 0x9910, RZ ;  /* 0x0000991004007816 */ /* 0x004fc800000000ff */
        /* <DEDUP_REMOVED lines=12> */
[----:B-1----:R-:W-:Y:S01]  /*6860*/  F2FP.BF16.PACK_AB R0, RZ, R0 ;  /* 0x00000000ff00723e */ /* 0x002fe200000010ff */
[----:B------:R-:W-:Y:S05]  /*6870*/  BRA `(.L_x_151) ;  /* 0x00000e7000007947 */ /* 0x000fea0003800000 */
.L_x_149:
[----:B------:R-:W2:Y:S02]  /*6880*/  LDG.E.U8 R2, [R2.64] ;  /* 0x0000002402027981 */ /* 0x000ea4000c1e1100 */
[----:B--2---:R-:W1:Y:S02]  /*6890*/  I2F.U16 R0, R2 ;  /* 0x0000000200007306 */ /* 0x004e640000101000 */
[----:B-1----:R-:W-:Y:S01]  /*68a0*/  F2FP.BF16.PACK_AB R0, RZ, R0 ;  /* 0x00000000ff00723e */ /* 0x002fe200000010ff */
[----:B------:R-:W-:Y:S05]  /*68b0*/  BRA `(.L_x_151) ;  /* 0x00000e3000007947 */ /* 0x000fea0003800000 */
.L_x_148:
        /* <DEDUP_REMOVED lines=8> */
[----:B-1----:R-:W-:Y:S01]  /*6940*/  F2FP.BF16.PACK_AB R0, RZ, R0 ;  /* 0x00000000ff00723e */ /* 0x002fe200000010ff */
[----:B------:R-:W-:Y:S05]  /*6950*/  BRA `(.L_x_151) ;  /* 0x00000d9000007947 */ /* 0x000fea0003800000 */
.L_x_153:
[----:B------:R-:W2:Y:S02]  /*6960*/  LDG.E R2, [R2.64] ;  /* 0x0000002402027981 */ /* 0x000ea4000c1e1900 */
[----:B--2---:R-:W1:Y:S02]  /*6970*/  I2F R0, R2 ;  /* 0x0000000200007306 */ /* 0x004e640000201400 */
[----:B-1----:R-:W-:Y:S01]  /*6980*/  F2FP.BF16.PACK_AB R0, RZ, R0 ;  /* 0x00000000ff00723e */ /* 0x002fe200000010ff */
[----:B------:R-:W-:Y:S05]  /*6990*/  BRA `(.L_x_151) ;  /* 0x00000d5000007947 */ /* 0x000fea0003800000 */
.L_x_152:
[----:B------:R-:W2:Y:S02]  /*69a0*/  LDG.E.U16 R2, [R2.64] ;  /* 0x0000002402027981 */ /* 0x000ea4000c1e1500 */
[----:B--2---:R-:W1:Y:S02]  /*69b0*/  I2F.S16 R0, R2 ;  /* 0x0000000200007306 */ /* 0x004e640000101400 */
[----:B-1----:R-:W-:Y:S01]  /*69c0*/  F2FP.BF16.PACK_AB R0, RZ, R0 ;  /* 0x00000000ff00723e */ /* 0x002fe200000010ff */
[----:B------:R-:W-:Y:S05]  /*69d0*/  BRA `(.L_x_151) ;  /* 0x00000d1000007947 */ /* 0x000fea0003800000 */
.L_x_147:
        /* <DEDUP_REMOVED lines=9> */
.L_x_155:
[----:B------:R-:W2:Y:S02]  /*6a70*/  LDG.E.U16 R0, [R2.64] ;  /* 0x0000002402007981 */ /* 0x000ea4000c1e1500 */
[----:B--2---:R-:W-:-:S05]  /*6a80*/  HADD2.F32 R0, -RZ, R0.H0_H0 ;  /* 0x20000000ff007230 */ /* 0x004fca0000004100 */
[----:B------:R-:W-:Y:S01]  /*6a90*/  F2FP.BF16.PACK_AB R0, RZ, R0 ;  /* 0x00000000ff00723e */ /* 0x000fe200000010ff */
[----:B------:R-:W-:Y:S05]  /*6aa0*/  BRA `(.L_x_151) ;  /* 0x00000c4000007947 */ /* 0x000fea0003800000 */
.L_x_154:
        /* <DEDUP_REMOVED lines=9> */
.L_x_157:
[----:B------:R-:W2:Y:S02]  /*6b40*/  LDG.E.U16 R2, [R2.64] ;  /* 0x0000002402027981 */ /* 0x000ea4000c1e1500 */
[----:B--2---:R-:W-:-:S05]  /*6b50*/  HADD2.F32 R0, -RZ, R2.H0_H0 ;  /* 0x20000002ff007230 */ /* 0x004fca0000004100 */
[----:B------:R-:W-:Y:S01]  /*6b60*/  F2FP.BF16.PACK_AB R0, RZ, R0 ;  /* 0x00000000ff00723e */ /* 0x000fe200000010ff */
[----:B------:R-:W-:Y:S05]  /*6b70*/  BRA `(.L_x_151) ;  /* 0x00000b7000007947 */ /* 0x000fea0003800000 */
.L_x_156:
[----:B------:R-:W2:Y:S02]  /*6b80*/  LDG.E.64 R2, [R2.64] ;  /* 0x0000002402027981 */ /* 0x000ea4000c1e1b00 */
[----:B--2---:R-:W1:Y:S01]  /*6b90*/  F2F.F32.F64 R0, R2 ;  /* 0x0000000200007310 */ /* 0x004e620000301000 */
[----:B------:R-:W1:-:S14]  /*6ba0*/  DSETP.GEU.AND P0, PT, |R2|, c[0x2][0x0], PT ;  /* 0x008000000200762a */ /* 0x000e5c0003f0e200 */
[----:B-1----:R-:W-:-:S05]  /*6bb0*/  @!P0 FMUL R0, R0, 1.175494350822287508e-38 ;  /* 0x0080000000008820 */ /* 0x002fca0000400000 */
[----:B------:R-:W-:Y:S01]  /*6bc0*/  F2FP.BF16.PACK_AB R0, RZ, R0 ;  /* 0x00000000ff00723e */ /* 0x000fe200000010ff */
[----:B------:R-:W-:Y:S05]  /*6bd0*/  BRA `(.L_x_151) ;  /* 0x00000b1000007947 */ /* 0x000fea0003800000 */
.L_x_146:
        /* <DEDUP_REMOVED lines=13> */
.L_x_160:
[----:B------:R-:W2:Y:S02]  /*6cb0*/  LDG.E.64 R2, [R2.64] ;  /* 0x0000002402027981 */ /* 0x000ea4000c1e1b00 */
[----:B--2---:R-:W1:Y:S01]  /*6cc0*/  F2F.F32.F64 R0, R2 ;  /* 0x0000000200007310 */ /* 0x004e620000301000 */
[----:B------:R-:W1:-:S14]  /*6cd0*/  DSETP.GEU.AND P0, PT, |R2|, c[0x2][0x0], PT ;  /* 0x008000000200762a */ /* 0x000e5c0003f0e200 */
[----:B-1----:R-:W-:-:S05]  /*6ce0*/  @!P0 FMUL R0, R0, 1.175494350822287508e-38 ;  /* 0x0080000000008820 */ /* 0x002fca0000400000 */
[----:B------:R-:W-:Y:S01]  /*6cf0*/  F2FP.BF16.PACK_AB R0, RZ, R0 ;  /* 0x00000000ff00723e */ /* 0x000fe200000010ff */
[----:B------:R-:W-:Y:S05]  /*6d00*/  BRA `(.L_x_151) ;  /* 0x000009e000007947 */ /* 0x000fea0003800000 */
.L_x_159:
        /* <DEDUP_REMOVED lines=28> */
.L_x_162:
        /* <DEDUP_REMOVED lines=15> */
.L_x_161:
[----:B------:R1:W5:Y:S01]  /*6fc0*/  LDG.E.U16 R0, [R2.64] ;  /* 0x0000002402007981 */ /* 0x000362000c1e1500 */
[----:B------:R-:W-:Y:S05]  /*6fd0*/  BRA `(.L_x_151) ;  /* 0x0000071000007947 */ /* 0x000fea0003800000 */
.L_x_158:
        /* <DEDUP_REMOVED lines=12> */
.L_x_165:
        /* <DEDUP_REMOVED lines=21> */
.L_x_169:
[----:B------:R-:W-:Y:S05]  /*71f0*/  BSYNC B1 ;  /* 0x0000000000017941 */ /* 0x000fea0003800000 */
.L_x_168:
[----:B------:R-:W-:Y:S01]  /*7200*/  LEA R3, R0, 0x3b800000, 0x17 ;  /* 0x3b80000000037811 */ /* 0x000fe200078eb8ff */
[----:B------:R-:W-:-:S05]  /*7210*/  IMAD.SHL.U32 R0, R2, 0x100000, RZ ;  /* 0x0010000002007824 */ /* 0x000fca00078e00ff */
[----:B------:R-:W-:Y:S02]  /*7220*/  LOP3.LUT R0, R3, R0, R4, 0xfe, !PT ;  /* 0x0000000003007212 */ /* 0x000fe400078efe04 */
.L_x_167:
[----:B------:R-:W-:Y:S05]  /*7230*/  BSYNC B0 ;  /* 0x0000000000007941 */ /* 0x000fea0003800000 */
.L_x_166:
[----:B------:R-:W-:Y:S01]  /*7240*/  F2FP.BF16.PACK_AB R0, RZ, R0 ;  /* 0x00000000ff00723e */ /* 0x000fe200000010ff */
[----:B------:R-:W-:Y:S05]  /*7250*/  BRA `(.L_x_151) ;  /* 0x0000049000007947 */ /* 0x000fea0003800000 */
.L_x_164:
        /* <DEDUP_REMOVED lines=21> */
.L_x_173:
[----:B------:R-:W-:Y:S05]  /*73b0*/  BSYNC B1 ;  /* 0x0000000000017941 */ /* 0x000fea0003800000 */
.L_x_172:
[----:B------:R-:W-:Y:S01]  /*73c0*/  LEA R3, R0, 0x37800000, 0x17 ;  /* 0x3780000000037811 */ /* 0x000fe200078eb8ff */
[----:B------:R-:W-:-:S05]  /*73d0*/  IMAD.SHL.U32 R0, R2, 0x200000, RZ ;  /* 0x0020000002007824 */ /* 0x000fca00078e00ff */
[----:B------:R-:W-:Y:S02]  /*73e0*/  LOP3.LUT R0, R3, R0, R4, 0xfe, !PT ;  /* 0x0000000003007212 */ /* 0x000fe400078efe04 */
.L_x_171:
[----:B------:R-:W-:Y:S05]  /*73f0*/  BSYNC B0 ;  /* 0x0000000000007941 */ /* 0x000fea0003800000 */
.L_x_170:
[----:B------:R-:W-:Y:S01]  /*7400*/  F2FP.BF16.PACK_AB R0, RZ, R0 ;  /* 0x00000000ff00723e */ /* 0x000fe200000010ff */
[----:B------:R-:W-:Y:S05]  /*7410*/  BRA `(.L_x_151) ;  /* 0x000002d000007947 */ /* 0x000fea0003800000 */
.L_x_163:
        /* <DEDUP_REMOVED lines=14> */
.L_x_177:
[----:B------:R-:W-:Y:S05]  /*7500*/  BSYNC B0 ;  /* 0x0000000000007941 */ /* 0x000fea0003800000 */
.L_x_176:
[----:B------:R-:W-:Y:S01]  /*7510*/  F2FP.BF16.PACK_AB R0, RZ, R0 ;  /* 0x00000000ff00723e */ /* 0x000fe200000010ff */
[----:B------:R-:W-:Y:S05]  /*7520*/  BRA `(.L_x_151) ;  /* 0x000001c000007947 */ /* 0x000fea0003800000 */
.L_x_150:
[----:B------:R-:W-:Y:S01]  /*7530*/  MOV R2, 0x0 ;  /* 0x0000000000027802 */ /* 0x000fe20000000f00 */
[----:B------:R-:W-:Y:S02]  /*7540*/  IMAD.MOV.U32 R4, RZ, RZ, c[0x4][0x178] ;  /* 0x01005e00ff047624 */ /* 0x000fe400078e00ff */
[----:B------:R-:W-:Y:S02]  /*7550*/  IMAD.MOV.U32 R5, RZ, RZ, c[0x4][0x17c] ;  /* 0x01005f00ff057624 */ /* 0x000fe400078e00ff */
[----:B------:R-:W-:Y:S01]  /*7560*/  IMAD.MOV.U32 R6, RZ, RZ, c[0x4][0x180] ;  /* 0x01006000ff067624 */ /* 0x000fe200078e00ff */
[----:B------:R-:W1:Y:S01]  /*7570*/  LDC.64 R2, c[0x4][R2] ;  /* 0x0100000002027b82 */ /* 0x000e620000000a00 */
[----:B------:R-:W-:-:S02]  /*7580*/  IMAD.MOV.U32 R7, RZ, RZ, c[0x4][0x184] ;  /* 0x01006100ff077624 */ /* 0x000fc400078e00ff */
[----:B------:R-:W-:Y:S02]  /*7590*/  IMAD.MOV.U32 R8, RZ, RZ, 0x4e ;  /* 0x0000004eff087424 */ /* 0x000fe400078e00ff */
[----:B------:R-:W-:Y:S02]  /*75a0*/  IMAD.MOV.U32 R10, RZ, RZ, c[0x4][0x88] ;  /* 0x01002200ff0a7624 */ /* 0x000fe400078e00ff */
[----:B------:R-:W-:Y:S02]  /*75b0*/  IMAD.MOV.U32 R11, RZ, RZ, c[0x4][0x8c] ;  /* 0x01002300ff0b7624 */ /* 0x000fe400078e00ff */
[----:B------:R-:W-:Y:S02]  /*75c0*/  IMAD.MOV.U32 R12, RZ, RZ, 0x1 ;  /* 0x00000001ff0c7424 */ /* 0x000fe400078e00ff */
[----:B------:R-:W-:Y:S02]  /*75d0*/  IMAD.MOV.U32 R13, RZ, RZ, RZ ;  /* 0x000000ffff0d7224 */ /* 0x000fe400078e00ff */
[----:B------:R-:W-:Y:S01]  /*75e0*/  LEPC R14 ;  /* 0x00000000000e734e */ /* 0x000fe20000000000 */
[----:B0-----:R-:W-:Y:S02]  /*75f0*/  MOV R9, 0x7660 ;  /* 0x0000766000097802 */ /* 0x001fe40000000f00 */
[----:B------:R-:W-:-:S02]  /*7600*/  MOV R20, 0x75e0 ;  /* 0x000075e000147802 */ /* 0x000fc40000000f00 */
[----:B------:R-:W-:Y:S02]  /*7610*/  MOV R21, 0x0 ;  /* 0x0000000000157802 */ /* 0x000fe40000000f00 */
[----:B------:R-:W-:Y:S02]  /*7620*/  MOV R0, 0x0 ;  /* 0x0000000000007802 */ /* 0x000fe40000000f00 */
[----:B------:R-:W-:-:S04]  /*7630*/  IADD3 R20, P0, P1, -R20, R9, R14 ;  /* 0x0000000914147210 */ /* 0x000fc8000791e10e */
[----:B------:R-:W-:-:S04]  /*7640*/  IADD3.X R21, ~R0, R21, R15, P0, P1 ;  /* 0x0000001500157210 */ /* 0x000fc800007e250f */
[----:B-1---5:R-:W-:Y:S05]  /*7650*/  CALL.ABS.NOINC R2 ;  /* 0x0000000002007343 */ /* 0x022fea0003c00000 */
[----:B------:R-:W-:Y:S01]  /*7660*/  PRMT R0, RZ, 0x7610, R0 ;  /* 0x00007610ff007816 */ /* 0x000fe20000000000 */
[----:B------:R-:W-:Y:S05]  /*7670*/  BRA `(.L_x_151) ;  /* 0x0000007000007947 */ /* 0x000fea0003800000 */
.L_x_175:
[----:B------:R-:W2:Y:S02]  /*7680*/  LDG.E.64 R2, [R2.64] ;  /* 0x0000002402027981 */ /* 0x000ea4000c1e1b00 */
[----:B--2---:R-:W1:Y:S02]  /*7690*/  I2F.U64 R0, R2 ;  /* 0x0000000200007312 */ /* 0x004e640000301000 */
[----:B-1----:R-:W-:Y:S01]  /*76a0*/  F2FP.BF16.PACK_AB R0, RZ, R0 ;  /* 0x00000000ff00723e */ /* 0x002fe200000010ff */
[----:B------:R-:W-:Y:S05]  /*76b0*/  BRA `(.L_x_151) ;  /* 0x0000003000007947 */ /* 0x000fea0003800000 */
.L_x_174:
[----:B------:R-:W2:Y:S02]  /*76c0*/  LDG.E R2, [R2.64] ;  /* 0x0000002402027981 */ /* 0x000ea4000c1e1900 */
[----:B--2---:R-:W1:Y:S02]  /*76d0*/  I2F.U32 R0, R2 ;  /* 0x0000000200007306 */ /* 0x004e640000201000 */
[----:B-1----:R-:W-:-:S06]  /*76e0*/  F2FP.BF16.PACK_AB R0, RZ, R0 ;  /* 0x00000000ff00723e */ /* 0x002fcc00000010ff */
.L_x_151:
[----:B-1---5:R-:W-:Y:S01]  /*76f0*/  PRMT R3, RZ, 0x5410, R0 ;  /* 0x00005410ff037816 */ /* 0x022fe20000000000 */
[----:B------:R-:W-:Y:S01]  /*7700*/  BSSY B1, `(.L_x_178) ;  /* 0x0000064000017945 */ /* 0x000fe20003800000 */
[----:B------:R-:W-:-:S02]  /*7710*/  PRMT R2, RZ, 0x5410, R19 ;  /* 0x00005410ff027816 */ /* 0x000fc40000000013 */
[----:B------:R-:W-:-:S13]  /*7720*/  FSETP.NEU.FTZ.AND P0, PT, R3, RZ, PT ;  /* 0x000000ff0300720b */ /* 0x000fda0003f1d000 */
[----:B------:R-:W1:Y:S02]  /*7730*/  @!P0 MUFU.RCP R5, R3 ;  /* 0x0000000300058308 */ /* 0x000e640000001000 */
[----:B-1----:R-:W-:-:S05]  /*7740*/  @!P0 FMUL.FTZ R4, R2, R5 ;  /* 0x0000000502048220 */ /* 0x002fca0000410000 */
        /* <DEDUP_REMOVED lines=11> */
[----:B------:R-:W1:Y:S01]  /*7800*/  MUFU.RCP R4, R7 ;  /* 0x0000000700047308 */ /* 0x000e620000001000 */
[----:B------:R-:W-:Y:S02]  /*7810*/  FADD.FTZ R6, -R7, -RZ ;  /* 0x800000ff07067221 */ /* 0x000fe40000010100 */
[----:B-1----:R-:W-:-:S06]  /*7820*/  FMUL.FTZ R4, R5, R4 ;  /* 0x0000000405047220 */ /* 0x002fcc0000410000 */
[----:B------:R-:W1:Y:S02]  /*7830*/  FRND.TRUNC R4, R4 ;  /* 0x0000000400047307 */ /* 0x000e64000020d000 */
[----:B-1----:R-:W-:-:S05]  /*7840*/  FFMA R8, R4, R6, R5 ;  /* 0x0000000604087223 */ /* 0x002fca0000000005 */
        /* <DEDUP_REMOVED lines=13> */
.L_x_185:
[----:B------:R-:W-:Y:S01]  /*7920*/  FSETP.GEU.FTZ.AND P0, PT, R8, -R7, PT ;  /* 0x800000070800720b */ /* 0x000fe20003f1e000 */
[----:B------:R-:W-:-:S12]  /*7930*/  FADD.FTZ R4, R4, -1 ;  /* 0xbf80000004047421 */ /* 0x000fd80000010000 */
[----:B------:R-:W-:Y:S02]  /*7940*/  @!P0 FADD.FTZ R4, R4, -1 ;  /* 0xbf80000004048421 */ /* 0x000fe40000010000 */
.L_x_184:
[----:B------:R-:W-:Y:S05]  /*7950*/  BSYNC B2 ;  /* 0x0000000000027941 */ /* 0x000fea0003800000 */
.L_x_183:
[----:B------:R-:W-:Y:S01]  /*7960*/  FFMA.FTZ R5, -R7, R4, R5 ;  /* 0x0000000407057223 */ /* 0x000fe20000010105 */
[----:B------:R-:W-:Y:S05]  /*7970*/  BRA `(.L_x_181) ;  /* 0x000001f000007947 */ /* 0x000fea0003800000 */
.L_x_182:
        /* <DEDUP_REMOVED lines=13> */
[----:B0-----:R-:W-:-:S04]  /*7a50*/  LOP3.LUT R9, R5, 0x3f800000, RZ, 0xfc, !PT ;  /* 0x3f80000005097812 */ /* 0x001fc800078efcff */
[----:B------:R0:W1:Y:S03]  /*7a60*/  MUFU.RCP R10, R9 ;  /* 0x00000009000a7308 */ /* 0x0000660000001000 */
.L_x_188:
        /* <DEDUP_REMOVED lines=13> */
.L_x_187:
[----:B------:R-:W-:Y:S05]  /*7b40*/  BSYNC B2 ;  /* 0x0000000000027941 */ /* 0x000fea0003800000 */
.L_x_186:
[----:B------:R-:W-:-:S04]  /*7b50*/  FMUL.FTZ R3, R3, 1.1920928955078125e-07 ;  /* 0x3400000003037820 */ /* 0x000fc80000410000 */
[----:B------:R-:W-:Y:S02]  /*7b60*/  FMUL.FTZ R5, R8, R3 ;  /* 0x0000000308057220 */ /* 0x000fe40000410000 */
.L_x_181:
[----:B------:R-:W-:Y:S05]  /*7b70*/  BSYNC B0 ;  /* 0x0000000000007941 */ /* 0x000fea0003800000 */
.L_x_180:
        /* <DEDUP_REMOVED lines=28> */
.L_x_179:
[----:B------:R-:W-:Y:S05]  /*7d40*/  BSYNC B1 ;  /* 0x0000000000017941 */ /* 0x000fea0003800000 */
.L_x_178:
        /* <DEDUP_REMOVED lines=16> */
.L_x_192:
[----:B------:R-:W-:-:S06]  /*7e50*/  PRMT R3, RZ, 0x5410, R4 ;  /* 0x00005410ff037816 */ /* 0x000fcc0000000004 */
[----:B------:R-:W1:Y:S02]  /*7e60*/  F2I.S64.TRUNC R2, R3 ;  /* 0x0000000300027311 */ /* 0x000e64000020d900 */
[----:B-1----:R1:W-:Y:S01]  /*7e70*/  STG.E.U8 [R16.64], R2 ;  /* 0x0000000210007986 */ /* 0x0023e2000c101124 */
[----:B------:R-:W-:Y:S05]  /*7e80*/  BRA `(.L_x_194) ;  /* 0x00000e4000007947 */ /* 0x000fea0003800000 */
.L_x_191:
        /* <DEDUP_REMOVED lines=10> */
.L_x_196:
[----:B------:R-:W-:-:S04]  /*7f30*/  PRMT R4, RZ, 0x5410, R4 ;  /* 0x00005410ff047816 */ /* 0x000fc80000000004 */
[----:B------:R-:W1:Y:S02]  /*7f40*/  F2I.FTZ.TRUNC.NTZ R3, R4 ;  /* 0x0000000400037305 */ /* 0x000e64000021f100 */
[----:B-1----:R1:W-:Y:S01]  /*7f50*/  STG.E [R16.64], R3 ;  /* 0x0000000310007986 */ /* 0x0023e2000c101924 */
[----:B------:R-:W-:Y:S05]  /*7f60*/  BRA `(.L_x_194) ;  /* 0x00000d6000007947 */ /* 0x000fea0003800000 */
.L_x_195:
[----:B------:R-:W-:-:S04]  /*7f70*/  PRMT R4, RZ, 0x5410, R4 ;  /* 0x00005410ff047816 */ /* 0x000fc80000000004 */
[----:B------:R-:W1:Y:S02]  /*7f80*/  F2I.FTZ.TRUNC.NTZ R3, R4 ;  /* 0x0000000400037305 */ /* 0x000e64000021f100 */
[----:B-1----:R1:W-:Y:S01]  /*7f90*/  STG.E.U16 [R16.64], R3 ;  /* 0x0000000310007986 */ /* 0x0023e2000c101524 */
[----:B------:R-:W-:Y:S05]  /*7fa0*/  BRA `(.L_x_194) ;  /* 0x00000d2000007947 */ /* 0x000fea0003800000 */
.L_x_190:
        /* <DEDUP_REMOVED lines=9> */
.L_x_198:
[----:B------:R-:W-:-:S04]  /*8040*/  PRMT R0, RZ, 0x5410, R4 ;  /* 0x00005410ff007816 */ /* 0x000fc80000000004 */
[----:B------:R-:W-:-:S05]  /*8050*/  F2FP.PACK_AB R0, RZ, R0 ;  /* 0x00000000ff00723e */ /* 0x000fca00000000ff */
[----:B------:R1:W-:Y:S01]  /*8060*/  STG.E.U16 [R16.64], R0 ;  /* 0x0000000010007986 */ /* 0x0003e2000c101524 */
[----:B------:R-:W-:Y:S05]  /*8070*/  BRA `(.L_x_194) ;  /* 0x00000c5000007947 */ /* 0x000fea0003800000 */
.L_x_197:
        /* <DEDUP_REMOVED lines=10> */
.L_x_200:
[----:B------:R-:W-:-:S04]  /*8120*/  PRMT R4, RZ, 0x5410, R4 ;  /* 0x00005410ff047816 */ /* 0x000fc80000000004 */
[----:B------:R-:W-:-:S04]  /*8130*/  F2FP.PACK_AB R3, RZ, R4 ;  /* 0x00000004ff03723e */ /* 0x000fc800000000ff */
[----:B------:R-:W-:-:S05]  /*8140*/  PRMT R3, R3, 0x5410, RZ ;  /* 0x0000541003037816 */ /* 0x000fca00000000ff */
[----:B------:R1:W-:Y:S01]  /*8150*/  STG.E [R16.64], R3 ;  /* 0x0000000310007986 */ /* 0x0003e2000c101924 */
[----:B------:R-:W-:Y:S05]  /*8160*/  BRA `(.L_x_194) ;  /* 0x00000b6000007947 */ /* 0x000fea0003800000 */
.L_x_199:
[----:B------:R-:W-:-:S05]  /*8170*/  PRMT R2, RZ, 0x5410, R4 ;  /* 0x00005410ff027816 */ /* 0x000fca0000000004 */
[----:B------:R-:W-:-:S06]  /*8180*/  FMUL.FTZ R2, R2, 1 ;  /* 0x3f80000002027820 */ /* 0x000fcc0000410000 */
[----:B------:R-:W1:Y:S02]  /*8190*/  F2F.F64.F32 R2, R2 ;  /* 0x0000000200027310 */ /* 0x000e640000201800 */
[----:B-1----:R1:W-:Y:S01]  /*81a0*/  STG.E.64 [R16.64], R2 ;  /* 0x0000000210007986 */ /* 0x0023e2000c101b24 */
[----:B------:R-:W-:Y:S05]  /*81b0*/  BRA `(.L_x_194) ;  /* 0x00000b1000007947 */ /* 0x000fea0003800000 */
.L_x_189:
        /* <DEDUP_REMOVED lines=13> */
.L_x_203:
[----:B------:R-:W-:Y:S01]  /*8290*/  PRMT R4, RZ, 0x5410, R4 ;  /* 0x00005410ff047816 */ /* 0x000fe20000000004 */
[----:B------:R-:W-:-:S04]  /*82a0*/  CS2R R6, SRZ ;  /* 0x0000000000067805 */ /* 0x000fc8000001ff00 */
[----:B------:R-:W-:-:S06]  /*82b0*/  FMUL.FTZ R4, R4, 1 ;  /* 0x3f80000004047820 */ /* 0x000fcc0000410000 */
[----:B------:R-:W1:Y:S02]  /*82c0*/  F2F.F64.F32 R4, R4 ;  /* 0x0000000400047310 */ /* 0x000e640000201800 */
[----:B-1----:R1:W-:Y:S01]  /*82d0*/  STG.E.128 [R16.64], R4 ;  /* 0x0000000410007986 */ /* 0x0023e2000c101d24 */
[----:B------:R-:W-:Y:S05]  /*82e0*/  BRA `(.L_x_194) ;  /* 0x000009e000007947 */ /* 0x000fea0003800000 */
.L_x_202:
        /* <DEDUP_REMOVED lines=21> */
.L_x_207:
[----:B------:R-:W-:Y:S05]  /*8440*/  BSYNC B0 ;  /* 0x0000000000007941 */ /* 0x000fea0003800000 */
.L_x_206:
[----:B------:R-:W-:-:S05]  /*8450*/  LOP3.LUT R3, R0, R3, RZ, 0xfc, !PT ;  /* 0x0000000300037212 */ /* 0x000fca00078efcff */
[----:B------:R1:W-:Y:S01]  /*8460*/  STG.E.U8 [R16.64], R3 ;  /* 0x0000000310007986 */ /* 0x0003e2000c101124 */
[----:B------:R-:W-:Y:S05]  /*8470*/  BRA `(.L_x_194) ;  /* 0x0000085000007947 */ /* 0x000fea0003800000 */
.L_x_205:
        /* <DEDUP_REMOVED lines=13> */
.L_x_209:
[----:B------:R-:W-:Y:S01]  /*8550*/  IMAD.MOV.U32 R0, RZ, RZ, 0x7f ;  /* 0x0000007fff007424 */ /* 0x000fe200078e00ff */
[----:B------:R-:W-:-:S04]  /*8560*/  ISETP.GT.U32.AND P0, PT, R2, 0x7f800000, PT ;  /* 0x7f8000000200780c */ /* 0x000fc80003f04070 */
[----:B------:R-:W-:-:S04]  /*8570*/  SEL R0, R0, 0x7c, P0 ;  /* 0x0000007c00007807 */ /* 0x000fc80000000000 */
.L_x_210:
[----:B------:R-:W-:Y:S05]  /*8580*/  BSYNC B0 ;  /* 0x0000000000007941 */ /* 0x000fea0003800000 */
.L_x_208:
[----:B------:R-:W-:-:S04]  /*8590*/  LOP3.LUT R2, R3, 0x80000000, RZ, 0xc0, !PT ;  /* 0x8000000003027812 */ /* 0x000fc800078ec0ff */
[----:B------:R-:W-:-:S04]  /*85a0*/  SHF.R.U32.HI R3, RZ, 0x18, R2 ;  /* 0x00000018ff037819 */ /* 0x000fc80000011602 */
[----:B------:R-:W-:-:S05]  /*85b0*/  LOP3.LUT R3, R0, R3, RZ, 0xfc, !PT ;  /* 0x0000000300037212 */ /* 0x000fca00078efcff */
[----:B------:R1:W-:Y:S01]  /*85c0*/  STG.E.U8 [R16.64], R3 ;  /* 0x0000000310007986 */ /* 0x0003e2000c101124 */
[----:B------:R-:W-:Y:S05]  /*85d0*/  BRA `(.L_x_194) ;  /* 0x000006f000007947 */ /* 0x000fea0003800000 */
.L_x_204:
[----:B------:R1:W-:Y:S01]  /*85e0*/  STG.E.U16 [R16.64], R4 ;  /* 0x0000000410007986 */ /* 0x0003e2000c101524 */
[----:B------:R-:W-:Y:S05]  /*85f0*/  BRA `(.L_x_194) ;  /* 0x000006d000007947 */ /* 0x000fea0003800000 */
.L_x_201:
        /* <DEDUP_REMOVED lines=12> */
.L_x_213:
        /* <DEDUP_REMOVED lines=17> */
.L_x_216:
[----:B------:R-:W-:-:S04]  /*87d0*/  LOP3.LUT R2, R3, 0x80000000, RZ, 0xc0, !PT ;  /* 0x8000000003027812 */ /* 0x000fc800078ec0ff */
[----:B------:R-:W-:-:S04]  /*87e0*/  SHF.R.U32.HI R3, RZ, 0x18, R2 ;  /* 0x00000018ff037819 */ /* 0x000fc80000011602 */
[----:B------:R-:W-:-:S04]  /*87f0*/  LOP3.LUT R0, R0, R3, RZ, 0xfc, !PT ;  /* 0x0000000300007212 */ /* 0x000fc800078efcff */
[----:B------:R-:W-:Y:S02]  /*8800*/  PRMT R8, R0, 0x7610, R8 ;  /* 0x0000761000087816 */ /* 0x000fe40000000008 */
.L_x_215:
[----:B------:R-:W-:Y:S05]  /*8810*/  BSYNC B0 ;  /* 0x0000000000007941 */ /* 0x000fea0003800000 */
.L_x_214:
[----:B------:R1:W-:Y:S01]  /*8820*/  STG.E.U8 [R16.64], R8 ;  /* 0x0000000810007986 */ /* 0x0003e2000c101124 */
[----:B------:R-:W-:Y:S05]  /*8830*/  BRA `(.L_x_194) ;  /* 0x0000049000007947 */ /* 0x000fea0003800000 */
.L_x_212:
        /* <DEDUP_REMOVED lines=17> */
.L_x_219:
[----:B------:R-:W-:-:S04]  /*8950*/  LOP3.LUT R2, R3, 0x80000000, RZ, 0xc0, !PT ;  /* 0x8000000003027812 */ /* 0x000fc800078ec0ff */
[----:B------:R-:W-:-:S04]  /*8960*/  SHF.R.U32.HI R3, RZ, 0x18, R2 ;  /* 0x00000018ff037819 */ /* 0x000fc80000011602 */
[----:B------:R-:W-:-:S04]  /*8970*/  LOP3.LUT R0, R0, R3, RZ, 0xfc, !PT ;  /* 0x0000000300007212 */ /* 0x000fc800078efcff */
[----:B------:R-:W-:Y:S02]  /*8980*/  PRMT R8, R0, 0x7610, R8 ;  /* 0x0000761000087816 */ /* 0x000fe40000000008 */
.L_x_218:
[----:B------:R-:W-:Y:S05]  /*8990*/  BSYNC B0 ;  /* 0x0000000000007941 */ /* 0x000fea0003800000 */
.L_x_217:
[----:B------:R1:W-:Y:S01]  /*89a0*/  STG.E.U8 [R16.64], R8 ;  /* 0x0000000810007986 */ /* 0x0003e2000c101124 */
[----:B------:R-:W-:Y:S05]  /*89b0*/  BRA `(.L_x_194) ;  /* 0x0000031000007947 */ /* 0x000fea0003800000 */
.L_x_211:
        /* <DEDUP_REMOVED lines=22> */
.L_x_193:
        /* <DEDUP_REMOVED lines=20> */
.L_x_221:
[----:B------:R-:W-:-:S06]  /*8c60*/  PRMT R2, RZ, 0x5410, R4 ;  /* 0x00005410ff027816 */ /* 0x000fcc0000000004 */
[----:B------:R-:W1:Y:S02]  /*8c70*/  F2I.U64.TRUNC R2, R2 ;  /* 0x0000000200027311 */ /* 0x000e64000020d800 */
[----:B-1----:R1:W-:Y:S01]  /*8c80*/  STG.E.64 [R16.64], R2 ;  /* 0x0000000210007986 */ /* 0x0023e2000c101b24 */
[----:B------:R-:W-:Y:S05]  /*8c90*/  BRA `(.L_x_194) ;  /* 0x0000003000007947 */ /* 0x000fea0003800000 */
.L_x_220:
[----:B------:R-:W-:-:S04]  /*8ca0*/  PRMT R4, RZ, 0x5410, R4 ;  /* 0x00005410ff047816 */ /* 0x000fc80000000004 */
[----:B------:R-:W1:Y:S02]  /*8cb0*/  F2I.FTZ.U32.TRUNC.NTZ R3, R4 ;  /* 0x0000000400037305 */ /* 0x000e64000021f000 */
[----:B-1----:R1:W-:Y:S02]  /*8cc0*/  STG.E [R16.64], R3 ;  /* 0x0000000310007986 */ /* 0x0023e4000c101924 */
.L_x_194:
[----:B------:R-:W-:-:S04]  /*8cd0*/  IADD3 R23, R23, 0x80, RZ ;  /* 0x0000008017177810 */ /* 0x000fc80007ffe0ff */
[----:B------:R-:W-:-:S13]  /*8ce0*/  ISETP.GE.AND P0, PT, R23, c[0x0][0x160], PT ;  /* 0x0000580017007a0c */ /* 0x000fda0003f06270 */
        /* <DEDUP_REMOVED lines=256> */
.L_x_222:
        /* <DEDUP_REMOVED lines=21> */
.L_x_226:
[----:B------:R-:W2:Y:S02]  /*9e40*/  LDG.E.U8 R2, [R2.64] ;  /* 0x0000002402027981 */ /* 0x000ea4000c1e1100 */
[----:B--2---:R-:W1:Y:S02]  /*9e50*/  I2F.U16 R0, R2 ;  /* 0x0000000200007306 */ /* 0x004e640000101000 */
[----:B-1----:R-:W-:-:S04]  /*9e60*/  F2FP.BF16.PACK_AB R0, RZ, R0 ;  /* 0x00000000ff00723e */ /* 0x002fc800000010ff */
[----:B------:R-:W-:Y:S01]  /*9e70*/  PRMT R19, R0, 0x7610, R19 ;  /* 0x0000761000137816 */ /* 0x000fe20000000013 */
[----:B------:R-:W-:Y:S05]  /*9e80*/  BRA `(.L_x_228) ;  /* 0x00000f0000007947 */ /* 0x000fea0003800000 */
.L_x_225:
        /* <DEDUP_REMOVED lines=11> */
.L_x_230:
[----:B------:R-:W2:Y:S02]  /*9f40*/  LDG.E R2, [R2.64] ;  /* 0x0000002402027981 */ /* 0x000ea4000c1e1900 */
[----:B--2---:R-:W1:Y:S02]  /*9f50*/  I2F R0, R2 ;  /* 0x0000000200007306 */ /* 0x004e640000201400 */
[----:B-1----:R-:W-:-:S04]  /*9f60*/  F2FP.BF16.PACK_AB R0, RZ, R0 ;  /* 0x00000000ff00723e */ /* 0x002fc800000010ff */
[----:B------:R-:W-:Y:S01]  /*9f70*/  PRMT R19, R0, 0x7610, R19 ;  /* 0x0000761000137816 */ /* 0x000fe20000000013 */
[----:B------:R-:W-:Y:S05]  /*9f80*/  BRA `(.L_x_228) ;  /* 0x00000e0000007947 */ /* 0x000fea0003800000 */
.L_x_229:
[----:B------:R-:W2:Y:S02]  /*9f90*/  LDG.E.U16 R2, [R2.64] ;  /* 0x0000002402027981 */ /* 0x000ea4000c1e1500 */
[----:B--2---:R-:W1:Y:S02]  /*9fa0*/  I2F.S16 R0, R2 ;  /* 0x0000000200007306 */ /* 0x004e640000101400 */
[----:B-1----:R-:W-:-:S04]  /*9fb0*/  F2FP.BF16.PACK_AB R0, RZ, R0 ;  /* 0x00000000ff00723e */ /* 0x002fc800000010ff */
[----:B------:R-:W-:Y:S01]  /*9fc0*/  PRMT R19, R0, 0x7610, R19 ;  /* 0x0000761000137816 */ /* 0x000fe20000000013 */
[----:B------:R-:W-:Y:S05]  /*9fd0*/  BRA `(.L_x_228) ;  /* 0x00000db000007947 */ /* 0x000fea0003800000 */
.L_x_224:
        /* <DEDUP_REMOVED lines=9> */
.L_x_232:
[----:B------:R-:W2:Y:S02]  /*a070*/  LDG.E.U16 R0, [R2.64] ;  /* 0x0000002402007981 */ /* 0x000ea4000c1e1500 */
[----:B--2---:R-:W-:-:S05]  /*a080*/  HADD2.F32 R0, -RZ, R0.H0_H0 ;  /* 0x20000000ff007230 */ /* 0x004fca0000004100 */
[----:B------:R-:W-:-:S04]  /*a090*/  F2FP.BF16.PACK_AB R0, RZ, R0 ;  /* 0x00000000ff00723e */ /* 0x000fc800000010ff */
[----:B------:R-:W-:Y:S01]  /*a0a0*/  PRMT R19, R0, 0x7610, R19 ;  /* 0x0000761000137816 */ /* 0x000fe20000000013 */
[----:B------:R-:W-:Y:S05]  /*a0b0*/  BRA `(.L_x_228) ;  /* 0x00000cd000007947 */ /* 0x000fea0003800000 */
.L_x_231:
        /* <DEDUP_REMOVED lines=9> */
.L_x_234:
[----:B------:R-:W2:Y:S02]  /*a150*/  LDG.E.U16 R2, [R2.64] ;  /* 0x0000002402027981 */ /* 0x000ea4000c1e1500 */
[----:B--2---:R-:W-:-:S05]  /*a160*/  HADD2.F32 R0, -RZ, R2.H0_H0 ;  /* 0x20000002ff007230 */ /* 0x004fca0000004100 */
[----:B------:R-:W-:-:S04]  /*a170*/  F2FP.BF16.PACK_AB R0, RZ, R0 ;  /* 0x00000000ff00723e */ /* 0x000fc800000010ff */
[----:B------:R-:W-:Y:S01]  /*a180*/  PRMT R19, R0, 0x7610, R19 ;  /* 0x0000761000137816 */ /* 0x000fe20000000013 */
[----:B------:R-:W-:Y:S05]  /*a190*/  BRA `(.L_x_228) ;  /* 0x00000bf000007947 */ /* 0x000fea0003800000 */
.L_x_233:
[----:B------:R-:W2:Y:S02]  /*a1a0*/  LDG.E.64 R2, [R2.64] ;  /* 0x0000002402027981 */ /* 0x000ea4000c1e1b00 */
[----:B--2---:R-:W1:Y:S01]  /*a1b0*/  F2F.F32.F64 R0, R2 ;  /* 0x0000000200007310 */ /* 0x004e620000301000 */
[----:B------:R-:W1:-:S14]  /*a1c0*/  DSETP.GEU.AND P0, PT, |R2|, c[0x2][0x0], PT ;  /* 0x008000000200762a */ /* 0x000e5c0003f0e200 */
[----:B-1----:R-:W-:-:S05]  /*a1d0*/  @!P0 FMUL R0, R0, 1.175494350822287508e-38 ;  /* 0x0080000000008820 */ /* 0x002fca0000400000 */
[----:B------:R-:W-:-:S04]  /*a1e0*/  F2FP.BF16.PACK_AB R0, RZ, R0 ;  /* 0x00000000ff00723e */ /* 0x000fc800000010ff */
[----:B------:R-:W-:Y:S01]  /*a1f0*/  PRMT R19, R0, 0x7610, R19 ;  /* 0x0000761000137816 */ /* 0x000fe20000000013 */
[----:B------:R-:W-:Y:S05]  /*a200*/  BRA `(.L_x_228) ;  /* 0x00000b8000007947 */ /* 0x000fea0003800000 */
.L_x_223:
        /* <DEDUP_REMOVED lines=14> */
.L_x_237:
[----:B------:R-:W2:Y:S02]  /*a2f0*/  LDG.E.64 R2, [R2.64] ;  /* 0x0000002402027981 */ /* 0x000ea4000c1e1b00 */
[----:B--2---:R-:W1:Y:S01]  /*a300*/  F2F.F32.F64 R0, R2 ;  /* 0x0000000200007310 */ /* 0x004e620000301000 */
[----:B------:R-:W1:-:S14]  /*a310*/  DSETP.GEU.AND P0, PT, |R2|, c[0x2][0x0], PT ;  /* 0x008000000200762a */ /* 0x000e5c0003f0e200 */
[----:B-1----:R-:W-:-:S05]  /*a320*/  @!P0 FMUL R0, R0, 1.175494350822287508e-38 ;  /* 0x0080000000008820 */ /* 0x002fca0000400000 */
[----:B------:R-:W-:-:S04]  /*a330*/  F2FP.BF16.PACK_AB R0, RZ, R0 ;  /* 0x00000000ff00723e */ /* 0x000fc800000010ff */
[----:B------:R-:W-:Y:S01]  /*a340*/  PRMT R19, R0, 0x7610, R19 ;  /* 0x0000761000137816 */ /* 0x000fe20000000013 */
[----:B------:R-:W-:Y:S05]  /*a350*/  BRA `(.L_x_228) ;  /* 0x00000a3000007947 */ /* 0x000fea0003800000 */
.L_x_236:
        /* <DEDUP_REMOVED lines=28> */
.L_x_239:
        /* <DEDUP_REMOVED lines=15> */
.L_x_238:
[----:B------:R1:W5:Y:S01]  /*a610*/  LDG.E.U16 R19, [R2.64] ;  /* 0x0000002402137981 */ /* 0x000362000c1e1500 */
[----:B------:R-:W-:Y:S05]  /*a620*/  BRA `(.L_x_228) ;  /* 0x0000076000007947 */ /* 0x000fea0003800000 */
.L_x_235:
        /* <DEDUP_REMOVED lines=12> */
.L_x_242:
        /* <DEDUP_REMOVED lines=21> */
.L_x_246:
[----:B------:R-:W-:Y:S05]  /*a840*/  BSYNC B1 ;  /* 0x0000000000017941 */ /* 0x000fea0003800000 */
.L_x_245:
[----:B------:R-:W-:Y:S01]  /*a850*/  LEA R3, R0, 0x3b800000, 0x17 ;  /* 0x3b80000000037811 */ /* 0x000fe200078eb8ff */
[----:B------:R-:W-:-:S05]  /*a860*/  IMAD.SHL.U32 R0, R2, 0x100000, RZ ;  /* 0x0010000002007824 */ /* 0x000fca00078e00ff */
[----:B------:R-:W-:Y:S02]  /*a870*/  LOP3.LUT R0, R3, R0, R4, 0xfe, !PT ;  /* 0x0000000003007212 */ /* 0x000fe400078efe04 */
.L_x_244:
[----:B------:R-:W-:Y:S05]  /*a880*/  BSYNC B0 ;  /* 0x0000000000007941 */ /* 0x000fea0003800000 */
.L_x_243:
[----:B------:R-:W-:-:S04]  /*a890*/  F2FP.BF16.PACK_AB R0, RZ, R0 ;  /* 0x00000000ff00723e */ /* 0x000fc800000010ff */
[----:B------:R-:W-:Y:S01]  /*a8a0*/  PRMT R19, R0, 0x7610, R19 ;  /* 0x0000761000137816 */ /* 0x000fe20000000013 */
[----:B------:R-:W-:Y:S05]  /*a8b0*/  BRA `(.L_x_228) ;  /* 0x000004d000007947 */ /* 0x000fea0003800000 */
.L_x_241:
        /* <DEDUP_REMOVED lines=21> */
.L_x_250:
[----:B------:R-:W-:Y:S05]  /*aa10*/  BSYNC B1 ;  /* 0x0000000000017941 */ /* 0x000fea0003800000 */
.L_x_249:
[----:B------:R-:W-:Y:S01]  /*aa20*/  LEA R3, R0, 0x37800000, 0x17 ;  /* 0x3780000000037811 */ /* 0x000fe200078eb8ff */
[----:B------:R-:W-:-:S05]  /*aa30*/  IMAD.SHL.U32 R0, R2, 0x200000, RZ ;  /* 0x0020000002007824 */ /* 0x000fca00078e00ff */
[----:B------:R-:W-:Y:S02]  /*aa40*/  LOP3.LUT R0, R3, R0, R4, 0xfe, !PT ;  /* 0x0000000003007212 */ /* 0x000fe400078efe04 */
.L_x_248:
[----:B------:R-:W-:Y:S05]  /*aa50*/  BSYNC B0 ;  /* 0x0000000000007941 */ /* 0x000fea0003800000 */
.L_x_247:
[----:B------:R-:W-:-:S04]  /*aa60*/  F2FP.BF16.PACK_AB R0, RZ, R0 ;  /* 0x00000000ff00723e */ /* 0x000fc800000010ff */
[----:B------:R-:W-:Y:S01]  /*aa70*/  PRMT R19, R0, 0x7610, R19 ;  /* 0x0000761000137816 */ /* 0x000fe20000000013 */
[----:B------:R-:W-:Y:S05]  /*aa80*/  BRA `(.L_x_228) ;  /* 0x0000030000007947 */ /* 0x000fea0003800000 */
.L_x_240:
        /* <DEDUP_REMOVED lines=14> */
.L_x_254:
[----:B------:R-:W-:Y:S05]  /*ab70*/  BSYNC B0 ;  /* 0x0000000000007941 */ /* 0x000fea0003800000 */
.L_x_253:
[----:B------:R-:W-:-:S04]  /*ab80*/  F2FP.BF16.PACK_AB R0, RZ, R0 ;  /* 0x00000000ff00723e */ /* 0x000fc800000010ff */
[----:B------:R-:W-:Y:S01]  /*ab90*/  PRMT R19, R0, 0x7610, R19 ;  /* 0x0000761000137816 */ /* 0x000fe20000000013 */
[----:B------:R-:W-:Y:S05]  /*aba0*/  BRA `(.L_x_228) ;  /* 0x000001e000007947 */ /* 0x000fea0003800000 */
.L_x_227:
        /* <DEDUP_REMOVED lines=21> */
.L_x_252:
[----:B------:R-:W2:Y:S02]  /*ad00*/  LDG.E.64 R2, [R2.64] ;  /* 0x0000002402027981 */ /* 0x000ea4000c1e1b00 */
[----:B--2---:R-:W1:Y:S02]  /*ad10*/  I2F.U64 R0, R2 ;  /* 0x0000000200007312 */ /* 0x004e640000301000 */
[----:B-1----:R-:W-:-:S04]  /*ad20*/  F2FP.BF16.PACK_AB R0, RZ, R0 ;  /* 0x00000000ff00723e */ /* 0x002fc800000010ff */
[----:B------:R-:W-:Y:S01]  /*ad30*/  PRMT R19, R0, 0x7610, R19 ;  /* 0x0000761000137816 */ /* 0x000fe20000000013 */
[----:B------:R-:W-:Y:S05]  /*ad40*/  BRA `(.L_x_228) ;  /* 0x0000004000007947 */ /* 0x000fea0003800000 */
.L_x_251:
[----:B------:R-:W2:Y:S02]  /*ad50*/  LDG.E R2, [R2.64] ;  /* 0x0000002402027981 */ /* 0x000ea4000c1e1900 */
[----:B--2---:R-:W1:Y:S02]  /*ad60*/  I2F.U32 R0, R2 ;  /* 0x0000000200007306 */ /* 0x004e640000201000 */
[----:B-1----:R-:W-:-:S04]  /*ad70*/  F2FP.BF16.PACK_AB R0, RZ, R0 ;  /* 0x00000000ff00723e */ /* 0x002fc800000010ff */
[----:B------:R-:W-:Y:S02]  /*ad80*/  PRMT R19, R0, 0x7610, R19 ;  /* 0x0000761000137816 */ /* 0x000fe40000000013 */
.L_x_228:
        /* <DEDUP_REMOVED lines=18> */
.L_x_258:
[----:B------:R-:W2:Y:S02]  /*aeb0*/  LDG.E.U8 R2, [R2.64] ;  /* 0x0000002402027981 */ /* 0x000ea4000c1e1100 */
[----:B--2---:R-:W1:Y:S02]  /*aec0*/  I2F.U16 R0, R2 ;  /* 0x0000000200007306 */ /* 0x004e640000101000 */
[----:B-1----:R-:W-:Y:S01]  /*aed0*/  F2FP.BF16.PACK_AB R0, RZ, R0 ;  /* 0x00000000ff00723e */ /* 0x002fe200000010ff */
[----:B------:R-:W-:Y:S05]  /*aee0*/  BRA `(.L_x_260) ;  /* 0x00000e3000007947 */ /* 0x000fea0003800000 */
.L_x_257:
        /* <DEDUP_REMOVED lines=10> */
.L_x_262:
[----:B------:R-:W2:Y:S02]  /*af90*/  LDG.E R2, [R2.64] ;  /* 0x0000002402027981 */ /* 0x000ea4000c1e1900 */
[----:B--2---:R-:W1:Y:S02]  /*afa0*/  I2F R0, R2 ;  /* 0x0000000200007306 */ /* 0x004e640000201400 */
[----:B-1----:R-:W-:Y:S01]  /*afb0*/  F2FP.BF16.PACK_AB R0, RZ, R0 ;  /* 0x00000000ff00723e */ /* 0x002fe200000010ff */
[----:B------:R-:W-:Y:S05]  /*afc0*/  BRA `(.L_x_260) ;  /* 0x00000d5000007947 */ /* 0x000fea0003800000 */
.L_x_261:
[----:B------:R-:W2:Y:S02]  /*afd0*/  LDG.E.U16 R2, [R2.64] ;  /* 0x0000002402027981 */ /* 0x000ea4000c1e1500 */
[----:B--2---:R-:W1:Y:S02]  /*afe0*/  I2F.S16 R0, R2 ;  /* 0x0000000200007306 */ /* 0x004e640000101400 */
[----:B-1----:R-:W-:Y:S01]  /*aff0*/  F2FP.BF16.PACK_AB R0, RZ, R0 ;  /* 0x00000000ff00723e */ /* 0x002fe200000010ff */
[----:B------:R-:W-:Y:S05]  /*b000*/  BRA `(.L_x_260) ;  /* 0x00000d1000007947 */ /* 0x000fea0003800000 */
.L_x_256:
        /* <DEDUP_REMOVED lines=9> */
.L_x_264:
[----:B------:R-:W2:Y:S02]  /*b0a0*/  LDG.E.U16 R0, [R2.64] ;  /* 0x0000002402007981 */ /* 0x000ea4000c1e1500 */
[----:B--2---:R-:W-:-:S05]  /*b0b0*/  HADD2.F32 R0, -RZ, R0.H0_H0 ;  /* 0x20000000ff007230 */ /* 0x004fca0000004100 */
[----:B------:R-:W-:Y:S01]  /*b0c0*/  F2FP.BF16.PACK_AB R0, RZ, R0 ;  /* 0x00000000ff00723e */ /* 0x000fe200000010ff */
[----:B------:R-:W-:Y:S05]  /*b0d0*/  BRA `(.L_x_260) ;  /* 0x00000c4000007947 */ /* 0x000fea0003800000 */
.L_x_263:
        /* <DEDUP_REMOVED lines=9> */
.L_x_266:
[----:B------:R-:W2:Y:S02]  /*b170*/  LDG.E.U16 R2, [R2.64] ;  /* 0x0000002402027981 */ /* 0x000ea4000c1e1500 */
[----:B--2---:R-:W-:-:S05]  /*b180*/  HADD2.F32 R0, -RZ, R2.H0_H0 ;  /* 0x20000002ff007230 */ /* 0x004fca0000004100 */
[----:B------:R-:W-:Y:S01]  /*b190*/  F2FP.BF16.PACK_AB R0, RZ, R0 ;  /* 0x00000000ff00723e */ /* 0x000fe200000010ff */
[----:B------:R-:W-:Y:S05]  /*b1a0*/  BRA `(.L_x_260) ;  /* 0x00000b7000007947 */ /* 0x000fea0003800000 */
.L_x_265:
[----:B------:R-:W2:Y:S02]  /*b1b0*/  LDG.E.64 R2, [R2.64] ;  /* 0x0000002402027981 */ /* 0x000ea4000c1e1b00 */
[----:B--2---:R-:W1:Y:S01]  /*b1c0*/  F2F.F32.F64 R0, R2 ;  /* 0x0000000200007310 */ /* 0x004e620000301000 */
[----:B------:R-:W1:-:S14]  /*b1d0*/  DSETP.GEU.AND P0, PT, |R2|, c[0x2][0x0], PT ;  /* 0x008000000200762a */ /* 0x000e5c0003f0e200 */
[----:B-1----:R-:W-:-:S05]  /*b1e0*/  @!P0 FMUL R0, R0, 1.175494350822287508e-38 ;  /* 0x0080000000008820 */ /* 0x002fca0000400000 */
[----:B------:R-:W-:Y:S01]  /*b1f0*/  F2FP.BF16.PACK_AB R0, RZ, R0 ;  /* 0x00000000ff00723e */ /* 0x000fe200000010ff */
[----:B------:R-:W-:Y:S05]  /*b200*/  BRA `(.L_x_260) ;  /* 0x00000b1000007947 */ /* 0x000fea0003800000 */
.L_x_255:
        /* <DEDUP_REMOVED lines=13> */
.L_x_269:
[----:B------:R-:W2:Y:S02]  /*b2e0*/  LDG.E.64 R2, [R2.64] ;  /* 0x0000002402027981 */ /* 0x000ea4000c1e1b00 */
[----:B--2---:R-:W1:Y:S01]  /*b2f0*/  F2F.F32.F64 R0, R2 ;  /* 0x0000000200007310 */ /* 0x004e620000301000 */
[----:B------:R-:W1:-:S14]  /*b300*/  DSETP.GEU.AND P0, PT, |R2|, c[0x2][0x0], PT ;  /* 0x008000000200762a */ /* 0x000e5c0003f0e200 */
[----:B-1----:R-:W-:-:S05]  /*b310*/  @!P0 FMUL R0, R0, 1.175494350822287508e-38 ;  /* 0x0080000000008820 */ /* 0x002fca0000400000 */
[----:B------:R-:W-:Y:S01]  /*b320*/  F2FP.BF16.PACK_AB R0, RZ, R0 ;  /* 0x00000000ff00723e */ /* 0x000fe200000010ff */
[----:B------:R-:W-:Y:S05]  /*b330*/  BRA `(.L_x_260) ;  /* 0x000009e000007947 */ /* 0x000fea0003800000 */
.L_x_268:
        /* <DEDUP_REMOVED lines=28> */
.L_x_271:
        /* <DEDUP_REMOVED lines=15> */
.L_x_270:
[----:B------:R1:W5:Y:S01]  /*b5f0*/  LDG.E.U16 R0, [R2.64] ;  /* 0x0000002402007981 */ /* 0x000362000c1e1500 */
[----:B------:R-:W-:Y:S05]  /*b600*/  BRA `(.L_x_260) ;  /* 0x0000071000007947 */ /* 0x000fea0003800000 */
.L_x_267:
        /* <DEDUP_REMOVED lines=12> */
.L_x_274:
        /* <DEDUP_REMOVED lines=21> */
.L_x_278:
[----:B------:R-:W-:Y:S05]  /*b820*/  BSYNC B1 ;  /* 0x0000000000017941 */ /* 0x000fea0003800000 */
.L_x_277:
[----:B------:R-:W-:Y:S01]  /*b830*/  LEA R3, R0, 0x3b800000, 0x17 ;  /* 0x3b80000000037811 */ /* 0x000fe200078eb8ff */
[----:B------:R-:W-:-:S05]  /*b840*/  IMAD.SHL.U32 R0, R2, 0x100000, RZ ;  /* 0x0010000002007824 */ /* 0x000fca00078e00ff */
[----:B------:R-:W-:Y:S02]  /*b850*/  LOP3.LUT R0, R3, R0, R4, 0xfe, !PT ;  /* 0x0000000003007212 */ /* 0x000fe400078efe04 */
.L_x_276:
[----:B------:R-:W-:Y:S05]  /*b860*/  BSYNC B0 ;  /* 0x0000000000007941 */ /* 0x000fea0003800000 */
.L_x_275:
[----:B------:R-:W-:Y:S01]  /*b870*/  F2FP.BF16.PACK_AB R0, RZ, R0 ;  /* 0x00000000ff00723e */ /* 0x000fe200000010ff */
[----:B------:R-:W-:Y:S05]  /*b880*/  BRA `(.L_x_260) ;  /* 0x0000049000007947 */ /* 0x000fea0003800000 */
.L_x_273:
        /* <DEDUP_REMOVED lines=21> */
.L_x_282:
[----:B------:R-:W-:Y:S05]  /*b9e0*/  BSYNC B1 ;  /* 0x0000000000017941 */ /* 0x000fea0003800000 */
.L_x_281:
[----:B------:R-:W-:Y:S01]  /*b9f0*/  LEA R3, R0, 0x37800000, 0x17 ;  /* 0x3780000000037811 */ /* 0x000fe200078eb8ff */
[----:B------:R-:W-:-:S05]  /*ba00*/  IMAD.SHL.U32 R0, R2, 0x200000, RZ ;  /* 0x0020000002007824 */ /* 0x000fca00078e00ff */
[----:B------:R-:W-:Y:S02]  /*ba10*/  LOP3.LUT R0, R3, R0, R4, 0xfe, !PT ;  /* 0x0000000003007212 */ /* 0x000fe400078efe04 */
.L_x_280:
[----:B------:R-:W-:Y:S05]  /*ba20*/  BSYNC B0 ;  /* 0x0000000000007941 */ /* 0x000fea0003800000 */
.L_x_279:
[----:B------:R-:W-:Y:S01]  /*ba30*/  F2FP.BF16.PACK_AB R0, RZ, R0 ;  /* 0x00000000ff00723e */ /* 0x000fe200000010ff */
[----:B------:R-:W-:Y:S05]  /*ba40*/  BRA `(.L_x_260) ;  /* 0x000002d000007947 */ /* 0x000fea0003800000 */
.L_x_272:
        /* <DEDUP_REMOVED lines=14> */
.L_x_286:
[----:B------:R-:W-:Y:S05]  /*bb30*/  BSYNC B0 ;  /* 0x0000000000007941 */ /* 0x000fea0003800000 */
.L_x_285:
[----:B------:R-:W-:Y:S01]  /*bb40*/  F2FP.BF16.PACK_AB R0, RZ, R0 ;  /* 0x00000000ff00723e */ /* 0x000fe200000010ff */
[----:B------:R-:W-:Y:S05]  /*bb50*/  BRA `(.L_x_260) ;  /* 0x000001c000007947 */ /* 0x000fea0003800000 */
.L_x_259:
        /* <DEDUP_REMOVED lines=21> */
.L_x_284:
[----:B------:R-:W2:Y:S02]  /*bcb0*/  LDG.E.64 R2, [R2.64] ;  /* 0x0000002402027981 */ /* 0x000ea4000c1e1b00 */
[----:B--2---:R-:W1:Y:S02]  /*bcc0*/  I2F.U64 R0, R2 ;  /* 0x0000000200007312 */ /* 0x004e640000301000 */
[----:B-1----:R-:W-:Y:S01]  /*bcd0*/  F2FP.BF16.PACK_AB R0, RZ, R0 ;  /* 0x00000000ff00723e */ /* 0x002fe200000010ff */
[----:B------:R-:W-:Y:S05]  /*bce0*/  BRA `(.L_x_260) ;  /* 0x0000003000007947 */ /* 0x000fea0003800000 */
.L_x_283:
[----:B------:R-:W2:Y:S02]  /*bcf0*/  LDG.E R2, [R2.64] ;  /* 0x0000002402027981 */ /* 0x000ea4000c1e1900 */
[----:B--2---:R-:W1:Y:S02]  /*bd00*/  I2F.U32 R0, R2 ;  /* 0x0000000200007306 */ /* 0x004e640000201000 */
[----:B-1----:R-:W-:-:S06]  /*bd10*/  F2FP.BF16.PACK_AB R0, RZ, R0 ;  /* 0x00000000ff00723e */ /* 0x002fcc00000010ff */
.L_x_260:
        /* <DEDUP_REMOVED lines=35> */
.L_x_294:
[----:B------:R-:W-:Y:S01]  /*bf50*/  FSETP.GEU.FTZ.AND P0, PT, R8, -R7, PT ;  /* 0x800000070800720b */ /* 0x000fe20003f1e000 */
[----:B------:R-:W-:-:S12]  /*bf60*/  FADD.FTZ R4, R4, -1 ;  /* 0xbf80000004047421 */ /* 0x000fd80000010000 */
[----:B------:R-:W-:Y:S02]  /*bf70*/  @!P0 FADD.FTZ R4, R4, -1 ;  /* 0xbf80000004048421 */ /* 0x000fe40000010000 */
.L_x_293:
[----:B------:R-:W-:Y:S05]  /*bf80*/  BSYNC B2 ;  /* 0x0000000000027941 */ /* 0x000fea0003800000 */
.L_x_292:
[----:B------:R-:W-:Y:S01]  /*bf90*/  FFMA.FTZ R5, -R7, R4, R5 ;  /* 0x0000000407057223 */ /* 0x000fe20000010105 */
[----:B------:R-:W-:Y:S05]  /*bfa0*/  BRA `(.L_x_290) ;  /* 0x000001f000007947 */ /* 0x000fea0003800000 */
.L_x_291:
        /* <DEDUP_REMOVED lines=15> */
.L_x_297:
        /* <DEDUP_REMOVED lines=13> */
.L_x_296:
[----:B------:R-:W-:Y:S05]  /*c170*/  BSYNC B2 ;  /* 0x0000000000027941 */ /* 0x000fea0003800000 */
.L_x_295:
[----:B------:R-:W-:-:S04]  /*c180*/  FMUL.FTZ R3, R3, 1.1920928955078125e-07 ;  /* 0x3400000003037820 */ /* 0x000fc80000410000 */
[----:B------:R-:W-:Y:S02]  /*c190*/  FMUL.FTZ R5, R8, R3 ;  /* 0x0000000308057220 */ /* 0x000fe40000410000 */
.L_x_290:
[----:B------:R-:W-:Y:S05]  /*c1a0*/  BSYNC B0 ;  /* 0x0000000000007941 */ /* 0x000fea0003800000 */
.L_x_289:
        /* <DEDUP_REMOVED lines=28> */
.L_x_288:
[----:B------:R-:W-:Y:S05]  /*c370*/  BSYNC B1 ;  /* 0x0000000000017941 */ /* 0x000fea0003800000 */
.L_x_287:
        /* <DEDUP_REMOVED lines=16> */
.L_x_301:
[----:B------:R-:W-:-:S06]  /*c480*/  PRMT R3, RZ, 0x5410, R4 ;  /* 0x00005410ff037816 */ /* 0x000fcc0000000004 */
[----:B------:R-:W1:Y:S02]  /*c490*/  F2I.S64.TRUNC R2, R3 ;  /* 0x0000000300027311 */ /* 0x000e64000020d900 */
[----:B-1----:R1:W-:Y:S01]  /*c4a0*/  STG.E.U8 [R16.64], R2 ;  /* 0x0000000210007986 */ /* 0x0023e2000c101124 */
[----:B------:R-:W-:Y:S05]  /*c4b0*/  BRA `(.L_x_303) ;  /* 0x00000e4000007947 */ /* 0x000fea0003800000 */
.L_x_300:
        /* <DEDUP_REMOVED lines=10> */
.L_x_305:
[----:B------:R-:W-:-:S04]  /*c560*/  PRMT R4, RZ, 0x5410, R4 ;  /* 0x00005410ff047816 */ /* 0x000fc80000000004 */
[----:B------:R-:W1:Y:S02]  /*c570*/  F2I.FTZ.TRUNC.NTZ R3, R4 ;  /* 0x0000000400037305 */ /* 0x000e64000021f100 */
[----:B-1----:R1:W-:Y:S01]  /*c580*/  STG.E [R16.64], R3 ;  /* 0x0000000310007986 */ /* 0x0023e2000c101924 */
[----:B------:R-:W-:Y:S05]  /*c590*/  BRA `(.L_x_303) ;  /* 0x00000d6000007947 */ /* 0x000fea0003800000 */
.L_x_304:
[----:B------:R-:W-:-:S04]  /*c5a0*/  PRMT R4, RZ, 0x5410, R4 ;  /* 0x00005410ff047816 */ /* 0x000fc80000000004 */
[----:B------:R-:W1:Y:S02]  /*c5b0*/  F2I.FTZ.TRUNC.NTZ R3, R4 ;  /* 0x0000000400037305 */ /* 0x000e64000021f100 */
[----:B-1----:R1:W-:Y:S01]  /*c5c0*/  STG.E.U16 [R16.64], R3 ;  /* 0x0000000310007986 */ /* 0x0023e2000c101524 */
[----:B------:R-:W-:Y:S05]  /*c5d0*/  BRA `(.L_x_303) ;  /* 0x00000d2000007947 */ /* 0x000fea0003800000 */
.L_x_299:
        /* <DEDUP_REMOVED lines=9> */
.L_x_307:
[----:B------:R-:W-:-:S04]  /*c670*/  PRMT R0, RZ, 0x5410, R4 ;  /* 0x00005410ff007816 */ /* 0x000fc80000000004 */
[----:B------:R-:W-:-:S05]  /*c680*/  F2FP.PACK_AB R0, RZ, R0 ;  /* 0x00000000ff00723e */ /* 0x000fca00000000ff */
[----:B------:R1:W-:Y:S01]  /*c690*/  STG.E.U16 [R16.64], R0 ;  /* 0x0000000010007986 */ /* 0x0003e2000c101524 */
[----:B------:R-:W-:Y:S05]  /*c6a0*/  BRA `(.L_x_303) ;  /* 0x00000c5000007947 */ /* 0x000fea0003800000 */
.L_x_306:
        /* <DEDUP_REMOVED lines=10> */
.L_x_309:
[----:B------:R-:W-:-:S04]  /*c750*/  PRMT R4, RZ, 0x5410, R4 ;  /* 0x00005410ff047816 */ /* 0x000fc80000000004 */
[----:B------:R-:W-:-:S04]  /*c760*/  F2FP.PACK_AB R3, RZ, R4 ;  /* 0x00000004ff03723e */ /* 0x000fc800000000ff */
[----:B------:R-:W-:-:S05]  /*c770*/  PRMT R3, R3, 0x5410, RZ ;  /* 0x0000541003037816 */ /* 0x000fca00000000ff */
[----:B------:R1:W-:Y:S01]  /*c780*/  STG.E [R16.64], R3 ;  /* 0x0000000310007986 */ /* 0x0003e2000c101924 */
[----:B------:R-:W-:Y:S05]  /*c790*/  BRA `(.L_x_303) ;  /* 0x00000b6000007947 */ /* 0x000fea0003800000 */
.L_x_308:
[----:B------:R-:W-:-:S05]  /*c7a0*/  PRMT R2, RZ, 0x5410, R4 ;  /* 0x00005410ff027816 */ /* 0x000fca0000000004 */
[----:B------:R-:W-:-:S06]  /*c7b0*/  FMUL.FTZ R2, R2, 1 ;  /* 0x3f80000002027820 */ /* 0x000fcc0000410000 */
[----:B------:R-:W1:Y:S02]  /*c7c0*/  F2F.F64.F32 R2, R2 ;  /* 0x0000000200027310 */ /* 0x000e640000201800 */
[----:B-1----:R1:W-:Y:S01]  /*c7d0*/  STG.E.64 [R16.64], R2 ;  /* 0x0000000210007986 */ /* 0x0023e2000c101b24 */
[----:B------:R-:W-:Y:S05]  /*c7e0*/  BRA `(.L_x_303) ;  /* 0x00000b1000007947 */ /* 0x000fea0003800000 */
.L_x_298:
        /* <DEDUP_REMOVED lines=13> */
.L_x_312:
[----:B------:R-:W-:Y:S01]  /*c8c0*/  PRMT R4, RZ, 0x5410, R4 ;  /* 0x00005410ff047816 */ /* 0x000fe20000000004 */
[----:B------:R-:W-:-:S04]  /*c8d0*/  CS2R R6, SRZ ;  /* 0x0000000000067805 */ /* 0x000fc8000001ff00 */
[----:B------:R-:W-:-:S06]  /*c8e0*/  FMUL.FTZ R4, R4, 1 ;  /* 0x3f80000004047820 */ /* 0x000fcc0000410000 */
[----:B------:R-:W1:Y:S02]  /*c8f0*/  F2F.F64.F32 R4, R4 ;  /* 0x0000000400047310 */ /* 0x000e640000201800 */
[----:B-1----:R1:W-:Y:S01]  /*c900*/  STG.E.128 [R16.64], R4 ;  /* 0x0000000410007986 */ /* 0x0023e2000c101d24 */
[----:B------:R-:W-:Y:S05]  /*c910*/  BRA `(.L_x_303) ;  /* 0x000009e000007947 */ /* 0x000fea0003800000 */
.L_x_311:
        /* <DEDUP_REMOVED lines=21> */
.L_x_316:
[----:B------:R-:W-:Y:S05]  /*ca70*/  BSYNC B0 ;  /* 0x0000000000007941 */ /* 0x000fea0003800000 */
.L_x_315:
[----:B------:R-:W-:-:S05]  /*ca80*/  LOP3.LUT R3, R0, R3, RZ, 0xfc, !PT ;  /* 0x0000000300037212 */ /* 0x000fca00078efcff */
[----:B------:R1:W-:Y:S01]  /*ca90*/  STG.E.U8 [R16.64], R3 ;  /* 0x0000000310007986 */ /* 0x0003e2000c101124 */
[----:B------:R-:W-:Y:S05]  /*caa0*/  BRA `(.L_x_303) ;  /* 0x0000085000007947 */ /* 0x000fea0003800000 */
.L_x_314:
        /* <DEDUP_REMOVED lines=13> */
.L_x_318:
[----:B------:R-:W-:Y:S01]  /*cb80*/  IMAD.MOV.U32 R0, RZ, RZ, 0x7f ;  /* 0x0000007fff007424 */ /* 0x000fe200078e00ff */
[----:B------:R-:W-:-:S04]  /*cb90*/  ISETP.GT.U32.AND P0, PT, R2, 0x7f800000, PT ;  /* 0x7f8000000200780c */ /* 0x000fc80003f04070 */
[----:B------:R-:W-:-:S04]  /*cba0*/  SEL R0, R0, 0x7c, P0 ;  /* 0x0000007c00007807 */ /* 0x000fc80000000000 */
.L_x_319:
[----:B------:R-:W-:Y:S05]  /*cbb0*/  BSYNC B0 ;  /* 0x0000000000007941 */ /* 0x000fea0003800000 */
.L_x_317:
[----:B------:R-:W-:-:S04]  /*cbc0*/  LOP3.LUT R2, R3, 0x80000000, RZ, 0xc0, !PT ;  /* 0x8000000003027812 */ /* 0x000fc800078ec0ff */
[----:B------:R-:W-:-:S04]  /*cbd0*/  SHF.R.U32.HI R3, RZ, 0x18, R2 ;  /* 0x00000018ff037819 */ /* 0x000fc80000011602 */
[----:B------:R-:W-:-:S05]  /*cbe0*/  LOP3.LUT R3, R0, R3, RZ, 0xfc, !PT ;  /* 0x0000000300037212 */ /* 0x000fca00078efcff */
[----:B------:R1:W-:Y:S01]  /*cbf0*/  STG.E.U8 [R16.64], R3 ;  /* 0x0000000310007986 */ /* 0x0003e2000c101124 */
[----:B------:R-:W-:Y:S05]  /*cc00*/  BRA `(.L_x_303) ;  /* 0x000006f000007947 */ /* 0x000fea0003800000 */
.L_x_313:
[----:B------:R1:W-:Y:S01]  /*cc10*/  STG.E.U16 [R16.64], R4 ;  /* 0x0000000410007986 */ /* 0x0003e2000c101524 */
[----:B------:R-:W-:Y:S05]  /*cc20*/  BRA `(.L_x_303) ;  /* 0x000006d000007947 */ /* 0x000fea0003800000 */
.L_x_310:
        /* <DEDUP_REMOVED lines=12> */
.L_x_322:
        /* <DEDUP_REMOVED lines=17> */
.L_x_325:
[----:B------:R-:W-:-:S04]  /*ce00*/  LOP3.LUT R2, R3, 0x80000000, RZ, 0xc0, !PT ;  /* 0x8000000003027812 */ /* 0x000fc800078ec0ff */
[----:B------:R-:W-:-:S04]  /*ce10*/  SHF.R.U32.HI R3, RZ, 0x18, R2 ;  /* 0x00000018ff037819 */ /* 0x000fc80000011602 */
[----:B------:R-:W-:-:S04]  /*ce20*/  LOP3.LUT R0, R0, R3, RZ, 0xfc, !PT ;  /* 0x0000000300007212 */ /* 0x000fc800078efcff */
[----:B------:R-:W-:Y:S02]  /*ce30*/  PRMT R8, R0, 0x7610, R8 ;  /* 0x0000761000087816 */ /* 0x000fe40000000008 */
.L_x_324:
[----:B------:R-:W-:Y:S05]  /*ce40*/  BSYNC B0 ;  /* 0x0000000000007941 */ /* 0x000fea0003800000 */
.L_x_323:
[----:B------:R1:W-:Y:S01]  /*ce50*/  STG.E.U8 [R16.64], R8 ;  /* 0x0000000810007986 */ /* 0x0003e2000c101124 */
[----:B------:R-:W-:Y:S05]  /*ce60*/  BRA `(.L_x_303) ;  /* 0x0000049000007947 */ /* 0x000fea0003800000 */
.L_x_321:
        /* <DEDUP_REMOVED lines=17> */
.L_x_328:
[----:B------:R-:W-:-:S04]  /*cf80*/  LOP3.LUT R2, R3, 0x80000000, RZ, 0xc0, !PT ;  /* 0x8000000003027812 */ /* 0x000fc800078ec0ff */
[----:B------:R-:W-:-:S04]  /*cf90*/  SHF.R.U32.HI R3, RZ, 0x18, R2 ;  /* 0x00000018ff037819 */ /* 0x000fc80000011602 */
[----:B------:R-:W-:-:S04]  /*cfa0*/  LOP3.LUT R0, R0, R3, RZ, 0xfc, !PT ;  /* 0x0000000300007212 */ /* 0x000fc800078efcff */
[----:B------:R-:W-:Y:S02]  /*cfb0*/  PRMT R8, R0, 0x7610, R8 ;  /* 0x0000761000087816 */ /* 0x000fe40000000008 */
.L_x_327:
[----:B------:R-:W-:Y:S05]  /*cfc0*/  BSYNC B0 ;  /* 0x0000000000007941 */ /* 0x000fea0003800000 */
.L_x_326:
[----:B------:R1:W-:Y:S01]  /*cfd0*/  STG.E.U8 [R16.64], R8 ;  /* 0x0000000810007986 */ /* 0x0003e2000c101124 */
[----:B------:R-:W-:Y:S05]  /*cfe0*/  BRA `(.L_x_303) ;  /* 0x0000031000007947 */ /* 0x000fea0003800000 */
.L_x_320:
        /* <DEDUP_REMOVED lines=22> */
.L_x_302:
        /* <DEDUP_REMOVED lines=20> */
.L_x_330:
[----:B------:R-:W-:-:S06]  /*d290*/  PRMT R2, RZ, 0x5410, R4 ;  /* 0x00005410ff027816 */ /* 0x000fcc0000000004 */
[----:B------:R-:W1:Y:S02]  /*d2a0*/  F2I.U64.TRUNC R2, R2 ;  /* 0x0000000200027311 */ /* 0x000e64000020d800 */
[----:B-1----:R1:W-:Y:S01]  /*d2b0*/  STG.E.64 [R16.64], R2 ;  /* 0x0000000210007986 */ /* 0x0023e2000c101b24 */
[----:B------:R-:W-:Y:S05]  /*d2c0*/  BRA `(.L_x_303) ;  /* 0x0000003000007947 */ /* 0x000fea0003800000 */
.L_x_329:
[----:B------:R-:W-:-:S04]  /*d2d0*/  PRMT R4, RZ, 0x5410, R4 ;  /* 0x00005410ff047816 */ /* 0x000fc80000000004 */
[----:B------:R-:W1:Y:S02]  /*d2e0*/  F2I.FTZ.U32.TRUNC.NTZ R3, R4 ;  /* 0x0000000400037305 */ /* 0x000e64000021f000 */
[----:B-1----:R1:W-:Y:S02]  /*d2f0*/  STG.E [R16.64], R3 ;  /* 0x0000000310007986 */ /* 0x0023e4000c101924 */
.L_x_303:
[----:B------:R-:W-:Y:S02]  /*d300*/  IADD3 R23, R23, 0x80, RZ ;  /* 0x0000008017177810 */ /* 0x000fe40007ffe0ff */
.L_x_112:
[----:B------:R-:W-:Y:S05]  /*d310*/  BSYNC B6 ;  /* 0x0000000000067941 */ /* 0x000fea0003800000 */
.L_x_111:
[----:B------:R-:W-:-:S13]  /*d320*/  ISETP.GE.AND P0, PT, R23, c[0x0][0x160], PT ;  /* 0x0000580017007a0c */ /* 0x000fda0003f06270 */
[----:B------:R-:W-:Y:S05]  /*d330*/  @P0 EXIT ;  /* 0x000000000000094d */ /* 0x000fea0003800000 */
        /* <DEDUP_REMOVED lines=255> */
.L_x_331:
        /* <DEDUP_REMOVED lines=21> */
.L_x_335:
[----:B------:R-:W2:Y:S02]  /*e480*/  LDG.E.U8 R2, [R2.64] ;  /* 0x0000002402027981 */ /* 0x000ea4000c1e1100 */
[----:B--2---:R-:W1:Y:S02]  /*e490*/  I2F.U16 R0, R2 ;  /* 0x0000000200007306 */ /* 0x004e640000101000 */
[----:B-1----:R-:W-:-:S04]  /*e4a0*/  F2FP.BF16.PACK_AB R0, RZ, R0 ;  /* 0x00000000ff00723e */ /* 0x002fc800000010ff */
[----:B------:R-:W-:Y:S01]  /*e4b0*/  PRMT R19, R0, 0x7610, R19 ;  /* 0x0000761000137816 */ /* 0x000fe20000000013 */
[----:B------:R-:W-:Y:S05]  /*e4c0*/  BRA `(.L_x_337) ;  /* 0x00000f0000007947 */ /* 0x000fea0003800000 */
.L_x_334:
        /* <DEDUP_REMOVED lines=11> */
.L_x_339:
[----:B------:R-:W2:Y:S02]  /*e580*/  LDG.E R2, [R2.64] ;  /* 0x0000002402027981 */ /* 0x000ea4000c1e1900 */
[----:B--2---:R-:W1:Y:S02]  /*e590*/  I2F R0, R2 ;  /* 0x0000000200007306 */ /* 0x004e640000201400 */
[----:B-1----:R-:W-:-:S04]  /*e5a0*/  F2FP.BF16.PACK_AB R0, RZ, R0 ;  /* 0x00000000ff00723e */ /* 0x002fc800000010ff */
[----:B------:R-:W-:Y:S01]  /*e5b0*/  PRMT R19, R0, 0x7610, R19 ;  /* 0x0000761000137816 */ /* 0x000fe20000000013 */
[----:B------:R-:W-:Y:S05]  /*e5c0*/  BRA `(.L_x_337) ;  /* 0x00000e0000007947 */ /* 0x000fea0003800000 */
.L_x_338:
[----:B------:R-:W2:Y:S02]  /*e5d0*/  LDG.E.U16 R2, [R2.64] ;  /* 0x0000002402027981 */ /* 0x000ea4000c1e1500 */
[----:B--2---:R-:W1:Y:S02]  /*e5e0*/  I2F.S16 R0, R2 ;  /* 0x0000000200007306 */ /* 0x004e640000101400 */
[----:B-1----:R-:W-:-:S04]  /*e5f0*/  F2FP.BF16.PACK_AB R0, RZ, R0 ;  /* 0x00000000ff00723e */ /* 0x002fc800000010ff */
[----:B------:R-:W-:Y:S01]  /*e600*/  PRMT R19, R0, 0x7610, R19 ;  /* 0x0000761000137816 */ /* 0x000fe20000000013 */
[----:B------:R-:W-:Y:S05]  /*e610*/  BRA `(.L_x_337) ;  /* 0x00000db000007947 */ /* 0x000fea0003800000 */
.L_x_333:
        /* <DEDUP_REMOVED lines=9> */
.L_x_341:
[----:B------:R-:W2:Y:S02]  /*e6b0*/  LDG.E.U16 R0, [R2.64] ;  /* 0x0000002402007981 */ /* 0x000ea4000c1e1500 */
[----:B--2---:R-:W-:-:S05]  /*e6c0*/  HADD2.F32 R0, -RZ, R0.H0_H0 ;  /* 0x20000000ff007230 */ /* 0x004fca0000004100 */
[----:B------:R-:W-:-:S04]  /*e6d0*/  F2FP.BF16.PACK_AB R0, RZ, R0 ;  /* 0x00000000ff00723e */ /* 0x000fc800000010ff */
[----:B------:R-:W-:Y:S01]  /*e6e0*/  PRMT R19, R0, 0x7610, R19 ;  /* 0x0000761000137816 */ /* 0x000fe20000000013 */
[----:B------:R-:W-:Y:S05]  /*e6f0*/  BRA `(.L_x_337) ;  /* 0x00000cd000007947 */ /* 0x000fea0003800000 */
.L_x_340:
        /* <DEDUP_REMOVED lines=9> */
.L_x_343:
[----:B------:R-:W2:Y:S02]  /*e790*/  LDG.E.U16 R2, [R2.64] ;  /* 0x0000002402027981 */ /* 0x000ea4000c1e1500 */
[----:B--2---:R-:W-:-:S05]  /*e7a0*/  HADD2.F32 R0, -RZ, R2.H0_H0 ;  /* 0x20000002ff007230 */ /* 0x004fca0000004100 */
[----:B------:R-:W-:-:S04]  /*e7b0*/  F2FP.BF16.PACK_AB R0, RZ, R0 ;  /* 0x00000000ff00723e */ /* 0x000fc800000010ff */
[----:B------:R-:W-:Y:S01]  /*e7c0*/  PRMT R19, R0, 0x7610, R19 ;  /* 0x0000761000137816 */ /* 0x000fe20000000013 */
[----:B------:R-:W-:Y:S05]  /*e7d0*/  BRA `(.L_x_337) ;  /* 0x00000bf000007947 */ /* 0x000fea0003800000 */
.L_x_342:
[----:B------:R-:W2:Y:S02]  /*e7e0*/  LDG.E.64 R2, [R2.64] ;  /* 0x0000002402027981 */ /* 0x000ea4000c1e1b00 */
[----:B--2---:R-:W1:Y:S01]  /*e7f0*/  F2F.F32.F64 R0, R2 ;  /* 0x0000000200007310 */ /* 0x004e620000301000 */
[----:B------:R-:W1:-:S14]  /*e800*/  DSETP.GEU.AND P0, PT, |R2|, c[0x2][0x0], PT ;  /* 0x008000000200762a */ /* 0x000e5c0003f0e200 */
[----:B-1----:R-:W-:-:S05]  /*e810*/  @!P0 FMUL R0, R0, 1.175494350822287508e-38 ;  /* 0x0080000000008820 */ /* 0x002fca0000400000 */
[----:B------:R-:W-:-:S04]  /*e820*/  F2FP.BF16.PACK_AB R0, RZ, R0 ;  /* 0x00000000ff00723e */ /* 0x000fc800000010ff */
[----:B------:R-:W-:Y:S01]  /*e830*/  PRMT R19, R0, 0x7610, R19 ;  /* 0x0000761000137816 */ /* 0x000fe20000000013 */
[----:B------:R-:W-:Y:S05]  /*e840*/  BRA `(.L_x_337) ;  /* 0x00000b8000007947 */ /* 0x000fea0003800000 */
.L_x_332:
        /* <DEDUP_REMOVED lines=14> */
.L_x_346:
[----:B------:R-:W2:Y:S02]  /*e930*/  LDG.E.64 R2, [R2.64] ;  /* 0x0000002402027981 */ /* 0x000ea4000c1e1b00 */
[----:B--2---:R-:W1:Y:S01]  /*e940*/  F2F.F32.F64 R0, R2 ;  /* 0x0000000200007310 */ /* 0x004e620000301000 */
[----:B------:R-:W1:-:S14]  /*e950*/  DSETP.GEU.AND P0, PT, |R2|, c[0x2][0x0], PT ;  /* 0x008000000200762a */ /* 0x000e5c0003f0e200 */
[----:B-1----:R-:W-:-:S05]  /*e960*/  @!P0 FMUL R0, R0, 1.175494350822287508e-38 ;  /* 0x0080000000008820 */ /* 0x002fca0000400000 */
[----:B------:R-:W-:-:S04]  /*e970*/  F2FP.BF16.PACK_AB R0, RZ, R0 ;  /* 0x00000000ff00723e */ /* 0x000fc800000010ff */
[----:B------:R-:W-:Y:S01]  /*e980*/  PRMT R19, R0, 0x7610, R19 ;  /* 0x0000761000137816 */ /* 0x000fe20000000013 */
[----:B------:R-:W-:Y:S05]  /*e990*/  BRA `(.L_x_337) ;  /* 0x00000a3000007947 */ /* 0x000fea0003800000 */
.L_x_345:
        /* <DEDUP_REMOVED lines=28> */
.L_x_348:
        /* <DEDUP_REMOVED lines=15> */
.L_x_347:
[----:B------:R1:W5:Y:S01]  /*ec50*/  LDG.E.U16 R19, [R2.64] ;  /* 0x0000002402137981 */ /* 0x000362000c1e1500 */
[----:B------:R-:W-:Y:S05]  /*ec60*/  BRA `(.L_x_337) ;  /* 0x0000076000007947 */ /* 0x000fea0003800000 */
.L_x_344:
        /* <DEDUP_REMOVED lines=12> */
.L_x_351:
        /* <DEDUP_REMOVED lines=21> */
.L_x_355:
[----:B------:R-:W-:Y:S05]  /*ee80*/  BSYNC B1 ;  /* 0x0000000000017941 */ /* 0x000fea0003800000 */
.L_x_354:
[----:B------:R-:W-:Y:S01]  /*ee90*/  LEA R3, R0, 0x3b800000, 0x17 ;  /* 0x3b80000000037811 */ /* 0x000fe200078eb8ff */
[----:B------:R-:W-:-:S05]  /*eea0*/  IMAD.SHL.U32 R0, R2, 0x100000, RZ ;  /* 0x0010000002007824 */ /* 0x000fca00078e00ff */
[----:B------:R-:W-:Y:S02]  /*eeb0*/  LOP3.LUT R0, R3, R0, R4, 0xfe, !PT ;  /* 0x0000000003007212 */ /* 0x000fe400078efe04 */
.L_x_353:
[----:B------:R-:W-:Y:S05]  /*eec0*/  BSYNC B0 ;  /* 0x0000000000007941 */ /* 0x000fea0003800000 */
.L_x_352:
[----:B------:R-:W-:-:S04]  /*eed0*/  F2FP.BF16.PACK_AB R0, RZ, R0 ;  /* 0x00000000ff00723e */ /* 0x000fc800000010ff */
[----:B------:R-:W-:Y:S01]  /*eee0*/  PRMT R19, R0, 0x7610, R19 ;  /* 0x0000761000137816 */ /* 0x000fe20000000013 */
[----:B------:R-:W-:Y:S05]  /*eef0*/  BRA `(.L_x_337) ;  /* 0x000004d000007947 */ /* 0x000fea0003800000 */
.L_x_350:
        /* <DEDUP_REMOVED lines=21> */
.L_x_359:
[----:B------:R-:W-:Y:S05]  /*f050*/  BSYNC B1 ;  /* 0x0000000000017941 */ /* 0x000fea0003800000 */
.L_x_358:
[----:B------:R-:W-:Y:S01]  /*f060*/  LEA R3, R0, 0x37800000, 0x17 ;  /* 0x3780000000037811 */ /* 0x000fe200078eb8ff */
[----:B------:R-:W-:-:S05]  /*f070*/  IMAD.SHL.U32 R0, R2, 0x200000, RZ ;  /* 0x0020000002007824 */ /* 0x000fca00078e00ff */
[----:B------:R-:W-:Y:S02]  /*f080*/  LOP3.LUT R0, R3, R0, R4, 0xfe, !PT ;  /* 0x0000000003007212 */ /* 0x000fe400078efe04 */
.L_x_357:
[----:B------:R-:W-:Y:S05]  /*f090*/  BSYNC B0 ;  /* 0x0000000000007941 */ /* 0x000fea0003800000 */
.L_x_356:
[----:B------:R-:W-:-:S04]  /*f0a0*/  F2FP.BF16.PACK_AB R0, RZ, R0 ;  /* 0x00000000ff00723e */ /* 0x000fc800000010ff */
[----:B------:R-:W-:Y:S01]  /*f0b0*/  PRMT R19, R0, 0x7610, R19 ;  /* 0x0000761000137816 */ /* 0x000fe20000000013 */
[----:B------:R-:W-:Y:S05]  /*f0c0*/  BRA `(.L_x_337) ;  /* 0x0000030000007947 */ /* 0x000fea0003800000 */
.L_x_349:
        /* <DEDUP_REMOVED lines=14> */
.L_x_363:
[----:B------:R-:W-:Y:S05]  /*f1b0*/  BSYNC B0 ;  /* 0x0000000000007941 */ /* 0x000fea0003800000 */
.L_x_362:
[----:B------:R-:W-:-:S04]  /*f1c0*/  F2FP.BF16.PACK_AB R0, RZ, R0 ;  /* 0x00000000ff00723e */ /* 0x000fc800000010ff */
[----:B------:R-:W-:Y:S01]  /*f1d0*/  PRMT R19, R0, 0x7610, R19 ;  /* 0x0000761000137816 */ /* 0x000fe20000000013 */
[----:B------:R-:W-:Y:S05]  /*f1e0*/  BRA `(.L_x_337) ;  /* 0x000001e000007947 */ /* 0x000fea0003800000 */
.L_x_336:
        /* <DEDUP_REMOVED lines=21> */
.L_x_361:
[----:B------:R-:W2:Y:S02]  /*f340*/  LDG.E.64 R2, [R2.64] ;  /* 0x0000002402027981 */ /* 0x000ea4000c1e1b00 */
[----:B--2---:R-:W1:Y:S02]  /*f350*/  I2F.U64 R0, R2 ;  /* 0x0000000200007312 */ /* 0x004e640000301000 */
[----:B-1----:R-:W-:-:S04]  /*f360*/  F2FP.BF16.PACK_AB R0, RZ, R0 ;  /* 0x00000000ff00723e */ /* 0x002fc800000010ff */
[----:B------:R-:W-:Y:S01]  /*f370*/  PRMT R19, R0, 0x7610, R19 ;  /* 0x0000761000137816 */ /* 0x000fe20000000013 */
[----:B------:R-:W-:Y:S05]  /*f380*/  BRA `(.L_x_337) ;  /* 0x0000004000007947 */ /* 0x000fea0003800000 */
.L_x_360:
[----:B------:R-:W2:Y:S02]  /*f390*/  LDG.E R2, [R2.64] ;  /* 0x0000002402027981 */ /* 0x000ea4000c1e1900 */
[----:B--2---:R-:W1:Y:S02]  /*f3a0*/  I2F.U32 R0, R2 ;  /* 0x0000000200007306 */ /* 0x004e640000201000 */
[----:B-1----:R-:W-:-:S04]  /*f3b0*/  F2FP.BF16.PACK_AB R0, RZ, R0 ;  /* 0x00000000ff00723e */ /* 0x002fc800000010ff */
[----:B------:R-:W-:Y:S02]  /*f3c0*/  PRMT R19, R0, 0x7610, R19 ;  /* 0x0000761000137816 */ /* 0x000fe40000000013 */
.L_x_337:
        /* <DEDUP_REMOVED lines=18> */
.L_x_367:
[----:B------:R-:W2:Y:S02]  /*f4f0*/  LDG.E.U8 R2, [R2.64] ;  /* 0x0000002402027981 */ /* 0x000ea4000c1e1100 */
[----:B--2---:R-:W1:Y:S02]  /*f500*/  I2F.U16 R0, R2 ;  /* 0x0000000200007306 */ /* 0x004e640000101000 */
[----:B-1----:R-:W-:Y:S01]  /*f510*/  F2FP.BF16.PACK_AB R0, RZ, R0 ;  /* 0x00000000ff00723e */ /* 0x002fe200000010ff */
[----:B------:R-:W-:Y:S05]  /*f520*/  BRA `(.L_x_369) ;  /* 0x00000e3000007947 */ /* 0x000fea0003800000 */
.L_x_366:
        /* <DEDUP_REMOVED lines=10> */
.L_x_371:
[----:B------:R-:W2:Y:S02]  /*f5d0*/  LDG.E R2, [R2.64] ;  /* 0x0000002402027981 */ /* 0x000ea4000c1e1900 */
[----:B--2---:R-:W1:Y:S02]  /*f5e0*/  I2F R0, R2 ;  /* 0x0000000200007306 */ /* 0x004e640000201400 */
[----:B-1----:R-:W-:Y:S01]  /*f5f0*/  F2FP.BF16.PACK_AB R0, RZ, R0 ;  /* 0x00000000ff00723e */ /* 0x002fe200000010ff */
[----:B------:R-:W-:Y:S05]  /*f600*/  BRA `(.L_x_369) ;  /* 0x00000d5000007947 */ /* 0x000fea0003800000 */
.L_x_370:
[----:B------:R-:W2:Y:S02]  /*f610*/  LDG.E.U16 R2, [R2.64] ;  /* 0x0000002402027981 */ /* 0x000ea4000c1e1500 */
[----:B--2---:R-:W1:Y:S02]  /*f620*/  I2F.S16 R0, R2 ;  /* 0x0000000200007306 */ /* 0x004e640000101400 */
[----:B-1----:R-:W-:Y:S01]  /*f630*/  F2FP.BF16.PACK_AB R0, RZ, R0 ;  /* 0x00000000ff00723e */ /* 0x002fe200000010ff */
[----:B------:R-:W-:Y:S05]  /*f640*/  BRA `(.L_x_369) ;  /* 0x00000d1000007947 */ /* 0x000fea0003800000 */
.L_x_365:
        /* <DEDUP_REMOVED lines=9> */
.L_x_373:
[----:B------:R-:W2:Y:S02]  /*f6e0*/  LDG.E.U16 R0, [R2.64] ;  /* 0x0000002402007981 */ /* 0x000ea4000c1e1500 */
[----:B--2---:R-:W-:-:S05]  /*f6f0*/  HADD2.F32 R0, -RZ, R0.H0_H0 ;  /* 0x20000000ff007230 */ /* 0x004fca0000004100 */
[----:B------:R-:W-:Y:S01]  /*f700*/  F2FP.BF16.PACK_AB R0, RZ, R0 ;  /* 0x00000000ff00723e */ /* 0x000fe200000010ff */
[----:B------:R-:W-:Y:S05]  /*f710*/  BRA `(.L_x_369) ;  /* 0x00000c4000007947 */ /* 0x000fea0003800000 */
.L_x_372:
        /* <DEDUP_REMOVED lines=9> */
.L_x_375:
[----:B------:R-:W2:Y:S02]  /*f7b0*/  LDG.E.U16 R2, [R2.64] ;  /* 0x0000002402027981 */ /* 0x000ea4000c1e1500 */
[----:B--2---:R-:W-:-:S05]  /*f7c0*/  HADD2.F32 R0, -RZ, R2.H0_H0 ;  /* 0x20000002ff007230 */ /* 0x004fca0000004100 */
[----:B------:R-:W-:Y:S01]  /*f7d0*/  F2FP.BF16.PACK_AB R0, RZ, R0 ;  /* 0x00000000ff00723e */ /* 0x000fe200000010ff */
[----:B------:R-:W-:Y:S05]  /*f7e0*/  BRA `(.L_x_369) ;  /* 0x00000b7000007947 */ /* 0x000fea0003800000 */
.L_x_374:
[----:B------:R-:W2:Y:S02]  /*f7f0*/  LDG.E.64 R2, [R2.64] ;  /* 0x0000002402027981 */ /* 0x000ea4000c1e1b00 */
[----:B--2---:R-:W1:Y:S01]  /*f800*/  F2F.F32.F64 R0, R2 ;  /* 0x0000000200007310 */ /* 0x004e620000301000 */
[----:B------:R-:W1:-:S14]  /*f810*/  DSETP.GEU.AND P0, PT, |R2|, c[0x2][0x0], PT ;  /* 0x008000000200762a */ /* 0x000e5c0003f0e200 */
[----:B-1----:R-:W-:-:S05]  /*f820*/  @!P0 FMUL R0, R0, 1.175494350822287508e-38 ;  /* 0x0080000000008820 */ /* 0x002fca0000400000 */
[----:B------:R-:W-:Y:S01]  /*f830*/  F2FP.BF16.PACK_AB R0, RZ, R0 ;  /* 0x00000000ff00723e */ /* 0x000fe200000010ff */
[----:B------:R-:W-:Y:S05]  /*f840*/  BRA `(.L_x_369) ;  /* 0x00000b1000007947 */ /* 0x000fea0003800000 */
.L_x_364:
        /* <DEDUP_REMOVED lines=13> */
.L_x_378:
[----:B------:R-:W2:Y:S02]  /*f920*/  LDG.E.64 R2, [R2.64] ;  /* 0x0000002402027981 */ /* 0x000ea4000c1e1b00 */
[----:B--2---:R-:W1:Y:S01]  /*f930*/  F2F.F32.F64 R0, R2 ;  /* 0x0000000200007310 */ /* 0x004e620000301000 */
[----:B------:R-:W1:-:S14]  /*f940*/  DSETP.GEU.AND P0, PT, |R2|, c[0x2][0x0], PT ;  /* 0x008000000200762a */ /* 0x000e5c0003f0e200 */
[----:B-1----:R-:W-:-:S05]  /*f950*/  @!P0 FMUL R0, R0, 1.175494350822287508e-38 ;  /* 0x0080000000008820 */ /* 0x002fca0000400000 */
[----:B------:R-:W-:Y:S01]  /*f960*/  F2FP.BF16.PACK_AB R0, RZ, R0 ;  /* 0x00000000ff00723e */ /* 0x000fe200000010ff */
[----:B------:R-:W-:Y:S05]  /*f970*/  BRA `(.L_x_369) ;  /* 0x000009e000007947 */ /* 0x000fea0003800000 */
.L_x_377:
        /* <DEDUP_REMOVED lines=28> */
.L_x_380:
        /* <DEDUP_REMOVED lines=15> */
.L_x_379:
[----:B------:R1:W5:Y:S01]  /*fc30*/  LDG.E.U16 R0, [R2.64] ;  /* 0x0000002402007981 */ /* 0x000362000c1e1500 */
[----:B------:R-:W-:Y:S05]  /*fc40*/  BRA `(.L_x_369) ;  /* 0x0000071000007947 */ /* 0x000fea0003800000 */
.L_x_376:
        /* <DEDUP_REMOVED lines=12> */
.L_x_383:
        /* <DEDUP_REMOVED lines=21> */
.L_x_387:
[----:B------:R-:W-:Y:S05]  /*fe60*/  BSYNC B1 ;  /* 0x0000000000017941 */ /* 0x000fea0003800000 */
.L_x_386:
[----:B------:R-:W-:Y:S01]  /*fe70*/  LEA R3, R0, 0x3b800000, 0x17 ;  /* 0x3b80000000037811 */ /* 0x000fe200078eb8ff */
[----:B------:R-:W-:-:S05]  /*fe80*/  IMAD.SHL.U32 R0, R2, 0x100000, RZ ;  /* 0x0010000002007824 */ /* 0x000fca00078e00ff */
[----:B------:R-:W-:Y:S02]  /*fe90*/  LOP3.LUT R0, R3, R0, R4, 0xfe, !PT ;  /* 0x0000000003007212 */ /* 0x000fe400078efe04 */
.L_x_385:
[----:B------:R-:W-:Y:S05]  /*fea0*/  BSYNC B0 ;  /* 0x0000000000007941 */ /* 0x000fea0003800000 */
.L_x_384:
[----:B------:R-:W-:Y:S01]  /*feb0*/  F2FP.BF16.PACK_AB R0, RZ, R0 ;  /* 0x00000000ff00723e */ /* 0x000fe200000010ff */
[----:B------:R-:W-:Y:S05]  /*fec0*/  BRA `(.L_x_369) ;  /* 0x0000049000007947 */ /* 0x000fea0003800000 */
.L_x_382:
        /* <DEDUP_REMOVED lines=21> */
.L_x_391:
[----:B------:R-:W-:Y:S05]  /*10020*/  BSYNC B1 ;  /* 0x0000000000017941 */ /* 0x000fea0003800000 */
.L_x_390:
[----:B------:R-:W-:Y:S01]  /*10030*/  LEA R3, R0, 0x37800000, 0x17 ;  /* 0x3780000000037811 */ /* 0x000fe200078eb8ff */
[----:B------:R-:W-:-:S05]  /*10040*/  IMAD.SHL.U32 R0, R2, 0x200000, RZ ;  /* 0x0020000002007824 */ /* 0x000fca00078e00ff */
[----:B------:R-:W-:Y:S02]  /*10050*/  LOP3.LUT R0, R3, R0, R4, 0xfe, !PT ;  /* 0x0000000003007212 */ /* 0x000fe400078efe04 */
.L_x_389:
[----:B------:R-:W-:Y:S05]  /*10060*/  BSYNC B0 ;  /* 0x0000000000007941 */ /* 0x000fea0003800000 */
.L_x_388:
[----:B------:R-:W-:Y:S01]  /*10070*/  F2FP.BF16.PACK_AB R0, RZ, R0 ;  /* 0x00000000ff00723e */ /* 0x000fe200000010ff */
[----:B------:R-:W-:Y:S05]  /*10080*/  BRA `(.L_x_369) ;  /* 0x000002d000007947 */ /* 0x000fea0003800000 */
.L_x_381:
        /* <DEDUP_REMOVED lines=14> */
.L_x_395:
[----:B------:R-:W-:Y:S05]  /*10170*/  BSYNC B0 ;  /* 0x0000000000007941 */ /* 0x000fea0003800000 */
.L_x_394:
[----:B------:R-:W-:Y:S01]  /*10180*/  F2FP.BF16.PACK_AB R0, RZ, R0 ;  /* 0x00000000ff00723e */ /* 0x000fe200000010ff */
[----:B------:R-:W-:Y:S05]  /*10190*/  BRA `(.L_x_369) ;  /* 0x000001c000007947 */ /* 0x000fea0003800000 */
.L_x_368:
        /* <DEDUP_REMOVED lines=21> */
.L_x_393:
[----:B------:R-:W2:Y:S02]  /*102f0*/  LDG.E.64 R2, [R2.64] ;  /* 0x0000002402027981 */ /* 0x000ea4000c1e1b00 */
[----:B--2---:R-:W1:Y:S02]  /*10300*/  I2F.U64 R0, R2 ;  /* 0x0000000200007312 */ /* 0x004e640000301000 */
[----:B-1----:R-:W-:Y:S01]  /*10310*/  F2FP.BF16.PACK_AB R0, RZ, R0 ;  /* 0x00000000ff00723e */ /* 0x002fe200000010ff */
[----:B------:R-:W-:Y:S05]  /*10320*/  BRA `(.L_x_369) ;  /* 0x0000003000007947 */ /* 0x000fea0003800000 */
.L_x_392:
[----:B------:R-:W2:Y:S02]  /*10330*/  LDG.E R2, [R2.64] ;  /* 0x0000002402027981 */ /* 0x000ea4000c1e1900 */
[----:B--2---:R-:W1:Y:S02]  /*10340*/  I2F.U32 R0, R2 ;  /* 0x0000000200007306 */ /* 0x004e640000201000 */
[----:B-1----:R-:W-:-:S06]  /*10350*/  F2FP.BF16.PACK_AB R0, RZ, R0 ;  /* 0x00000000ff00723e */ /* 0x002fcc00000010ff */
.L_x_369:
        /* <DEDUP_REMOVED lines=35> */
.L_x_403:
[----:B------:R-:W-:Y:S01]  /*10590*/  FSETP.GEU.FTZ.AND P0, PT, R8, -R7, PT ;  /* 0x800000070800720b */ /* 0x000fe20003f1e000 */
[----:B------:R-:W-:-:S12]  /*105a0*/  FADD.FTZ R4, R4, -1 ;  /* 0xbf80000004047421 */ /* 0x000fd80000010000 */
[----:B------:R-:W-:Y:S02]  /*105b0*/  @!P0 FADD.FTZ R4, R4, -1 ;  /* 0xbf80000004048421 */ /* 0x000fe40000010000 */
.L_x_402:
[----:B------:R-:W-:Y:S05]  /*105c0*/  BSYNC B2 ;  /* 0x0000000000027941 */ /* 0x000fea0003800000 */
.L_x_401:
[----:B------:R-:W-:Y:S01]  /*105d0*/  FFMA.FTZ R5, -R7, R4, R5 ;  /* 0x0000000407057223 */ /* 0x000fe20000010105 */
[----:B------:R-:W-:Y:S05]  /*105e0*/  BRA `(.L_x_399) ;  /* 0x000001f000007947 */ /* 0x000fea0003800000 */
.L_x_400:
        /* <DEDUP_REMOVED lines=15> */
.L_x_406:
        /* <DEDUP_REMOVED lines=13> */
.L_x_405:
[----:B------:R-:W-:Y:S05]  /*107b0*/  BSYNC B2 ;  /* 0x0000000000027941 */ /* 0x000fea0003800000 */
.L_x_404:
[----:B------:R-:W-:-:S04]  /*107c0*/  FMUL.FTZ R3, R3, 1.1920928955078125e-07 ;  /* 0x3400000003037820 */ /* 0x000fc80000410000 */
[----:B------:R-:W-:Y:S02]  /*107d0*/  FMUL.FTZ R5, R8, R3 ;  /* 0x0000000308057220 */ /* 0x000fe40000410000 */
.L_x_399:
[----:B------:R-:W-:Y:S05]  /*107e0*/  BSYNC B1 ;  /* 0x0000000000017941 */ /* 0x000fea0003800000 */
.L_x_398:
        /* <DEDUP_REMOVED lines=28> */
.L_x_397:
[----:B------:R-:W-:Y:S05]  /*109b0*/  BSYNC B0 ;  /* 0x0000000000007941 */ /* 0x000fea0003800000 */
.L_x_396:
        /* <DEDUP_REMOVED lines=14> */
[----:B-1----:R-:W-:Y:S01]  /*10aa0*/  STG.E.U8 [R16.64], R3 ;  /* 0x0000000310007986 */ /* 0x002fe2000c101124 */
[----:B------:R-:W-:Y:S05]  /*10ab0*/  EXIT ;  /* 0x000000000000794d */ /* 0x000fea0003800000 */
.L_x_410:
[----:B------:R-:W-:-:S06]  /*10ac0*/  PRMT R3, RZ, 0x5410, R4 ;  /* 0x00005410ff037816 */ /* 0x000fcc0000000004 */
[----:B------:R-:W1:Y:S02]  /*10ad0*/  F2I.S64.TRUNC R2, R3 ;  /* 0x0000000300027311 */ /* 0x000e64000020d900 */
[----:B-1----:R-:W-:Y:S01]  /*10ae0*/  STG.E.U8 [R16.64], R2 ;  /* 0x0000000210007986 */ /* 0x002fe2000c101124 */
[----:B------:R-:W-:Y:S05]  /*10af0*/  EXIT ;  /* 0x000000000000794d */ /* 0x000fea0003800000 */
.L_x_409:
        /* <DEDUP_REMOVED lines=8> */
[----:B-1----:R-:W-:Y:S01]  /*10b80*/  STG.E.64 [R16.64], R2 ;  /* 0x0000000210007986 */ /* 0x002fe2000c101b24 */
[----:B------:R-:W-:Y:S05]  /*10b90*/  EXIT ;  /* 0x000000000000794d */ /* 0x000fea0003800000 */
.L_x_413:
[----:B------:R-:W-:-:S04]  /*10ba0*/  PRMT R4, RZ, 0x5410, R4 ;  /* 0x00005410ff047816 */ /* 0x000fc80000000004 */
[----:B------:R-:W1:Y:S02]  /*10bb0*/  F2I.FTZ.TRUNC.NTZ R3, R4 ;  /* 0x0000000400037305 */ /* 0x000e64000021f100 */
[----:B-1----:R-:W-:Y:S01]  /*10bc0*/  STG.E [R16.64], R3 ;  /* 0x0000000310007986 */ /* 0x002fe2000c101924 */
[----:B------:R-:W-:Y:S05]  /*10bd0*/  EXIT ;  /* 0x000000000000794d */ /* 0x000fea0003800000 */
.L_x_412:
[----:B------:R-:W-:-:S04]  /*10be0*/  PRMT R4, RZ, 0x5410, R4 ;  /* 0x00005410ff047816 */ /* 0x000fc80000000004 */
[----:B------:R-:W1:Y:S02]  /*10bf0*/  F2I.FTZ.TRUNC.NTZ R3, R4 ;  /* 0x0000000400037305 */ /* 0x000e64000021f100 */
[----:B-1----:R-:W-:Y:S01]  /*10c00*/  STG.E.U16 [R16.64], R3 ;  /* 0x0000000310007986 */ /* 0x002fe2000c101524 */
[----:B------:R-:W-:Y:S05]  /*10c10*/  EXIT ;  /* 0x000000000000794d */ /* 0x000fea0003800000 */
.L_x_408:
[----:B------:R-:W-:-:S13]  /*10c20*/  ISETP.GT.AND P0, PT, R0, 0x6, PT ;  /* 0x000000060000780c */ /* 0x000fda0003f04270 */
[----:B------:R-:W-:Y:S05]  /*10c30*/  @P0 BRA `(.L_x_414) ;  /* 0x000000b000000947 */ /* 0x000fea0003800000 */
[----:B------:R-:W-:-:S13]  /*10c40*/  ISETP.NE.AND P0, PT, R0, 0x5, PT ;  /* 0x000000050000780c */ /* 0x000fda0003f05270 */
[----:B------:R-:W-:Y:S05]  /*10c50*/  @!P0 BRA `(.L_x_415) ;  /* 0x0000005000008947 */ /* 0x000fea0003800000 */
[----:B------:R-:W-:-:S13]  /*10c60*/  ISETP.NE.AND P0, PT, R0, 0x6, PT ;  /* 0x000000060000780c */ /* 0x000fda0003f05270 */
[----:B------:R-:W-:Y:S05]  /*10c70*/  @P0 BRA `(.L_x_411) ;  /* 0x00000b1000000947 */ /* 0x000fea0003800000 */
[----:B------:R-:W-:-:S05]  /*10c80*/  PRMT R3, RZ, 0x5410, R4 ;  /* 0x00005410ff037816 */ /* 0x000fca0000000004 */
[----:B------:R-:W-:Y:S01]  /*10c90*/  STG.E [R16.64], R3 ;  /* 0x0000000310007986 */ /* 0x000fe2000c101924 */
[----:B------:R-:W-:Y:S05]  /*10ca0*/  EXIT ;  /* 0x000000000000794d */ /* 0x000fea0003800000 */
.L_x_415:
[----:B------:R-:W-:-:S04]  /*10cb0*/  PRMT R0, RZ, 0x5410, R4 ;  /* 0x00005410ff007816 */ /* 0x000fc80000000004 */
[----:B------:R-:W-:-:S05]  /*10cc0*/  F2FP.PACK_AB R0, RZ, R0 ;  /* 0x00000000ff00723e */ /* 0x000fca00000000ff */
[----:B------:R-:W-:Y:S01]  /*10cd0*/  STG.E.U16 [R16.64], R0 ;  /* 0x0000000010007986 */ /* 0x000fe2000c101524 */
[----:B------:R-:W-:Y:S05]  /*10ce0*/  EXIT ;  /* 0x000000000000794d */ /* 0x000fea0003800000 */
.L_x_414:
        /* <DEDUP_REMOVED lines=8> */
[----:B------:R-:W-:Y:S01]  /*10d70*/  STG.E.64 [R16.64], R4 ;  /* 0x0000000410007986 */ /* 0x000fe2000c101b24 */
[----:B------:R-:W-:Y:S05]  /*10d80*/  EXIT ;  /* 0x000000000000794d */ /* 0x000fea0003800000 */
.L_x_417:
[----:B------:R-:W-:-:S04]  /*10d90*/  PRMT R4, RZ, 0x5410, R4 ;  /* 0x00005410ff047816 */ /* 0x000fc80000000004 */
[----:B------:R-:W-:-:S04]  /*10da0*/  F2FP.PACK_AB R3, RZ, R4 ;  /* 0x00000004ff03723e */ /* 0x000fc800000000ff */
[----:B------:R-:W-:-:S05]  /*10db0*/  PRMT R3, R3, 0x5410, RZ ;  /* 0x0000541003037816 */ /* 0x000fca00000000ff */
[----:B------:R-:W-:Y:S01]  /*10dc0*/  STG.E [R16.64], R3 ;  /* 0x0000000310007986 */ /* 0x000fe2000c101924 */
[----:B------:R-:W-:Y:S05]  /*10dd0*/  EXIT ;  /* 0x000000000000794d */ /* 0x000fea0003800000 */
.L_x_416:
[----:B------:R-:W-:-:S05]  /*10de0*/  PRMT R2, RZ, 0x5410, R4 ;  /* 0x00005410ff027816 */ /* 0x000fca0000000004 */
[----:B------:R-:W-:-:S06]  /*10df0*/  FMUL.FTZ R2, R2, 1 ;  /* 0x3f80000002027820 */ /* 0x000fcc0000410000 */
[----:B------:R-:W1:Y:S02]  /*10e00*/  F2F.F64.F32 R2, R2 ;  /* 0x0000000200027310 */ /* 0x000e640000201800 */
[----:B-1----:R-:W-:Y:S01]  /*10e10*/  STG.E.64 [R16.64], R2 ;  /* 0x0000000210007986 */ /* 0x002fe2000c101b24 */
[----:B------:R-:W-:Y:S05]  /*10e20*/  EXIT ;  /* 0x000000000000794d */ /* 0x000fea0003800000 */
.L_x_407:
        /* <DEDUP_REMOVED lines=11> */
[----:B------:R-:W-:Y:S01]  /*10ee0*/  STG.E.U8 [R16.64], R3 ;  /* 0x0000000310007986 */ /* 0x000fe2000c101124 */
[----:B------:R-:W-:Y:S05]  /*10ef0*/  EXIT ;  /* 0x000000000000794d */ /* 0x000fea0003800000 */
.L_x_420:
[----:B------:R-:W-:Y:S01]  /*10f00*/  PRMT R4, RZ, 0x5410, R4 ;  /* 0x00005410ff047816 */ /* 0x000fe20000000004 */
[----:B------:R-:W-:-:S04]  /*10f10*/  CS2R R6, SRZ ;  /* 0x0000000000067805 */ /* 0x000fc8000001ff00 */
[----:B------:R-:W-:-:S06]  /*10f20*/  FMUL.FTZ R4, R4, 1 ;  /* 0x3f80000004047820 */ /* 0x000fcc0000410000 */
[----:B------:R-:W1:Y:S02]  /*10f30*/  F2F.F64.F32 R4, R4 ;  /* 0x0000000400047310 */ /* 0x000e640000201800 */
[----:B-1----:R-:W-:Y:S01]  /*10f40*/  STG.E.128 [R16.64], R4 ;  /* 0x0000000410007986 */ /* 0x002fe2000c101d24 */
[----:B------:R-:W-:Y:S05]  /*10f50*/  EXIT ;  /* 0x000000000000794d */ /* 0x000fea0003800000 */
.L_x_419:
        /* <DEDUP_REMOVED lines=21> */
.L_x_424:
[----:B------:R-:W-:Y:S05]  /*110b0*/  BSYNC B0 ;  /* 0x0000000000007941 */ /* 0x000fea0003800000 */
.L_x_423:
[----:B------:R-:W-:-:S05]  /*110c0*/  LOP3.LUT R3, R0, R3, RZ, 0xfc, !PT ;  /* 0x0000000300037212 */ /* 0x000fca00078efcff */
[----:B------:R-:W-:Y:S01]  /*110d0*/  STG.E.U8 [R16.64], R3 ;  /* 0x0000000310007986 */ /* 0x000fe2000c101124 */
[----:B------:R-:W-:Y:S05]  /*110e0*/  EXIT ;  /* 0x000000000000794d */ /* 0x000fea0003800000 */
.L_x_422:
        /* <DEDUP_REMOVED lines=13> */
.L_x_426:
[----:B------:R-:W-:Y:S01]  /*111c0*/  IMAD.MOV.U32 R0, RZ, RZ, 0x7f ;  /* 0x0000007fff007424 */ /* 0x000fe200078e00ff */
[----:B------:R-:W-:-:S04]  /*111d0*/  ISETP.GT.U32.AND P0, PT, R2, 0x7f800000, PT ;  /* 0x7f8000000200780c */ /* 0x000fc80003f04070 */
[----:B------:R-:W-:-:S04]  /*111e0*/  SEL R0, R0, 0x7c, P0 ;  /* 0x0000007c00007807 */ /* 0x000fc80000000000 */
.L_x_427:
[----:B------:R-:W-:Y:S05]  /*111f0*/  BSYNC B0 ;  /* 0x0000000000007941 */ /* 0x000fea0003800000 */
.L_x_425:
[----:B------:R-:W-:-:S04]  /*11200*/  LOP3.LUT R2, R3, 0x80000000, RZ, 0xc0, !PT ;  /* 0x8000000003027812 */ /* 0x000fc800078ec0ff */
[----:B------:R-:W-:-:S04]  /*11210*/  SHF.R.U32.HI R3, RZ, 0x18, R2 ;  /* 0x00000018ff037819 */ /* 0x000fc80000011602 */
[----:B------:R-:W-:-:S05]  /*11220*/  LOP3.LUT R3, R0, R3, RZ, 0xfc, !PT ;  /* 0x0000000300037212 */ /* 0x000fca00078efcff */
[----:B------:R-:W-:Y:S01]  /*11230*/  STG.E.U8 [R16.64], R3 ;  /* 0x0000000310007986 */ /* 0x000fe2000c101124 */
[----:B------:R-:W-:Y:S05]  /*11240*/  EXIT ;  /* 0x000000000000794d */ /* 0x000fea0003800000 */
.L_x_421:
[----:B------:R-:W-:Y:S01]  /*11250*/  STG.E.U16 [R16.64], R4 ;  /* 0x0000000410007986 */ /* 0x000fe2000c101524 */
[----:B------:R-:W-:Y:S05]  /*11260*/  EXIT ;  /* 0x000000000000794d */ /* 0x000fea0003800000 */
.L_x_418:
        /* <DEDUP_REMOVED lines=10> */
[----:B-1----:R-:W-:Y:S01]  /*11310*/  STG.E.U16 [R16.64], R3 ;  /* 0x0000000310007986 */ /* 0x002fe2000c101524 */
[----:B------:R-:W-:Y:S05]  /*11320*/  EXIT ;  /* 0x000000000000794d */ /* 0x000fea0003800000 */
.L_x_430:
        /* <DEDUP_REMOVED lines=17> */
.L_x_433:
[----:B------:R-:W-:-:S04]  /*11440*/  LOP3.LUT R2, R3, 0x80000000, RZ, 0xc0, !PT ;  /* 0x8000000003027812 */ /* 0x000fc800078ec0ff */
[----:B------:R-:W-:-:S04]  /*11450*/  SHF.R.U32.HI R3, RZ, 0x18, R2 ;  /* 0x00000018ff037819 */ /* 0x000fc80000011602 */
[----:B------:R-:W-:-:S04]  /*11460*/  LOP3.LUT R0, R0, R3, RZ, 0xfc, !PT ;  /* 0x0000000300007212 */ /* 0x000fc800078efcff */
[----:B------:R-:W-:Y:S02]  /*11470*/  PRMT R8, R0, 0x7610, R8 ;  /* 0x0000761000087816 */ /* 0x000fe40000000008 */
.L_x_432:
[----:B------:R-:W-:Y:S05]  /*11480*/  BSYNC B0 ;  /* 0x0000000000007941 */ /* 0x000fea0003800000 */
.L_x_431:
[----:B------:R-:W-:Y:S01]  /*11490*/  STG.E.U8 [R16.64], R8 ;  /* 0x0000000810007986 */ /* 0x000fe2000c101124 */
[----:B------:R-:W-:Y:S05]  /*114a0*/  EXIT ;  /* 0x000000000000794d */ /* 0x000fea0003800000 */
.L_x_429:
        /* <DEDUP_REMOVED lines=17> */
.L_x_436:
[----:B------:R-:W-:-:S04]  /*115c0*/  LOP3.LUT R2, R3, 0x80000000, RZ, 0xc0, !PT ;  /* 0x8000000003027812 */ /* 0x000fc800078ec0ff */
[----:B------:R-:W-:-:S04]  /*115d0*/  SHF.R.U32.HI R3, RZ, 0x18, R2 ;  /* 0x00000018ff037819 */ /* 0x000fc80000011602 */
[----:B------:R-:W-:-:S04]  /*115e0*/  LOP3.LUT R0, R0, R3, RZ, 0xfc, !PT ;  /* 0x0000000300007212 */ /* 0x000fc800078efcff */
[----:B------:R-:W-:Y:S02]  /*115f0*/  PRMT R8, R0, 0x7610, R8 ;  /* 0x0000761000087816 */ /* 0x000fe40000000008 */
.L_x_435:
[----:B------:R-:W-:Y:S05]  /*11600*/  BSYNC B0 ;  /* 0x0000000000007941 */ /* 0x000fea0003800000 */
.L_x_434:
[----:B------:R-:W-:Y:S01]  /*11610*/  STG.E.U8 [R16.64], R8 ;  /* 0x0000000810007986 */ /* 0x000fe2000c101124 */
[----:B------:R-:W-:Y:S05]  /*11620*/  EXIT ;  /* 0x000000000000794d */ /* 0x000fea0003800000 */
.L_x_428:
        /* <DEDUP_REMOVED lines=20> */
[----:B------:R-:W-:Y:S01]  /*11770*/  STG.E.U8 [R16.64], R3 ;  /* 0x0000000310007986 */ /* 0x000fe2000c101124 */
[----:B------:R-:W-:Y:S05]  /*11780*/  EXIT ;  /* 0x000000000000794d */ /* 0x000fea0003800000 */
.L_x_411:
        /* <DEDUP_REMOVED lines=19> */
[----:B------:R-:W-:Y:S05]  /*118c0*/  EXIT ;  /* 0x000000000000794d */ /* 0x000fea0003800000 */
.L_x_438:
[----:B------:R-:W-:-:S06]  /*118d0*/  PRMT R2, RZ, 0x5410, R4 ;  /* 0x00005410ff027816 */ /* 0x000fcc0000000004 */
[----:B------:R-:W1:Y:S02]  /*118e0*/  F2I.U64.TRUNC R2, R2 ;  /* 0x0000000200027311 */ /* 0x000e64000020d800 */
[----:B-1----:R-:W-:Y:S01]  /*118f0*/  STG.E.64 [R16.64], R2 ;  /* 0x0000000210007986 */ /* 0x002fe2000c101b24 */
[----:B------:R-:W-:Y:S05]  /*11900*/  EXIT ;  /* 0x000000000000794d */ /* 0x000fea0003800000 */
.L_x_437:
[----:B------:R-:W-:-:S04]  /*11910*/  PRMT R4, RZ, 0x5410, R4 ;  /* 0x00005410ff047816 */ /* 0x000fc80000000004 */
[----:B------:R-:W1:Y:S02]  /*11920*/  F2I.FTZ.U32.TRUNC.NTZ R3, R4 ;  /* 0x0000000400037305 */ /* 0x000e64000021f000 */
[----:B-1----:R-:W-:Y:S01]  /*11930*/  STG.E [R16.64], R3 ;  /* 0x0000000310007986 */ /* 0x002fe2000c101924 */
[----:B------:R-:W-:Y:S05]  /*11940*/  EXIT ;  /* 0x000000000000794d */ /* 0x000fea0003800000 */
.L_x_439:
[----:B------:R-:W-:-:S00]  /*11950*/  BRA `(.L_x_439) ;  /* 0xfffffff000007947 */ /* 0x000fc0000383ffff */
[----:B------:R-:W-:-:S00]  /*11960*/  NOP ;  /* 0x0000000000007918 */ /* 0x000fc00000000000 */
        /* <DEDUP_REMOVED lines=9> */
.L_x_32542:


//--------------------- .text._ZN2at6native27unrolled_elementwise_kernelINS0_13BinaryFunctorIN3c108BFloat16ES4_S4_ZZZNS0_15binary_internal21div_floor_kernel_cudaERNS_18TensorIteratorBaseEENKUlvE1_clEvENKUlvE2_clEvEUlS4_S4_E_EESt5arrayIPcLm3EELi4E23TrivialOffsetCalculatorILi2EjESF_ILi1EjENS0_6memory12LoadWithCastILi2EEENSI_13StoreWithCastILi1EEEEEviT_T0_T2_T3_T4_T5_ --------------------------
	.section	.text._ZN2at6native27unrolled_elementwise_kernelINS0_13BinaryFunctorIN3c108BFloat16ES4_S4_ZZZNS0_15binary_internal21div_floor_kernel_cudaERNS_18TensorIteratorBaseEENKUlvE1_clEvENKUlvE2_clEvEUlS4_S4_E_EESt5arrayIPcLm3EELi4E23TrivialOffsetCalculatorILi2EjESF_ILi1EjENS0_6memory12LoadWithCastILi2EEENSI_13StoreWithCastILi1EEEEEviT_T0_T2_T3_T4_T5_,"ax",@progbits
	.sectioninfo	@"SHI_REGISTERS=31"
	.align	128
        .global         _ZN2at6native27unrolled_elementwise_kernelINS0_13BinaryFunctorIN3c108BFloat16ES4_S4_ZZZNS0_15binary_internal21div_floor_kernel_cudaERNS_18TensorIteratorBaseEENKUlvE1_clEvENKUlvE2_clEvEUlS4_S4_E_EESt5arrayIPcLm3EELi4E23TrivialOffsetCalculatorILi2EjESF_ILi1EjENS0_6memory12LoadWithCastILi2EEENSI_13StoreWithCastILi1EEEEEviT_T0_T2_T3_T4_T5_
        .type           _ZN2at6native27unrolled_elementwise_kernelINS0_13BinaryFunctorIN3c108BFloat16ES4_S4_ZZZNS0_15binary_internal21div_floor_kernel_cudaERNS_18TensorIteratorBaseEENKUlvE1_clEvENKUlvE2_clEvEUlS4_S4_E_EESt5arrayIPcLm3EELi4E23TrivialOffsetCalculatorILi2EjESF_ILi1EjENS0_6memory12LoadWithCastILi2EEENSI_13StoreWithCastILi1EEEEEviT_T0_T2_T3_T4_T5_,@function
        .size           _ZN2at6native27unrolled_elementwise_kernelINS0_13BinaryFunctorIN3c108BFloat16ES4_S4_ZZZNS0_15binary_internal21div_floor_kernel_cudaERNS_18TensorIteratorBaseEENKUlvE1_clEvENKUlvE2_clEvEUlS4_S4_E_EESt5arrayIPcLm3EELi4E23TrivialOffsetCalculatorILi2EjESF_ILi1EjENS0_6memory12LoadWithCastILi2EEENSI_13StoreWithCastILi1EEEEEviT_T0_T2_T3_T4_T5_,(.L_x_32543 - _ZN2at6native27unrolled_elementwise_kernelINS0_13BinaryFunctorIN3c108BFloat16ES4_S4_ZZZNS0_15binary_internal21div_floor_kernel_cudaERNS_18TensorIteratorBaseEENKUlvE1_clEvENKUlvE2_clEvEUlS4_S4_E_EESt5arrayIPcLm3EELi4E23TrivialOffsetCalculatorILi2EjESF_ILi1EjENS0_6memory12LoadWithCastILi2EEENSI_13StoreWithCastILi1EEEEEviT_T0_T2_T3_T4_T5_)
        .other          _ZN2at6native27unrolled_elementwise_kernelINS0_13BinaryFunctorIN3c108BFloat16ES4_S4_ZZZNS0_15binary_internal21div_floor_kernel_cudaERNS_18TensorIteratorBaseEENKUlvE1_clEvENKUlvE2_clEvEUlS4_S4_E_EESt5arrayIPcLm3EELi4E23TrivialOffsetCalculatorILi2EjESF_ILi1EjENS0_6memory12LoadWithCastILi2EEENSI_13StoreWithCastILi1EEEEEviT_T0_T2_T3_T4_T5_,@"STO_CUDA_ENTRY STV_DEFAULT"
_ZN2at6native27unrolled_elementwise_kernelINS0_13BinaryFunctorIN3c108BFloat16ES4_S4_ZZZNS0_15binary_internal21div_floor_kernel_cudaERNS_18TensorIteratorBaseEENKUlvE1_clEvENKUlvE2_clEvEUlS4_S4_E_EESt5arrayIPcLm3EELi4E23TrivialOffsetCalculatorILi2EjESF_ILi1EjENS0_6memory12LoadWithCastILi2EEENSI_13StoreWithCastILi1EEEEEviT_T0_T2_T3_T4_T5_:
.text._ZN2at6native27unrolled_elementwise_kernelINS0_13BinaryFunctorIN3c108BFloat16ES4_S4_ZZZNS0_15binary_internal21div_floor_kernel_cudaERNS_18TensorIteratorBaseEENKUlvE1_clEvENKUlvE2_clEvEUlS4_S4_E_EESt5arrayIPcLm3EELi4E23TrivialOffsetCalculatorILi2EjESF_ILi1EjENS0_6memory12LoadWithCastILi2EEENSI_13StoreWithCastILi1EEEEEviT_T0_T2_T3_T4_T5_:
[----:B------:R-:W-:Y:S02]  /*0000*/  IMAD.MOV.U32 R1, RZ, RZ, c[0x0][0x28] ;  /* 0x00000a00ff017624 */ /* 0x000fe400078e00ff */
[----:B------:R-:W0:Y:S01]  /*0010*/  S2R R16, SR_CTAID.X ;  /* 0x0000000000107919 */ /* 0x000e220000002500 */
[----:B------:R-:W-:Y:S01]  /*0020*/  IMAD.MOV.U32 R3, RZ, RZ, -0x200 ;  /* 0xfffffe00ff037424 */ /* 0x000fe200078e00ff */
[----:B------:R-:W1:Y:S01]  /*0030*/  LDC.U8 R18, c[0x0][0x184] ;  /* 0x00006100ff127b82 */ /* 0x000e620000000000 */
[----:B------:R-:W-:Y:S01]  /*0040*/  ULDC.64 UR36, c[0x0][0x118] ;  /* 0x0000460000247ab9 */ /* 0x000fe20000000a00 */
[----:B------:R-:W2:Y:S01]  /*0050*/  S2R R17, SR_TID.X ;  /* 0x0000000000117919 */ /* 0x000ea20000002100 */
[----:B------:R-:W-:Y:S01]  /*0060*/  BSSY B6, `(.L_x_440) ;  /* 0x000021a000067945 */ /* 0x000fe20003800000 */
[----:B------:R-:W-:Y:S02]  /*0070*/  PRMT R23, RZ, 0x7610, R23 ;  /* 0x00007610ff177816 */ /* 0x000fe40000000017 */
[----:B------:R-:W-:Y:S02]  /*0080*/  PRMT R24, RZ, 0x7610, R24 ;  /* 0x00007610ff187816 */ /* 0x000fe40000000018 */
[----:B------:R-:W3:Y:S01]  /*0090*/  LDC.U8 R19, c[0x0][0x185] ;  /* 0x00006140ff137b82 */ /* 0x000ee20000000000 */
[----:B------:R-:W-:Y:S01]  /*00a0*/  PRMT R25, RZ, 0x7610, R25 ;  /* 0x00007610ff197816 */ /* 0x000fe20000000019 */
[----:B0-----:R-:W-:-:S05]  /*00b0*/  IMAD R22, R16, R3, c[0x0][0x160] ;  /* 0x0000580010167624 */ /* 0x001fca00078e0203 */
[----:B--2---:R-:W-:-:S13]  /*00c0*/  ISETP.GE.AND P0, PT, R17, R22, PT ;  /* 0x000000161100720c */ /* 0x004fda0003f06270 */
[----:B------:R-:W-:Y:S05]  /*00d0*/  @P0 BRA `(.L_x_441) ;  /* 0x0000212000000947 */ /* 0x000fea0003800000 */
[----:B-1-3--:R-:W-:Y:S01]  /*00e0*/  PRMT R0, R18, 0x9910, RZ ;  /* 0x0000991012007816 */ /* 0x00afe200000000ff */
[----:B------:R-:W-:-:S03]  /*00f0*/  IMAD R25, R16, 0x200, R17 ;  /* 0x0000020010197824 */ /* 0x000fc600078e0211 */
[----:B------:R-:W-:Y:S01]  /*0100*/  ISETP.GT.AND P0, PT, R0, 0x9, PT ;  /* 0x000000090000780c */ /* 0x000fe20003f04270 */
[----:B------:R-:W-:-:S05]  /*0110*/  IMAD R2, R25, c[0x0][0x188], RZ ;  /* 0x0000620019027a24 */ /* 0x000fca00078e02ff */
[----:B------:R-:W-:-:S05]  /*0120*/  IADD3 R2, P1, R2, c[0x0][0x170], RZ ;  /* 0x00005c0002027a10 */ /* 0x000fca0007f3e0ff */
[----:B------:R-:W-:Y:S02]  /*0130*/  IMAD.X R3, RZ, RZ, c[0x0][0x174], P1 ;  /* 0x00005d00ff037624 */ /* 0x000fe400008e06ff */
        /* <DEDUP_REMOVED lines=14> */
.L_x_445:
[----:B------:R-:W2:Y:S02]  /*0220*/  LDG.E.U8 R2, [R2.64] ;  /* 0x0000002402027981 */ /* 0x000ea4000c1e1100 */
[----:B--2---:R-:W0:Y:S02]  /*0230*/  I2F.U16 R0, R2 ;  /* 0x0000000200007306 */ /* 0x004e240000101000 */
[----:B0-----:R-:W-:-:S04]  /*0240*/  F2FP.BF16.PACK_AB R0, RZ, R0 ;  /* 0x00000000ff00723e */ /* 0x001fc800000010ff */
[----:B------:R-:W-:Y:S01]  /*0250*/  PRMT R24, R0, 0x7610, R24 ;  /* 0x0000761000187816 */ /* 0x000fe20000000018 */
[----:B------:R-:W-:Y:S05]  /*0260*/  BRA `(.L_x_447) ;  /* 0x00000f0000007947 */ /* 0x000fea0003800000 */
.L_x_444:
        /* <DEDUP_REMOVED lines=11> */
.L_x_449:
[----:B------:R-:W2:Y:S02]  /*0320*/  LDG.E R2, [R2.64] ;  /* 0x0000002402027981 */ /* 0x000ea4000c1e1900 */
[----:B--2---:R-:W0:Y:S02]  /*0330*/  I2F R0, R2 ;  /* 0x0000000200007306 */ /* 0x004e240000201400 */
[----:B0-----:R-:W-:-:S04]  /*0340*/  F2FP.BF16.PACK_AB R0, RZ, R0 ;  /* 0x00000000ff00723e */ /* 0x001fc800000010ff */
[----:B------:R-:W-:Y:S01]  /*0350*/  PRMT R24, R0, 0x7610, R24 ;  /* 0x0000761000187816 */ /* 0x000fe20000000018 */
[----:B------:R-:W-:Y:S05]  /*0360*/  BRA `(.L_x_447) ;  /* 0x00000e0000007947 */ /* 0x000fea0003800000 */
.L_x_448:
[----:B------:R-:W2:Y:S02]  /*0370*/  LDG.E.U16 R2, [R2.64] ;  /* 0x0000002402027981 */ /* 0x000ea4000c1e1500 */
[----:B--2---:R-:W0:Y:S02]  /*0380*/  I2F.S16 R0, R2 ;  /* 0x0000000200007306 */ /* 0x004e240000101400 */
[----:B0-----:R-:W-:-:S04]  /*0390*/  F2FP.BF16.PACK_AB R0, RZ, R0 ;  /* 0x00000000ff00723e */ /* 0x001fc800000010ff */
[----:B------:R-:W-:Y:S01]  /*03a0*/  PRMT R24, R0, 0x7610, R24 ;  /* 0x0000761000187816 */ /* 0x000fe20000000018 */
[----:B------:R-:W-:Y:S05]  /*03b0*/  BRA `(.L_x_447) ;  /* 0x00000db000007947 */ /* 0x000fea0003800000 */
.L_x_443:
        /* <DEDUP_REMOVED lines=9> */
.L_x_451:
[----:B------:R-:W2:Y:S02]  /*0450*/  LDG.E.U16 R0, [R2.64] ;  /* 0x0000002402007981 */ /* 0x000ea4000c1e1500 */
[----:B--2---:R-:W-:-:S05]  /*0460*/  HADD2.F32 R0, -RZ, R0.H0_H0 ;  /* 0x20000000ff007230 */ /* 0x004fca0000004100 */
[----:B------:R-:W-:-:S04]  /*0470*/  F2FP.BF16.PACK_AB R0, RZ, R0 ;  /* 0x00000000ff00723e */ /* 0x000fc800000010ff */
[----:B------:R-:W-:Y:S01]  /*0480*/  PRMT R24, R0, 0x7610, R24 ;  /* 0x0000761000187816 */ /* 0x000fe20000000018 */
[----:B------:R-:W-:Y:S05]  /*0490*/  BRA `(.L_x_447) ;  /* 0x00000cd000007947 */ /* 0x000fea0003800000 */
.L_x_450:
        /* <DEDUP_REMOVED lines=9> */
.L_x_453:
[----:B------:R-:W2:Y:S02]  /*0530*/  LDG.E.U16 R2, [R2.64] ;  /* 0x0000002402027981 */ /* 0x000ea4000c1e1500 */
[----:B--2---:R-:W-:-:S05]  /*0540*/  HADD2.F32 R0, -RZ, R2.H0_H0 ;  /* 0x20000002ff007230 */ /* 0x004fca0000004100 */
[----:B------:R-:W-:-:S04]  /*0550*/  F2FP.BF16.PACK_AB R0, RZ, R0 ;  /* 0x00000000ff00723e */ /* 0x000fc800000010ff */
[----:B------:R-:W-:Y:S01]  /*0560*/  PRMT R24, R0, 0x7610, R24 ;  /* 0x0000761000187816 */ /* 0x000fe20000000018 */
[----:B------:R-:W-:Y:S05]  /*0570*/  BRA `(.L_x_447) ;  /* 0x00000bf000007947 */ /* 0x000fea0003800000 */
.L_x_452:
[----:B------:R-:W2:Y:S02]  /*0580*/  LDG.E.64 R2, [R2.64] ;  /* 0x0000002402027981 */ /* 0x000ea4000c1e1b00 */
[----:B--2---:R-:W0:Y:S01]  /*0590*/  F2F.F32.F64 R0, R2 ;  /* 0x0000000200007310 */ /* 0x004e220000301000 */
[----:B------:R-:W0:-:S14]  /*05a0*/  DSETP.GEU.AND P0, PT, |R2|, c[0x2][0x0], PT ;  /* 0x008000000200762a */ /* 0x000e1c0003f0e200 */
[----:B0-----:R-:W-:-:S05]  /*05b0*/  @!P0 FMUL R0, R0, 1.175494350822287508e-38 ;  /* 0x0080000000008820 */ /* 0x001fca0000400000 */
[----:B------:R-:W-:-:S04]  /*05c0*/  F2FP.BF16.PACK_AB R0, RZ, R0 ;  /* 0x00000000ff00723e */ /* 0x000fc800000010ff */
[----:B------:R-:W-:Y:S01]  /*05d0*/  PRMT R24, R0, 0x7610, R24 ;  /* 0x0000761000187816 */ /* 0x000fe20000000018 */
[----:B------:R-:W-:Y:S05]  /*05e0*/  BRA `(.L_x_447) ;  /* 0x00000b8000007947 */ /* 0x000fea0003800000 */
.L_x_442:
        /* <DEDUP_REMOVED lines=14> */
.L_x_456:
[----:B------:R-:W2:Y:S02]  /*06d0*/  LDG.E.64 R2, [R2.64] ;  /* 0x0000002402027981 */ /* 0x000ea4000c1e1b00 */
[----:B--2---:R-:W0:Y:S01]  /*06e0*/  F2F.F32.F64 R0, R2 ;  /* 0x0000000200007310 */ /* 0x004e220000301000 */
[----:B------:R-:W0:-:S14]  /*06f0*/  DSETP.GEU.AND P0, PT, |R2|, c[0x2][0x0], PT ;  /* 0x008000000200762a */ /* 0x000e1c0003f0e200 */
[----:B0-----:R-:W-:-:S05]  /*0700*/  @!P0 FMUL R0, R0, 1.175494350822287508e-38 ;  /* 0x0080000000008820 */ /* 0x001fca0000400000 */
[----:B------:R-:W-:-:S04]  /*0710*/  F2FP.BF16.PACK_AB R0, RZ, R0 ;  /* 0x00000000ff00723e */ /* 0x000fc800000010ff */
[----:B------:R-:W-:Y:S01]  /*0720*/  PRMT R24, R0, 0x7610, R24 ;  /* 0x0000761000187816 */ /* 0x000fe20000000018 */
[----:B------:R-:W-:Y:S05]  /*0730*/  BRA `(.L_x_447) ;  /* 0x00000a3000007947 */ /* 0x000fea0003800000 */
.L_x_455:
        /* <DEDUP_REMOVED lines=28> */
.L_x_458:
        /* <DEDUP_REMOVED lines=15> */
.L_x_457:
[----:B------:R0:W5:Y:S01]  /*09f0*/  LDG.E.U16 R24, [R2.64] ;  /* 0x0000002402187981 */ /* 0x000162000c1e1500 */
[----:B------:R-:W-:Y:S05]  /*0a00*/  BRA `(.L_x_447) ;  /* 0x0000076000007947 */ /* 0x000fea0003800000 */
.L_x_454:
        /* <DEDUP_REMOVED lines=12> */
.L_x_461:
        /* <DEDUP_REMOVED lines=21> */
.L_x_465:
[----:B------:R-:W-:Y:S05]  /*0c20*/  BSYNC B1 ;  /* 0x0000000000017941 */ /* 0x000fea0003800000 */
.L_x_464:
[----:B------:R-:W-:Y:S01]  /*0c30*/  LEA R3, R0, 0x3b800000, 0x17 ;  /* 0x3b80000000037811 */ /* 0x000fe200078eb8ff */
[----:B------:R-:W-:-:S05]  /*0c40*/  IMAD.SHL.U32 R0, R2, 0x100000, RZ ;  /* 0x0010000002007824 */ /* 0x000fca00078e00ff */
[----:B------:R-:W-:Y:S02]  /*0c50*/  LOP3.LUT R0, R3, R0, R4, 0xfe, !PT ;  /* 0x0000000003007212 */ /* 0x000fe400078efe04 */
.L_x_463:
[----:B------:R-:W-:Y:S05]  /*0c60*/  BSYNC B0 ;  /* 0x0000000000007941 */ /* 0x000fea0003800000 */
.L_x_462:
[----:B------:R-:W-:-:S04]  /*0c70*/  F2FP.BF16.PACK_AB R0, RZ, R0 ;  /* 0x00000000ff00723e */ /* 0x000fc800000010ff */
[----:B------:R-:W-:Y:S01]  /*0c80*/  PRMT R24, R0, 0x7610, R24 ;  /* 0x0000761000187816 */ /* 0x000fe20000000018 */
[----:B------:R-:W-:Y:S05]  /*0c90*/  BRA `(.L_x_447) ;  /* 0x000004d000007947 */ /* 0x000fea0003800000 */
.L_x_460:
        /* <DEDUP_REMOVED lines=21> */
.L_x_469:
[----:B------:R-:W-:Y:S05]  /*0df0*/  BSYNC B1 ;  /* 0x0000000000017941 */ /* 0x000fea0003800000 */
.L_x_468:
[----:B------:R-:W-:Y:S01]  /*0e00*/  LEA R3, R0, 0x37800000, 0x17 ;  /* 0x3780000000037811 */ /* 0x000fe200078eb8ff */
[----:B------:R-:W-:-:S05]  /*0e10*/  IMAD.SHL.U32 R0, R2, 0x200000, RZ ;  /* 0x0020000002007824 */ /* 0x000fca00078e00ff */
[----:B------:R-:W-:Y:S02]  /*0e20*/  LOP3.LUT R0, R3, R0, R4, 0xfe, !PT ;  /* 0x0000000003007212 */ /* 0x000fe400078efe04 */
.L_x_467:
[----:B------:R-:W-:Y:S05]  /*0e30*/  BSYNC B0 ;  /* 0x0000000000007941 */ /* 0x000fea0003800000 */
.L_x_466:
[----:B------:R-:W-:-:S04]  /*0e40*/  F2FP.BF16.PACK_AB R0, RZ, R0 ;  /* 0x00000000ff00723e */ /* 0x000fc800000010ff */
[----:B------:R-:W-:Y:S01]  /*0e50*/  PRMT R24, R0, 0x7610, R24 ;  /* 0x0000761000187816 */ /* 0x000fe20000000018 */
[----:B------:R-:W-:Y:S05]  /*0e60*/  BRA `(.L_x_447) ;  /* 0x0000030000007947 */ /* 0x000fea0003800000 */
.L_x_459:
        /* <DEDUP_REMOVED lines=14> */
.L_x_473:
[----:B------:R-:W-:Y:S05]  /*0f50*/  BSYNC B0 ;  /* 0x0000000000007941 */ /* 0x000fea0003800000 */
.L_x_472:
[----:B------:R-:W-:-:S04]  /*0f60*/  F2FP.BF16.PACK_AB R0, RZ, R0 ;  /* 0x00000000ff00723e */ /* 0x000fc800000010ff */
[----:B------:R-:W-:Y:S01]  /*0f70*/  PRMT R24, R0, 0x7610, R24 ;  /* 0x0000761000187816 */ /* 0x000fe20000000018 */
[----:B------:R-:W-:Y:S05]  /*0f80*/  BRA `(.L_x_447) ;  /* 0x000001e000007947 */ /* 0x000fea0003800000 */
.L_x_446:
        /* <DEDUP_REMOVED lines=21> */
.L_x_471:
[----:B------:R-:W2:Y:S02]  /*10e0*/  LDG.E.64 R2, [R2.64] ;  /* 0x0000002402027981 */ /* 0x000ea4000c1e1b00 */
[----:B--2---:R-:W0:Y:S02]  /*10f0*/  I2F.U64 R0, R2 ;  /* 0x0000000200007312 */ /* 0x004e240000301000 */
[----:B0-----:R-:W-:-:S04]  /*1100*/  F2FP.BF16.PACK_AB R0, RZ, R0 ;  /* 0x00000000ff00723e */ /* 0x001fc800000010ff */
[----:B------:R-:W-:Y:S01]  /*1110*/  PRMT R24, R0, 0x7610, R24 ;  /* 0x0000761000187816 */ /* 0x000fe20000000018 */
[----:B------:R-:W-:Y:S05]  /*1120*/  BRA `(.L_x_447) ;  /* 0x0000004000007947 */ /* 0x000fea0003800000 */
.L_x_470:
[----:B------:R-:W2:Y:S02]  /*1130*/  LDG.E R2, [R2.64] ;  /* 0x0000002402027981 */ /* 0x000ea4000c1e1900 */
[----:B--2---:R-:W0:Y:S02]  /*1140*/  I2F.U32 R0, R2 ;  /* 0x0000000200007306 */ /* 0x004e240000201000 */
[----:B0-----:R-:W-:-:S04]  /*1150*/  F2FP.BF16.PACK_AB R0, RZ, R0 ;  /* 0x00000000ff00723e */ /* 0x001fc800000010ff */
[----:B------:R-:W-:Y:S02]  /*1160*/  PRMT R24, R0, 0x7610, R24 ;  /* 0x0000761000187816 */ /* 0x000fe40000000018 */
.L_x_447:
[----:B------:R-:W-:Y:S01]  /*1170*/  PRMT R0, R19, 0x9910, RZ ;  /* 0x0000991013007816 */ /* 0x000fe200000000ff */
[----:B0-----:R-:W-:-:S03]  /*1180*/  IMAD R2, R25, c[0x0][0x18c], RZ ;  /* 0x0000630019027a24 */ /* 0x001fc600078e02ff */
[----:B------:R-:W-:Y:S02]  /*1190*/  ISETP.GT.AND P0, PT, R0, 0x9, PT ;  /* 0x000000090000780c */ /* 0x000fe40003f04270 */
[----:B------:R-:W-:-:S05]  /*11a0*/  IADD3 R2, P1, R2, c[0x0][0x178], RZ ;  /* 0x00005e0002027a10 */ /* 0x000fca0007f3e0ff */
[----:B------:R-:W-:-:S06]  /*11b0*/  IMAD.X R3, RZ, RZ, c[0x0][0x17c], P1 ;  /* 0x00005f00ff037624 */ /* 0x000fcc00008e06ff */
        /* <DEDUP_REMOVED lines=14> */
.L_x_477:
[----:B------:R-:W2:Y:S02]  /*12a0*/  LDG.E.U8 R2, [R2.64] ;  /* 0x0000002402027981 */ /* 0x000ea4000c1e1100 */
[----:B--2---:R-:W0:Y:S02]  /*12b0*/  I2F.U16 R0, R2 ;  /* 0x0000000200007306 */ /* 0x004e240000101000 */
[----:B0-----:R-:W-:-:S04]  /*12c0*/  F2FP.BF16.PACK_AB R0, RZ, R0 ;  /* 0x00000000ff00723e */ /* 0x001fc800000010ff */
[----:B------:R-:W-:Y:S01]  /*12d0*/  PRMT R25, R0, 0x7610, R25 ;  /* 0x0000761000197816 */ /* 0x000fe20000000019 */
[----:B------:R-:W-:Y:S05]  /*12e0*/  BRA `(.L_x_479) ;  /* 0x00000f0000007947 */ /* 0x000fea0003800000 */
.L_x_476:
        /* <DEDUP_REMOVED lines=11> */
.L_x_481:
[----:B------:R-:W2:Y:S02]  /*13a0*/  LDG.E R2, [R2.64] ;  /* 0x0000002402027981 */ /* 0x000ea4000c1e1900 */
[----:B--2---:R-:W0:Y:S02]  /*13b0*/  I2F R0, R2 ;  /* 0x0000000200007306 */ /* 0x004e240000201400 */
[----:B0-----:R-:W-:-:S04]  /*13c0*/  F2FP.BF16.PACK_AB R0, RZ, R0 ;  /* 0x00000000ff00723e */ /* 0x001fc800000010ff */
[----:B------:R-:W-:Y:S01]  /*13d0*/  PRMT R25, R0, 0x7610, R25 ;  /* 0x0000761000197816 */ /* 0x000fe20000000019 */
[----:B------:R-:W-:Y:S05]  /*13e0*/  BRA `(.L_x_479) ;  /* 0x00000e0000007947 */ /* 0x000fea0003800000 */
.L_x_480:
[----:B------:R-:W2:Y:S02]  /*13f0*/  LDG.E.U16 R2, [R2.64] ;  /* 0x0000002402027981 */ /* 0x000ea4000c1e1500 */
[----:B--2---:R-:W0:Y:S02]  /*1400*/  I2F.S16 R0, R2 ;  /* 0x0000000200007306 */ /* 0x004e240000101400 */
[----:B0-----:R-:W-:-:S04]  /*1410*/  F2FP.BF16.PACK_AB R0, RZ, R0 ;  /* 0x00000000ff00723e */ /* 0x001fc800000010ff */
[----:B------:R-:W-:Y:S01]  /*1420*/  PRMT R25, R0, 0x7610, R25 ;  /* 0x0000761000197816 */ /* 0x000fe20000000019 */
[----:B------:R-:W-:Y:S05]  /*1430*/  BRA `(.L_x_479) ;  /* 0x00000db000007947 */ /* 0x000fea0003800000 */
.L_x_475:
        /* <DEDUP_REMOVED lines=9> */
.L_x_483:
[----:B------:R-:W2:Y:S02]  /*14d0*/  LDG.E.U16 R0, [R2.64] ;  /* 0x0000002402007981 */ /* 0x000ea4000c1e1500 */
[----:B--2---:R-:W-:-:S05]  /*14e0*/  HADD2.F32 R0, -RZ, R0.H0_H0 ;  /* 0x20000000ff007230 */ /* 0x004fca0000004100 */
[----:B------:R-:W-:-:S04]  /*14f0*/  F2FP.BF16.PACK_AB R0, RZ, R0 ;  /* 0x00000000ff00723e */ /* 0x000fc800000010ff */
[----:B------:R-:W-:Y:S01]  /*1500*/  PRMT R25, R0, 0x7610, R25 ;  /* 0x0000761000197816 */ /* 0x000fe20000000019 */
[----:B------:R-:W-:Y:S05]  /*1510*/  BRA `(.L_x_479) ;  /* 0x00000cd000007947 */ /* 0x000fea0003800000 */
.L_x_482:
        /* <DEDUP_REMOVED lines=9> */
.L_x_485:
[----:B------:R-:W2:Y:S02]  /*15b0*/  LDG.E.U16 R2, [R2.64] ;  /* 0x0000002402027981 */ /* 0x000ea4000c1e1500 */
[----:B--2---:R-:W-:-:S05]  /*15c0*/  HADD2.F32 R0, -RZ, R2.H0_H0 ;  /* 0x20000002ff007230 */ /* 0x004fca0000004100 */
[----:B------:R-:W-:-:S04]  /*15d0*/  F2FP.BF16.PACK_AB R0, RZ, R0 ;  /* 0x00000000ff00723e */ /* 0x000fc800000010ff */
[----:B------:R-:W-:Y:S01]  /*15e0*/  PRMT R25, R0, 0x7610, R25 ;  /* 0x0000761000197816 */ /* 0x000fe20000000019 */
[----:B------:R-:W-:Y:S05]  /*15f0*/  BRA `(.L_x_479) ;  /* 0x00000bf000007947 */ /* 0x000fea0003800000 */
.L_x_484:
[----:B------:R-:W2:Y:S02]  /*1600*/  LDG.E.64 R2, [R2.64] ;  /* 0x0000002402027981 */ /* 0x000ea4000c1e1b00 */
[----:B--2---:R-:W0:Y:S01]  /*1610*/  F2F.F32.F64 R0, R2 ;  /* 0x0000000200007310 */ /* 0x004e220000301000 */
[----:B------:R-:W0:-:S14]  /*1620*/  DSETP.GEU.AND P0, PT, |R2|, c[0x2][0x0], PT ;  /* 0x008000000200762a */ /* 0x000e1c0003f0e200 */
[----:B0-----:R-:W-:-:S05]  /*1630*/  @!P0 FMUL R0, R0, 1.175494350822287508e-38 ;  /* 0x0080000000008820 */ /* 0x001fca0000400000 */
[----:B------:R-:W-:-:S04]  /*1640*/  F2FP.BF16.PACK_AB R0, RZ, R0 ;  /* 0x00000000ff00723e */ /* 0x000fc800000010ff */
[----:B------:R-:W-:Y:S01]  /*1650*/  PRMT R25, R0, 0x7610, R25 ;  /* 0x0000761000197816 */ /* 0x000fe20000000019 */
[----:B------:R-:W-:Y:S05]  /*1660*/  BRA `(.L_x_479) ;  /* 0x00000b8000007947 */ /* 0x000fea0003800000 */
.L_x_474:
        /* <DEDUP_REMOVED lines=14> */
.L_x_488:
[----:B------:R-:W2:Y:S02]  /*1750*/  LDG.E.64 R2, [R2.64] ;  /* 0x0000002402027981 */ /* 0x000ea4000c1e1b00 */
[----:B--2---:R-:W0:Y:S01]  /*1760*/  F2F.F32.F64 R0, R2 ;  /* 0x0000000200007310 */ /* 0x004e220000301000 */
[----:B------:R-:W0:-:S14]  /*1770*/  DSETP.GEU.AND P0, PT, |R2|, c[0x2][0x0], PT ;  /* 0x008000000200762a */ /* 0x000e1c0003f0e200 */
[----:B0-----:R-:W-:-:S05]  /*1780*/  @!P0 FMUL R0, R0, 1.175494350822287508e-38 ;  /* 0x0080000000008820 */ /* 0x001fca0000400000 */
[----:B------:R-:W-:-:S04]  /*1790*/  F2FP.BF16.PACK_AB R0, RZ, R0 ;  /* 0x00000000ff00723e */ /* 0x000fc800000010ff */
[----:B------:R-:W-:Y:S01]  /*17a0*/  PRMT R25, R0, 0x7610, R25 ;  /* 0x0000761000197816 */ /* 0x000fe20000000019 */
[----:B------:R-:W-:Y:S05]  /*17b0*/  BRA `(.L_x_479) ;  /* 0x00000a3000007947 */ /* 0x000fea0003800000 */
.L_x_487:
        /* <DEDUP_REMOVED lines=28> */
.L_x_490:
        /* <DEDUP_REMOVED lines=15> */
.L_x_489:
[----:B------:R0:W5:Y:S01]  /*1a70*/  LDG.E.U16 R25, [R2.64] ;  /* 0x0000002402197981 */ /* 0x000162000c1e1500 */
[----:B------:R-:W-:Y:S05]  /*1a80*/  BRA `(.L_x_479) ;  /* 0x0000076000007947 */ /* 0x000fea0003800000 */
.L_x_486:
        /* <DEDUP_REMOVED lines=12> */
.L_x_493:
        /* <DEDUP_REMOVED lines=21> */
.L_x_497:
[----:B------:R-:W-:Y:S05]  /*1ca0*/  BSYNC B1 ;  /* 0x0000000000017941 */ /* 0x000fea0003800000 */
.L_x_496:
[----:B------:R-:W-:Y:S01]  /*1cb0*/  LEA R3, R0, 0x3b800000, 0x17 ;  /* 0x3b80000000037811 */ /* 0x000fe200078eb8ff */
[----:B------:R-:W-:-:S05]  /*1cc0*/  IMAD.SHL.U32 R0, R2, 0x100000, RZ ;  /* 0x0010000002007824 */ /* 0x000fca00078e00ff */
[----:B------:R-:W-:Y:S02]  /*1cd0*/  LOP3.LUT R0, R3, R0, R4, 0xfe, !PT ;  /* 0x0000000003007212 */ /* 0x000fe400078efe04 */
.L_x_495:
[----:B------:R-:W-:Y:S05]  /*1ce0*/  BSYNC B0 ;  /* 0x0000000000007941 */ /* 0x000fea0003800000 */
.L_x_494:
[----:B------:R-:W-:-:S04]  /*1cf0*/  F2FP.BF16.PACK_AB R0, RZ, R0 ;  /* 0x00000000ff00723e */ /* 0x000fc800000010ff */
[----:B------:R-:W-:Y:S01]  /*1d00*/  PRMT R25, R0, 0x7610, R25 ;  /* 0x0000761000197816 */ /* 0x000fe20000000019 */
[----:B------:R-:W-:Y:S05]  /*1d10*/  BRA `(.L_x_479) ;  /* 0x000004d000007947 */ /* 0x000fea0003800000 */
.L_x_492:
        /* <DEDUP_REMOVED lines=21> */
.L_x_501:
[----:B------:R-:W-:Y:S05]  /*1e70*/  BSYNC B1 ;  /* 0x0000000000017941 */ /* 0x000fea0003800000 */
.L_x_500:
[----:B------:R-:W-:Y:S01]  /*1e80*/  LEA R3, R0, 0x37800000, 0x17 ;  /* 0x3780000000037811 */ /* 0x000fe200078eb8ff */
[----:B------:R-:W-:-:S05]  /*1e90*/  IMAD.SHL.U32 R0, R2, 0x200000, RZ ;  /* 0x0020000002007824 */ /* 0x000fca00078e00ff */
[----:B------:R-:W-:Y:S02]  /*1ea0*/  LOP3.LUT R0, R3, R0, R4, 0xfe, !PT ;  /* 0x0000000003007212 */ /* 0x000fe400078efe04 */
.L_x_499:
[----:B------:R-:W-:Y:S05]  /*1eb0*/  BSYNC B0 ;  /* 0x0000000000007941 */ /* 0x000fea0003800000 */
.L_x_498:
[----:B------:R-:W-:-:S04]  /*1ec0*/  F2FP.BF16.PACK_AB R0, RZ, R0 ;  /* 0x00000000ff00723e */ /* 0x000fc800000010ff */
[----:B------:R-:W-:Y:S01]  /*1ed0*/  PRMT R25, R0, 0x7610, R25 ;  /* 0x0000761000197816 */ /* 0x000fe20000000019 */
[----:B------:R-:W-:Y:S05]  /*1ee0*/  BRA `(.L_x_479) ;  /* 0x0000030000007947 */ /* 0x000fea0003800000 */
.L_x_491:
        /* <DEDUP_REMOVED lines=14> */
.L_x_505:
[----:B------:R-:W-:Y:S05]  /*1fd0*/  BSYNC B0 ;  /* 0x0000000000007941 */ /* 0x000fea0003800000 */
.L_x_504:
[----:B------:R-:W-:-:S04]  /*1fe0*/  F2FP.BF16.PACK_AB R0, RZ, R0 ;  /* 0x00000000ff00723e */ /* 0x000fc800000010ff */
[----:B------:R-:W-:Y:S01]  /*1ff0*/  PRMT R25, R0, 0x7610, R25 ;  /* 0x0000761000197816 */ /* 0x000fe20000000019 */
[----:B------:R-:W-:Y:S05]  /*2000*/  BRA `(.L_x_479) ;  /* 0x000001e000007947 */ /* 0x000fea0003800000 */
.L_x_478:
        /* <DEDUP_REMOVED lines=18> */
[----:B0----5:R-:W-:Y:S05]  /*2130*/  CALL.ABS.NOINC R2 ;  /* 0x0000000002007343 */ /* 0x021fea0003c00000 */
[----:B------:R-:W-:Y:S01]  /*2140*/  PRMT R25, RZ, 0x7610, R25 ;  /* 0x00007610ff197816 */ /* 0x000fe20000000019 */
[----:B------:R-:W-:Y:S05]  /*2150*/  BRA `(.L_x_479) ;  /* 0x0000009000007947 */ /* 0x000fea0003800000 */
.L_x_503:
[----:B------:R-:W2:Y:S02]  /*2160*/  LDG.E.64 R2, [R2.64] ;  /* 0x0000002402027981 */ /* 0x000ea4000c1e1b00 */
[----:B--2---:R-:W0:Y:S02]  /*2170*/  I2F.U64 R0, R2 ;  /* 0x0000000200007312 */ /* 0x004e240000301000 */
[----:B0-----:R-:W-:-:S04]  /*2180*/  F2FP.BF16.PACK_AB R0, RZ, R0 ;  /* 0x00000000ff00723e */ /* 0x001fc800000010ff */
[----:B------:R-:W-:Y:S01]  /*2190*/  PRMT R25, R0, 0x7610, R25 ;  /* 0x0000761000197816 */ /* 0x000fe20000000019 */
[----:B------:R-:W-:Y:S05]  /*21a0*/  BRA `(.L_x_479) ;  /* 0x0000004000007947 */ /* 0x000fea0003800000 */
.L_x_502:
[----:B------:R-:W2:Y:S02]  /*21b0*/  LDG.E R2, [R2.64] ;  /* 0x0000002402027981 */ /* 0x000ea4000c1e1900 */
[----:B--2---:R-:W0:Y:S02]  /*21c0*/  I2F.U32 R0, R2 ;  /* 0x0000000200007306 */ /* 0x004e240000201000 */
[----:B0-----:R-:W-:-:S04]  /*21d0*/  F2FP.BF16.PACK_AB R0, RZ, R0 ;  /* 0x00000000ff00723e */ /* 0x001fc800000010ff */
[----:B------:R-:W-:Y:S02]  /*21e0*/  PRMT R25, R0, 0x7610, R25 ;  /* 0x0000761000197816 */ /* 0x000fe40000000019 */
.L_x_479:
[----:B------:R-:W-:-:S05]  /*21f0*/  IADD3 R17, R17, 0x80, RZ ;  /* 0x0000008011117810 */ /* 0x000fca0007ffe0ff */
.L_x_441:
[----:B-1-3--:R-:W-:Y:S05]  /*2200*/  BSYNC B6 ;  /* 0x0000000000067941 */ /* 0x00afea0003800000 */
.L_x_440:
[----:B------:R-:W-:Y:S01]  /*2210*/  ISETP.GE.AND P0, PT, R17, R22, PT ;  /* 0x000000161100720c */ /* 0x000fe20003f06270 */
[----:B------:R-:W-:Y:S01]  /*2220*/  BSSY B6, `(.L_x_506) ;  /* 0x0000215000067945 */ /* 0x000fe20003800000 */
[----:B------:R-:W-:-:S11]  /*2230*/  PRMT R26, RZ, 0x7610, R26 ;  /* 0x00007610ff1a7816 */ /* 0x000fd6000000001a */
[----:B------:R-:W-:Y:S05]  /*2240*/  @P0 BRA `(.L_x_507) ;  /* 0x0000212000000947 */ /* 0x000fea0003800000 */
[----:B------:R-:W-:Y:S01]  /*2250*/  PRMT R0, R18, 0x9910, RZ ;  /* 0x0000991012007816 */ /* 0x000fe200000000ff */
[----:B------:R-:W-:-:S03]  /*2260*/  IMAD R26, R16, 0x200, R17 ;  /* 0x00000200101a7824 */ /* 0x000fc600078e0211 */
[----:B------:R-:W-:Y:S01]  /*2270*/  ISETP.GT.AND P1, PT, R0, 0x9, PT ;  /* 0x000000090000780c */ /* 0x000fe20003f24270 */
[----:B0-----:R-:W-:-:S05]  /*2280*/  IMAD R2, R26, c[0x0][0x188], RZ ;  /* 0x000062001a027a24 */ /* 0x001fca00078e02ff */
        /* <DEDUP_REMOVED lines=16> */
.L_x_511:
[----:B------:R-:W2:Y:S02]  /*2390*/  LDG.E.U8 R2, [R2.64] ;  /* 0x0000002402027981 */ /* 0x000ea4000c1e1100 */
[----:B--2---:R-:W0:Y:S02]  /*23a0*/  I2F.U16 R0, R2 ;  /* 0x0000000200007306 */ /* 0x004e240000101000 */
[----:B0-----:R-:W-:-:S04]  /*23b0*/  F2FP.BF16.PACK_AB R0, RZ, R0 ;  /* 0x00000000ff00723e */ /* 0x001fc800000010ff */
[----:B------:R-:W-:Y:S01]  /*23c0*/  PRMT R23, R0, 0x7610, R23 ;  /* 0x0000761000177816 */ /* 0x000fe20000000017 */
[----:B------:R-:W-:Y:S05]  /*23d0*/  BRA `(.L_x_513) ;  /* 0x00000f0000007947 */ /* 0x000fea0003800000 */
.L_x_510:
        /* <DEDUP_REMOVED lines=11> */
.L_x_515:
[----:B------:R-:W2:Y:S02]  /*2490*/  LDG.E R2, [R2.64] ;  /* 0x0000002402027981 */ /* 0x000ea4000c1e1900 */
[----:B--2---:R-:W0:Y:S02]  /*24a0*/  I2F R0, R2 ;  /* 0x0000000200007306 */ /* 0x004e240000201400 */
[----:B0-----:R-:W-:-:S04]  /*24b0*/  F2FP.BF16.PACK_AB R0, RZ, R0 ;  /* 0x00000000ff00723e */ /* 0x001fc800000010ff */
[----:B------:R-:W-:Y:S01]  /*24c0*/  PRMT R23, R0, 0x7610, R23 ;  /* 0x0000761000177816 */ /* 0x000fe20000000017 */
[----:B------:R-:W-:Y:S05]  /*24d0*/  BRA `(.L_x_513) ;  /* 0x00000e0000007947 */ /* 0x000fea0003800000 */
.L_x_514:
[----:B------:R-:W2:Y:S02]  /*24e0*/  LDG.E.U16 R2, [R2.64] ;  /* 0x0000002402027981 */ /* 0x000ea4000c1e1500 */
[----:B--2---:R-:W0:Y:S02]  /*24f0*/  I2F.S16 R0, R2 ;  /* 0x0000000200007306 */ /* 0x004e240000101400 */
[----:B0-----:R-:W-:-:S04]  /*2500*/  F2FP.BF16.PACK_AB R0, RZ, R0 ;  /* 0x00000000ff00723e */ /* 0x001fc800000010ff */
[----:B------:R-:W-:Y:S01]  /*2510*/  PRMT R23, R0, 0x7610, R23 ;  /* 0x0000761000177816 */ /* 0x000fe20000000017 */
[----:B------:R-:W-:Y:S05]  /*2520*/  BRA `(.L_x_513) ;  /* 0x00000db000007947 */ /* 0x000fea0003800000 */
.L_x_509:
        /* <DEDUP_REMOVED lines=9> */
.L_x_517:
[----:B------:R-:W2:Y:S02]  /*25c0*/  LDG.E.U16 R0, [R2.64] ;  /* 0x0000002402007981 */ /* 0x000ea4000c1e1500 */
[----:B--2---:R-:W-:-:S05]  /*25d0*/  HADD2.F32 R0, -RZ, R0.H0_H0 ;  /* 0x20000000ff007230 */ /* 0x004fca0000004100 */
[----:B------:R-:W-:-:S04]  /*25e0*/  F2FP.BF16.PACK_AB R0, RZ, R0 ;  /* 0x00000000ff00723e */ /* 0x000fc800000010ff */
[----:B------:R-:W-:Y:S01]  /*25f0*/  PRMT R23, R0, 0x7610, R23 ;  /* 0x0000761000177816 */ /* 0x000fe20000000017 */
[----:B------:R-:W-:Y:S05]  /*2600*/  BRA `(.L_x_513) ;  /* 0x00000cd000007947 */ /* 0x000fea0003800000 */
.L_x_516:
        /* <DEDUP_REMOVED lines=9> */
.L_x_519:
[----:B------:R-:W2:Y:S02]  /*26a0*/  LDG.E.U16 R2, [R2.64] ;  /* 0x0000002402027981 */ /* 0x000ea4000c1e1500 */
[----:B--2---:R-:W-:-:S05]  /*26b0*/  HADD2.F32 R0, -RZ, R2.H0_H0 ;  /* 0x20000002ff007230 */ /* 0x004fca0000004100 */
[----:B------:R-:W-:-:S04]  /*26c0*/  F2FP.BF16.PACK_AB R0, RZ, R0 ;  /* 0x00000000ff00723e */ /* 0x000fc800000010ff */
[----:B------:R-:W-:Y:S01]  /*26d0*/  PRMT R23, R0, 0x7610, R23 ;  /* 0x0000761000177816 */ /* 0x000fe20000000017 */
[----:B------:R-:W-:Y:S05]  /*26e0*/  BRA `(.L_x_513) ;  /* 0x00000bf000007947 */ /* 0x000fea0003800000 */
.L_x_518:
[----:B------:R-:W2:Y:S02]  /*26f0*/  LDG.E.64 R2, [R2.64] ;  /* 0x0000002402027981 */ /* 0x000ea4000c1e1b00 */
[----:B--2---:R-:W0:Y:S01]  /*2700*/  F2F.F32.F64 R0, R2 ;  /* 0x0000000200007310 */ /* 0x004e220000301000 */
[----:B------:R-:W0:-:S14]  /*2710*/  DSETP.GEU.AND P0, PT, |R2|, c[0x2][0x0], PT ;  /* 0x008000000200762a */ /* 0x000e1c0003f0e200 */
[----:B0-----:R-:W-:-:S05]  /*2720*/  @!P0 FMUL R0, R0, 1.175494350822287508e-38 ;  /* 0x0080000000008820 */ /* 0x001fca0000400000 */
[----:B------:R-:W-:-:S04]  /*2730*/  F2FP.BF16.PACK_AB R0, RZ, R0 ;  /* 0x00000000ff00723e */ /* 0x000fc800000010ff */
[----:B------:R-:W-:Y:S01]  /*2740*/  PRMT R23, R0, 0x7610, R23 ;  /* 0x0000761000177816 */ /* 0x000fe20000000017 */
[----:B------:R-:W-:Y:S05]  /*2750*/  BRA `(.L_x_513) ;  /* 0x00000b8000007947 */ /* 0x000fea0003800000 */
.L_x_508:
        /* <DEDUP_REMOVED lines=14> */
.L_x_522:
[----:B------:R-:W2:Y:S02]  /*2840*/  LDG.E.64 R2, [R2.64] ;  /* 0x0000002402027981 */ /* 0x000ea4000c1e1b00 */
[----:B--2---:R-:W0:Y:S01]  /*2850*/  F2F.F32.F64 R0, R2 ;  /* 0x0000000200007310 */ /* 0x004e220000301000 */
[----:B------:R-:W0:-:S14]  /*2860*/  DSETP.GEU.AND P0, PT, |R2|, c[0x2][0x0], PT ;  /* 0x008000000200762a */ /* 0x000e1c0003f0e200 */
[----:B0-----:R-:W-:-:S05]  /*2870*/  @!P0 FMUL R0, R0, 1.175494350822287508e-38 ;  /* 0x0080000000008820 */ /* 0x001fca0000400000 */
[----:B------:R-:W-:-:S04]  /*2880*/  F2FP.BF16.PACK_AB R0, RZ, R0 ;  /* 0x00000000ff00723e */ /* 0x000fc800000010ff */
[----:B------:R-:W-:Y:S01]  /*2890*/  PRMT R23, R0, 0x7610, R23 ;  /* 0x0000761000177816 */ /* 0x000fe20000000017 */
[----:B------:R-:W-:Y:S05]  /*28a0*/  BRA `(.L_x_513) ;  /* 0x00000a3000007947 */ /* 0x000fea0003800000 */
.L_x_521:
        /* <DEDUP_REMOVED lines=28> */
.L_x_524:
        /* <DEDUP_REMOVED lines=15> */
.L_x_523:
[----:B------:R0:W5:Y:S01]  /*2b60*/  LDG.E.U16 R23, [R2.64] ;  /* 0x0000002402177981 */ /* 0x000162000c1e1500 */
[----:B------:R-:W-:Y:S05]  /*2b70*/  BRA `(.L_x_513) ;  /* 0x0000076000007947 */ /* 0x000fea0003800000 */
.L_x_520:
        /* <DEDUP_REMOVED lines=12> */
.L_x_527:
        /* <DEDUP_REMOVED lines=21> */
.L_x_531:
[----:B------:R-:W-:Y:S05]  /*2d90*/  BSYNC B1 ;  /* 0x0000000000017941 */ /* 0x000fea0003800000 */
.L_x_530:
[----:B------:R-:W-:Y:S01]  /*2da0*/  LEA R3, R0, 0x3b800000, 0x17 ;  /* 0x3b80000000037811 */ /* 0x000fe200078eb8ff */
[----:B------:R-:W-:-:S05]  /*2db0*/  IMAD.SHL.U32 R0, R2, 0x100000, RZ ;  /* 0x0010000002007824 */ /* 0x000fca00078e00ff */
[----:B------:R-:W-:Y:S02]  /*2dc0*/  LOP3.LUT R0, R3, R0, R4, 0xfe, !PT ;  /* 0x0000000003007212 */ /* 0x000fe400078efe04 */
.L_x_529:
[----:B------:R-:W-:Y:S05]  /*2dd0*/  BSYNC B0 ;  /* 0x0000000000007941 */ /* 0x000fea0003800000 */
.L_x_528:
[----:B------:R-:W-:-:S04]  /*2de0*/  F2FP.BF16.PACK_AB R0, RZ, R0 ;  /* 0x00000000ff00723e */ /* 0x000fc800000010ff */
[----:B------:R-:W-:Y:S01]  /*2df0*/  PRMT R23, R0, 0x7610, R23 ;  /* 0x0000761000177816 */ /* 0x000fe20000000017 */
[----:B------:R-:W-:Y:S05]  /*2e00*/  BRA `(.L_x_513) ;  /* 0x000004d000007947 */ /* 0x000fea0003800000 */
.L_x_526:
        /* <DEDUP_REMOVED lines=21> */
.L_x_535:
[----:B------:R-:W-:Y:S05]  /*2f60*/  BSYNC B1 ;  /* 0x0000000000017941 */ /* 0x000fea0003800000 */
.L_x_534:
[----:B------:R-:W-:Y:S01]  /*2f70*/  LEA R3, R0, 0x37800000, 0x17 ;  /* 0x3780000000037811 */ /* 0x000fe200078eb8ff */
[----:B------:R-:W-:-:S05]  /*2f80*/  IMAD.SHL.U32 R0, R2, 0x200000, RZ ;  /* 0x0020000002007824 */ /* 0x000fca00078e00ff */
[----:B------:R-:W-:Y:S02]  /*2f90*/  LOP3.LUT R0, R3, R0, R4, 0xfe, !PT ;  /* 0x0000000003007212 */ /* 0x000fe400078efe04 */
.L_x_533:
[----:B------:R-:W-:Y:S05]  /*2fa0*/  BSYNC B0 ;  /* 0x0000000000007941 */ /* 0x000fea0003800000 */
.L_x_532:
[----:B------:R-:W-:-:S04]  /*2fb0*/  F2FP.BF16.PACK_AB R0, RZ, R0 ;  /* 0x00000000ff00723e */ /* 0x000fc800000010ff */
[----:B------:R-:W-:Y:S01]  /*2fc0*/  PRMT R23, R0, 0x7610, R23 ;  /* 0x0000761000177816 */ /* 0x000fe20000000017 */
[----:B------:R-:W-:Y:S05]  /*2fd0*/  BRA `(.L_x_513) ;  /* 0x0000030000007947 */ /* 0x000fea0003800000 */
.L_x_525:
        /* <DEDUP_REMOVED lines=14> */
.L_x_539:
[----:B------:R-:W-:Y:S05]  /*30c0*/  BSYNC B0 ;  /* 0x0000000000007941 */ /* 0x000fea0003800000 */
.L_x_538:
[----:B------:R-:W-:-:S04]  /*30d0*/  F2FP.BF16.PACK_AB R0, RZ, R0 ;  /* 0x00000000ff00723e */ /* 0x000fc800000010ff */
[----:B------:R-:W-:Y:S01]  /*30e0*/  PRMT R23, R0, 0x7610, R23 ;  /* 0x0000761000177816 */ /* 0x000fe20000000017 */
[----:B------:R-:W-:Y:S05]  /*30f0*/  BRA `(.L_x_513) ;  /* 0x000001e000007947 */ /* 0x000fea0003800000 */
.L_x_512:
        /* <DEDUP_REMOVED lines=21> */
.L_x_537:
[----:B------:R-:W2:Y:S02]  /*3250*/  LDG.E.64 R2, [R2.64] ;  /* 0x0000002402027981 */ /* 0x000ea4000c1e1b00 */
[----:B--2---:R-:W0:Y:S02]  /*3260*/  I2F.U64 R0, R2 ;  /* 0x0000000200007312 */ /* 0x004e240000301000 */
[----:B0-----:R-:W-:-:S04]  /*3270*/  F2FP.BF16.PACK_AB R0, RZ, R0 ;  /* 0x00000000ff00723e */ /* 0x001fc800000010ff */
[----:B------:R-:W-:Y:S01]  /*3280*/  PRMT R23, R0, 0x7610, R23 ;  /* 0x0000761000177816 */ /* 0x000fe20000000017 */
[----:B------:R-:W-:Y:S05]  /*3290*/  BRA `(.L_x_513) ;  /* 0x0000004000007947 */ /* 0x000fea0003800000 */
.L_x_536:
[----:B------:R-:W2:Y:S02]  /*32a0*/  LDG.E R2, [R2.64] ;  /* 0x0000002402027981 */ /* 0x000ea4000c1e1900 */
[----:B--2---:R-:W0:Y:S02]  /*32b0*/  I2F.U32 R0, R2 ;  /* 0x0000000200007306 */ /* 0x004e240000201000 */
[----:B0-----:R-:W-:-:S04]  /*32c0*/  F2FP.BF16.PACK_AB R0, RZ, R0 ;  /* 0x00000000ff00723e */ /* 0x001fc800000010ff */
[----:B------:R-:W-:Y:S02]  /*32d0*/  PRMT R23, R0, 0x7610, R23 ;  /* 0x0000761000177816 */ /* 0x000fe40000000017 */
.L_x_513:
        /* <DEDUP_REMOVED lines=19> */
.L_x_543:
[----:B------:R-:W2:Y:S02]  /*3410*/  LDG.E.U8 R2, [R2.64] ;  /* 0x0000002402027981 */ /* 0x000ea4000c1e1100 */
[----:B--2---:R-:W0:Y:S02]  /*3420*/  I2F.U16 R0, R2 ;  /* 0x0000000200007306 */ /* 0x004e240000101000 */
[----:B0-----:R-:W-:-:S04]  /*3430*/  F2FP.BF16.PACK_AB R0, RZ, R0 ;  /* 0x00000000ff00723e */ /* 0x001fc800000010ff */
[----:B------:R-:W-:Y:S01]  /*3440*/  PRMT R26, R0, 0x7610, R26 ;  /* 0x00007610001a7816 */ /* 0x000fe2000000001a */
[----:B------:R-:W-:Y:S05]  /*3450*/  BRA `(.L_x_545) ;  /* 0x00000f0000007947 */ /* 0x000fea0003800000 */
.L_x_542:
        /* <DEDUP_REMOVED lines=11> */
.L_x_547:
[----:B------:R-:W2:Y:S02]  /*3510*/  LDG.E R2, [R2.64] ;  /* 0x0000002402027981 */ /* 0x000ea4000c1e1900 */
[----:B--2---:R-:W0:Y:S02]  /*3520*/  I2F R0, R2 ;  /* 0x0000000200007306 */ /* 0x004e240000201400 */
[----:B0-----:R-:W-:-:S04]  /*3530*/  F2FP.BF16.PACK_AB R0, RZ, R0 ;  /* 0x00000000ff00723e */ /* 0x001fc800000010ff */
[----:B------:R-:W-:Y:S01]  /*3540*/  PRMT R26, R0, 0x7610, R26 ;  /* 0x00007610001a7816 */ /* 0x000fe2000000001a */
[----:B------:R-:W-:Y:S05]  /*3550*/  BRA `(.L_x_545) ;  /* 0x00000e0000007947 */ /* 0x000fea0003800000 */
.L_x_546:
[----:B------:R-:W2:Y:S02]  /*3560*/  LDG.E.U16 R2, [R2.64] ;  /* 0x0000002402027981 */ /* 0x000ea4000c1e1500 */
[----:B--2---:R-:W0:Y:S02]  /*3570*/  I2F.S16 R0, R2 ;  /* 0x0000000200007306 */ /* 0x004e240000101400 */
[----:B0-----:R-:W-:-:S04]  /*3580*/  F2FP.BF16.PACK_AB R0, RZ, R0 ;  /* 0x00000000ff00723e */ /* 0x001fc800000010ff */
[----:B------:R-:W-:Y:S01]  /*3590*/  PRMT R26, R0, 0x7610, R26 ;  /* 0x00007610001a7816 */ /* 0x000fe2000000001a */
[----:B------:R-:W-:Y:S05]  /*35a0*/  BRA `(.L_x_545) ;  /* 0x00000db000007947 */ /* 0x000fea0003800000 */
.L_x_541:
        /* <DEDUP_REMOVED lines=9> */
.L_x_549:
[----:B------:R-:W2:Y:S02]  /*3640*/  LDG.E.U16 R0, [R2.64] ;  /* 0x0000002402007981 */ /* 0x000ea4000c1e1500 */
[----:B--2---:R-:W-:-:S05]  /*3650*/  HADD2.F32 R0, -RZ, R0.H0_H0 ;  /* 0x20000000ff007230 */ /* 0x004fca0000004100 */
[----:B------:R-:W-:-:S04]  /*3660*/  F2FP.BF16.PACK_AB R0, RZ, R0 ;  /* 0x00000000ff00723e */ /* 0x000fc800000010ff */
[----:B------:R-:W-:Y:S01]  /*3670*/  PRMT R26, R0, 0x7610, R26 ;  /* 0x00007610001a7816 */ /* 0x000fe2000000001a */
[----:B------:R-:W-:Y:S05]  /*3680*/  BRA `(.L_x_545) ;  /* 0x00000cd000007947 */ /* 0x000fea0003800000 */
.L_x_548:
        /* <DEDUP_REMOVED lines=9> */
.L_x_551:
[----:B------:R-:W2:Y:S02]  /*3720*/  LDG.E.U16 R2, [R2.64] ;  /* 0x0000002402027981 */ /* 0x000ea4000c1e1500 */
[----:B--2---:R-:W-:-:S05]  /*3730*/  HADD2.F32 R0, -RZ, R2.H0_H0 ;  /* 0x20000002ff007230 */ /* 0x004fca0000004100 */
[----:B------:R-:W-:-:S04]  /*3740*/  F2FP.BF16.PACK_AB R0, RZ, R0 ;  /* 0x00000000ff00723e */ /* 0x000fc800000010ff */
[----:B------:R-:W-:Y:S01]  /*3750*/  PRMT R26, R0, 0x7610, R26 ;  /* 0x00007610001a7816 */ /* 0x000fe2000000001a */
[----:B------:R-:W-:Y:S05]  /*3760*/  BRA `(.L_x_545) ;  /* 0x00000bf000007947 */ /* 0x000fea0003800000 */
.L_x_550:
[----:B------:R-:W2:Y:S02]  /*3770*/  LDG.E.64 R2, [R2.64] ;  /* 0x0000002402027981 */ /* 0x000ea4000c1e1b00 */
[----:B--2---:R-:W0:Y:S01]  /*3780*/  F2F.F32.F64 R0, R2 ;  /* 0x0000000200007310 */ /* 0x004e220000301000 */
[----:B------:R-:W0:-:S14]  /*3790*/  DSETP.GEU.AND P0, PT, |R2|, c[0x2][0x0], PT ;  /* 0x008000000200762a */ /* 0x000e1c0003f0e200 */
[----:B0-----:R-:W-:-:S05]  /*37a0*/  @!P0 FMUL R0, R0, 1.175494350822287508e-38 ;  /* 0x0080000000008820 */ /* 0x001fca0000400000 */
[----:B------:R-:W-:-:S04]  /*37b0*/  F2FP.BF16.PACK_AB R0, RZ, R0 ;  /* 0x00000000ff00723e */ /* 0x000fc800000010ff */
[----:B------:R-:W-:Y:S01]  /*37c0*/  PRMT R26, R0, 0x7610, R26 ;  /* 0x00007610001a7816 */ /* 0x000fe2000000001a */
[----:B------:R-:W-:Y:S05]  /*37d0*/  BRA `(.L_x_545) ;  /* 0x00000b8000007947 */ /* 0x000fea0003800000 */
.L_x_540:
        /* <DEDUP_REMOVED lines=14> */
.L_x_554:
[----:B------:R-:W2:Y:S02]  /*38c0*/  LDG.E.64 R2, [R2.64] ;  /* 0x0000002402027981 */ /* 0x000ea4000c1e1b00 */
[----:B--2---:R-:W0:Y:S01]  /*38d0*/  F2F.F32.F64 R0, R2 ;  /* 0x0000000200007310 */ /* 0x004e220000301000 */
[----:B------:R-:W0:-:S14]  /*38e0*/  DSETP.GEU.AND P0, PT, |R2|, c[0x2][0x0], PT ;  /* 0x008000000200762a */ /* 0x000e1c0003f0e200 */
[----:B0-----:R-:W-:-:S05]  /*38f0*/  @!P0 FMUL R0, R0, 1.175494350822287508e-38 ;  /* 0x0080000000008820 */ /* 0x001fca0000400000 */
[----:B------:R-:W-:-:S04]  /*3900*/  F2FP.BF16.PACK_AB R0, RZ, R0 ;  /* 0x00000000ff00723e */ /* 0x000fc800000010ff */
[----:B------:R-:W-:Y:S01]  /*3910*/  PRMT R26, R0, 0x7610, R26 ;  /* 0x00007610001a7816 */ /* 0x000fe2000000001a */
[----:B------:R-:W-:Y:S05]  /*3920*/  BRA `(.L_x_545) ;  /* 0x00000a3000007947 */ /* 0x000fea0003800000 */
.L_x_553:
        /* <DEDUP_REMOVED lines=28> */
.L_x_556:
        /* <DEDUP_REMOVED lines=15> */
.L_x_555:
[----:B------:R0:W5:Y:S01]  /*3be0*/  LDG.E.U16 R26, [R2.64] ;  /* 0x00000024021a7981 */ /* 0x000162000c1e1500 */
[----:B------:R-:W-:Y:S05]  /*3bf0*/  BRA `(.L_x_545) ;  /* 0x0000076000007947 */ /* 0x000fea0003800000 */
.L_x_552:
        /* <DEDUP_REMOVED lines=12> */
.L_x_559:
        /* <DEDUP_REMOVED lines=21> */
.L_x_563:
[----:B------:R-:W-:Y:S05]  /*3e10*/  BSYNC B1 ;  /* 0x0000000000017941 */ /* 0x000fea0003800000 */
.L_x_562:
[----:B------:R-:W-:Y:S01]  /*3e20*/  LEA R3, R0, 0x3b800000, 0x17 ;  /* 0x3b80000000037811 */ /* 0x000fe200078eb8ff */
[----:B------:R-:W-:-:S05]  /*3e30*/  IMAD.SHL.U32 R0, R2, 0x100000, RZ ;  /* 0x0010000002007824 */ /* 0x000fca00078e00ff */
[----:B------:R-:W-:Y:S02]  /*3e40*/  LOP3.LUT R0, R3, R0, R4, 0xfe, !PT ;  /* 0x0000000003007212 */ /* 0x000fe400078efe04 */
.L_x_561:
[----:B------:R-:W-:Y:S05]  /*3e50*/  BSYNC B0 ;  /* 0x0000000000007941 */ /* 0x000fea0003800000 */
.L_x_560:
[----:B------:R-:W-:-:S04]  /*3e60*/  F2FP.BF16.PACK_AB R0, RZ, R0 ;  /* 0x00000000ff00723e */ /* 0x000fc800000010ff */
[----:B------:R-:W-:Y:S01]  /*3e70*/  PRMT R26, R0, 0x7610, R26 ;  /* 0x00007610001a7816 */ /* 0x000fe2000000001a */
[----:B------:R-:W-:Y:S05]  /*3e80*/  BRA `(.L_x_545) ;  /* 0x000004d000007947 */ /* 0x000fea0003800000 */
.L_x_558:
        /* <DEDUP_REMOVED lines=21> */
.L_x_567:
[----:B------:R-:W-:Y:S05]  /*3fe0*/  BSYNC B1 ;  /* 0x0000000000017941 */ /* 0x000fea0003800000 */
.L_x_566:
[----:B------:R-:W-:Y:S01]  /*3ff0*/  LEA R3, R0, 0x37800000, 0x17 ;  /* 0x3780000000037811 */ /* 0x000fe200078eb8ff */
[----:B------:R-:W-:-:S05]  /*4000*/  IMAD.SHL.U32 R0, R2, 0x200000, RZ ;  /* 0x0020000002007824 */ /* 0x000fca00078e00ff */
[----:B------:R-:W-:Y:S02]  /*4010*/  LOP3.LUT R0, R3, R0, R4, 0xfe, !PT ;  /* 0x0000000003007212 */ /* 0x000fe400078efe04 */
.L_x_565:
[----:B------:R-:W-:Y:S05]  /*4020*/  BSYNC B0 ;  /* 0x0000000000007941 */ /* 0x000fea0003800000 */
.L_x_564:
[----:B------:R-:W-:-:S04]  /*4030*/  F2FP.BF16.PACK_AB R0, RZ, R0 ;  /* 0x00000000ff00723e */ /* 0x000fc800000010ff */
[----:B------:R-:W-:Y:S01]  /*4040*/  PRMT R26, R0, 0x7610, R26 ;  /* 0x00007610001a7816 */ /* 0x000fe2000000001a */
[----:B------:R-:W-:Y:S05]  /*4050*/  BRA `(.L_x_545) ;  /* 0x0000030000007947 */ /* 0x000fea0003800000 */
.L_x_557:
        /* <DEDUP_REMOVED lines=14> */
.L_x_571:
[----:B------:R-:W-:Y:S05]  /*4140*/  BSYNC B0 ;  /* 0x0000000000007941 */ /* 0x000fea0003800000 */
.L_x_570:
[----:B------:R-:W-:-:S04]  /*4150*/  F2FP.BF16.PACK_AB R0, RZ, R0 ;  /* 0x00000000ff00723e */ /* 0x000fc800000010ff */
[----:B------:R-:W-:Y:S01]  /*4160*/  PRMT R26, R0, 0x7610, R26 ;  /* 0x00007610001a7816 */ /* 0x000fe2000000001a */
[----:B------:R-:W-:Y:S05]  /*4170*/  BRA `(.L_x_545) ;  /* 0x000001e000007947 */ /* 0x000fea0003800000 */
.L_x_544:
        /* <DEDUP_REMOVED lines=21> */
.L_x_569:
[----:B------:R-:W2:Y:S02]  /*42d0*/  LDG.E.64 R2, [R2.64] ;  /* 0x0000002402027981 */ /* 0x000ea4000c1e1b00 */
[----:B--2---:R-:W0:Y:S02]  /*42e0*/  I2F.U64 R0, R2 ;  /* 0x0000000200007312 */ /* 0x004e240000301000 */
[----:B0-----:R-:W-:-:S04]  /*42f0*/  F2FP.BF16.PACK_AB R0, RZ, R0 ;  /* 0x00000000ff00723e */ /* 0x001fc800000010ff */
[----:B------:R-:W-:Y:S01]  /*4300*/  PRMT R26, R0, 0x7610, R26 ;  /* 0x00007610001a7816 */ /* 0x000fe2000000001a */
[----:B------:R-:W-:Y:S05]  /*4310*/  BRA `(.L_x_545) ;  /* 0x0000004000007947 */ /* 0x000fea0003800000 */
.L_x_568:
[----:B------:R-:W2:Y:S02]  /*4320*/  LDG.E R2, [R2.64] ;  /* 0x0000002402027981 */ /* 0x000ea4000c1e1900 */
[----:B--2---:R-:W0:Y:S02]  /*4330*/  I2F.U32 R0, R2 ;  /* 0x0000000200007306 */ /* 0x004e240000201000 */
[----:B0-----:R-:W-:-:S04]  /*4340*/  F2FP.BF16.PACK_AB R0, RZ, R0 ;  /* 0x00000000ff00723e */ /* 0x001fc800000010ff */
[----:B------:R-:W-:Y:S02]  /*4350*/  PRMT R26, R0, 0x7610, R26 ;  /* 0x00007610001a7816 */ /* 0x000fe4000000001a */
.L_x_545:
[----:B------:R-:W-:-:S05]  /*4360*/  IADD3 R17, R17, 0x80, RZ ;  /* 0x0000008011117810 */ /* 0x000fca0007ffe0ff */
.L_x_507:
[----:B------:R-:W-:Y:S05]  /*4370*/  BSYNC B6 ;  /* 0x0000000000067941 */ /* 0x000fea0003800000 */
.L_x_506:
[----:B------:R-:W-:Y:S01]  /*4380*/  ISETP.GE.AND P0, PT, R17, R22, PT ;  /* 0x000000161100720c */ /* 0x000fe20003f06270 */
[----:B------:R-:W-:Y:S01]  /*4390*/  BSSY B6, `(.L_x_572) ;  /* 0x0000216000067945 */ /* 0x000fe20003800000 */
[----:B------:R-:W-:Y:S02]  /*43a0*/  PRMT R27, RZ, 0x7610, R27 ;  /* 0x00007610ff1b7816 */ /* 0x000fe4000000001b */
[----:B------:R-:W-:Y:S02]  /*43b0*/  PRMT R28, RZ, 0x7610, R28 ;  /* 0x00007610ff1c7816 */ /* 0x000fe4000000001c */
[----:B0-----:R-:W-:-:S07]  /*43c0*/  PRMT R2, RZ, 0x7610, R2 ;  /* 0x00007610ff027816 */ /* 0x001fce0000000002 */
[----:B------:R-:W-:Y:S05]  /*43d0*/  @P0 BRA `(.L_x_573) ;  /* 0x0000211000000947 */ /* 0x000fea0003800000 */
[----:B------:R-:W-:Y:S01]  /*43e0*/  PRMT R0, R18, 0x9910, RZ ;  /* 0x0000991012007816 */ /* 0x000fe200000000ff */
        /* <DEDUP_REMOVED lines=19> */
.L_x_577:
[----:B------:R-:W2:Y:S02]  /*4520*/  LDG.E.U8 R4, [R4.64] ;  /* 0x0000002404047981 */ /* 0x000ea4000c1e1100 */
[----:B--2---:R-:W0:Y:S02]  /*4530*/  I2F.U16 R0, R4 ;  /* 0x0000000400007306 */ /* 0x004e240000101000 */
[----:B0-----:R-:W-:-:S04]  /*4540*/  F2FP.BF16.PACK_AB R0, RZ, R0 ;  /* 0x00000000ff00723e */ /* 0x001fc800000010ff */
[----:B------:R-:W-:Y:S01]  /*4550*/  PRMT R28, R0, 0x7610, R28 ;  /* 0x00007610001c7816 */ /* 0x000fe2000000001c */
[----:B------:R-:W-:Y:S05]  /*4560*/  BRA `(.L_x_579) ;  /* 0x00000f0000007947 */ /* 0x000fea0003800000 */
.L_x_576:
        /* <DEDUP_REMOVED lines=11> */
.L_x_581:
[----:B------:R-:W2:Y:S02]  /*4620*/  LDG.E R4, [R4.64] ;  /* 0x0000002404047981 */ /* 0x000ea4000c1e1900 */
[----:B--2---:R-:W0:Y:S02]  /*4630*/  I2F R0, R4 ;  /* 0x0000000400007306 */ /* 0x004e240000201400 */
[----:B0-----:R-:W-:-:S04]  /*4640*/  F2FP.BF16.PACK_AB R0, RZ, R0 ;  /* 0x00000000ff00723e */ /* 0x001fc800000010ff */
[----:B------:R-:W-:Y:S01]  /*4650*/  PRMT R28, R0, 0x7610, R28 ;  /* 0x00007610001c7816 */ /* 0x000fe2000000001c */
[----:B------:R-:W-:Y:S05]  /*4660*/  BRA `(.L_x_579) ;  /* 0x00000e0000007947 */ /* 0x000fea0003800000 */
.L_x_580:
[----:B------:R-:W2:Y:S02]  /*4670*/  LDG.E.U16 R4, [R4.64] ;  /* 0x0000002404047981 */ /* 0x000ea4000c1e1500 */
[----:B--2---:R-:W0:Y:S02]  /*4680*/  I2F.S16 R0, R4 ;  /* 0x0000000400007306 */ /* 0x004e240000101400 */
[----:B0-----:R-:W-:-:S04]  /*4690*/  F2FP.BF16.PACK_AB R0, RZ, R0 ;  /* 0x00000000ff00723e */ /* 0x001fc800000010ff */
[----:B------:R-:W-:Y:S01]  /*46a0*/  PRMT R28, R0, 0x7610, R28 ;  /* 0x00007610001c7816 */ /* 0x000fe2000000001c */
[----:B------:R-:W-:Y:S05]  /*46b0*/  BRA `(.L_x_579) ;  /* 0x00000db000007947 */ /* 0x000fea0003800000 */
.L_x_575:
        /* <DEDUP_REMOVED lines=9> */
.L_x_583:
[----:B------:R-:W2:Y:S02]  /*4750*/  LDG.E.U16 R0, [R4.64] ;  /* 0x0000002404007981 */ /* 0x000ea4000c1e1500 */
[----:B--2---:R-:W-:-:S05]  /*4760*/  HADD2.F32 R0, -RZ, R0.H0_H0 ;  /* 0x20000000ff007230 */ /* 0x004fca0000004100 */
[----:B------:R-:W-:-:S04]  /*4770*/  F2FP.BF16.PACK_AB R0, RZ, R0 ;  /* 0x00000000ff00723e */ /* 0x000fc800000010ff */
[----:B------:R-:W-:Y:S01]  /*4780*/  PRMT R28, R0, 0x7610, R28 ;  /* 0x00007610001c7816 */ /* 0x000fe2000000001c */
[----:B------:R-:W-:Y:S05]  /*4790*/  BRA `(.L_x_579) ;  /* 0x00000cd000007947 */ /* 0x000fea0003800000 */
.L_x_582:
        /* <DEDUP_REMOVED lines=9> */
.L_x_585:
[----:B------:R-:W2:Y:S02]  /*4830*/  LDG.E.U16 R4, [R4.64] ;  /* 0x0000002404047981 */ /* 0x000ea4000c1e1500 */
[----:B--2---:R-:W-:-:S05]  /*4840*/  HADD2.F32 R0, -RZ, R4.H0_H0 ;  /* 0x20000004ff007230 */ /* 0x004fca0000004100 */
[----:B------:R-:W-:-:S04]  /*4850*/  F2FP.BF16.PACK_AB R0, RZ, R0 ;  /* 0x00000000ff00723e */ /* 0x000fc800000010ff */
[----:B------:R-:W-:Y:S01]  /*4860*/  PRMT R28, R0, 0x7610, R28 ;  /* 0x00007610001c7816 */ /* 0x000fe2000000001c */
[----:B------:R-:W-:Y:S05]  /*4870*/  BRA `(.L_x_579) ;  /* 0x00000bf000007947 */ /* 0x000fea0003800000 */
.L_x_584:
[----:B------:R-:W2:Y:S02]  /*4880*/  LDG.E.64 R4, [R4.64] ;  /* 0x0000002404047981 */ /* 0x000ea4000c1e1b00 */
[----:B--2---:R-:W0:Y:S01]  /*4890*/  F2F.F32.F64 R0, R4 ;  /* 0x0000000400007310 */ /* 0x004e220000301000 */
[----:B------:R-:W0:-:S14]  /*48a0*/  DSETP.GEU.AND P0, PT, |R4|, c[0x2][0x0], PT ;  /* 0x008000000400762a */ /* 0x000e1c0003f0e200 */
[----:B0-----:R-:W-:-:S05]  /*48b0*/  @!P0 FMUL R0, R0, 1.175494350822287508e-38 ;  /* 0x0080000000008820 */ /* 0x001fca0000400000 */
[----:B------:R-:W-:-:S04]  /*48c0*/  F2FP.BF16.PACK_AB R0, RZ, R0 ;  /* 0x00000000ff00723e */ /* 0x000fc800000010ff */
[----:B------:R-:W-:Y:S01]  /*48d0*/  PRMT R28, R0, 0x7610, R28 ;  /* 0x00007610001c7816 */ /* 0x000fe2000000001c */
[----:B------:R-:W-:Y:S05]  /*48e0*/  BRA `(.L_x_579) ;  /* 0x00000b8000007947 */ /* 0x000fea0003800000 */
.L_x_574:
        /* <DEDUP_REMOVED lines=14> */
.L_x_588:
[----:B------:R-:W2:Y:S02]  /*49d0*/  LDG.E.64 R4, [R4.64] ;  /* 0x0000002404047981 */ /* 0x000ea4000c1e1b00 */
[----:B--2---:R-:W0:Y:S01]  /*49e0*/  F2F.F32.F64 R0, R4 ;  /* 0x0000000400007310 */ /* 0x004e220000301000 */
[----:B------:R-:W0:-:S14]  /*49f0*/  DSETP.GEU.AND P0, PT, |R4|, c[0x2][0x0], PT ;  /* 0x008000000400762a */ /* 0x000e1c0003f0e200 */
[----:B0-----:R-:W-:-:S05]  /*4a00*/  @!P0 FMUL R0, R0, 1.175494350822287508e-38 ;  /* 0x0080000000008820 */ /* 0x001fca0000400000 */
[----:B------:R-:W-:-:S04]  /*4a10*/  F2FP.BF16.PACK_AB R0, RZ, R0 ;  /* 0x00000000ff00723e */ /* 0x000fc800000010ff */
[----:B------:R-:W-:Y:S01]  /*4a20*/  PRMT R28, R0, 0x7610, R28 ;  /* 0x00007610001c7816 */ /* 0x000fe2000000001c */
[----:B------:R-:W-:Y:S05]  /*4a30*/  BRA `(.L_x_579) ;  /* 0x00000a3000007947 */ /* 0x000fea0003800000 */
.L_x_587:
        /* <DEDUP_REMOVED lines=28> */
.L_x_590:
[----:B------:R-:W2:Y:S02]  /*4c00*/  LDG.E.U8 R4, [R4.64] ;  /* 0x0000002404047981 */ /* 0x000ea4000c1e1100 */
[----:B--2---:R-:W-:-:S05]  /*4c10*/  IMAD.SHL.U32 R0, R4, 0x2000000, RZ ;  /* 0x0200000004007824 */ /* 0x004fca00078e00ff */
[----:B------:R-:W-:-:S13]  /*4c20*/  ISETP.GE.U32.AND P0, PT, R0, 0x8000000, PT ;  /* 0x080000000000780c */ /* 0x000fda0003f06070 */
[C---:B------:R-:W-:Y:S02]  /*4c30*/  @!P0 IMAD.SHL.U32 R0, R4.reuse, 0x100, RZ ;  /* 0x0000010004008824 */ /* 0x040fe400078e00ff */
[----:B------:R-:W-:-:S03]  /*4c40*/  @P0 IMAD.SHL.U32 R3, R4, 0x200000, RZ ;  /* 0x0020000004030824 */ /* 0x000fc600078e00ff */
[----:B------:R-:W-:Y:S02]  /*4c50*/  @!P0 LOP3.LUT R0, R0, 0x7f00, RZ, 0xc0, !PT ;  /* 0x00007f0000008812 */ /* 0x000fe400078ec0ff */
[----:B------:R-:W-:Y:S02]  /*4c60*/  @P0 LOP3.LUT R3, R3, 0x70000000, RZ, 0xfc, !PT ;  /* 0x7000000003030812 */ /* 0x000fe400078efcff */
[----:B------:R-:W-:-:S03]  /*4c70*/  @!P0 LOP3.LUT R0, R0, 0x3f000000, RZ, 0xfc, !PT ;  /* 0x3f00000000008812 */ /* 0x000fc600078efcff */
[----:B------:R-:W-:Y:S02]  /*4c80*/  @P0 FMUL.FTZ R3, R3, 1.9259299443872358531e-34 ;  /* 0x0780000003030820 */ /* 0x000fe40000410000 */
[----:B------:R-:W-:Y:S02]  /*4c90*/  @!P0 FADD.FTZ R3, R0, -0.5 ;  /* 0xbf00000000038421 */ /* 0x000fe40000010000 */
[----:B------:R-:W-:-:S05]  /*4ca0*/  IMAD.SHL.U32 R0, R4, 0x1000000, RZ ;  /* 0x0100000004007824 */ /* 0x000fca00078e00ff */
[----:B------:R-:W-:-:S04]  /*4cb0*/  LOP3.LUT R0, R3, 0x80000000, R0, 0xf8, !PT ;  /* 0x8000000003007812 */ /* 0x000fc800078ef800 */
[----:B------:R-:W-:-:S04]  /*4cc0*/  F2FP.BF16.PACK_AB R0, RZ, R0 ;  /* 0x00000000ff00723e */ /* 0x000fc800000010ff */
[----:B------:R-:W-:Y:S01]  /*4cd0*/  PRMT R28, R0, 0x7610, R28 ;  /* 0x00007610001c7816 */ /* 0x000fe2000000001c */
[----:B------:R-:W-:Y:S05]  /*4ce0*/  BRA `(.L_x_579) ;  /* 0x0000078000007947 */ /* 0x000fea0003800000 */
.L_x_589:
[----:B------:R0:W5:Y:S01]  /*4cf0*/  LDG.E.U16 R28, [R4.64] ;  /* 0x00000024041c7981 */ /* 0x000162000c1e1500 */
[----:B------:R-:W-:Y:S05]  /*4d00*/  BRA `(.L_x_579) ;  /* 0x0000076000007947 */ /* 0x000fea0003800000 */
.L_x_586:
        /* <DEDUP_REMOVED lines=12> */
.L_x_593:
        /* <DEDUP_REMOVED lines=21> */
.L_x_597:
[----:B------:R-:W-:Y:S05]  /*4f20*/  BSYNC B1 ;  /* 0x0000000000017941 */ /* 0x000fea0003800000 */
.L_x_596:
[----:B------:R-:W-:Y:S01]  /*4f30*/  LEA R5, R0, 0x3b800000, 0x17 ;  /* 0x3b80000000057811 */ /* 0x000fe200078eb8ff */
[----:B------:R-:W-:-:S05]  /*4f40*/  IMAD.SHL.U32 R0, R3, 0x100000, RZ ;  /* 0x0010000003007824 */ /* 0x000fca00078e00ff */
[----:B------:R-:W-:Y:S02]  /*4f50*/  LOP3.LUT R0, R5, R0, R6, 0xfe, !PT ;  /* 0x0000000005007212 */ /* 0x000fe400078efe06 */
.L_x_595:
[----:B------:R-:W-:Y:S05]  /*4f60*/  BSYNC B0 ;  /* 0x0000000000007941 */ /* 0x000fea0003800000 */
.L_x_594:
[----:B------:R-:W-:-:S04]  /*4f70*/  F2FP.BF16.PACK_AB R0, RZ, R0 ;  /* 0x00000000ff00723e */ /* 0x000fc800000010ff */
[----:B------:R-:W-:Y:S01]  /*4f80*/  PRMT R28, R0, 0x7610, R28 ;  /* 0x00007610001c7816 */ /* 0x000fe2000000001c */
[----:B------:R-:W-:Y:S05]  /*4f90*/  BRA `(.L_x_579) ;  /* 0x000004d000007947 */ /* 0x000fea0003800000 */
.L_x_592:
        /* <DEDUP_REMOVED lines=21> */
.L_x_601:
[----:B------:R-:W-:Y:S05]  /*50f0*/  BSYNC B1 ;  /* 0x0000000000017941 */ /* 0x000fea0003800000 */
.L_x_600:
[----:B------:R-:W-:Y:S01]  /*5100*/  LEA R5, R0, 0x37800000, 0x17 ;  /* 0x3780000000057811 */ /* 0x000fe200078eb8ff */
[----:B------:R-:W-:-:S05]  /*5110*/  IMAD.SHL.U32 R0, R3, 0x200000, RZ ;  /* 0x0020000003007824 */ /* 0x000fca00078e00ff */
[----:B------:R-:W-:Y:S02]  /*5120*/  LOP3.LUT R0, R5, R0, R6, 0xfe, !PT ;  /* 0x0000000005007212 */ /* 0x000fe400078efe06 */
.L_x_599:
[----:B------:R-:W-:Y:S05]  /*5130*/  BSYNC B0 ;  /* 0x0000000000007941 */ /* 0x000fea0003800000 */
.L_x_598:
[----:B------:R-:W-:-:S04]  /*5140*/  F2FP.BF16.PACK_AB R0, RZ, R0 ;  /* 0x00000000ff00723e */ /* 0x000fc800000010ff */
[----:B------:R-:W-:Y:S01]  /*5150*/  PRMT R28, R0, 0x7610, R28 ;  /* 0x00007610001c7816 */ /* 0x000fe2000000001c */
[----:B------:R-:W-:Y:S05]  /*5160*/  BRA `(.L_x_579) ;  /* 0x0000030000007947 */ /* 0x000fea0003800000 */
.L_x_591:
        /* <DEDUP_REMOVED lines=14> */
.L_x_605:
[----:B------:R-:W-:Y:S05]  /*5250*/  BSYNC B0 ;  /* 0x0000000000007941 */ /* 0x000fea0003800000 */
.L_x_604:
[----:B------:R-:W-:-:S04]  /*5260*/  F2FP.BF16.PACK_AB R0, RZ, R0 ;  /* 0x00000000ff00723e */ /* 0x000fc800000010ff */
[----:B------:R-:W-:Y:S01]  /*5270*/  PRMT R28, R0, 0x7610, R28 ;  /* 0x00007610001c7816 */ /* 0x000fe2000000001c */
[----:B------:R-:W-:Y:S05]  /*5280*/  BRA `(.L_x_579) ;  /* 0x000001e000007947 */ /* 0x000fea0003800000 */
.L_x_578:
        /* <DEDUP_REMOVED lines=21> */
.L_x_603:
[----:B------:R-:W2:Y:S02]  /*53e0*/  LDG.E.64 R4, [R4.64] ;  /* 0x0000002404047981 */ /* 0x000ea4000c1e1b00 */
[----:B--2---:R-:W0:Y:S02]  /*53f0*/  I2F.U64 R0, R4 ;  /* 0x0000000400007312 */ /* 0x004e240000301000 */
[----:B0-----:R-:W-:-:S04]  /*5400*/  F2FP.BF16.PACK_AB R0, RZ, R0 ;  /* 0x00000000ff00723e */ /* 0x001fc800000010ff */
[----:B------:R-:W-:Y:S01]  /*5410*/  PRMT R28, R0, 0x7610, R28 ;  /* 0x00007610001c7816 */ /* 0x000fe2000000001c */
[----:B------:R-:W-:Y:S05]  /*5420*/  BRA `(.L_x_579) ;  /* 0x0000004000007947 */ /* 0x000fea0003800000 */
.L_x_602:
[----:B------:R-:W2:Y:S02]  /*5430*/  LDG.E R4, [R4.64] ;  /* 0x0000002404047981 */ /* 0x000ea4000c1e1900 */
[----:B--2---:R-:W0:Y:S02]  /*5440*/  I2F.U32 R0, R4 ;  /* 0x0000000400007306 */ /* 0x004e240000201000 */
[----:B0-----:R-:W-:-:S04]  /*5450*/  F2FP.BF16.PACK_AB R0, RZ, R0 ;  /* 0x00000000ff00723e */ /* 0x001fc800000010ff */
[----:B------:R-:W-:Y:S02]  /*5460*/  PRMT R28, R0, 0x7610, R28 ;  /* 0x00007610001c7816 */ /* 0x000fe4000000001c */
.L_x_579:
[----:B------:R-:W-:Y:S01]  /*5470*/  PRMT R0, R19, 0x9910, RZ ;  /* 0x0000991013007816 */ /* 0x000fe200000000ff */
[----:B------:R-:W-:-:S03]  /*5480*/  IMAD R2, R2, c[0x0][0x18c], RZ ;  /* 0x0000630002027a24 */ /* 0x000fc600078e02ff */
[----:B------:R-:W-:Y:S02]  /*5490*/  ISETP.GT.AND P1, PT, R0, 0x9, PT ;  /* 0x000000090000780c */ /* 0x000fe40003f24270 */
[----:B0-----:R-:W-:-:S05]  /*54a0*/  IADD3 R4, P0, R2, c[0x0][0x178], RZ ;  /* 0x00005e0002047a10 */ /* 0x001fca0007f1e0ff */
        /* <DEDUP_REMOVED lines=15> */
.L_x_609:
[----:B------:R-:W2:Y:S02]  /*55a0*/  LDG.E.U8 R4, [R4.64] ;  /* 0x0000002404047981 */ /* 0x000ea4000c1e1100 */
[----:B--2---:R-:W0:Y:S02]  /*55b0*/  I2F.U16 R0, R4 ;  /* 0x0000000400007306 */ /* 0x004e240000101000 */
[----:B0-----:R-:W-:-:S04]  /*55c0*/  F2FP.BF16.PACK_AB R0, RZ, R0 ;  /* 0x00000000ff00723e */ /* 0x001fc800000010ff */
[----:B------:R-:W-:Y:S01]  /*55d0*/  PRMT R2, R0, 0x7610, R2 ;  /* 0x0000761000027816 */ /* 0x000fe20000000002 */
[----:B------:R-:W-:Y:S05]  /*55e0*/  BRA `(.L_x_611) ;  /* 0x00000ef000007947 */ /* 0x000fea0003800000 */
.L_x_608:
        /* <DEDUP_REMOVED lines=11> */
.L_x_613:
[----:B------:R-:W2:Y:S02]  /*56a0*/  LDG.E R4, [R4.64] ;  /* 0x0000002404047981 */ /* 0x000ea4000c1e1900 */
[----:B--2---:R-:W0:Y:S02]  /*56b0*/  I2F R0, R4 ;  /* 0x0000000400007306 */ /* 0x004e240000201400 */
[----:B0-----:R-:W-:-:S04]  /*56c0*/  F2FP.BF16.PACK_AB R0, RZ, R0 ;  /* 0x00000000ff00723e */ /* 0x001fc800000010ff */
[----:B------:R-:W-:Y:S01]  /*56d0*/  PRMT R2, R0, 0x7610, R2 ;  /* 0x0000761000027816 */ /* 0x000fe20000000002 */
[----:B------:R-:W-:Y:S05]  /*56e0*/  BRA `(.L_x_611) ;  /* 0x00000df000007947 */ /* 0x000fea0003800000 */
.L_x_612:
[----:B------:R-:W2:Y:S02]  /*56f0*/  LDG.E.U16 R4, [R4.64] ;  /* 0x0000002404047981 */ /* 0x000ea4000c1e1500 */
[----:B--2---:R-:W0:Y:S02]  /*5700*/  I2F.S16 R0, R4 ;  /* 0x0000000400007306 */ /* 0x004e240000101400 */
[----:B0-----:R-:W-:-:S04]  /*5710*/  F2FP.BF16.PACK_AB R0, RZ, R0 ;  /* 0x00000000ff00723e */ /* 0x001fc800000010ff */
[----:B------:R-:W-:Y:S01]  /*5720*/  PRMT R2, R0, 0x7610, R2 ;  /* 0x0000761000027816 */ /* 0x000fe20000000002 */
[----:B------:R-:W-:Y:S05]  /*5730*/  BRA `(.L_x_611) ;  /* 0x00000da000007947 */ /* 0x000fea0003800000 */
.L_x_607:
        /* <DEDUP_REMOVED lines=9> */
.L_x_615:
[----:B------:R-:W2:Y:S02]  /*57d0*/  LDG.E.U16 R0, [R4.64] ;  /* 0x0000002404007981 */ /* 0x000ea4000c1e1500 */
[----:B--2---:R-:W-:-:S05]  /*57e0*/  HADD2.F32 R0, -RZ, R0.H0_H0 ;  /* 0x20000000ff007230 */ /* 0x004fca0000004100 */
[----:B------:R-:W-:-:S04]  /*57f0*/  F2FP.BF16.PACK_AB R0, RZ, R0 ;  /* 0x00000000ff00723e */ /* 0x000fc800000010ff */
[----:B------:R-:W-:Y:S01]  /*5800*/  PRMT R2, R0, 0x7610, R2 ;  /* 0x0000761000027816 */ /* 0x000fe20000000002 */
[----:B------:R-:W-:Y:S05]  /*5810*/  BRA `(.L_x_611) ;  /* 0x00000cc000007947 */ /* 0x000fea0003800000 */
.L_x_614:
        /* <DEDUP_REMOVED lines=9> */
.L_x_617:
[----:B------:R-:W2:Y:S02]  /*58b0*/  LDG.E.U16 R4, [R4.64] ;  /* 0x0000002404047981 */ /* 0x000ea4000c1e1500 */
[----:B--2---:R-:W-:-:S05]  /*58c0*/  HADD2.F32 R0, -RZ, R4.H0_H0 ;  /* 0x20000004ff007230 */ /* 0x004fca0000004100 */
[----:B------:R-:W-:-:S04]  /*58d0*/  F2FP.BF16.PACK_AB R0, RZ, R0 ;  /* 0x00000000ff00723e */ /* 0x000fc800000010ff */
[----:B------:R-:W-:Y:S01]  /*58e0*/  PRMT R2, R0, 0x7610, R2 ;  /* 0x0000761000027816 */ /* 0x000fe20000000002 */
[----:B------:R-:W-:Y:S05]  /*58f0*/  BRA `(.L_x_611) ;  /* 0x00000be000007947 */ /* 0x000fea0003800000 */
.L_x_616:
[----:B------:R-:W2:Y:S02]  /*5900*/  LDG.E.64 R4, [R4.64] ;  /* 0x0000002404047981 */ /* 0x000ea4000c1e1b00 */
[----:B--2---:R-:W0:Y:S01]  /*5910*/  F2F.F32.F64 R0, R4 ;  /* 0x0000000400007310 */ /* 0x004e220000301000 */
[----:B------:R-:W0:-:S14]  /*5920*/  DSETP.GEU.AND P0, PT, |R4|, c[0x2][0x0], PT ;  /* 0x008000000400762a */ /* 0x000e1c0003f0e200 */
[----:B0-----:R-:W-:-:S05]  /*5930*/  @!P0 FMUL R0, R0, 1.175494350822287508e-38 ;  /* 0x0080000000008820 */ /* 0x001fca0000400000 */
[----:B------:R-:W-:-:S04]  /*5940*/  F2FP.BF16.PACK_AB R0, RZ, R0 ;  /* 0x00000000ff00723e */ /* 0x000fc800000010ff */
[----:B------:R-:W-:Y:S01]  /*5950*/  PRMT R2, R0, 0x7610, R2 ;  /* 0x0000761000027816 */ /* 0x000fe20000000002 */
[----:B------:R-:W-:Y:S05]  /*5960*/  BRA `(.L_x_611) ;  /* 0x00000b7000007947 */ /* 0x000fea0003800000 */
.L_x_606:
        /* <DEDUP_REMOVED lines=14> */
.L_x_620:
[----:B------:R-:W2:Y:S02]  /*5a50*/  LDG.E.64 R4, [R4.64] ;  /* 0x0000002404047981 */ /* 0x000ea4000c1e1b00 */
[----:B--2---:R-:W0:Y:S01]  /*5a60*/  F2F.F32.F64 R0, R4 ;  /* 0x0000000400007310 */ /* 0x004e220000301000 */
[----:B------:R-:W0:-:S14]  /*5a70*/  DSETP.GEU.AND P0, PT, |R4|, c[0x2][0x0], PT ;  /* 0x008000000400762a */ /* 0x000e1c0003f0e200 */
[----:B0-----:R-:W-:-:S05]  /*5a80*/  @!P0 FMUL R0, R0, 1.175494350822287508e-38 ;  /* 0x0080000000008820 */ /* 0x001fca0000400000 */
[----:B------:R-:W-:-:S04]  /*5a90*/  F2FP.BF16.PACK_AB R0, RZ, R0 ;  /* 0x00000000ff00723e */ /* 0x000fc800000010ff */
[----:B------:R-:W-:Y:S01]  /*5aa0*/  PRMT R2, R0, 0x7610, R2 ;  /* 0x0000761000027816 */ /* 0x000fe20000000002 */
[----:B------:R-:W-:Y:S05]  /*5ab0*/  BRA `(.L_x_611) ;  /* 0x00000a2000007947 */ /* 0x000fea0003800000 */
.L_x_619:
        /* <DEDUP_REMOVED lines=11> */
[----:B------:R-:W-:-:S04]  /*5b70*/  IADD3 R6, R2, 0x1000000, RZ ;  /* 0x0100000002067810 */ /* 0x000fc80007ffe0ff */
[----:B------:R-:W-:Y:S02]  /*5b80*/  SHF.R.S32.HI R6, RZ, 0x8, R6 ;  /* 0x00000008ff067819 */ /* 0x000fe40000011406 */
[----:B0-----:R-:W-:-:S04]  /*5b90*/  IADD3 R3, -R3, 0x1f, RZ ;  /* 0x0000001f03037810 */ /* 0x001fc80007ffe1ff */
[C---:B------:R-:W-:Y:S02]  /*5ba0*/  ISETP.GT.U32.AND P0, PT, R3.reuse, 0x4, PT ;  /* 0x000000040300780c */ /* 0x040fe40003f04070 */
[----:B------:R-:W-:-:S04]  /*5bb0*/  IADD3 R3, R3, -0x4, RZ ;  /* 0xfffffffc03037810 */ /* 0x000fc80007ffe0ff */
[----:B------:R-:W-:-:S04]  /*5bc0*/  SEL R3, R3, RZ, P0 ;  /* 0x000000ff03037207 */ /* 0x000fc80000000000 */
[C---:B------:R-:W-:Y:S01]  /*5bd0*/  SHF.L.U32 R4, R2.reuse, R3, RZ ;  /* 0x0000000302047219 */ /* 0x040fe200000006ff */
[----:B------:R-:W-:Y:S01]  /*5be0*/  IMAD R7, R3, R8, 0x3c000000 ;  /* 0x3c00000003077424 */ /* 0x000fe200078e0208 */
[----:B------:R-:W-:-:S04]  /*5bf0*/  IADD3 R3, R2, -0x1, RZ ;  /* 0xffffffff02037810 */ /* 0x000fc80007ffe0ff */
[----:B------:R-:W-:Y:S02]  /*5c00*/  LEA.HI R7, R4, R7, RZ, 0x1c ;  /* 0x0000000704077211 */ /* 0x000fe400078fe0ff */
[----:B------:R-:W-:Y:S02]  /*5c10*/  SHF.R.S32.HI R3, RZ, 0x1f, R3 ;  /* 0x0000001fff037819 */ /* 0x000fe40000011403 */
[----:B------:R-:W-:-:S04]  /*5c20*/  LOP3.LUT R6, R7, 0x7f800000, R6, 0xf8, !PT ;  /* 0x7f80000007067812 */ /* 0x000fc800078ef806 */
[----:B------:R-:W-:-:S04]  /*5c30*/  LOP3.LUT R3, R6, R3, RZ, 0x30, !PT ;  /* 0x0000000306037212 */ /* 0x000fc800078e30ff */
[----:B------:R-:W-:-:S04]  /*5c40*/  LOP3.LUT R3, R3, 0x80000000, R0, 0xf8, !PT ;  /* 0x8000000003037812 */ /* 0x000fc800078ef800 */
[----:B------:R-:W-:-:S04]  /*5c50*/  F2FP.BF16.PACK_AB R3, RZ, R3 ;  /* 0x00000003ff03723e */ /* 0x000fc800000010ff */
[----:B------:R-:W-:Y:S01]  /*5c60*/  PRMT R2, R3, 0x7610, R2 ;  /* 0x0000761003027816 */ /* 0x000fe20000000002 */
[----:B------:R-:W-:Y:S05]  /*5c70*/  BRA `(.L_x_611) ;  /* 0x0000086000007947 */ /* 0x000fea0003800000 */
.L_x_622:
[----:B------:R-:W2:Y:S02]  /*5c80*/  LDG.E.U8 R3, [R4.64] ;  /* 0x0000002404037981 */ /* 0x000ea4000c1e1100 */
[----:B--2---:R-:W-:-:S05]  /*5c90*/  IMAD.SHL.U32 R0, R3, 0x2000000, RZ ;  /* 0x0200000003007824 */ /* 0x004fca00078e00ff */
[----:B------:R-:W-:-:S13]  /*5ca0*/  ISETP.GE.U32.AND P0, PT, R0, 0x8000000, PT ;  /* 0x080000000000780c */ /* 0x000fda0003f06070 */
[C---:B------:R-:W-:Y:S02]  /*5cb0*/  @!P0 IMAD.SHL.U32 R0, R3.reuse, 0x100, RZ ;  /* 0x0000010003008824 */ /* 0x040fe400078e00ff */
[C---:B------:R-:W-:Y:S02]  /*5cc0*/  @P0 IMAD.SHL.U32 R2, R3.reuse, 0x200000, RZ ;  /* 0x0020000003020824 */ /* 0x040fe400078e00ff */
[----:B------:R-:W-:Y:S01]  /*5cd0*/  IMAD.SHL.U32 R3, R3, 0x1000000, RZ ;  /* 0x0100000003037824 */ /* 0x000fe200078e00ff */
[----:B------:R-:W-:Y:S02]  /*5ce0*/  @!P0 LOP3.LUT R0, R0, 0x7f00, RZ, 0xc0, !PT ;  /* 0x00007f0000008812 */ /* 0x000fe400078ec0ff */
[----:B------:R-:W-:Y:S02]  /*5cf0*/  @P0 LOP3.LUT R2, R2, 0x70000000, RZ, 0xfc, !PT ;  /* 0x7000000002020812 */ /* 0x000fe400078efcff */
[----:B------:R-:W-:-:S03]  /*5d00*/  @!P0 LOP3.LUT R0, R0, 0x3f000000, RZ, 0xfc, !PT ;  /* 0x3f00000000008812 */ /* 0x000fc600078efcff */
[----:B------:R-:W-:Y:S02]  /*5d10*/  @P0 FMUL.FTZ R2, R2, 1.9259299443872358531e-34 ;  /* 0x0780000002020820 */ /* 0x000fe40000410000 */
[----:B------:R-:W-:-:S05]  /*5d20*/  @!P0 FADD.FTZ R2, R0, -0.5 ;  /* 0xbf00000000028421 */ /* 0x000fca0000010000 */
[----:B------:R-:W-:-:S04]  /*5d30*/  LOP3.LUT R2, R2, 0x80000000, R3, 0xf8, !PT ;  /* 0x8000000002027812 */ /* 0x000fc800078ef803 */
[----:B------:R-:W-:Y:S01]  /*5d40*/  F2FP.BF16.PACK_AB R2, RZ, R2 ;  /* 0x00000002ff02723e */ /* 0x000fe200000010ff */
[----:B------:R-:W-:Y:S05]  /*5d50*/  BRA `(.L_x_611) ;  /* 0x0000078000007947 */ /* 0x000fea0003800000 */
.L_x_621:
[----:B------:R0:W5:Y:S01]  /*5d60*/  LDG.E.U16 R2, [R4.64] ;  /* 0x0000002404027981 */ /* 0x000162000c1e1500 */
[----:B------:R-:W-:Y:S05]  /*5d70*/  BRA `(.L_x_611) ;  /* 0x0000076000007947 */ /* 0x000fea0003800000 */
.L_x_618:
        /* <DEDUP_REMOVED lines=12> */
.L_x_625:
        /* <DEDUP_REMOVED lines=21> */
.L_x_629:
[----:B------:R-:W-:Y:S05]  /*5f90*/  BSYNC B1 ;  /* 0x0000000000017941 */ /* 0x000fea0003800000 */
.L_x_628:
[----:B------:R-:W-:Y:S01]  /*5fa0*/  LEA R3, R0, 0x3b800000, 0x17 ;  /* 0x3b80000000037811 */ /* 0x000fe200078eb8ff */
[----:B------:R-:W-:-:S05]  /*5fb0*/  IMAD.SHL.U32 R0, R2, 0x100000, RZ ;  /* 0x0010000002007824 */ /* 0x000fca00078e00ff */
[----:B------:R-:W-:Y:S02]  /*5fc0*/  LOP3.LUT R0, R3, R0, R4, 0xfe, !PT ;  /* 0x0000000003007212 */ /* 0x000fe400078efe04 */
.L_x_627:
[----:B------:R-:W-:Y:S05]  /*5fd0*/  BSYNC B0 ;  /* 0x0000000000007941 */ /* 0x000fea0003800000 */
.L_x_626:
[----:B------:R-:W-:-:S04]  /*5fe0*/  F2FP.BF16.PACK_AB R0, RZ, R0 ;  /* 0x00000000ff00723e */ /* 0x000fc800000010ff */
[----:B------:R-:W-:Y:S01]  /*5ff0*/  PRMT R2, R0, 0x7610, R2 ;  /* 0x0000761000027816 */ /* 0x000fe20000000002 */
[----:B------:R-:W-:Y:S05]  /*6000*/  BRA `(.L_x_611) ;  /* 0x000004d000007947 */ /* 0x000fea0003800000 */
.L_x_624:
        /* <DEDUP_REMOVED lines=21> */
.L_x_633:
[----:B------:R-:W-:Y:S05]  /*6160*/  BSYNC B1 ;  /* 0x0000000000017941 */ /* 0x000fea0003800000 */
.L_x_632:
[----:B------:R-:W-:Y:S01]  /*6170*/  LEA R3, R0, 0x37800000, 0x17 ;  /* 0x3780000000037811 */ /* 0x000fe200078eb8ff */
[----:B------:R-:W-:-:S05]  /*6180*/  IMAD.SHL.U32 R0, R2, 0x200000, RZ ;  /* 0x0020000002007824 */ /* 0x000fca00078e00ff */
[----:B------:R-:W-:Y:S02]  /*6190*/  LOP3.LUT R0, R3, R0, R4, 0xfe, !PT ;  /* 0x0000000003007212 */ /* 0x000fe400078efe04 */
.L_x_631:
[----:B------:R-:W-:Y:S05]  /*61a0*/  BSYNC B0 ;  /* 0x0000000000007941 */ /* 0x000fea0003800000 */
.L_x_630:
[----:B------:R-:W-:-:S04]  /*61b0*/  F2FP.BF16.PACK_AB R0, RZ, R0 ;  /* 0x00000000ff00723e */ /* 0x000fc800000010ff */
[----:B------:R-:W-:Y:S01]  /*61c0*/  PRMT R2, R0, 0x7610, R2 ;  /* 0x0000761000027816 */ /* 0x000fe20000000002 */
[----:B------:R-:W-:Y:S05]  /*61d0*/  BRA `(.L_x_611) ;  /* 0x0000030000007947 */ /* 0x000fea0003800000 */
.L_x_623:
        /* <DEDUP_REMOVED lines=14> */
.L_x_637:
[----:B------:R-:W-:Y:S05]  /*62c0*/  BSYNC B0 ;  /* 0x0000000000007941 */ /* 0x000fea0003800000 */
.L_x_636:
[----:B------:R-:W-:-:S04]  /*62d0*/  F2FP.BF16.PACK_AB R0, RZ, R0 ;  /* 0x00000000ff00723e */ /* 0x000fc800000010ff */
[----:B------:R-:W-:Y:S01]  /*62e0*/  PRMT R2, R0, 0x7610, R2 ;  /* 0x0000761000027816 */ /* 0x000fe20000000002 */
[----:B------:R-:W-:Y:S05]  /*62f0*/  BRA `(.L_x_611) ;  /* 0x000001e000007947 */ /* 0x000fea0003800000 */
.L_x_610:
        /* <DEDUP_REMOVED lines=21> */
.L_x_635:
[----:B------:R-:W2:Y:S02]  /*6450*/  LDG.E.64 R4, [R4.64] ;  /* 0x0000002404047981 */ /* 0x000ea4000c1e1b00 */
[----:B--2---:R-:W0:Y:S02]  /*6460*/  I2F.U64 R0, R4 ;  /* 0x0000000400007312 */ /* 0x004e240000301000 */
[----:B0-----:R-:W-:-:S04]  /*6470*/  F2FP.BF16.PACK_AB R0, RZ, R0 ;  /* 0x00000000ff00723e */ /* 0x001fc800000010ff */
[----:B------:R-:W-:Y:S01]  /*6480*/  PRMT R2, R0, 0x7610, R2 ;  /* 0x0000761000027816 */ /* 0x000fe20000000002 */
[----:B------:R-:W-:Y:S05]  /*6490*/  BRA `(.L_x_611) ;  /* 0x0000004000007947 */ /* 0x000fea0003800000 */
.L_x_634:
[----:B------:R-:W2:Y:S02]  /*64a0*/  LDG.E R4, [R4.64] ;  /* 0x0000002404047981 */ /* 0x000ea4000c1e1900 */
[----:B--2---:R-:W0:Y:S02]  /*64b0*/  I2F.U32 R0, R4 ;  /* 0x0000000400007306 */ /* 0x004e240000201000 */
[----:B0-----:R-:W-:-:S04]  /*64c0*/  F2FP.BF16.PACK_AB R0, RZ, R0 ;  /* 0x00000000ff00723e */ /* 0x001fc800000010ff */
[----:B------:R-:W-:Y:S02]  /*64d0*/  PRMT R2, R0, 0x7610, R2 ;  /* 0x0000761000027816 */ /* 0x000fe40000000002 */
.L_x_611:
[----:B------:R-:W-:-:S05]  /*64e0*/  IADD3 R17, R17, 0x80, RZ ;  /* 0x0000008011117810 */ /* 0x000fca0007ffe0ff */
.L_x_573:
[----:B------:R-:W-:Y:S05]  /*64f0*/  BSYNC B6 ;  /* 0x0000000000067941 */ /* 0x000fea0003800000 */
.L_x_572:
        /* <DEDUP_REMOVED lines=24> */
.L_x_643:
[----:B------:R-:W2:Y:S02]  /*6680*/  LDG.E.U8 R4, [R4.64] ;  /* 0x0000002404047981 */ /* 0x000ea4000c1e1100 */
[----:B--2---:R-:W0:Y:S02]  /*6690*/  I2F.U16 R0, R4 ;  /* 0x0000000400007306 */ /* 0x004e240000101000 */
[----:B0-----:R-:W-:-:S04]  /*66a0*/  F2FP.BF16.PACK_AB R0, RZ, R0 ;  /* 0x00000000ff00723e */ /* 0x001fc800000010ff */
[----:B------:R-:W-:Y:S01]  /*66b0*/  PRMT R27, R0, 0x7610, R27 ;  /* 0x00007610001b7816 */ /* 0x000fe2000000001b */
[----:B------:R-:W-:Y:S05]  /*66c0*/  BRA `(.L_x_645) ;  /* 0x00000f0000007947 */ /* 0x000fea0003800000 */
.L_x_642:
        /* <DEDUP_REMOVED lines=11> */
.L_x_647:
[----:B------:R-:W2:Y:S02]  /*6780*/  LDG.E R4, [R4.64] ;  /* 0x0000002404047981 */ /* 0x000ea4000c1e1900 */
[----:B--2---:R-:W0:Y:S02]  /*6790*/  I2F R0, R4 ;  /* 0x0000000400007306 */ /* 0x004e240000201400 */
[----:B0-----:R-:W-:-:S04]  /*67a0*/  F2FP.BF16.PACK_AB R0, RZ, R0 ;  /* 0x00000000ff00723e */ /* 0x001fc800000010ff */
[----:B------:R-:W-:Y:S01]  /*67b0*/  PRMT R27, R0, 0x7610, R27 ;  /* 0x00007610001b7816 */ /* 0x000fe2000000001b */
[----:B------:R-:W-:Y:S05]  /*67c0*/  BRA `(.L_x_645) ;  /* 0x00000e0000007947 */ /* 0x000fea0003800000 */
.L_x_646:
[----:B------:R-:W2:Y:S02]  /*67d0*/  LDG.E.U16 R4, [R4.64] ;  /* 0x0000002404047981 */ /* 0x000ea4000c1e1500 */
[----:B--2---:R-:W0:Y:S02]  /*67e0*/  I2F.S16 R0, R4 ;  /* 0x0000000400007306 */ /* 0x004e240000101400 */
[----:B0-----:R-:W-:-:S04]  /*67f0*/  F2FP.BF16.PACK_AB R0, RZ, R0 ;  /* 0x00000000ff00723e */ /* 0x001fc800000010ff */
[----:B------:R-:W-:Y:S01]  /*6800*/  PRMT R27, R0, 0x7610, R27 ;  /* 0x00007610001b7816 */ /* 0x000fe2000000001b */
[----:B------:R-:W-:Y:S05]  /*6810*/  BRA `(.L_x_645) ;  /* 0x00000db000007947 */ /* 0x000fea0003800000 */
.L_x_641:
        /* <DEDUP_REMOVED lines=9> */
.L_x_649:
[----:B------:R-:W2:Y:S02]  /*68b0*/  LDG.E.U16 R0, [R4.64] ;  /* 0x0000002404007981 */ /* 0x000ea4000c1e1500 */
[----:B--2---:R-:W-:-:S05]  /*68c0*/  HADD2.F32 R0, -RZ, R0.H0_H0 ;  /* 0x20000000ff007230 */ /* 0x004fca0000004100 */
[----:B------:R-:W-:-:S04]  /*68d0*/  F2FP.BF16.PACK_AB R0, RZ, R0 ;  /* 0x00000000ff00723e */ /* 0x000fc800000010ff */
[----:B------:R-:W-:Y:S01]  /*68e0*/  PRMT R27, R0, 0x7610, R27 ;  /* 0x00007610001b7816 */ /* 0x000fe2000000001b */
[----:B------:R-:W-:Y:S05]  /*68f0*/  BRA `(.L_x_645) ;  /* 0x00000cd000007947 */ /* 0x000fea0003800000 */
.L_x_648:
        /* <DEDUP_REMOVED lines=9> */
.L_x_651:
[----:B------:R-:W2:Y:S02]  /*6990*/  LDG.E.U16 R4, [R4.64] ;  /* 0x0000002404047981 */ /* 0x000ea4000c1e1500 */
[----:B--2---:R-:W-:-:S05]  /*69a0*/  HADD2.F32 R0, -RZ, R4.H0_H0 ;  /* 0x20000004ff007230 */ /* 0x004fca0000004100 */
[----:B------:R-:W-:-:S04]  /*69b0*/  F2FP.BF16.PACK_AB R0, RZ, R0 ;  /* 0x00000000ff00723e */ /* 0x000fc800000010ff */
[----:B------:R-:W-:Y:S01]  /*69c0*/  PRMT R27, R0, 0x7610, R27 ;  /* 0x00007610001b7816 */ /* 0x000fe2000000001b */
[----:B------:R-:W-:Y:S05]  /*69d0*/  BRA `(.L_x_645) ;  /* 0x00000bf000007947 */ /* 0x000fea0003800000 */
.L_x_650:
[----:B------:R-:W2:Y:S02]  /*69e0*/  LDG.E.64 R4, [R4.64] ;  /* 0x0000002404047981 */ /* 0x000ea4000c1e1b00 */
[----:B--2---:R-:W0:Y:S01]  /*69f0*/  F2F.F32.F64 R0, R4 ;  /* 0x0000000400007310 */ /* 0x004e220000301000 */
[----:B------:R-:W0:-:S14]  /*6a00*/  DSETP.GEU.AND P0, PT, |R4|, c[0x2][0x0], PT ;  /* 0x008000000400762a */ /* 0x000e1c0003f0e200 */
[----:B0-----:R-:W-:-:S05]  /*6a10*/  @!P0 FMUL R0, R0, 1.175494350822287508e-38 ;  /* 0x0080000000008820 */ /* 0x001fca0000400000 */
[----:B------:R-:W-:-:S04]  /*6a20*/  F2FP.BF16.PACK_AB R0, RZ, R0 ;  /* 0x00000000ff00723e */ /* 0x000fc800000010ff */
[----:B------:R-:W-:Y:S01]  /*6a30*/  PRMT R27, R0, 0x7610, R27 ;  /* 0x00007610001b7816 */ /* 0x000fe2000000001b */
[----:B------:R-:W-:Y:S05]  /*6a40*/  BRA `(.L_x_645) ;  /* 0x00000b8000007947 */ /* 0x000fea0003800000 */
.L_x_640:
        /* <DEDUP_REMOVED lines=14> */
.L_x_654:
[----:B------:R-:W2:Y:S02]  /*6b30*/  LDG.E.64 R4, [R4.64] ;  /* 0x0000002404047981 */ /* 0x000ea4000c1e1b00 */
[----:B--2---:R-:W0:Y:S01]  /*6b40*/  F2F.F32.F64 R0, R4 ;  /* 0x0000000400007310 */ /* 0x004e220000301000 */
[----:B------:R-:W0:-:S14]  /*6b50*/  DSETP.GEU.AND P0, PT, |R4|, c[0x2][0x0], PT ;  /* 0x008000000400762a */ /* 0x000e1c0003f0e200 */
[----:B0-----:R-:W-:-:S05]  /*6b60*/  @!P0 FMUL R0, R0, 1.175494350822287508e-38 ;  /* 0x0080000000008820 */ /* 0x001fca0000400000 */
[----:B------:R-:W-:-:S04]  /*6b70*/  F2FP.BF16.PACK_AB R0, RZ, R0 ;  /* 0x00000000ff00723e */ /* 0x000fc800000010ff */
[----:B------:R-:W-:Y:S01]  /*6b80*/  PRMT R27, R0, 0x7610, R27 ;  /* 0x00007610001b7816 */ /* 0x000fe2000000001b */
[----:B------:R-:W-:Y:S05]  /*6b90*/  BRA `(.L_x_645) ;  /* 0x00000a3000007947 */ /* 0x000fea0003800000 */
.L_x_653:
        /* <DEDUP_REMOVED lines=28> */
.L_x_656:
        /* <DEDUP_REMOVED lines=15> */
.L_x_655:
[----:B------:R0:W5:Y:S01]  /*6e50*/  LDG.E.U16 R27, [R4.64] ;  /* 0x00000024041b7981 */ /* 0x000162000c1e1500 */
[----:B------:R-:W-:Y:S05]  /*6e60*/  BRA `(.L_x_645) ;  /* 0x0000076000007947 */ /* 0x000fea0003800000 */
.L_x_652:
        /* <DEDUP_REMOVED lines=12> */
.L_x_659:
        /* <DEDUP_REMOVED lines=21> */
.L_x_663:
[----:B------:R-:W-:Y:S05]  /*7080*/  BSYNC B1 ;  /* 0x0000000000017941 */ /* 0x000fea0003800000 */
.L_x_662:
[----:B------:R-:W-:Y:S01]  /*7090*/  LEA R5, R0, 0x3b800000, 0x17 ;  /* 0x3b80000000057811 */ /* 0x000fe200078eb8ff */
[----:B------:R-:W-:-:S05]  /*70a0*/  IMAD.SHL.U32 R0, R3, 0x100000, RZ ;  /* 0x0010000003007824 */ /* 0x000fca00078e00ff */
[----:B------:R-:W-:Y:S02]  /*70b0*/  LOP3.LUT R0, R5, R0, R6, 0xfe, !PT ;  /* 0x0000000005007212 */ /* 0x000fe400078efe06 */
.L_x_661:
[----:B------:R-:W-:Y:S05]  /*70c0*/  BSYNC B0 ;  /* 0x0000000000007941 */ /* 0x000fea0003800000 */
.L_x_660:
[----:B------:R-:W-:-:S04]  /*70d0*/  F2FP.BF16.PACK_AB R0, RZ, R0 ;  /* 0x00000000ff00723e */ /* 0x000fc800000010ff */
[----:B------:R-:W-:Y:S01]  /*70e0*/  PRMT R27, R0, 0x7610, R27 ;  /* 0x00007610001b7816 */ /* 0x000fe2000000001b */
[----:B------:R-:W-:Y:S05]  /*70f0*/  BRA `(.L_x_645) ;  /* 0x000004d000007947 */ /* 0x000fea0003800000 */
.L_x_658:
        /* <DEDUP_REMOVED lines=21> */
.L_x_667:
[----:B------:R-:W-:Y:S05]  /*7250*/  BSYNC B1 ;  /* 0x0000000000017941 */ /* 0x000fea0003800000 */
.L_x_666:
[----:B------:R-:W-:Y:S01]  /*7260*/  LEA R5, R0, 0x37800000, 0x17 ;  /* 0x3780000000057811 */ /* 0x000fe200078eb8ff */
[----:B------:R-:W-:-:S05]  /*7270*/  IMAD.SHL.U32 R0, R3, 0x200000, RZ ;  /* 0x0020000003007824 */ /* 0x000fca00078e00ff */
[----:B------:R-:W-:Y:S02]  /*7280*/  LOP3.LUT R0, R5, R0, R6, 0xfe, !PT ;  /* 0x0000000005007212 */ /* 0x000fe400078efe06 */
.L_x_665:
[----:B------:R-:W-:Y:S05]  /*7290*/  BSYNC B0 ;  /* 0x0000000000007941 */ /* 0x000fea0003800000 */
.L_x_664:
[----:B------:R-:W-:-:S04]  /*72a0*/  F2FP.BF16.PACK_AB R0, RZ, R0 ;  /* 0x00000000ff00723e */ /* 0x000fc800000010ff */
[----:B------:R-:W-:Y:S01]  /*72b0*/  PRMT R27, R0, 0x7610, R27 ;  /* 0x00007610001b7816 */ /* 0x000fe2000000001b */
[----:B------:R-:W-:Y:S05]  /*72c0*/  BRA `(.L_x_645) ;  /* 0x0000030000007947 */ /* 0x000fea0003800000 */
.L_x_657:
        /* <DEDUP_REMOVED lines=14> */
.L_x_671:
[----:B------:R-:W-:Y:S05]  /*73b0*/  BSYNC B0 ;  /* 0x0000000000007941 */ /* 0x000fea0003800000 */
.L_x_670:
[----:B------:R-:W-:-:S04]  /*73c0*/  F2FP.BF16.PACK_AB R0, RZ, R0 ;  /* 0x00000000ff00723e */ /* 0x000fc800000010ff */
[----:B------:R-:W-:Y:S01]  /*73d0*/  PRMT R27, R0, 0x7610, R27 ;  /* 0x00007610001b7816 */ /* 0x000fe2000000001b */
[----:B------:R-:W-:Y:S05]  /*73e0*/  BRA `(.L_x_645) ;  /* 0x000001e000007947 */ /* 0x000fea0003800000 */
.L_x_644:
        /* <DEDUP_REMOVED lines=21> */
.L_x_669:
[----:B------:R-:W2:Y:S02]  /*7540*/  LDG.E.64 R4, [R4.64] ;  /* 0x0000002404047981 */ /* 0x000ea4000c1e1b00 */
[----:B--2---:R-:W0:Y:S02]  /*7550*/  I2F.U64 R0, R4 ;  /* 0x0000000400007312 */ /* 0x004e240000301000 */
[----:B0-----:R-:W-:-:S04]  /*7560*/  F2FP.BF16.PACK_AB R0, RZ, R0 ;  /* 0x00000000ff00723e */ /* 0x001fc800000010ff */
[----:B------:R-:W-:Y:S01]  /*7570*/  PRMT R27, R0, 0x7610, R27 ;  /* 0x00007610001b7816 */ /* 0x000fe2000000001b */
[----:B------:R-:W-:Y:S05]  /*7580*/  BRA `(.L_x_645) ;  /* 0x0000004000007947 */ /* 0x000fea0003800000 */
.L_x_668:
[----:B------:R-:W2:Y:S02]  /*7590*/  LDG.E R4, [R4.64] ;  /* 0x0000002404047981 */ /* 0x000ea4000c1e1900 */
[----:B--2---:R-:W0:Y:S02]  /*75a0*/  I2F.U32 R0, R4 ;  /* 0x0000000400007306 */ /* 0x004e240000201000 */
[----:B0-----:R-:W-:-:S04]  /*75b0*/  F2FP.BF16.PACK_AB R0, RZ, R0 ;  /* 0x00000000ff00723e */ /* 0x001fc800000010ff */
[----:B------:R-:W-:Y:S02]  /*75c0*/  PRMT R27, R0, 0x7610, R27 ;  /* 0x00007610001b7816 */ /* 0x000fe4000000001b */
.L_x_645:
        /* <DEDUP_REMOVED lines=18> */
.L_x_675:
[----:B------:R-:W2:Y:S02]  /*76f0*/  LDG.E.U8 R4, [R4.64] ;  /* 0x0000002404047981 */ /* 0x000ea4000c1e1100 */
[----:B--2---:R-:W0:Y:S02]  /*7700*/  I2F.U16 R0, R4 ;  /* 0x0000000400007306 */ /* 0x004e240000101000 */
[----:B0-----:R-:W-:Y:S01]  /*7710*/  F2FP.BF16.PACK_AB R0, RZ, R0 ;  /* 0x00000000ff00723e */ /* 0x001fe200000010ff */
[----:B------:R-:W-:Y:S05]  /*7720*/  BRA `(.L_x_639) ;  /* 0x00000e2000007947 */ /* 0x000fea0003800000 */
.L_x_674:
        /* <DEDUP_REMOVED lines=10> */
.L_x_678:
[----:B------:R-:W2:Y:S02]  /*77d0*/  LDG.E R4, [R4.64] ;  /* 0x0000002404047981 */ /* 0x000ea4000c1e1900 */
[----:B--2---:R-:W0:Y:S02]  /*77e0*/  I2F R0, R4 ;  /* 0x0000000400007306 */ /* 0x004e240000201400 */
[----:B0-----:R-:W-:Y:S01]  /*77f0*/  F2FP.BF16.PACK_AB R0, RZ, R0 ;  /* 0x00000000ff00723e */ /* 0x001fe200000010ff */
[----:B------:R-:W-:Y:S05]  /*7800*/  BRA `(.L_x_639) ;  /* 0x00000d4000007947 */ /* 0x000fea0003800000 */
.L_x_677:
[----:B------:R-:W2:Y:S02]  /*7810*/  LDG.E.U16 R4, [R4.64] ;  /* 0x0000002404047981 */ /* 0x000ea4000c1e1500 */
[----:B--2---:R-:W0:Y:S02]  /*7820*/  I2F.S16 R0, R4 ;  /* 0x0000000400007306 */ /* 0x004e240000101400 */
[----:B0-----:R-:W-:Y:S01]  /*7830*/  F2FP.BF16.PACK_AB R0, RZ, R0 ;  /* 0x00000000ff00723e */ /* 0x001fe200000010ff */
[----:B------:R-:W-:Y:S05]  /*7840*/  BRA `(.L_x_639) ;  /* 0x00000d0000007947 */ /* 0x000fea0003800000 */
.L_x_673:
        /* <DEDUP_REMOVED lines=9> */
.L_x_680:
[----:B------:R-:W2:Y:S02]  /*78e0*/  LDG.E.U16 R0, [R4.64] ;  /* 0x0000002404007981 */ /* 0x000ea4000c1e1500 */
[----:B--2---:R-:W-:-:S05]  /*78f0*/  HADD2.F32 R0, -RZ, R0.H0_H0 ;  /* 0x20000000ff007230 */ /* 0x004fca0000004100 */
[----:B------:R-:W-:Y:S01]  /*7900*/  F2FP.BF16.PACK_AB R0, RZ, R0 ;  /* 0x00000000ff00723e */ /* 0x000fe200000010ff */
[----:B------:R-:W-:Y:S05]  /*7910*/  BRA `(.L_x_639) ;  /* 0x00000c3000007947 */ /* 0x000fea0003800000 */
.L_x_679:
        /* <DEDUP_REMOVED lines=9> */
.L_x_682:
[----:B------:R-:W2:Y:S02]  /*79b0*/  LDG.E.U16 R4, [R4.64] ;  /* 0x0000002404047981 */ /* 0x000ea4000c1e1500 */
[----:B--2---:R-:W-:-:S05]  /*79c0*/  HADD2.F32 R0, -RZ, R4.H0_H0 ;  /* 0x20000004ff007230 */ /* 0x004fca0000004100 */
[----:B------:R-:W-:Y:S01]  /*79d0*/  F2FP.BF16.PACK_AB R0, RZ, R0 ;  /* 0x00000000ff00723e */ /* 0x000fe200000010ff */
[----:B------:R-:W-:Y:S05]  /*79e0*/  BRA `(.L_x_639) ;  /* 0x00000b6000007947 */ /* 0x000fea0003800000 */
.L_x_681:
[----:B------:R-:W2:Y:S02]  /*79f0*/  LDG.E.64 R4, [R4.64] ;  /* 0x0000002404047981 */ /* 0x000ea4000c1e1b00 */
[----:B--2---:R-:W0:Y:S01]  /*7a00*/  F2F.F32.F64 R0, R4 ;  /* 0x0000000400007310 */ /* 0x004e220000301000 */
[----:B------:R-:W0:-:S14]  /*7a10*/  DSETP.GEU.AND P0, PT, |R4|, c[0x2][0x0], PT ;  /* 0x008000000400762a */ /* 0x000e1c0003f0e200 */
[----:B0-----:R-:W-:-:S05]  /*7a20*/  @!P0 FMUL R0, R0, 1.175494350822287508e-38 ;  /* 0x0080000000008820 */ /* 0x001fca0000400000 */
[----:B------:R-:W-:Y:S01]  /*7a30*/  F2FP.BF16.PACK_AB R0, RZ, R0 ;  /* 0x00000000ff00723e */ /* 0x000fe200000010ff */
[----:B------:R-:W-:Y:S05]  /*7a40*/  BRA `(.L_x_639) ;  /* 0x00000b0000007947 */ /* 0x000fea0003800000 */
.L_x_672:
        /* <DEDUP_REMOVED lines=13> */
.L_x_685:
[----:B------:R-:W2:Y:S02]  /*7b20*/  LDG.E.64 R4, [R4.64] ;  /* 0x0000002404047981 */ /* 0x000ea4000c1e1b00 */
[----:B--2---:R-:W0:Y:S01]  /*7b30*/  F2F.F32.F64 R0, R4 ;  /* 0x0000000400007310 */ /* 0x004e220000301000 */
[----:B------:R-:W0:-:S14]  /*7b40*/  DSETP.GEU.AND P0, PT, |R4|, c[0x2][0x0], PT ;  /* 0x008000000400762a */ /* 0x000e1c0003f0e200 */
[----:B0-----:R-:W-:-:S05]  /*7b50*/  @!P0 FMUL R0, R0, 1.175494350822287508e-38 ;  /* 0x0080000000008820 */ /* 0x001fca0000400000 */
[----:B------:R-:W-:Y:S01]  /*7b60*/  F2FP.BF16.PACK_AB R0, RZ, R0 ;  /* 0x00000000ff00723e */ /* 0x000fe200000010ff */
[----:B------:R-:W-:Y:S05]  /*7b70*/  BRA `(.L_x_639) ;  /* 0x000009d000007947 */ /* 0x000fea0003800000 */
.L_x_684:
        /* <DEDUP_REMOVED lines=28> */
.L_x_687:
        /* <DEDUP_REMOVED lines=12> */
[----:B------:R-:W-:Y:S01]  /*7e00*/  F2FP.BF16.PACK_AB R0, RZ, R0 ;  /* 0x00000000ff00723e */ /* 0x000fe200000010ff */
[----:B------:R-:W-:Y:S05]  /*7e10*/  BRA `(.L_x_639) ;  /* 0x0000073000007947 */ /* 0x000fea0003800000 */
.L_x_686:
[----:B------:R0:W5:Y:S01]  /*7e20*/  LDG.E.U16 R0, [R4.64] ;  /* 0x0000002404007981 */ /* 0x000162000c1e1500 */
[----:B------:R-:W-:Y:S05]  /*7e30*/  BRA `(.L_x_639) ;  /* 0x0000071000007947 */ /* 0x000fea0003800000 */
.L_x_683:
        /* <DEDUP_REMOVED lines=12> */
.L_x_690:
        /* <DEDUP_REMOVED lines=21> */
.L_x_694:
[----:B------:R-:W-:Y:S05]  /*8050*/  BSYNC B1 ;  /* 0x0000000000017941 */ /* 0x000fea0003800000 */
.L_x_693:
[----:B------:R-:W-:Y:S01]  /*8060*/  LEA R5, R0, 0x3b800000, 0x17 ;  /* 0x3b80000000057811 */ /* 0x000fe200078eb8ff */
[----:B------:R-:W-:-:S05]  /*8070*/  IMAD.SHL.U32 R0, R3, 0x100000, RZ ;  /* 0x0010000003007824 */ /* 0x000fca00078e00ff */
[----:B------:R-:W-:Y:S02]  /*8080*/  LOP3.LUT R0, R5, R0, R6, 0xfe, !PT ;  /* 0x0000000005007212 */ /* 0x000fe400078efe06 */
.L_x_692:
[----:B------:R-:W-:Y:S05]  /*8090*/  BSYNC B0 ;  /* 0x0000000000007941 */ /* 0x000fea0003800000 */
.L_x_691:
[----:B------:R-:W-:Y:S01]  /*80a0*/  F2FP.BF16.PACK_AB R0, RZ, R0 ;  /* 0x00000000ff00723e */ /* 0x000fe200000010ff */
[----:B------:R-:W-:Y:S05]  /*80b0*/  BRA `(.L_x_639) ;  /* 0x0000049000007947 */ /* 0x000fea0003800000 */
.L_x_689:
        /* <DEDUP_REMOVED lines=21> */
.L_x_698:
[----:B------:R-:W-:Y:S05]  /*8210*/  BSYNC B1 ;  /* 0x0000000000017941 */ /* 0x000fea0003800000 */
.L_x_697:
[----:B------:R-:W-:Y:S01]  /*8220*/  LEA R5, R0, 0x37800000, 0x17 ;  /* 0x3780000000057811 */ /* 0x000fe200078eb8ff */
[----:B------:R-:W-:-:S05]  /*8230*/  IMAD.SHL.U32 R0, R3, 0x200000, RZ ;  /* 0x0020000003007824 */ /* 0x000fca00078e00ff */
[----:B------:R-:W-:Y:S02]  /*8240*/  LOP3.LUT R0, R5, R0, R6, 0xfe, !PT ;  /* 0x0000000005007212 */ /* 0x000fe400078efe06 */
.L_x_696:
[----:B------:R-:W-:Y:S05]  /*8250*/  BSYNC B0 ;  /* 0x0000000000007941 */ /* 0x000fea0003800000 */
.L_x_695:
[----:B------:R-:W-:Y:S01]  /*8260*/  F2FP.BF16.PACK_AB R0, RZ, R0 ;  /* 0x00000000ff00723e */ /* 0x000fe200000010ff */
[----:B------:R-:W-:Y:S05]  /*8270*/  BRA `(.L_x_639) ;  /* 0x000002d000007947 */ /* 0x000fea0003800000 */
.L_x_688:
        /* <DEDUP_REMOVED lines=14> */
.L_x_702:
[----:B------:R-:W-:Y:S05]  /*8360*/  BSYNC B0 ;  /* 0x0000000000007941 */ /* 0x000fea0003800000 */
.L_x_701:
[----:B------:R-:W-:Y:S01]  /*8370*/  F2FP.BF16.PACK_AB R0, RZ, R0 ;  /* 0x00000000ff00723e */ /* 0x000fe200000010ff */
[----:B------:R-:W-:Y:S05]  /*8380*/  BRA `(.L_x_639) ;  /* 0x000001c000007947 */ /* 0x000fea0003800000 */
.L_x_676:
        /* <DEDUP_REMOVED lines=21> */
.L_x_700:
[----:B------:R-:W2:Y:S02]  /*84e0*/  LDG.E.64 R4, [R4.64] ;  /* 0x0000002404047981 */ /* 0x000ea4000c1e1b00 */
[----:B--2---:R-:W0:Y:S02]  /*84f0*/  I2F.U64 R0, R4 ;  /* 0x0000000400007312 */ /* 0x004e240000301000 */
[----:B0-----:R-:W-:Y:S01]  /*8500*/  F2FP.BF16.PACK_AB R0, RZ, R0 ;  /* 0x00000000ff00723e */ /* 0x001fe200000010ff */
[----:B------:R-:W-:Y:S05]  /*8510*/  BRA `(.L_x_639) ;  /* 0x0000003000007947 */ /* 0x000fea0003800000 */
.L_x_699:
[----:B------:R-:W2:Y:S02]  /*8520*/  LDG.E R4, [R4.64] ;  /* 0x0000002404047981 */ /* 0x000ea4000c1e1900 */
[----:B--2---:R-:W0:Y:S02]  /*8530*/  I2F.U32 R0, R4 ;  /* 0x0000000400007306 */ /* 0x004e240000201000 */
[----:B0-----:R-:W-:-:S06]  /*8540*/  F2FP.BF16.PACK_AB R0, RZ, R0 ;  /* 0x00000000ff00723e */ /* 0x001fcc00000010ff */
.L_x_639:
[----:B------:R-:W-:Y:S05]  /*8550*/  BSYNC B6 ;  /* 0x0000000000067941 */ /* 0x000fea0003800000 */
.L_x_638:
[----:B------:R-:W1:Y:S01]  /*8560*/  S2R R19, SR_TID.X ;  /* 0x0000000000137919 */ /* 0x000e620000002100 */
[----:B------:R-:W-:Y:S01]  /*8570*/  BSSY B1, `(.L_x_703) ;  /* 0x0000067000017945 */ /* 0x000fe20003800000 */
[----:B-1----:R-:W-:-:S13]  /*8580*/  ISETP.GE.AND P1, PT, R19, R22, PT ;  /* 0x000000161300720c */ /* 0x002fda0003f26270 */
[----:B------:R-:W-:Y:S05]  /*8590*/  @P1 BRA `(.L_x_704) ;  /* 0x0000064000001947 */ /* 0x000fea0003800000 */
[----:B-----5:R-:W-:Y:S02]  /*85a0*/  PRMT R6, RZ, 0x5410, R25 ;  /* 0x00005410ff067816 */ /* 0x020fe40000000019 */
[----:B------:R-:W-:Y:S02]  /*85b0*/  PRMT R3, RZ, 0x5410, R24 ;  /* 0x00005410ff037816 */ /* 0x000fe40000000018 */
[----:B------:R-:W-:-:S13]  /*85c0*/  FSETP.NEU.FTZ.AND P0, PT, R6, RZ, PT ;  /* 0x000000ff0600720b */ /* 0x000fda0003f1d000 */
[----:B0-----:R-:W0:Y:S02]  /*85d0*/  @!P0 MUFU.RCP R4, R6 ;  /* 0x0000000600048308 */ /* 0x001e240000001000 */
        /* <DEDUP_REMOVED lines=30> */
.L_x_710:
[----:B------:R-:W-:Y:S01]  /*87c0*/  FSETP.GEU.FTZ.AND P0, PT, R9, -R8, PT ;  /* 0x800000080900720b */ /* 0x000fe20003f1e000 */
[----:B------:R-:W-:-:S12]  /*87d0*/  FADD.FTZ R5, R5, -1 ;  /* 0xbf80000005057421 */ /* 0x000fd80000010000 */
[----:B------:R-:W-:Y:S02]  /*87e0*/  @!P0 FADD.FTZ R5, R5, -1 ;  /* 0xbf80000005058421 */ /* 0x000fe40000010000 */
.L_x_709:
[----:B------:R-:W-:Y:S05]  /*87f0*/  BSYNC B2 ;  /* 0x0000000000027941 */ /* 0x000fea0003800000 */
.L_x_708:
[----:B------:R-:W-:Y:S01]  /*8800*/  FFMA.FTZ R4, -R8, R5, R4 ;  /* 0x0000000508047223 */ /* 0x000fe20000010104 */
[----:B------:R-:W-:Y:S05]  /*8810*/  BRA `(.L_x_706) ;  /* 0x000001f000007947 */ /* 0x000fea0003800000 */
.L_x_707:
[----:B------:R-:W-:Y:S01]  /*8820*/  IADD3 R5, R9, -0xb800000, RZ ;  /* 0xf480000009057810 */ /* 0x000fe20007ffe0ff */
[----:B------:R-:W-:Y:S01]  /*8830*/  BSSY B2, `(.L_x_711) ;  /* 0x000001b000027945 */ /* 0x000fe20003800000 */
[----:B------:R-:W-:Y:S02]  /*8840*/  FSETP.GT.FTZ.AND P0, PT, |R6|, RZ, PT ;  /* 0x000000ff0600720b */ /* 0x000fe40003f14200 */
[----:B------:R-:W-:Y:S02]  /*8850*/  LOP3.LUT R5, R5, 0xff800000, RZ, 0xc0, !PT ;  /* 0xff80000005057812 */ /* 0x000fe400078ec0ff */
[----:B------:R-:W-:-:S03]  /*8860*/  ISETP.GT.U32.OR P0, PT, R4, 0x7f7fffff, !P0 ;  /* 0x7f7fffff0400780c */ /* 0x000fc60004704470 */
[C---:B------:R-:W-:Y:S01]  /*8870*/  IMAD.IADD R7, R4.reuse, 0x1, -R5 ;  /* 0x0000000104077824 */ /* 0x040fe200078e0a05 */
[----:B------:R-:W-:Y:S02]  /*8880*/  LOP3.LUT R5, R4, 0x7fffff, RZ, 0xc0, !PT ;  /* 0x007fffff04057812 */ /* 0x000fe400078ec0ff */
[----:B------:R-:W-:Y:S02]  /*8890*/  LOP3.LUT R4, R9, 0xff800000, RZ, 0xc0, !PT ;  /* 0xff80000009047812 */ /* 0x000fe400078ec0ff */
[----:B------:R-:W-:Y:S02]  /*88a0*/  LOP3.LUT P2, R7, R7, 0xff800000, RZ, 0xc0, !PT ;  /* 0xff80000007077812 */ /* 0x000fe4000784c0ff */
[----:B------:R-:W-:Y:S02]  /*88b0*/  LOP3.LUT R5, R5, 0x3f800000, RZ, 0xfc, !PT ;  /* 0x3f80000005057812 */ /* 0x000fe400078efcff */
[----:B------:R-:W-:-:S09]  /*88c0*/  FSEL R4, R4, +QNAN , !P0 ;  /* 0x7fffffff04047808 */ /* 0x000fd20004000000 */
[----:B------:R-:W-:Y:S05]  /*88d0*/  @!P2 BRA `(.L_x_712) ;  /* 0x000001000000a947 */ /* 0x000fea0003800000 */
[----:B------:R-:W-:-:S04]  /*88e0*/  LOP3.LUT R6, R9, 0x7fffff, RZ, 0xc0, !PT ;  /* 0x007fffff09067812 */ /* 0x000fc800078ec0ff */
[----:B------:R-:W-:-:S04]  /*88f0*/  LOP3.LUT R10, R6, 0x3f800000, RZ, 0xfc, !PT ;  /* 0x3f800000060a7812 */ /* 0x000fc800078efcff */
[----:B------:R0:W1:Y:S03]  /*8900*/  MUFU.RCP R12, R10 ;  /* 0x0000000a000c7308 */ /* 0x0000660000001000 */
.L_x_713:
        /* <DEDUP_REMOVED lines=13> */
.L_x_712:
[----:B------:R-:W-:Y:S05]  /*89e0*/  BSYNC B2 ;  /* 0x0000000000027941 */ /* 0x000fea0003800000 */
.L_x_711:
[----:B------:R-:W-:-:S04]  /*89f0*/  FMUL.FTZ R5, R5, 1.1920928955078125e-07 ;  /* 0x3400000005057820 */ /* 0x000fc80000410000 */
[----:B------:R-:W-:Y:S02]  /*8a00*/  FMUL.FTZ R4, R4, R5 ;  /* 0x0000000504047220 */ /* 0x000fe40000410000 */
.L_x_706:
[----:B------:R-:W-:Y:S05]  /*8a10*/  BSYNC B0 ;  /* 0x0000000000007941 */ /* 0x000fea0003800000 */
.L_x_705:
        /* <DEDUP_REMOVED lines=28> */
.L_x_704:
[----:B------:R-:W-:Y:S05]  /*8be0*/  BSYNC B1 ;  /* 0x0000000000017941 */ /* 0x000fea0003800000 */
.L_x_703:
[----:B------:R-:W-:Y:S01]  /*8bf0*/  IADD3 R17, R19, 0x80, RZ ;  /* 0x0000008013117810 */ /* 0x000fe20007ffe0ff */
[----:B------:R-:W-:Y:S03]  /*8c00*/  BSSY B1, `(.L_x_714) ;  /* 0x0000067000017945 */ /* 0x000fe60003800000 */
[----:B------:R-:W-:-:S13]  /*8c10*/  ISETP.GE.AND P0, PT, R17, R22, PT ;  /* 0x000000161100720c */ /* 0x000fda0003f06270 */
[----:B------:R-:W-:Y:S05]  /*8c20*/  @P0 BRA `(.L_x_715) ;  /* 0x0000064000000947 */ /* 0x000fea0003800000 */
[----:B-----5:R-:W-:Y:S02]  /*8c30*/  PRMT R8, RZ, 0x5410, R26 ;  /* 0x00005410ff087816 */ /* 0x020fe4000000001a */
[----:B------:R-:W-:Y:S02]  /*8c40*/  PRMT R3, RZ, 0x5410, R23 ;  /* 0x00005410ff037816 */ /* 0x000fe40000000017 */
        /* <DEDUP_REMOVED lines=14> */
[----:B0-----:R-:W0:Y:S01]  /*8d30*/  MUFU.RCP R5, R9 ;  /* 0x0000000900057308 */ /* 0x001e220000001000 */
        /* <DEDUP_REMOVED lines=17> */
.L_x_721:
[----:B------:R-:W-:Y:S01]  /*8e50*/  FSETP.GEU.FTZ.AND P0, PT, R10, -R9, PT ;  /* 0x800000090a00720b */ /* 0x000fe20003f1e000 */
[----:B------:R-:W-:-:S12]  /*8e60*/  FADD.FTZ R5, R5, -1 ;  /* 0xbf80000005057421 */ /* 0x000fd80000010000 */
[----:B------:R-:W-:Y:S02]  /*8e70*/  @!P0 FADD.FTZ R5, R5, -1 ;  /* 0xbf80000005058421 */ /* 0x000fe40000010000 */
.L_x_720:
[----:B------:R-:W-:Y:S05]  /*8e80*/  BSYNC B2 ;  /* 0x0000000000027941 */ /* 0x000fea0003800000 */
.L_x_719:
[----:B------:R-:W-:Y:S01]  /*8e90*/  FFMA.FTZ R6, -R9, R5, R6 ;  /* 0x0000000509067223 */ /* 0x000fe20000010106 */
[----:B------:R-:W-:Y:S05]  /*8ea0*/  BRA `(.L_x_717) ;  /* 0x000001f000007947 */ /* 0x000fea0003800000 */
.L_x_718:
[----:B0-----:R-:W-:Y:S01]  /*8eb0*/  IADD3 R5, R9, -0xb800000, RZ ;  /* 0xf480000009057810 */ /* 0x001fe20007ffe0ff */
[----:B------:R-:W-:Y:S01]  /*8ec0*/  BSSY B2, `(.L_x_722) ;  /* 0x000001b000027945 */ /* 0x000fe20003800000 */
[----:B------:R-:W-:Y:S02]  /*8ed0*/  FSETP.GT.FTZ.AND P0, PT, |R8|, RZ, PT ;  /* 0x000000ff0800720b */ /* 0x000fe40003f14200 */
[----:B------:R-:W-:Y:S02]  /*8ee0*/  LOP3.LUT R5, R5, 0xff800000, RZ, 0xc0, !PT ;  /* 0xff80000005057812 */ /* 0x000fe400078ec0ff */
[C---:B------:R-:W-:Y:S02]  /*8ef0*/  ISETP.GT.U32.OR P0, PT, R6.reuse, 0x7f7fffff, !P0 ;  /* 0x7f7fffff0600780c */ /* 0x040fe40004704470 */
[----:B------:R-:W-:Y:S01]  /*8f00*/  LOP3.LUT R8, R9, 0xff800000, RZ, 0xc0, !PT ;  /* 0xff80000009087812 */ /* 0x000fe200078ec0ff */
[C---:B------:R-:W-:Y:S01]  /*8f10*/  IMAD.IADD R7, R6.reuse, 0x1, -R5 ;  /* 0x0000000106077824 */ /* 0x040fe200078e0a05 */
[----:B------:R-:W-:-:S04]  /*8f20*/  LOP3.LUT R5, R6, 0x7fffff, RZ, 0xc0, !PT ;  /* 0x007fffff06057812 */ /* 0x000fc800078ec0ff */
[----:B------:R-:W-:Y:S02]  /*8f30*/  LOP3.LUT P2, R7, R7, 0xff800000, RZ, 0xc0, !PT ;  /* 0xff80000007077812 */ /* 0x000fe4000784c0ff */
[----:B------:R-:W-:Y:S02]  /*8f40*/  LOP3.LUT R6, R5, 0x3f800000, RZ, 0xfc, !PT ;  /* 0x3f80000005067812 */ /* 0x000fe400078efcff */
[----:B------:R-:W-:-:S09]  /*8f50*/  FSEL R5, R8, +QNAN , !P0 ;  /* 0x7fffffff08057808 */ /* 0x000fd20004000000 */
[----:B------:R-:W-:Y:S05]  /*8f60*/  @!P2 BRA `(.L_x_723) ;  /* 0x000001000000a947 */ /* 0x000fea0003800000 */
[----:B------:R-:W-:-:S04]  /*8f70*/  LOP3.LUT R8, R9, 0x7fffff, RZ, 0xc0, !PT ;  /* 0x007fffff09087812 */ /* 0x000fc800078ec0ff */
[----:B------:R-:W-:-:S04]  /*8f80*/  LOP3.LUT R11, R8, 0x3f800000, RZ, 0xfc, !PT ;  /* 0x3f800000080b7812 */ /* 0x000fc800078efcff */
[----:B------:R0:W1:Y:S03]  /*8f90*/  MUFU.RCP R13, R11 ;  /* 0x0000000b000d7308 */ /* 0x0000660000001000 */
.L_x_724:
        /* <DEDUP_REMOVED lines=13> */
.L_x_723:
[----:B------:R-:W-:Y:S05]  /*9070*/  BSYNC B2 ;  /* 0x0000000000027941 */ /* 0x000fea0003800000 */
.L_x_722:
[----:B------:R-:W-:-:S04]  /*9080*/  FMUL.FTZ R6, R6, 1.1920928955078125e-07 ;  /* 0x3400000006067820 */ /* 0x000fc80000410000 */
[----:B------:R-:W-:Y:S02]  /*9090*/  FMUL.FTZ R6, R5, R6 ;  /* 0x0000000605067220 */ /* 0x000fe40000410000 */
.L_x_717:
[----:B------:R-:W-:Y:S05]  /*90a0*/  BSYNC B0 ;  /* 0x0000000000007941 */ /* 0x000fea0003800000 */
.L_x_716:
        /* <DEDUP_REMOVED lines=8> */
[----:B0-----:R-:W-:Y:S02]  /*9130*/  PRMT R5, RZ, 0x5410, R23 ;  /* 0x00005410ff057816 */ /* 0x001fe40000000017 */
        /* <DEDUP_REMOVED lines=11> */
[----:B------:R-:W0:Y:S02]  /*91f0*/  FRND.FTZ.FLOOR R24, R3 ;  /* 0x0000000300187307 */ /* 0x000e240000215000 */
[----:B0-----:R-:W-:-:S04]  /*9200*/  F2FP.BF16.PACK_AB R24, RZ, R24 ;  /* 0x00000018ff18723e */ /* 0x001fc800000010ff */
[----:B------:R-:W-:-:S05]  /*9210*/  PRMT R6, RZ, 0x5410, R24 ;  /* 0x00005410ff067816 */ /* 0x000fca0000000018 */
[----:B------:R-:W-:-:S05]  /*9220*/  FADD.FTZ R5, -R6, R3 ;  /* 0x0000000306057221 */ /* 0x000fca0000010100 */
[----:B------:R-:W-:-:S13]  /*9230*/  FSETP.GT.FTZ.AND P0, PT, R5, 0.5, PT ;  /* 0x3f0000000500780b */ /* 0x000fda0003f14000 */
[----:B------:R-:W-:-:S05]  /*9240*/  @P0 PRMT R3, RZ, 0x5410, R24 ;  /* 0x00005410ff030816 */ /* 0x000fca0000000018 */
[----:B------:R-:W-:-:S05]  /*9250*/  @P0 FADD.FTZ R5, R3, 1 ;  /* 0x3f80000003050421 */ /* 0x000fca0000010000 */
[----:B------:R-:W-:Y:S02]  /*9260*/  @P0 F2FP.BF16.PACK_AB R24, RZ, R5 ;  /* 0x00000005ff18023e */ /* 0x000fe400000010ff */
.L_x_715:
[----:B------:R-:W-:Y:S05]  /*9270*/  BSYNC B1 ;  /* 0x0000000000017941 */ /* 0x000fea0003800000 */
.L_x_714:
        /* <DEDUP_REMOVED lines=38> */
.L_x_732:
[----:B------:R-:W-:Y:S01]  /*94e0*/  FSETP.GEU.FTZ.AND P0, PT, R10, -R9, PT ;  /* 0x800000090a00720b */ /* 0x000fe20003f1e000 */
[----:B------:R-:W-:-:S12]  /*94f0*/  FADD.FTZ R5, R5, -1 ;  /* 0xbf80000005057421 */ /* 0x000fd80000010000 */
[----:B------:R-:W-:Y:S02]  /*9500*/  @!P0 FADD.FTZ R5, R5, -1 ;  /* 0xbf80000005058421 */ /* 0x000fe40000010000 */
.L_x_731:
[----:B------:R-:W-:Y:S05]  /*9510*/  BSYNC B2 ;  /* 0x0000000000027941 */ /* 0x000fea0003800000 */
.L_x_730:
[----:B------:R-:W-:Y:S01]  /*9520*/  FFMA.FTZ R8, -R9, R5, R8 ;  /* 0x0000000509087223 */ /* 0x000fe20000010108 */
[----:B------:R-:W-:Y:S05]  /*9530*/  BRA `(.L_x_728) ;  /* 0x000001f000007947 */ /* 0x000fea0003800000 */
.L_x_729:
[----:B0-----:R-:W-:Y:S01]  /*9540*/  IADD3 R5, R9, -0xb800000, RZ ;  /* 0xf480000009057810 */ /* 0x001fe20007ffe0ff */
        /* <DEDUP_REMOVED lines=14> */
.L_x_735:
        /* <DEDUP_REMOVED lines=13> */
.L_x_734:
[----:B------:R-:W-:Y:S05]  /*9700*/  BSYNC B2 ;  /* 0x0000000000027941 */ /* 0x000fea0003800000 */
.L_x_733:
[----:B------:R-:W-:-:S04]  /*9710*/  FMUL.FTZ R6, R6, 1.1920928955078125e-07 ;  /* 0x3400000006067820 */ /* 0x000fc80000410000 */
[----:B------:R-:W-:Y:S02]  /*9720*/  FMUL.FTZ R8, R5, R6 ;  /* 0x0000000605087220 */ /* 0x000fe40000410000 */
.L_x_728:
[----:B------:R-:W-:Y:S05]  /*9730*/  BSYNC B0 ;  /* 0x0000000000007941 */ /* 0x000fea0003800000 */
.L_x_727:
[C---:B------:R-:W-:Y:S02]  /*9740*/  FSETP.GTU.FTZ.AND P0, PT, |R8|.reuse, +INF , PT ;  /* 0x7f8000000800780b */ /* 0x040fe40003f1c200 */
[C---:B------:R-:W-:Y:S02]  /*9750*/  LOP3.LUT R3, R8.reuse, 0x80000000, R3, 0xb8, !PT ;  /* 0x8000000008037812 */ /* 0x040fe400078eb803 */
[----:B0-----:R-:W-:Y:S02]  /*9760*/  PRMT R5, RZ, 0x5410, R2 ;  /* 0x00005410ff057816 */ /* 0x001fe40000000002 */
[----:B------:R-:W-:Y:S02]  /*9770*/  FSEL R3, R8, R3, P0 ;  /* 0x0000000308037208 */ /* 0x000fe40000000000 */
[----:B------:R-:W0:Y:S01]  /*9780*/  MUFU.RCP R2, R5 ;  /* 0x0000000500027308 */ /* 0x000e220000001000 */
[----:B------:R-:W-:Y:S02]  /*9790*/  FSETP.GEU.FTZ.AND P2, PT, R5, RZ, PT ;  /* 0x000000ff0500720b */ /* 0x000fe40003f5e000 */
[----:B------:R-:W-:-:S02]  /*97a0*/  FSETP.NEU.FTZ.AND P0, PT, R3, RZ, PT ;  /* 0x000000ff0300720b */ /* 0x000fc40003f1d000 */
[----:B------:R-:W-:Y:S02]  /*97b0*/  FSETP.GEU.FTZ.AND P3, PT, R3, RZ, PT ;  /* 0x000000ff0300720b */ /* 0x000fe40003f7e000 */
[----:B------:R-:W-:Y:S02]  /*97c0*/  PRMT R28, RZ, 0x5410, R28 ;  /* 0x00005410ff1c7816 */ /* 0x000fe4000000001c */
[----:B------:R-:W-:-:S03]  /*97d0*/  PLOP3.LUT P0, PT, P0, P3, P2, 0x9f, 0x0 ;  /* 0x000000000000781c */ /* 0x000fc60000707327 */
[----:B------:R-:W-:-:S04]  /*97e0*/  FADD.FTZ R3, -R3, R28 ;  /* 0x0000001c03037221 */ /* 0x000fc80000010100 */
[----:B0-----:R-:W-:-:S06]  /*97f0*/  FMUL.FTZ R3, R3, R2 ;  /* 0x0000000203037220 */ /* 0x001fcc0000410000 */
        /* <DEDUP_REMOVED lines=16> */
.L_x_726:
[----:B------:R-:W-:Y:S05]  /*9900*/  BSYNC B1 ;  /* 0x0000000000017941 */ /* 0x000fea0003800000 */
.L_x_725:
        /* <DEDUP_REMOVED lines=13> */
[----:B0-----:R-:W-:-:S11]  /*99e0*/  FADD.FTZ R5, |R2|, -RZ ;  /* 0x800000ff02057221 */ /* 0x001fd60000010200 */
        /* <DEDUP_REMOVED lines=24> */
.L_x_743:
[----:B------:R-:W-:Y:S01]  /*9b70*/  FSETP.GEU.FTZ.AND P0, PT, R8, -R9, PT ;  /* 0x800000090800720b */ /* 0x000fe20003f1e000 */
[----:B------:R-:W-:-:S12]  /*9b80*/  FADD.FTZ R6, R6, -1 ;  /* 0xbf80000006067421 */ /* 0x000fd80000010000 */
[----:B------:R-:W-:Y:S02]  /*9b90*/  @!P0 FADD.FTZ R6, R6, -1 ;  /* 0xbf80000006068421 */ /* 0x000fe40000010000 */
.L_x_742:
[----:B------:R-:W-:Y:S05]  /*9ba0*/  BSYNC B2 ;  /* 0x0000000000027941 */ /* 0x000fea0003800000 */
.L_x_741:
[----:B------:R-:W-:Y:S01]  /*9bb0*/  FFMA.FTZ R5, -R9, R6, R5 ;  /* 0x0000000609057223 */ /* 0x000fe20000010105 */
[----:B------:R-:W-:Y:S05]  /*9bc0*/  BRA `(.L_x_739) ;  /* 0x000001f000007947 */ /* 0x000fea0003800000 */
.L_x_740:
        /* <DEDUP_REMOVED lines=15> */
.L_x_746:
        /* <DEDUP_REMOVED lines=13> */
.L_x_745:
[----:B------:R-:W-:Y:S05]  /*9d90*/  BSYNC B2 ;  /* 0x0000000000027941 */ /* 0x000fea0003800000 */
.L_x_744:
[----:B------:R-:W-:-:S04]  /*9da0*/  FMUL.FTZ R6, R5, 1.1920928955078125e-07 ;  /* 0x3400000005067820 */ /* 0x000fc80000410000 */
[----:B------:R-:W-:Y:S02]  /*9db0*/  FMUL.FTZ R5, R3, R6 ;  /* 0x0000000603057220 */ /* 0x000fe40000410000 */
.L_x_739:
[----:B------:R-:W-:Y:S05]  /*9dc0*/  BSYNC B0 ;  /* 0x0000000000007941 */ /* 0x000fea0003800000 */
.L_x_738:
[C---:B------:R-:W-:Y:S02]  /*9dd0*/  FSETP.GTU.FTZ.AND P0, PT, |R5|.reuse, +INF , PT ;  /* 0x7f8000000500780b */ /* 0x040fe40003f1c200 */
[----:B------:R-:W-:-:S04]  /*9de0*/  LOP3.LUT R2, R5, 0x80000000, R2, 0xb8, !PT ;  /* 0x8000000005027812 */ /* 0x000fc800078eb802 */
[----:B------:R-:W-:Y:S02]  /*9df0*/  FSEL R2, R5, R2, P0 ;  /* 0x0000000205027208 */ /* 0x000fe40000000000 */
[----:B------:R-:W-:Y:S02]  /*9e00*/  PRMT R5, RZ, 0x5410, R0 ;  /* 0x00005410ff057816 */ /* 0x000fe40000000000 */
[C---:B------:R-:W-:Y:S02]  /*9e10*/  FSETP.NEU.FTZ.AND P0, PT, R2.reuse, RZ, PT ;  /* 0x000000ff0200720b */ /* 0x040fe40003f1d000 */
[----:B------:R-:W1:Y:S01]  /*9e20*/  MUFU.RCP R3, R5 ;  /* 0x0000000500037308 */ /* 0x000e620000001000 */
[----:B------:R-:W-:Y:S02]  /*9e30*/  FSETP.GEU.FTZ.AND P2, PT, R5, RZ, PT ;  /* 0x000000ff0500720b */ /* 0x000fe40003f5e000 */
[----:B------:R-:W-:Y:S02]  /*9e40*/  FSETP.GEU.FTZ.AND P3, PT, R2, RZ, PT ;  /* 0x000000ff0200720b */ /* 0x000fe40003f7e000 */
[----:B------:R-:W-:-:S02]  /*9e50*/  PRMT R0, RZ, 0x5410, R27 ;  /* 0x00005410ff007816 */ /* 0x000fc4000000001b */
        /* <DEDUP_REMOVED lines=19> */
.L_x_737:
[----:B------:R-:W-:Y:S05]  /*9f90*/  BSYNC B1 ;  /* 0x0000000000017941 */ /* 0x000fea0003800000 */
.L_x_736:
[----:B------:R-:W1:Y:S01]  /*9fa0*/  LDC.U8 R18, c[0x0][0x190] ;  /* 0x00006400ff127b82 */ /* 0x000e620000000000 */
[----:B------:R-:W-:Y:S01]  /*9fb0*/  BSSY B6, `(.L_x_747) ;  /* 0x0000113000067945 */ /* 0x000fe20003800000 */
[----:B------:R-:W-:Y:S05]  /*9fc0*/  @P1 BRA `(.L_x_748) ;  /* 0x0000111000001947 */ /* 0x000fea0003800000 */
[----:B-1---5:R-:W-:Y:S01]  /*9fd0*/  PRMT R0, R18, 0x9910, RZ ;  /* 0x0000991012007816 */ /* 0x022fe200000000ff */
        /* <DEDUP_REMOVED lines=14> */
[----:B0-----:R-:W-:Y:S01]  /*a0c0*/  PRMT R4, RZ, 0x5410, R4 ;  /* 0x00005410ff047816 */ /* 0x001fe20000000004 */
[----:B------:R-:W-:-:S03]  /*a0d0*/  IMAD.MOV.U32 R19, RZ, RZ, R17 ;  /* 0x000000ffff137224 */ /* 0x000fc600078e0011 */
[----:B------:R-:W0:Y:S02]  /*a0e0*/  F2I.FTZ.TRUNC.NTZ R5, R4 ;  /* 0x0000000400057305 */ /* 0x000e24000021f100 */
[----:B0-----:R0:W-:Y:S01]  /*a0f0*/  STG.E.U8 [R2.64], R5 ;  /* 0x0000000502007986 */ /* 0x0011e2000c101124 */
[----:B------:R-:W-:Y:S05]  /*a100*/  BRA `(.L_x_748) ;  /* 0x00000fd000007947 */ /* 0x000fea0003800000 */
.L_x_752:
[----:B0-----:R-:W-:Y:S01]  /*a110*/  PRMT R5, RZ, 0x5410, R4 ;  /* 0x00005410ff057816 */ /* 0x001fe20000000004 */
[----:B------:R-:W-:-:S05]  /*a120*/  IMAD.MOV.U32 R19, RZ, RZ, R17 ;  /* 0x000000ffff137224 */ /* 0x000fca00078e0011 */
[----:B------:R-:W0:Y:S02]  /*a130*/  F2I.S64.TRUNC R4, R5 ;  /* 0x0000000500047311 */ /* 0x000e24000020d900 */
[----:B0-----:R0:W-:Y:S01]  /*a140*/  STG.E.U8 [R2.64], R4 ;  /* 0x0000000402007986 */ /* 0x0011e2000c101124 */
[----:B------:R-:W-:Y:S05]  /*a150*/  BRA `(.L_x_748) ;  /* 0x00000f8000007947 */ /* 0x000fea0003800000 */
.L_x_751:
[----:B------:R-:W-:-:S13]  /*a160*/  ISETP.NE.AND P0, PT, R0, 0x2, PT ;  /* 0x000000020000780c */ /* 0x000fda0003f05270 */
[----:B------:R-:W-:Y:S05]  /*a170*/  @!P0 BRA `(.L_x_754) ;  /* 0x000000e000008947 */ /* 0x000fea0003800000 */
[----:B------:R-:W-:-:S13]  /*a180*/  ISETP.NE.AND P0, PT, R0, 0x3, PT ;  /* 0x000000030000780c */ /* 0x000fda0003f05270 */
[----:B------:R-:W-:Y:S05]  /*a190*/  @!P0 BRA `(.L_x_755) ;  /* 0x0000007000008947 */ /* 0x000fea0003800000 */
[----:B------:R-:W-:-:S13]  /*a1a0*/  ISETP.NE.AND P0, PT, R0, 0x4, PT ;  /* 0x000000040000780c */ /* 0x000fda0003f05270 */
[----:B------:R-:W-:Y:S05]  /*a1b0*/  @P0 BRA `(.L_x_753) ;  /* 0x00000d4000000947 */ /* 0x000fea0003800000 */
[----:B0-----:R-:W-:Y:S01]  /*a1c0*/  PRMT R4, RZ, 0x5410, R4 ;  /* 0x00005410ff047816 */ /* 0x001fe20000000004 */
[----:B------:R-:W-:-:S05]  /*a1d0*/  IMAD.MOV.U32 R19, RZ, RZ, R17 ;  /* 0x000000ffff137224 */ /* 0x000fca00078e0011 */
[----:B------:R-:W0:Y:S02]  /*a1e0*/  F2I.S64.TRUNC R4, R4 ;  /* 0x0000000400047311 */ /* 0x000e24000020d900 */
[----:B0-----:R0:W-:Y:S01]  /*a1f0*/  STG.E.64 [R2.64], R4 ;  /* 0x0000000402007986 */ /* 0x0011e2000c101b24 */
[----:B------:R-:W-:Y:S05]  /*a200*/  BRA `(.L_x_748) ;  /* 0x00000ed000007947 */ /* 0x000fea0003800000 */
.L_x_755:
[----:B0-----:R-:W-:Y:S01]  /*a210*/  PRMT R4, RZ, 0x5410, R4 ;  /* 0x00005410ff047816 */ /* 0x001fe20000000004 */
[----:B------:R-:W-:-:S03]  /*a220*/  IMAD.MOV.U32 R19, RZ, RZ, R17 ;  /* 0x000000ffff137224 */ /* 0x000fc600078e0011 */
[----:B------:R-:W0:Y:S02]  /*a230*/  F2I.FTZ.TRUNC.NTZ R5, R4 ;  /* 0x0000000400057305 */ /* 0x000e24000021f100 */
[----:B0-----:R0:W-:Y:S01]  /*a240*/  STG.E [R2.64], R5 ;  /* 0x0000000502007986 */ /* 0x0011e2000c101924 */
[----:B------:R-:W-:Y:S05]  /*a250*/  BRA `(.L_x_748) ;  /* 0x00000e8000007947 */ /* 0x000fea0003800000 */
.L_x_754:
[----:B0-----:R-:W-:Y:S01]  /*a260*/  PRMT R4, RZ, 0x5410, R4 ;  /* 0x00005410ff047816 */ /* 0x001fe20000000004 */
[----:B------:R-:W-:-:S03]  /*a270*/  IMAD.MOV.U32 R19, RZ, RZ, R17 ;  /* 0x000000ffff137224 */ /* 0x000fc600078e0011 */
[----:B------:R-:W0:Y:S02]  /*a280*/  F2I.FTZ.TRUNC.NTZ R5, R4 ;  /* 0x0000000400057305 */ /* 0x000e24000021f100 */
[----:B0-----:R0:W-:Y:S01]  /*a290*/  STG.E.U16 [R2.64], R5 ;  /* 0x0000000502007986 */ /* 0x0011e2000c101524 */
[----:B------:R-:W-:Y:S05]  /*a2a0*/  BRA `(.L_x_748) ;  /* 0x00000e3000007947 */ /* 0x000fea0003800000 */
.L_x_750:
[----:B------:R-:W-:-:S13]  /*a2b0*/  ISETP.GT.AND P0, PT, R0, 0x6, PT ;  /* 0x000000060000780c */ /* 0x000fda0003f04270 */
[----:B------:R-:W-:Y:S05]  /*a2c0*/  @P0 BRA `(.L_x_756) ;  /* 0x000000d000000947 */ /* 0x000fea0003800000 */
[----:B------:R-:W-:-:S13]  /*a2d0*/  ISETP.NE.AND P0, PT, R0, 0x5, PT ;  /* 0x000000050000780c */ /* 0x000fda0003f05270 */
[----:B------:R-:W-:Y:S05]  /*a2e0*/  @!P0 BRA `(.L_x_757) ;  /* 0x0000006000008947 */ /* 0x000fea0003800000 */
[----:B------:R-:W-:-:S13]  /*a2f0*/  ISETP.NE.AND P0, PT, R0, 0x6, PT ;  /* 0x000000060000780c */ /* 0x000fda0003f05270 */
[----:B------:R-:W-:Y:S05]  /*a300*/  @P0 BRA `(.L_x_753) ;  /* 0x00000bf000000947 */ /* 0x000fea0003800000 */
[----:B0-----:R-:W-:Y:S01]  /*a310*/  PRMT R5, RZ, 0x5410, R4 ;  /* 0x00005410ff057816 */ /* 0x001fe20000000004 */
[----:B------:R-:W-:-:S04]  /*a320*/  IMAD.MOV.U32 R19, RZ, RZ, R17 ;  /* 0x000000ffff137224 */ /* 0x000fc800078e0011 */
[----:B------:R0:W-:Y:S01]  /*a330*/  STG.E [R2.64], R5 ;  /* 0x0000000502007986 */ /* 0x0001e2000c101924 */
[----:B------:R-:W-:Y:S05]  /*a340*/  BRA `(.L_x_748) ;  /* 0x00000d9000007947 */ /* 0x000fea0003800000 */
.L_x_757:
[----:B------:R-:W-:Y:S01]  /*a350*/  PRMT R0, RZ, 0x5410, R4 ;  /* 0x00005410ff007816 */ /* 0x000fe20000000004 */
[----:B------:R-:W-:-:S03]  /*a360*/  IMAD.MOV.U32 R19, RZ, RZ, R17 ;  /* 0x000000ffff137224 */ /* 0x000fc600078e0011 */
[----:B------:R-:W-:-:S05]  /*a370*/  F2FP.PACK_AB R0, RZ, R0 ;  /* 0x00000000ff00723e */ /* 0x000fca00000000ff */
[----:B------:R1:W-:Y:S01]  /*a380*/  STG.E.U16 [R2.64], R0 ;  /* 0x0000000002007986 */ /* 0x0003e2000c101524 */
[----:B------:R-:W-:Y:S05]  /*a390*/  BRA `(.L_x_748) ;  /* 0x00000d4000007947 */ /* 0x000fea0003800000 */
.L_x_756:
[----:B------:R-:W-:-:S13]  /*a3a0*/  ISETP.NE.AND P0, PT, R0, 0x7, PT ;  /* 0x000000070000780c */ /* 0x000fda0003f05270 */
[----:B------:R-:W-:Y:S05]  /*a3b0*/  @!P0 BRA `(.L_x_758) ;  /* 0x000000f000008947 */ /* 0x000fea0003800000 */
[----:B------:R-:W-:-:S13]  /*a3c0*/  ISETP.NE.AND P0, PT, R0, 0x8, PT ;  /* 0x000000080000780c */ /* 0x000fda0003f05270 */
[----:B------:R-:W-:Y:S05]  /*a3d0*/  @!P0 BRA `(.L_x_759) ;  /* 0x0000007000008947 */ /* 0x000fea0003800000 */
[----:B------:R-:W-:-:S13]  /*a3e0*/  ISETP.NE.AND P0, PT, R0, 0x9, PT ;  /* 0x000000090000780c */ /* 0x000fda0003f05270 */
[----:B------:R-:W-:Y:S05]  /*a3f0*/  @P0 BRA `(.L_x_753) ;  /* 0x00000b0000000947 */ /* 0x000fea0003800000 */
[----:B0-----:R-:W-:Y:S01]  /*a400*/  IMAD.MOV.U32 R5, RZ, RZ, RZ ;  /* 0x000000ffff057224 */ /* 0x001fe200078e00ff */
[----:B------:R-:W-:Y:S01]  /*a410*/  PRMT R4, RZ, 0x5410, R4 ;  /* 0x00005410ff047816 */ /* 0x000fe20000000004 */
[----:B------:R-:W-:-:S04]  /*a420*/  IMAD.MOV.U32 R19, RZ, RZ, R17 ;  /* 0x000000ffff137224 */ /* 0x000fc800078e0011 */
[----:B------:R0:W-:Y:S01]  /*a430*/  STG.E.64 [R2.64], R4 ;  /* 0x0000000402007986 */ /* 0x0001e2000c101b24 */
[----:B------:R-:W-:Y:S05]  /*a440*/  BRA `(.L_x_748) ;  /* 0x00000c9000007947 */ /* 0x000fea0003800000 */
.L_x_759:
[----:B0-----:R-:W-:Y:S01]  /*a450*/  PRMT R4, RZ, 0x5410, R4 ;  /* 0x00005410ff047816 */ /* 0x001fe20000000004 */
[----:B------:R-:W-:-:S03]  /*a460*/  IMAD.MOV.U32 R19, RZ, RZ, R17 ;  /* 0x000000ffff137224 */ /* 0x000fc600078e0011 */
[----:B------:R-:W-:-:S04]  /*a470*/  F2FP.PACK_AB R5, RZ, R4 ;  /* 0x00000004ff05723e */ /* 0x000fc800000000ff */
[----:B------:R-:W-:-:S05]  /*a480*/  PRMT R5, R5, 0x5410, RZ ;  /* 0x0000541005057816 */ /* 0x000fca00000000ff */
[----:B------:R0:W-:Y:S01]  /*a490*/  STG.E [R2.64], R5 ;  /* 0x0000000502007986 */ /* 0x0001e2000c101924 */
[----:B------:R-:W-:Y:S05]  /*a4a0*/  BRA `(.L_x_748) ;  /* 0x00000c3000007947 */ /* 0x000fea0003800000 */
.L_x_758:
[----:B0-----:R-:W-:Y:S01]  /*a4b0*/  PRMT R4, RZ, 0x5410, R4 ;  /* 0x00005410ff047816 */ /* 0x001fe20000000004 */
[----:B------:R-:W-:-:S04]  /*a4c0*/  IMAD.MOV.U32 R19, RZ, RZ, R17 ;  /* 0x000000ffff137224 */ /* 0x000fc800078e0011 */
[----:B------:R-:W-:-:S06]  /*a4d0*/  FMUL.FTZ R4, R4, 1 ;  /* 0x3f80000004047820 */ /* 0x000fcc0000410000 */
[----:B------:R-:W0:Y:S02]  /*a4e0*/  F2F.F64.F32 R4, R4 ;  /* 0x0000000400047310 */ /* 0x000e240000201800 */
[----:B0-----:R0:W-:Y:S01]  /*a4f0*/  STG.E.64 [R2.64], R4 ;  /* 0x0000000402007986 */ /* 0x0011e2000c101b24 */
[----:B------:R-:W-:Y:S05]  /*a500*/  BRA `(.L_x_748) ;  /* 0x00000bd000007947 */ /* 0x000fea0003800000 */
.L_x_749:
        /* <DEDUP_REMOVED lines=8> */
[----:B0-----:R-:W-:Y:S01]  /*a590*/  PRMT R4, RZ, 0x5410, R4 ;  /* 0x00005410ff047816 */ /* 0x001fe20000000004 */
[----:B------:R-:W-:-:S03]  /*a5a0*/  IMAD.MOV.U32 R19, RZ, RZ, R17 ;  /* 0x000000ffff137224 */ /* 0x000fc600078e0011 */
[----:B------:R-:W-:-:S04]  /*a5b0*/  FSETP.NEU.FTZ.AND P0, PT, R4, RZ, PT ;  /* 0x000000ff0400720b */ /* 0x000fc80003f1d000 */
[----:B------:R-:W-:-:S05]  /*a5c0*/  SEL R5, RZ, 0x1, !P0 ;  /* 0x00000001ff057807 */ /* 0x000fca0004000000 */
[----:B------:R0:W-:Y:S01]  /*a5d0*/  STG.E.U8 [R2.64], R5 ;  /* 0x0000000502007986 */ /* 0x0001e2000c101124 */
[----:B------:R-:W-:Y:S05]  /*a5e0*/  BRA `(.L_x_748) ;  /* 0x00000af000007947 */ /* 0x000fea0003800000 */
.L_x_762:
[----:B0-----:R-:W-:Y:S01]  /*a5f0*/  PRMT R4, RZ, 0x5410, R4 ;  /* 0x00005410ff047816 */ /* 0x001fe20000000004 */
[----:B------:R-:W-:Y:S01]  /*a600*/  CS2R R6, SRZ ;  /* 0x0000000000067805 */ /* 0x000fe2000001ff00 */
[----:B------:R-:W-:-:S03]  /*a610*/  IMAD.MOV.U32 R19, RZ, RZ, R17 ;  /* 0x000000ffff137224 */ /* 0x000fc600078e0011 */
[----:B------:R-:W-:-:S06]  /*a620*/  FMUL.FTZ R4, R4, 1 ;  /* 0x3f80000004047820 */ /* 0x000fcc0000410000 */
[----:B------:R-:W0:Y:S02]  /*a630*/  F2F.F64.F32 R4, R4 ;  /* 0x0000000400047310 */ /* 0x000e240000201800 */
[----:B0-----:R0:W-:Y:S01]  /*a640*/  STG.E.128 [R2.64], R4 ;  /* 0x0000000402007986 */ /* 0x0011e2000c101d24 */
[----:B------:R-:W-:Y:S05]  /*a650*/  BRA `(.L_x_748) ;  /* 0x00000a8000007947 */ /* 0x000fea0003800000 */
.L_x_761:
        /* <DEDUP_REMOVED lines=8> */
[C---:B0-----:R-:W-:Y:S02]  /*a6e0*/  LOP3.LUT R4, R7.reuse, 0x7fffffff, RZ, 0xc0, !PT ;  /* 0x7fffffff07047812 */ /* 0x041fe400078ec0ff */
        /* <DEDUP_REMOVED lines=12> */
.L_x_766:
[----:B------:R-:W-:Y:S05]  /*a7b0*/  BSYNC B0 ;  /* 0x0000000000007941 */ /* 0x000fea0003800000 */
.L_x_765:
[----:B------:R-:W-:Y:S01]  /*a7c0*/  LOP3.LUT R5, R0, R5, RZ, 0xfc, !PT ;  /* 0x0000000500057212 */ /* 0x000fe200078efcff */
[----:B------:R-:W-:-:S04]  /*a7d0*/  IMAD.MOV.U32 R19, RZ, RZ, R17 ;  /* 0x000000ffff137224 */ /* 0x000fc800078e0011 */
[----:B------:R0:W-:Y:S01]  /*a7e0*/  STG.E.U8 [R2.64], R5 ;  /* 0x0000000502007986 */ /* 0x0001e2000c101124 */
[----:B------:R-:W-:Y:S05]  /*a7f0*/  BRA `(.L_x_748) ;  /* 0x000008e000007947 */ /* 0x000fea0003800000 */
.L_x_764:
[----:B0-----:R-:W-:Y:S01]  /*a800*/  PRMT R5, RZ, 0x5410, R4 ;  /* 0x00005410ff057816 */ /* 0x001fe20000000004 */
        /* <DEDUP_REMOVED lines=12> */
.L_x_768:
[----:B------:R-:W-:Y:S01]  /*a8d0*/  IMAD.MOV.U32 R0, RZ, RZ, 0x7f ;  /* 0x0000007fff007424 */ /* 0x000fe200078e00ff */
[----:B------:R-:W-:-:S04]  /*a8e0*/  ISETP.GT.U32.AND P0, PT, R4, 0x7f800000, PT ;  /* 0x7f8000000400780c */ /* 0x000fc80003f04070 */
[----:B------:R-:W-:-:S04]  /*a8f0*/  SEL R0, R0, 0x7c, P0 ;  /* 0x0000007c00007807 */ /* 0x000fc80000000000 */
.L_x_769:
[----:B------:R-:W-:Y:S05]  /*a900*/  BSYNC B0 ;  /* 0x0000000000007941 */ /* 0x000fea0003800000 */
.L_x_767:
[----:B------:R-:W-:Y:S01]  /*a910*/  LOP3.LUT R4, R5, 0x80000000, RZ, 0xc0, !PT ;  /* 0x8000000005047812 */ /* 0x000fe200078ec0ff */
[----:B------:R-:W-:-:S03]  /*a920*/  IMAD.MOV.U32 R19, RZ, RZ, R17 ;  /* 0x000000ffff137224 */ /* 0x000fc600078e0011 */
[----:B------:R-:W-:-:S04]  /*a930*/  SHF.R.U32.HI R5, RZ, 0x18, R4 ;  /* 0x00000018ff057819 */ /* 0x000fc80000011604 */
[----:B------:R-:W-:-:S05]  /*a940*/  LOP3.LUT R5, R0, R5, RZ, 0xfc, !PT ;  /* 0x0000000500057212 */ /* 0x000fca00078efcff */
[----:B------:R0:W-:Y:S01]  /*a950*/  STG.E.U8 [R2.64], R5 ;  /* 0x0000000502007986 */ /* 0x0001e2000c101124 */
[----:B------:R-:W-:Y:S05]  /*a960*/  BRA `(.L_x_748) ;  /* 0x0000077000007947 */ /* 0x000fea0003800000 */
.L_x_763:
[----:B------:R1:W-:Y:S01]  /*a970*/  STG.E.U16 [R2.64], R4 ;  /* 0x0000000402007986 */ /* 0x0003e2000c101524 */
[----:B------:R-:W-:Y:S01]  /*a980*/  IMAD.MOV.U32 R19, RZ, RZ, R17 ;  /* 0x000000ffff137224 */ /* 0x000fe200078e0011 */
[----:B------:R-:W-:Y:S05]  /*a990*/  BRA `(.L_x_748) ;  /* 0x0000074000007947 */ /* 0x000fea0003800000 */
.L_x_760:
        /* <DEDUP_REMOVED lines=10> */
[----:B------:R-:W0:Y:S02]  /*aa40*/  F2I.FTZ.U32.TRUNC.NTZ R5, R5 ;  /* 0x0000000500057305 */ /* 0x000e24000021f000 */
[----:B0-----:R0:W-:Y:S01]  /*aa50*/  STG.E.U16 [R2.64], R5 ;  /* 0x0000000502007986 */ /* 0x0011e2000c101524 */
[----:B------:R-:W-:Y:S05]  /*aa60*/  BRA `(.L_x_748) ;  /* 0x0000067000007947 */ /* 0x000fea0003800000 */
.L_x_772:
[----:B------:R-:W-:Y:S01]  /*aa70*/  PRMT R7, RZ, 0x5410, R4 ;  /* 0x00005410ff077816 */ /* 0x000fe20000000004 */
[----:B------:R-:W-:Y:S01]  /*aa80*/  BSSY B0, `(.L_x_773) ;  /* 0x0000014000007945 */ /* 0x000fe20003800000 */
[----:B------:R-:W-:Y:S02]  /*aa90*/  IMAD.MOV.U32 R0, RZ, RZ, 0x80 ;  /* 0x00000080ff007424 */ /* 0x000fe400078e00ff */
[----:B0-----:R-:W-:-:S04]  /*aaa0*/  LOP3.LUT R5, R7, 0x7fffffff, RZ, 0xc0, !PT ;  /* 0x7fffffff07057812 */ /* 0x001fc800078ec0ff */
        /* <DEDUP_REMOVED lines=9> */
[----:B------:R-:W-:-:S05]  /*ab40*/  FADD.FTZ R0, R5, 8192 ;  /* 0x4600000005007421 */ /* 0x000fca0000010000 */
[----:B------:R-:W-:Y:S02]  /*ab50*/  LOP3.LUT P0, R4, R0, 0xff, RZ, 0xc0, !PT ;  /* 0x000000ff00047812 */ /* 0x000fe4000780c0ff */
[----:B------:R-:W-:-:S11]  /*ab60*/  PRMT R0, RZ, 0x7610, R0 ;  /* 0x00007610ff007816 */ /* 0x000fd60000000000 */
[----:B------:R-:W-:Y:S05]  /*ab70*/  @!P0 BRA `(.L_x_774) ;  /* 0x0000004000008947 */ /* 0x000fea0003800000 */
.L_x_775:
[----:B------:R-:W-:-:S04]  /*ab80*/  LOP3.LUT R0, R7, 0x80000000, RZ, 0xc0, !PT ;  /* 0x8000000007007812 */ /* 0x000fc800078ec0ff */
[----:B------:R-:W-:-:S04]  /*ab90*/  SHF.R.U32.HI R5, RZ, 0x18, R0 ;  /* 0x00000018ff057819 */ /* 0x000fc80000011600 */
[----:B------:R-:W-:-:S04]  /*aba0*/  LOP3.LUT R4, R4, R5, RZ, 0xfc, !PT ;  /* 0x0000000504047212 */ /* 0x000fc800078efcff */
[----:B------:R-:W-:Y:S02]  /*abb0*/  PRMT R0, R4, 0x7610, R0 ;  /* 0x0000761004007816 */ /* 0x000fe40000000000 */
.L_x_774:
[----:B------:R-:W-:Y:S05]  /*abc0*/  BSYNC B0 ;  /* 0x0000000000007941 */ /* 0x000fea0003800000 */
.L_x_773:
[----:B------:R0:W-:Y:S01]  /*abd0*/  STG.E.U8 [R2.64], R0 ;  /* 0x0000000002007986 */ /* 0x0001e2000c101124 */
[----:B------:R-:W-:Y:S01]  /*abe0*/  IMAD.MOV.U32 R19, RZ, RZ, R17 ;  /* 0x000000ffff137224 */ /* 0x000fe200078e0011 */
[----:B------:R-:W-:Y:S05]  /*abf0*/  BRA `(.L_x_748) ;  /* 0x000004e000007947 */ /* 0x000fea0003800000 */
.L_x_771:
        /* <DEDUP_REMOVED lines=17> */
.L_x_778:
[----:B------:R-:W-:-:S04]  /*ad10*/  LOP3.LUT R0, R7, 0x80000000, RZ, 0xc0, !PT ;  /* 0x8000000007007812 */ /* 0x000fc800078ec0ff */
[----:B------:R-:W-:-:S04]  /*ad20*/  SHF.R.U32.HI R5, RZ, 0x18, R0 ;  /* 0x00000018ff057819 */ /* 0x000fc80000011600 */
[----:B------:R-:W-:-:S04]  /*ad30*/  LOP3.LUT R4, R4, R5, RZ, 0xfc, !PT ;  /* 0x0000000504047212 */ /* 0x000fc800078efcff */
[----:B------:R-:W-:Y:S02]  /*ad40*/  PRMT R0, R4, 0x7610, R0 ;  /* 0x0000761004007816 */ /* 0x000fe40000000000 */
.L_x_777:
[----:B------:R-:W-:Y:S05]  /*ad50*/  BSYNC B0 ;  /* 0x0000000000007941 */ /* 0x000fea0003800000 */
.L_x_776:
[----:B------:R0:W-:Y:S01]  /*ad60*/  STG.E.U8 [R2.64], R0 ;  /* 0x0000000002007986 */ /* 0x0001e2000c101124 */
[----:B------:R-:W-:Y:S01]  /*ad70*/  IMAD.MOV.U32 R19, RZ, RZ, R17 ;  /* 0x000000ffff137224 */ /* 0x000fe200078e0011 */
[----:B------:R-:W-:Y:S05]  /*ad80*/  BRA `(.L_x_748) ;  /* 0x0000035000007947 */ /* 0x000fea0003800000 */
.L_x_770:
[----:B------:R-:W-:-:S13]  /*ad90*/  ISETP.NE.AND P0, PT, R0, 0x1c, PT ;  /* 0x0000001c0000780c */ /* 0x000fda0003f05270 */
[----:B------:R-:W-:Y:S05]  /*ada0*/  @!P0 BRA `(.L_x_779) ;  /* 0x000002f000008947 */ /* 0x000fea0003800000 */
[----:B------:R-:W-:-:S13]  /*adb0*/  ISETP.NE.AND P0, PT, R0, 0x1d, PT ;  /* 0x0000001d0000780c */ /* 0x000fda0003f05270 */
[----:B------:R-:W-:Y:S05]  /*adc0*/  @!P0 BRA `(.L_x_780) ;  /* 0x0000028000008947 */ /* 0x000fea0003800000 */
[----:B------:R-:W-:-:S13]  /*add0*/  ISETP.NE.AND P0, PT, R0, 0x2c, PT ;  /* 0x0000002c0000780c */ /* 0x000fda0003f05270 */
[----:B------:R-:W-:Y:S05]  /*ade0*/  @P0 BRA `(.L_x_753) ;  /* 0x0000011000000947 */ /* 0x000fea0003800000 */
[----:B0-----:R-:W-:Y:S01]  /*adf0*/  PRMT R5, RZ, 0x5410, R4 ;  /* 0x00005410ff057816 */ /* 0x001fe20000000004 */
[----:B------:R-:W-:Y:S01]  /*ae00*/  IMAD.MOV.U32 R19, RZ, RZ, R17 ;  /* 0x000000ffff137224 */ /* 0x000fe200078e0011 */
        /* <DEDUP_REMOVED lines=15> */
.L_x_753:
[----:B------:R-:W-:Y:S01]  /*af00*/  MOV R2, 0x0 ;  /* 0x0000000000027802 */ /* 0x000fe20000000f00 */
[----:B0-----:R-:W-:Y:S02]  /*af10*/  IMAD.MOV.U32 R4, RZ, RZ, c[0x4][0x178] ;  /* 0x01005e00ff047624 */ /* 0x001fe400078e00ff */
        /* <DEDUP_REMOVED lines=17> */
[----:B------:R-:W-:Y:S01]  /*b030*/  IMAD.MOV.U32 R19, RZ, RZ, R17 ;  /* 0x000000ffff137224 */ /* 0x000fe200078e0011 */
[----:B------:R-:W-:Y:S05]  /*b040*/  BRA `(.L_x_748) ;  /* 0x0000009000007947 */ /* 0x000fea0003800000 */
.L_x_780:
[----:B0-----:R-:W-:Y:S01]  /*b050*/  PRMT R4, RZ, 0x5410, R4 ;  /* 0x00005410ff047816 */ /* 0x001fe20000000004 */
[----:B------:R-:W-:-:S05]  /*b060*/  IMAD.MOV.U32 R19, RZ, RZ, R17 ;  /* 0x000000ffff137224 */ /* 0x000fca00078e0011 */
[----:B------:R-:W0:Y:S02]  /*b070*/  F2I.U64.TRUNC R4, R4 ;  /* 0x0000000400047311 */ /* 0x000e24000020d800 */
[----:B0-----:R0:W-:Y:S01]  /*b080*/  STG.E.64 [R2.64], R4 ;  /* 0x0000000402007986 */ /* 0x0011e2000c101b24 */
[----:B------:R-:W-:Y:S05]  /*b090*/  BRA `(.L_x_748) ;  /* 0x0000004000007947 */ /* 0x000fea0003800000 */
.L_x_779:
[----:B0-----:R-:W-:Y:S01]  /*b0a0*/  PRMT R4, RZ, 0x5410, R4 ;  /* 0x00005410ff047816 */ /* 0x001fe20000000004 */
[----:B------:R-:W-:-:S03]  /*b0b0*/  IMAD.MOV.U32 R19, RZ, RZ, R17 ;  /* 0x000000ffff137224 */ /* 0x000fc600078e0011 */
[----:B------:R-:W0:Y:S02]  /*b0c0*/  F2I.FTZ.U32.TRUNC.NTZ R5, R4 ;  /* 0x0000000400057305 */ /* 0x000e24000021f000 */
[----:B0-----:R0:W-:Y:S02]  /*b0d0*/  STG.E [R2.64], R5 ;  /* 0x0000000502007986 */ /* 0x0011e4000c101924 */
.L_x_748:
[----:B------:R-:W-:Y:S05]  /*b0e0*/  BSYNC B6 ;  /* 0x0000000000067941 */ /* 0x000fea0003800000 */
.L_x_747:
[----:B------:R-:W-:Y:S01]  /*b0f0*/  ISETP.GE.AND P0, PT, R19, R22, PT ;  /* 0x000000161300720c */ /* 0x000fe20003f06270 */
[----:B------:R-:W-:-:S12]  /*b100*/  BSSY B6, `(.L_x_781) ;  /* 0x00001fe000067945 */ /* 0x000fd80003800000 */
[----:B------:R-:W-:Y:S05]  /*b110*/  @P0 BRA `(.L_x_782) ;  /* 0x00001fc000000947 */ /* 0x000fea0003800000 */
[----:B01---5:R-:W-:Y:S01]  /*b120*/  IMAD R0, R16, 0x200, R19 ;  /* 0x0000020010007824 */ /* 0x023fe200078e0213 */
[----:B------:R-:W-:-:S03]  /*b130*/  PRMT R3, R18, 0x9910, RZ ;  /* 0x0000991012037816 */ /* 0x000fc600000000ff */
[----:B------:R-:W-:Y:S02]  /*b140*/  IMAD R2, R0, c[0x0][0x194], RZ ;  /* 0x0000650000027a24 */ /* 0x000fe400078e02ff */
[----:B------:R-:W-:-:S03]  /*b150*/  IMAD.MOV.U32 R0, RZ, RZ, R3 ;  /* 0x000000ffff007224 */ /* 0x000fc600078e0003 */
[----:B------:R-:W-:Y:S02]  /*b160*/  IADD3 R2, P0, R2, c[0x0][0x168], RZ ;  /* 0x00005a0002027a10 */ /* 0x000fe40007f1e0ff */
[----:B------:R-:W-:-:S03]  /*b170*/  ISETP.GT.AND P1, PT, R0, 0x9, PT ;  /* 0x000000090000780c */ /* 0x000fc60003f24270 */
[----:B------:R-:W-:-:S10]  /*b180*/  IMAD.X R3, RZ, RZ, c[0x0][0x16c], P0 ;  /* 0x00005b00ff037624 */ /* 0x000fd400000e06ff */
        /* <DEDUP_REMOVED lines=10> */
[----:B------:R-:W0:Y:S02]  /*b230*/  F2I.FTZ.TRUNC.NTZ R5, R24 ;  /* 0x0000001800057305 */ /* 0x000e24000021f100 */
[----:B0-----:R0:W-:Y:S01]  /*b240*/  STG.E.U8 [R2.64], R5 ;  /* 0x0000000502007986 */ /* 0x0011e2000c101124 */
[----:B------:R-:W-:Y:S05]  /*b250*/  BRA `(.L_x_788) ;  /* 0x00000e8000007947 */ /* 0x000fea0003800000 */
.L_x_786:
[----:B------:R-:W-:-:S06]  /*b260*/  PRMT R5, RZ, 0x5410, R24 ;  /* 0x00005410ff057816 */ /* 0x000fcc0000000018 */
[----:B------:R-:W0:Y:S02]  /*b270*/  F2I.S64.TRUNC R4, R5 ;  /* 0x0000000500047311 */ /* 0x000e24000020d900 */
[----:B0-----:R0:W-:Y:S01]  /*b280*/  STG.E.U8 [R2.64], R4 ;  /* 0x0000000402007986 */ /* 0x0011e2000c101124 */
[----:B------:R-:W-:Y:S05]  /*b290*/  BRA `(.L_x_788) ;  /* 0x00000e4000007947 */ /* 0x000fea0003800000 */
.L_x_785:
[----:B------:R-:W-:-:S13]  /*b2a0*/  ISETP.NE.AND P0, PT, R0, 0x2, PT ;  /* 0x000000020000780c */ /* 0x000fda0003f05270 */
[----:B------:R-:W-:Y:S05]  /*b2b0*/  @!P0 BRA `(.L_x_789) ;  /* 0x000000c000008947 */ /* 0x000fea0003800000 */
[----:B------:R-:W-:-:S13]  /*b2c0*/  ISETP.NE.AND P0, PT, R0, 0x3, PT ;  /* 0x000000030000780c */ /* 0x000fda0003f05270 */
[----:B------:R-:W-:Y:S05]  /*b2d0*/  @!P0 BRA `(.L_x_790) ;  /* 0x0000006000008947 */ /* 0x000fea0003800000 */
[----:B------:R-:W-:-:S13]  /*b2e0*/  ISETP.NE.AND P0, PT, R0, 0x4, PT ;  /* 0x000000040000780c */ /* 0x000fda0003f05270 */
[----:B------:R-:W-:Y:S05]  /*b2f0*/  @P0 BRA `(.L_x_787) ;  /* 0x00000c3000000947 */ /* 0x000fea0003800000 */
[----:B------:R-:W-:-:S06]  /*b300*/  PRMT R4, RZ, 0x5410, R24 ;  /* 0x00005410ff047816 */ /* 0x000fcc0000000018 */
[----:B------:R-:W0:Y:S02]  /*b310*/  F2I.S64.TRUNC R4, R4 ;  /* 0x0000000400047311 */ /* 0x000e24000020d900 */
[----:B0-----:R0:W-:Y:S01]  /*b320*/  STG.E.64 [R2.64], R4 ;  /* 0x0000000402007986 */ /* 0x0011e2000c101b24 */
[----:B------:R-:W-:Y:S05]  /*b330*/  BRA `(.L_x_788) ;  /* 0x00000da000007947 */ /* 0x000fea0003800000 */
.L_x_790:
[----:B------:R-:W-:-:S04]  /*b340*/  PRMT R24, RZ, 0x5410, R24 ;  /* 0x00005410ff187816 */ /* 0x000fc80000000018 */
[----:B------:R-:W0:Y:S02]  /*b350*/  F2I.FTZ.TRUNC.NTZ R5, R24 ;  /* 0x0000001800057305 */ /* 0x000e24000021f100 */
[----:B0-----:R0:W-:Y:S01]  /*b360*/  STG.E [R2.64], R5 ;  /* 0x0000000502007986 */ /* 0x0011e2000c101924 */
[----:B------:R-:W-:Y:S05]  /*b370*/  BRA `(.L_x_788) ;  /* 0x00000d6000007947 */ /* 0x000fea0003800000 */
.L_x_789:
[----:B------:R-:W-:-:S04]  /*b380*/  PRMT R24, RZ, 0x5410, R24 ;  /* 0x00005410ff187816 */ /* 0x000fc80000000018 */
[----:B------:R-:W0:Y:S02]  /*b390*/  F2I.FTZ.TRUNC.NTZ R5, R24 ;  /* 0x0000001800057305 */ /* 0x000e24000021f100 */
[----:B0-----:R0:W-:Y:S01]  /*b3a0*/  STG.E.U16 [R2.64], R5 ;  /* 0x0000000502007986 */ /* 0x0011e2000c101524 */
[----:B------:R-:W-:Y:S05]  /*b3b0*/  BRA `(.L_x_788) ;  /* 0x00000d2000007947 */ /* 0x000fea0003800000 */
.L_x_784:
        /* <DEDUP_REMOVED lines=9> */
.L_x_792:
[----:B------:R-:W-:-:S04]  /*b450*/  PRMT R0, RZ, 0x5410, R24 ;  /* 0x00005410ff007816 */ /* 0x000fc80000000018 */
[----:B------:R-:W-:-:S05]  /*b460*/  F2FP.PACK_AB R0, RZ, R0 ;  /* 0x00000000ff00723e */ /* 0x000fca00000000ff */
[----:B------:R0:W-:Y:S01]  /*b470*/  STG.E.U16 [R2.64], R0 ;  /* 0x0000000002007986 */ /* 0x0001e2000c101524 */
[----:B------:R-:W-:Y:S05]  /*b480*/  BRA `(.L_x_788) ;  /* 0x00000c5000007947 */ /* 0x000fea0003800000 */
.L_x_791:
        /* <DEDUP_REMOVED lines=10> */
.L_x_794:
[----:B------:R-:W-:-:S04]  /*b530*/  PRMT R24, RZ, 0x5410, R24 ;  /* 0x00005410ff187816 */ /* 0x000fc80000000018 */
[----:B------:R-:W-:-:S04]  /*b540*/  F2FP.PACK_AB R5, RZ, R24 ;  /* 0x00000018ff05723e */ /* 0x000fc800000000ff */
[----:B------:R-:W-:-:S05]  /*b550*/  PRMT R5, R5, 0x5410, RZ ;  /* 0x0000541005057816 */ /* 0x000fca00000000ff */
[----:B------:R0:W-:Y:S01]  /*b560*/  STG.E [R2.64], R5 ;  /* 0x0000000502007986 */ /* 0x0001e2000c101924 */
[----:B------:R-:W-:Y:S05]  /*b570*/  BRA `(.L_x_788) ;  /* 0x00000b6000007947 */ /* 0x000fea0003800000 */
.L_x_793:
[----:B------:R-:W-:-:S05]  /*b580*/  PRMT R4, RZ, 0x5410, R24 ;  /* 0x00005410ff047816 */ /* 0x000fca0000000018 */
[----:B------:R-:W-:-:S06]  /*b590*/  FMUL.FTZ R4, R4, 1 ;  /* 0x3f80000004047820 */ /* 0x000fcc0000410000 */
[----:B------:R-:W0:Y:S02]  /*b5a0*/  F2F.F64.F32 R4, R4 ;  /* 0x0000000400047310 */ /* 0x000e240000201800 */
[----:B0-----:R0:W-:Y:S01]  /*b5b0*/  STG.E.64 [R2.64], R4 ;  /* 0x0000000402007986 */ /* 0x0011e2000c101b24 */
[----:B------:R-:W-:Y:S05]  /*b5c0*/  BRA `(.L_x_788) ;  /* 0x00000b1000007947 */ /* 0x000fea0003800000 */
.L_x_783:
        /* <DEDUP_REMOVED lines=13> */
.L_x_797:
[----:B------:R-:W-:Y:S01]  /*b6a0*/  PRMT R24, RZ, 0x5410, R24 ;  /* 0x00005410ff187816 */ /* 0x000fe20000000018 */
[----:B------:R-:W-:-:S04]  /*b6b0*/  CS2R R6, SRZ ;  /* 0x0000000000067805 */ /* 0x000fc8000001ff00 */
[----:B------:R-:W-:-:S06]  /*b6c0*/  FMUL.FTZ R4, R24, 1 ;  /* 0x3f80000018047820 */ /* 0x000fcc0000410000 */
[----:B------:R-:W0:Y:S02]  /*b6d0*/  F2F.F64.F32 R4, R4 ;  /* 0x0000000400047310 */ /* 0x000e240000201800 */
[----:B0-----:R0:W-:Y:S01]  /*b6e0*/  STG.E.128 [R2.64], R4 ;  /* 0x0000000402007986 */ /* 0x0011e2000c101d24 */
[----:B------:R-:W-:Y:S05]  /*b6f0*/  BRA `(.L_x_788) ;  /* 0x000009e000007947 */ /* 0x000fea0003800000 */
.L_x_796:
        /* <DEDUP_REMOVED lines=21> */
.L_x_801:
[----:B------:R-:W-:Y:S05]  /*b850*/  BSYNC B0 ;  /* 0x0000000000007941 */ /* 0x000fea0003800000 */
.L_x_800:
[----:B------:R-:W-:-:S05]  /*b860*/  LOP3.LUT R5, R0, R5, RZ, 0xfc, !PT ;  /* 0x0000000500057212 */ /* 0x000fca00078efcff */
[----:B------:R0:W-:Y:S01]  /*b870*/  STG.E.U8 [R2.64], R5 ;  /* 0x0000000502007986 */ /* 0x0001e2000c101124 */
[----:B------:R-:W-:Y:S05]  /*b880*/  BRA `(.L_x_788) ;  /* 0x0000085000007947 */ /* 0x000fea0003800000 */
.L_x_799:
        /* <DEDUP_REMOVED lines=13> */
.L_x_803:
[----:B------:R-:W-:Y:S01]  /*b960*/  IMAD.MOV.U32 R0, RZ, RZ, 0x7f ;  /* 0x0000007fff007424 */ /* 0x000fe200078e00ff */
[----:B------:R-:W-:-:S04]  /*b970*/  ISETP.GT.U32.AND P0, PT, R4, 0x7f800000, PT ;  /* 0x7f8000000400780c */ /* 0x000fc80003f04070 */
[----:B------:R-:W-:-:S04]  /*b980*/  SEL R0, R0, 0x7c, P0 ;  /* 0x0000007c00007807 */ /* 0x000fc80000000000 */
.L_x_804:
[----:B------:R-:W-:Y:S05]  /*b990*/  BSYNC B0 ;  /* 0x0000000000007941 */ /* 0x000fea0003800000 */
.L_x_802:
[----:B------:R-:W-:-:S04]  /*b9a0*/  LOP3.LUT R4, R5, 0x80000000, RZ, 0xc0, !PT ;  /* 0x8000000005047812 */ /* 0x000fc800078ec0ff */
[----:B------:R-:W-:-:S04]  /*b9b0*/  SHF.R.U32.HI R5, RZ, 0x18, R4 ;  /* 0x00000018ff057819 */ /* 0x000fc80000011604 */
[----:B------:R-:W-:-:S05]  /*b9c0*/  LOP3.LUT R5, R0, R5, RZ, 0xfc, !PT ;  /* 0x0000000500057212 */ /* 0x000fca00078efcff */
[----:B------:R0:W-:Y:S01]  /*b9d0*/  STG.E.U8 [R2.64], R5 ;  /* 0x0000000502007986 */ /* 0x0001e2000c101124 */
[----:B------:R-:W-:Y:S05]  /*b9e0*/  BRA `(.L_x_788) ;  /* 0x000006f000007947 */ /* 0x000fea0003800000 */
.L_x_798:
[----:B------:R0:W-:Y:S01]  /*b9f0*/  STG.E.U16 [R2.64], R24 ;  /* 0x0000001802007986 */ /* 0x0001e2000c101524 */
[----:B------:R-:W-:Y:S05]  /*ba00*/  BRA `(.L_x_788) ;  /* 0x000006d000007947 */ /* 0x000fea0003800000 */
.L_x_795:
        /* <DEDUP_REMOVED lines=9> */
[----:B------:R-:W0:Y:S02]  /*baa0*/  F2I.FTZ.U32.TRUNC.NTZ R5, R5 ;  /* 0x0000000500057305 */ /* 0x000e24000021f000 */
[----:B0-----:R0:W-:Y:S01]  /*bab0*/  STG.E.U16 [R2.64], R5 ;  /* 0x0000000502007986 */ /* 0x0011e2000c101524 */
[----:B------:R-:W-:Y:S05]  /*bac0*/  BRA `(.L_x_788) ;  /* 0x0000061000007947 */ /* 0x000fea0003800000 */
.L_x_807:
        /* <DEDUP_REMOVED lines=17> */
.L_x_810:
[----:B------:R-:W-:-:S04]  /*bbe0*/  LOP3.LUT R0, R7, 0x80000000, RZ, 0xc0, !PT ;  /* 0x8000000007007812 */ /* 0x000fc800078ec0ff */
[----:B------:R-:W-:-:S04]  /*bbf0*/  SHF.R.U32.HI R5, RZ, 0x18, R0 ;  /* 0x00000018ff057819 */ /* 0x000fc80000011600 */
[----:B------:R-:W-:-:S04]  /*bc00*/  LOP3.LUT R4, R4, R5, RZ, 0xfc, !PT ;  /* 0x0000000504047212 */ /* 0x000fc800078efcff */
[----:B------:R-:W-:Y:S02]  /*bc10*/  PRMT R0, R4, 0x7610, R0 ;  /* 0x0000761004007816 */ /* 0x000fe40000000000 */
.L_x_809:
[----:B------:R-:W-:Y:S05]  /*bc20*/  BSYNC B0 ;  /* 0x0000000000007941 */ /* 0x000fea0003800000 */
.L_x_808:
[----:B------:R0:W-:Y:S01]  /*bc30*/  STG.E.U8 [R2.64], R0 ;  /* 0x0000000002007986 */ /* 0x0001e2000c101124 */
[----:B------:R-:W-:Y:S05]  /*bc40*/  BRA `(.L_x_788) ;  /* 0x0000049000007947 */ /* 0x000fea0003800000 */
.L_x_806:
        /* <DEDUP_REMOVED lines=17> */
.L_x_813:
[----:B------:R-:W-:-:S04]  /*bd60*/  LOP3.LUT R0, R7, 0x80000000, RZ, 0xc0, !PT ;  /* 0x8000000007007812 */ /* 0x000fc800078ec0ff */
[----:B------:R-:W-:-:S04]  /*bd70*/  SHF.R.U32.HI R5, RZ, 0x18, R0 ;  /* 0x00000018ff057819 */ /* 0x000fc80000011600 */
[----:B------:R-:W-:-:S04]  /*bd80*/  LOP3.LUT R4, R4, R5, RZ, 0xfc, !PT ;  /* 0x0000000504047212 */ /* 0x000fc800078efcff */
[----:B------:R-:W-:Y:S02]  /*bd90*/  PRMT R0, R4, 0x7610, R0 ;  /* 0x0000761004007816 */ /* 0x000fe40000000000 */
.L_x_812:
[----:B------:R-:W-:Y:S05]  /*bda0*/  BSYNC B0 ;  /* 0x0000000000007941 */ /* 0x000fea0003800000 */
.L_x_811:
[----:B------:R0:W-:Y:S01]  /*bdb0*/  STG.E.U8 [R2.64], R0 ;  /* 0x0000000002007986 */ /* 0x0001e2000c101124 */
[----:B------:R-:W-:Y:S05]  /*bdc0*/  BRA `(.L_x_788) ;  /* 0x0000031000007947 */ /* 0x000fea0003800000 */
.L_x_805:
        /* <DEDUP_REMOVED lines=22> */
.L_x_787:
        /* <DEDUP_REMOVED lines=19> */
[----:B------:R-:W-:Y:S05]  /*c060*/  BRA `(.L_x_788) ;  /* 0x0000007000007947 */ /* 0x000fea0003800000 */
.L_x_815:
[----:B------:R-:W-:-:S06]  /*c070*/  PRMT R4, RZ, 0x5410, R24 ;  /* 0x00005410ff047816 */ /* 0x000fcc0000000018 */
[----:B------:R-:W0:Y:S02]  /*c080*/  F2I.U64.TRUNC R4, R4 ;  /* 0x0000000400047311 */ /* 0x000e24000020d800 */
[----:B0-----:R0:W-:Y:S01]  /*c090*/  STG.E.64 [R2.64], R4 ;  /* 0x0000000402007986 */ /* 0x0011e2000c101b24 */
[----:B------:R-:W-:Y:S05]  /*c0a0*/  BRA `(.L_x_788) ;  /* 0x0000003000007947 */ /* 0x000fea0003800000 */
.L_x_814:
[----:B------:R-:W-:-:S04]  /*c0b0*/  PRMT R24, RZ, 0x5410, R24 ;  /* 0x00005410ff187816 */ /* 0x000fc80000000018 */
[----:B------:R-:W0:Y:S02]  /*c0c0*/  F2I.FTZ.U32.TRUNC.NTZ R5, R24 ;  /* 0x0000001800057305 */ /* 0x000e24000021f000 */
[----:B0-----:R0:W-:Y:S02]  /*c0d0*/  STG.E [R2.64], R5 ;  /* 0x0000000502007986 */ /* 0x0011e4000c101924 */
.L_x_788:
[----:B------:R-:W-:-:S04]  /*c0e0*/  IADD3 R19, R19, 0x80, RZ ;  /* 0x0000008013137810 */ /* 0x000fc80007ffe0ff */
[----:B------:R-:W-:-:S13]  /*c0f0*/  ISETP.GE.AND P0, PT, R19, R22, PT ;  /* 0x000000161300720c */ /* 0x000fda0003f06270 */
[----:B------:R-:W-:Y:S05]  /*c100*/  @P0 BRA `(.L_x_782) ;  /* 0x00000fd000000947 */ /* 0x000fea0003800000 */
[----:B0-----:R-:W-:Y:S01]  /*c110*/  IMAD R0, R16, 0x200, R19 ;  /* 0x0000020010007824 */ /* 0x001fe200078e0213 */
        /* <DEDUP_REMOVED lines=15> */
[----:B------:R-:W-:-:S06]  /*c210*/  PRMT R23, RZ, 0x5410, R23 ;  /* 0x00005410ff177816 */ /* 0x000fcc0000000017 */
[----:B------:R-:W0:Y:S02]  /*c220*/  F2I.FTZ.TRUNC.NTZ R23, R23 ;  /* 0x0000001700177305 */ /* 0x000e24000021f100 */
[----:B0-----:R0:W-:Y:S01]  /*c230*/  STG.E.U8 [R2.64], R23 ;  /* 0x0000001702007986 */ /* 0x0011e2000c101124 */
[----:B------:R-:W-:Y:S05]  /*c240*/  BRA `(.L_x_821) ;  /* 0x00000e8000007947 */ /* 0x000fea0003800000 */
.L_x_819:
[----:B------:R-:W-:-:S06]  /*c250*/  PRMT R5, RZ, 0x5410, R23 ;  /* 0x00005410ff057816 */ /* 0x000fcc0000000017 */
[----:B------:R-:W0:Y:S02]  /*c260*/  F2I.S64.TRUNC R4, R5 ;  /* 0x0000000500047311 */ /* 0x000e24000020d900 */
[----:B0-----:R0:W-:Y:S01]  /*c270*/  STG.E.U8 [R2.64], R4 ;  /* 0x0000000402007986 */ /* 0x0011e2000c101124 */
[----:B------:R-:W-:Y:S05]  /*c280*/  BRA `(.L_x_821) ;  /* 0x00000e4000007947 */ /* 0x000fea0003800000 */
.L_x_818:
        /* <DEDUP_REMOVED lines=10> */
.L_x_823:
[----:B------:R-:W-:-:S06]  /*c330*/  PRMT R23, RZ, 0x5410, R23 ;  /* 0x00005410ff177816 */ /* 0x000fcc0000000017 */
[----:B------:R-:W0:Y:S02]  /*c340*/  F2I.FTZ.TRUNC.NTZ R23, R23 ;  /* 0x0000001700177305 */ /* 0x000e24000021f100 */
[----:B0-----:R0:W-:Y:S01]  /*c350*/  STG.E [R2.64], R23 ;  /* 0x0000001702007986 */ /* 0x0011e2000c101924 */
[----:B------:R-:W-:Y:S05]  /*c360*/  BRA `(.L_x_821) ;  /* 0x00000d6000007947 */ /* 0x000fea0003800000 */
.L_x_822:
[----:B------:R-:W-:-:S06]  /*c370*/  PRMT R23, RZ, 0x5410, R23 ;  /* 0x00005410ff177816 */ /* 0x000fcc0000000017 */
[----:B------:R-:W0:Y:S02]  /*c380*/  F2I.FTZ.TRUNC.NTZ R23, R23 ;  /* 0x0000001700177305 */ /* 0x000e24000021f100 */
[----:B0-----:R0:W-:Y:S01]  /*c390*/  STG.E.U16 [R2.64], R23 ;  /* 0x0000001702007986 */ /* 0x0011e2000c101524 */
[----:B------:R-:W-:Y:S05]  /*c3a0*/  BRA `(.L_x_821) ;  /* 0x00000d2000007947 */ /* 0x000fea0003800000 */
.L_x_817:
        /* <DEDUP_REMOVED lines=9> */
.L_x_825:
[----:B------:R-:W-:-:S04]  /*c440*/  PRMT R0, RZ, 0x5410, R23 ;  /* 0x00005410ff007816 */ /* 0x000fc80000000017 */
[----:B------:R-:W-:-:S05]  /*c450*/  F2FP.PACK_AB R0, RZ, R0 ;  /* 0x00000000ff00723e */ /* 0x000fca00000000ff */
[----:B------:R0:W-:Y:S01]  /*c460*/  STG.E.U16 [R2.64], R0 ;  /* 0x0000000002007986 */ /* 0x0001e2000c101524 */
[----:B------:R-:W-:Y:S05]  /*c470*/  BRA `(.L_x_821) ;  /* 0x00000c5000007947 */ /* 0x000fea0003800000 */
.L_x_824:
        /* <DEDUP_REMOVED lines=10> */
.L_x_827:
[----:B------:R-:W-:-:S04]  /*c520*/  PRMT R23, RZ, 0x5410, R23 ;  /* 0x00005410ff177816 */ /* 0x000fc80000000017 */
[----:B------:R-:W-:-:S04]  /*c530*/  F2FP.PACK_AB R5, RZ, R23 ;  /* 0x00000017ff05723e */ /* 0x000fc800000000ff */
[----:B------:R-:W-:-:S05]  /*c540*/  PRMT R5, R5, 0x5410, RZ ;  /* 0x0000541005057816 */ /* 0x000fca00000000ff */
[----:B------:R0:W-:Y:S01]  /*c550*/  STG.E [R2.64], R5 ;  /* 0x0000000502007986 */ /* 0x0001e2000c101924 */
[----:B------:R-:W-:Y:S05]  /*c560*/  BRA `(.L_x_821) ;  /* 0x00000b6000007947 */ /* 0x000fea0003800000 */
.L_x_826:
[----:B------:R-:W-:-:S05]  /*c570*/  PRMT R4, RZ, 0x5410, R23 ;  /* 0x00005410ff047816 */ /* 0x000fca0000000017 */
[----:B------:R-:W-:-:S06]  /*c580*/  FMUL.FTZ R4, R4, 1 ;  /* 0x3f80000004047820 */ /* 0x000fcc0000410000 */
[----:B------:R-:W0:Y:S02]  /*c590*/  F2F.F64.F32 R4, R4 ;  /* 0x0000000400047310 */ /* 0x000e240000201800 */
[----:B0-----:R0:W-:Y:S01]  /*c5a0*/  STG.E.64 [R2.64], R4 ;  /* 0x0000000402007986 */ /* 0x0011e2000c101b24 */
[----:B------:R-:W-:Y:S05]  /*c5b0*/  BRA `(.L_x_821) ;  /* 0x00000b1000007947 */ /* 0x000fea0003800000 */
.L_x_816:
        /* <DEDUP_REMOVED lines=13> */
.L_x_830:
[----:B------:R-:W-:Y:S01]  /*c690*/  PRMT R23, RZ, 0x5410, R23 ;  /* 0x00005410ff177816 */ /* 0x000fe20000000017 */
[----:B------:R-:W-:-:S04]  /*c6a0*/  CS2R R6, SRZ ;  /* 0x0000000000067805 */ /* 0x000fc8000001ff00 */
[----:B------:R-:W-:-:S06]  /*c6b0*/  FMUL.FTZ R4, R23, 1 ;  /* 0x3f80000017047820 */ /* 0x000fcc0000410000 */
[----:B------:R-:W0:Y:S02]  /*c6c0*/  F2F.F64.F32 R4, R4 ;  /* 0x0000000400047310 */ /* 0x000e240000201800 */
[----:B0-----:R0:W-:Y:S01]  /*c6d0*/  STG.E.128 [R2.64], R4 ;  /* 0x0000000402007986 */ /* 0x0011e2000c101d24 */
[----:B------:R-:W-:Y:S05]  /*c6e0*/  BRA `(.L_x_821) ;  /* 0x000009e000007947 */ /* 0x000fea0003800000 */
.L_x_829:
        /* <DEDUP_REMOVED lines=21> */
.L_x_834:
[----:B------:R-:W-:Y:S05]  /*c840*/  BSYNC B0 ;  /* 0x0000000000007941 */ /* 0x000fea0003800000 */
.L_x_833:
[----:B------:R-:W-:-:S05]  /*c850*/  LOP3.LUT R5, R0, R5, RZ, 0xfc, !PT ;  /* 0x0000000500057212 */ /* 0x000fca00078efcff */
[----:B------:R0:W-:Y:S01]  /*c860*/  STG.E.U8 [R2.64], R5 ;  /* 0x0000000502007986 */ /* 0x0001e2000c101124 */
[----:B------:R-:W-:Y:S05]  /*c870*/  BRA `(.L_x_821) ;  /* 0x0000085000007947 */ /* 0x000fea0003800000 */
.L_x_832:
        /* <DEDUP_REMOVED lines=13> */
.L_x_836:
[----:B------:R-:W-:Y:S01]  /*c950*/  IMAD.MOV.U32 R0, RZ, RZ, 0x7f ;  /* 0x0000007fff007424 */ /* 0x000fe200078e00ff */
[----:B------:R-:W-:-:S04]  /*c960*/  ISETP.GT.U32.AND P0, PT, R4, 0x7f800000, PT ;  /* 0x7f8000000400780c */ /* 0x000fc80003f04070 */
[----:B------:R-:W-:-:S04]  /*c970*/  SEL R0, R0, 0x7c, P0 ;  /* 0x0000007c00007807 */ /* 0x000fc80000000000 */
.L_x_837:
[----:B------:R-:W-:Y:S05]  /*c980*/  BSYNC B0 ;  /* 0x0000000000007941 */ /* 0x000fea0003800000 */
.L_x_835:
[----:B------:R-:W-:-:S04]  /*c990*/  LOP3.LUT R4, R23, 0x80000000, RZ, 0xc0, !PT ;  /* 0x8000000017047812 */ /* 0x000fc800078ec0ff */
[----:B------:R-:W-:-:S04]  /*c9a0*/  SHF.R.U32.HI R5, RZ, 0x18, R4 ;  /* 0x00000018ff057819 */ /* 0x000fc80000011604 */
[----:B------:R-:W-:-:S05]  /*c9b0*/  LOP3.LUT R5, R0, R5, RZ, 0xfc, !PT ;  /* 0x0000000500057212 */ /* 0x000fca00078efcff */
[----:B------:R0:W-:Y:S01]  /*c9c0*/  STG.E.U8 [R2.64], R5 ;  /* 0x0000000502007986 */ /* 0x0001e2000c101124 */
[----:B------:R-:W-:Y:S05]  /*c9d0*/  BRA `(.L_x_821) ;  /* 0x000006f000007947 */ /* 0x000fea0003800000 */
.L_x_831:
[----:B------:R0:W-:Y:S01]  /*c9e0*/  STG.E.U16 [R2.64], R23 ;  /* 0x0000001702007986 */ /* 0x0001e2000c101524 */
[----:B------:R-:W-:Y:S05]  /*c9f0*/  BRA `(.L_x_821) ;  /* 0x000006d000007947 */ /* 0x000fea0003800000 */
.L_x_828:
        /* <DEDUP_REMOVED lines=12> */
.L_x_840:
        /* <DEDUP_REMOVED lines=17> */
.L_x_843:
[----:B------:R-:W-:-:S04]  /*cbd0*/  LOP3.LUT R0, R23, 0x80000000, RZ, 0xc0, !PT ;  /* 0x8000000017007812 */ /* 0x000fc800078ec0ff */
[----:B------:R-:W-:-:S04]  /*cbe0*/  SHF.R.U32.HI R5, RZ, 0x18, R0 ;  /* 0x00000018ff057819 */ /* 0x000fc80000011600 */
[----:B------:R-:W-:-:S04]  /*cbf0*/  LOP3.LUT R4, R4, R5, RZ, 0xfc, !PT ;  /* 0x0000000504047212 */ /* 0x000fc800078efcff */
[----:B------:R-:W-:Y:S02]  /*cc00*/  PRMT R0, R4, 0x7610, R0 ;  /* 0x0000761004007816 */ /* 0x000fe40000000000 */
.L_x_842:
[----:B------:R-:W-:Y:S05]  /*cc10*/  BSYNC B0 ;  /* 0x0000000000007941 */ /* 0x000fea0003800000 */
.L_x_841:
[----:B------:R0:W-:Y:S01]  /*cc20*/  STG.E.U8 [R2.64], R0 ;  /* 0x0000000002007986 */ /* 0x0001e2000c101124 */
[----:B------:R-:W-:Y:S05]  /*cc30*/  BRA `(.L_x_821) ;  /* 0x0000049000007947 */ /* 0x000fea0003800000 */
.L_x_839:
        /* <DEDUP_REMOVED lines=17> */
.L_x_846:
[----:B------:R-:W-:-:S04]  /*cd50*/  LOP3.LUT R0, R23, 0x80000000, RZ, 0xc0, !PT ;  /* 0x8000000017007812 */ /* 0x000fc800078ec0ff */
[----:B------:R-:W-:-:S04]  /*cd60*/  SHF.R.U32.HI R5, RZ, 0x18, R0 ;  /* 0x00000018ff057819 */ /* 0x000fc80000011600 */
[----:B------:R-:W-:-:S04]  /*cd70*/  LOP3.LUT R4, R4, R5, RZ, 0xfc, !PT ;  /* 0x0000000504047212 */ /* 0x000fc800078efcff */
[----:B------:R-:W-:Y:S02]  /*cd80*/  PRMT R0, R4, 0x7610, R0 ;  /* 0x0000761004007816 */ /* 0x000fe40000000000 */
.L_x_845:
[----:B------:R-:W-:Y:S05]  /*cd90*/  BSYNC B0 ;  /* 0x0000000000007941 */ /* 0x000fea0003800000 */
.L_x_844:
[----:B------:R0:W-:Y:S01]  /*cda0*/  STG.E.U8 [R2.64], R0 ;  /* 0x0000000002007986 */ /* 0x0001e2000c101124 */
[----:B------:R-:W-:Y:S05]  /*cdb0*/  BRA `(.L_x_821) ;  /* 0x0000031000007947 */ /* 0x000fea0003800000 */
.L_x_838:
[----:B------:R-:W-:-:S13]  /*cdc0*/  ISETP.NE.AND P0, PT, R0, 0x1c, PT ;  /* 0x0000001c0000780c */ /* 0x000fda0003f05270 */
[----:B------:R-:W-:Y:S05]  /*cdd0*/  @!P0 BRA `(.L_x_847) ;  /* 0x000002c000008947 */ /* 0x000fea0003800000 */
[----:B------:R-:W-:-:S13]  /*cde0*/  ISETP.NE.AND P0, PT, R0, 0x1d, PT ;  /* 0x0000001d0000780c */ /* 0x000fda0003f05270 */
[----:B------:R-:W-:Y:S05]  /*cdf0*/  @!P0 BRA `(.L_x_848) ;  /* 0x0000026000008947 */ /* 0x000fea0003800000 */
[----:B------:R-:W-:-:S13]  /*ce00*/  ISETP.NE.AND P0, PT, R0, 0x2c, PT ;  /* 0x0000002c0000780c */ /* 0x000fda0003f05270 */
[----:B------:R-:W-:Y:S05]  /*ce10*/  @P0 BRA `(.L_x_820) ;  /* 0x0000010000000947 */ /* 0x000fea0003800000 */
[----:B------:R-:W-:Y:S01]  /*ce20*/  PRMT R23, RZ, 0x5410, R23 ;  /* 0x00005410ff177816 */ /* 0x000fe20000000017 */
[----:B------:R-:W-:Y:S01]  /*ce30*/  IMAD.MOV.U32 R5, RZ, RZ, 0xff ;  /* 0x000000ffff057424 */ /* 0x000fe200078e00ff */
[----:B------:R-:W-:Y:S02]  /*ce40*/  PLOP3.LUT P0, PT, PT, PT, PT, 0x80, 0x0 ;  /* 0x000000000000781c */ /* 0x000fe40003f0f070 */
[----:B------:R-:W-:-:S04]  /*ce50*/  SHF.R.U32.HI R6, RZ, 0x17, R23 ;  /* 0x00000017ff067819 */ /* 0x000fc80000011617 */
[----:B------:R-:W-:-:S04]  /*ce60*/  LOP3.LUT R4, R6, 0xff, RZ, 0xc0, !PT ;  /* 0x000000ff06047812 */ /* 0x000fc800078ec0ff */
[----:B------:R-:W-:-:S13]  /*ce70*/  ISETP.NE.AND P2, PT, R4, 0xff, PT ;  /* 0x000000ff0400780c */ /* 0x000fda0003f45270 */
[--C-:B------:R-:W-:Y:S02]  /*ce80*/  @P2 SHF.R.U32.HI R0, RZ, 0x16, R23.reuse ;  /* 0x00000016ff002819 */ /* 0x100fe40000011617 */
[----:B------:R-:W-:Y:S02]  /*ce90*/  @P2 LOP3.LUT P1, RZ, R4, 0x3fffff, R23, 0xf8, !PT ;  /* 0x003fffff04ff2812 */ /* 0x000fe4000782f817 */
        /* <DEDUP_REMOVED lines=8> */
.L_x_820:
        /* <DEDUP_REMOVED lines=20> */
.L_x_848:
[----:B------:R-:W-:-:S06]  /*d060*/  PRMT R4, RZ, 0x5410, R23 ;  /* 0x00005410ff047816 */ /* 0x000fcc0000000017 */
[----:B------:R-:W0:Y:S02]  /*d070*/  F2I.U64.TRUNC R4, R4 ;  /* 0x0000000400047311 */ /* 0x000e24000020d800 */
[----:B0-----:R0:W-:Y:S01]  /*d080*/  STG.E.64 [R2.64], R4 ;  /* 0x0000000402007986 */ /* 0x0011e2000c101b24 */
[----:B------:R-:W-:Y:S05]  /*d090*/  BRA `(.L_x_821) ;  /* 0x0000003000007947 */ /* 0x000fea0003800000 */
.L_x_847:
[----:B------:R-:W-:-:S06]  /*d0a0*/  PRMT R23, RZ, 0x5410, R23 ;  /* 0x00005410ff177816 */ /* 0x000fcc0000000017 */
[----:B------:R-:W0:Y:S02]  /*d0b0*/  F2I.FTZ.U32.TRUNC.NTZ R23, R23 ;  /* 0x0000001700177305 */ /* 0x000e24000021f000 */
[----:B0-----:R0:W-:Y:S02]  /*d0c0*/  STG.E [R2.64], R23 ;  /* 0x0000001702007986 */ /* 0x0011e4000c101924 */
.L_x_821:
[----:B------:R-:W-:Y:S02]  /*d0d0*/  IADD3 R19, R19, 0x80, RZ ;  /* 0x0000008013137810 */ /* 0x000fe40007ffe0ff */
.L_x_782:
[----:B------:R-:W-:Y:S05]  /*d0e0*/  BSYNC B6 ;  /* 0x0000000000067941 */ /* 0x000fea0003800000 */
.L_x_781:
[----:B------:R-:W-:-:S13]  /*d0f0*/  ISETP.GE.AND P0, PT, R19, R22, PT ;  /* 0x000000161300720c */ /* 0x000fda0003f06270 */
[----:B------:R-:W-:Y:S05]  /*d100*/  @P0 EXIT ;  /* 0x000000000000094d */ /* 0x000fea0003800000 */
[----:B01---5:R-:W-:Y:S01]  /*d110*/  PRMT R0, R18, 0x9910, RZ ;  /* 0x0000991012007816 */ /* 0x023fe200000000ff */
        /* <DEDUP_REMOVED lines=16> */
[----:B0-----:R-:W-:Y:S01]  /*d220*/  STG.E.U8 [R2.64], R25 ;  /* 0x0000001902007986 */ /* 0x001fe2000c101124 */
[----:B------:R-:W-:Y:S05]  /*d230*/  EXIT ;  /* 0x000000000000794d */ /* 0x000fea0003800000 */
.L_x_852:
[----:B------:R-:W-:-:S06]  /*d240*/  PRMT R5, RZ, 0x5410, R25 ;  /* 0x00005410ff057816 */ /* 0x000fcc0000000019 */
[----:B------:R-:W0:Y:S02]  /*d250*/  F2I.S64.TRUNC R4, R5 ;  /* 0x0000000500047311 */ /* 0x000e24000020d900 */
[----:B0-----:R-:W-:Y:S01]  /*d260*/  STG.E.U8 [R2.64], R4 ;  /* 0x0000000402007986 */ /* 0x001fe2000c101124 */
[----:B------:R-:W-:Y:S05]  /*d270*/  EXIT ;  /* 0x000000000000794d */ /* 0x000fea0003800000 */
.L_x_851:
        /* <DEDUP_REMOVED lines=8> */
[----:B0-----:R-:W-:Y:S01]  /*d300*/  STG.E.64 [R2.64], R4 ;  /* 0x0000000402007986 */ /* 0x001fe2000c101b24 */
[----:B------:R-:W-:Y:S05]  /*d310*/  EXIT ;  /* 0x000000000000794d */ /* 0x000fea0003800000 */
.L_x_855:
[----:B------:R-:W-:-:S06]  /*d320*/  PRMT R25, RZ, 0x5410, R25 ;  /* 0x00005410ff197816 */ /* 0x000fcc0000000019 */
[----:B------:R-:W0:Y:S02]  /*d330*/  F2I.FTZ.TRUNC.NTZ R25, R25 ;  /* 0x0000001900197305 */ /* 0x000e24000021f100 */
[----:B0-----:R-:W-:Y:S01]  /*d340*/  STG.E [R2.64], R25 ;  /* 0x0000001902007986 */ /* 0x001fe2000c101924 */
[----:B------:R-:W-:Y:S05]  /*d350*/  EXIT ;  /* 0x000000000000794d */ /* 0x000fea0003800000 */
.L_x_854:
[----:B------:R-:W-:-:S06]  /*d360*/  PRMT R25, RZ, 0x5410, R25 ;  /* 0x00005410ff197816 */ /* 0x000fcc0000000019 */
[----:B------:R-:W0:Y:S02]  /*d370*/  F2I.FTZ.TRUNC.NTZ R25, R25 ;  /* 0x0000001900197305 */ /* 0x000e24000021f100 */
[----:B0-----:R-:W-:Y:S01]  /*d380*/  STG.E.U16 [R2.64], R25 ;  /* 0x0000001902007986 */ /* 0x001fe2000c101524 */
[----:B------:R-:W-:Y:S05]  /*d390*/  EXIT ;  /* 0x000000000000794d */ /* 0x000fea0003800000 */
.L_x_850:
        /* <DEDUP_REMOVED lines=9> */
.L_x_857:
[----:B------:R-:W-:-:S04]  /*d430*/  PRMT R0, RZ, 0x5410, R25 ;  /* 0x00005410ff007816 */ /* 0x000fc80000000019 */
[----:B------:R-:W-:-:S05]  /*d440*/  F2FP.PACK_AB R0, RZ, R0 ;  /* 0x00000000ff00723e */ /* 0x000fca00000000ff */
[----:B------:R-:W-:Y:S01]  /*d450*/  STG.E.U16 [R2.64], R0 ;  /* 0x0000000002007986 */ /* 0x000fe2000c101524 */
[----:B------:R-:W-:Y:S05]  /*d460*/  EXIT ;  /* 0x000000000000794d */ /* 0x000fea0003800000 */
.L_x_856:
        /* <DEDUP_REMOVED lines=10> */
.L_x_859:
[----:B------:R-:W-:-:S04]  /*d510*/  PRMT R25, RZ, 0x5410, R25 ;  /* 0x00005410ff197816 */ /* 0x000fc80000000019 */
[----:B------:R-:W-:-:S04]  /*d520*/  F2FP.PACK_AB R5, RZ, R25 ;  /* 0x00000019ff05723e */ /* 0x000fc800000000ff */
[----:B------:R-:W-:-:S05]  /*d530*/  PRMT R5, R5, 0x5410, RZ ;  /* 0x0000541005057816 */ /* 0x000fca00000000ff */
[----:B------:R-:W-:Y:S01]  /*d540*/  STG.E [R2.64], R5 ;  /* 0x0000000502007986 */ /* 0x000fe2000c101924 */
[----:B------:R-:W-:Y:S05]  /*d550*/  EXIT ;  /* 0x000000000000794d */ /* 0x000fea0003800000 */
.L_x_858:
[----:B------:R-:W-:-:S05]  /*d560*/  PRMT R4, RZ, 0x5410, R25 ;  /* 0x00005410ff047816 */ /* 0x000fca0000000019 */
[----:B------:R-:W-:-:S06]  /*d570*/  FMUL.FTZ R4, R4, 1 ;  /* 0x3f80000004047820 */ /* 0x000fcc0000410000 */
[----:B------:R-:W0:Y:S02]  /*d580*/  F2F.F64.F32 R4, R4 ;  /* 0x0000000400047310 */ /* 0x000e240000201800 */
[----:B0-----:R-:W-:Y:S01]  /*d590*/  STG.E.64 [R2.64], R4 ;  /* 0x0000000402007986 */ /* 0x001fe2000c101b24 */
[----:B------:R-:W-:Y:S05]  /*d5a0*/  EXIT ;  /* 0x000000000000794d */ /* 0x000fea0003800000 */
.L_x_849:
        /* <DEDUP_REMOVED lines=13> */
.L_x_862:
[----:B------:R-:W-:Y:S01]  /*d680*/  PRMT R25, RZ, 0x5410, R25 ;  /* 0x00005410ff197816 */ /* 0x000fe20000000019 */
[----:B------:R-:W-:-:S04]  /*d690*/  CS2R R6, SRZ ;  /* 0x0000000000067805 */ /* 0x000fc8000001ff00 */
[----:B------:R-:W-:-:S06]  /*d6a0*/  FMUL.FTZ R4, R25, 1 ;  /* 0x3f80000019047820 */ /* 0x000fcc0000410000 */
[----:B------:R-:W0:Y:S02]  /*d6b0*/  F2F.F64.F32 R4, R4 ;  /* 0x0000000400047310 */ /* 0x000e240000201800 */
[----:B0-----:R-:W-:Y:S01]  /*d6c0*/  STG.E.128 [R2.64], R4 ;  /* 0x0000000402007986 */ /* 0x001fe2000c101d24 */
[----:B------:R-:W-:Y:S05]  /*d6d0*/  EXIT ;  /* 0x000000000000794d */ /* 0x000fea0003800000 */
.L_x_861:
        /* <DEDUP_REMOVED lines=21> */
.L_x_866:
[----:B------:R-:W-:Y:S05]  /*d830*/  BSYNC B0 ;  /* 0x0000000000007941 */ /* 0x000fea0003800000 */
.L_x_865:
[----:B------:R-:W-:-:S05]  /*d840*/  LOP3.LUT R5, R0, R5, RZ, 0xfc, !PT ;  /* 0x0000000500057212 */ /* 0x000fca00078efcff */
[----:B------:R-:W-:Y:S01]  /*d850*/  STG.E.U8 [R2.64], R5 ;  /* 0x0000000502007986 */ /* 0x000fe2000c101124 */
[----:B------:R-:W-:Y:S05]  /*d860*/  EXIT ;  /* 0x000000000000794d */ /* 0x000fea0003800000 */
.L_x_864:
        /* <DEDUP_REMOVED lines=13> */
.L_x_868:
[----:B------:R-:W-:Y:S01]  /*d940*/  IMAD.MOV.U32 R0, RZ, RZ, 0x7f ;  /* 0x0000007fff007424 */ /* 0x000fe200078e00ff */
[----:B------:R-:W-:-:S04]  /*d950*/  ISETP.GT.U32.AND P0, PT, R4, 0x7f800000, PT ;  /* 0x7f8000000400780c */ /* 0x000fc80003f04070 */
[----:B------:R-:W-:-:S04]  /*d960*/  SEL R0, R0, 0x7c, P0 ;  /* 0x0000007c00007807 */ /* 0x000fc80000000000 */
.L_x_869:
[----:B------:R-:W-:Y:S05]  /*d970*/  BSYNC B0 ;  /* 0x0000000000007941 */ /* 0x000fea0003800000 */
.L_x_867:
[----:B------:R-:W-:-:S04]  /*d980*/  LOP3.LUT R4, R25, 0x80000000, RZ, 0xc0, !PT ;  /* 0x8000000019047812 */ /* 0x000fc800078ec0ff */
[----:B------:R-:W-:-:S04]  /*d990*/  SHF.R.U32.HI R5, RZ, 0x18, R4 ;  /* 0x00000018ff057819 */ /* 0x000fc80000011604 */
[----:B------:R-:W-:-:S05]  /*d9a0*/  LOP3.LUT R5, R0, R5, RZ, 0xfc, !PT ;  /* 0x0000000500057212 */ /* 0x000fca00078efcff */
[----:B------:R-:W-:Y:S01]  /*d9b0*/  STG.E.U8 [R2.64], R5 ;  /* 0x0000000502007986 */ /* 0x000fe2000c101124 */
[----:B------:R-:W-:Y:S05]  /*d9c0*/  EXIT ;  /* 0x000000000000794d */ /* 0x000fea0003800000 */
.L_x_863:
[----:B------:R-:W-:Y:S01]  /*d9d0*/  STG.E.U16 [R2.64], R25 ;  /* 0x0000001902007986 */ /* 0x000fe2000c101524 */
[----:B------:R-:W-:Y:S05]  /*d9e0*/  EXIT ;  /* 0x000000000000794d */ /* 0x000fea0003800000 */
.L_x_860:
        /* <DEDUP_REMOVED lines=10> */
[----:B0-----:R-:W-:Y:S01]  /*da90*/  STG.E.U16 [R2.64], R5 ;  /* 0x0000000502007986 */ /* 0x001fe2000c101524 */
[----:B------:R-:W-:Y:S05]  /*daa0*/  EXIT ;  /* 0x000000000000794d */ /* 0x000fea0003800000 */
.L_x_872:
        /* <DEDUP_REMOVED lines=17> */
.L_x_875:
[----:B------:R-:W-:-:S04]  /*dbc0*/  LOP3.LUT R0, R25, 0x80000000, RZ, 0xc0, !PT ;  /* 0x8000000019007812 */ /* 0x000fc800078ec0ff */
[----:B------:R-:W-:-:S04]  /*dbd0*/  SHF.R.U32.HI R5, RZ, 0x18, R0 ;  /* 0x00000018ff057819 */ /* 0x000fc80000011600 */
[----:B------:R-:W-:-:S04]  /*dbe0*/  LOP3.LUT R4, R4, R5, RZ, 0xfc, !PT ;  /* 0x0000000504047212 */ /* 0x000fc800078efcff */
[----:B------:R-:W-:Y:S02]  /*dbf0*/  PRMT R0, R4, 0x7610, R0 ;  /* 0x0000761004007816 */ /* 0x000fe40000000000 */
.L_x_874:
[----:B------:R-:W-:Y:S05]  /*dc00*/  BSYNC B0 ;  /* 0x0000000000007941 */ /* 0x000fea0003800000 */
.L_x_873:
[----:B------:R-:W-:Y:S01]  /*dc10*/  STG.E.U8 [R2.64], R0 ;  /* 0x0000000002007986 */ /* 0x000fe2000c101124 */
[----:B------:R-:W-:Y:S05]  /*dc20*/  EXIT ;  /* 0x000000000000794d */ /* 0x000fea0003800000 */
.L_x_871:
        /* <DEDUP_REMOVED lines=17> */
.L_x_878:
[----:B------:R-:W-:-:S04]  /*dd40*/  LOP3.LUT R0, R25, 0x80000000, RZ, 0xc0, !PT ;  /* 0x8000000019007812 */ /* 0x000fc800078ec0ff */
[----:B------:R-:W-:-:S04]  /*dd50*/  SHF.R.U32.HI R5, RZ, 0x18, R0 ;  /* 0x00000018ff057819 */ /* 0x000fc80000011600 */
[----:B------:R-:W-:-:S04]  /*dd60*/  LOP3.LUT R4, R4, R5, RZ, 0xfc, !PT ;  /* 0x0000000504047212 */ /* 0x000fc800078efcff */
[----:B------:R-:W-:Y:S02]  /*dd70*/  PRMT R0, R4, 0x7610, R0 ;  /* 0x0000761004007816 */ /* 0x000fe40000000000 */
.L_x_877:
[----:B------:R-:W-:Y:S05]  /*dd80*/  BSYNC B0 ;  /* 0x0000000000007941 */ /* 0x000fea0003800000 */
.L_x_876:
[----:B------:R-:W-:Y:S01]  /*dd90*/  STG.E.U8 [R2.64], R0 ;  /* 0x0000000002007986 */ /* 0x000fe2000c101124 */
[----:B------:R-:W-:Y:S05]  /*dda0*/  EXIT ;  /* 0x000000000000794d */ /* 0x000fea0003800000 */
.L_x_870:
        /* <DEDUP_REMOVED lines=22> */
.L_x_853:
        /* <DEDUP_REMOVED lines=19> */
[----:B------:R-:W-:Y:S05]  /*e040*/  EXIT ;  /* 0x000000000000794d */ /* 0x000fea0003800000 */
.L_x_880:
[----:B------:R-:W-:-:S06]  /*e050*/  PRMT R4, RZ, 0x5410, R25 ;  /* 0x00005410ff047816 */ /* 0x000fcc0000000019 */
[----:B------:R-:W0:Y:S02]  /*e060*/  F2I.U64.TRUNC R4, R4 ;  /* 0x0000000400047311 */ /* 0x000e24000020d800 */
[----:B0-----:R-:W-:Y:S01]  /*e070*/  STG.E.64 [R2.64], R4 ;  /* 0x0000000402007986 */ /* 0x001fe2000c101b24 */
[----:B------:R-:W-:Y:S05]  /*e080*/  EXIT ;  /* 0x000000000000794d */ /* 0x000fea0003800000 */
.L_x_879:
[----:B------:R-:W-:-:S06]  /*e090*/  PRMT R25, RZ, 0x5410, R25 ;  /* 0x00005410ff197816 */ /* 0x000fcc0000000019 */
[----:B------:R-:W0:Y:S02]  /*e0a0*/  F2I.FTZ.U32.TRUNC.NTZ R25, R25 ;  /* 0x0000001900197305 */ /* 0x000e24000021f000 */
[----:B0-----:R-:W-:Y:S01]  /*e0b0*/  STG.E [R2.64], R25 ;  /* 0x0000001902007986 */ /* 0x001fe2000c101924 */
[----:B------:R-:W-:Y:S05]  /*e0c0*/  EXIT ;  /* 0x000000000000794d */ /* 0x000fea0003800000 */
.L_x_881:
        /* <DEDUP_REMOVED lines=11> */
.L_x_32543:


//--------------------- .text._ZN2at6native18elementwise_kernelILi128ELi4EZNS0_22gpu_kernel_impl_nocastINS0_13BinaryFunctorIN3c108BFloat16ES5_S5_ZZZNS0_15binary_internal21div_floor_kernel_cudaERNS_18TensorIteratorBaseEENKUlvE1_clEvENKUlvE2_clEvEUlS5_S5_E_EEEEvS8_RKT_EUliE_EEviT1_ --------------------------
	.section	.text._ZN2at6native18elementwise_kernelILi128ELi4EZNS0_22gpu_kernel_impl_nocastINS0_13BinaryFunctorIN3c108BFloat16ES5_S5_ZZZNS0_15binary_internal21div_floor_kernel_cudaERNS_18TensorIteratorBaseEENKUlvE1_clEvENKUlvE2_clEvEUlS5_S5_E_EEEEvS8_RKT_EUliE_EEviT1_,"ax",@progbits
	.sectioninfo	@"SHI_REGISTERS=17"
	.align	128
        .global         _ZN2at6native18elementwise_kernelILi128ELi4EZNS0_22gpu_kernel_impl_nocastINS0_13BinaryFunctorIN3c108BFloat16ES5_S5_ZZZNS0_15binary_internal21div_floor_kernel_cudaERNS_18TensorIteratorBaseEENKUlvE1_clEvENKUlvE2_clEvEUlS5_S5_E_EEEEvS8_RKT_EUliE_EEviT1_
        .type           _ZN2at6native18elementwise_kernelILi128ELi4EZNS0_22gpu_kernel_impl_nocastINS0_13BinaryFunctorIN3c108BFloat16ES5_S5_ZZZNS0_15binary_internal21div_floor_kernel_cudaERNS_18TensorIteratorBaseEENKUlvE1_clEvENKUlvE2_clEvEUlS5_S5_E_EEEEvS8_RKT_EUliE_EEviT1_,@function
        .size           _ZN2at6native18elementwise_kernelILi128ELi4EZNS0_22gpu_kernel_impl_nocastINS0_13BinaryFunctorIN3c108BFloat16ES5_S5_ZZZNS0_15binary_internal21div_floor_kernel_cudaERNS_18TensorIteratorBaseEENKUlvE1_clEvENKUlvE2_clEvEUlS5_S5_E_EEEEvS8_RKT_EUliE_EEviT1_,(.L_x_32544 - _ZN2at6native18elementwise_kernelILi128ELi4EZNS0_22gpu_kernel_impl_nocastINS0_13BinaryFunctorIN3c108BFloat16ES5_S5_ZZZNS0_15binary_internal21div_floor_kernel_cudaERNS_18TensorIteratorBaseEENKUlvE1_clEvENKUlvE2_clEvEUlS5_S5_E_EEEEvS8_RKT_EUliE_EEviT1_)
        .other          _ZN2at6native18elementwise_kernelILi128ELi4EZNS0_22gpu_kernel_impl_nocastINS0_13BinaryFunctorIN3c108BFloat16ES5_S5_ZZZNS0_15binary_internal21div_floor_kernel_cudaERNS_18TensorIteratorBaseEENKUlvE1_clEvENKUlvE2_clEvEUlS5_S5_E_EEEEvS8_RKT_EUliE_EEviT1_,@"STO_CUDA_ENTRY STV_DEFAULT"
_ZN2at6native18elementwise_kernelILi128ELi4EZNS0_22gpu_kernel_impl_nocastINS0_13BinaryFunctorIN3c108BFloat16ES5_S5_ZZZNS0_15binary_internal21div_floor_kernel_cudaERNS_18TensorIteratorBaseEENKUlvE1_clEvENKUlvE2_clEvEUlS5_S5_E_EEEEvS8_RKT_EUliE_EEviT1_:
.text._ZN2at6native18elementwise_kernelILi128ELi4EZNS0_22gpu_kernel_impl_nocastINS0_13BinaryFunctorIN3c108BFloat16ES5_S5_ZZZNS0_15binary_internal21div_floor_kernel_cudaERNS_18TensorIteratorBaseEENKUlvE1_clEvENKUlvE2_clEvEUlS5_S5_E_EEEEvS8_RKT_EUliE_EEviT1_:
[----:B------:R-:W-:Y:S02]  /*0000*/  MOV R1, c[0x0][0x28] ;  /* 0x00000a0000017a02 */ /* 0x000fe40000000f00 */
[----:B------:R-:W0:Y:S01]  /*0010*/  S2R R3, SR_CTAID.X ;  /* 0x0000000000037919 */ /* 0x000e220000002500 */
[----:B------:R-:W-:Y:S01]  /*0020*/  ULDC.64 UR4, c[0x0][0x118] ;  /* 0x0000460000047ab9 */ /* 0x000fe20000000a00 */
[----:B------:R-:W-:Y:S02]  /*0030*/  BSSY B2, `(.L_x_882) ;  /* 0x0000173000027945 */ /* 0x000fe40003800000 */
[----:B------:R-:W0:Y:S02]  /*0040*/  S2R R0, SR_TID.X ;  /* 0x0000000000007919 */ /* 0x000e240000002100 */
[----:B0-----:R-:W-:-:S04]  /*0050*/  LEA R3, R3, R0, 0x9 ;  /* 0x0000000003037211 */ /* 0x001fc800078e48ff */
[----:B------:R-:W-:-:S13]  /*0060*/  ISETP.GE.AND P0, PT, R3, c[0x0][0x160], PT ;  /* 0x0000580003007a0c */ /* 0x000fda0003f06270 */
[----:B------:R-:W-:Y:S05]  /*0070*/  @P0 BRA `(.L_x_883) ;  /* 0x000016e000000947 */ /* 0x000fea0003800000 */
[----:B------:R-:W-:Y:S01]  /*0080*/  ISETP.NE.AND P0, PT, RZ, c[0x0][0x168], PT ;  /* 0x00005a00ff007a0c */ /* 0x000fe20003f05270 */
[----:B------:R-:W-:Y:S01]  /*0090*/  HFMA2.MMA R4, -RZ, RZ, 0, 0 ;  /* 0x00000000ff047435 */ /* 0x000fe200000001ff */
[----:B------:R-:W-:Y:S01]  /*00a0*/  MOV R2, RZ ;  /* 0x000000ff00027202 */ /* 0x000fe20000000f00 */
[----:B------:R-:W-:-:S10]  /*00b0*/  HFMA2.MMA R0, -RZ, RZ, 0, 0 ;  /* 0x00000000ff007435 */ /* 0x000fd400000001ff */
[----:B------:R-:W-:Y:S05]  /*00c0*/  @!P0 BRA `(.L_x_884) ;  /* 0x00000f9000008947 */ /* 0x000fea0003800000 */
[----:B------:R-:W-:Y:S02]  /*00d0*/  MOV R4, RZ ;  /* 0x000000ff00047202 */ /* 0x000fe40000000f00 */
[----:B------:R-:W-:-:S05]  /*00e0*/  MOV R5, R3 ;  /* 0x0000000300057202 */ /* 0x000fca0000000f00 */
[----:B------:R-:W-:Y:S01]  /*00f0*/  IMAD.HI.U32 R6, R3, c[0x0][0x170], R4 ;  /* 0x00005c0003067a27 */ /* 0x000fe200078e0004 */
[----:B------:R-:W-:-:S04]  /*0100*/  MOV R5, c[0x0][0x168] ;  /* 0x00005a0000057a02 */ /* 0x000fc80000000f00 */
[----:B------:R-:W-:Y:S02]  /*0110*/  ISETP.NE.AND P0, PT, R5, 0x1, PT ;  /* 0x000000010500780c */ /* 0x000fe40003f05270 */
[----:B------:R-:W-:-:S04]  /*0120*/  SHF.R.U32.HI R7, RZ, c[0x0][0x174], R6 ;  /* 0x00005d00ff077a19 */ /* 0x000fc80000011606 */
[----:B------:R-:W-:-:S05]  /*0130*/  IADD3 R4, -R7, RZ, RZ ;  /* 0x000000ff07047210 */ /* 0x000fca0007ffe1ff */
[----:B------:R-:W-:-:S04]  /*0140*/  IMAD R4, R4, c[0x0][0x16c], R3 ;  /* 0x00005b0004047a24 */ /* 0x000fc800078e0203 */
[C---:B------:R-:W-:Y:S02]  /*0150*/  IMAD R0, R4.reuse, c[0x0][0x298], RZ ;  /* 0x0000a60004007a24 */ /* 0x040fe400078e02ff */
[C---:B------:R-:W-:Y:S02]  /*0160*/  IMAD R2, R4.reuse, c[0x0][0x29c], RZ ;  /* 0x0000a70004027a24 */ /* 0x040fe400078e02ff */
[----:B------:R-:W-:Y:S01]  /*0170*/  IMAD R4, R4, c[0x0][0x2a0], RZ ;  /* 0x0000a80004047a24 */ /* 0x000fe200078e02ff */
[----:B------:R-:W-:Y:S05]  /*0180*/  @!P0 BRA `(.L_x_884) ;  /* 0x00000ed000008947 */ /* 0x000fea0003800000 */
[----:B------:R-:W-:Y:S02]  /*0190*/  MOV R6, RZ ;  /* 0x000000ff00067202 */ /* 0x000fe40000000f00 */
[----:B------:R-:W-:-:S03]  /*01a0*/  ISETP.NE.AND P0, PT, R5, 0x2, PT ;  /* 0x000000020500780c */ /* 0x000fc60003f05270 */
[----:B------:R-:W-:-:S05]  /*01b0*/  IMAD.HI.U32 R8, R7, c[0x0][0x17c], R6 ;  /* 0x00005f0007087a27 */ /* 0x000fca00078e0006 */
[----:B------:R-:W-:-:S04]  /*01c0*/  SHF.R.U32.HI R9, RZ, c[0x0][0x180], R8 ;  /* 0x00006000ff097a19 */ /* 0x000fc80000011608 */
[----:B------:R-:W-:-:S05]  /*01d0*/  IADD3 R6, -R9, RZ, RZ ;  /* 0x000000ff09067210 */ /* 0x000fca0007ffe1ff */
[----:B------:R-:W-:-:S04]  /*01e0*/  IMAD R7, R6, c[0x0][0x178], R7 ;  /* 0x00005e0006077a24 */ /* 0x000fc800078e0207 */
[C---:B------:R-:W-:Y:S02]  /*01f0*/  IMAD R0, R7.reuse, c[0x0][0x2a4], R0 ;  /* 0x0000a90007007a24 */ /* 0x040fe400078e0200 */
[C---:B------:R-:W-:Y:S02]  /*0200*/  IMAD R2, R7.reuse, c[0x0][0x2a8], R2 ;  /* 0x0000aa0007027a24 */ /* 0x040fe400078e0202 */
[----:B------:R-:W-:Y:S01]  /*0210*/  IMAD R4, R7, c[0x0][0x2ac], R4 ;  /* 0x0000ab0007047a24 */ /* 0x000fe200078e0204 */
[----:B------:R-:W-:Y:S05]  /*0220*/  @!P0 BRA `(.L_x_884) ;  /* 0x00000e3000008947 */ /* 0x000fea0003800000 */
[----:B------:R-:W-:Y:S01]  /*0230*/  HFMA2.MMA R8, -RZ, RZ, 0, 0 ;  /* 0x00000000ff087435 */ /* 0x000fe200000001ff */
[----:B------:R-:W-:-:S09]  /*0240*/  ISETP.NE.AND P0, PT, R5, 0x3, PT ;  /* 0x000000030500780c */ /* 0x000fd20003f05270 */
        /* <DEDUP_REMOVED lines=208> */
[----:B------:R-:W-:Y:S02]  /*0f50*/  ISETP.NE.AND P0, PT, R5, 0x18, PT ;  /* 0x000000180500780c */ /* 0x000fe40003f05270 */
[----:B------:R-:W-:-:S05]  /*0f60*/  MOV R6, RZ ;  /* 0x000000ff00067202 */ /* 0x000fca0000000f00 */
[----:B------:R-:W-:-:S05]  /*0f70*/  IMAD.HI.U32 R8, R7, c[0x0][0x284], R6 ;  /* 0x0000a10007087a27 */ /* 0x000fca00078e0006 */
[----:B------:R-:W-:Y:S02]  /*0f80*/  SHF.R.U32.HI R9, RZ, c[0x0][0x288], R8 ;  /* 0x0000a200ff097a19 */ /* 0x000fe40000011608 */
[----:B------:R-:W-:Y:S02]  /*0f90*/  @P0 MOV R8, RZ ;  /* 0x000000ff00080202 */ /* 0x000fe40000000f00 */
[----:B------:R-:W-:-:S03]  /*0fa0*/  IADD3 R6, -R9, RZ, RZ ;  /* 0x000000ff09067210 */ /* 0x000fc60007ffe1ff */
[----:B------:R-:W-:-:S04]  /*0fb0*/  @P0 IMAD.HI.U32 R5, R9, c[0x0][0x290], R8 ;  /* 0x0000a40009050a27 */ /* 0x000fc800078e0008 */
[----:B------:R-:W-:Y:S01]  /*0fc0*/  IMAD R7, R6, c[0x0][0x280], R7 ;  /* 0x0000a00006077a24 */ /* 0x000fe200078e0207 */
[----:B------:R-:W-:-:S03]  /*0fd0*/  @P0 SHF.R.U32.HI R5, RZ, c[0x0][0x294], R5 ;  /* 0x0000a500ff050a19 */ /* 0x000fc60000011605 */
[----:B------:R-:W-:Y:S01]  /*0fe0*/  IMAD R0, R7, c[0x0][0x3ac], R0 ;  /* 0x0000eb0007007a24 */ /* 0x000fe200078e0200 */
[----:B------:R-:W-:Y:S01]  /*0ff0*/  @P0 IADD3 R5, -R5, RZ, RZ ;  /* 0x000000ff05050210 */ /* 0x000fe20007ffe1ff */
[C---:B------:R-:W-:Y:S02]  /*1000*/  IMAD R2, R7.reuse, c[0x0][0x3b0], R2 ;  /* 0x0000ec0007027a24 */ /* 0x040fe400078e0202 */
[----:B------:R-:W-:Y:S02]  /*1010*/  IMAD R4, R7, c[0x0][0x3b4], R4 ;  /* 0x0000ed0007047a24 */ /* 0x000fe400078e0204 */
[----:B------:R-:W-:-:S04]  /*1020*/  @P0 IMAD R9, R5, c[0x0][0x28c], R9 ;  /* 0x0000a30005090a24 */ /* 0x000fc800078e0209 */
[C---:B------:R-:W-:Y:S02]  /*1030*/  @P0 IMAD R0, R9.reuse, c[0x0][0x3b8], R0 ;  /* 0x0000ee0009000a24 */ /* 0x040fe400078e0200 */
[C---:B------:R-:W-:Y:S02]  /*1040*/  @P0 IMAD R2, R9.reuse, c[0x0][0x3bc], R2 ;  /* 0x0000ef0009020a24 */ /* 0x040fe400078e0202 */
[----:B------:R-:W-:-:S05]  /*1050*/  @P0 IMAD R4, R9, c[0x0][0x3c0], R4 ;  /* 0x0000f00009040a24 */ /* 0x000fca00078e0204 */
.L_x_884:
[----:B------:R-:W-:-:S04]  /*1060*/  IADD3 R6, P0, R4, c[0x0][0x3d8], RZ ;  /* 0x0000f60004067a10 */ /* 0x000fc80007f1e0ff */
[----:B------:R-:W-:-:S05]  /*1070*/  IADD3.X R7, RZ, c[0x0][0x3dc], RZ, P0, !PT ;  /* 0x0000f700ff077a10 */ /* 0x000fca00007fe4ff */
[----:B------:R-:W2:Y:S01]  /*1080*/  LDG.E.U16 R6, [R6.64] ;  /* 0x0000000406067981 */ /* 0x000ea2000c1e1500 */
[----:B------:R-:W-:-:S04]  /*1090*/  IADD3 R8, P0, R2, c[0x0][0x3d0], RZ ;  /* 0x0000f40002087a10 */ /* 0x000fc80007f1e0ff */
[----:B------:R-:W-:-:S05]  /*10a0*/  IADD3.X R9, RZ, c[0x0][0x3d4], RZ, P0, !PT ;  /* 0x0000f500ff097a10 */ /* 0x000fca00007fe4ff */
[----:B------:R-:W3:Y:S01]  /*10b0*/  LDG.E.U16 R2, [R8.64] ;  /* 0x0000000408027981 */ /* 0x000ee2000c1e1500 */
[----:B------:R-:W-:Y:S01]  /*10c0*/  IADD3 R4, P1, R0, c[0x0][0x3c8], RZ ;  /* 0x0000f20000047a10 */ /* 0x000fe20007f3e0ff */
[----:B------:R-:W-:Y:S01]  /*10d0*/  BSSY B1, `(.L_x_885) ;  /* 0x0000066000017945 */ /* 0x000fe20003800000 */
[----:B--2---:R-:W-:-:S04]  /*10e0*/  PRMT R7, RZ, 0x5410, R6 ;  /* 0x00005410ff077816 */ /* 0x004fc80000000006 */
[----:B------:R-:W-:Y:S02]  /*10f0*/  FSETP.NEU.FTZ.AND P0, PT, R7, RZ, PT ;  /* 0x000000ff0700720b */ /* 0x000fe40003f1d000 */
[----:B---3--:R-:W-:-:S11]  /*1100*/  PRMT R0, RZ, 0x5410, R2 ;  /* 0x00005410ff007816 */ /* 0x008fd60000000002 */
[----:B------:R-:W0:Y:S02]  /*1110*/  @!P0 MUFU.RCP R5, R7 ;  /* 0x0000000700058308 */ /* 0x000e240000001000 */
[----:B0-----:R-:W-:Y:S01]  /*1120*/  @!P0 FMUL.FTZ R10, R0, R5 ;  /* 0x00000005000a8220 */ /* 0x001fe20000410000 */
[----:B------:R-:W-:-:S04]  /*1130*/  IADD3.X R5, RZ, c[0x0][0x3cc], RZ, P1, !PT ;  /* 0x0000f300ff057a10 */ /* 0x000fc80000ffe4ff */
        /* <DEDUP_REMOVED lines=29> */
.L_x_892:
[----:B------:R-:W-:Y:S01]  /*1310*/  FSETP.GEU.FTZ.AND P0, PT, R12, -R11, PT ;  /* 0x8000000b0c00720b */ /* 0x000fe20003f1e000 */
[----:B------:R-:W-:-:S12]  /*1320*/  FADD.FTZ R8, R8, -1 ;  /* 0xbf80000008087421 */ /* 0x000fd80000010000 */
[----:B------:R-:W-:Y:S02]  /*1330*/  @!P0 FADD.FTZ R8, R8, -1 ;  /* 0xbf80000008088421 */ /* 0x000fe40000010000 */
.L_x_891:
[----:B------:R-:W-:Y:S05]  /*1340*/  BSYNC B3 ;  /* 0x0000000000037941 */ /* 0x000fea0003800000 */
.L_x_890:
[----:B------:R-:W-:Y:S01]  /*1350*/  FFMA.FTZ R9, -R11, R8, R9 ;  /* 0x000000080b097223 */ /* 0x000fe20000010109 */
[----:B------:R-:W-:Y:S05]  /*1360*/  BRA `(.L_x_888) ;  /* 0x000001f000007947 */ /* 0x000fea0003800000 */
.L_x_889:
[----:B------:R-:W-:Y:S01]  /*1370*/  IADD3 R8, R10, -0xb800000, RZ ;  /* 0xf48000000a087810 */ /* 0x000fe20007ffe0ff */
[----:B------:R-:W-:Y:S01]  /*1380*/  BSSY B3, `(.L_x_893) ;  /* 0x000001b000037945 */ /* 0x000fe20003800000 */
[----:B------:R-:W-:Y:S02]  /*1390*/  FSETP.GT.FTZ.AND P0, PT, |R7|, RZ, PT ;  /* 0x000000ff0700720b */ /* 0x000fe40003f14200 */
[----:B------:R-:W-:Y:S02]  /*13a0*/  LOP3.LUT R8, R8, 0xff800000, RZ, 0xc0, !PT ;  /* 0xff80000008087812 */ /* 0x000fe400078ec0ff */
[C---:B------:R-:W-:Y:S02]  /*13b0*/  LOP3.LUT R7, R9.reuse, 0x7fffff, RZ, 0xc0, !PT ;  /* 0x007fffff09077812 */ /* 0x040fe400078ec0ff */
[C---:B------:R-:W-:Y:S02]  /*13c0*/  IADD3 R8, R9.reuse, -R8, RZ ;  /* 0x8000000809087210 */ /* 0x040fe40007ffe0ff */
[----:B------:R-:W-:-:S02]  /*13d0*/  ISETP.GT.U32.OR P0, PT, R9, 0x7f7fffff, !P0 ;  /* 0x7f7fffff0900780c */ /* 0x000fc40004704470 */
[----:B------:R-:W-:Y:S02]  /*13e0*/  LOP3.LUT P1, R8, R8, 0xff800000, RZ, 0xc0, !PT ;  /* 0xff80000008087812 */ /* 0x000fe4000782c0ff */
[----:B------:R-:W-:Y:S02]  /*13f0*/  LOP3.LUT R9, R10, 0xff800000, RZ, 0xc0, !PT ;  /* 0xff8000000a097812 */ /* 0x000fe400078ec0ff */
[----:B------:R-:W-:Y:S02]  /*1400*/  LOP3.LUT R7, R7, 0x3f800000, RZ, 0xfc, !PT ;  /* 0x3f80000007077812 */ /* 0x000fe400078efcff */
[----:B------:R-:W-:-:S07]  /*1410*/  FSEL R12, R9, +QNAN , !P0 ;  /* 0x7fffffff090c7808 */ /* 0x000fce0004000000 */
[----:B------:R-:W-:Y:S05]  /*1420*/  @!P1 BRA `(.L_x_894) ;  /* 0x0000010000009947 */ /* 0x000fea0003800000 */
[----:B------:R-:W-:-:S04]  /*1430*/  LOP3.LUT R9, R10, 0x7fffff, RZ, 0xc0, !PT ;  /* 0x007fffff0a097812 */ /* 0x000fc800078ec0ff */
[----:B------:R-:W-:-:S04]  /*1440*/  LOP3.LUT R13, R9, 0x3f800000, RZ, 0xfc, !PT ;  /* 0x3f800000090d7812 */ /* 0x000fc800078efcff */
[----:B------:R0:W1:Y:S03]  /*1450*/  MUFU.RCP R14, R13 ;  /* 0x0000000d000e7308 */ /* 0x0000660000001000 */
.L_x_895:
[----:B------:R-:W-:-:S04]  /*1460*/  IMNMX.U32 R9, R8, 0xb800000, PT ;  /* 0x0b80000008097817 */ /* 0x000fc80003800000 */
[C---:B------:R-:W-:Y:S01]  /*1470*/  IADD3 R8, -R9.reuse, R8, RZ ;  /* 0x0000000809087210 */ /* 0x040fe20007ffe1ff */
[----:B------:R-:W-:-:S03]  /*1480*/  IMAD.IADD R7, R9, 0x1, R7 ;  /* 0x0000000109077824 */ /* 0x000fc600078e0207 */
[----:B------:R-:W-:Y:S01]  /*1490*/  ISETP.NE.AND P1, PT, R8, RZ, PT ;  /* 0x000000ff0800720c */ /* 0x000fe20003f25270 */
[----:B-1----:R-:W-:-:S04]  /*14a0*/  FFMA.FTZ R10, R14, R7, -RZ ;  /* 0x000000070e0a7223 */ /* 0x002fc800000108ff */
        /* <DEDUP_REMOVED lines=8> */
.L_x_894:
[----:B------:R-:W-:Y:S05]  /*1530*/  BSYNC B3 ;  /* 0x0000000000037941 */ /* 0x000fea0003800000 */
.L_x_893:
[----:B------:R-:W-:-:S04]  /*1540*/  FMUL.FTZ R7, R7, 1.1920928955078125e-07 ;  /* 0x3400000007077820 */ /* 0x000fc80000410000 */
[----:B------:R-:W-:Y:S02]  /*1550*/  FMUL.FTZ R9, R12, R7 ;  /* 0x000000070c097220 */ /* 0x000fe40000410000 */
.L_x_888:
[----:B------:R-:W-:Y:S05]  /*1560*/  BSYNC B0 ;  /* 0x0000000000007941 */ /* 0x000fea0003800000 */
.L_x_887:
        /* <DEDUP_REMOVED lines=28> */
.L_x_886:
[----:B------:R-:W-:Y:S05]  /*1730*/  BSYNC B1 ;  /* 0x0000000000017941 */ /* 0x000fea0003800000 */
.L_x_885:
[----:B------:R1:W-:Y:S01]  /*1740*/  STG.E.U16 [R4.64], R9 ;  /* 0x0000000904007986 */ /* 0x0003e2000c101504 */
[----:B------:R-:W-:-:S03]  /*1750*/  IADD3 R3, R3, 0x80, RZ ;  /* 0x0000008003037810 */ /* 0x000fc60007ffe0ff */
.L_x_883:
[----:B------:R-:W-:Y:S05]  /*1760*/  BSYNC B2 ;  /* 0x0000000000027941 */ /* 0x000fea0003800000 */
.L_x_882:
[----:B------:R-:W-:Y:S01]  /*1770*/  ISETP.GE.AND P0, PT, R3, c[0x0][0x160], PT ;  /* 0x0000580003007a0c */ /* 0x000fe20003f06270 */
[----:B------:R-:W-:-:S12]  /*1780*/  BSSY B0, `(.L_x_896) ;  /* 0x00002de000007945 */ /* 0x000fd80003800000 */
[----:B------:R-:W-:Y:S05]  /*1790*/  @P0 BRA `(.L_x_897) ;  /* 0x00002dc000000947 */ /* 0x000fea0003800000 */
[----:B------:R-:W-:Y:S01]  /*17a0*/  ISETP.NE.AND P0, PT, RZ, c[0x0][0x168], PT ;  /* 0x00005a00ff007a0c */ /* 0x000fe20003f05270 */
[----:B------:R-:W-:Y:S01]  /*17b0*/  HFMA2.MMA R2, -RZ, RZ, 0, 0 ;  /* 0x00000000ff027435 */ /* 0x000fe200000001ff */
[----:B-1----:R-:W-:Y:S02]  /*17c0*/  MOV R4, RZ ;  /* 0x000000ff00047202 */ /* 0x002fe40000000f00 */
[----:B------:R-:W-:-:S09]  /*17d0*/  MOV R0, RZ ;  /* 0x000000ff00007202 */ /* 0x000fd20000000f00 */
[----:B------:R-:W-:Y:S05]  /*17e0*/  @!P0 BRA `(.L_x_898) ;  /* 0x00000f8000008947 */ /* 0x000fea0003800000 */
[----:B------:R-:W-:Y:S02]  /*17f0*/  MOV R2, RZ ;  /* 0x000000ff00027202 */ /* 0x000fe40000000f00 */
[----:B------:R-:W-:-:S03]  /*1800*/  MOV R5, c[0x0][0x168] ;  /* 0x00005a0000057a02 */ /* 0x000fc60000000f00 */
[----:B------:R-:W-:Y:S01]  /*1810*/  IMAD.HI.U32 R6, R3, c[0x0][0x170], R2 ;  /* 0x00005c0003067a27 */ /* 0x000fe200078e0002 */
[----:B------:R-:W-:-:S04]  /*1820*/  ISETP.NE.AND P0, PT, R5, 0x1, PT ;  /* 0x000000010500780c */ /* 0x000fc80003f05270 */
[----:B------:R-:W-:-:S04]  /*1830*/  SHF.R.U32.HI R7, RZ, c[0x0][0x174], R6 ;  /* 0x00005d00ff077a19 */ /* 0x000fc80000011606 */
[----:B------:R-:W-:-:S05]  /*1840*/  IADD3 R4, -R7, RZ, RZ ;  /* 0x000000ff07047210 */ /* 0x000fca0007ffe1ff */
[----:B------:R-:W-:-:S04]  /*1850*/  IMAD R4, R4, c[0x0][0x16c], R3 ;  /* 0x00005b0004047a24 */ /* 0x000fc800078e0203 */
[C---:B------:R-:W-:Y:S02]  /*1860*/  IMAD R0, R4.reuse, c[0x0][0x298], RZ ;  /* 0x0000a60004007a24 */ /* 0x040fe400078e02ff */
[C---:B------:R-:W-:Y:S02]  /*1870*/  IMAD R2, R4.reuse, c[0x0][0x29c], RZ ;  /* 0x0000a70004027a24 */ /* 0x040fe400078e02ff */
[----:B------:R-:W-:Y:S01]  /*1880*/  IMAD R4, R4, c[0x0][0x2a0], RZ ;  /* 0x0000a80004047a24 */ /* 0x000fe200078e02ff */
        /* <DEDUP_REMOVED lines=238> */
.L_x_898:
        /* <DEDUP_REMOVED lines=11> */
[----:B------:R-:W1:Y:S02]  /*2820*/  @!P0 MUFU.RCP R5, R7 ;  /* 0x0000000700058308 */ /* 0x000e640000001000 */
[----:B-1----:R-:W-:Y:S01]  /*2830*/  @!P0 FMUL.FTZ R10, R0, R5 ;  /* 0x00000005000a8220 */ /* 0x002fe20000410000 */
        /* <DEDUP_REMOVED lines=30> */
.L_x_906:
[----:B------:R-:W-:Y:S01]  /*2a20*/  FSETP.GEU.FTZ.AND P0, PT, R12, -R11, PT ;  /* 0x8000000b0c00720b */ /* 0x000fe20003f1e000 */
[----:B------:R-:W-:-:S12]  /*2a30*/  FADD.FTZ R8, R8, -1 ;  /* 0xbf80000008087421 */ /* 0x000fd80000010000 */
[----:B------:R-:W-:Y:S02]  /*2a40*/  @!P0 FADD.FTZ R8, R8, -1 ;  /* 0xbf80000008088421 */ /* 0x000fe40000010000 */
.L_x_905:
[----:B------:R-:W-:Y:S05]  /*2a50*/  BSYNC B3 ;  /* 0x0000000000037941 */ /* 0x000fea0003800000 */
.L_x_904:
[----:B------:R-:W-:Y:S01]  /*2a60*/  FFMA.FTZ R9, -R11, R8, R9 ;  /* 0x000000080b097223 */ /* 0x000fe20000010109 */
[----:B------:R-:W-:Y:S05]  /*2a70*/  BRA `(.L_x_902) ;  /* 0x000001f000007947 */ /* 0x000fea0003800000 */
.L_x_903:
        /* <DEDUP_REMOVED lines=13> */
[----:B0-----:R-:W-:-:S04]  /*2b50*/  LOP3.LUT R13, R9, 0x3f800000, RZ, 0xfc, !PT ;  /* 0x3f800000090d7812 */ /* 0x001fc800078efcff */
[----:B------:R0:W1:Y:S03]  /*2b60*/  MUFU.RCP R14, R13 ;  /* 0x0000000d000e7308 */ /* 0x0000660000001000 */
.L_x_909:
        /* <DEDUP_REMOVED lines=13> */
.L_x_908:
[----:B------:R-:W-:Y:S05]  /*2c40*/  BSYNC B3 ;  /* 0x0000000000037941 */ /* 0x000fea0003800000 */
.L_x_907:
[----:B------:R-:W-:-:S04]  /*2c50*/  FMUL.FTZ R7, R7, 1.1920928955078125e-07 ;  /* 0x3400000007077820 */ /* 0x000fc80000410000 */
[----:B------:R-:W-:Y:S02]  /*2c60*/  FMUL.FTZ R9, R12, R7 ;  /* 0x000000070c097220 */ /* 0x000fe40000410000 */
.L_x_902:
[----:B------:R-:W-:Y:S05]  /*2c70*/  BSYNC B1 ;  /* 0x0000000000017941 */ /* 0x000fea0003800000 */
.L_x_901:
        /* <DEDUP_REMOVED lines=28> */
.L_x_900:
[----:B------:R-:W-:Y:S05]  /*2e40*/  BSYNC B2 ;  /* 0x0000000000027941 */ /* 0x000fea0003800000 */
.L_x_899:
[----:B------:R1:W-:Y:S01]  /*2e50*/  STG.E.U16 [R4.64], R9 ;  /* 0x0000000904007986 */ /* 0x0003e2000c101504 */
[----:B------:R-:W-:-:S04]  /*2e60*/  IADD3 R3, R3, 0x80, RZ ;  /* 0x0000008003037810 */ /* 0x000fc80007ffe0ff */
[----:B------:R-:W-:-:S13]  /*2e70*/  ISETP.GE.AND P0, PT, R3, c[0x0][0x160], PT ;  /* 0x0000580003007a0c */ /* 0x000fda0003f06270 */
[----:B------:R-:W-:Y:S05]  /*2e80*/  @P0 BRA `(.L_x_897) ;  /* 0x000016d000000947 */ /* 0x000fea0003800000 */
[----:B-1----:R-:W-:Y:S01]  /*2e90*/  ISETP.NE.AND P0, PT, RZ, c[0x0][0x168], PT ;  /* 0x00005a00ff007a0c */ /* 0x002fe20003f05270 */
[----:B------:R-:W-:Y:S01]  /*2ea0*/  HFMA2.MMA R4, -RZ, RZ, 0, 0 ;  /* 0x00000000ff047435 */ /* 0x000fe200000001ff */
[----:B------:R-:W-:Y:S01]  /*2eb0*/  MOV R2, RZ ;  /* 0x000000ff00027202 */ /* 0x000fe20000000f00 */
[----:B------:R-:W-:-:S10]  /*2ec0*/  HFMA2.MMA R0, -RZ, RZ, 0, 0 ;  /* 0x00000000ff007435 */ /* 0x000fd400000001ff */
        /* <DEDUP_REMOVED lines=249> */
.L_x_910:
        /* <DEDUP_REMOVED lines=43> */
.L_x_918:
[----:B------:R-:W-:Y:S01]  /*4110*/  FSETP.GEU.FTZ.AND P0, PT, R12, -R11, PT ;  /* 0x8000000b0c00720b */ /* 0x000fe20003f1e000 */
[----:B------:R-:W-:-:S12]  /*4120*/  FADD.FTZ R8, R8, -1 ;  /* 0xbf80000008087421 */ /* 0x000fd80000010000 */
[----:B------:R-:W-:Y:S02]  /*4130*/  @!P0 FADD.FTZ R8, R8, -1 ;  /* 0xbf80000008088421 */ /* 0x000fe40000010000 */
.L_x_917:
[----:B------:R-:W-:Y:S05]  /*4140*/  BSYNC B3 ;  /* 0x0000000000037941 */ /* 0x000fea0003800000 */
.L_x_916:
[----:B------:R-:W-:Y:S01]  /*4150*/  FFMA.FTZ R9, -R11, R8, R9 ;  /* 0x000000080b097223 */ /* 0x000fe20000010109 */
[----:B------:R-:W-:Y:S05]  /*4160*/  BRA `(.L_x_914) ;  /* 0x000001f000007947 */ /* 0x000fea0003800000 */
.L_x_915:
        /* <DEDUP_REMOVED lines=15> */
.L_x_921:
        /* <DEDUP_REMOVED lines=13> */
.L_x_920:
[----:B------:R-:W-:Y:S05]  /*4330*/  BSYNC B3 ;  /* 0x0000000000037941 */ /* 0x000fea0003800000 */
.L_x_919:
[----:B------:R-:W-:-:S04]  /*4340*/  FMUL.FTZ R7, R7, 1.1920928955078125e-07 ;  /* 0x3400000007077820 */ /* 0x000fc80000410000 */
[----:B------:R-:W-:Y:S02]  /*4350*/  FMUL.FTZ R9, R12, R7 ;  /* 0x000000070c097220 */ /* 0x000fe40000410000 */
.L_x_914:
[----:B------:R-:W-:Y:S05]  /*4360*/  BSYNC B1 ;  /* 0x0000000000017941 */ /* 0x000fea0003800000 */
.L_x_913:
        /* <DEDUP_REMOVED lines=28> */
.L_x_912:
[----:B------:R-:W-:Y:S05]  /*4530*/  BSYNC B2 ;  /* 0x0000000000027941 */ /* 0x000fea0003800000 */
.L_x_911:
[----:B------:R1:W-:Y:S01]  /*4540*/  STG.E.U16 [R4.64], R9 ;  /* 0x0000000904007986 */ /* 0x0003e2000c101504 */
[----:B------:R-:W-:-:S03]  /*4550*/  IADD3 R3, R3, 0x80, RZ ;  /* 0x0000008003037810 */ /* 0x000fc60007ffe0ff */
.L_x_897:
[----:B-1----:R-:W-:Y:S05]  /*4560*/  BSYNC B0 ;  /* 0x0000000000007941 */ /* 0x002fea0003800000 */
.L_x_896:
[----:B------:R-:W-:-:S13]  /*4570*/  ISETP.GE.AND P0, PT, R3, c[0x0][0x160], PT ;  /* 0x0000580003007a0c */ /* 0x000fda0003f06270 */
[----:B------:R-:W-:Y:S05]  /*4580*/  @P0 EXIT ;  /* 0x000000000000094d */ /* 0x000fea0003800000 */
[----:B------:R-:W-:Y:S01]  /*4590*/  ISETP.NE.AND P0, PT, RZ, c[0x0][0x168], PT ;  /* 0x00005a00ff007a0c */ /* 0x000fe20003f05270 */
[----:B------:R-:W-:Y:S01]  /*45a0*/  HFMA2.MMA R2, -RZ, RZ, 0, 0 ;  /* 0x00000000ff027435 */ /* 0x000fe200000001ff */
[----:B------:R-:W-:Y:S02]  /*45b0*/  MOV R4, RZ ;  /* 0x000000ff00047202 */ /* 0x000fe40000000f00 */
        /* <DEDUP_REMOVED lines=250> */
.L_x_922:
[----:B------:R-:W-:-:S04]  /*5560*/  IADD3 R8, P0, R4, c[0x0][0x3d8], RZ ;  /* 0x0000f60004087a10 */ /* 0x000fc80007f1e0ff */
[----:B------:R-:W-:-:S05]  /*5570*/  IADD3.X R9, RZ, c[0x0][0x3dc], RZ, P0, !PT ;  /* 0x0000f700ff097a10 */ /* 0x000fca00007fe4ff */
[----:B------:R-:W2:Y:S01]  /*5580*/  LDG.E.U16 R4, [R8.64] ;  /* 0x0000000408047981 */ /* 0x000ea2000c1e1500 */
[----:B------:R-:W-:-:S04]  /*5590*/  IADD3 R6, P0, R2, c[0x0][0x3d0], RZ ;  /* 0x0000f40002067a10 */ /* 0x000fc80007f1e0ff */
[----:B------:R-:W-:-:S05]  /*55a0*/  IADD3.X R7, RZ, c[0x0][0x3d4], RZ, P0, !PT ;  /* 0x0000f500ff077a10 */ /* 0x000fca00007fe4ff */
[----:B------:R2:W3:Y:S01]  /*55b0*/  LDG.E.U16 R5, [R6.64] ;  /* 0x0000000406057981 */ /* 0x0004e2000c1e1500 */
        /* <DEDUP_REMOVED lines=37> */
.L_x_930:
[----:B------:R-:W-:Y:S01]  /*5810*/  FSETP.GEU.FTZ.AND P0, PT, R11, -R10, PT ;  /* 0x8000000a0b00720b */ /* 0x000fe20003f1e000 */
[----:B------:R-:W-:-:S12]  /*5820*/  FADD.FTZ R6, R6, -1 ;  /* 0xbf80000006067421 */ /* 0x000fd80000010000 */
[----:B------:R-:W-:Y:S02]  /*5830*/  @!P0 FADD.FTZ R6, R6, -1 ;  /* 0xbf80000006068421 */ /* 0x000fe40000010000 */
.L_x_929:
[----:B------:R-:W-:Y:S05]  /*5840*/  BSYNC B2 ;  /* 0x0000000000027941 */ /* 0x000fea0003800000 */
.L_x_928:
[----:B------:R-:W-:Y:S01]  /*5850*/  FFMA.FTZ R9, -R10, R6, R9 ;  /* 0x000000060a097223 */ /* 0x000fe20000010109 */
[----:B------:R-:W-:Y:S05]  /*5860*/  BRA `(.L_x_926) ;  /* 0x000001f000007947 */ /* 0x000fea0003800000 */
.L_x_927:
[----:B------:R-:W-:Y:S01]  /*5870*/  IADD3 R6, R10, -0xb800000, RZ ;  /* 0xf48000000a067810 */ /* 0x000fe20007ffe0ff */
[----:B------:R-:W-:Y:S01]  /*5880*/  BSSY B2, `(.L_x_931) ;  /* 0x000001b000027945 */ /* 0x000fe20003800000 */
[----:B------:R-:W-:Y:S02]  /*5890*/  FSETP.GT.FTZ.AND P0, PT, |R7|, RZ, PT ;  /* 0x000000ff0700720b */ /* 0x000fe40003f14200 */
[----:B------:R-:W-:Y:S02]  /*58a0*/  LOP3.LUT R6, R6, 0xff800000, RZ, 0xc0, !PT ;  /* 0xff80000006067812 */ /* 0x000fe400078ec0ff */
[C---:B------:R-:W-:Y:S02]  /*58b0*/  ISETP.GT.U32.OR P0, PT, R9.reuse, 0x7f7fffff, !P0 ;  /* 0x7f7fffff0900780c */ /* 0x040fe40004704470 */
[C---:B------:R-:W-:Y:S02]  /*58c0*/  IADD3 R8, R9.reuse, -R6, RZ ;  /* 0x8000000609087210 */ /* 0x040fe40007ffe0ff */
[----:B------:R-:W-:-:S02]  /*58d0*/  LOP3.LUT R6, R9, 0x7fffff, RZ, 0xc0, !PT ;  /* 0x007fffff09067812 */ /* 0x000fc400078ec0ff */
[----:B------:R-:W-:Y:S02]  /*58e0*/  LOP3.LUT P1, R8, R8, 0xff800000, RZ, 0xc0, !PT ;  /* 0xff80000008087812 */ /* 0x000fe4000782c0ff */
[----:B------:R-:W-:Y:S02]  /*58f0*/  LOP3.LUT R7, R10, 0xff800000, RZ, 0xc0, !PT ;  /* 0xff8000000a077812 */ /* 0x000fe400078ec0ff */
[----:B------:R-:W-:Y:S02]  /*5900*/  LOP3.LUT R6, R6, 0x3f800000, RZ, 0xfc, !PT ;  /* 0x3f80000006067812 */ /* 0x000fe400078efcff */
[----:B------:R-:W-:-:S07]  /*5910*/  FSEL R11, R7, +QNAN , !P0 ;  /* 0x7fffffff070b7808 */ /* 0x000fce0004000000 */
[----:B------:R-:W-:Y:S05]  /*5920*/  @!P1 BRA `(.L_x_932) ;  /* 0x0000010000009947 */ /* 0x000fea0003800000 */
[----:B------:R-:W-:-:S04]  /*5930*/  LOP3.LUT R7, R10, 0x7fffff, RZ, 0xc0, !PT ;  /* 0x007fffff0a077812 */ /* 0x000fc800078ec0ff */
[----:B------:R-:W-:-:S04]  /*5940*/  LOP3.LUT R12, R7, 0x3f800000, RZ, 0xfc, !PT ;  /* 0x3f800000070c7812 */ /* 0x000fc800078efcff */
[----:B0-----:R0:W1:Y:S03]  /*5950*/  MUFU.RCP R13, R12 ;  /* 0x0000000c000d7308 */ /* 0x0010660000001000 */
.L_x_933:
[----:B------:R-:W-:-:S04]  /*5960*/  IMNMX.U32 R7, R8, 0xb800000, PT ;  /* 0x0b80000008077817 */ /* 0x000fc80003800000 */
[C---:B------:R-:W-:Y:S02]  /*5970*/  IADD3 R6, R7.reuse, R6, RZ ;  /* 0x0000000607067210 */ /* 0x040fe40007ffe0ff */
[----:B------:R-:W-:-:S03]  /*5980*/  IADD3 R8, -R7, R8, RZ ;  /* 0x0000000807087210 */ /* 0x000fc60007ffe1ff */
[----:B-1----:R-:W-:Y:S01]  /*5990*/  FFMA.FTZ R9, R13, R6, -RZ ;  /* 0x000000060d097223 */ /* 0x002fe200000108ff */
[----:B------:R-:W-:-:S03]  /*59a0*/  ISETP.NE.AND P1, PT, R8, RZ, PT ;  /* 0x000000ff0800720c */ /* 0x000fc60003f25270 */
        /* <DEDUP_REMOVED lines=8> */
.L_x_932:
[----:B------:R-:W-:Y:S05]  /*5a30*/  BSYNC B2 ;  /* 0x0000000000027941 */ /* 0x000fea0003800000 */
.L_x_931:
[----:B------:R-:W-:-:S04]  /*5a40*/  FMUL.FTZ R6, R6, 1.1920928955078125e-07 ;  /* 0x3400000006067820 */ /* 0x000fc80000410000 */
[----:B------:R-:W-:Y:S02]  /*5a50*/  FMUL.FTZ R9, R11, R6 ;  /* 0x000000060b097220 */ /* 0x000fe40000410000 */
.L_x_926:
[----:B------:R-:W-:Y:S05]  /*5a60*/  BSYNC B1 ;  /* 0x0000000000017941 */ /* 0x000fea0003800000 */
.L_x_925:
        /* <DEDUP_REMOVED lines=28> */
.L_x_924:
[----:B------:R-:W-:Y:S05]  /*5c30*/  BSYNC B0 ;  /* 0x0000000000007941 */ /* 0x000fea0003800000 */
.L_x_923:
[----:B------:R-:W-:Y:S01]  /*5c40*/  STG.E.U16 [R2.64], R8 ;  /* 0x0000000802007986 */ /* 0x000fe2000c101504 */
[----:B------:R-:W-:Y:S05]  /*5c50*/  EXIT ;  /* 0x000000000000794d */ /* 0x000fea0003800000 */
.L_x_934:
        /* <DEDUP_REMOVED lines=10> */
.L_x_32544:


//--------------------- .text._ZN2at6native27unrolled_elementwise_kernelINS0_13BinaryFunctorIN3c108BFloat16ES4_S4_ZZZNS0_15binary_internal21div_floor_kernel_cudaERNS_18TensorIteratorBaseEENKUlvE1_clEvENKUlvE2_clEvEUlS4_S4_E_EESt5arrayIPcLm3EELi4E23TrivialOffsetCalculatorILi2EjESF_ILi1EjENS0_6memory15LoadWithoutCastENSI_16StoreWithoutCastEEEviT_T0_T2_T3_T4_T5_ --------------------------
	.section	.text._ZN2at6native27unrolled_elementwise_kernelINS0_13BinaryFunctorIN3c108BFloat16ES4_S4_ZZZNS0_15binary_internal21div_floor_kernel_cudaERNS_18TensorIteratorBaseEENKUlvE1_clEvENKUlvE2_clEvEUlS4_S4_E_EESt5arrayIPcLm3EELi4E23TrivialOffsetCalculatorILi2EjESF_ILi1EjENS0_6memory15LoadWithoutCastENSI_16StoreWithoutCastEEEviT_T0_T2_T3_T4_T5_,"ax",@progbits
	.sectioninfo	@"SHI_REGISTERS=28"
	.align	128
        .global         _ZN2at6native27unrolled_elementwise_kernelINS0_13BinaryFunctorIN3c108BFloat16ES4_S4_ZZZNS0_15binary_internal21div_floor_kernel_cudaERNS_18TensorIteratorBaseEENKUlvE1_clEvENKUlvE2_clEvEUlS4_S4_E_EESt5arrayIPcLm3EELi4E23TrivialOffsetCalculatorILi2EjESF_ILi1EjENS0_6memory15LoadWithoutCastENSI_16StoreWithoutCastEEEviT_T0_T2_T3_T4_T5_
        .type           _ZN2at6native27unrolled_elementwise_kernelINS0_13BinaryFunctorIN3c108BFloat16ES4_S4_ZZZNS0_15binary_internal21div_floor_kernel_cudaERNS_18TensorIteratorBaseEENKUlvE1_clEvENKUlvE2_clEvEUlS4_S4_E_EESt5arrayIPcLm3EELi4E23TrivialOffsetCalculatorILi2EjESF_ILi1EjENS0_6memory15LoadWithoutCastENSI_16StoreWithoutCastEEEviT_T0_T2_T3_T4_T5_,@function
        .size           _ZN2at6native27unrolled_elementwise_kernelINS0_13BinaryFunctorIN3c108BFloat16ES4_S4_ZZZNS0_15binary_internal21div_floor_kernel_cudaERNS_18TensorIteratorBaseEENKUlvE1_clEvENKUlvE2_clEvEUlS4_S4_E_EESt5arrayIPcLm3EELi4E23TrivialOffsetCalculatorILi2EjESF_ILi1EjENS0_6memory15LoadWithoutCastENSI_16StoreWithoutCastEEEviT_T0_T2_T3_T4_T5_,(.L_x_32545 - _ZN2at6native27unrolled_elementwise_kernelINS0_13BinaryFunctorIN3c108BFloat16ES4_S4_ZZZNS0_15binary_internal21div_floor_kernel_cudaERNS_18TensorIteratorBaseEENKUlvE1_clEvENKUlvE2_clEvEUlS4_S4_E_EESt5arrayIPcLm3EELi4E23TrivialOffsetCalculatorILi2EjESF_ILi1EjENS0_6memory15LoadWithoutCastENSI_16StoreWithoutCastEEEviT_T0_T2_T3_T4_T5_)
        .other          _ZN2at6native27unrolled_elementwise_kernelINS0_13BinaryFunctorIN3c108BFloat16ES4_S4_ZZZNS0_15binary_internal21div_floor_kernel_cudaERNS_18TensorIteratorBaseEENKUlvE1_clEvENKUlvE2_clEvEUlS4_S4_E_EESt5arrayIPcLm3EELi4E23TrivialOffsetCalculatorILi2EjESF_ILi1EjENS0_6memory15LoadWithoutCastENSI_16StoreWithoutCastEEEviT_T0_T2_T3_T4_T5_,@"STO_CUDA_ENTRY STV_DEFAULT"
_ZN2at6native27unrolled_elementwise_kernelINS0_13BinaryFunctorIN3c108BFloat16ES4_S4_ZZZNS0_15binary_internal21div_floor_kernel_cudaERNS_18TensorIteratorBaseEENKUlvE1_clEvENKUlvE2_clEvEUlS4_S4_E_EESt5arrayIPcLm3EELi4E23TrivialOffsetCalculatorILi2EjESF_ILi1EjENS0_6memory15LoadWithoutCastENSI_16StoreWithoutCastEEEviT_T0_T2_T3_T4_T5_:
.text._ZN2at6native27unrolled_elementwise_kernelINS0_13BinaryFunctorIN3c108BFloat16ES4_S4_ZZZNS0_15binary_internal21div_floor_kernel_cudaERNS_18TensorIteratorBaseEENKUlvE1_clEvENKUlvE2_clEvEUlS4_S4_E_EESt5arrayIPcLm3EELi4E23TrivialOffsetCalculatorILi2EjESF_ILi1EjENS0_6memory15LoadWithoutCastENSI_16StoreWithoutCastEEEviT_T0_T2_T3_T4_T5_:
[----:B------:R-:W-:Y:S02]  /*0000*/  IMAD.MOV.U32 R1, RZ, RZ, c[0x0][0x28] ;  /* 0x00000a00ff017624 */ /* 0x000fe400078e00ff */
[----:B------:R-:W0:Y:S01]  /*0010*/  S2R R14, SR_CTAID.X ;  /* 0x00000000000e7919 */ /* 0x000e220000002500 */
[----:B------:R-:W-:Y:S01]  /*0020*/  IMAD.MOV.U32 R13, RZ, RZ, -0x200 ;  /* 0xfffffe00ff0d7424 */ /* 0x000fe200078e00ff */
[----:B------:R-:W-:Y:S01]  /*0030*/  PRMT R21, RZ, 0x7610, R21 ;  /* 0x00007610ff157816 */ /* 0x000fe20000000015 */
[----:B------:R-:W-:Y:S01]  /*0040*/  ULDC.64 UR4, c[0x0][0x118] ;  /* 0x0000460000047ab9 */ /* 0x000fe20000000a00 */
[----:B------:R-:W1:Y:S01]  /*0050*/  S2R R17, SR_TID.X ;  /* 0x0000000000117919 */ /* 0x000e620000002100 */
[----:B------:R-:W-:Y:S02]  /*0060*/  PRMT R20, RZ, 0x7610, R20 ;  /* 0x00007610ff147816 */ /* 0x000fe40000000014 */
[----:B------:R-:W-:Y:S01]  /*0070*/  PRMT R19, RZ, 0x7610, R19 ;  /* 0x00007610ff137816 */ /* 0x000fe20000000013 */
[----:B0-----:R-:W-:Y:S02]  /*0080*/  IMAD R13, R14, R13, c[0x0][0x160] ;  /* 0x000058000e0d7624 */ /* 0x001fe400078e020d */
[----:B-1----:R-:W-:-:S03]  /*0090*/  IMAD.MOV.U32 R7, RZ, RZ, R17 ;  /* 0x000000ffff077224 */ /* 0x002fc600078e0011 */
[----:B------:R-:W-:-:S13]  /*00a0*/  ISETP.GE.AND P2, PT, R17, R13, PT ;  /* 0x0000000d1100720c */ /* 0x000fda0003f46270 */
[----:B------:R-:W-:Y:S01]  /*00b0*/  @!P2 IMAD R4, R14, 0x200, R7 ;  /* 0x000002000e04a824 */ /* 0x000fe200078e0207 */
[----:B------:R-:W-:Y:S01]  /*00c0*/  @!P2 IADD3 R7, R7, 0x80, RZ ;  /* 0x000000800707a810 */ /* 0x000fe20007ffe0ff */
[----:B------:R-:W-:-:S03]  /*00d0*/  @!P2 IMAD.MOV.U32 R5, RZ, RZ, 0x2 ;  /* 0x00000002ff05a424 */ /* 0x000fc600078e00ff */
[----:B------:R-:W-:Y:S01]  /*00e0*/  ISETP.GE.AND P0, PT, R7, R13, PT ;  /* 0x0000000d0700720c */ /* 0x000fe20003f06270 */
[----:B------:R-:W-:-:S04]  /*00f0*/  @!P2 IMAD.WIDE.U32 R2, R4, R5, c[0x0][0x170] ;  /* 0x00005c000402a625 */ /* 0x000fc800078e0005 */
[----:B------:R-:W-:Y:S01]  /*0100*/  @!P2 IMAD.WIDE.U32 R4, R4, R5, c[0x0][0x178] ;  /* 0x00005e000404a625 */ /* 0x000fe200078e0005 */
[----:B------:R0:W5:Y:S01]  /*0110*/  @!P2 LDG.E.U16 R21, [R2.64] ;  /* 0x000000040215a981 */ /* 0x000162000c1e1500 */
[----:B------:R-:W-:Y:S02]  /*0120*/  PRMT R18, RZ, 0x7610, R18 ;  /* 0x00007610ff127816 */ /* 0x000fe40000000012 */
[----:B------:R-:W-:Y:S01]  /*0130*/  PRMT R16, RZ, 0x7610, R16 ;  /* 0x00007610ff107816 */ /* 0x000fe20000000010 */
[----:B------:R1:W5:Y:S03]  /*0140*/  @!P2 LDG.E.U16 R20, [R4.64] ;  /* 0x000000040414a981 */ /* 0x000366000c1e1500 */
[----:B------:R-:W-:Y:S01]  /*0150*/  @!P0 IMAD R11, R14, 0x200, R7 ;  /* 0x000002000e0b8824 */ /* 0x000fe200078e0207 */
[----:B------:R-:W-:Y:S01]  /*0160*/  @!P0 IADD3 R7, R7, 0x80, RZ ;  /* 0x0000008007078810 */ /* 0x000fe20007ffe0ff */
[----:B------:R-:W-:-:S03]  /*0170*/  @!P0 IMAD.MOV.U32 R22, RZ, RZ, 0x2 ;  /* 0x00000002ff168424 */ /* 0x000fc600078e00ff */
[----:B------:R-:W-:Y:S01]  /*0180*/  ISETP.GE.AND P3, PT, R7, R13, PT ;  /* 0x0000000d0700720c */ /* 0x000fe20003f66270 */
[CC--:B------:R-:W-:Y:S01]  /*0190*/  @!P0 IMAD.WIDE.U32 R8, R11.reuse, R22.reuse, c[0x0][0x170] ;  /* 0x00005c000b088625 */ /* 0x0c0fe200078e0016 */
[----:B------:R-:W-:Y:S02]  /*01a0*/  PRMT R15, RZ, 0x7610, R15 ;  /* 0x00007610ff0f7816 */ /* 0x000fe4000000000f */
[----:B------:R-:W-:Y:S01]  /*01b0*/  PRMT R12, RZ, 0x7610, R12 ;  /* 0x00007610ff0c7816 */ /* 0x000fe2000000000c */
[----:B0-----:R-:W-:Y:S01]  /*01c0*/  @!P0 IMAD.WIDE.U32 R2, R11, R22, c[0x0][0x178] ;  /* 0x00005e000b028625 */ /* 0x001fe200078e0016 */
[----:B------:R0:W5:Y:S01]  /*01d0*/  @!P0 LDG.E.U16 R19, [R8.64] ;  /* 0x0000000408138981 */ /* 0x000162000c1e1500 */
[----:B------:R-:W-:-:S03]  /*01e0*/  PRMT R0, RZ, 0x7610, R0 ;  /* 0x00007610ff007816 */ /* 0x000fc60000000000 */
[----:B------:R2:W5:Y:S03]  /*01f0*/  @!P0 LDG.E.U16 R18, [R2.64] ;  /* 0x0000000402128981 */ /* 0x000566000c1e1500 */
[----:B------:R-:W-:Y:S01]  /*0200*/  @!P3 IMAD R6, R14, 0x200, R7 ;  /* 0x000002000e06b824 */ /* 0x000fe200078e0207 */
[----:B------:R-:W-:-:S04]  /*0210*/  @!P3 IADD3 R7, R7, 0x80, RZ ;  /* 0x000000800707b810 */ /* 0x000fc80007ffe0ff */
[----:B------:R-:W-:Y:S01]  /*0220*/  ISETP.GE.AND P1, PT, R7, R13, PT ;  /* 0x0000000d0700720c */ /* 0x000fe20003f26270 */
[----:B------:R-:W-:-:S04]  /*0230*/  @!P3 IMAD.MOV.U32 R23, RZ, RZ, 0x2 ;  /* 0x00000002ff17b424 */ /* 0x000fc800078e00ff */
[----:B-1----:R-:W-:-:S05]  /*0240*/  @!P3 IMAD.WIDE.U32 R4, R6, R23, c[0x0][0x170] ;  /* 0x00005c000604b625 */ /* 0x002fca00078e0017 */
[----:B------:R2:W5:Y:S03]  /*0250*/  @!P3 LDG.E.U16 R16, [R4.64] ;  /* 0x000000040410b981 */ /* 0x000566000c1e1500 */
[----:B------:R-:W-:Y:S02]  /*0260*/  @!P1 IMAD R10, R14, 0x200, R7 ;  /* 0x000002000e0a9824 */ /* 0x000fe400078e0207 */
[----:B------:R-:W-:Y:S02]  /*0270*/  @!P1 IMAD.MOV.U32 R25, RZ, RZ, 0x2 ;  /* 0x00000002ff199424 */ /* 0x000fe400078e00ff */
[----:B------:R-:W-:-:S04]  /*0280*/  @!P3 IMAD.WIDE.U32 R6, R6, R23, c[0x0][0x178] ;  /* 0x00005e000606b625 */ /* 0x000fc800078e0017 */
[CC--:B0-----:R-:W-:Y:S01]  /*0290*/  @!P1 IMAD.WIDE.U32 R8, R10.reuse, R25.reuse, c[0x0][0x170] ;  /* 0x00005c000a089625 */ /* 0x0c1fe200078e0019 */
[----:B------:R2:W5:Y:S03]  /*02a0*/  @!P3 LDG.E.U16 R15, [R6.64] ;  /* 0x00000004060fb981 */ /* 0x000566000c1e1500 */
[----:B------:R-:W-:Y:S01]  /*02b0*/  @!P1 IMAD.WIDE.U32 R10, R10, R25, c[0x0][0x178] ;  /* 0x00005e000a0a9625 */ /* 0x000fe200078e0019 */
[----:B------:R2:W5:Y:S04]  /*02c0*/  @!P1 LDG.E.U16 R12, [R8.64] ;  /* 0x00000004080c9981 */ /* 0x000568000c1e1500 */
[----:B------:R2:W5:Y:S01]  /*02d0*/  @!P1 LDG.E.U16 R0, [R10.64] ;  /* 0x000000040a009981 */ /* 0x000562000c1e1500 */
[----:B------:R-:W-:Y:S01]  /*02e0*/  BSSY B1, `(.L_x_935) ;  /* 0x0000066000017945 */ /* 0x000fe20003800000 */
[----:B------:R-:W-:Y:S05]  /*02f0*/  @P2 BRA `(.L_x_936) ;  /* 0x0000064000002947 */ /* 0x000fea0003800000 */
[----:B--2--5:R-:W-:Y:S02]  /*0300*/  PRMT R5, RZ, 0x5410, R20 ;  /* 0x00005410ff057816 */ /* 0x024fe40000000014 */
        /* <DEDUP_REMOVED lines=33> */
.L_x_942:
[----:B------:R-:W-:Y:S01]  /*0520*/  FSETP.GEU.FTZ.AND P0, PT, R8, -R7, PT ;  /* 0x800000070800720b */ /* 0x000fe20003f1e000 */
[----:B------:R-:W-:-:S12]  /*0530*/  FADD.FTZ R4, R4, -1 ;  /* 0xbf80000004047421 */ /* 0x000fd80000010000 */
[----:B------:R-:W-:Y:S02]  /*0540*/  @!P0 FADD.FTZ R4, R4, -1 ;  /* 0xbf80000004048421 */ /* 0x000fe40000010000 */
.L_x_941:
[----:B------:R-:W-:Y:S05]  /*0550*/  BSYNC B2 ;  /* 0x0000000000027941 */ /* 0x000fea0003800000 */
.L_x_940:
[----:B------:R-:W-:Y:S01]  /*0560*/  FFMA.FTZ R3, -R7, R4, R3 ;  /* 0x0000000407037223 */ /* 0x000fe20000010103 */
[----:B------:R-:W-:Y:S05]  /*0570*/  BRA `(.L_x_938) ;  /* 0x000001f000007947 */ /* 0x000fea0003800000 */
.L_x_939:
        /* <DEDUP_REMOVED lines=15> */
.L_x_945:
        /* <DEDUP_REMOVED lines=13> */
.L_x_944:
[----:B------:R-:W-:Y:S05]  /*0740*/  BSYNC B2 ;  /* 0x0000000000027941 */ /* 0x000fea0003800000 */
.L_x_943:
[----:B------:R-:W-:-:S04]  /*0750*/  FMUL.FTZ R4, R4, 1.1920928955078125e-07 ;  /* 0x3400000004047820 */ /* 0x000fc80000410000 */
[----:B------:R-:W-:Y:S02]  /*0760*/  FMUL.FTZ R3, R3, R4 ;  /* 0x0000000403037220 */ /* 0x000fe40000410000 */
.L_x_938:
[----:B------:R-:W-:Y:S05]  /*0770*/  BSYNC B0 ;  /* 0x0000000000007941 */ /* 0x000fea0003800000 */
.L_x_937:
        /* <DEDUP_REMOVED lines=28> */
.L_x_936:
[----:B------:R-:W-:Y:S05]  /*0940*/  BSYNC B1 ;  /* 0x0000000000017941 */ /* 0x000fea0003800000 */
.L_x_935:
[----:B--2---:R-:W-:Y:S01]  /*0950*/  IADD3 R2, R17, 0x80, RZ ;  /* 0x0000008011027810 */ /* 0x004fe20007ffe0ff */
        /* <DEDUP_REMOVED lines=17> */
[----:B0-----:R-:W-:Y:S01]  /*0a70*/  FADD.FTZ R9, |R7|, -RZ ;  /* 0x800000ff07097221 */ /* 0x001fe20000010200 */
        /* <DEDUP_REMOVED lines=19> */
.L_x_953:
[----:B------:R-:W-:Y:S01]  /*0bb0*/  FSETP.GEU.FTZ.AND P0, PT, R10, -R9, PT ;  /* 0x800000090a00720b */ /* 0x000fe20003f1e000 */
[----:B------:R-:W-:-:S12]  /*0bc0*/  FADD.FTZ R6, R6, -1 ;  /* 0xbf80000006067421 */ /* 0x000fd80000010000 */
[----:B------:R-:W-:Y:S02]  /*0bd0*/  @!P0 FADD.FTZ R6, R6, -1 ;  /* 0xbf80000006068421 */ /* 0x000fe40000010000 */
.L_x_952:
[----:B------:R-:W-:Y:S05]  /*0be0*/  BSYNC B2 ;  /* 0x0000000000027941 */ /* 0x000fea0003800000 */
.L_x_951:
[----:B------:R-:W-:Y:S01]  /*0bf0*/  FFMA.FTZ R5, -R9, R6, R5 ;  /* 0x0000000609057223 */ /* 0x000fe20000010105 */
[----:B------:R-:W-:Y:S05]  /*0c00*/  BRA `(.L_x_949) ;  /* 0x000001f000007947 */ /* 0x000fea0003800000 */
.L_x_950:
        /* <DEDUP_REMOVED lines=14> */
[----:B------:R1:W2:Y:S03]  /*0cf0*/  MUFU.RCP R21, R11 ;  /* 0x0000000b00157308 */ /* 0x0002a60000001000 */
.L_x_956:
[----:B------:R-:W-:-:S05]  /*0d00*/  IMNMX.U32 R7, R8, 0xb800000, PT ;  /* 0x0b80000008077817 */ /* 0x000fca0003800000 */
[----:B------:R-:W-:Y:S02]  /*0d10*/  IMAD.IADD R6, R7, 0x1, R6 ;  /* 0x0000000107067824 */ /* 0x000fe400078e0206 */
[----:B------:R-:W-:Y:S02]  /*0d20*/  IMAD.IADD R8, R8, 0x1, -R7 ;  /* 0x0000000108087824 */ /* 0x000fe400078e0a07 */
[----:B0-2---:R-:W-:-:S03]  /*0d30*/  FFMA.FTZ R9, R21, R6, -RZ ;  /* 0x0000000615097223 */ /* 0x005fc600000108ff */
[----:B------:R-:W-:Y:S01]  /*0d40*/  ISETP.NE.AND P1, PT, R8, RZ, PT ;  /* 0x000000ff0800720c */ /* 0x000fe20003f25270 */
[----:B------:R-:W-:-:S04]  /*0d50*/  FFMA.FTZ R10, -R11, R9, R6 ;  /* 0x000000090b0a7223 */ /* 0x000fc80000010106 */
[----:B------:R-:W-:-:S04]  /*0d60*/  FFMA.FTZ R9, R21, R10, R9 ;  /* 0x0000000a15097223 */ /* 0x000fc80000010009 */
[----:B------:R-:W-:-:S04]  /*0d70*/  FFMA.FTZ R10, -R11, R9, R6 ;  /* 0x000000090b0a7223 */ /* 0x000fc80000010106 */
[----:B------:R-:W-:-:S04]  /*0d80*/  FFMA.FTZ.RZ R10, R21, R10, R9 ;  /* 0x0000000a150a7223 */ /* 0x000fc8000001c009 */
[----:B------:R-:W0:Y:S02]  /*0d90*/  FRND.TRUNC R9, R10 ;  /* 0x0000000a00097307 */ /* 0x000e24000020d000 */
[----:B0-----:R-:W-:-:S05]  /*0da0*/  FFMA.FTZ R6, -R11, R9, R6 ;  /* 0x000000090b067223 */ /* 0x001fca0000010106 */
[----:B------:R-:W-:-:S13]  /*0db0*/  ISETP.NE.AND P0, PT, R6, RZ, PT ;  /* 0x000000ff0600720c */ /* 0x000fda0003f05270 */
[----:B------:R-:W-:Y:S05]  /*0dc0*/  @P0 BRA P1, `(.L_x_956) ;  /* 0xffffff3000000947 */ /* 0x000fea000083ffff */
.L_x_955:
[----:B------:R-:W-:Y:S05]  /*0dd0*/  BSYNC B2 ;  /* 0x0000000000027941 */ /* 0x000fea0003800000 */
.L_x_954:
[----:B------:R-:W-:-:S04]  /*0de0*/  FMUL.FTZ R6, R6, 1.1920928955078125e-07 ;  /* 0x3400000006067820 */ /* 0x000fc80000410000 */
[----:B------:R-:W-:Y:S02]  /*0df0*/  FMUL.FTZ R5, R5, R6 ;  /* 0x0000000605057220 */ /* 0x000fe40000410000 */
.L_x_949:
[----:B------:R-:W-:Y:S05]  /*0e00*/  BSYNC B0 ;  /* 0x0000000000007941 */ /* 0x000fea0003800000 */
.L_x_948:
[C---:B------:R-:W-:Y:S02]  /*0e10*/  FSETP.GTU.FTZ.AND P0, PT, |R5|.reuse, +INF , PT ;  /* 0x7f8000000500780b */ /* 0x040fe40003f1c200 */
[C---:B------:R-:W-:Y:S02]  /*0e20*/  LOP3.LUT R4, R5.reuse, 0x80000000, R4, 0xb8, !PT ;  /* 0x8000000005047812 */ /* 0x040fe400078eb804 */
[----:B------:R-:W-:Y:S02]  /*0e30*/  PRMT R18, RZ, 0x5410, R18 ;  /* 0x00005410ff127816 */ /* 0x000fe40000000012 */
[----:B------:R-:W-:Y:S02]  /*0e40*/  FSEL R4, R5, R4, P0 ;  /* 0x0000000405047208 */ /* 0x000fe40000000000 */
[----:B------:R-:W2:Y:S01]  /*0e50*/  MUFU.RCP R5, R18 ;  /* 0x0000001200057308 */ /* 0x000ea20000001000 */
[----:B------:R-:W-:Y:S02]  /*0e60*/  FSETP.GEU.FTZ.AND P1, PT, R18, RZ, PT ;  /* 0x000000ff1200720b */ /* 0x000fe40003f3e000 */
[----:B------:R-:W-:-:S02]  /*0e70*/  FSETP.NEU.FTZ.AND P0, PT, R4, RZ, PT ;  /* 0x000000ff0400720b */ /* 0x000fc40003f1d000 */
[----:B------:R-:W-:Y:S02]  /*0e80*/  FSETP.GEU.FTZ.AND P2, PT, R4, RZ, PT ;  /* 0x000000ff0400720b */ /* 0x000fe40003f5e000 */
[----:B------:R-:W-:Y:S02]  /*0e90*/  PRMT R19, RZ, 0x5410, R19 ;  /* 0x00005410ff137816 */ /* 0x000fe40000000013 */
[----:B------:R-:W-:-:S03]  /*0ea0*/  PLOP3.LUT P0, PT, P0, P2, P1, 0x9f, 0x0 ;  /* 0x000000000000781c */ /* 0x000fc60000705317 */
[----:B------:R-:W-:-:S04]  /*0eb0*/  FADD.FTZ R4, -R4, R19 ;  /* 0x0000001304047221 */ /* 0x000fc80000010100 */
[----:B--2---:R-:W-:-:S06]  /*0ec0*/  FMUL.FTZ R4, R4, R5 ;  /* 0x0000000504047220 */ /* 0x004fcc0000410000 */
        /* <DEDUP_REMOVED lines=8> */
[----:B------:R-:W2:Y:S02]  /*0f50*/  FRND.FTZ.FLOOR R5, R4 ;  /* 0x0000000400057307 */ /* 0x000ea40000215000 */
[----:B--2---:R-:W-:-:S04]  /*0f60*/  F2FP.BF16.PACK_AB R5, RZ, R5 ;  /* 0x00000005ff05723e */ /* 0x004fc800000010ff */
[----:B------:R-:W-:-:S05]  /*0f70*/  PRMT R7, RZ, 0x5410, R5 ;  /* 0x00005410ff077816 */ /* 0x000fca0000000005 */
[----:B------:R-:W-:-:S05]  /*0f80*/  FADD.FTZ R6, -R7, R4 ;  /* 0x0000000407067221 */ /* 0x000fca0000010100 */
[----:B------:R-:W-:-:S13]  /*0f90*/  FSETP.GT.FTZ.AND P0, PT, R6, 0.5, PT ;  /* 0x3f0000000600780b */ /* 0x000fda0003f14000 */
[----:B------:R-:W-:-:S05]  /*0fa0*/  @P0 PRMT R4, RZ, 0x5410, R5 ;  /* 0x00005410ff040816 */ /* 0x000fca0000000005 */
[----:B------:R-:W-:-:S05]  /*0fb0*/  @P0 FADD.FTZ R6, R4, 1 ;  /* 0x3f80000004060421 */ /* 0x000fca0000010000 */
[----:B------:R-:W-:Y:S02]  /*0fc0*/  @P0 F2FP.BF16.PACK_AB R5, RZ, R6 ;  /* 0x00000006ff05023e */ /* 0x000fe400000010ff */
.L_x_947:
[----:B------:R-:W-:Y:S05]  /*0fd0*/  BSYNC B1 ;  /* 0x0000000000017941 */ /* 0x000fea0003800000 */
.L_x_946:
[----:B------:R-:W-:Y:S01]  /*0fe0*/  IADD3 R4, R17, 0x100, RZ ;  /* 0x0000010011047810 */ /* 0x000fe20007ffe0ff */
[----:B------:R-:W-:Y:S03]  /*0ff0*/  BSSY B1, `(.L_x_957) ;  /* 0x0000067000017945 */ /* 0x000fe60003800000 */
[----:B------:R-:W-:-:S13]  /*1000*/  ISETP.GE.AND P0, PT, R4, R13, PT ;  /* 0x0000000d0400720c */ /* 0x000fda0003f06270 */
        /* <DEDUP_REMOVED lines=21> */
[----:B01----:R-:W-:-:S05]  /*1160*/  FFMA R11, R6, R8, R9 ;  /* 0x00000008060b7223 */ /* 0x003fca0000000009 */
        /* <DEDUP_REMOVED lines=13> */
.L_x_964:
[----:B------:R-:W-:Y:S01]  /*1240*/  FSETP.GEU.FTZ.AND P0, PT, R11, -R10, PT ;  /* 0x8000000a0b00720b */ /* 0x000fe20003f1e000 */
[----:B------:R-:W-:-:S12]  /*1250*/  FADD.FTZ R6, R6, -1 ;  /* 0xbf80000006067421 */ /* 0x000fd80000010000 */
[----:B------:R-:W-:Y:S02]  /*1260*/  @!P0 FADD.FTZ R6, R6, -1 ;  /* 0xbf80000006068421 */ /* 0x000fe40000010000 */
.L_x_963:
[----:B------:R-:W-:Y:S05]  /*1270*/  BSYNC B2 ;  /* 0x0000000000027941 */ /* 0x000fea0003800000 */
.L_x_962:
[----:B------:R-:W-:Y:S01]  /*1280*/  FFMA.FTZ R9, -R10, R6, R9 ;  /* 0x000000060a097223 */ /* 0x000fe20000010109 */
[----:B------:R-:W-:Y:S05]  /*1290*/  BRA `(.L_x_960) ;  /* 0x000001f000007947 */ /* 0x000fea0003800000 */
.L_x_961:
        /* <DEDUP_REMOVED lines=15> */
.L_x_967:
[----:B------:R-:W-:-:S05]  /*1390*/  IMNMX.U32 R9, R8, 0xb800000, PT ;  /* 0x0b80000008097817 */ /* 0x000fca0003800000 */
[----:B------:R-:W-:Y:S02]  /*13a0*/  IMAD.IADD R7, R9, 0x1, R7 ;  /* 0x0000000109077824 */ /* 0x000fe400078e0207 */
[----:B------:R-:W-:Y:S02]  /*13b0*/  IMAD.IADD R8, R8, 0x1, -R9 ;  /* 0x0000000108087824 */ /* 0x000fe400078e0a09 */
[----:B--2---:R-:W-:-:S03]  /*13c0*/  FFMA.FTZ R10, R20, R7, -RZ ;  /* 0x00000007140a7223 */ /* 0x004fc600000108ff */
[----:B------:R-:W-:Y:S01]  /*13d0*/  ISETP.NE.AND P1, PT, R8, RZ, PT ;  /* 0x000000ff0800720c */ /* 0x000fe20003f25270 */
[----:B-1----:R-:W-:-:S04]  /*13e0*/  FFMA.FTZ R11, -R18, R10, R7 ;  /* 0x0000000a120b7223 */ /* 0x002fc80000010107 */
[----:B------:R-:W-:-:S04]  /*13f0*/  FFMA.FTZ R10, R20, R11, R10 ;  /* 0x0000000b140a7223 */ /* 0x000fc8000001000a */
[----:B------:R-:W-:-:S04]  /*1400*/  FFMA.FTZ R11, -R18, R10, R7 ;  /* 0x0000000a120b7223 */ /* 0x000fc80000010107 */
[----:B------:R-:W-:-:S04]  /*1410*/  FFMA.FTZ.RZ R11, R20, R11, R10 ;  /* 0x0000000b140b7223 */ /* 0x000fc8000001c00a */
[----:B------:R-:W1:Y:S02]  /*1420*/  FRND.TRUNC R10, R11 ;  /* 0x0000000b000a7307 */ /* 0x000e64000020d000 */
[----:B-1----:R-:W-:-:S05]  /*1430*/  FFMA.FTZ R7, -R18, R10, R7 ;  /* 0x0000000a12077223 */ /* 0x002fca0000010107 */
[----:B------:R-:W-:-:S13]  /*1440*/  ISETP.NE.AND P0, PT, R7, RZ, PT ;  /* 0x000000ff0700720c */ /* 0x000fda0003f05270 */
[----:B------:R-:W-:Y:S05]  /*1450*/  @P0 BRA P1, `(.L_x_967) ;  /* 0xffffff3000000947 */ /* 0x000fea000083ffff */
.L_x_966:
[----:B------:R-:W-:Y:S05]  /*1460*/  BSYNC B2 ;  /* 0x0000000000027941 */ /* 0x000fea0003800000 */
.L_x_965:
[----:B------:R-:W-:-:S04]  /*1470*/  FMUL.FTZ R7, R7, 1.1920928955078125e-07 ;  /* 0x3400000007077820 */ /* 0x000fc80000410000 */
[----:B------:R-:W-:Y:S02]  /*1480*/  FMUL.FTZ R9, R6, R7 ;  /* 0x0000000706097220 */ /* 0x000fe40000410000 */
.L_x_960:
[----:B------:R-:W-:Y:S05]  /*1490*/  BSYNC B0 ;  /* 0x0000000000007941 */ /* 0x000fea0003800000 */
.L_x_959:
        /* <DEDUP_REMOVED lines=28> */
.L_x_958:
[----:B------:R-:W-:Y:S05]  /*1660*/  BSYNC B1 ;  /* 0x0000000000017941 */ /* 0x000fea0003800000 */
.L_x_957:
[----:B------:R-:W-:Y:S01]  /*1670*/  IADD3 R4, R17, 0x180, RZ ;  /* 0x0000018011047810 */ /* 0x000fe20007ffe0ff */
[----:B------:R-:W-:Y:S03]  /*1680*/  BSSY B1, `(.L_x_968) ;  /* 0x0000067000017945 */ /* 0x000fe60003800000 */
[----:B------:R-:W-:-:S13]  /*1690*/  ISETP.GE.AND P0, PT, R4, R13, PT ;  /* 0x0000000d0400720c */ /* 0x000fda0003f06270 */
[----:B------:R-:W-:Y:S05]  /*16a0*/  @P0 BRA `(.L_x_969) ;  /* 0x0000064000000947 */ /* 0x000fea0003800000 */
[----:B0----5:R-:W-:Y:S02]  /*16b0*/  PRMT R9, RZ, 0x5410, R0 ;  /* 0x00005410ff097816 */ /* 0x021fe40000000000 */
[----:B------:R-:W-:Y:S02]  /*16c0*/  PRMT R4, RZ, 0x5410, R12 ;  /* 0x00005410ff047816 */ /* 0x000fe4000000000c */
        /* <DEDUP_REMOVED lines=12> */
[----:B-1----:R-:W-:Y:S01]  /*1790*/  FADD.FTZ R11, |R9|, -RZ ;  /* 0x800000ff090b7221 */ /* 0x002fe20000010200 */
        /* <DEDUP_REMOVED lines=19> */
.L_x_975:
[----:B------:R-:W-:Y:S01]  /*18d0*/  FSETP.GEU.FTZ.AND P0, PT, R16, -R11, PT ;  /* 0x8000000b1000720b */ /* 0x000fe20003f1e000 */
[----:B------:R-:W-:-:S12]  /*18e0*/  FADD.FTZ R8, R8, -1 ;  /* 0xbf80000008087421 */ /* 0x000fd80000010000 */
[----:B------:R-:W-:Y:S02]  /*18f0*/  @!P0 FADD.FTZ R8, R8, -1 ;  /* 0xbf80000008088421 */ /* 0x000fe40000010000 */
.L_x_974:
[----:B------:R-:W-:Y:S05]  /*1900*/  BSYNC B2 ;  /* 0x0000000000027941 */ /* 0x000fea0003800000 */
.L_x_973:
[----:B------:R-:W-:Y:S01]  /*1910*/  FFMA.FTZ R7, -R11, R8, R7 ;  /* 0x000000080b077223 */ /* 0x000fe20000010107 */
[----:B------:R-:W-:Y:S05]  /*1920*/  BRA `(.L_x_971) ;  /* 0x000001f000007947 */ /* 0x000fea0003800000 */
.L_x_972:
        /* <DEDUP_REMOVED lines=15> */
.L_x_978:
[----:B------:R-:W-:-:S05]  /*1a20*/  IMNMX.U32 R9, R10, 0xb800000, PT ;  /* 0x0b8000000a097817 */ /* 0x000fca0003800000 */
[----:B------:R-:W-:Y:S02]  /*1a30*/  IMAD.IADD R8, R9, 0x1, R8 ;  /* 0x0000000109087824 */ /* 0x000fe400078e0208 */
[----:B------:R-:W-:Y:S02]  /*1a40*/  IMAD.IADD R10, R10, 0x1, -R9 ;  /* 0x000000010a0a7824 */ /* 0x000fe400078e0a09 */
[----:B-12---:R-:W-:-:S03]  /*1a50*/  FFMA.FTZ R11, R19, R8, -RZ ;  /* 0x00000008130b7223 */ /* 0x006fc600000108ff */
        /* <DEDUP_REMOVED lines=9> */
.L_x_977:
[----:B------:R-:W-:Y:S05]  /*1af0*/  BSYNC B2 ;  /* 0x0000000000027941 */ /* 0x000fea0003800000 */
.L_x_976:
[----:B------:R-:W-:-:S04]  /*1b00*/  FMUL.FTZ R8, R8, 1.1920928955078125e-07 ;  /* 0x3400000008087820 */ /* 0x000fc80000410000 */
[----:B------:R-:W-:Y:S02]  /*1b10*/  FMUL.FTZ R7, R7, R8 ;  /* 0x0000000807077220 */ /* 0x000fe40000410000 */
.L_x_971:
[----:B------:R-:W-:Y:S05]  /*1b20*/  BSYNC B0 ;  /* 0x0000000000007941 */ /* 0x000fea0003800000 */
.L_x_970:
        /* <DEDUP_REMOVED lines=28> */
.L_x_969:
[----:B------:R-:W-:Y:S05]  /*1cf0*/  BSYNC B1 ;  /* 0x0000000000017941 */ /* 0x000fea0003800000 */
.L_x_968:
[----:B------:R-:W-:Y:S01]  /*1d00*/  ISETP.GE.AND P0, PT, R17, R13, PT ;  /* 0x0000000d1100720c */ /* 0x000fe20003f06270 */
[----:B------:R-:W-:Y:S01]  /*1d10*/  BSSY B0, `(.L_x_979) ;  /* 0x0000017000007945 */ /* 0x000fe20003800000 */
[----:B------:R-:W-:Y:S11]  /*1d20*/  BSSY B1, `(.L_x_980) ;  /* 0x000000f000017945 */ /* 0x000ff60003800000 */
[----:B------:R-:W-:Y:S05]  /*1d30*/  @P0 BRA `(.L_x_981) ;  /* 0x000000d000000947 */ /* 0x000fea0003800000 */
[----:B------:R-:W-:Y:S02]  /*1d40*/  IMAD R8, R14, 0x200, R17 ;  /* 0x000002000e087824 */ /* 0x000fe400078e0211 */
[----:B0-----:R-:W-:-:S02]  /*1d50*/  IMAD.MOV.U32 R9, RZ, RZ, 0x2 ;  /* 0x00000002ff097424 */ /* 0x001fc400078e00ff */
[----:B------:R-:W-:Y:S02]  /*1d60*/  IMAD.MOV.U32 R17, RZ, RZ, R2 ;  /* 0x000000ffff117224 */ /* 0x000fe400078e0002 */
[----:B------:R-:W-:-:S03]  /*1d70*/  IMAD.WIDE.U32 R8, R8, R9, c[0x0][0x168] ;  /* 0x00005a0008087625 */ /* 0x000fc600078e0009 */
[----:B------:R-:W-:Y:S02]  /*1d80*/  ISETP.GE.AND P0, PT, R17, R13, PT ;  /* 0x0000000d1100720c */ /* 0x000fe40003f06270 */
[----:B------:R0:W-:Y:S11]  /*1d90*/  STG.E.U16 [R8.64], R3 ;  /* 0x0000000308007986 */ /* 0x0001f6000c101504 */
[----:B------:R-:W-:Y:S01]  /*1da0*/  @P0 BREAK B1 ;  /* 0x0000000000010942 */ /* 0x000fe20003800000 */
[----:B------:R-:W-:Y:S05]  /*1db0*/  @P0 BRA `(.L_x_982) ;  /* 0x000000c000000947 */ /* 0x000fea0003800000 */
[----:B0-----:R-:W-:Y:S01]  /*1dc0*/  IMAD R2, R14, 0x200, R17 ;  /* 0x000002000e027824 */ /* 0x001fe200078e0211 */
[----:B------:R-:W-:Y:S01]  /*1dd0*/  IADD3 R17, R17, 0x80, RZ ;  /* 0x0000008011117810 */ /* 0x000fe20007ffe0ff */
[----:B------:R-:W-:-:S04]  /*1de0*/  IMAD.MOV.U32 R3, RZ, RZ, 0x2 ;  /* 0x00000002ff037424 */ /* 0x000fc800078e00ff */
[----:B------:R-:W-:-:S05]  /*1df0*/  IMAD.WIDE.U32 R2, R2, R3, c[0x0][0x168] ;  /* 0x00005a0002027625 */ /* 0x000fca00078e0003 */
[----:B------:R0:W-:Y:S02]  /*1e00*/  STG.E.U16 [R2.64], R5 ;  /* 0x0000000502007986 */ /* 0x0001e4000c101504 */
.L_x_981:
[----:B------:R-:W-:Y:S05]  /*1e10*/  BSYNC B1 ;  /* 0x0000000000017941 */ /* 0x000fea0003800000 */
.L_x_980:
[----:B------:R-:W-:-:S13]  /*1e20*/  ISETP.GE.AND P0, PT, R17, R13, PT ;  /* 0x0000000d1100720c */ /* 0x000fda0003f06270 */
[----:B0-----:R-:W-:Y:S01]  /*1e30*/  @!P0 IMAD R2, R14, 0x200, R17 ;  /* 0x000002000e028824 */ /* 0x001fe200078e0211 */
[----:B------:R-:W-:Y:S01]  /*1e40*/  @!P0 IADD3 R17, R17, 0x80, RZ ;  /* 0x0000008011118810 */ /* 0x000fe20007ffe0ff */
[----:B------:R-:W-:-:S04]  /*1e50*/  @!P0 IMAD.MOV.U32 R3, RZ, RZ, 0x2 ;  /* 0x00000002ff038424 */ /* 0x000fc800078e00ff */
[----:B------:R-:W-:-:S05]  /*1e60*/  @!P0 IMAD.WIDE.U32 R2, R2, R3, c[0x0][0x168] ;  /* 0x00005a0002028625 */ /* 0x000fca00078e0003 */
[----:B------:R0:W-:Y:S02]  /*1e70*/  @!P0 STG.E.U16 [R2.64], R6 ;  /* 0x0000000602008986 */ /* 0x0001e4000c101504 */
.L_x_982:
[----:B0-----:R-:W-:Y:S05]  /*1e80*/  BSYNC B0 ;  /* 0x0000000000007941 */ /* 0x001fea0003800000 */
.L_x_979:
[----:B------:R-:W-:Y:S01]  /*1e90*/  WARPSYNC 0xffffffff ;  /* 0xffffffff00007948 */ /* 0x000fe20003800000 */
[----:B------:R-:W-:-:S13]  /*1ea0*/  ISETP.GE.AND P0, PT, R17, R13, PT ;  /* 0x0000000d1100720c */ /* 0x000fda0003f06270 */
[----:B------:R-:W-:Y:S05]  /*1eb0*/  @P0 EXIT ;  /* 0x000000000000094d */ /* 0x000fea0003800000 */
[----:B------:R-:W-:Y:S02]  /*1ec0*/  IMAD R2, R14, 0x200, R17 ;  /* 0x000002000e027824 */ /* 0x000fe400078e0211 */
[----:B------:R-:W-:-:S04]  /*1ed0*/  IMAD.MOV.U32 R3, RZ, RZ, 0x2 ;  /* 0x00000002ff037424 */ /* 0x000fc800078e00ff */
[----:B------:R-:W-:-:S05]  /*1ee0*/  IMAD.WIDE.U32 R2, R2, R3, c[0x0][0x168] ;  /* 0x00005a0002027625 */ /* 0x000fca00078e0003 */
[----:B------:R-:W-:Y:S01]  /*1ef0*/  STG.E.U16 [R2.64], R7 ;  /* 0x0000000702007986 */ /* 0x000fe2000c101504 */
[----:B------:R-:W-:Y:S05]  /*1f00*/  EXIT ;  /* 0x000000000000794d */ /* 0x000fea0003800000 */
.L_x_983:
        /* <DEDUP_REMOVED lines=15> */
.L_x_32545:


//--------------------- .text._ZN2at6native29vectorized_elementwise_kernelILi2ENS0_13BinaryFunctorIN3c108BFloat16ES4_S4_ZZZNS0_15binary_internal21div_floor_kernel_cudaERNS_18TensorIteratorBaseEENKUlvE1_clEvENKUlvE2_clEvEUlS4_S4_E_EESt5arrayIPcLm3EEEEviT0_T1_ --------------------------
	.section	.text._ZN2at6native29vectorized_elementwise_kernelILi2ENS0_13BinaryFunctorIN3c108BFloat16ES4_S4_ZZZNS0_15binary_internal21div_floor_kernel_cudaERNS_18TensorIteratorBaseEENKUlvE1_clEvENKUlvE2_clEvEUlS4_S4_E_EESt5arrayIPcLm3EEEEviT0_T1_,"ax",@progbits
	.sectioninfo	@"SHI_REGISTERS=32"
	.align	128
        .global         _ZN2at6native29vectorized_elementwise_kernelILi2ENS0_13BinaryFunctorIN3c108BFloat16ES4_S4_ZZZNS0_15binary_internal21div_floor_kernel_cudaERNS_18TensorIteratorBaseEENKUlvE1_clEvENKUlvE2_clEvEUlS4_S4_E_EESt5arrayIPcLm3EEEEviT0_T1_
        .type           _ZN2at6native29vectorized_elementwise_kernelILi2ENS0_13BinaryFunctorIN3c108BFloat16ES4_S4_ZZZNS0_15binary_internal21div_floor_kernel_cudaERNS_18TensorIteratorBaseEENKUlvE1_clEvENKUlvE2_clEvEUlS4_S4_E_EESt5arrayIPcLm3EEEEviT0_T1_,@function
        .size           _ZN2at6native29vectorized_elementwise_kernelILi2ENS0_13BinaryFunctorIN3c108BFloat16ES4_S4_ZZZNS0_15binary_internal21div_floor_kernel_cudaERNS_18TensorIteratorBaseEENKUlvE1_clEvENKUlvE2_clEvEUlS4_S4_E_EESt5arrayIPcLm3EEEEviT0_T1_,(.L_x_32546 - _ZN2at6native29vectorized_elementwise_kernelILi2ENS0_13BinaryFunctorIN3c108BFloat16ES4_S4_ZZZNS0_15binary_internal21div_floor_kernel_cudaERNS_18TensorIteratorBaseEENKUlvE1_clEvENKUlvE2_clEvEUlS4_S4_E_EESt5arrayIPcLm3EEEEviT0_T1_)
        .other          _ZN2at6native29vectorized_elementwise_kernelILi2ENS0_13BinaryFunctorIN3c108BFloat16ES4_S4_ZZZNS0_15binary_internal21div_floor_kernel_cudaERNS_18TensorIteratorBaseEENKUlvE1_clEvENKUlvE2_clEvEUlS4_S4_E_EESt5arrayIPcLm3EEEEviT0_T1_,@"STO_CUDA_ENTRY STV_DEFAULT"
_ZN2at6native29vectorized_elementwise_kernelILi2ENS0_13BinaryFunctorIN3c108BFloat16ES4_S4_ZZZNS0_15binary_internal21div_floor_kernel_cudaERNS_18TensorIteratorBaseEENKUlvE1_clEvENKUlvE2_clEvEUlS4_S4_E_EESt5arrayIPcLm3EEEEviT0_T1_:
.text._ZN2at6native29vectorized_elementwise_kernelILi2ENS0_13BinaryFunctorIN3c108BFloat16ES4_S4_ZZZNS0_15binary_internal21div_floor_kernel_cudaERNS_18TensorIteratorBaseEENKUlvE1_clEvENKUlvE2_clEvEUlS4_S4_E_EESt5arrayIPcLm3EEEEviT0_T1_:
[----:B------:R-:W-:Y:S02]  /*0000*/  IMAD.MOV.U32 R1, RZ, RZ, c[0x0][0x28] ;  /* 0x00000a00ff017624 */ /* 0x000fe400078e00ff */
[----:B------:R-:W0:Y:S01]  /*0010*/  S2R R25, SR_CTAID.X ;  /* 0x0000000000197919 */ /* 0x000e220000002500 */
[----:B------:R-:W-:Y:S01]  /*0020*/  ULDC.64 UR4, c[0x0][0x118] ;  /* 0x0000460000047ab9 */ /* 0x000fe20000000a00 */
[----:B0-----:R-:W-:-:S05]  /*0030*/  IMAD.SHL.U32 R25, R25, 0x400, RZ ;  /* 0x0000040019197824 */ /* 0x001fca00078e00ff */
[----:B------:R-:W-:-:S04]  /*0040*/  IADD3 R23, -R25, c[0x0][0x160], RZ ;  /* 0x0000580019177a10 */ /* 0x000fc80007ffe1ff */
[----:B------:R-:W-:-:S13]  /*0050*/  ISETP.GE.U32.AND P0, PT, R23, 0x400, PT ;  /* 0x000004001700780c */ /* 0x000fda0003f06070 */
[----:B------:R-:W-:Y:S05]  /*0060*/  @!P0 BRA `(.L_x_984) ;  /* 0x0000339000008947 */ /* 0x000fea0003800000 */
[----:B------:R-:W0:Y:S01]  /*0070*/  S2R R5, SR_TID.X ;  /* 0x0000000000057919 */ /* 0x000e220000002100 */
[----:B------:R-:W-:-:S04]  /*0080*/  IMAD.MOV.U32 R6, RZ, RZ, 0x2 ;  /* 0x00000002ff067424 */ /* 0x000fc800078e00ff */
[----:B------:R-:W-:-:S06]  /*0090*/  IMAD.WIDE R2, R25, R6, c[0x0][0x178] ;  /* 0x00005e0019027625 */ /* 0x000fcc00078e0206 */
[----:B0-----:R-:W-:-:S05]  /*00a0*/  IMAD.WIDE.U32 R14, R5, 0x4, R2 ;  /* 0x00000004050e7825 */ /* 0x001fca00078e0002 */
[----:B------:R-:W2:Y:S01]  /*00b0*/  LDG.E R8, [R14.64] ;  /* 0x000000040e087981 */ /* 0x000ea2000c1e1900 */
[----:B------:R-:W-:-:S03]  /*00c0*/  IMAD.WIDE R2, R25, R6, c[0x0][0x170] ;  /* 0x00005c0019027625 */ /* 0x000fc600078e0206 */
[----:B------:R0:W5:Y:S03]  /*00d0*/  LDG.E R11, [R14.64+0x200] ;  /* 0x000200040e0b7981 */ /* 0x000166000c1e1900 */
[----:B------:R-:W-:Y:S01]  /*00e0*/  IMAD.WIDE.U32 R12, R5, 0x4, R2 ;  /* 0x00000004050c7825 */ /* 0x000fe200078e0002 */
[----:B------:R0:W5:Y:S04]  /*00f0*/  LDG.E R0, [R14.64+0x600] ;  /* 0x000600040e007981 */ /* 0x000168000c1e1900 */
[----:B------:R2:W3:Y:S04]  /*0100*/  LDG.E R9, [R12.64] ;  /* 0x000000040c097981 */ /* 0x0004e8000c1e1900 */
[----:B------:R0:W5:Y:S04]  /*0110*/  LDG.E R2, [R14.64+0x400] ;  /* 0x000400040e027981 */ /* 0x000168000c1e1900 */
[----:B------:R2:W5:Y:S04]  /*0120*/  LDG.E R10, [R12.64+0x200] ;  /* 0x000200040c0a7981 */ /* 0x000568000c1e1900 */
[----:B------:R2:W5:Y:S04]  /*0130*/  LDG.E R4, [R12.64+0x400] ;  /* 0x000400040c047981 */ /* 0x000568000c1e1900 */
[----:B------:R2:W5:Y:S01]  /*0140*/  LDG.E R3, [R12.64+0x600] ;  /* 0x000600040c037981 */ /* 0x000562000c1e1900 */
[----:B------:R-:W-:Y:S01]  /*0150*/  BSSY B1, `(.L_x_985) ;  /* 0x0000063000017945 */ /* 0x000fe20003800000 */
[----:B--2---:R-:W-:-:S04]  /*0160*/  PRMT R13, RZ, 0x5410, R8 ;  /* 0x00005410ff0d7816 */ /* 0x004fc80000000008 */
[----:B------:R-:W-:-:S13]  /*0170*/  FSETP.NEU.FTZ.AND P0, PT, R13, RZ, PT ;  /* 0x000000ff0d00720b */ /* 0x000fda0003f1d000 */
[----:B------:R-:W1:Y:S01]  /*0180*/  @!P0 MUFU.RCP R7, R13 ;  /* 0x0000000d00078308 */ /* 0x000e620000001000 */
[----:B---3--:R-:W-:-:S05]  /*0190*/  PRMT R12, RZ, 0x5410, R9 ;  /* 0x00005410ff0c7816 */ /* 0x008fca0000000009 */
[----:B-1----:R-:W-:-:S05]  /*01a0*/  @!P0 FMUL.FTZ R7, R12, R7 ;  /* 0x000000070c078220 */ /* 0x002fca0000410000 */
[----:B------:R-:W-:Y:S01]  /*01b0*/  @!P0 F2FP.BF16.PACK_AB R7, RZ, R7 ;  /* 0x00000007ff07823e */ /* 0x000fe200000010ff */
[----:B------:R-:W-:Y:S05]  /*01c0*/  @!P0 BRA `(.L_x_986) ;  /* 0x000005b000008947 */ /* 0x000fea0003800000 */
[C---:B0-----:R-:W-:Y:S01]  /*01d0*/  FSETP.GEU.FTZ.AND P0, PT, |R12|.reuse, |R13|, PT ;  /* 0x4000000d0c00720b */ /* 0x041fe20003f1e200 */
        /* <DEDUP_REMOVED lines=26> */
.L_x_992:
[----:B------:R-:W-:Y:S01]  /*0380*/  FSETP.GEU.FTZ.AND P0, PT, R18, -R7, PT ;  /* 0x800000071200720b */ /* 0x000fe20003f1e000 */
[----:B------:R-:W-:-:S12]  /*0390*/  FADD.FTZ R15, R15, -1 ;  /* 0xbf8000000f0f7421 */ /* 0x000fd80000010000 */
[----:B------:R-:W-:Y:S02]  /*03a0*/  @!P0 FADD.FTZ R15, R15, -1 ;  /* 0xbf8000000f0f8421 */ /* 0x000fe40000010000 */
.L_x_991:
[----:B------:R-:W-:Y:S05]  /*03b0*/  BSYNC B2 ;  /* 0x0000000000027941 */ /* 0x000fea0003800000 */
.L_x_990:
[----:B------:R-:W-:Y:S01]  /*03c0*/  FFMA.FTZ R14, -R7, R15, R14 ;  /* 0x0000000f070e7223 */ /* 0x000fe2000001010e */
[----:B------:R-:W-:Y:S05]  /*03d0*/  BRA `(.L_x_988) ;  /* 0x000001f000007947 */ /* 0x000fea0003800000 */
.L_x_989:
[----:B------:R-:W-:Y:S01]  /*03e0*/  IADD3 R7, R15, -0xb800000, RZ ;  /* 0xf48000000f077810 */ /* 0x000fe20007ffe0ff */
        /* <DEDUP_REMOVED lines=14> */
.L_x_995:
        /* <DEDUP_REMOVED lines=8> */
[----:B------:R-:W-:-:S06]  /*0550*/  FFMA.FTZ.RZ R18, R17, R18, R20 ;  /* 0x0000001211127223 */ /* 0x000fcc000001c014 */
[----:B------:R-:W1:Y:S02]  /*0560*/  FRND.TRUNC R18, R18 ;  /* 0x0000001200127307 */ /* 0x000e64000020d000 */
[----:B-1----:R-:W-:-:S05]  /*0570*/  FFMA.FTZ R14, -R15, R18, R14 ;  /* 0x000000120f0e7223 */ /* 0x002fca000001010e */
[----:B------:R-:W-:-:S13]  /*0580*/  ISETP.NE.AND P0, PT, R14, RZ, PT ;  /* 0x000000ff0e00720c */ /* 0x000fda0003f05270 */
[----:B------:R-:W-:Y:S05]  /*0590*/  @P0 BRA P1, `(.L_x_995) ;  /* 0xffffff3000000947 */ /* 0x000fea000083ffff */
.L_x_994:
[----:B------:R-:W-:Y:S05]  /*05a0*/  BSYNC B2 ;  /* 0x0000000000027941 */ /* 0x000fea0003800000 */
.L_x_993:
[----:B------:R-:W-:-:S04]  /*05b0*/  FMUL.FTZ R14, R14, 1.1920928955078125e-07 ;  /* 0x340000000e0e7820 */ /* 0x000fc80000410000 */
[----:B------:R-:W-:Y:S02]  /*05c0*/  FMUL.FTZ R14, R7, R14 ;  /* 0x0000000e070e7220 */ /* 0x000fe40000410000 */
.L_x_988:
[----:B------:R-:W-:Y:S05]  /*05d0*/  BSYNC B0 ;  /* 0x0000000000007941 */ /* 0x000fea0003800000 */
.L_x_987:
[C---:B------:R-:W-:Y:S01]  /*05e0*/  FSETP.GTU.FTZ.AND P0, PT, |R14|.reuse, +INF , PT ;  /* 0x7f8000000e00780b */ /* 0x040fe20003f1c200 */
[----:B0-----:R-:W0:Y:S01]  /*05f0*/  MUFU.RCP R15, R13 ;  /* 0x0000000d000f7308 */ /* 0x001e220000001000 */
[C---:B------:R-:W-:Y:S02]  /*0600*/  LOP3.LUT R7, R14.reuse, 0x80000000, R12, 0xb8, !PT ;  /* 0x800000000e077812 */ /* 0x040fe400078eb80c */
[----:B------:R-:W-:Y:S02]  /*0610*/  FSETP.GEU.FTZ.AND P1, PT, R13, RZ, PT ;  /* 0x000000ff0d00720b */ /* 0x000fe40003f3e000 */
[----:B------:R-:W-:-:S04]  /*0620*/  FSEL R7, R14, R7, P0 ;  /* 0x000000070e077208 */ /* 0x000fc80000000000 */
[C---:B------:R-:W-:Y:S02]  /*0630*/  FSETP.NEU.FTZ.AND P0, PT, R7.reuse, RZ, PT ;  /* 0x000000ff0700720b */ /* 0x040fe40003f1d000 */
[----:B------:R-:W-:Y:S01]  /*0640*/  FSETP.GEU.FTZ.AND P2, PT, R7, RZ, PT ;  /* 0x000000ff0700720b */ /* 0x000fe20003f5e000 */
[----:B------:R-:W-:-:S03]  /*0650*/  FADD.FTZ R7, R12, -R7 ;  /* 0x800000070c077221 */ /* 0x000fc60000010000 */
[----:B------:R-:W-:Y:S01]  /*0660*/  PLOP3.LUT P0, PT, P0, P2, P1, 0x9f, 0x0 ;  /* 0x000000000000781c */ /* 0x000fe20000705317 */
[----:B0-----:R-:W-:-:S12]  /*0670*/  FMUL.FTZ R14, R7, R15 ;  /* 0x0000000f070e7220 */ /* 0x001fd80000410000 */
        /* <DEDUP_REMOVED lines=16> */
.L_x_986:
[----:B0-----:R-:W-:Y:S05]  /*0780*/  BSYNC B1 ;  /* 0x0000000000017941 */ /* 0x001fea0003800000 */
.L_x_985:
[----:B------:R-:W-:Y:S01]  /*0790*/  PRMT R12, RZ, 0x7610, R8 ;  /* 0x00007610ff0c7816 */ /* 0x000fe20000000008 */
[----:B------:R-:W-:Y:S01]  /*07a0*/  BSSY B1, `(.L_x_996) ;  /* 0x0000062000017945 */ /* 0x000fe20003800000 */
        /* <DEDUP_REMOVED lines=33> */
.L_x_1003:
[----:B------:R-:W-:Y:S01]  /*09c0*/  FSETP.GEU.FTZ.AND P0, PT, R17, -R8, PT ;  /* 0x800000081100720b */ /* 0x000fe20003f1e000 */
[----:B------:R-:W-:-:S12]  /*09d0*/  FADD.FTZ R14, R14, -1 ;  /* 0xbf8000000e0e7421 */ /* 0x000fd80000010000 */
[----:B------:R-:W-:Y:S02]  /*09e0*/  @!P0 FADD.FTZ R14, R14, -1 ;  /* 0xbf8000000e0e8421 */ /* 0x000fe40000010000 */
.L_x_1002:
[----:B------:R-:W-:Y:S05]  /*09f0*/  BSYNC B2 ;  /* 0x0000000000027941 */ /* 0x000fea0003800000 */
.L_x_1001:
[----:B------:R-:W-:Y:S01]  /*0a00*/  FFMA.FTZ R13, -R8, R14, R13 ;  /* 0x0000000e080d7223 */ /* 0x000fe2000001010d */
[----:B------:R-:W-:Y:S05]  /*0a10*/  BRA `(.L_x_999) ;  /* 0x000001f000007947 */ /* 0x000fea0003800000 */
.L_x_1000:
        /* <DEDUP_REMOVED lines=15> */
.L_x_1006:
        /* <DEDUP_REMOVED lines=13> */
.L_x_1005:
[----:B------:R-:W-:Y:S05]  /*0be0*/  BSYNC B2 ;  /* 0x0000000000027941 */ /* 0x000fea0003800000 */
.L_x_1004:
[----:B------:R-:W-:-:S04]  /*0bf0*/  FMUL.FTZ R13, R13, 1.1920928955078125e-07 ;  /* 0x340000000d0d7820 */ /* 0x000fc80000410000 */
[----:B------:R-:W-:Y:S02]  /*0c00*/  FMUL.FTZ R13, R8, R13 ;  /* 0x0000000d080d7220 */ /* 0x000fe40000410000 */
.L_x_999:
[----:B------:R-:W-:Y:S05]  /*0c10*/  BSYNC B0 ;  /* 0x0000000000007941 */ /* 0x000fea0003800000 */
.L_x_998:
        /* <DEDUP_REMOVED lines=26> */
.L_x_997:
[----:B------:R-:W-:Y:S05]  /*0dc0*/  BSYNC B1 ;  /* 0x0000000000017941 */ /* 0x000fea0003800000 */
.L_x_996:
[----:B-----5:R-:W-:Y:S01]  /*0dd0*/  PRMT R13, RZ, 0x5410, R11 ;  /* 0x00005410ff0d7816 */ /* 0x020fe2000000000b */
        /* <DEDUP_REMOVED lines=34> */
.L_x_1014:
[----:B------:R-:W-:Y:S01]  /*1000*/  FSETP.GEU.FTZ.AND P0, PT, R18, -R9, PT ;  /* 0x800000091200720b */ /* 0x000fe20003f1e000 */
[----:B------:R-:W-:-:S12]  /*1010*/  FADD.FTZ R15, R15, -1 ;  /* 0xbf8000000f0f7421 */ /* 0x000fd80000010000 */
[----:B------:R-:W-:Y:S02]  /*1020*/  @!P0 FADD.FTZ R15, R15, -1 ;  /* 0xbf8000000f0f8421 */ /* 0x000fe40000010000 */
.L_x_1013:
[----:B------:R-:W-:Y:S05]  /*1030*/  BSYNC B2 ;  /* 0x0000000000027941 */ /* 0x000fea0003800000 */
.L_x_1012:
[----:B------:R-:W-:Y:S01]  /*1040*/  FFMA.FTZ R14, -R9, R15, R14 ;  /* 0x0000000f090e7223 */ /* 0x000fe2000001010e */
[----:B------:R-:W-:Y:S05]  /*1050*/  BRA `(.L_x_1010) ;  /* 0x000001f000007947 */ /* 0x000fea0003800000 */
.L_x_1011:
        /* <DEDUP_REMOVED lines=15> */
.L_x_1017:
        /* <DEDUP_REMOVED lines=13> */
.L_x_1016:
[----:B------:R-:W-:Y:S05]  /*1220*/  BSYNC B2 ;  /* 0x0000000000027941 */ /* 0x000fea0003800000 */
.L_x_1015:
[----:B------:R-:W-:-:S04]  /*1230*/  FMUL.FTZ R14, R14, 1.1920928955078125e-07 ;  /* 0x340000000e0e7820 */ /* 0x000fc80000410000 */
[----:B------:R-:W-:Y:S02]  /*1240*/  FMUL.FTZ R14, R9, R14 ;  /* 0x0000000e090e7220 */ /* 0x000fe40000410000 */
.L_x_1010:
[----:B------:R-:W-:Y:S05]  /*1250*/  BSYNC B0 ;  /* 0x0000000000007941 */ /* 0x000fea0003800000 */
.L_x_1009:
        /* <DEDUP_REMOVED lines=26> */
.L_x_1008:
[----:B------:R-:W-:Y:S05]  /*1400*/  BSYNC B1 ;  /* 0x0000000000017941 */ /* 0x000fea0003800000 */
.L_x_1007:
        /* <DEDUP_REMOVED lines=35> */
.L_x_1025:
[----:B------:R-:W-:Y:S01]  /*1640*/  FSETP.GEU.FTZ.AND P0, PT, R16, -R10, PT ;  /* 0x8000000a1000720b */ /* 0x000fe20003f1e000 */
[----:B------:R-:W-:-:S12]  /*1650*/  FADD.FTZ R14, R14, -1 ;  /* 0xbf8000000e0e7421 */ /* 0x000fd80000010000 */
[----:B------:R-:W-:Y:S02]  /*1660*/  @!P0 FADD.FTZ R14, R14, -1 ;  /* 0xbf8000000e0e8421 */ /* 0x000fe40000010000 */
.L_x_1024:
[----:B------:R-:W-:Y:S05]  /*1670*/  BSYNC B2 ;  /* 0x0000000000027941 */ /* 0x000fea0003800000 */
.L_x_1023:
[----:B------:R-:W-:Y:S01]  /*1680*/  FFMA.FTZ R13, -R10, R14, R13 ;  /* 0x0000000e0a0d7223 */ /* 0x000fe2000001010d */
[----:B------:R-:W-:Y:S05]  /*1690*/  BRA `(.L_x_1021) ;  /* 0x000001f000007947 */ /* 0x000fea0003800000 */
.L_x_1022:
        /* <DEDUP_REMOVED lines=15> */
.L_x_1028:
        /* <DEDUP_REMOVED lines=13> */
.L_x_1027:
[----:B------:R-:W-:Y:S05]  /*1860*/  BSYNC B2 ;  /* 0x0000000000027941 */ /* 0x000fea0003800000 */
.L_x_1026:
[----:B------:R-:W-:-:S04]  /*1870*/  FMUL.FTZ R13, R13, 1.1920928955078125e-07 ;  /* 0x340000000d0d7820 */ /* 0x000fc80000410000 */
[----:B------:R-:W-:Y:S02]  /*1880*/  FMUL.FTZ R13, R10, R13 ;  /* 0x0000000d0a0d7220 */ /* 0x000fe40000410000 */
.L_x_1021:
[----:B------:R-:W-:Y:S05]  /*1890*/  BSYNC B0 ;  /* 0x0000000000007941 */ /* 0x000fea0003800000 */
.L_x_1020:
[C---:B------:R-:W-:Y:S02]  /*18a0*/  LOP3.LUT R10, R13.reuse, 0x80000000, R12, 0xb8, !PT ;  /* 0x800000000d0a7812 */ /* 0x040fe400078eb80c */
[----:B------:R-:W-:Y:S02]  /*18b0*/  FSETP.GTU.FTZ.AND P0, PT, |R13|, +INF , PT ;  /* 0x7f8000000d00780b */ /* 0x000fe40003f1c200 */
[----:B------:R-:W-:Y:S02]  /*18c0*/  FSETP.GEU.FTZ.AND P1, PT, R11, RZ, PT ;  /* 0x000000ff0b00720b */ /* 0x000fe40003f3e000 */
[----:B------:R-:W-:Y:S02]  /*18d0*/  FSEL R13, R13, R10, P0 ;  /* 0x0000000a0d0d7208 */ /* 0x000fe40000000000 */
[----:B------:R-:W1:Y:S02]  /*18e0*/  MUFU.RCP R10, R11 ;  /* 0x0000000b000a7308 */ /* 0x000e640000001000 */
[----:B------:R-:W-:-:S02]  /*18f0*/  FSETP.NEU.FTZ.AND P0, PT, R13, RZ, PT ;  /* 0x000000ff0d00720b */ /* 0x000fc40003f1d000 */
[----:B------:R-:W-:Y:S01]  /*1900*/  FSETP.GEU.FTZ.AND P2, PT, R13, RZ, PT ;  /* 0x000000ff0d00720b */ /* 0x000fe20003f5e000 */
[----:B------:R-:W-:-:S03]  /*1910*/  FADD.FTZ R13, R12, -R13 ;  /* 0x8000000d0c0d7221 */ /* 0x000fc60000010000 */
[----:B------:R-:W-:Y:S01]  /*1920*/  PLOP3.LUT P0, PT, P0, P2, P1, 0x9f, 0x0 ;  /* 0x000000000000781c */ /* 0x000fe20000705317 */
[----:B-1----:R-:W-:-:S12]  /*1930*/  FMUL.FTZ R13, R13, R10 ;  /* 0x0000000a0d0d7220 */ /* 0x002fd80000410000 */
        /* <DEDUP_REMOVED lines=16> */
.L_x_1019:
[----:B------:R-:W-:Y:S05]  /*1a40*/  BSYNC B1 ;  /* 0x0000000000017941 */ /* 0x000fea0003800000 */
.L_x_1018:
[----:B------:R-:W-:Y:S01]  /*1a50*/  PRMT R12, RZ, 0x5410, R2 ;  /* 0x00005410ff0c7816 */ /* 0x000fe20000000002 */
[----:B------:R-:W-:Y:S01]  /*1a60*/  BSSY B1, `(.L_x_1029) ;  /* 0x0000062000017945 */ /* 0x000fe20003800000 */
        /* <DEDUP_REMOVED lines=33> */
.L_x_1036:
[----:B------:R-:W-:Y:S01]  /*1c80*/  FSETP.GEU.FTZ.AND P0, PT, R17, -R13, PT ;  /* 0x8000000d1100720b */ /* 0x000fe20003f1e000 */
[----:B------:R-:W-:-:S12]  /*1c90*/  FADD.FTZ R15, R15, -1 ;  /* 0xbf8000000f0f7421 */ /* 0x000fd80000010000 */
[----:B------:R-:W-:Y:S02]  /*1ca0*/  @!P0 FADD.FTZ R15, R15, -1 ;  /* 0xbf8000000f0f8421 */ /* 0x000fe40000010000 */
.L_x_1035:
[----:B------:R-:W-:Y:S05]  /*1cb0*/  BSYNC B2 ;  /* 0x0000000000027941 */ /* 0x000fea0003800000 */
.L_x_1034:
[----:B------:R-:W-:Y:S01]  /*1cc0*/  FFMA.FTZ R14, -R13, R15, R14 ;  /* 0x0000000f0d0e7223 */ /* 0x000fe2000001010e */
[----:B------:R-:W-:Y:S05]  /*1cd0*/  BRA `(.L_x_1032) ;  /* 0x000001f000007947 */ /* 0x000fea0003800000 */
.L_x_1033:
        /* <DEDUP_REMOVED lines=15> */
.L_x_1039:
        /* <DEDUP_REMOVED lines=13> */
.L_x_1038:
[----:B------:R-:W-:Y:S05]  /*1ea0*/  BSYNC B2 ;  /* 0x0000000000027941 */ /* 0x000fea0003800000 */
.L_x_1037:
[----:B------:R-:W-:-:S04]  /*1eb0*/  FMUL.FTZ R14, R14, 1.1920928955078125e-07 ;  /* 0x340000000e0e7820 */ /* 0x000fc80000410000 */
[----:B------:R-:W-:Y:S02]  /*1ec0*/  FMUL.FTZ R14, R13, R14 ;  /* 0x0000000e0d0e7220 */ /* 0x000fe40000410000 */
.L_x_1032:
[----:B------:R-:W-:Y:S05]  /*1ed0*/  BSYNC B0 ;  /* 0x0000000000007941 */ /* 0x000fea0003800000 */
.L_x_1031:
        /* <DEDUP_REMOVED lines=26> */
.L_x_1030:
[----:B------:R-:W-:Y:S05]  /*2080*/  BSYNC B1 ;  /* 0x0000000000017941 */ /* 0x000fea0003800000 */
.L_x_1029:
[----:B------:R-:W-:Y:S01]  /*2090*/  PRMT R2, RZ, 0x7610, R2 ;  /* 0x00007610ff027816 */ /* 0x000fe20000000002 */
[----:B------:R-:W-:Y:S01]  /*20a0*/  BSSY B1, `(.L_x_1040) ;  /* 0x0000062000017945 */ /* 0x000fe20003800000 */
        /* <DEDUP_REMOVED lines=10> */
[----:B0-----:R-:W-:-:S05]  /*2150*/  FMUL.FTZ R15, |R2|, 8388608 ;  /* 0x4b000000020f7820 */ /* 0x001fca0000410200 */
[----:B------:R-:W-:-:S13]  /*2160*/  FSETP.GTU.FTZ.AND P0, PT, R12, R15, PT ;  /* 0x0000000f0c00720b */ /* 0x000fda0003f1c000 */
[----:B------:R-:W-:Y:S05]  /*2170*/  @P0 BRA `(.L_x_1044) ;  /* 0x000001a000000947 */ /* 0x000fea0003800000 */
[----:B------:R-:W-:Y:S01]  /*2180*/  FADD.FTZ R4, |R2|, -RZ ;  /* 0x800000ff02047221 */ /* 0x000fe20000010200 */
[----:B------:R-:W-:Y:S03]  /*2190*/  BSSY B2, `(.L_x_1045) ;  /* 0x0000016000027945 */ /* 0x000fe60003800000 */
[----:B------:R-:W0:Y:S02]  /*21a0*/  MUFU.RCP R15, R4 ;  /* 0x00000004000f7308 */ /* 0x000e240000001000 */
[----:B0-----:R-:W-:Y:S02]  /*21b0*/  FMUL.FTZ R14, R12, R15 ;  /* 0x0000000f0c0e7220 */ /* 0x001fe40000410000 */
[----:B------:R-:W-:-:S04]  /*21c0*/  FADD.FTZ R15, -R4, -RZ ;  /* 0x800000ff040f7221 */ /* 0x000fc80000010100 */
        /* <DEDUP_REMOVED lines=15> */
.L_x_1047:
[----:B------:R-:W-:Y:S01]  /*22c0*/  FSETP.GEU.FTZ.AND P0, PT, R15, -R4, PT ;  /* 0x800000040f00720b */ /* 0x000fe20003f1e000 */
[----:B------:R-:W-:-:S12]  /*22d0*/  FADD.FTZ R17, R17, -1 ;  /* 0xbf80000011117421 */ /* 0x000fd80000010000 */
[----:B------:R-:W-:Y:S02]  /*22e0*/  @!P0 FADD.FTZ R17, R17, -1 ;  /* 0xbf80000011118421 */ /* 0x000fe40000010000 */
.L_x_1046:
[----:B------:R-:W-:Y:S05]  /*22f0*/  BSYNC B2 ;  /* 0x0000000000027941 */ /* 0x000fea0003800000 */
.L_x_1045:
[----:B------:R-:W-:Y:S01]  /*2300*/  FFMA.FTZ R12, -R4, R17, R12 ;  /* 0x00000011040c7223 */ /* 0x000fe2000001010c */
[----:B------:R-:W-:Y:S05]  /*2310*/  BRA `(.L_x_1043) ;  /* 0x000001f000007947 */ /* 0x000fea0003800000 */
.L_x_1044:
[C---:B------:R-:W-:Y:S01]  /*2320*/  IADD3 R4, R15.reuse, -0xb800000, RZ ;  /* 0xf48000000f047810 */ /* 0x040fe20007ffe0ff */
        /* <DEDUP_REMOVED lines=14> */
.L_x_1050:
        /* <DEDUP_REMOVED lines=13> */
.L_x_1049:
[----:B------:R-:W-:Y:S05]  /*24e0*/  BSYNC B2 ;  /* 0x0000000000027941 */ /* 0x000fea0003800000 */
.L_x_1048:
[----:B0-----:R-:W-:-:S04]  /*24f0*/  FMUL.FTZ R15, R12, 1.1920928955078125e-07 ;  /* 0x340000000c0f7820 */ /* 0x001fc80000410000 */
[----:B------:R-:W-:Y:S02]  /*2500*/  FMUL.FTZ R12, R4, R15 ;  /* 0x0000000f040c7220 */ /* 0x000fe40000410000 */
.L_x_1043:
[----:B------:R-:W-:Y:S05]  /*2510*/  BSYNC B0 ;  /* 0x0000000000007941 */ /* 0x000fea0003800000 */
.L_x_1042:
[C---:B------:R-:W-:Y:S01]  /*2520*/  FSETP.GTU.FTZ.AND P0, PT, |R12|.reuse, +INF , PT ;  /* 0x7f8000000c00780b */ /* 0x040fe20003f1c200 */
[----:B------:R-:W1:Y:S01]  /*2530*/  MUFU.RCP R4, R2 ;  /* 0x0000000200047308 */ /* 0x000e620000001000 */
[----:B0-----:R-:W-:Y:S02]  /*2540*/  LOP3.LUT R15, R12, 0x80000000, R11, 0xb8, !PT ;  /* 0x800000000c0f7812 */ /* 0x001fe400078eb80b */
[----:B------:R-:W-:Y:S02]  /*2550*/  FSETP.GEU.FTZ.AND P1, PT, R2, RZ, PT ;  /* 0x000000ff0200720b */ /* 0x000fe40003f3e000 */
[----:B------:R-:W-:-:S04]  /*2560*/  FSEL R12, R12, R15, P0 ;  /* 0x0000000f0c0c7208 */ /* 0x000fc80000000000 */
[C---:B------:R-:W-:Y:S02]  /*2570*/  FSETP.NEU.FTZ.AND P0, PT, R12.reuse, RZ, PT ;  /* 0x000000ff0c00720b */ /* 0x040fe40003f1d000 */
        /* <DEDUP_REMOVED lines=20> */
.L_x_1041:
[----:B------:R-:W-:Y:S05]  /*26c0*/  BSYNC B1 ;  /* 0x0000000000017941 */ /* 0x000fea0003800000 */
.L_x_1040:
        /* <DEDUP_REMOVED lines=35> */
.L_x_1058:
[----:B------:R-:W-:Y:S01]  /*2900*/  FSETP.GEU.FTZ.AND P0, PT, R17, -R12, PT ;  /* 0x8000000c1100720b */ /* 0x000fe20003f1e000 */
[----:B------:R-:W-:-:S12]  /*2910*/  FADD.FTZ R14, R14, -1 ;  /* 0xbf8000000e0e7421 */ /* 0x000fd80000010000 */
[----:B------:R-:W-:Y:S02]  /*2920*/  @!P0 FADD.FTZ R14, R14, -1 ;  /* 0xbf8000000e0e8421 */ /* 0x000fe40000010000 */
.L_x_1057:
[----:B------:R-:W-:Y:S05]  /*2930*/  BSYNC B2 ;  /* 0x0000000000027941 */ /* 0x000fea0003800000 */
.L_x_1056:
[----:B------:R-:W-:Y:S01]  /*2940*/  FFMA.FTZ R15, -R12, R14, R15 ;  /* 0x0000000e0c0f7223 */ /* 0x000fe2000001010f */
[----:B------:R-:W-:Y:S05]  /*2950*/  BRA `(.L_x_1054) ;  /* 0x000001f000007947 */ /* 0x000fea0003800000 */
.L_x_1055:
        /* <DEDUP_REMOVED lines=15> */
.L_x_1061:
        /* <DEDUP_REMOVED lines=13> */
.L_x_1060:
[----:B------:R-:W-:Y:S05]  /*2b20*/  BSYNC B2 ;  /* 0x0000000000027941 */ /* 0x000fea0003800000 */
.L_x_1059:
[----:B------:R-:W-:-:S04]  /*2b30*/  FMUL.FTZ R15, R15, 1.1920928955078125e-07 ;  /* 0x340000000f0f7820 */ /* 0x000fc80000410000 */
[----:B------:R-:W-:Y:S02]  /*2b40*/  FMUL.FTZ R15, R12, R15 ;  /* 0x0000000f0c0f7220 */ /* 0x000fe40000410000 */
.L_x_1054:
[----:B------:R-:W-:Y:S05]  /*2b50*/  BSYNC B0 ;  /* 0x0000000000007941 */ /* 0x000fea0003800000 */
.L_x_1053:
        /* <DEDUP_REMOVED lines=26> */
.L_x_1052:
[----:B------:R-:W-:Y:S05]  /*2d00*/  BSYNC B1 ;  /* 0x0000000000017941 */ /* 0x000fea0003800000 */
.L_x_1051:
        /* <DEDUP_REMOVED lines=35> */
.L_x_1069:
[----:B------:R-:W-:Y:S01]  /*2f40*/  FSETP.GEU.FTZ.AND P0, PT, R17, -R2, PT ;  /* 0x800000021100720b */ /* 0x000fe20003f1e000 */
[----:B------:R-:W-:-:S12]  /*2f50*/  FADD.FTZ R14, R14, -1 ;  /* 0xbf8000000e0e7421 */ /* 0x000fd80000010000 */
[----:B------:R-:W-:Y:S02]  /*2f60*/  @!P0 FADD.FTZ R14, R14, -1 ;  /* 0xbf8000000e0e8421 */ /* 0x000fe40000010000 */
.L_x_1068:
[----:B------:R-:W-:Y:S05]  /*2f70*/  BSYNC B2 ;  /* 0x0000000000027941 */ /* 0x000fea0003800000 */
.L_x_1067:
[----:B------:R-:W-:Y:S01]  /*2f80*/  FFMA.FTZ R11, -R2, R14, R11 ;  /* 0x0000000e020b7223 */ /* 0x000fe2000001010b */
[----:B------:R-:W-:Y:S05]  /*2f90*/  BRA `(.L_x_1065) ;  /* 0x000001f000007947 */ /* 0x000fea0003800000 */
.L_x_1066:
        /* <DEDUP_REMOVED lines=15> */
.L_x_1072:
        /* <DEDUP_REMOVED lines=13> */
.L_x_1071:
[----:B------:R-:W-:Y:S05]  /*3160*/  BSYNC B2 ;  /* 0x0000000000027941 */ /* 0x000fea0003800000 */
.L_x_1070:
[----:B------:R-:W-:-:S04]  /*3170*/  FMUL.FTZ R11, R11, 1.1920928955078125e-07 ;  /* 0x340000000b0b7820 */ /* 0x000fc80000410000 */
[----:B------:R-:W-:Y:S02]  /*3180*/  FMUL.FTZ R11, R2, R11 ;  /* 0x0000000b020b7220 */ /* 0x000fe40000410000 */
.L_x_1065:
[----:B------:R-:W-:Y:S05]  /*3190*/  BSYNC B0 ;  /* 0x0000000000007941 */ /* 0x000fea0003800000 */
.L_x_1064:
[C---:B------:R-:W-:Y:S02]  /*31a0*/  FSETP.GTU.FTZ.AND P0, PT, |R11|.reuse, +INF , PT ;  /* 0x7f8000000b00780b */ /* 0x040fe40003f1c200 */
[C---:B------:R-:W-:Y:S02]  /*31b0*/  LOP3.LUT R2, R11.reuse, 0x80000000, R3, 0xb8, !PT ;  /* 0x800000000b027812 */ /* 0x040fe400078eb803 */
        /* <DEDUP_REMOVED lines=24> */
.L_x_1063:
[----:B------:R-:W-:Y:S05]  /*3340*/  BSYNC B1 ;  /* 0x0000000000017941 */ /* 0x000fea0003800000 */
.L_x_1062:
[----:B------:R-:W-:Y:S01]  /*3350*/  IMAD.WIDE.U32 R2, R25, R6, c[0x0][0x168] ;  /* 0x00005a0019027625 */ /* 0x000fe200078e0006 */
[----:B------:R-:W-:Y:S02]  /*3360*/  PRMT R7, R7, 0x5410, R8 ;  /* 0x0000541007077816 */ /* 0x000fe40000000008 */
[----:B------:R-:W-:Y:S02]  /*3370*/  PRMT R9, R9, 0x5410, R10 ;  /* 0x0000541009097816 */ /* 0x000fe4000000000a */
[----:B------:R-:W-:Y:S01]  /*3380*/  PRMT R13, R13, 0x5410, R4 ;  /* 0x000054100d0d7816 */ /* 0x000fe20000000004 */
[----:B------:R-:W-:Y:S01]  /*3390*/  IMAD.WIDE R2, R5, 0x4, R2 ;  /* 0x0000000405027825 */ /* 0x000fe200078e0202 */
[----:B------:R-:W-:-:S04]  /*33a0*/  PRMT R12, R12, 0x5410, R11 ;  /* 0x000054100c0c7816 */ /* 0x000fc8000000000b */
[----:B------:R-:W-:Y:S04]  /*33b0*/  STG.E [R2.64], R7 ;  /* 0x0000000702007986 */ /* 0x000fe8000c101904 */
[----:B------:R-:W-:Y:S04]  /*33c0*/  STG.E [R2.64+0x200], R9 ;  /* 0x0002000902007986 */ /* 0x000fe8000c101904 */
[----:B------:R-:W-:Y:S04]  /*33d0*/  STG.E [R2.64+0x400], R13 ;  /* 0x0004000d02007986 */ /* 0x000fe8000c101904 */
[----:B------:R-:W-:Y:S01]  /*33e0*/  STG.E [R2.64+0x600], R12 ;  /* 0x0006000c02007986 */ /* 0x000fe2000c101904 */
[----:B------:R-:W-:Y:S05]  /*33f0*/  EXIT ;  /* 0x000000000000794d */ /* 0x000fea0003800000 */
.L_x_984:
[----:B------:R-:W0:Y:S01]  /*3400*/  S2R R22, SR_TID.X ;  /* 0x0000000000167919 */ /* 0x000e220000002100 */
[----:B------:R-:W-:-:S02]  /*3410*/  PRMT R21, RZ, 0x7610, R21 ;  /* 0x00007610ff157816 */ /* 0x000fc40000000015 */
[----:B------:R-:W-:Y:S02]  /*3420*/  PRMT R20, RZ, 0x7610, R20 ;  /* 0x00007610ff147816 */ /* 0x000fe40000000014 */
[----:B0-----:R-:W-:Y:S01]  /*3430*/  ISETP.GE.AND P0, PT, R22, R23, PT ;  /* 0x000000171600720c */ /* 0x001fe20003f06270 */
[----:B------:R-:W-:-:S12]  /*3440*/  IMAD.MOV.U32 R24, RZ, RZ, R22 ;  /* 0x000000ffff187224 */ /* 0x000fd800078e0016 */
[----:B------:R-:W-:Y:S01]  /*3450*/  @!P0 IMAD.IADD R4, R25, 0x1, R24 ;  /* 0x0000000119048824 */ /* 0x000fe200078e0218 */
[----:B------:R-:W-:Y:S01]  /*3460*/  @!P0 IADD3 R24, R24, 0x80, RZ ;  /* 0x0000008018188810 */ /* 0x000fe20007ffe0ff */
[----:B------:R-:W-:-:S03]  /*3470*/  @!P0 IMAD.MOV.U32 R5, RZ, RZ, 0x2 ;  /* 0x00000002ff058424 */ /* 0x000fc600078e00ff */
[----:B------:R-:W-:Y:S01]  /*3480*/  ISETP.GE.AND P5, PT, R24, R23, PT ;  /* 0x000000171800720c */ /* 0x000fe20003fa6270 */
[CC--:B------:R-:W-:Y:S01]  /*3490*/  @!P0 IMAD.WIDE.U32 R2, R4.reuse, R5.reuse, c[0x0][0x170] ;  /* 0x00005c0004028625 */ /* 0x0c0fe200078e0005 */
[----:B------:R-:W-:Y:S02]  /*34a0*/  PRMT R8, RZ, 0x7610, R8 ;  /* 0x00007610ff087816 */ /* 0x000fe40000000008 */
[----:B------:R-:W-:Y:S01]  /*34b0*/  PRMT R9, RZ, 0x7610, R9 ;  /* 0x00007610ff097816 */ /* 0x000fe20000000009 */
[----:B------:R-:W-:Y:S01]  /*34c0*/  @!P0 IMAD.WIDE.U32 R4, R4, R5, c[0x0][0x178] ;  /* 0x00005e0004048625 */ /* 0x000fe200078e0005 */
[----:B------:R-:W-:Y:S01]  /*34d0*/  PRMT R6, RZ, 0x7610, R6 ;  /* 0x00007610ff067816 */ /* 0x000fe20000000006 */
[----:B------:R0:W5:Y:S01]  /*34e0*/  @!P0 LDG.E.U16 R21, [R2.64] ;  /* 0x0000000402158981 */ /* 0x000162000c1e1500 */
[----:B------:R-:W-:Y:S02]  /*34f0*/  PRMT R7, RZ, 0x7610, R7 ;  /* 0x00007610ff077816 */ /* 0x000fe40000000007 */
[----:B------:R-:W-:Y:S01]  /*3500*/  PRMT R0, RZ, 0x7610, R0 ;  /* 0x00007610ff007816 */ /* 0x000fe20000000000 */
[----:B------:R1:W5:Y:S02]  /*3510*/  @!P0 LDG.E.U16 R20, [R4.64] ;  /* 0x0000000404148981 */ /* 0x000364000c1e1500 */
[----:B------:R-:W-:Y:S01]  /*3520*/  @!P5 IMAD.IADD R16, R25, 0x1, R24 ;  /* 0x000000011910d824 */ /* 0x000fe200078e0218 */
[----:B------:R-:W-:-:S04]  /*3530*/  @!P5 IADD3 R24, R24, 0x80, RZ ;  /* 0x000000801818d810 */ /* 0x000fc80007ffe0ff */
[----:B------:R-:W-:-:S13]  /*3540*/  ISETP.GE.AND P6, PT, R24, R23, PT ;  /* 0x000000171800720c */ /* 0x000fda0003fc6270 */
        /* <DEDUP_REMOVED lines=8> */
[----:B------:R-:W-:Y:S01]  /*35d0*/  ISETP.GE.AND P3, PT, R24, R23, PT ;  /* 0x000000171800720c */ /* 0x000fe20003f66270 */
[----:B------:R-:W-:-:S12]  /*35e0*/  @!P5 IMAD.MOV.U32 R17, RZ, RZ, 0x2 ;  /* 0x00000002ff11d424 */ /* 0x000fd800078e00ff */
[----:B------:R-:W-:Y:S01]  /*35f0*/  @!P3 IMAD.IADD R11, R25, 0x1, R24 ;  /* 0x00000001190bb824 */ /* 0x000fe200078e0218 */
[----:B------:R-:W-:-:S04]  /*3600*/  @!P3 IADD3 R24, R24, 0x80, RZ ;  /* 0x000000801818b810 */ /* 0x000fc80007ffe0ff */
[----:B------:R-:W-:Y:S01]  /*3610*/  ISETP.GE.AND P4, PT, R24, R23, PT ;  /* 0x000000171800720c */ /* 0x000fe20003f86270 */
[----:B------:R-:W-:-:S04]  /*3620*/  @!P5 IMAD.WIDE.U32 R28, R16, R17, c[0x0][0x170] ;  /* 0x00005c00101cd625 */ /* 0x000fc800078e0011 */
[----:B------:R-:W-:Y:S01]  /*3630*/  @!P5 IMAD.WIDE.U32 R16, R16, R17, c[0x0][0x178] ;  /* 0x00005e001010d625 */ /* 0x000fe200078e0011 */
[----:B------:R2:W5:Y:S04]  /*3640*/  @!P5 LDG.E.U16 R9, [R28.64] ;  /* 0x000000041c09d981 */ /* 0x000568000c1e1500 */
[----:B------:R3:W5:Y:S01]  /*3650*/  @!P5 LDG.E.U16 R8, [R16.64] ;  /* 0x000000041008d981 */ /* 0x000762000c1e1500 */
[----:B------:R-:W-:-:S04]  /*3660*/  @!P6 IMAD.MOV.U32 R19, RZ, RZ, 0x2 ;  /* 0x00000002ff13e424 */ /* 0x000fc800078e00ff */
[----:B------:R-:W-:-:S04]  /*3670*/  @!P6 IMAD.WIDE.U32 R14, R18, R19, c[0x0][0x170] ;  /* 0x00005c00120ee625 */ /* 0x000fc800078e0013 */
[----:B---3--:R-:W-:Y:S01]  /*3680*/  @!P4 IMAD.IADD R16, R25, 0x1, R24 ;  /* 0x000000011910c824 */ /* 0x008fe200078e0218 */
[----:B------:R-:W-:Y:S01]  /*3690*/  @!P4 IADD3 R24, R24, 0x80, RZ ;  /* 0x000000801818c810 */ /* 0x000fe20007ffe0ff */
[----:B------:R-:W-:Y:S01]  /*36a0*/  @!P6 IMAD.WIDE.U32 R18, R18, R19, c[0x0][0x178] ;  /* 0x00005e001212e625 */ /* 0x000fe200078e0013 */
[----:B0-----:R-:W-:Y:S01]  /*36b0*/  PRMT R3, RZ, 0x7610, R3 ;  /* 0x00007610ff037816 */ /* 0x001fe20000000003 */
[----:B------:R0:W5:Y:S01]  /*36c0*/  @!P6 LDG.E.U16 R7, [R14.64] ;  /* 0x000000040e07e981 */ /* 0x000162000c1e1500 */
[----:B------:R-:W-:Y:S01]  /*36d0*/  ISETP.GE.AND P5, PT, R24, R23, PT ;  /* 0x000000171800720c */ /* 0x000fe20003fa6270 */
[----:B------:R-:W-:Y:S02]  /*36e0*/  @!P2 IMAD.MOV.U32 R13, RZ, RZ, 0x2 ;  /* 0x00000002ff0da424 */ /* 0x000fe400078e00ff */
[----:B------:R3:W5:Y:S01]  /*36f0*/  @!P6 LDG.E.U16 R6, [R18.64] ;  /* 0x000000041206e981 */ /* 0x000762000c1e1500 */
[----:B------:R-:W-:Y:S02]  /*3700*/  @!P1 IMAD.MOV.U32 R27, RZ, RZ, 0x2 ;  /* 0x00000002ff1b9424 */ /* 0x000fe400078e00ff */
[----:B------:R-:W-:Y:S01]  /*3710*/  @!P3 IMAD.MOV.U32 R10, RZ, RZ, 0x2 ;  /* 0x00000002ff0ab424 */ /* 0x000fe200078e00ff */
[----:B------:R-:W-:Y:S01]  /*3720*/  PRMT R2, RZ, 0x7610, R2 ;  /* 0x00007610ff027816 */ /* 0x000fe20000000002 */
[----:B--2---:R-:W-:Y:S01]  /*3730*/  @!P1 IMAD.WIDE.U32 R28, R26, R27, c[0x0][0x170] ;  /* 0x00005c001a1c9625 */ /* 0x004fe200078e001b */
[----:B-1----:R-:W-:-:S03]  /*3740*/  PRMT R5, RZ, 0x7610, R5 ;  /* 0x00007610ff057816 */ /* 0x002fc60000000005 */
[CC--:B---3--:R-:W-:Y:S01]  /*3750*/  @!P2 IMAD.WIDE.U32 R18, R12.reuse, R13.reuse, c[0x0][0x170] ;  /* 0x00005c000c12a625 */ /* 0x0c8fe200078e000d */
[----:B------:R-:W-:Y:S02]  /*3760*/  PRMT R4, RZ, 0x7610, R4 ;  /* 0x00007610ff047816 */ /* 0x000fe40000000004 */
[----:B------:R1:W5:Y:S01]  /*3770*/  @!P1 LDG.E.U16 R5, [R28.64] ;  /* 0x000000041c059981 */ /* 0x000362000c1e1500 */
[----:B------:R-:W-:-:S03]  /*3780*/  @!P2 IMAD.WIDE.U32 R12, R12, R13, c[0x0][0x178] ;  /* 0x00005e000c0ca625 */ /* 0x000fc600078e000d */
[----:B------:R2:W5:Y:S01]  /*3790*/  @!P2 LDG.E.U16 R3, [R18.64] ;  /* 0x000000041203a981 */ /* 0x000562000c1e1500 */
[----:B0-----:R-:W-:-:S03]  /*37a0*/  @!P3 IMAD.WIDE.U32 R14, R11, R10, c[0x0][0x170] ;  /* 0x00005c000b0eb625 */ /* 0x001fc600078e000a */
[----:B------:R0:W5:Y:S01]  /*37b0*/  @!P2 LDG.E.U16 R2, [R12.64] ;  /* 0x000000040c02a981 */ /* 0x000162000c1e1500 */
[----:B------:R-:W-:-:S03]  /*37c0*/  @!P1 IMAD.WIDE.U32 R26, R26, R27, c[0x0][0x178] ;  /* 0x00005e001a1a9625 */ /* 0x000fc600078e001b */
[----:B------:R3:W5:Y:S01]  /*37d0*/  @!P3 LDG.E.U16 R0, [R14.64] ;  /* 0x000000040e00b981 */ /* 0x000762000c1e1500 */
[----:B------:R-:W-:Y:S02]  /*37e0*/  @!P4 IMAD.MOV.U32 R17, RZ, RZ, 0x2 ;  /* 0x00000002ff11c424 */ /* 0x000fe400078e00ff */
[----:B--2---:R-:W-:Y:S01]  /*37f0*/  @!P5 IMAD.IADD R18, R25, 0x1, R24 ;  /* 0x000000011912d824 */ /* 0x004fe200078e0218 */
[----:B------:R2:W5:Y:S01]  /*3800*/  @!P1 LDG.E.U16 R4, [R26.64] ;  /* 0x000000041a049981 */ /* 0x000562000c1e1500 */
[----:B------:R-:W-:Y:S01]  /*3810*/  @!P5 IMAD.MOV.U32 R19, RZ, RZ, 0x2 ;  /* 0x00000002ff13d424 */ /* 0x000fe200078e00ff */
[----:B-1----:R-:W-:Y:S01]  /*3820*/  PRMT R28, RZ, 0x7610, R28 ;  /* 0x00007610ff1c7816 */ /* 0x002fe2000000001c */
[CC--:B0-----:R-:W-:Y:S01]  /*3830*/  @!P4 IMAD.WIDE.U32 R12, R16.reuse, R17.reuse, c[0x0][0x170] ;  /* 0x00005c00100cc625 */ /* 0x0c1fe200078e0011 */
[----:B------:R-:W-:Y:S02]  /*3840*/  PRMT R29, RZ, 0x7610, R29 ;  /* 0x00007610ff1d7816 */ /* 0x000fe4000000001d */
[----:B------:R-:W-:Y:S01]  /*3850*/  PRMT R24, RZ, 0x7610, R24 ;  /* 0x00007610ff187816 */ /* 0x000fe20000000018 */
[----:B---3--:R-:W-:Y:S01]  /*3860*/  @!P4 IMAD.WIDE.U32 R14, R16, R17, c[0x0][0x178] ;  /* 0x00005e00100ec625 */ /* 0x008fe200078e0011 */
[----:B--2---:R-:W-:-:S03]  /*3870*/  PRMT R26, RZ, 0x7610, R26 ;  /* 0x00007610ff1a7816 */ /* 0x004fc6000000001a */
[CC--:B------:R-:W-:Y:S01]  /*3880*/  @!P5 IMAD.WIDE.U32 R16, R18.reuse, R19.reuse, c[0x0][0x170] ;  /* 0x00005c001210d625 */ /* 0x0c0fe200078e0013 */
[----:B------:R-:W-:Y:S01]  /*3890*/  PRMT R27, RZ, 0x7610, R27 ;  /* 0x00007610ff1b7816 */ /* 0x000fe2000000001b */
[----:B------:R0:W5:Y:S02]  /*38a0*/  @!P4 LDG.E.U16 R28, [R14.64] ;  /* 0x000000040e1cc981 */ /* 0x000164000c1e1500 */
[----:B------:R-:W-:Y:S02]  /*38b0*/  @!P3 IMAD.WIDE.U32 R10, R11, R10, c[0x0][0x178] ;  /* 0x00005e000b0ab625 */ /* 0x000fe400078e000a */
[----:B------:R0:W5:Y:S02]  /*38c0*/  @!P5 LDG.E.U16 R29, [R16.64] ;  /* 0x00000004101dd981 */ /* 0x000164000c1e1500 */
[----:B------:R-:W-:Y:S02]  /*38d0*/  @!P5 IMAD.WIDE.U32 R18, R18, R19, c[0x0][0x178] ;  /* 0x00005e001212d625 */ /* 0x000fe400078e0013 */
[----:B------:R0:W5:Y:S04]  /*38e0*/  @!P3 LDG.E.U16 R26, [R10.64] ;  /* 0x000000040a1ab981 */ /* 0x000168000c1e1500 */
[----:B------:R0:W5:Y:S04]  /*38f0*/  @!P4 LDG.E.U16 R27, [R12.64] ;  /* 0x000000040c1bc981 */ /* 0x000168000c1e1500 */
[----:B------:R0:W5:Y:S01]  /*3900*/  @!P5 LDG.E.U16 R24, [R18.64] ;  /* 0x000000041218d981 */ /* 0x000162000c1e1500 */
[----:B------:R-:W-:Y:S01]  /*3910*/  BSSY B1, `(.L_x_1073) ;  /* 0x0000066000017945 */ /* 0x000fe20003800000 */
[----:B------:R-:W-:Y:S05]  /*3920*/  @P0 BRA `(.L_x_1074) ;  /* 0x0000064000000947 */ /* 0x000fea0003800000 */
[----:B0----5:R-:W-:Y:S02]  /*3930*/  PRMT R14, RZ, 0x5410, R20 ;  /* 0x00005410ff0e7816 */ /* 0x021fe40000000014 */
        /* <DEDUP_REMOVED lines=33> */
.L_x_1080:
[----:B------:R-:W-:Y:S01]  /*3b50*/  FSETP.GEU.FTZ.AND P0, PT, R16, -R13, PT ;  /* 0x8000000d1000720b */ /* 0x000fe20003f1e000 */
[----:B------:R-:W-:-:S12]  /*3b60*/  FADD.FTZ R10, R10, -1 ;  /* 0xbf8000000a0a7421 */ /* 0x000fd80000010000 */
[----:B------:R-:W-:Y:S02]  /*3b70*/  @!P0 FADD.FTZ R10, R10, -1 ;  /* 0xbf8000000a0a8421 */ /* 0x000fe40000010000 */
.L_x_1079:
[----:B------:R-:W-:Y:S05]  /*3b80*/  BSYNC B2 ;  /* 0x0000000000027941 */ /* 0x000fea0003800000 */
.L_x_1078:
[----:B------:R-:W-:Y:S01]  /*3b90*/  FFMA.FTZ R12, -R13, R10, R12 ;  /* 0x0000000a0d0c7223 */ /* 0x000fe2000001010c */
[----:B------:R-:W-:Y:S05]  /*3ba0*/  BRA `(.L_x_1076) ;  /* 0x000001f000007947 */ /* 0x000fea0003800000 */
.L_x_1077:
        /* <DEDUP_REMOVED lines=15> */
.L_x_1083:
        /* <DEDUP_REMOVED lines=13> */
.L_x_1082:
[----:B------:R-:W-:Y:S05]  /*3d70*/  BSYNC B2 ;  /* 0x0000000000027941 */ /* 0x000fea0003800000 */
.L_x_1081:
[----:B------:R-:W-:-:S04]  /*3d80*/  FMUL.FTZ R15, R15, 1.1920928955078125e-07 ;  /* 0x340000000f0f7820 */ /* 0x000fc80000410000 */
[----:B------:R-:W-:Y:S02]  /*3d90*/  FMUL.FTZ R12, R12, R15 ;  /* 0x0000000f0c0c7220 */ /* 0x000fe40000410000 */
.L_x_1076:
[----:B------:R-:W-:Y:S05]  /*3da0*/  BSYNC B0 ;  /* 0x0000000000007941 */ /* 0x000fea0003800000 */
.L_x_1075:
[C---:B------:R-:W-:Y:S02]  /*3db0*/  FSETP.GTU.FTZ.AND P0, PT, |R12|.reuse, +INF , PT ;  /* 0x7f8000000c00780b */ /* 0x040fe40003f1c200 */
[C---:B------:R-:W-:Y:S02]  /*3dc0*/  LOP3.LUT R11, R12.reuse, 0x80000000, R11, 0xb8, !PT ;  /* 0x800000000c0b7812 */ /* 0x040fe400078eb80b */
[----:B------:R-:W-:Y:S02]  /*3dd0*/  PRMT R20, RZ, 0x5410, R20 ;  /* 0x00005410ff147816 */ /* 0x000fe40000000014 */
[----:B------:R-:W-:Y:S02]  /*3de0*/  FSEL R11, R12, R11, P0 ;  /* 0x0000000b0c0b7208 */ /* 0x000fe40000000000 */
[----:B0-----:R-:W0:Y:S01]  /*3df0*/  MUFU.RCP R10, R20 ;  /* 0x00000014000a7308 */ /* 0x001e220000001000 */
        /* <DEDUP_REMOVED lines=23> */
.L_x_1074:
[----:B------:R-:W-:Y:S05]  /*3f70*/  BSYNC B1 ;  /* 0x0000000000017941 */ /* 0x000fea0003800000 */
.L_x_1073:
[----:B0-----:R-:W-:Y:S01]  /*3f80*/  IADD3 R12, R22, 0x80, RZ ;  /* 0x00000080160c7810 */ /* 0x001fe20007ffe0ff */
[----:B------:R-:W-:Y:S03]  /*3f90*/  BSSY B1, `(.L_x_1084) ;  /* 0x0000069000017945 */ /* 0x000fe60003800000 */
[----:B------:R-:W-:-:S13]  /*3fa0*/  ISETP.GE.AND P0, PT, R12, R23, PT ;  /* 0x000000170c00720c */ /* 0x000fda0003f06270 */
[----:B------:R-:W-:Y:S05]  /*3fb0*/  @P0 BRA `(.L_x_1085) ;  /* 0x0000066000000947 */ /* 0x000fea0003800000 */
[----:B-----5:R-:W-:Y:S02]  /*3fc0*/  PRMT R16, RZ, 0x5410, R8 ;  /* 0x00005410ff107816 */ /* 0x020fe40000000008 */
        /* <DEDUP_REMOVED lines=33> */
.L_x_1091:
[----:B------:R-:W-:Y:S01]  /*41e0*/  FSETP.GEU.FTZ.AND P0, PT, R19, -R14, PT ;  /* 0x8000000e1300720b */ /* 0x000fe20003f1e000 */
[----:B------:R-:W-:-:S12]  /*41f0*/  FADD.FTZ R15, R15, -1 ;  /* 0xbf8000000f0f7421 */ /* 0x000fd80000010000 */
[----:B------:R-:W-:Y:S02]  /*4200*/  @!P0 FADD.FTZ R15, R15, -1 ;  /* 0xbf8000000f0f8421 */ /* 0x000fe40000010000 */
.L_x_1090:
[----:B------:R-:W-:Y:S05]  /*4210*/  BSYNC B2 ;  /* 0x0000000000027941 */ /* 0x000fea0003800000 */
.L_x_1089:
[----:B------:R-:W-:Y:S01]  /*4220*/  FFMA.FTZ R11, -R14, R15, R11 ;  /* 0x0000000f0e0b7223 */ /* 0x000fe2000001010b */
[----:B------:R-:W-:Y:S05]  /*4230*/  BRA `(.L_x_1087) ;  /* 0x0000021000007947 */ /* 0x000fea0003800000 */
.L_x_1088:
        /* <DEDUP_REMOVED lines=12> */
[----:B------:R-:W-:Y:S01]  /*4300*/  LOP3.LUT R15, R14, 0x7fffff, RZ, 0xc0, !PT ;  /* 0x007fffff0e0f7812 */ /* 0x000fe200078ec0ff */
[----:B------:R-:W-:-:S03]  /*4310*/  IMAD.MOV.U32 R18, RZ, RZ, R17 ;  /* 0x000000ffff127224 */ /* 0x000fc600078e0011 */
[----:B------:R-:W-:-:S04]  /*4320*/  LOP3.LUT R15, R15, 0x3f800000, RZ, 0xfc, !PT ;  /* 0x3f8000000f0f7812 */ /* 0x000fc800078efcff */
[----:B------:R0:W1:Y:S03]  /*4330*/  MUFU.RCP R14, R15 ;  /* 0x0000000f000e7308 */ /* 0x0000660000001000 */
.L_x_1094:
        /* <DEDUP_REMOVED lines=10> */
[----:B-1----:R-:W-:-:S04]  /*43e0*/  FFMA.FTZ R18, -R15, R20, R18 ;  /* 0x000000140f127223 */ /* 0x002fc80000010112 */
[----:B------:R-:W-:Y:S01]  /*43f0*/  IMAD.MOV.U32 R17, RZ, RZ, R18 ;  /* 0x000000ffff117224 */ /* 0x000fe200078e0012 */
[----:B------:R-:W-:-:S13]  /*4400*/  ISETP.NE.AND P0, PT, R18, RZ, PT ;  /* 0x000000ff1200720c */ /* 0x000fda0003f05270 */
[----:B------:R-:W-:Y:S05]  /*4410*/  @P0 BRA P1, `(.L_x_1094) ;  /* 0xffffff2000000947 */ /* 0x000fea000083ffff */
.L_x_1093:
[----:B------:R-:W-:Y:S05]  /*4420*/  BSYNC B2 ;  /* 0x0000000000027941 */ /* 0x000fea0003800000 */
.L_x_1092:
[----:B------:R-:W-:-:S04]  /*4430*/  FMUL.FTZ R14, R17, 1.1920928955078125e-07 ;  /* 0x34000000110e7820 */ /* 0x000fc80000410000 */
[----:B------:R-:W-:Y:S02]  /*4440*/  FMUL.FTZ R11, R11, R14 ;  /* 0x0000000e0b0b7220 */ /* 0x000fe40000410000 */
.L_x_1087:
[----:B------:R-:W-:Y:S05]  /*4450*/  BSYNC B0 ;  /* 0x0000000000007941 */ /* 0x000fea0003800000 */
.L_x_1086:
        /* <DEDUP_REMOVED lines=28> */
.L_x_1085:
[----:B------:R-:W-:Y:S05]  /*4620*/  BSYNC B1 ;  /* 0x0000000000017941 */ /* 0x000fea0003800000 */
.L_x_1084:
[----:B-----5:R-:W-:Y:S01]  /*4630*/  IADD3 R8, R22, 0x100, RZ ;  /* 0x0000010016087810 */ /* 0x020fe20007ffe0ff */
[----:B------:R-:W-:Y:S03]  /*4640*/  BSSY B1, `(.L_x_1095) ;  /* 0x0000067000017945 */ /* 0x000fe60003800000 */
[----:B------:R-:W-:-:S13]  /*4650*/  ISETP.GE.AND P0, PT, R8, R23, PT ;  /* 0x000000170800720c */ /* 0x000fda0003f06270 */
[----:B------:R-:W-:Y:S05]  /*4660*/  @P0 BRA `(.L_x_1096) ;  /* 0x0000064000000947 */ /* 0x000fea0003800000 */
[----:B0-----:R-:W-:Y:S02]  /*4670*/  PRMT R15, RZ, 0x5410, R6 ;  /* 0x00005410ff0f7816 */ /* 0x001fe40000000006 */
        /* <DEDUP_REMOVED lines=33> */
.L_x_1102:
[----:B------:R-:W-:Y:S01]  /*4890*/  FSETP.GEU.FTZ.AND P0, PT, R17, -R14, PT ;  /* 0x8000000e1100720b */ /* 0x000fe20003f1e000 */
[----:B------:R-:W-:-:S12]  /*48a0*/  FADD.FTZ R9, R9, -1 ;  /* 0xbf80000009097421 */ /* 0x000fd80000010000 */
[----:B------:R-:W-:Y:S02]  /*48b0*/  @!P0 FADD.FTZ R9, R9, -1 ;  /* 0xbf80000009098421 */ /* 0x000fe40000010000 */
.L_x_1101:
[----:B------:R-:W-:Y:S05]  /*48c0*/  BSYNC B2 ;  /* 0x0000000000027941 */ /* 0x000fea0003800000 */
.L_x_1100:
[----:B------:R-:W-:Y:S01]  /*48d0*/  FFMA.FTZ R13, -R14, R9, R13 ;  /* 0x000000090e0d7223 */ /* 0x000fe2000001010d */
[----:B------:R-:W-:Y:S05]  /*48e0*/  BRA `(.L_x_1098) ;  /* 0x000001f000007947 */ /* 0x000fea0003800000 */
.L_x_1099:
        /* <DEDUP_REMOVED lines=15> */
.L_x_1105:
        /* <DEDUP_REMOVED lines=13> */
.L_x_1104:
[----:B------:R-:W-:Y:S05]  /*4ab0*/  BSYNC B2 ;  /* 0x0000000000027941 */ /* 0x000fea0003800000 */
.L_x_1103:
[----:B------:R-:W-:-:S04]  /*4ac0*/  FMUL.FTZ R16, R16, 1.1920928955078125e-07 ;  /* 0x3400000010107820 */ /* 0x000fc80000410000 */
[----:B------:R-:W-:Y:S02]  /*4ad0*/  FMUL.FTZ R13, R13, R16 ;  /* 0x000000100d0d7220 */ /* 0x000fe40000410000 */
.L_x_1098:
[----:B------:R-:W-:Y:S05]  /*4ae0*/  BSYNC B0 ;  /* 0x0000000000007941 */ /* 0x000fea0003800000 */
.L_x_1097:
[C---:B------:R-:W-:Y:S02]  /*4af0*/  FSETP.GTU.FTZ.AND P0, PT, |R13|.reuse, +INF , PT ;  /* 0x7f8000000d00780b */ /* 0x040fe40003f1c200 */
[----:B------:R-:W-:-:S04]  /*4b00*/  LOP3.LUT R8, R13, 0x80000000, R8, 0xb8, !PT ;  /* 0x800000000d087812 */ /* 0x000fc800078eb808 */
[----:B------:R-:W-:Y:S02]  /*4b10*/  FSEL R8, R13, R8, P0 ;  /* 0x000000080d087208 */ /* 0x000fe40000000000 */
[----:B------:R-:W-:Y:S02]  /*4b20*/  PRMT R13, RZ, 0x5410, R6 ;  /* 0x00005410ff0d7816 */ /* 0x000fe40000000006 */
[C---:B------:R-:W-:Y:S02]  /*4b30*/  FSETP.NEU.FTZ.AND P0, PT, R8.reuse, RZ, PT ;  /* 0x000000ff0800720b */ /* 0x040fe40003f1d000 */
[----:B0-----:R-:W0:Y:S01]  /*4b40*/  MUFU.RCP R9, R13 ;  /* 0x0000000d00097308 */ /* 0x001e220000001000 */
[----:B------:R-:W-:Y:S02]  /*4b50*/  FSETP.GEU.FTZ.AND P1, PT, R13, RZ, PT ;  /* 0x000000ff0d00720b */ /* 0x000fe40003f3e000 */
[----:B------:R-:W-:Y:S02]  /*4b60*/  FSETP.GEU.FTZ.AND P2, PT, R8, RZ, PT ;  /* 0x000000ff0800720b */ /* 0x000fe40003f5e000 */
[----:B------:R-:W-:-:S02]  /*4b70*/  PRMT R6, RZ, 0x5410, R7 ;  /* 0x00005410ff067816 */ /* 0x000fc40000000007 */
        /* <DEDUP_REMOVED lines=19> */
.L_x_1096:
[----:B------:R-:W-:Y:S05]  /*4cb0*/  BSYNC B1 ;  /* 0x0000000000017941 */ /* 0x000fea0003800000 */
.L_x_1095:
[----:B------:R-:W-:Y:S01]  /*4cc0*/  IADD3 R6, R22, 0x180, RZ ;  /* 0x0000018016067810 */ /* 0x000fe20007ffe0ff */
[----:B------:R-:W-:Y:S03]  /*4cd0*/  BSSY B1, `(.L_x_1106) ;  /* 0x0000067000017945 */ /* 0x000fe60003800000 */
[----:B------:R-:W-:-:S13]  /*4ce0*/  ISETP.GE.AND P0, PT, R6, R23, PT ;  /* 0x000000170600720c */ /* 0x000fda0003f06270 */
[----:B------:R-:W-:Y:S05]  /*4cf0*/  @P0 BRA `(.L_x_1107) ;  /* 0x0000064000000947 */ /* 0x000fea0003800000 */
[----:B------:R-:W-:Y:S02]  /*4d00*/  PRMT R13, RZ, 0x5410, R4 ;  /* 0x00005410ff0d7816 */ /* 0x000fe40000000004 */
        /* <DEDUP_REMOVED lines=33> */
.L_x_1113:
[----:B------:R-:W-:Y:S01]  /*4f20*/  FSETP.GEU.FTZ.AND P0, PT, R16, -R15, PT ;  /* 0x8000000f1000720b */ /* 0x000fe20003f1e000 */
[----:B------:R-:W-:-:S12]  /*4f30*/  FADD.FTZ R8, R8, -1 ;  /* 0xbf80000008087421 */ /* 0x000fd80000010000 */
[----:B------:R-:W-:Y:S02]  /*4f40*/  @!P0 FADD.FTZ R8, R8, -1 ;  /* 0xbf80000008088421 */ /* 0x000fe40000010000 */
.L_x_1112:
[----:B------:R-:W-:Y:S05]  /*4f50*/  BSYNC B2 ;  /* 0x0000000000027941 */ /* 0x000fea0003800000 */
.L_x_1111:
[----:B------:R-:W-:Y:S01]  /*4f60*/  FFMA.FTZ R7, -R15, R8, R7 ;  /* 0x000000080f077223 */ /* 0x000fe20000010107 */
[----:B------:R-:W-:Y:S05]  /*4f70*/  BRA `(.L_x_1109) ;  /* 0x000001f000007947 */ /* 0x000fea0003800000 */
.L_x_1110:
[----:B------:R-:W-:Y:S01]  /*4f80*/  IADD3 R14, R8, -0xb800000, RZ ;  /* 0xf4800000080e7810 */ /* 0x000fe20007ffe0ff */
[----:B------:R-:W-:Y:S01]  /*4f90*/  BSSY B2, `(.L_x_1114) ;  /* 0x000001b000027945 */ /* 0x000fe20003800000 */
[----:B------:R-:W-:Y:S02]  /*4fa0*/  FSETP.GT.FTZ.AND P0, PT, |R13|, RZ, PT ;  /* 0x000000ff0d00720b */ /* 0x000fe40003f14200 */
[----:B------:R-:W-:Y:S02]  /*4fb0*/  LOP3.LUT R14, R14, 0xff800000, RZ, 0xc0, !PT ;  /* 0xff8000000e0e7812 */ /* 0x000fe400078ec0ff */
[----:B------:R-:W-:-:S03]  /*4fc0*/  ISETP.GT.U32.OR P0, PT, R7, 0x7f7fffff, !P0 ;  /* 0x7f7fffff0700780c */ /* 0x000fc60004704470 */
[C---:B0-----:R-:W-:Y:S01]  /*4fd0*/  IMAD.IADD R15, R7.reuse, 0x1, -R14 ;  /* 0x00000001070f7824 */ /* 0x041fe200078e0a0e */
        /* <DEDUP_REMOVED lines=9> */
.L_x_1116:
        /* <DEDUP_REMOVED lines=13> */
.L_x_1115:
[----:B------:R-:W-:Y:S05]  /*5140*/  BSYNC B2 ;  /* 0x0000000000027941 */ /* 0x000fea0003800000 */
.L_x_1114:
[----:B0-----:R-:W-:-:S04]  /*5150*/  FMUL.FTZ R8, R15, 1.1920928955078125e-07 ;  /* 0x340000000f087820 */ /* 0x001fc80000410000 */
[----:B------:R-:W-:Y:S02]  /*5160*/  FMUL.FTZ R7, R7, R8 ;  /* 0x0000000807077220 */ /* 0x000fe40000410000 */
.L_x_1109:
[----:B------:R-:W-:Y:S05]  /*5170*/  BSYNC B0 ;  /* 0x0000000000007941 */ /* 0x000fea0003800000 */
.L_x_1108:
        /* <DEDUP_REMOVED lines=28> */
.L_x_1107:
[----:B------:R-:W-:Y:S05]  /*5340*/  BSYNC B1 ;  /* 0x0000000000017941 */ /* 0x000fea0003800000 */
.L_x_1106:
        /* <DEDUP_REMOVED lines=20> */
[----:B------:R-:W1:Y:S02]  /*5490*/  MUFU.RCP R13, R14 ;  /* 0x0000000e000d7308 */ /* 0x000e640000001000 */
[----:B-1----:R-:W-:Y:S02]  /*54a0*/  FMUL.FTZ R6, R4, R13 ;  /* 0x0000000d04067220 */ /* 0x002fe40000410000 */
[----:B------:R-:W-:-:S04]  /*54b0*/  FADD.FTZ R13, -R14, -RZ ;  /* 0x800000ff0e0d7221 */ /* 0x000fc80000010100 */
[----:B0-----:R-:W0:Y:S02]  /*54c0*/  FRND.TRUNC R15, R6 ;  /* 0x00000006000f7307 */ /* 0x001e24000020d000 */
        /* <DEDUP_REMOVED lines=14> */
.L_x_1124:
[----:B------:R-:W-:Y:S01]  /*55b0*/  FSETP.GEU.FTZ.AND P0, PT, R13, -R14, PT ;  /* 0x8000000e0d00720b */ /* 0x000fe20003f1e000 */
[----:B------:R-:W-:-:S12]  /*55c0*/  FADD.FTZ R15, R15, -1 ;  /* 0xbf8000000f0f7421 */ /* 0x000fd80000010000 */
[----:B------:R-:W-:Y:S02]  /*55d0*/  @!P0 FADD.FTZ R15, R15, -1 ;  /* 0xbf8000000f0f8421 */ /* 0x000fe40000010000 */
.L_x_1123:
[----:B------:R-:W-:Y:S05]  /*55e0*/  BSYNC B2 ;  /* 0x0000000000027941 */ /* 0x000fea0003800000 */
.L_x_1122:
[----:B------:R-:W-:Y:S01]  /*55f0*/  FFMA.FTZ R4, -R14, R15, R4 ;  /* 0x0000000f0e047223 */ /* 0x000fe20000010104 */
[----:B------:R-:W-:Y:S05]  /*5600*/  BRA `(.L_x_1120) ;  /* 0x0000021000007947 */ /* 0x000fea0003800000 */
.L_x_1121:
        /* <DEDUP_REMOVED lines=13> */
[----:B0-----:R-:W-:-:S03]  /*56e0*/  IMAD.MOV.U32 R15, RZ, RZ, R14 ;  /* 0x000000ffff0f7224 */ /* 0x001fc600078e000e */
[----:B------:R-:W-:-:S04]  /*56f0*/  LOP3.LUT R6, R6, 0x3f800000, RZ, 0xfc, !PT ;  /* 0x3f80000006067812 */ /* 0x000fc800078efcff */
[----:B------:R0:W1:Y:S03]  /*5700*/  MUFU.RCP R8, R6 ;  /* 0x0000000600087308 */ /* 0x0000660000001000 */
.L_x_1127:
        /* <DEDUP_REMOVED lines=14> */
.L_x_1126:
[----:B------:R-:W-:Y:S05]  /*57f0*/  BSYNC B2 ;  /* 0x0000000000027941 */ /* 0x000fea0003800000 */
.L_x_1125:
[----:B------:R-:W-:-:S04]  /*5800*/  FMUL.FTZ R13, R14, 1.1920928955078125e-07 ;  /* 0x340000000e0d7820 */ /* 0x000fc80000410000 */
[----:B------:R-:W-:Y:S02]  /*5810*/  FMUL.FTZ R4, R4, R13 ;  /* 0x0000000d04047220 */ /* 0x000fe40000410000 */
.L_x_1120:
[----:B------:R-:W-:Y:S05]  /*5820*/  BSYNC B0 ;  /* 0x0000000000007941 */ /* 0x000fea0003800000 */
.L_x_1119:
[C---:B------:R-:W-:Y:S02]  /*5830*/  FSETP.GTU.FTZ.AND P0, PT, |R4|.reuse, +INF , PT ;  /* 0x7f8000000400780b */ /* 0x040fe40003f1c200 */
[C---:B------:R-:W-:Y:S02]  /*5840*/  LOP3.LUT R5, R4.reuse, 0x80000000, R5, 0xb8, !PT ;  /* 0x8000000004057812 */ /* 0x040fe400078eb805 */
[----:B------:R-:W-:Y:S02]  /*5850*/  PRMT R3, RZ, 0x5410, R3 ;  /* 0x00005410ff037816 */ /* 0x000fe40000000003 */
[----:B------:R-:W-:Y:S02]  /*5860*/  FSEL R5, R4, R5, P0 ;  /* 0x0000000504057208 */ /* 0x000fe40000000000 */
[----:B------:R-:W-:Y:S02]  /*5870*/  PRMT R4, RZ, 0x5410, R2 ;  /* 0x00005410ff047816 */ /* 0x000fe40000000002 */
[----:B------:R-:W-:-:S02]  /*5880*/  FSETP.NEU.FTZ.AND P0, PT, R5, RZ, PT ;  /* 0x000000ff0500720b */ /* 0x000fc40003f1d000 */
[----:B------:R-:W1:Y:S01]  /*5890*/  MUFU.RCP R2, R4 ;  /* 0x0000000400027308 */ /* 0x000e620000001000 */
[----:B------:R-:W-:Y:S02]  /*58a0*/  FSETP.GEU.FTZ.AND P1, PT, R4, RZ, PT ;  /* 0x000000ff0400720b */ /* 0x000fe40003f3e000 */
[C---:B------:R-:W-:Y:S01]  /*58b0*/  FSETP.GEU.FTZ.AND P2, PT, R5.reuse, RZ, PT ;  /* 0x000000ff0500720b */ /* 0x040fe20003f5e000 */
[----:B------:R-:W-:-:S03]  /*58c0*/  FADD.FTZ R5, -R5, R3 ;  /* 0x0000000305057221 */ /* 0x000fc60000010100 */
        /* <DEDUP_REMOVED lines=18> */
.L_x_1118:
[----:B------:R-:W-:Y:S05]  /*59f0*/  BSYNC B1 ;  /* 0x0000000000017941 */ /* 0x000fea0003800000 */
.L_x_1117:
[----:B------:R-:W-:Y:S01]  /*5a00*/  IADD3 R2, R22, 0x280, RZ ;  /* 0x0000028016027810 */ /* 0x000fe20007ffe0ff */
        /* <DEDUP_REMOVED lines=37> */
.L_x_1135:
[----:B------:R-:W-:Y:S01]  /*5c60*/  FSETP.GEU.FTZ.AND P0, PT, R13, -R14, PT ;  /* 0x8000000e0d00720b */ /* 0x000fe20003f1e000 */
[----:B------:R-:W-:-:S12]  /*5c70*/  FADD.FTZ R5, R5, -1 ;  /* 0xbf80000005057421 */ /* 0x000fd80000010000 */
[----:B------:R-:W-:Y:S02]  /*5c80*/  @!P0 FADD.FTZ R5, R5, -1 ;  /* 0xbf80000005058421 */ /* 0x000fe40000010000 */
.L_x_1134:
[----:B------:R-:W-:Y:S05]  /*5c90*/  BSYNC B2 ;  /* 0x0000000000027941 */ /* 0x000fea0003800000 */
.L_x_1133:
[----:B------:R-:W-:Y:S01]  /*5ca0*/  FFMA.FTZ R2, -R14, R5, R2 ;  /* 0x000000050e027223 */ /* 0x000fe20000010102 */
[----:B------:R-:W-:Y:S05]  /*5cb0*/  BRA `(.L_x_1131) ;  /* 0x0000022000007947 */ /* 0x000fea0003800000 */
.L_x_1132:
        /* <DEDUP_REMOVED lines=10> */
[----:B------:R-:W-:-:S03]  /*5d60*/  FSEL R2, R2, +QNAN , !P0 ;  /* 0x7fffffff02027808 */ /* 0x000fc60004000000 */
[----:B------:R-:W-:-:S06]  /*5d70*/  IMAD.MOV.U32 R14, RZ, RZ, R8 ;  /* 0x000000ffff0e7224 */ /* 0x000fcc00078e0008 */
[----:B------:R-:W-:Y:S05]  /*5d80*/  @!P1 BRA `(.L_x_1137) ;  /* 0x0000012000009947 */ /* 0x000fea0003800000 */
[----:B------:R-:W-:Y:S01]  /*5d90*/  LOP3.LUT R5, R15, 0x7fffff, RZ, 0xc0, !PT ;  /* 0x007fffff0f057812 */ /* 0x000fe200078ec0ff */
[----:B------:R-:W-:Y:S02]  /*5da0*/  IMAD.MOV.U32 R14, RZ, RZ, R8 ;  /* 0x000000ffff0e7224 */ /* 0x000fe400078e0008 */
[----:B------:R-:W-:Y:S01]  /*5db0*/  IMAD.MOV.U32 R8, RZ, RZ, R13 ;  /* 0x000000ffff087224 */ /* 0x000fe200078e000d */
[----:B------:R-:W-:-:S04]  /*5dc0*/  LOP3.LUT R5, R5, 0x3f800000, RZ, 0xfc, !PT ;  /* 0x3f80000005057812 */ /* 0x000fc800078efcff */
[----:B------:R0:W1:Y:S03]  /*5dd0*/  MUFU.RCP R6, R5 ;  /* 0x0000000500067308 */ /* 0x0000660000001000 */
.L_x_1138:
        /* <DEDUP_REMOVED lines=13> */
.L_x_1137:
[----:B------:R-:W-:Y:S05]  /*5eb0*/  BSYNC B2 ;  /* 0x0000000000027941 */ /* 0x000fea0003800000 */
.L_x_1136:
[----:B0-----:R-:W-:-:S04]  /*5ec0*/  FMUL.FTZ R5, R14, 1.1920928955078125e-07 ;  /* 0x340000000e057820 */ /* 0x001fc80000410000 */
[----:B------:R-:W-:Y:S02]  /*5ed0*/  FMUL.FTZ R2, R2, R5 ;  /* 0x0000000502027220 */ /* 0x000fe40000410000 */
.L_x_1131:
[----:B------:R-:W-:Y:S05]  /*5ee0*/  BSYNC B0 ;  /* 0x0000000000007941 */ /* 0x000fea0003800000 */
.L_x_1130:
[C---:B------:R-:W-:Y:S02]  /*5ef0*/  FSETP.GTU.FTZ.AND P0, PT, |R2|.reuse, +INF , PT ;  /* 0x7f8000000200780b */ /* 0x040fe40003f1c200 */
[C---:B------:R-:W-:Y:S02]  /*5f00*/  LOP3.LUT R3, R2.reuse, 0x80000000, R3, 0xb8, !PT ;  /* 0x8000000002037812 */ /* 0x040fe400078eb803 */
[----:B------:R-:W-:Y:S02]  /*5f10*/  PRMT R26, RZ, 0x5410, R26 ;  /* 0x00005410ff1a7816 */ /* 0x000fe4000000001a */
        /* <DEDUP_REMOVED lines=25> */
.L_x_1129:
[----:B------:R-:W-:Y:S05]  /*60b0*/  BSYNC B1 ;  /* 0x0000000000017941 */ /* 0x000fea0003800000 */
.L_x_1128:
        /* <DEDUP_REMOVED lines=38> */
.L_x_1146:
[----:B------:R-:W-:Y:S01]  /*6320*/  FSETP.GEU.FTZ.AND P0, PT, R13, -R14, PT ;  /* 0x8000000e0d00720b */ /* 0x000fe20003f1e000 */
[----:B------:R-:W-:-:S12]  /*6330*/  FADD.FTZ R5, R5, -1 ;  /* 0xbf80000005057421 */ /* 0x000fd80000010000 */
[----:B------:R-:W-:Y:S02]  /*6340*/  @!P0 FADD.FTZ R5, R5, -1 ;  /* 0xbf80000005058421 */ /* 0x000fe40000010000 */
.L_x_1145:
[----:B------:R-:W-:Y:S05]  /*6350*/  BSYNC B2 ;  /* 0x0000000000027941 */ /* 0x000fea0003800000 */
.L_x_1144:
[----:B------:R-:W-:Y:S01]  /*6360*/  FFMA.FTZ R0, -R14, R5, R0 ;  /* 0x000000050e007223 */ /* 0x000fe20000010100 */
[----:B------:R-:W-:Y:S05]  /*6370*/  BRA `(.L_x_1142) ;  /* 0x0000022000007947 */ /* 0x000fea0003800000 */
.L_x_1143:
        /* <DEDUP_REMOVED lines=18> */
.L_x_1149:
        /* <DEDUP_REMOVED lines=13> */
.L_x_1148:
[----:B------:R-:W-:Y:S05]  /*6570*/  BSYNC B2 ;  /* 0x0000000000027941 */ /* 0x000fea0003800000 */
.L_x_1147:
[----:B0-----:R-:W-:-:S04]  /*6580*/  FMUL.FTZ R5, R14, 1.1920928955078125e-07 ;  /* 0x340000000e057820 */ /* 0x001fc80000410000 */
[----:B------:R-:W-:Y:S02]  /*6590*/  FMUL.FTZ R0, R0, R5 ;  /* 0x0000000500007220 */ /* 0x000fe40000410000 */
.L_x_1142:
[----:B------:R-:W-:Y:S05]  /*65a0*/  BSYNC B0 ;  /* 0x0000000000007941 */ /* 0x000fea0003800000 */
.L_x_1141:
        /* <DEDUP_REMOVED lines=28> */
.L_x_1140:
[----:B------:R-:W-:Y:S05]  /*6770*/  BSYNC B1 ;  /* 0x0000000000017941 */ /* 0x000fea0003800000 */
.L_x_1139:
[----:B0-----:R-:W-:Y:S01]  /*6780*/  IADD3 R6, R22, 0x380, RZ ;  /* 0x0000038016067810 */ /* 0x001fe20007ffe0ff */
[----:B------:R-:W-:Y:S03]  /*6790*/  BSSY B1, `(.L_x_1150) ;  /* 0x0000067000017945 */ /* 0x000fe60003800000 */
[----:B------:R-:W-:-:S13]  /*67a0*/  ISETP.GE.AND P0, PT, R6, R23, PT ;  /* 0x000000170600720c */ /* 0x000fda0003f06270 */
[----:B------:R-:W-:Y:S05]  /*67b0*/  @P0 BRA `(.L_x_1151) ;  /* 0x0000064000000947 */ /* 0x000fea0003800000 */
[----:B------:R-:W-:Y:S02]  /*67c0*/  PRMT R8, RZ, 0x5410, R24 ;  /* 0x00005410ff087816 */ /* 0x000fe40000000018 */
        /* <DEDUP_REMOVED lines=33> */
.L_x_1157:
[----:B------:R-:W-:Y:S01]  /*69e0*/  FSETP.GEU.FTZ.AND P0, PT, R15, -R14, PT ;  /* 0x8000000e0f00720b */ /* 0x000fe20003f1e000 */
[----:B------:R-:W-:-:S12]  /*69f0*/  FADD.FTZ R3, R3, -1 ;  /* 0xbf80000003037421 */ /* 0x000fd80000010000 */
[----:B------:R-:W-:Y:S02]  /*6a00*/  @!P0 FADD.FTZ R3, R3, -1 ;  /* 0xbf80000003038421 */ /* 0x000fe40000010000 */
.L_x_1156:
[----:B------:R-:W-:Y:S05]  /*6a10*/  BSYNC B2 ;  /* 0x0000000000027941 */ /* 0x000fea0003800000 */
.L_x_1155:
[----:B------:R-:W-:Y:S01]  /*6a20*/  FFMA.FTZ R6, -R14, R3, R6 ;  /* 0x000000030e067223 */ /* 0x000fe20000010106 */
[----:B------:R-:W-:Y:S05]  /*6a30*/  BRA `(.L_x_1153) ;  /* 0x000001f000007947 */ /* 0x000fea0003800000 */
.L_x_1154:
        /* <DEDUP_REMOVED lines=15> */
.L_x_1160:
        /* <DEDUP_REMOVED lines=13> */
.L_x_1159:
[----:B------:R-:W-:Y:S05]  /*6c00*/  BSYNC B2 ;  /* 0x0000000000027941 */ /* 0x000fea0003800000 */
.L_x_1158:
[----:B0-----:R-:W-:-:S04]  /*6c10*/  FMUL.FTZ R6, R13, 1.1920928955078125e-07 ;  /* 0x340000000d067820 */ /* 0x001fc80000410000 */
[----:B------:R-:W-:Y:S02]  /*6c20*/  FMUL.FTZ R6, R3, R6 ;  /* 0x0000000603067220 */ /* 0x000fe40000410000 */
.L_x_1153:
[----:B------:R-:W-:Y:S05]  /*6c30*/  BSYNC B0 ;  /* 0x0000000000007941 */ /* 0x000fea0003800000 */
.L_x_1152:
        /* <DEDUP_REMOVED lines=28> */
.L_x_1151:
[----:B------:R-:W-:Y:S05]  /*6e00*/  BSYNC B1 ;  /* 0x0000000000017941 */ /* 0x000fea0003800000 */
.L_x_1150:
[----:B------:R-:W-:Y:S01]  /*6e10*/  ISETP.GE.AND P0, PT, R22, R23, PT ;  /* 0x000000171600720c */ /* 0x000fe20003f06270 */
[----:B------:R-:W-:Y:S01]  /*6e20*/  BSSY B0, `(.L_x_1161) ;  /* 0x0000037000007945 */ /* 0x000fe20003800000 */
[----:B------:R-:W-:Y:S11]  /*6e30*/  BSSY B1, `(.L_x_1162) ;  /* 0x000002f000017945 */ /* 0x000ff60003800000 */
[----:B------:R-:W-:Y:S05]  /*6e40*/  @P0 BRA `(.L_x_1163) ;  /* 0x000000d000000947 */ /* 0x000fea0003800000 */
[----:B------:R-:W-:Y:S02]  /*6e50*/  IMAD.IADD R14, R25, 0x1, R22 ;  /* 0x00000001190e7824 */ /* 0x000fe400078e0216 */
[----:B------:R-:W-:-:S02]  /*6e60*/  IMAD.MOV.U32 R15, RZ, RZ, 0x2 ;  /* 0x00000002ff0f7424 */ /* 0x000fc400078e00ff */
[----:B------:R-:W-:Y:S02]  /*6e70*/  IMAD.MOV.U32 R22, RZ, RZ, R12 ;  /* 0x000000ffff167224 */ /* 0x000fe400078e000c */
[----:B------:R-:W-:-:S03]  /*6e80*/  IMAD.WIDE.U32 R14, R14, R15, c[0x0][0x168] ;  /* 0x00005a000e0e7625 */ /* 0x000fc600078e000f */
[----:B------:R-:W-:Y:S02]  /*6e90*/  ISETP.GE.AND P0, PT, R22, R23, PT ;  /* 0x000000171600720c */ /* 0x000fe40003f06270 */
[----:B------:R0:W-:Y:S11]  /*6ea0*/  STG.E.U16 [R14.64], R10 ;  /* 0x0000000a0e007986 */ /* 0x0001f6000c101504 */
[----:B------:R-:W-:Y:S05]  /*6eb0*/  @P0 BRA `(.L_x_1164) ;  /* 0x000000e000000947 */ /* 0x000fea0003800000 */
[----:B0-----:R-:W-:Y:S01]  /*6ec0*/  IMAD.IADD R10, R25, 0x1, R22 ;  /* 0x00000001190a7824 */ /* 0x001fe200078e0216 */
[----:B------:R-:W-:Y:S01]  /*6ed0*/  PRMT R6, R11, 0x7610, R6 ;  /* 0x000076100b067816 */ /* 0x000fe20000000006 */
[----:B------:R-:W-:Y:S01]  /*6ee0*/  IMAD.MOV.U32 R5, RZ, RZ, 0x2 ;  /* 0x00000002ff057424 */ /* 0x000fe200078e00ff */
[----:B------:R-:W-:-:S03]  /*6ef0*/  IADD3 R22, R22, 0x80, RZ ;  /* 0x0000008016167810 */ /* 0x000fc60007ffe0ff */
[----:B------:R-:W-:-:S05]  /*6f00*/  IMAD.WIDE.U32 R10, R10, R5, c[0x0][0x168] ;  /* 0x00005a000a0a7625 */ /* 0x000fca00078e0005 */
[----:B------:R0:W-:Y:S02]  /*6f10*/  STG.E.U16 [R10.64], R6 ;  /* 0x000000060a007986 */ /* 0x0001e4000c101504 */
.L_x_1163:
[----:B------:R-:W-:-:S13]  /*6f20*/  ISETP.GE.AND P0, PT, R22, R23, PT ;  /* 0x000000171600720c */ /* 0x000fda0003f06270 */
[----:B------:R-:W-:Y:S05]  /*6f30*/  @P0 BRA `(.L_x_1165) ;  /* 0x000000e000000947 */ /* 0x000fea0003800000 */
[----:B------:R-:W-:Y:S01]  /*6f40*/  IMAD.IADD R8, R25, 0x1, R22 ;  /* 0x0000000119087824 */ /* 0x000fe200078e0216 */
[----:B0-----:R-:W-:Y:S01]  /*6f50*/  PRMT R6, R9, 0x7610, R6 ;  /* 0x0000761009067816 */ /* 0x001fe20000000006 */
[----:B------:R-:W-:Y:S01]  /*6f60*/  IMAD.MOV.U32 R5, RZ, RZ, 0x2 ;  /* 0x00000002ff057424 */ /* 0x000fe200078e00ff */
[----:B------:R-:W-:-:S03]  /*6f70*/  IADD3 R22, R22, 0x80, RZ ;  /* 0x0000008016167810 */ /* 0x000fc60007ffe0ff */
[----:B------:R-:W-:-:S05]  /*6f80*/  IMAD.WIDE.U32 R8, R8, R5, c[0x0][0x168] ;  /* 0x00005a0008087625 */ /* 0x000fca00078e0005 */
[----:B------:R0:W-:Y:S02]  /*6f90*/  STG.E.U16 [R8.64], R6 ;  /* 0x0000000608007986 */ /* 0x0001e4000c101504 */
.L_x_1164:
[----:B------:R-:W-:-:S13]  /*6fa0*/  ISETP.GE.AND P0, PT, R22, R23, PT ;  /* 0x000000171600720c */ /* 0x000fda0003f06270 */
[----:B------:R-:W-:Y:S05]  /*6fb0*/  @P0 BRA `(.L_x_1166) ;  /* 0x000000e000000947 */ /* 0x000fea0003800000 */
[----:B0-----:R-:W-:Y:S01]  /*6fc0*/  IMAD.IADD R6, R25, 0x1, R22 ;  /* 0x0000000119067824 */ /* 0x001fe200078e0216 */
[----:B------:R-:W-:Y:S01]  /*6fd0*/  PRMT R8, R7, 0x7610, R8 ;  /* 0x0000761007087816 */ /* 0x000fe20000000008 */
[----:B------:R-:W-:Y:S01]  /*6fe0*/  IMAD.MOV.U32 R5, RZ, RZ, 0x2 ;  /* 0x00000002ff057424 */ /* 0x000fe200078e00ff */
[----:B------:R-:W-:-:S03]  /*6ff0*/  IADD3 R22, R22, 0x80, RZ ;  /* 0x0000008016167810 */ /* 0x000fc60007ffe0ff */
[----:B------:R-:W-:-:S05]  /*7000*/  IMAD.WIDE.U32 R6, R6, R5, c[0x0][0x168] ;  /* 0x00005a0006067625 */ /* 0x000fca00078e0005 */
[----:B------:R0:W-:Y:S02]  /*7010*/  STG.E.U16 [R6.64], R8 ;  /* 0x0000000806007986 */ /* 0x0001e4000c101504 */
.L_x_1165:
        /* <DEDUP_REMOVED lines=8> */
.L_x_1166:
[----:B------:R-:W-:-:S13]  /*70a0*/  ISETP.GE.AND P0, PT, R22, R23, PT ;  /* 0x000000171600720c */ /* 0x000fda0003f06270 */
[----:B------:R-:W-:Y:S01]  /*70b0*/  @P0 BREAK B1 ;  /* 0x0000000000010942 */ /* 0x000fe20003800000 */
[----:B------:R-:W-:Y:S05]  /*70c0*/  @P0 BRA `(.L_x_1168) ;  /* 0x000000c000000947 */ /* 0x000fea0003800000 */
[----:B0-----:R-:W-:Y:S01]  /*70d0*/  IMAD.IADD R4, R25, 0x1, R22 ;  /* 0x0000000119047824 */ /* 0x001fe200078e0216 */
[----:B------:R-:W-:Y:S01]  /*70e0*/  IADD3 R22, R22, 0x80, RZ ;  /* 0x0000008016167810 */ /* 0x000fe20007ffe0ff */
[----:B------:R-:W-:-:S04]  /*70f0*/  IMAD.MOV.U32 R5, RZ, RZ, 0x2 ;  /* 0x00000002ff057424 */ /* 0x000fc800078e00ff */
[----:B------:R-:W-:-:S05]  /*7100*/  IMAD.WIDE.U32 R4, R4, R5, c[0x0][0x168] ;  /* 0x00005a0004047625 */ /* 0x000fca00078e0005 */
[----:B------:R0:W-:Y:S02]  /*7110*/  STG.E.U16 [R4.64], R2 ;  /* 0x0000000204007986 */ /* 0x0001e4000c101504 */
.L_x_1167:
[----:B------:R-:W-:Y:S05]  /*7120*/  BSYNC B1 ;  /* 0x0000000000017941 */ /* 0x000fea0003800000 */
.L_x_1162:
[----:B------:R-:W-:-:S13]  /*7130*/  ISETP.GE.AND P0, PT, R22, R23, PT ;  /* 0x000000171600720c */ /* 0x000fda0003f06270 */
[----:B0-----:R-:W-:Y:S01]  /*7140*/  @!P0 IMAD.IADD R4, R25, 0x1, R22 ;  /* 0x0000000119048824 */ /* 0x001fe200078e0216 */
[----:B------:R-:W-:Y:S01]  /*7150*/  @!P0 IADD3 R22, R22, 0x80, RZ ;  /* 0x0000008016168810 */ /* 0x000fe20007ffe0ff */
[----:B------:R-:W-:-:S04]  /*7160*/  @!P0 IMAD.MOV.U32 R5, RZ, RZ, 0x2 ;  /* 0x00000002ff058424 */ /* 0x000fc800078e00ff */
[----:B------:R-:W-:-:S05]  /*7170*/  @!P0 IMAD.WIDE.U32 R4, R4, R5, c[0x0][0x168] ;  /* 0x00005a0004048625 */ /* 0x000fca00078e0005 */
[----:B------:R0:W-:Y:S02]  /*7180*/  @!P0 STG.E.U16 [R4.64], R0 ;  /* 0x0000000004008986 */ /* 0x0001e4000c101504 */
.L_x_1168:
[----:B------:R-:W-:Y:S05]  /*7190*/  BSYNC B0 ;  /* 0x0000000000007941 */ /* 0x000fea0003800000 */
.L_x_1161:
[----:B------:R-:W-:Y:S01]  /*71a0*/  WARPSYNC 0xffffffff ;  /* 0xffffffff00007948 */ /* 0x000fe20003800000 */
[----:B------:R-:W-:-:S13]  /*71b0*/  ISETP.GE.AND P0, PT, R22, R23, PT ;  /* 0x000000171600720c */ /* 0x000fda0003f06270 */
[----:B------:R-:W-:Y:S05]  /*71c0*/  @P0 EXIT ;  /* 0x000000000000094d */ /* 0x000fea0003800000 */
[----:B------:R-:W-:Y:S01]  /*71d0*/  IMAD.IADD R2, R25, 0x1, R22 ;  /* 0x0000000119027824 */ /* 0x000fe200078e0216 */
[----:B0-----:R-:W-:Y:S01]  /*71e0*/  PRMT R0, R3, 0x7610, R0 ;  /* 0x0000761003007816 */ /* 0x001fe20000000000 */
[----:B------:R-:W-:-:S04]  /*71f0*/  IMAD.MOV.U32 R5, RZ, RZ, 0x2 ;  /* 0x00000002ff057424 */ /* 0x000fc800078e00ff */
[----:B------:R-:W-:-:S05]  /*7200*/  IMAD.WIDE.U32 R2, R2, R5, c[0x0][0x168] ;  /* 0x00005a0002027625 */ /* 0x000fca00078e0005 */
[----:B------:R-:W-:Y:S01]  /*7210*/  STG.E.U16 [R2.64], R0 ;  /* 0x0000000002007986 */ /* 0x000fe2000c101504 */
[----:B------:R-:W-:Y:S05]  /*7220*/  EXIT ;  /* 0x000000000000794d */ /* 0x000fea0003800000 */
.L_x_1169:
        /* <DEDUP_REMOVED lines=13> */
.L_x_32546:


//--------------------- .text._ZN2at6native29vectorized_elementwise_kernelILi4ENS0_13BinaryFunctorIN3c108BFloat16ES4_S4_ZZZNS0_15binary_internal21div_floor_kernel_cudaERNS_18TensorIteratorBaseEENKUlvE1_clEvENKUlvE2_clEvEUlS4_S4_E_EESt5arrayIPcLm3EEEEviT0_T1_ --------------------------
	.section	.text._ZN2at6native29vectorized_elementwise_kernelILi4ENS0_13BinaryFunctorIN3c108BFloat16ES4_S4_ZZZNS0_15binary_internal21div_floor_kernel_cudaERNS_18TensorIteratorBaseEENKUlvE1_clEvENKUlvE2_clEvEUlS4_S4_E_EESt5arrayIPcLm3EEEEviT0_T1_,"ax",@progbits
	.sectioninfo	@"SHI_REGISTERS=32"
	.align	128
        .global         _ZN2at6native29vectorized_elementwise_kernelILi4ENS0_13BinaryFunctorIN3c108BFloat16ES4_S4_ZZZNS0_15binary_internal21div_floor_kernel_cudaERNS_18TensorIteratorBaseEENKUlvE1_clEvENKUlvE2_clEvEUlS4_S4_E_EESt5arrayIPcLm3EEEEviT0_T1_
        .type           _ZN2at6native29vectorized_elementwise_kernelILi4ENS0_13BinaryFunctorIN3c108BFloat16ES4_S4_ZZZNS0_15binary_internal21div_floor_kernel_cudaERNS_18TensorIteratorBaseEENKUlvE1_clEvENKUlvE2_clEvEUlS4_S4_E_EESt5arrayIPcLm3EEEEviT0_T1_,@function
        .size           _ZN2at6native29vectorized_elementwise_kernelILi4ENS0_13BinaryFunctorIN3c108BFloat16ES4_S4_ZZZNS0_15binary_internal21div_floor_kernel_cudaERNS_18TensorIteratorBaseEENKUlvE1_clEvENKUlvE2_clEvEUlS4_S4_E_EESt5arrayIPcLm3EEEEviT0_T1_,(.L_x_32547 - _ZN2at6native29vectorized_elementwise_kernelILi4ENS0_13BinaryFunctorIN3c108BFloat16ES4_S4_ZZZNS0_15binary_internal21div_floor_kernel_cudaERNS_18TensorIteratorBaseEENKUlvE1_clEvENKUlvE2_clEvEUlS4_S4_E_EESt5arrayIPcLm3EEEEviT0_T1_)
        .other          _ZN2at6native29vectorized_elementwise_kernelILi4ENS0_13BinaryFunctorIN3c108BFloat16ES4_S4_ZZZNS0_15binary_internal21div_floor_kernel_cudaERNS_18TensorIteratorBaseEENKUlvE1_clEvENKUlvE2_clEvEUlS4_S4_E_EESt5arrayIPcLm3EEEEviT0_T1_,@"STO_CUDA_ENTRY STV_DEFAULT"
_ZN2at6native29vectorized_elementwise_kernelILi4ENS0_13BinaryFunctorIN3c108BFloat16ES4_S4_ZZZNS0_15binary_internal21div_floor_kernel_cudaERNS_18TensorIteratorBaseEENKUlvE1_clEvENKUlvE2_clEvEUlS4_S4_E_EESt5arrayIPcLm3EEEEviT0_T1_:
.text._ZN2at6native29vectorized_elementwise_kernelILi4ENS0_13BinaryFunctorIN3c108BFloat16ES4_S4_ZZZNS0_15binary_internal21div_floor_kernel_cudaERNS_18TensorIteratorBaseEENKUlvE1_clEvENKUlvE2_clEvEUlS4_S4_E_EESt5arrayIPcLm3EEEEviT0_T1_:
        /* <DEDUP_REMOVED lines=11> */
[----:B------:R-:W2:Y:S01]  /*00b0*/  LDG.E.64 R8, [R14.64] ;  /* 0x000000040e087981 */ /* 0x000ea2000c1e1b00 */
[----:B------:R-:W-:-:S06]  /*00c0*/  IMAD.WIDE R2, R25, R0, c[0x0][0x170] ;  /* 0x00005c0019027625 */ /* 0x000fcc00078e0200 */
[----:B------:R-:W-:Y:S02]  /*00d0*/  IMAD.WIDE.U32 R12, R10, 0x8, R2 ;  /* 0x000000080a0c7825 */ /* 0x000fe400078e0002 */
[----:B------:R0:W5:Y:S04]  /*00e0*/  LDG.E.64 R2, [R14.64+0x400] ;  /* 0x000400040e027981 */ /* 0x000168000c1e1b00 */
[----:B------:R2:W3:Y:S04]  /*00f0*/  LDG.E.64 R6, [R12.64] ;  /* 0x000000040c067981 */ /* 0x0004e8000c1e1b00 */
[----:B------:R2:W5:Y:S01]  /*0100*/  LDG.E.64 R4, [R12.64+0x400] ;  /* 0x000400040c047981 */ /* 0x000562000c1e1b00 */
        /* <DEDUP_REMOVED lines=35> */
.L_x_1178:
[----:B------:R-:W-:Y:S01]  /*0340*/  FSETP.GEU.FTZ.AND P0, PT, R18, -R11, PT ;  /* 0x8000000b1200720b */ /* 0x000fe20003f1e000 */
[----:B------:R-:W-:-:S12]  /*0350*/  FADD.FTZ R15, R15, -1 ;  /* 0xbf8000000f0f7421 */ /* 0x000fd80000010000 */
[----:B------:R-:W-:Y:S02]  /*0360*/  @!P0 FADD.FTZ R15, R15, -1 ;  /* 0xbf8000000f0f8421 */ /* 0x000fe40000010000 */
.L_x_1177:
[----:B------:R-:W-:Y:S05]  /*0370*/  BSYNC B2 ;  /* 0x0000000000027941 */ /* 0x000fea0003800000 */
.L_x_1176:
[----:B------:R-:W-:Y:S01]  /*0380*/  FFMA.FTZ R14, -R11, R15, R14 ;  /* 0x0000000f0b0e7223 */ /* 0x000fe2000001010e */
[----:B------:R-:W-:Y:S05]  /*0390*/  BRA `(.L_x_1174) ;  /* 0x000001f000007947 */ /* 0x000fea0003800000 */
.L_x_1175:
        /* <DEDUP_REMOVED lines=15> */
.L_x_1181:
        /* <DEDUP_REMOVED lines=13> */
.L_x_1180:
[----:B------:R-:W-:Y:S05]  /*0560*/  BSYNC B2 ;  /* 0x0000000000027941 */ /* 0x000fea0003800000 */
.L_x_1179:
[----:B------:R-:W-:-:S04]  /*0570*/  FMUL.FTZ R14, R14, 1.1920928955078125e-07 ;  /* 0x340000000e0e7820 */ /* 0x000fc80000410000 */
[----:B------:R-:W-:Y:S02]  /*0580*/  FMUL.FTZ R14, R11, R14 ;  /* 0x0000000e0b0e7220 */ /* 0x000fe40000410000 */
.L_x_1174:
[----:B------:R-:W-:Y:S05]  /*0590*/  BSYNC B0 ;  /* 0x0000000000007941 */ /* 0x000fea0003800000 */
.L_x_1173:
        /* <DEDUP_REMOVED lines=26> */
.L_x_1172:
[----:B0-----:R-:W-:Y:S05]  /*0740*/  BSYNC B1 ;  /* 0x0000000000017941 */ /* 0x001fea0003800000 */
.L_x_1171:
        /* <DEDUP_REMOVED lines=35> */
.L_x_1189:
[----:B------:R-:W-:Y:S01]  /*0980*/  FSETP.GEU.FTZ.AND P0, PT, R15, -R6, PT ;  /* 0x800000060f00720b */ /* 0x000fe20003f1e000 */
[----:B------:R-:W-:-:S12]  /*0990*/  FADD.FTZ R17, R17, -1 ;  /* 0xbf80000011117421 */ /* 0x000fd80000010000 */
[----:B------:R-:W-:Y:S02]  /*09a0*/  @!P0 FADD.FTZ R17, R17, -1 ;  /* 0xbf80000011118421 */ /* 0x000fe40000010000 */
.L_x_1188:
[----:B------:R-:W-:Y:S05]  /*09b0*/  BSYNC B2 ;  /* 0x0000000000027941 */ /* 0x000fea0003800000 */
.L_x_1187:
[----:B------:R-:W-:Y:S01]  /*09c0*/  FFMA.FTZ R12, -R6, R17, R12 ;  /* 0x00000011060c7223 */ /* 0x000fe2000001010c */
[----:B------:R-:W-:Y:S05]  /*09d0*/  BRA `(.L_x_1185) ;  /* 0x000001f000007947 */ /* 0x000fea0003800000 */
.L_x_1186:
        /* <DEDUP_REMOVED lines=15> */
.L_x_1192:
        /* <DEDUP_REMOVED lines=13> */
.L_x_1191:
[----:B------:R-:W-:Y:S05]  /*0ba0*/  BSYNC B2 ;  /* 0x0000000000027941 */ /* 0x000fea0003800000 */
.L_x_1190:
[----:B0-----:R-:W-:-:S04]  /*0bb0*/  FMUL.FTZ R15, R12, 1.1920928955078125e-07 ;  /* 0x340000000c0f7820 */ /* 0x001fc80000410000 */
[----:B------:R-:W-:Y:S02]  /*0bc0*/  FMUL.FTZ R12, R6, R15 ;  /* 0x0000000f060c7220 */ /* 0x000fe40000410000 */
.L_x_1185:
[----:B------:R-:W-:Y:S05]  /*0bd0*/  BSYNC B0 ;  /* 0x0000000000007941 */ /* 0x000fea0003800000 */
.L_x_1184:
[C---:B------:R-:W-:Y:S01]  /*0be0*/  FSETP.GTU.FTZ.AND P0, PT, |R12|.reuse, +INF , PT ;  /* 0x7f8000000c00780b */ /* 0x040fe20003f1c200 */
[----:B------:R-:W0:Y:S01]  /*0bf0*/  MUFU.RCP R6, R8 ;  /* 0x0000000800067308 */ /* 0x000e220000001000 */
[----:B------:R-:W-:Y:S02]  /*0c00*/  LOP3.LUT R15, R12, 0x80000000, R13, 0xb8, !PT ;  /* 0x800000000c0f7812 */ /* 0x000fe400078eb80d */
        /* <DEDUP_REMOVED lines=23> */
.L_x_1183:
[----:B------:R-:W-:Y:S05]  /*0d80*/  BSYNC B1 ;  /* 0x0000000000017941 */ /* 0x000fea0003800000 */
.L_x_1182:
        /* <DEDUP_REMOVED lines=35> */
.L_x_1200:
[----:B------:R-:W-:Y:S01]  /*0fc0*/  FSETP.GEU.FTZ.AND P0, PT, R17, -R8, PT ;  /* 0x800000081100720b */ /* 0x000fe20003f1e000 */
[----:B------:R-:W-:-:S12]  /*0fd0*/  FADD.FTZ R14, R14, -1 ;  /* 0xbf8000000e0e7421 */ /* 0x000fd80000010000 */
[----:B------:R-:W-:Y:S02]  /*0fe0*/  @!P0 FADD.FTZ R14, R14, -1 ;  /* 0xbf8000000e0e8421 */ /* 0x000fe40000010000 */
.L_x_1199:
[----:B------:R-:W-:Y:S05]  /*0ff0*/  BSYNC B2 ;  /* 0x0000000000027941 */ /* 0x000fea0003800000 */
.L_x_1198:
[----:B------:R-:W-:Y:S01]  /*1000*/  FFMA.FTZ R15, -R8, R14, R15 ;  /* 0x0000000e080f7223 */ /* 0x000fe2000001010f */
[----:B------:R-:W-:Y:S05]  /*1010*/  BRA `(.L_x_1196) ;  /* 0x000001f000007947 */ /* 0x000fea0003800000 */
.L_x_1197:
        /* <DEDUP_REMOVED lines=15> */
.L_x_1203:
        /* <DEDUP_REMOVED lines=13> */
.L_x_1202:
[----:B------:R-:W-:Y:S05]  /*11e0*/  BSYNC B2 ;  /* 0x0000000000027941 */ /* 0x000fea0003800000 */
.L_x_1201:
[----:B------:R-:W-:-:S04]  /*11f0*/  FMUL.FTZ R15, R15, 1.1920928955078125e-07 ;  /* 0x340000000f0f7820 */ /* 0x000fc80000410000 */
[----:B------:R-:W-:Y:S02]  /*1200*/  FMUL.FTZ R15, R8, R15 ;  /* 0x0000000f080f7220 */ /* 0x000fe40000410000 */
.L_x_1196:
[----:B------:R-:W-:Y:S05]  /*1210*/  BSYNC B0 ;  /* 0x0000000000007941 */ /* 0x000fea0003800000 */
.L_x_1195:
        /* <DEDUP_REMOVED lines=26> */
.L_x_1194:
[----:B------:R-:W-:Y:S05]  /*13c0*/  BSYNC B1 ;  /* 0x0000000000017941 */ /* 0x000fea0003800000 */
.L_x_1193:
        /* <DEDUP_REMOVED lines=35> */
.L_x_1211:
[----:B------:R-:W-:Y:S01]  /*1600*/  FSETP.GEU.FTZ.AND P0, PT, R16, -R7, PT ;  /* 0x800000071000720b */ /* 0x000fe20003f1e000 */
[----:B------:R-:W-:-:S12]  /*1610*/  FADD.FTZ R14, R14, -1 ;  /* 0xbf8000000e0e7421 */ /* 0x000fd80000010000 */
[----:B------:R-:W-:Y:S02]  /*1620*/  @!P0 FADD.FTZ R14, R14, -1 ;  /* 0xbf8000000e0e8421 */ /* 0x000fe40000010000 */
.L_x_1210:
[----:B------:R-:W-:Y:S05]  /*1630*/  BSYNC B2 ;  /* 0x0000000000027941 */ /* 0x000fea0003800000 */
.L_x_1209:
[----:B------:R-:W-:Y:S01]  /*1640*/  FFMA.FTZ R13, -R7, R14, R13 ;  /* 0x0000000e070d7223 */ /* 0x000fe2000001010d */
[----:B------:R-:W-:Y:S05]  /*1650*/  BRA `(.L_x_1207) ;  /* 0x000001f000007947 */ /* 0x000fea0003800000 */
.L_x_1208:
        /* <DEDUP_REMOVED lines=15> */
.L_x_1214:
        /* <DEDUP_REMOVED lines=13> */
.L_x_1213:
[----:B------:R-:W-:Y:S05]  /*1820*/  BSYNC B2 ;  /* 0x0000000000027941 */ /* 0x000fea0003800000 */
.L_x_1212:
[----:B0-----:R-:W-:-:S04]  /*1830*/  FMUL.FTZ R14, R13, 1.1920928955078125e-07 ;  /* 0x340000000d0e7820 */ /* 0x001fc80000410000 */
[----:B------:R-:W-:Y:S02]  /*1840*/  FMUL.FTZ R13, R7, R14 ;  /* 0x0000000e070d7220 */ /* 0x000fe40000410000 */
.L_x_1207:
[----:B------:R-:W-:Y:S05]  /*1850*/  BSYNC B0 ;  /* 0x0000000000007941 */ /* 0x000fea0003800000 */
.L_x_1206:
        /* <DEDUP_REMOVED lines=26> */
.L_x_1205:
[----:B------:R-:W-:Y:S05]  /*1a00*/  BSYNC B1 ;  /* 0x0000000000017941 */ /* 0x000fea0003800000 */
.L_x_1204:
[----:B-----5:R-:W-:Y:S01]  /*1a10*/  PRMT R12, RZ, 0x5410, R2 ;  /* 0x00005410ff0c7816 */ /* 0x020fe20000000002 */
        /* <DEDUP_REMOVED lines=34> */
.L_x_1222:
[----:B------:R-:W-:Y:S01]  /*1c40*/  FSETP.GEU.FTZ.AND P0, PT, R17, -R13, PT ;  /* 0x8000000d1100720b */ /* 0x000fe20003f1e000 */
[----:B------:R-:W-:-:S12]  /*1c50*/  FADD.FTZ R15, R15, -1 ;  /* 0xbf8000000f0f7421 */ /* 0x000fd80000010000 */
[----:B------:R-:W-:Y:S02]  /*1c60*/  @!P0 FADD.FTZ R15, R15, -1 ;  /* 0xbf8000000f0f8421 */ /* 0x000fe40000010000 */
.L_x_1221:
[----:B------:R-:W-:Y:S05]  /*1c70*/  BSYNC B2 ;  /* 0x0000000000027941 */ /* 0x000fea0003800000 */
.L_x_1220:
[----:B------:R-:W-:Y:S01]  /*1c80*/  FFMA.FTZ R14, -R13, R15, R14 ;  /* 0x0000000f0d0e7223 */ /* 0x000fe2000001010e */
[----:B------:R-:W-:Y:S05]  /*1c90*/  BRA `(.L_x_1218) ;  /* 0x000001f000007947 */ /* 0x000fea0003800000 */
.L_x_1219:
        /* <DEDUP_REMOVED lines=15> */
.L_x_1225:
        /* <DEDUP_REMOVED lines=13> */
.L_x_1224:
[----:B------:R-:W-:Y:S05]  /*1e60*/  BSYNC B2 ;  /* 0x0000000000027941 */ /* 0x000fea0003800000 */
.L_x_1223:
[----:B------:R-:W-:-:S04]  /*1e70*/  FMUL.FTZ R14, R14, 1.1920928955078125e-07 ;  /* 0x340000000e0e7820 */ /* 0x000fc80000410000 */
[----:B------:R-:W-:Y:S02]  /*1e80*/  FMUL.FTZ R14, R13, R14 ;  /* 0x0000000e0d0e7220 */ /* 0x000fe40000410000 */
.L_x_1218:
[----:B------:R-:W-:Y:S05]  /*1e90*/  BSYNC B0 ;  /* 0x0000000000007941 */ /* 0x000fea0003800000 */
.L_x_1217:
        /* <DEDUP_REMOVED lines=26> */
.L_x_1216:
[----:B------:R-:W-:Y:S05]  /*2040*/  BSYNC B1 ;  /* 0x0000000000017941 */ /* 0x000fea0003800000 */
.L_x_1215:
        /* <DEDUP_REMOVED lines=35> */
.L_x_1233:
[----:B------:R-:W-:Y:S01]  /*2280*/  FSETP.GEU.FTZ.AND P0, PT, R15, -R4, PT ;  /* 0x800000040f00720b */ /* 0x000fe20003f1e000 */
[----:B------:R-:W-:-:S12]  /*2290*/  FADD.FTZ R17, R17, -1 ;  /* 0xbf80000011117421 */ /* 0x000fd80000010000 */
[----:B------:R-:W-:Y:S02]  /*22a0*/  @!P0 FADD.FTZ R17, R17, -1 ;  /* 0xbf80000011118421 */ /* 0x000fe40000010000 */
.L_x_1232:
[----:B------:R-:W-:Y:S05]  /*22b0*/  BSYNC B2 ;  /* 0x0000000000027941 */ /* 0x000fea0003800000 */
.L_x_1231:
[----:B------:R-:W-:Y:S01]  /*22c0*/  FFMA.FTZ R12, -R4, R17, R12 ;  /* 0x00000011040c7223 */ /* 0x000fe2000001010c */
[----:B------:R-:W-:Y:S05]  /*22d0*/  BRA `(.L_x_1229) ;  /* 0x000001f000007947 */ /* 0x000fea0003800000 */
.L_x_1230:
        /* <DEDUP_REMOVED lines=15> */
.L_x_1236:
        /* <DEDUP_REMOVED lines=13> */
.L_x_1235:
[----:B------:R-:W-:Y:S05]  /*24a0*/  BSYNC B2 ;  /* 0x0000000000027941 */ /* 0x000fea0003800000 */
.L_x_1234:
[----:B0-----:R-:W-:-:S04]  /*24b0*/  FMUL.FTZ R15, R12, 1.1920928955078125e-07 ;  /* 0x340000000c0f7820 */ /* 0x001fc80000410000 */
[----:B------:R-:W-:Y:S02]  /*24c0*/  FMUL.FTZ R12, R4, R15 ;  /* 0x0000000f040c7220 */ /* 0x000fe40000410000 */
.L_x_1229:
[----:B------:R-:W-:Y:S05]  /*24d0*/  BSYNC B0 ;  /* 0x0000000000007941 */ /* 0x000fea0003800000 */
.L_x_1228:
        /* <DEDUP_REMOVED lines=26> */
.L_x_1227:
[----:B------:R-:W-:Y:S05]  /*2680*/  BSYNC B1 ;  /* 0x0000000000017941 */ /* 0x000fea0003800000 */
.L_x_1226:
        /* <DEDUP_REMOVED lines=35> */
.L_x_1244:
[----:B------:R-:W-:Y:S01]  /*28c0*/  FSETP.GEU.FTZ.AND P0, PT, R17, -R12, PT ;  /* 0x8000000c1100720b */ /* 0x000fe20003f1e000 */
[----:B------:R-:W-:-:S12]  /*28d0*/  FADD.FTZ R14, R14, -1 ;  /* 0xbf8000000e0e7421 */ /* 0x000fd80000010000 */
[----:B------:R-:W-:Y:S02]  /*28e0*/  @!P0 FADD.FTZ R14, R14, -1 ;  /* 0xbf8000000e0e8421 */ /* 0x000fe40000010000 */
.L_x_1243:
[----:B------:R-:W-:Y:S05]  /*28f0*/  BSYNC B2 ;  /* 0x0000000000027941 */ /* 0x000fea0003800000 */
.L_x_1242:
[----:B------:R-:W-:Y:S01]  /*2900*/  FFMA.FTZ R15, -R12, R14, R15 ;  /* 0x0000000e0c0f7223 */ /* 0x000fe2000001010f */
[----:B------:R-:W-:Y:S05]  /*2910*/  BRA `(.L_x_1240) ;  /* 0x000001f000007947 */ /* 0x000fea0003800000 */
.L_x_1241:
        /* <DEDUP_REMOVED lines=15> */
.L_x_1247:
        /* <DEDUP_REMOVED lines=13> */
.L_x_1246:
[----:B------:R-:W-:Y:S05]  /*2ae0*/  BSYNC B2 ;  /* 0x0000000000027941 */ /* 0x000fea0003800000 */
.L_x_1245:
[----:B------:R-:W-:-:S04]  /*2af0*/  FMUL.FTZ R15, R15, 1.1920928955078125e-07 ;  /* 0x340000000f0f7820 */ /* 0x000fc80000410000 */
[----:B------:R-:W-:Y:S02]  /*2b00*/  FMUL.FTZ R15, R12, R15 ;  /* 0x0000000f0c0f7220 */ /* 0x000fe40000410000 */
.L_x_1240:
[----:B------:R-:W-:Y:S05]  /*2b10*/  BSYNC B0 ;  /* 0x0000000000007941 */ /* 0x000fea0003800000 */
.L_x_1239:
        /* <DEDUP_REMOVED lines=26> */
.L_x_1238:
[----:B------:R-:W-:Y:S05]  /*2cc0*/  BSYNC B1 ;  /* 0x0000000000017941 */ /* 0x000fea0003800000 */
.L_x_1237:
        /* <DEDUP_REMOVED lines=35> */
.L_x_1255:
[----:B------:R-:W-:Y:S01]  /*2f00*/  FSETP.GEU.FTZ.AND P0, PT, R16, -R5, PT ;  /* 0x800000051000720b */ /* 0x000fe20003f1e000 */
[----:B------:R-:W-:-:S12]  /*2f10*/  FADD.FTZ R14, R14, -1 ;  /* 0xbf8000000e0e7421 */ /* 0x000fd80000010000 */
[----:B------:R-:W-:Y:S02]  /*2f20*/  @!P0 FADD.FTZ R14, R14, -1 ;  /* 0xbf8000000e0e8421 */ /* 0x000fe40000010000 */
.L_x_1254:
[----:B------:R-:W-:Y:S05]  /*2f30*/  BSYNC B2 ;  /* 0x0000000000027941 */ /* 0x000fea0003800000 */
.L_x_1253:
[----:B------:R-:W-:Y:S01]  /*2f40*/  FFMA.FTZ R9, -R5, R14, R9 ;  /* 0x0000000e05097223 */ /* 0x000fe20000010109 */
[----:B------:R-:W-:Y:S05]  /*2f50*/  BRA `(.L_x_1251) ;  /* 0x000001f000007947 */ /* 0x000fea0003800000 */
.L_x_1252:
        /* <DEDUP_REMOVED lines=15> */
.L_x_1258:
        /* <DEDUP_REMOVED lines=13> */
.L_x_1257:
[----:B------:R-:W-:Y:S05]  /*3120*/  BSYNC B2 ;  /* 0x0000000000027941 */ /* 0x000fea0003800000 */
.L_x_1256:
[----:B0-----:R-:W-:-:S04]  /*3130*/  FMUL.FTZ R14, R9, 1.1920928955078125e-07 ;  /* 0x34000000090e7820 */ /* 0x001fc80000410000 */
[----:B------:R-:W-:Y:S02]  /*3140*/  FMUL.FTZ R9, R5, R14 ;  /* 0x0000000e05097220 */ /* 0x000fe40000410000 */
.L_x_1251:
[----:B------:R-:W-:Y:S05]  /*3150*/  BSYNC B0 ;  /* 0x0000000000007941 */ /* 0x000fea0003800000 */
.L_x_1250:
        /* <DEDUP_REMOVED lines=26> */
.L_x_1249:
[----:B------:R-:W-:Y:S05]  /*3300*/  BSYNC B1 ;  /* 0x0000000000017941 */ /* 0x000fea0003800000 */
.L_x_1248:
[----:B------:R-:W-:Y:S01]  /*3310*/  IMAD.WIDE.U32 R2, R25, R0, c[0x0][0x168] ;  /* 0x00005a0019027625 */ /* 0x000fe200078e0000 */
[----:B------:R-:W-:Y:S02]  /*3320*/  PRMT R6, R11, 0x5410, R6 ;  /* 0x000054100b067816 */ /* 0x000fe40000000006 */
[----:B------:R-:W-:Y:S02]  /*3330*/  PRMT R7, R8, 0x5410, R7 ;  /* 0x0000541008077816 */ /* 0x000fe40000000007 */
[----:B------:R-:W-:Y:S01]  /*3340*/  PRMT R4, R13, 0x5410, R4 ;  /* 0x000054100d047816 */ /* 0x000fe20000000004 */
[----:B------:R-:W-:Y:S01]  /*3350*/  IMAD.WIDE R2, R10, 0x8, R2 ;  /* 0x000000080a027825 */ /* 0x000fe200078e0202 */
[----:B------:R-:W-:-:S04]  /*3360*/  PRMT R5, R12, 0x5410, R5 ;  /* 0x000054100c057816 */ /* 0x000fc80000000005 */
[----:B------:R-:W-:Y:S04]  /*3370*/  STG.E.64 [R2.64], R6 ;  /* 0x0000000602007986 */ /* 0x000fe8000c101b04 */
[----:B------:R-:W-:Y:S01]  /*3380*/  STG.E.64 [R2.64+0x400], R4 ;  /* 0x0004000402007986 */ /* 0x000fe2000c101b04 */
[----:B------:R-:W-:Y:S05]  /*3390*/  EXIT ;  /* 0x000000000000794d */ /* 0x000fea0003800000 */
.L_x_1170:
[----:B------:R-:W0:Y:S01]  /*33a0*/  S2R R22, SR_TID.X ;  /* 0x0000000000167919 */ /* 0x000e220000002100 */
[----:B------:R-:W-:Y:S02]  /*33b0*/  PRMT R21, RZ, 0x7610, R21 ;  /* 0x00007610ff157816 */ /* 0x000fe40000000015 */
        /* <DEDUP_REMOVED lines=115> */
.L_x_1266:
[----:B------:R-:W-:Y:S01]  /*3af0*/  FSETP.GEU.FTZ.AND P0, PT, R16, -R13, PT ;  /* 0x8000000d1000720b */ /* 0x000fe20003f1e000 */
[----:B------:R-:W-:-:S12]  /*3b00*/  FADD.FTZ R10, R10, -1 ;  /* 0xbf8000000a0a7421 */ /* 0x000fd80000010000 */
[----:B------:R-:W-:Y:S02]  /*3b10*/  @!P0 FADD.FTZ R10, R10, -1 ;  /* 0xbf8000000a0a8421 */ /* 0x000fe40000010000 */
.L_x_1265:
[----:B------:R-:W-:Y:S05]  /*3b20*/  BSYNC B2 ;  /* 0x0000000000027941 */ /* 0x000fea0003800000 */
.L_x_1264:
[----:B------:R-:W-:Y:S01]  /*3b30*/  FFMA.FTZ R12, -R13, R10, R12 ;  /* 0x0000000a0d0c7223 */ /* 0x000fe2000001010c */
[----:B------:R-:W-:Y:S05]  /*3b40*/  BRA `(.L_x_1262) ;  /* 0x000001f000007947 */ /* 0x000fea0003800000 */
.L_x_1263:
        /* <DEDUP_REMOVED lines=15> */
.L_x_1269:
        /* <DEDUP_REMOVED lines=13> */
.L_x_1268:
[----:B------:R-:W-:Y:S05]  /*3d10*/  BSYNC B2 ;  /* 0x0000000000027941 */ /* 0x000fea0003800000 */
.L_x_1267:
[----:B------:R-:W-:-:S04]  /*3d20*/  FMUL.FTZ R15, R15, 1.1920928955078125e-07 ;  /* 0x340000000f0f7820 */ /* 0x000fc80000410000 */
[----:B------:R-:W-:Y:S02]  /*3d30*/  FMUL.FTZ R12, R12, R15 ;  /* 0x0000000f0c0c7220 */ /* 0x000fe40000410000 */
.L_x_1262:
[----:B------:R-:W-:Y:S05]  /*3d40*/  BSYNC B0 ;  /* 0x0000000000007941 */ /* 0x000fea0003800000 */
.L_x_1261:
        /* <DEDUP_REMOVED lines=28> */
.L_x_1260:
[----:B------:R-:W-:Y:S05]  /*3f10*/  BSYNC B1 ;  /* 0x0000000000017941 */ /* 0x000fea0003800000 */
.L_x_1259:
        /* <DEDUP_REMOVED lines=38> */
.L_x_1277:
[----:B------:R-:W-:Y:S01]  /*4180*/  FSETP.GEU.FTZ.AND P0, PT, R19, -R14, PT ;  /* 0x8000000e1300720b */ /* 0x000fe20003f1e000 */
[----:B------:R-:W-:-:S12]  /*4190*/  FADD.FTZ R15, R15, -1 ;  /* 0xbf8000000f0f7421 */ /* 0x000fd80000010000 */
[----:B------:R-:W-:Y:S02]  /*41a0*/  @!P0 FADD.FTZ R15, R15, -1 ;  /* 0xbf8000000f0f8421 */ /* 0x000fe40000010000 */
.L_x_1276:
[----:B------:R-:W-:Y:S05]  /*41b0*/  BSYNC B2 ;  /* 0x0000000000027941 */ /* 0x000fea0003800000 */
.L_x_1275:
[----:B------:R-:W-:Y:S01]  /*41c0*/  FFMA.FTZ R11, -R14, R15, R11 ;  /* 0x0000000f0e0b7223 */ /* 0x000fe2000001010b */
[----:B------:R-:W-:Y:S05]  /*41d0*/  BRA `(.L_x_1273) ;  /* 0x0000021000007947 */ /* 0x000fea0003800000 */
.L_x_1274:
        /* <DEDUP_REMOVED lines=16> */
.L_x_1280:
        /* <DEDUP_REMOVED lines=14> */
.L_x_1279:
[----:B------:R-:W-:Y:S05]  /*43c0*/  BSYNC B2 ;  /* 0x0000000000027941 */ /* 0x000fea0003800000 */
.L_x_1278:
[----:B------:R-:W-:-:S04]  /*43d0*/  FMUL.FTZ R14, R17, 1.1920928955078125e-07 ;  /* 0x34000000110e7820 */ /* 0x000fc80000410000 */
[----:B------:R-:W-:Y:S02]  /*43e0*/  FMUL.FTZ R11, R11, R14 ;  /* 0x0000000e0b0b7220 */ /* 0x000fe40000410000 */
.L_x_1273:
[----:B------:R-:W-:Y:S05]  /*43f0*/  BSYNC B0 ;  /* 0x0000000000007941 */ /* 0x000fea0003800000 */
.L_x_1272:
        /* <DEDUP_REMOVED lines=28> */
.L_x_1271:
[----:B------:R-:W-:Y:S05]  /*45c0*/  BSYNC B1 ;  /* 0x0000000000017941 */ /* 0x000fea0003800000 */
.L_x_1270:
        /* <DEDUP_REMOVED lines=38> */
.L_x_1288:
[----:B------:R-:W-:Y:S01]  /*4830*/  FSETP.GEU.FTZ.AND P0, PT, R17, -R14, PT ;  /* 0x8000000e1100720b */ /* 0x000fe20003f1e000 */
[----:B------:R-:W-:-:S12]  /*4840*/  FADD.FTZ R9, R9, -1 ;  /* 0xbf80000009097421 */ /* 0x000fd80000010000 */
[----:B------:R-:W-:Y:S02]  /*4850*/  @!P0 FADD.FTZ R9, R9, -1 ;  /* 0xbf80000009098421 */ /* 0x000fe40000010000 */
.L_x_1287:
[----:B------:R-:W-:Y:S05]  /*4860*/  BSYNC B2 ;  /* 0x0000000000027941 */ /* 0x000fea0003800000 */
.L_x_1286:
[----:B------:R-:W-:Y:S01]  /*4870*/  FFMA.FTZ R13, -R14, R9, R13 ;  /* 0x000000090e0d7223 */ /* 0x000fe2000001010d */
[----:B------:R-:W-:Y:S05]  /*4880*/  BRA `(.L_x_1284) ;  /* 0x000001f000007947 */ /* 0x000fea0003800000 */
.L_x_1285:
        /* <DEDUP_REMOVED lines=15> */
.L_x_1291:
        /* <DEDUP_REMOVED lines=13> */
.L_x_1290:
[----:B------:R-:W-:Y:S05]  /*4a50*/  BSYNC B2 ;  /* 0x0000000000027941 */ /* 0x000fea0003800000 */
.L_x_1289:
[----:B------:R-:W-:-:S04]  /*4a60*/  FMUL.FTZ R16, R16, 1.1920928955078125e-07 ;  /* 0x3400000010107820 */ /* 0x000fc80000410000 */
[----:B------:R-:W-:Y:S02]  /*4a70*/  FMUL.FTZ R13, R13, R16 ;  /* 0x000000100d0d7220 */ /* 0x000fe40000410000 */
.L_x_1284:
[----:B------:R-:W-:Y:S05]  /*4a80*/  BSYNC B0 ;  /* 0x0000000000007941 */ /* 0x000fea0003800000 */
.L_x_1283:
        /* <DEDUP_REMOVED lines=28> */
.L_x_1282:
[----:B------:R-:W-:Y:S05]  /*4c50*/  BSYNC B1 ;  /* 0x0000000000017941 */ /* 0x000fea0003800000 */
.L_x_1281:
        /* <DEDUP_REMOVED lines=38> */
.L_x_1299:
[----:B------:R-:W-:Y:S01]  /*4ec0*/  FSETP.GEU.FTZ.AND P0, PT, R16, -R15, PT ;  /* 0x8000000f1000720b */ /* 0x000fe20003f1e000 */
[----:B------:R-:W-:-:S12]  /*4ed0*/  FADD.FTZ R8, R8, -1 ;  /* 0xbf80000008087421 */ /* 0x000fd80000010000 */
[----:B------:R-:W-:Y:S02]  /*4ee0*/  @!P0 FADD.FTZ R8, R8, -1 ;  /* 0xbf80000008088421 */ /* 0x000fe40000010000 */
.L_x_1298:
[----:B------:R-:W-:Y:S05]  /*4ef0*/  BSYNC B2 ;  /* 0x0000000000027941 */ /* 0x000fea0003800000 */
.L_x_1297:
[----:B------:R-:W-:Y:S01]  /*4f00*/  FFMA.FTZ R7, -R15, R8, R7 ;  /* 0x000000080f077223 */ /* 0x000fe20000010107 */
[----:B------:R-:W-:Y:S05]  /*4f10*/  BRA `(.L_x_1295) ;  /* 0x000001f000007947 */ /* 0x000fea0003800000 */
.L_x_1296:
        /* <DEDUP_REMOVED lines=15> */
.L_x_1302:
        /* <DEDUP_REMOVED lines=13> */
.L_x_1301:
[----:B------:R-:W-:Y:S05]  /*50e0*/  BSYNC B2 ;  /* 0x0000000000027941 */ /* 0x000fea0003800000 */
.L_x_1300:
[----:B0-----:R-:W-:-:S04]  /*50f0*/  FMUL.FTZ R8, R15, 1.1920928955078125e-07 ;  /* 0x340000000f087820 */ /* 0x001fc80000410000 */
[----:B------:R-:W-:Y:S02]  /*5100*/  FMUL.FTZ R7, R7, R8 ;  /* 0x0000000807077220 */ /* 0x000fe40000410000 */
.L_x_1295:
[----:B------:R-:W-:Y:S05]  /*5110*/  BSYNC B0 ;  /* 0x0000000000007941 */ /* 0x000fea0003800000 */
.L_x_1294:
        /* <DEDUP_REMOVED lines=28> */
.L_x_1293:
[----:B------:R-:W-:Y:S05]  /*52e0*/  BSYNC B1 ;  /* 0x0000000000017941 */ /* 0x000fea0003800000 */
.L_x_1292:
        /* <DEDUP_REMOVED lines=38> */
.L_x_1310:
[----:B------:R-:W-:Y:S01]  /*5550*/  FSETP.GEU.FTZ.AND P0, PT, R13, -R14, PT ;  /* 0x8000000e0d00720b */ /* 0x000fe20003f1e000 */
[----:B------:R-:W-:-:S12]  /*5560*/  FADD.FTZ R15, R15, -1 ;  /* 0xbf8000000f0f7421 */ /* 0x000fd80000010000 */
[----:B------:R-:W-:Y:S02]  /*5570*/  @!P0 FADD.FTZ R15, R15, -1 ;  /* 0xbf8000000f0f8421 */ /* 0x000fe40000010000 */
.L_x_1309:
[----:B------:R-:W-:Y:S05]  /*5580*/  BSYNC B2 ;  /* 0x0000000000027941 */ /* 0x000fea0003800000 */
.L_x_1308:
[----:B------:R-:W-:Y:S01]  /*5590*/  FFMA.FTZ R4, -R14, R15, R4 ;  /* 0x0000000f0e047223 */ /* 0x000fe20000010104 */
[----:B------:R-:W-:Y:S05]  /*55a0*/  BRA `(.L_x_1306) ;  /* 0x0000021000007947 */ /* 0x000fea0003800000 */
.L_x_1307:
        /* <DEDUP_REMOVED lines=16> */
.L_x_1313:
        /* <DEDUP_REMOVED lines=14> */
.L_x_1312:
[----:B------:R-:W-:Y:S05]  /*5790*/  BSYNC B2 ;  /* 0x0000000000027941 */ /* 0x000fea0003800000 */
.L_x_1311:
[----:B------:R-:W-:-:S04]  /*57a0*/  FMUL.FTZ R13, R14, 1.1920928955078125e-07 ;  /* 0x340000000e0d7820 */ /* 0x000fc80000410000 */
[----:B------:R-:W-:Y:S02]  /*57b0*/  FMUL.FTZ R4, R4, R13 ;  /* 0x0000000d04047220 */ /* 0x000fe40000410000 */
.L_x_1306:
[----:B------:R-:W-:Y:S05]  /*57c0*/  BSYNC B0 ;  /* 0x0000000000007941 */ /* 0x000fea0003800000 */
.L_x_1305:
        /* <DEDUP_REMOVED lines=28> */
.L_x_1304:
[----:B------:R-:W-:Y:S05]  /*5990*/  BSYNC B1 ;  /* 0x0000000000017941 */ /* 0x000fea0003800000 */
.L_x_1303:
        /* <DEDUP_REMOVED lines=38> */
.L_x_1321:
[----:B------:R-:W-:Y:S01]  /*5c00*/  FSETP.GEU.FTZ.AND P0, PT, R13, -R14, PT ;  /* 0x8000000e0d00720b */ /* 0x000fe20003f1e000 */
[----:B------:R-:W-:-:S12]  /*5c10*/  FADD.FTZ R5, R5, -1 ;  /* 0xbf80000005057421 */ /* 0x000fd80000010000 */
[----:B------:R-:W-:Y:S02]  /*5c20*/  @!P0 FADD.FTZ R5, R5, -1 ;  /* 0xbf80000005058421 */ /* 0x000fe40000010000 */
.L_x_1320:
[----:B------:R-:W-:Y:S05]  /*5c30*/  BSYNC B2 ;  /* 0x0000000000027941 */ /* 0x000fea0003800000 */
.L_x_1319:
[----:B------:R-:W-:Y:S01]  /*5c40*/  FFMA.FTZ R2, -R14, R5, R2 ;  /* 0x000000050e027223 */ /* 0x000fe20000010102 */
[----:B------:R-:W-:Y:S05]  /*5c50*/  BRA `(.L_x_1317) ;  /* 0x0000022000007947 */ /* 0x000fea0003800000 */
.L_x_1318:
        /* <DEDUP_REMOVED lines=18> */
.L_x_1324:
        /* <DEDUP_REMOVED lines=13> */
.L_x_1323:
[----:B------:R-:W-:Y:S05]  /*5e50*/  BSYNC B2 ;  /* 0x0000000000027941 */ /* 0x000fea0003800000 */
.L_x_1322:
[----:B0-----:R-:W-:-:S04]  /*5e60*/  FMUL.FTZ R5, R14, 1.1920928955078125e-07 ;  /* 0x340000000e057820 */ /* 0x001fc80000410000 */
[----:B------:R-:W-:Y:S02]  /*5e70*/  FMUL.FTZ R2, R2, R5 ;  /* 0x0000000502027220 */ /* 0x000fe40000410000 */
.L_x_1317:
[----:B------:R-:W-:Y:S05]  /*5e80*/  BSYNC B0 ;  /* 0x0000000000007941 */ /* 0x000fea0003800000 */
.L_x_1316:
        /* <DEDUP_REMOVED lines=28> */
.L_x_1315:
[----:B------:R-:W-:Y:S05]  /*6050*/  BSYNC B1 ;  /* 0x0000000000017941 */ /* 0x000fea0003800000 */
.L_x_1314:
        /* <DEDUP_REMOVED lines=38> */
.L_x_1332:
[----:B------:R-:W-:Y:S01]  /*62c0*/  FSETP.GEU.FTZ.AND P0, PT, R13, -R14, PT ;  /* 0x8000000e0d00720b */ /* 0x000fe20003f1e000 */
[----:B------:R-:W-:-:S12]  /*62d0*/  FADD.FTZ R5, R5, -1 ;  /* 0xbf80000005057421 */ /* 0x000fd80000010000 */
[----:B------:R-:W-:Y:S02]  /*62e0*/  @!P0 FADD.FTZ R5, R5, -1 ;  /* 0xbf80000005058421 */ /* 0x000fe40000010000 */
.L_x_1331:
[----:B------:R-:W-:Y:S05]  /*62f0*/  BSYNC B2 ;  /* 0x0000000000027941 */ /* 0x000fea0003800000 */
.L_x_1330:
[----:B------:R-:W-:Y:S01]  /*6300*/  FFMA.FTZ R0, -R14, R5, R0 ;  /* 0x000000050e007223 */ /* 0x000fe20000010100 */
[----:B------:R-:W-:Y:S05]  /*6310*/  BRA `(.L_x_1328) ;  /* 0x0000022000007947 */ /* 0x000fea0003800000 */
.L_x_1329:
        /* <DEDUP_REMOVED lines=18> */
.L_x_1335:
        /* <DEDUP_REMOVED lines=13> */
.L_x_1334:
[----:B------:R-:W-:Y:S05]  /*6510*/  BSYNC B2 ;  /* 0x0000000000027941 */ /* 0x000fea0003800000 */
.L_x_1333:
[----:B0-----:R-:W-:-:S04]  /*6520*/  FMUL.FTZ R5, R14, 1.1920928955078125e-07 ;  /* 0x340000000e057820 */ /* 0x001fc80000410000 */
[----:B------:R-:W-:Y:S02]  /*6530*/  FMUL.FTZ R0, R0, R5 ;  /* 0x0000000500007220 */ /* 0x000fe40000410000 */
.L_x_1328:
[----:B------:R-:W-:Y:S05]  /*6540*/  BSYNC B0 ;  /* 0x0000000000007941 */ /* 0x000fea0003800000 */
.L_x_1327:
        /* <DEDUP_REMOVED lines=28> */
.L_x_1326:
[----:B------:R-:W-:Y:S05]  /*6710*/  BSYNC B1 ;  /* 0x0000000000017941 */ /* 0x000fea0003800000 */
.L_x_1325:
        /* <DEDUP_REMOVED lines=38> */
.L_x_1343:
[----:B------:R-:W-:Y:S01]  /*6980*/  FSETP.GEU.FTZ.AND P0, PT, R15, -R14, PT ;  /* 0x8000000e0f00720b */ /* 0x000fe20003f1e000 */
[----:B------:R-:W-:-:S12]  /*6990*/  FADD.FTZ R3, R3, -1 ;  /* 0xbf80000003037421 */ /* 0x000fd80000010000 */
[----:B------:R-:W-:Y:S02]  /*69a0*/  @!P0 FADD.FTZ R3, R3, -1 ;  /* 0xbf80000003038421 */ /* 0x000fe40000010000 */
.L_x_1342:
[----:B------:R-:W-:Y:S05]  /*69b0*/  BSYNC B2 ;  /* 0x0000000000027941 */ /* 0x000fea0003800000 */
.L_x_1341:
[----:B------:R-:W-:Y:S01]  /*69c0*/  FFMA.FTZ R6, -R14, R3, R6 ;  /* 0x000000030e067223 */ /* 0x000fe20000010106 */
[----:B------:R-:W-:Y:S05]  /*69d0*/  BRA `(.L_x_1339) ;  /* 0x000001f000007947 */ /* 0x000fea0003800000 */
.L_x_1340:
        /* <DEDUP_REMOVED lines=15> */
.L_x_1346:
        /* <DEDUP_REMOVED lines=13> */
.L_x_1345:
[----:B------:R-:W-:Y:S05]  /*6ba0*/  BSYNC B2 ;  /* 0x0000000000027941 */ /* 0x000fea0003800000 */
.L_x_1344:
[----:B0-----:R-:W-:-:S04]  /*6bb0*/  FMUL.FTZ R6, R13, 1.1920928955078125e-07 ;  /* 0x340000000d067820 */ /* 0x001fc80000410000 */
[----:B------:R-:W-:Y:S02]  /*6bc0*/  FMUL.FTZ R6, R3, R6 ;  /* 0x0000000603067220 */ /* 0x000fe40000410000 */
.L_x_1339:
[----:B------:R-:W-:Y:S05]  /*6bd0*/  BSYNC B0 ;  /* 0x0000000000007941 */ /* 0x000fea0003800000 */
.L_x_1338:
        /* <DEDUP_REMOVED lines=28> */
.L_x_1337:
[----:B------:R-:W-:Y:S05]  /*6da0*/  BSYNC B1 ;  /* 0x0000000000017941 */ /* 0x000fea0003800000 */
.L_x_1336:
        /* <DEDUP_REMOVED lines=17> */
.L_x_1349:
        /* <DEDUP_REMOVED lines=8> */
.L_x_1350:
        /* <DEDUP_REMOVED lines=8> */
.L_x_1351:
        /* <DEDUP_REMOVED lines=8> */
.L_x_1352:
        /* <DEDUP_REMOVED lines=8> */
.L_x_1353:
[----:B------:R-:W-:Y:S05]  /*70c0*/  BSYNC B1 ;  /* 0x0000000000017941 */ /* 0x000fea0003800000 */
.L_x_1348:
[----:B------:R-:W-:-:S13]  /*70d0*/  ISETP.GE.AND P0, PT, R22, R23, PT ;  /* 0x000000171600720c */ /* 0x000fda0003f06270 */
[----:B0-----:R-:W-:Y:S01]  /*70e0*/  @!P0 IMAD.IADD R4, R25, 0x1, R22 ;  /* 0x0000000119048824 */ /* 0x001fe200078e0216 */
[----:B------:R-:W-:Y:S01]  /*70f0*/  @!P0 IADD3 R22, R22, 0x80, RZ ;  /* 0x0000008016168810 */ /* 0x000fe20007ffe0ff */
[----:B------:R-:W-:-:S04]  /*7100*/  @!P0 IMAD.MOV.U32 R5, RZ, RZ, 0x2 ;  /* 0x00000002ff058424 */ /* 0x000fc800078e00ff */
[----:B------:R-:W-:-:S05]  /*7110*/  @!P0 IMAD.WIDE.U32 R4, R4, R5, c[0x0][0x168] ;  /* 0x00005a0004048625 */ /* 0x000fca00078e0005 */
[----:B------:R0:W-:Y:S02]  /*7120*/  @!P0 STG.E.U16 [R4.64], R0 ;  /* 0x0000000004008986 */ /* 0x0001e4000c101504 */
.L_x_1354:
[----:B------:R-:W-:Y:S05]  /*7130*/  BSYNC B0 ;  /* 0x0000000000007941 */ /* 0x000fea0003800000 */
.L_x_1347:
        /* <DEDUP_REMOVED lines=9> */
.L_x_1355:
        /* <DEDUP_REMOVED lines=11> */
.L_x_32547:


//--------------------- .text._ZN2at6native29vectorized_elementwise_kernelILi8ENS0_13BinaryFunctorIN3c108BFloat16ES4_S4_ZZZNS0_15binary_internal21div_floor_kernel_cudaERNS_18TensorIteratorBaseEENKUlvE1_clEvENKUlvE2_clEvEUlS4_S4_E_EESt5arrayIPcLm3EEEEviT0_T1_ --------------------------
	.section	.text._ZN2at6native29vectorized_elementwise_kernelILi8ENS0_13BinaryFunctorIN3c108BFloat16ES4_S4_ZZZNS0_15binary_internal21div_floor_kernel_cudaERNS_18TensorIteratorBaseEENKUlvE1_clEvENKUlvE2_clEvEUlS4_S4_E_EESt5arrayIPcLm3EEEEviT0_T1_,"ax",@progbits
	.sectioninfo	@"SHI_REGISTERS=4"
	.align	128
        .global         _ZN2at6native29vectorized_elementwise_kernelILi8ENS0_13BinaryFunctorIN3c108BFloat16ES4_S4_ZZZNS0_15binary_internal21div_floor_kernel_cudaERNS_18TensorIteratorBaseEENKUlvE1_clEvENKUlvE2_clEvEUlS4_S4_E_EESt5arrayIPcLm3EEEEviT0_T1_
        .type           _ZN2at6native29vectorized_elementwise_kernelILi8ENS0_13BinaryFunctorIN3c108BFloat16ES4_S4_ZZZNS0_15binary_internal21div_floor_kernel_cudaERNS_18TensorIteratorBaseEENKUlvE1_clEvENKUlvE2_clEvEUlS4_S4_E_EESt5arrayIPcLm3EEEEviT0_T1_,@function
        .size           _ZN2at6native29vectorized_elementwise_kernelILi8ENS0_13BinaryFunctorIN3c108BFloat16ES4_S4_ZZZNS0_15binary_internal21div_floor_kernel_cudaERNS_18TensorIteratorBaseEENKUlvE1_clEvENKUlvE2_clEvEUlS4_S4_E_EESt5arrayIPcLm3EEEEviT0_T1_,(.L_x_32548 - _ZN2at6native29vectorized_elementwise_kernelILi8ENS0_13BinaryFunctorIN3c108BFloat16ES4_S4_ZZZNS0_15binary_internal21div_floor_kernel_cudaERNS_18TensorIteratorBaseEENKUlvE1_clEvENKUlvE2_clEvEUlS4_S4_E_EESt5arrayIPcLm3EEEEviT0_T1_)
        .other          _ZN2at6native29vectorized_elementwise_kernelILi8ENS0_13BinaryFunctorIN3c108BFloat16ES4_S4_ZZZNS0_15binary_internal21div_floor_kernel_cudaERNS_18TensorIteratorBaseEENKUlvE1_clEvENKUlvE2_clEvEUlS4_S4_E_EESt5arrayIPcLm3EEEEviT0_T1_,@"STO_CUDA_ENTRY STV_DEFAULT"
_ZN2at6native29vectorized_elementwise_kernelILi8ENS0_13BinaryFunctorIN3c108BFloat16ES4_S4_ZZZNS0_15binary_internal21div_floor_kernel_cudaERNS_18TensorIteratorBaseEENKUlvE1_clEvENKUlvE2_clEvEUlS4_S4_E_EESt5arrayIPcLm3EEEEviT0_T1_:
.text._ZN2at6native29vectorized_elementwise_kernelILi8ENS0_13BinaryFunctorIN3c108BFloat16ES4_S4_ZZZNS0_15binary_internal21div_floor_kernel_cudaERNS_18TensorIteratorBaseEENKUlvE1_clEvENKUlvE2_clEvEUlS4_S4_E_EESt5arrayIPcLm3EEEEviT0_T1_:
[----:B------:R-:W-:Y:S02]  /*0000*/  MOV R1, c[0x0][0x28] ;  /* 0x00000a0000017a02 */ /* 0x000fe40000000f00 */
[----:B------:R-:W-:Y:S05]  /*0010*/  EXIT ;  /* 0x000000000000794d */ /* 0x000fea0003800000 */
.L_x_1356:
        /* <DEDUP_REMOVED lines=14> */
.L_x_32548:


//--------------------- .text._ZN2at6native18elementwise_kernelILi128ELi4EZNS0_15gpu_kernel_implINS0_13BUnaryFunctorIN3c108BFloat16ES5_S5_ZZZNS0_15binary_internal21div_floor_kernel_cudaERNS_18TensorIteratorBaseEENKUlvE1_clEvENKUlvE2_clEvEUlS5_S5_E_EEEEvS8_RKT_EUliE_EEviT1_ --------------------------
	.section	.text._ZN2at6native18elementwise_kernelILi128ELi4EZNS0_15gpu_kernel_implINS0_13BUnaryFunctorIN3c108BFloat16ES5_S5_ZZZNS0_15binary_internal21div_floor_kernel_cudaERNS_18TensorIteratorBaseEENKUlvE1_clEvENKUlvE2_clEvEUlS5_S5_E_EEEEvS8_RKT_EUliE_EEviT1_,"ax",@progbits
	.sectioninfo	@"SHI_REGISTERS=24"
	.align	128
        .global         _ZN2at6native18elementwise_kernelILi128ELi4EZNS0_15gpu_kernel_implINS0_13BUnaryFunctorIN3c108BFloat16ES5_S5_ZZZNS0_15binary_internal21div_floor_kernel_cudaERNS_18TensorIteratorBaseEENKUlvE1_clEvENKUlvE2_clEvEUlS5_S5_E_EEEEvS8_RKT_EUliE_EEviT1_
        .type           _ZN2at6native18elementwise_kernelILi128ELi4EZNS0_15gpu_kernel_implINS0_13BUnaryFunctorIN3c108BFloat16ES5_S5_ZZZNS0_15binary_internal21div_floor_kernel_cudaERNS_18TensorIteratorBaseEENKUlvE1_clEvENKUlvE2_clEvEUlS5_S5_E_EEEEvS8_RKT_EUliE_EEviT1_,@function
        .size           _ZN2at6native18elementwise_kernelILi128ELi4EZNS0_15gpu_kernel_implINS0_13BUnaryFunctorIN3c108BFloat16ES5_S5_ZZZNS0_15binary_internal21div_floor_kernel_cudaERNS_18TensorIteratorBaseEENKUlvE1_clEvENKUlvE2_clEvEUlS5_S5_E_EEEEvS8_RKT_EUliE_EEviT1_,(.L_x_32549 - _ZN2at6native18elementwise_kernelILi128ELi4EZNS0_15gpu_kernel_implINS0_13BUnaryFunctorIN3c108BFloat16ES5_S5_ZZZNS0_15binary_internal21div_floor_kernel_cudaERNS_18TensorIteratorBaseEENKUlvE1_clEvENKUlvE2_clEvEUlS5_S5_E_EEEEvS8_RKT_EUliE_EEviT1_)
        .other          _ZN2at6native18elementwise_kernelILi128ELi4EZNS0_15gpu_kernel_implINS0_13BUnaryFunctorIN3c108BFloat16ES5_S5_ZZZNS0_15binary_internal21div_floor_kernel_cudaERNS_18TensorIteratorBaseEENKUlvE1_clEvENKUlvE2_clEvEUlS5_S5_E_EEEEvS8_RKT_EUliE_EEviT1_,@"STO_CUDA_ENTRY STV_DEFAULT"
_ZN2at6native18elementwise_kernelILi128ELi4EZNS0_15gpu_kernel_implINS0_13BUnaryFunctorIN3c108BFloat16ES5_S5_ZZZNS0_15binary_internal21div_floor_kernel_cudaERNS_18TensorIteratorBaseEENKUlvE1_clEvENKUlvE2_clEvEUlS5_S5_E_EEEEvS8_RKT_EUliE_EEviT1_:
.text._ZN2at6native18elementwise_kernelILi128ELi4EZNS0_15gpu_kernel_implINS0_13BUnaryFunctorIN3c108BFloat16ES5_S5_ZZZNS0_15binary_internal21div_floor_kernel_cudaERNS_18TensorIteratorBaseEENKUlvE1_clEvENKUlvE2_clEvEUlS5_S5_E_EEEEvS8_RKT_EUliE_EEviT1_:
        /* <DEDUP_REMOVED lines=10> */
[----:B------:R-:W-:-:S10]  /*00a0*/  IMAD.MOV.U32 R16, RZ, RZ, RZ ;  /* 0x000000ffff107224 */ /* 0x000fd400078e00ff */
        /* <DEDUP_REMOVED lines=209> */
[----:B------:R-:W-:Y:S01]  /*0dc0*/  ISETP.NE.AND P0, PT, R6, 0x18, PT ;  /* 0x000000180600780c */ /* 0x000fe20003f05270 */
[----:B------:R-:W-:-:S04]  /*0dd0*/  IMAD.MOV.U32 R2, RZ, RZ, RZ ;  /* 0x000000ffff027224 */ /* 0x000fc800078e00ff */
[----:B------:R-:W-:-:S05]  /*0de0*/  IMAD.HI.U32 R4, R3, c[0x0][0x284], R2 ;  /* 0x0000a10003047a27 */ /* 0x000fca00078e0002 */
[----:B------:R-:W-:-:S03]  /*0df0*/  SHF.R.U32.HI R5, RZ, c[0x0][0x288], R4 ;  /* 0x0000a200ff057a19 */ /* 0x000fc60000011604 */
[----:B------:R-:W-:Y:S02]  /*0e00*/  @P0 IMAD.MOV.U32 R4, RZ, RZ, RZ ;  /* 0x000000ffff040224 */ /* 0x000fe400078e00ff */
[--C-:B------:R-:W-:Y:S02]  /*0e10*/  IMAD.MOV R7, RZ, RZ, -R5.reuse ;  /* 0x000000ffff077224 */ /* 0x100fe400078e0a05 */
[----:B------:R-:W-:-:S04]  /*0e20*/  @P0 IMAD.HI.U32 R2, R5, c[0x0][0x290], R4 ;  /* 0x0000a40005020a27 */ /* 0x000fc800078e0004 */
[----:B------:R-:W-:Y:S01]  /*0e30*/  IMAD R3, R7, c[0x0][0x280], R3 ;  /* 0x0000a00007037a24 */ /* 0x000fe200078e0203 */
[----:B------:R-:W-:-:S03]  /*0e40*/  @P0 SHF.R.U32.HI R2, RZ, c[0x0][0x294], R2 ;  /* 0x0000a500ff020a19 */ /* 0x000fc60000011602 */
[C---:B------:R-:W-:Y:S02]  /*0e50*/  IMAD R16, R3.reuse, c[0x0][0x350], R16 ;  /* 0x0000d40003107a24 */ /* 0x040fe400078e0210 */
[----:B------:R-:W-:Y:S02]  /*0e60*/  @P0 IMAD.MOV R4, RZ, RZ, -R2 ;  /* 0x000000ffff040224 */ /* 0x000fe400078e0a02 */
[----:B------:R-:W-:Y:S02]  /*0e70*/  IMAD R0, R3, c[0x0][0x354], R0 ;  /* 0x0000d50003007a24 */ /* 0x000fe400078e0200 */
[----:B------:R-:W-:-:S04]  /*0e80*/  @P0 IMAD R5, R4, c[0x0][0x28c], R5 ;  /* 0x0000a30004050a24 */ /* 0x000fc800078e0205 */
[C---:B------:R-:W-:Y:S02]  /*0e90*/  @P0 IMAD R16, R5.reuse, c[0x0][0x358], R16 ;  /* 0x0000d60005100a24 */ /* 0x040fe400078e0210 */
[----:B------:R-:W-:Y:S02]  /*0ea0*/  @P0 IMAD R0, R5, c[0x0][0x35c], R0 ;  /* 0x0000d70005000a24 */ /* 0x000fe400078e0200 */
.L_x_1359:
        /* <DEDUP_REMOVED lines=20> */
.L_x_1363:
[----:B------:R-:W2:Y:S02]  /*0ff0*/  LDG.E.U8 R2, [R2.64] ;  /* 0x0000002402027981 */ /* 0x000ea4000c1e1100 */
[----:B--2---:R-:W0:Y:S02]  /*1000*/  I2F.U16 R0, R2 ;  /* 0x0000000200007306 */ /* 0x004e240000101000 */
[----:B0-----:R-:W-:Y:S01]  /*1010*/  F2FP.BF16.PACK_AB R0, RZ, R0 ;  /* 0x00000000ff00723e */ /* 0x001fe200000010ff */
[----:B------:R-:W-:Y:S05]  /*1020*/  BRA `(.L_x_1365) ;  /* 0x00000e3000007947 */ /* 0x000fea0003800000 */
.L_x_1362:
        /* <DEDUP_REMOVED lines=10> */
.L_x_1367:
[----:B------:R-:W2:Y:S02]  /*10d0*/  LDG.E R2, [R2.64] ;  /* 0x0000002402027981 */ /* 0x000ea4000c1e1900 */
[----:B--2---:R-:W0:Y:S02]  /*10e0*/  I2F R0, R2 ;  /* 0x0000000200007306 */ /* 0x004e240000201400 */
[----:B0-----:R-:W-:Y:S01]  /*10f0*/  F2FP.BF16.PACK_AB R0, RZ, R0 ;  /* 0x00000000ff00723e */ /* 0x001fe200000010ff */
[----:B------:R-:W-:Y:S05]  /*1100*/  BRA `(.L_x_1365) ;  /* 0x00000d5000007947 */ /* 0x000fea0003800000 */
.L_x_1366:
[----:B------:R-:W2:Y:S02]  /*1110*/  LDG.E.U16 R2, [R2.64] ;  /* 0x0000002402027981 */ /* 0x000ea4000c1e1500 */
[----:B--2---:R-:W0:Y:S02]  /*1120*/  I2F.S16 R0, R2 ;  /* 0x0000000200007306 */ /* 0x004e240000101400 */
[----:B0-----:R-:W-:Y:S01]  /*1130*/  F2FP.BF16.PACK_AB R0, RZ, R0 ;  /* 0x00000000ff00723e */ /* 0x001fe200000010ff */
[----:B------:R-:W-:Y:S05]  /*1140*/  BRA `(.L_x_1365) ;  /* 0x00000d1000007947 */ /* 0x000fea0003800000 */
.L_x_1361:
        /* <DEDUP_REMOVED lines=9> */
.L_x_1369:
[----:B------:R-:W2:Y:S02]  /*11e0*/  LDG.E.U16 R0, [R2.64] ;  /* 0x0000002402007981 */ /* 0x000ea4000c1e1500 */
[----:B--2---:R-:W-:-:S05]  /*11f0*/  HADD2.F32 R0, -RZ, R0.H0_H0 ;  /* 0x20000000ff007230 */ /* 0x004fca0000004100 */
[----:B------:R-:W-:Y:S01]  /*1200*/  F2FP.BF16.PACK_AB R0, RZ, R0 ;  /* 0x00000000ff00723e */ /* 0x000fe200000010ff */
[----:B------:R-:W-:Y:S05]  /*1210*/  BRA `(.L_x_1365) ;  /* 0x00000c4000007947 */ /* 0x000fea0003800000 */
.L_x_1368:
        /* <DEDUP_REMOVED lines=9> */
.L_x_1371:
[----:B------:R-:W2:Y:S02]  /*12b0*/  LDG.E.U16 R2, [R2.64] ;  /* 0x0000002402027981 */ /* 0x000ea4000c1e1500 */
[----:B--2---:R-:W-:-:S05]  /*12c0*/  HADD2.F32 R0, -RZ, R2.H0_H0 ;  /* 0x20000002ff007230 */ /* 0x004fca0000004100 */
[----:B------:R-:W-:Y:S01]  /*12d0*/  F2FP.BF16.PACK_AB R0, RZ, R0 ;  /* 0x00000000ff00723e */ /* 0x000fe200000010ff */
[----:B------:R-:W-:Y:S05]  /*12e0*/  BRA `(.L_x_1365) ;  /* 0x00000b7000007947 */ /* 0x000fea0003800000 */
.L_x_1370:
[----:B------:R-:W2:Y:S02]  /*12f0*/  LDG.E.64 R2, [R2.64] ;  /* 0x0000002402027981 */ /* 0x000ea4000c1e1b00 */
[----:B--2---:R-:W0:Y:S01]  /*1300*/  F2F.F32.F64 R0, R2 ;  /* 0x0000000200007310 */ /* 0x004e220000301000 */
[----:B------:R-:W0:-:S14]  /*1310*/  DSETP.GEU.AND P0, PT, |R2|, c[0x2][0x0], PT ;  /* 0x008000000200762a */ /* 0x000e1c0003f0e200 */
[----:B0-----:R-:W-:-:S05]  /*1320*/  @!P0 FMUL R0, R0, 1.175494350822287508e-38 ;  /* 0x0080000000008820 */ /* 0x001fca0000400000 */
[----:B------:R-:W-:Y:S01]  /*1330*/  F2FP.BF16.PACK_AB R0, RZ, R0 ;  /* 0x00000000ff00723e */ /* 0x000fe200000010ff */
[----:B------:R-:W-:Y:S05]  /*1340*/  BRA `(.L_x_1365) ;  /* 0x00000b1000007947 */ /* 0x000fea0003800000 */
.L_x_1360:
        /* <DEDUP_REMOVED lines=13> */
.L_x_1374:
[----:B------:R-:W2:Y:S02]  /*1420*/  LDG.E.64 R2, [R2.64] ;  /* 0x0000002402027981 */ /* 0x000ea4000c1e1b00 */
[----:B--2---:R-:W0:Y:S01]  /*1430*/  F2F.F32.F64 R0, R2 ;  /* 0x0000000200007310 */ /* 0x004e220000301000 */
[----:B------:R-:W0:-:S14]  /*1440*/  DSETP.GEU.AND P0, PT, |R2|, c[0x2][0x0], PT ;  /* 0x008000000200762a */ /* 0x000e1c0003f0e200 */
[----:B0-----:R-:W-:-:S05]  /*1450*/  @!P0 FMUL R0, R0, 1.175494350822287508e-38 ;  /* 0x0080000000008820 */ /* 0x001fca0000400000 */
[----:B------:R-:W-:Y:S01]  /*1460*/  F2FP.BF16.PACK_AB R0, RZ, R0 ;  /* 0x00000000ff00723e */ /* 0x000fe200000010ff */
[----:B------:R-:W-:Y:S05]  /*1470*/  BRA `(.L_x_1365) ;  /* 0x000009e000007947 */ /* 0x000fea0003800000 */
.L_x_1373:
        /* <DEDUP_REMOVED lines=28> */
.L_x_1376:
        /* <DEDUP_REMOVED lines=15> */
.L_x_1375:
[----:B------:R0:W5:Y:S01]  /*1730*/  LDG.E.U16 R0, [R2.64] ;  /* 0x0000002402007981 */ /* 0x000162000c1e1500 */
[----:B------:R-:W-:Y:S05]  /*1740*/  BRA `(.L_x_1365) ;  /* 0x0000071000007947 */ /* 0x000fea0003800000 */
.L_x_1372:
        /* <DEDUP_REMOVED lines=12> */
.L_x_1379:
        /* <DEDUP_REMOVED lines=21> */
.L_x_1383:
[----:B------:R-:W-:Y:S05]  /*1960*/  BSYNC B1 ;  /* 0x0000000000017941 */ /* 0x000fea0003800000 */
.L_x_1382:
[----:B------:R-:W-:Y:S01]  /*1970*/  LEA R3, R0, 0x3b800000, 0x17 ;  /* 0x3b80000000037811 */ /* 0x000fe200078eb8ff */
[----:B------:R-:W-:-:S05]  /*1980*/  IMAD.SHL.U32 R0, R2, 0x100000, RZ ;  /* 0x0010000002007824 */ /* 0x000fca00078e00ff */
[----:B------:R-:W-:Y:S02]  /*1990*/  LOP3.LUT R0, R3, R0, R4, 0xfe, !PT ;  /* 0x0000000003007212 */ /* 0x000fe400078efe04 */
.L_x_1381:
[----:B------:R-:W-:Y:S05]  /*19a0*/  BSYNC B0 ;  /* 0x0000000000007941 */ /* 0x000fea0003800000 */
.L_x_1380:
[----:B------:R-:W-:Y:S01]  /*19b0*/  F2FP.BF16.PACK_AB R0, RZ, R0 ;  /* 0x00000000ff00723e */ /* 0x000fe200000010ff */
[----:B------:R-:W-:Y:S05]  /*19c0*/  BRA `(.L_x_1365) ;  /* 0x0000049000007947 */ /* 0x000fea0003800000 */
.L_x_1378:
        /* <DEDUP_REMOVED lines=21> */
.L_x_1387:
[----:B------:R-:W-:Y:S05]  /*1b20*/  BSYNC B1 ;  /* 0x0000000000017941 */ /* 0x000fea0003800000 */
.L_x_1386:
[----:B------:R-:W-:Y:S01]  /*1b30*/  LEA R3, R0, 0x37800000, 0x17 ;  /* 0x3780000000037811 */ /* 0x000fe200078eb8ff */
[----:B------:R-:W-:-:S05]  /*1b40*/  IMAD.SHL.U32 R0, R2, 0x200000, RZ ;  /* 0x0020000002007824 */ /* 0x000fca00078e00ff */
[----:B------:R-:W-:Y:S02]  /*1b50*/  LOP3.LUT R0, R3, R0, R4, 0xfe, !PT ;  /* 0x0000000003007212 */ /* 0x000fe400078efe04 */
.L_x_1385:
[----:B------:R-:W-:Y:S05]  /*1b60*/  BSYNC B0 ;  /* 0x0000000000007941 */ /* 0x000fea0003800000 */
.L_x_1384:
[----:B------:R-:W-:Y:S01]  /*1b70*/  F2FP.BF16.PACK_AB R0, RZ, R0 ;  /* 0x00000000ff00723e */ /* 0x000fe200000010ff */
[----:B------:R-:W-:Y:S05]  /*1b80*/  BRA `(.L_x_1365) ;  /* 0x000002d000007947 */ /* 0x000fea0003800000 */
.L_x_1377:
        /* <DEDUP_REMOVED lines=14> */
.L_x_1391:
[----:B------:R-:W-:Y:S05]  /*1c70*/  BSYNC B0 ;  /* 0x0000000000007941 */ /* 0x000fea0003800000 */
.L_x_1390:
[----:B------:R-:W-:Y:S01]  /*1c80*/  F2FP.BF16.PACK_AB R0, RZ, R0 ;  /* 0x00000000ff00723e */ /* 0x000fe200000010ff */
[----:B------:R-:W-:Y:S05]  /*1c90*/  BRA `(.L_x_1365) ;  /* 0x000001c000007947 */ /* 0x000fea0003800000 */
.L_x_1364:
        /* <DEDUP_REMOVED lines=18> */
[----:B0-----:R-:W-:Y:S05]  /*1dc0*/  CALL.ABS.NOINC R2 ;  /* 0x0000000002007343 */ /* 0x001fea0003c00000 */
[----:B------:R-:W-:Y:S01]  /*1dd0*/  PRMT R0, RZ, 0x7610, R0 ;  /* 0x00007610ff007816 */ /* 0x000fe20000000000 */
[----:B------:R-:W-:Y:S05]  /*1de0*/  BRA `(.L_x_1365) ;  /* 0x0000007000007947 */ /* 0x000fea0003800000 */
.L_x_1389:
[----:B------:R-:W2:Y:S02]  /*1df0*/  LDG.E.64 R2, [R2.64] ;  /* 0x0000002402027981 */ /* 0x000ea4000c1e1b00 */
[----:B--2---:R-:W0:Y:S02]  /*1e00*/  I2F.U64 R0, R2 ;  /* 0x0000000200007312 */ /* 0x004e240000301000 */
[----:B0-----:R-:W-:Y:S01]  /*1e10*/  F2FP.BF16.PACK_AB R0, RZ, R0 ;  /* 0x00000000ff00723e */ /* 0x001fe200000010ff */
[----:B------:R-:W-:Y:S05]  /*1e20*/  BRA `(.L_x_1365) ;  /* 0x0000003000007947 */ /* 0x000fea0003800000 */
.L_x_1388:
[----:B------:R-:W2:Y:S02]  /*1e30*/  LDG.E R2, [R2.64] ;  /* 0x0000002402027981 */ /* 0x000ea4000c1e1900 */
[----:B--2---:R-:W0:Y:S02]  /*1e40*/  I2F.U32 R0, R2 ;  /* 0x0000000200007306 */ /* 0x004e240000201000 */
[----:B0-----:R-:W-:-:S06]  /*1e50*/  F2FP.BF16.PACK_AB R0, RZ, R0 ;  /* 0x00000000ff00723e */ /* 0x001fcc00000010ff */
.L_x_1365:
[----:B------:R-:W-:Y:S01]  /*1e60*/  ULDC.U16 UR4, c[0x0][0x372] ;  /* 0x0000dc8000047ab9 */ /* 0x000fe20000000400 */
[----:B0----5:R-:W-:Y:S01]  /*1e70*/  PRMT R3, RZ, 0x5410, R0 ;  /* 0x00005410ff037816 */ /* 0x021fe20000000000 */
[----:B------:R-:W-:-:S05]  /*1e80*/  IMAD.U32 R2, RZ, RZ, UR4 ;  /* 0x00000004ff027e24 */ /* 0x000fca000f8e00ff */
[----:B------:R-:W-:-:S04]  /*1e90*/  PRMT R2, RZ, 0x5410, R2 ;  /* 0x00005410ff027816 */ /* 0x000fc80000000002 */
        /* <DEDUP_REMOVED lines=32> */
.L_x_1398:
[----:B------:R-:W-:Y:S01]  /*20a0*/  FSETP.GEU.FTZ.AND P0, PT, R9, -R4, PT ;  /* 0x800000040900720b */ /* 0x000fe20003f1e000 */
[----:B------:R-:W-:-:S12]  /*20b0*/  FADD.FTZ R6, R6, -1 ;  /* 0xbf80000006067421 */ /* 0x000fd80000010000 */
[----:B------:R-:W-:Y:S02]  /*20c0*/  @!P0 FADD.FTZ R6, R6, -1 ;  /* 0xbf80000006068421 */ /* 0x000fe40000010000 */
.L_x_1397:
[----:B------:R-:W-:Y:S05]  /*20d0*/  BSYNC B1 ;  /* 0x0000000000017941 */ /* 0x000fea0003800000 */
.L_x_1396:
[----:B------:R-:W-:Y:S01]  /*20e0*/  FFMA.FTZ R5, -R4, R6, R5 ;  /* 0x0000000604057223 */ /* 0x000fe20000010105 */
[----:B------:R-:W-:Y:S05]  /*20f0*/  BRA `(.L_x_1394) ;  /* 0x000001f000007947 */ /* 0x000fea0003800000 */
.L_x_1395:
        /* <DEDUP_REMOVED lines=15> */
.L_x_1401:
        /* <DEDUP_REMOVED lines=13> */
.L_x_1400:
[----:B------:R-:W-:Y:S05]  /*22c0*/  BSYNC B1 ;  /* 0x0000000000017941 */ /* 0x000fea0003800000 */
.L_x_1399:
[----:B------:R-:W-:-:S04]  /*22d0*/  FMUL.FTZ R6, R6, 1.1920928955078125e-07 ;  /* 0x3400000006067820 */ /* 0x000fc80000410000 */
[----:B------:R-:W-:Y:S02]  /*22e0*/  FMUL.FTZ R5, R11, R6 ;  /* 0x000000060b057220 */ /* 0x000fe40000410000 */
.L_x_1394:
[----:B------:R-:W-:Y:S05]  /*22f0*/  BSYNC B0 ;  /* 0x0000000000007941 */ /* 0x000fea0003800000 */
.L_x_1393:
[C---:B------:R-:W-:Y:S01]  /*2300*/  FSETP.GTU.FTZ.AND P0, PT, |R5|.reuse, +INF , PT ;  /* 0x7f8000000500780b */ /* 0x040fe20003f1c200 */
[----:B------:R-:W-:Y:S01]  /*2310*/  BSSY B0, `(.L_x_1392) ;  /* 0x000001b000007945 */ /* 0x000fe20003800000 */
[C---:B0-----:R-:W-:Y:S02]  /*2320*/  LOP3.LUT R4, R5.reuse, 0x80000000, R3, 0xb8, !PT ;  /* 0x8000000005047812 */ /* 0x041fe400078eb803 */
[----:B------:R-:W-:Y:S02]  /*2330*/  FSETP.GEU.FTZ.AND P1, PT, R2, RZ, PT ;  /* 0x000000ff0200720b */ /* 0x000fe40003f3e000 */
[----:B------:R-:W-:Y:S02]  /*2340*/  FSEL R4, R5, R4, P0 ;  /* 0x0000000405047208 */ /* 0x000fe40000000000 */
[----:B------:R-:W0:Y:S01]  /*2350*/  MUFU.RCP R5, R2 ;  /* 0x0000000200057308 */ /* 0x000e220000001000 */
[----:B------:R-:W-:Y:S02]  /*2360*/  PRMT R3, RZ, 0x5410, R0 ;  /* 0x00005410ff037816 */ /* 0x000fe40000000000 */
[----:B------:R-:W-:-:S02]  /*2370*/  FSETP.NEU.FTZ.AND P0, PT, R4, RZ, PT ;  /* 0x000000ff0400720b */ /* 0x000fc40003f1d000 */
[C---:B------:R-:W-:Y:S01]  /*2380*/  FSETP.GEU.FTZ.AND P2, PT, R4.reuse, RZ, PT ;  /* 0x000000ff0400720b */ /* 0x040fe20003f5e000 */
[----:B------:R-:W-:-:S03]  /*2390*/  FADD.FTZ R4, -R4, R3 ;  /* 0x0000000304047221 */ /* 0x000fc60000010100 */
        /* <DEDUP_REMOVED lines=18> */
.L_x_1402:
[----:B------:R-:W-:Y:S05]  /*24c0*/  BSYNC B0 ;  /* 0x0000000000007941 */ /* 0x000fea0003800000 */
.L_x_1392:
[----:B------:R-:W0:Y:S02]  /*24d0*/  LDC.U8 R2, c[0x0][0x374] ;  /* 0x0000dd00ff027b82 */ /* 0x000e240000000000 */
        /* <DEDUP_REMOVED lines=15> */
.L_x_1406:
[----:B------:R-:W-:-:S06]  /*25d0*/  PRMT R3, RZ, 0x5410, R5 ;  /* 0x00005410ff037816 */ /* 0x000fcc0000000005 */
[----:B------:R-:W0:Y:S02]  /*25e0*/  F2I.S64.TRUNC R2, R3 ;  /* 0x0000000300027311 */ /* 0x000e24000020d900 */
[----:B0-----:R0:W-:Y:S01]  /*25f0*/  STG.E.U8 [R16.64], R2 ;  /* 0x0000000210007986 */ /* 0x0011e2000c101124 */
[----:B------:R-:W-:Y:S05]  /*2600*/  BRA `(.L_x_1408) ;  /* 0x00000e4000007947 */ /* 0x000fea0003800000 */
.L_x_1405:
        /* <DEDUP_REMOVED lines=10> */
.L_x_1410:
[----:B------:R-:W-:-:S06]  /*26b0*/  PRMT R5, RZ, 0x5410, R5 ;  /* 0x00005410ff057816 */ /* 0x000fcc0000000005 */
[----:B------:R-:W0:Y:S02]  /*26c0*/  F2I.FTZ.TRUNC.NTZ R5, R5 ;  /* 0x0000000500057305 */ /* 0x000e24000021f100 */
[----:B0-----:R0:W-:Y:S01]  /*26d0*/  STG.E [R16.64], R5 ;  /* 0x0000000510007986 */ /* 0x0011e2000c101924 */
[----:B------:R-:W-:Y:S05]  /*26e0*/  BRA `(.L_x_1408) ;  /* 0x00000d6000007947 */ /* 0x000fea0003800000 */
.L_x_1409:
[----:B------:R-:W-:-:S06]  /*26f0*/  PRMT R5, RZ, 0x5410, R5 ;  /* 0x00005410ff057816 */ /* 0x000fcc0000000005 */
[----:B------:R-:W0:Y:S02]  /*2700*/  F2I.FTZ.TRUNC.NTZ R5, R5 ;  /* 0x0000000500057305 */ /* 0x000e24000021f100 */
[----:B0-----:R0:W-:Y:S01]  /*2710*/  STG.E.U16 [R16.64], R5 ;  /* 0x0000000510007986 */ /* 0x0011e2000c101524 */
[----:B------:R-:W-:Y:S05]  /*2720*/  BRA `(.L_x_1408) ;  /* 0x00000d2000007947 */ /* 0x000fea0003800000 */
.L_x_1404:
        /* <DEDUP_REMOVED lines=9> */
.L_x_1412:
[----:B------:R-:W-:-:S04]  /*27c0*/  PRMT R0, RZ, 0x5410, R5 ;  /* 0x00005410ff007816 */ /* 0x000fc80000000005 */
[----:B------:R-:W-:-:S05]  /*27d0*/  F2FP.PACK_AB R0, RZ, R0 ;  /* 0x00000000ff00723e */ /* 0x000fca00000000ff */
[----:B------:R0:W-:Y:S01]  /*27e0*/  STG.E.U16 [R16.64], R0 ;  /* 0x0000000010007986 */ /* 0x0001e2000c101524 */
[----:B------:R-:W-:Y:S05]  /*27f0*/  BRA `(.L_x_1408) ;  /* 0x00000c5000007947 */ /* 0x000fea0003800000 */
.L_x_1411:
        /* <DEDUP_REMOVED lines=10> */
.L_x_1414:
[----:B------:R-:W-:-:S04]  /*28a0*/  PRMT R5, RZ, 0x5410, R5 ;  /* 0x00005410ff057816 */ /* 0x000fc80000000005 */
[----:B------:R-:W-:-:S04]  /*28b0*/  F2FP.PACK_AB R3, RZ, R5 ;  /* 0x00000005ff03723e */ /* 0x000fc800000000ff */
[----:B------:R-:W-:-:S05]  /*28c0*/  PRMT R3, R3, 0x5410, RZ ;  /* 0x0000541003037816 */ /* 0x000fca00000000ff */
[----:B------:R0:W-:Y:S01]  /*28d0*/  STG.E [R16.64], R3 ;  /* 0x0000000310007986 */ /* 0x0001e2000c101924 */
[----:B------:R-:W-:Y:S05]  /*28e0*/  BRA `(.L_x_1408) ;  /* 0x00000b6000007947 */ /* 0x000fea0003800000 */
.L_x_1413:
[----:B------:R-:W-:-:S05]  /*28f0*/  PRMT R2, RZ, 0x5410, R5 ;  /* 0x00005410ff027816 */ /* 0x000fca0000000005 */
[----:B------:R-:W-:-:S06]  /*2900*/  FMUL.FTZ R2, R2, 1 ;  /* 0x3f80000002027820 */ /* 0x000fcc0000410000 */
[----:B------:R-:W0:Y:S02]  /*2910*/  F2F.F64.F32 R2, R2 ;  /* 0x0000000200027310 */ /* 0x000e240000201800 */
[----:B0-----:R0:W-:Y:S01]  /*2920*/  STG.E.64 [R16.64], R2 ;  /* 0x0000000210007986 */ /* 0x0011e2000c101b24 */
[----:B------:R-:W-:Y:S05]  /*2930*/  BRA `(.L_x_1408) ;  /* 0x00000b1000007947 */ /* 0x000fea0003800000 */
.L_x_1403:
        /* <DEDUP_REMOVED lines=13> */
.L_x_1417:
[----:B------:R-:W-:Y:S01]  /*2a10*/  PRMT R5, RZ, 0x5410, R5 ;  /* 0x00005410ff057816 */ /* 0x000fe20000000005 */
[----:B------:R-:W-:-:S04]  /*2a20*/  CS2R R6, SRZ ;  /* 0x0000000000067805 */ /* 0x000fc8000001ff00 */
[----:B------:R-:W-:-:S06]  /*2a30*/  FMUL.FTZ R5, R5, 1 ;  /* 0x3f80000005057820 */ /* 0x000fcc0000410000 */
[----:B------:R-:W0:Y:S02]  /*2a40*/  F2F.F64.F32 R4, R5 ;  /* 0x0000000500047310 */ /* 0x000e240000201800 */
[----:B0-----:R0:W-:Y:S01]  /*2a50*/  STG.E.128 [R16.64], R4 ;  /* 0x0000000410007986 */ /* 0x0011e2000c101d24 */
[----:B------:R-:W-:Y:S05]  /*2a60*/  BRA `(.L_x_1408) ;  /* 0x000009e000007947 */ /* 0x000fea0003800000 */
.L_x_1416:
        /* <DEDUP_REMOVED lines=21> */
.L_x_1421:
[----:B------:R-:W-:Y:S05]  /*2bc0*/  BSYNC B0 ;  /* 0x0000000000007941 */ /* 0x000fea0003800000 */
.L_x_1420:
[----:B------:R-:W-:-:S05]  /*2bd0*/  LOP3.LUT R3, R0, R3, RZ, 0xfc, !PT ;  /* 0x0000000300037212 */ /* 0x000fca00078efcff */
[----:B------:R0:W-:Y:S01]  /*2be0*/  STG.E.U8 [R16.64], R3 ;  /* 0x0000000310007986 */ /* 0x0001e2000c101124 */
[----:B------:R-:W-:Y:S05]  /*2bf0*/  BRA `(.L_x_1408) ;  /* 0x0000085000007947 */ /* 0x000fea0003800000 */
.L_x_1419:
        /* <DEDUP_REMOVED lines=13> */
.L_x_1423:
[----:B------:R-:W-:Y:S01]  /*2cd0*/  IMAD.MOV.U32 R0, RZ, RZ, 0x7f ;  /* 0x0000007fff007424 */ /* 0x000fe200078e00ff */
[----:B------:R-:W-:-:S04]  /*2ce0*/  ISETP.GT.U32.AND P0, PT, R2, 0x7f800000, PT ;  /* 0x7f8000000200780c */ /* 0x000fc80003f04070 */
[----:B------:R-:W-:-:S04]  /*2cf0*/  SEL R0, R0, 0x7c, P0 ;  /* 0x0000007c00007807 */ /* 0x000fc80000000000 */
.L_x_1424:
[----:B------:R-:W-:Y:S05]  /*2d00*/  BSYNC B0 ;  /* 0x0000000000007941 */ /* 0x000fea0003800000 */
.L_x_1422:
[----:B------:R-:W-:-:S04]  /*2d10*/  LOP3.LUT R2, R5, 0x80000000, RZ, 0xc0, !PT ;  /* 0x8000000005027812 */ /* 0x000fc800078ec0ff */
[----:B------:R-:W-:-:S04]  /*2d20*/  SHF.R.U32.HI R3, RZ, 0x18, R2 ;  /* 0x00000018ff037819 */ /* 0x000fc80000011602 */
[----:B------:R-:W-:-:S05]  /*2d30*/  LOP3.LUT R3, R0, R3, RZ, 0xfc, !PT ;  /* 0x0000000300037212 */ /* 0x000fca00078efcff */
[----:B------:R0:W-:Y:S01]  /*2d40*/  STG.E.U8 [R16.64], R3 ;  /* 0x0000000310007986 */ /* 0x0001e2000c101124 */
[----:B------:R-:W-:Y:S05]  /*2d50*/  BRA `(.L_x_1408) ;  /* 0x000006f000007947 */ /* 0x000fea0003800000 */
.L_x_1418:
[----:B------:R0:W-:Y:S01]  /*2d60*/  STG.E.U16 [R16.64], R5 ;  /* 0x0000000510007986 */ /* 0x0001e2000c101524 */
[----:B------:R-:W-:Y:S05]  /*2d70*/  BRA `(.L_x_1408) ;  /* 0x000006d000007947 */ /* 0x000fea0003800000 */
.L_x_1415:
        /* <DEDUP_REMOVED lines=12> */
.L_x_1427:
        /* <DEDUP_REMOVED lines=17> */
.L_x_1430:
[----:B------:R-:W-:-:S04]  /*2f50*/  LOP3.LUT R2, R5, 0x80000000, RZ, 0xc0, !PT ;  /* 0x8000000005027812 */ /* 0x000fc800078ec0ff */
[----:B------:R-:W-:-:S04]  /*2f60*/  SHF.R.U32.HI R3, RZ, 0x18, R2 ;  /* 0x00000018ff037819 */ /* 0x000fc80000011602 */
[----:B------:R-:W-:-:S04]  /*2f70*/  LOP3.LUT R0, R0, R3, RZ, 0xfc, !PT ;  /* 0x0000000300007212 */ /* 0x000fc800078efcff */
[----:B------:R-:W-:Y:S02]  /*2f80*/  PRMT R8, R0, 0x7610, R8 ;  /* 0x0000761000087816 */ /* 0x000fe40000000008 */
.L_x_1429:
[----:B------:R-:W-:Y:S05]  /*2f90*/  BSYNC B0 ;  /* 0x0000000000007941 */ /* 0x000fea0003800000 */
.L_x_1428:
[----:B------:R0:W-:Y:S01]  /*2fa0*/  STG.E.U8 [R16.64], R8 ;  /* 0x0000000810007986 */ /* 0x0001e2000c101124 */
[----:B------:R-:W-:Y:S05]  /*2fb0*/  BRA `(.L_x_1408) ;  /* 0x0000049000007947 */ /* 0x000fea0003800000 */
.L_x_1426:
        /* <DEDUP_REMOVED lines=17> */
.L_x_1433:
[----:B------:R-:W-:-:S04]  /*30d0*/  LOP3.LUT R2, R5, 0x80000000, RZ, 0xc0, !PT ;  /* 0x8000000005027812 */ /* 0x000fc800078ec0ff */
[----:B------:R-:W-:-:S04]  /*30e0*/  SHF.R.U32.HI R3, RZ, 0x18, R2 ;  /* 0x00000018ff037819 */ /* 0x000fc80000011602 */
[----:B------:R-:W-:-:S04]  /*30f0*/  LOP3.LUT R0, R0, R3, RZ, 0xfc, !PT ;  /* 0x0000000300007212 */ /* 0x000fc800078efcff */
[----:B------:R-:W-:Y:S02]  /*3100*/  PRMT R8, R0, 0x7610, R8 ;  /* 0x0000761000087816 */ /* 0x000fe40000000008 */
.L_x_1432:
[----:B------:R-:W-:Y:S05]  /*3110*/  BSYNC B0 ;  /* 0x0000000000007941 */ /* 0x000fea0003800000 */
.L_x_1431:
[----:B------:R0:W-:Y:S01]  /*3120*/  STG.E.U8 [R16.64], R8 ;  /* 0x0000000810007986 */ /* 0x0001e2000c101124 */
[----:B------:R-:W-:Y:S05]  /*3130*/  BRA `(.L_x_1408) ;  /* 0x0000031000007947 */ /* 0x000fea0003800000 */
.L_x_1425:
        /* <DEDUP_REMOVED lines=22> */
.L_x_1407:
        /* <DEDUP_REMOVED lines=20> */
.L_x_1435:
[----:B------:R-:W-:-:S06]  /*33e0*/  PRMT R2, RZ, 0x5410, R5 ;  /* 0x00005410ff027816 */ /* 0x000fcc0000000005 */
[----:B------:R-:W0:Y:S02]  /*33f0*/  F2I.U64.TRUNC R2, R2 ;  /* 0x0000000200027311 */ /* 0x000e24000020d800 */
[----:B0-----:R0:W-:Y:S01]  /*3400*/  STG.E.64 [R16.64], R2 ;  /* 0x0000000210007986 */ /* 0x0011e2000c101b24 */
[----:B------:R-:W-:Y:S05]  /*3410*/  BRA `(.L_x_1408) ;  /* 0x0000003000007947 */ /* 0x000fea0003800000 */
.L_x_1434:
[----:B------:R-:W-:-:S06]  /*3420*/  PRMT R5, RZ, 0x5410, R5 ;  /* 0x00005410ff057816 */ /* 0x000fcc0000000005 */
[----:B------:R-:W0:Y:S02]  /*3430*/  F2I.FTZ.U32.TRUNC.NTZ R5, R5 ;  /* 0x0000000500057305 */ /* 0x000e24000021f000 */
[----:B0-----:R0:W-:Y:S02]  /*3440*/  STG.E [R16.64], R5 ;  /* 0x0000000510007986 */ /* 0x0011e4000c101924 */
.L_x_1408:
[----:B------:R-:W-:Y:S02]  /*3450*/  IADD3 R19, R19, 0x80, RZ ;  /* 0x0000008013137810 */ /* 0x000fe40007ffe0ff */
.L_x_1358:
[----:B------:R-:W-:Y:S05]  /*3460*/  BSYNC B6 ;  /* 0x0000000000067941 */ /* 0x000fea0003800000 */
.L_x_1357:
[----:B------:R-:W-:Y:S01]  /*3470*/  ISETP.GE.AND P0, PT, R19, c[0x0][0x160], PT ;  /* 0x0000580013007a0c */ /* 0x000fe20003f06270 */
[----:B------:R-:W-:-:S12]  /*3480*/  BSSY B6, `(.L_x_1436) ;  /* 0x000069e000067945 */ /* 0x000fd80003800000 */
[----:B------:R-:W-:Y:S05]  /*3490*/  @P0 BRA `(.L_x_1437) ;  /* 0x000069c000000947 */ /* 0x000fea0003800000 */
[----:B------:R-:W-:Y:S01]  /*34a0*/  ISETP.NE.AND P0, PT, RZ, c[0x0][0x168], PT ;  /* 0x00005a00ff007a0c */ /* 0x000fe20003f05270 */
[----:B0-----:R-:W-:Y:S02]  /*34b0*/  IMAD.MOV.U32 R0, RZ, RZ, RZ ;  /* 0x000000ffff007224 */ /* 0x001fe400078e00ff */
[----:B------:R-:W-:-:S10]  /*34c0*/  IMAD.MOV.U32 R16, RZ, RZ, RZ ;  /* 0x000000ffff107224 */ /* 0x000fd400078e00ff */
        /* <DEDUP_REMOVED lines=225> */
.L_x_1438:
        /* <DEDUP_REMOVED lines=21> */
.L_x_1442:
[----:B------:R-:W2:Y:S02]  /*4430*/  LDG.E.U8 R4, [R4.64] ;  /* 0x0000002404047981 */ /* 0x000ea4000c1e1100 */
[----:B--2---:R-:W0:Y:S02]  /*4440*/  I2F.U16 R0, R4 ;  /* 0x0000000400007306 */ /* 0x004e240000101000 */
[----:B0-----:R-:W-:-:S04]  /*4450*/  F2FP.BF16.PACK_AB R0, RZ, R0 ;  /* 0x00000000ff00723e */ /* 0x001fc800000010ff */
[----:B------:R-:W-:Y:S01]  /*4460*/  PRMT R2, R0, 0x7610, R2 ;  /* 0x0000761000027816 */ /* 0x000fe20000000002 */
[----:B------:R-:W-:Y:S05]  /*4470*/  BRA `(.L_x_1444) ;  /* 0x00000ef000007947 */ /* 0x000fea0003800000 */
.L_x_1441:
        /* <DEDUP_REMOVED lines=11> */
.L_x_1446:
[----:B------:R-:W2:Y:S02]  /*4530*/  LDG.E R4, [R4.64] ;  /* 0x0000002404047981 */ /* 0x000ea4000c1e1900 */
[----:B--2---:R-:W0:Y:S02]  /*4540*/  I2F R0, R4 ;  /* 0x0000000400007306 */ /* 0x004e240000201400 */
[----:B0-----:R-:W-:-:S04]  /*4550*/  F2FP.BF16.PACK_AB R0, RZ, R0 ;  /* 0x00000000ff00723e */ /* 0x001fc800000010ff */
[----:B------:R-:W-:Y:S01]  /*4560*/  PRMT R2, R0, 0x7610, R2 ;  /* 0x0000761000027816 */ /* 0x000fe20000000002 */
[----:B------:R-:W-:Y:S05]  /*4570*/  BRA `(.L_x_1444) ;  /* 0x00000df000007947 */ /* 0x000fea0003800000 */
.L_x_1445:
[----:B------:R-:W2:Y:S02]  /*4580*/  LDG.E.U16 R4, [R4.64] ;  /* 0x0000002404047981 */ /* 0x000ea4000c1e1500 */
[----:B--2---:R-:W0:Y:S02]  /*4590*/  I2F.S16 R0, R4 ;  /* 0x0000000400007306 */ /* 0x004e240000101400 */
[----:B0-----:R-:W-:-:S04]  /*45a0*/  F2FP.BF16.PACK_AB R0, RZ, R0 ;  /* 0x00000000ff00723e */ /* 0x001fc800000010ff */
[----:B------:R-:W-:Y:S01]  /*45b0*/  PRMT R2, R0, 0x7610, R2 ;  /* 0x0000761000027816 */ /* 0x000fe20000000002 */
[----:B------:R-:W-:Y:S05]  /*45c0*/  BRA `(.L_x_1444) ;  /* 0x00000da000007947 */ /* 0x000fea0003800000 */
.L_x_1440:
        /* <DEDUP_REMOVED lines=9> */
.L_x_1448:
[----:B------:R-:W2:Y:S02]  /*4660*/  LDG.E.U16 R0, [R4.64] ;  /* 0x0000002404007981 */ /* 0x000ea4000c1e1500 */
[----:B--2---:R-:W-:-:S05]  /*4670*/  HADD2.F32 R0, -RZ, R0.H0_H0 ;  /* 0x20000000ff007230 */ /* 0x004fca0000004100 */
[----:B------:R-:W-:-:S04]  /*4680*/  F2FP.BF16.PACK_AB R0, RZ, R0 ;  /* 0x00000000ff00723e */ /* 0x000fc800000010ff */
[----:B------:R-:W-:Y:S01]  /*4690*/  PRMT R2, R0, 0x7610, R2 ;  /* 0x0000761000027816 */ /* 0x000fe20000000002 */
[----:B------:R-:W-:Y:S05]  /*46a0*/  BRA `(.L_x_1444) ;  /* 0x00000cc000007947 */ /* 0x000fea0003800000 */
.L_x_1447:
        /* <DEDUP_REMOVED lines=9> */
.L_x_1450:
[----:B------:R-:W2:Y:S02]  /*4740*/  LDG.E.U16 R4, [R4.64] ;  /* 0x0000002404047981 */ /* 0x000ea4000c1e1500 */
[----:B--2---:R-:W-:-:S05]  /*4750*/  HADD2.F32 R0, -RZ, R4.H0_H0 ;  /* 0x20000004ff007230 */ /* 0x004fca0000004100 */
[----:B------:R-:W-:-:S04]  /*4760*/  F2FP.BF16.PACK_AB R0, RZ, R0 ;  /* 0x00000000ff00723e */ /* 0x000fc800000010ff */
[----:B------:R-:W-:Y:S01]  /*4770*/  PRMT R2, R0, 0x7610, R2 ;  /* 0x0000761000027816 */ /* 0x000fe20000000002 */
[----:B------:R-:W-:Y:S05]  /*4780*/  BRA `(.L_x_1444) ;  /* 0x00000be000007947 */ /* 0x000fea0003800000 */
.L_x_1449:
[----:B------:R-:W2:Y:S02]  /*4790*/  LDG.E.64 R4, [R4.64] ;  /* 0x0000002404047981 */ /* 0x000ea4000c1e1b00 */
[----:B--2---:R-:W0:Y:S01]  /*47a0*/  F2F.F32.F64 R0, R4 ;  /* 0x0000000400007310 */ /* 0x004e220000301000 */
[----:B------:R-:W0:-:S14]  /*47b0*/  DSETP.GEU.AND P0, PT, |R4|, c[0x2][0x0], PT ;  /* 0x008000000400762a */ /* 0x000e1c0003f0e200 */
[----:B0-----:R-:W-:-:S05]  /*47c0*/  @!P0 FMUL R0, R0, 1.175494350822287508e-38 ;  /* 0x0080000000008820 */ /* 0x001fca0000400000 */
[----:B------:R-:W-:-:S04]  /*47d0*/  F2FP.BF16.PACK_AB R0, RZ, R0 ;  /* 0x00000000ff00723e */ /* 0x000fc800000010ff */
[----:B------:R-:W-:Y:S01]  /*47e0*/  PRMT R2, R0, 0x7610, R2 ;  /* 0x0000761000027816 */ /* 0x000fe20000000002 */
[----:B------:R-:W-:Y:S05]  /*47f0*/  BRA `(.L_x_1444) ;  /* 0x00000b7000007947 */ /* 0x000fea0003800000 */
.L_x_1439:
        /* <DEDUP_REMOVED lines=14> */
.L_x_1453:
[----:B------:R-:W2:Y:S02]  /*48e0*/  LDG.E.64 R4, [R4.64] ;  /* 0x0000002404047981 */ /* 0x000ea4000c1e1b00 */
[----:B--2---:R-:W0:Y:S01]  /*48f0*/  F2F.F32.F64 R0, R4 ;  /* 0x0000000400007310 */ /* 0x004e220000301000 */
[----:B------:R-:W0:-:S14]  /*4900*/  DSETP.GEU.AND P0, PT, |R4|, c[0x2][0x0], PT ;  /* 0x008000000400762a */ /* 0x000e1c0003f0e200 */
[----:B0-----:R-:W-:-:S05]  /*4910*/  @!P0 FMUL R0, R0, 1.175494350822287508e-38 ;  /* 0x0080000000008820 */ /* 0x001fca0000400000 */
[----:B------:R-:W-:-:S04]  /*4920*/  F2FP.BF16.PACK_AB R0, RZ, R0 ;  /* 0x00000000ff00723e */ /* 0x000fc800000010ff */
[----:B------:R-:W-:Y:S01]  /*4930*/  PRMT R2, R0, 0x7610, R2 ;  /* 0x0000761000027816 */ /* 0x000fe20000000002 */
[----:B------:R-:W-:Y:S05]  /*4940*/  BRA `(.L_x_1444) ;  /* 0x00000a2000007947 */ /* 0x000fea0003800000 */
.L_x_1452:
        /* <DEDUP_REMOVED lines=28> */
.L_x_1455:
        /* <DEDUP_REMOVED lines=14> */
.L_x_1454:
[----:B------:R0:W5:Y:S01]  /*4bf0*/  LDG.E.U16 R2, [R4.64] ;  /* 0x0000002404027981 */ /* 0x000162000c1e1500 */
[----:B------:R-:W-:Y:S05]  /*4c00*/  BRA `(.L_x_1444) ;  /* 0x0000076000007947 */ /* 0x000fea0003800000 */
.L_x_1451:
        /* <DEDUP_REMOVED lines=12> */
.L_x_1458:
        /* <DEDUP_REMOVED lines=21> */
.L_x_1462:
[----:B------:R-:W-:Y:S05]  /*4e20*/  BSYNC B1 ;  /* 0x0000000000017941 */ /* 0x000fea0003800000 */
.L_x_1461:
[----:B------:R-:W-:Y:S01]  /*4e30*/  LEA R3, R0, 0x3b800000, 0x17 ;  /* 0x3b80000000037811 */ /* 0x000fe200078eb8ff */
[----:B------:R-:W-:-:S05]  /*4e40*/  IMAD.SHL.U32 R0, R2, 0x100000, RZ ;  /* 0x0010000002007824 */ /* 0x000fca00078e00ff */
[----:B------:R-:W-:Y:S02]  /*4e50*/  LOP3.LUT R0, R3, R0, R4, 0xfe, !PT ;  /* 0x0000000003007212 */ /* 0x000fe400078efe04 */
.L_x_1460:
[----:B------:R-:W-:Y:S05]  /*4e60*/  BSYNC B0 ;  /* 0x0000000000007941 */ /* 0x000fea0003800000 */
.L_x_1459:
[----:B------:R-:W-:-:S04]  /*4e70*/  F2FP.BF16.PACK_AB R0, RZ, R0 ;  /* 0x00000000ff00723e */ /* 0x000fc800000010ff */
[----:B------:R-:W-:Y:S01]  /*4e80*/  PRMT R2, R0, 0x7610, R2 ;  /* 0x0000761000027816 */ /* 0x000fe20000000002 */
[----:B------:R-:W-:Y:S05]  /*4e90*/  BRA `(.L_x_1444) ;  /* 0x000004d000007947 */ /* 0x000fea0003800000 */
.L_x_1457:
        /* <DEDUP_REMOVED lines=21> */
.L_x_1466:
[----:B------:R-:W-:Y:S05]  /*4ff0*/  BSYNC B1 ;  /* 0x0000000000017941 */ /* 0x000fea0003800000 */
.L_x_1465:
[----:B------:R-:W-:Y:S01]  /*5000*/  LEA R3, R0, 0x37800000, 0x17 ;  /* 0x3780000000037811 */ /* 0x000fe200078eb8ff */
[----:B------:R-:W-:-:S05]  /*5010*/  IMAD.SHL.U32 R0, R2, 0x200000, RZ ;  /* 0x0020000002007824 */ /* 0x000fca00078e00ff */
[----:B------:R-:W-:Y:S02]  /*5020*/  LOP3.LUT R0, R3, R0, R4, 0xfe, !PT ;  /* 0x0000000003007212 */ /* 0x000fe400078efe04 */
.L_x_1464:
[----:B------:R-:W-:Y:S05]  /*5030*/  BSYNC B0 ;  /* 0x0000000000007941 */ /* 0x000fea0003800000 */
.L_x_1463:
[----:B------:R-:W-:-:S04]  /*5040*/  F2FP.BF16.PACK_AB R0, RZ, R0 ;  /* 0x00000000ff00723e */ /* 0x000fc800000010ff */
[----:B------:R-:W-:Y:S01]  /*5050*/  PRMT R2, R0, 0x7610, R2 ;  /* 0x0000761000027816 */ /* 0x000fe20000000002 */
[----:B------:R-:W-:Y:S05]  /*5060*/  BRA `(.L_x_1444) ;  /* 0x0000030000007947 */ /* 0x000fea0003800000 */
.L_x_1456:
        /* <DEDUP_REMOVED lines=14> */
.L_x_1470:
[----:B------:R-:W-:Y:S05]  /*5150*/  BSYNC B0 ;  /* 0x0000000000007941 */ /* 0x000fea0003800000 */
.L_x_1469:
[----:B------:R-:W-:-:S04]  /*5160*/  F2FP.BF16.PACK_AB R0, RZ, R0 ;  /* 0x00000000ff00723e */ /* 0x000fc800000010ff */
[----:B------:R-:W-:Y:S01]  /*5170*/  PRMT R2, R0, 0x7610, R2 ;  /* 0x0000761000027816 */ /* 0x000fe20000000002 */
[----:B------:R-:W-:Y:S05]  /*5180*/  BRA `(.L_x_1444) ;  /* 0x000001e000007947 */ /* 0x000fea0003800000 */
.L_x_1443:
        /* <DEDUP_REMOVED lines=21> */
.L_x_1468:
[----:B------:R-:W2:Y:S02]  /*52e0*/  LDG.E.64 R4, [R4.64] ;  /* 0x0000002404047981 */ /* 0x000ea4000c1e1b00 */
[----:B--2---:R-:W0:Y:S02]  /*52f0*/  I2F.U64 R0, R4 ;  /* 0x0000000400007312 */ /* 0x004e240000301000 */
[----:B0-----:R-:W-:-:S04]  /*5300*/  F2FP.BF16.PACK_AB R0, RZ, R0 ;  /* 0x00000000ff00723e */ /* 0x001fc800000010ff */
[----:B------:R-:W-:Y:S01]  /*5310*/  PRMT R2, R0, 0x7610, R2 ;  /* 0x0000761000027816 */ /* 0x000fe20000000002 */
[----:B------:R-:W-:Y:S05]  /*5320*/  BRA `(.L_x_1444) ;  /* 0x0000004000007947 */ /* 0x000fea0003800000 */
.L_x_1467:
[----:B------:R-:W2:Y:S02]  /*5330*/  LDG.E R4, [R4.64] ;  /* 0x0000002404047981 */ /* 0x000ea4000c1e1900 */
[----:B--2---:R-:W0:Y:S02]  /*5340*/  I2F.U32 R0, R4 ;  /* 0x0000000400007306 */ /* 0x004e240000201000 */
[----:B0-----:R-:W-:-:S04]  /*5350*/  F2FP.BF16.PACK_AB R0, RZ, R0 ;  /* 0x00000000ff00723e */ /* 0x001fc800000010ff */
[----:B------:R-:W-:-:S03]  /*5360*/  PRMT R2, R0, 0x7610, R2 ;  /* 0x0000761000027816 */ /* 0x000fc60000000002 */
.L_x_1444:
[----:B------:R-:W-:Y:S01]  /*5370*/  ULDC.U16 UR4, c[0x0][0x372] ;  /* 0x0000dc8000047ab9 */ /* 0x000fe20000000400 */
[----:B-----5:R-:W-:Y:S01]  /*5380*/  PRMT R3, RZ, 0x5410, R2 ;  /* 0x00005410ff037816 */ /* 0x020fe20000000002 */
[----:B------:R-:W-:-:S05]  /*5390*/  IMAD.U32 R0, RZ, RZ, UR4 ;  /* 0x00000004ff007e24 */ /* 0x000fca000f8e00ff */
[----:B------:R-:W-:-:S04]  /*53a0*/  PRMT R0, RZ, 0x5410, R0 ;  /* 0x00005410ff007816 */ /* 0x000fc80000000000 */
        /* <DEDUP_REMOVED lines=32> */
.L_x_1477:
[----:B------:R-:W-:Y:S01]  /*55b0*/  FSETP.GEU.FTZ.AND P0, PT, R7, -R8, PT ;  /* 0x800000080700720b */ /* 0x000fe20003f1e000 */
[----:B------:R-:W-:-:S12]  /*55c0*/  FADD.FTZ R5, R5, -1 ;  /* 0xbf80000005057421 */ /* 0x000fd80000010000 */
[----:B------:R-:W-:Y:S02]  /*55d0*/  @!P0 FADD.FTZ R5, R5, -1 ;  /* 0xbf80000005058421 */ /* 0x000fe40000010000 */
.L_x_1476:
[----:B------:R-:W-:Y:S05]  /*55e0*/  BSYNC B1 ;  /* 0x0000000000017941 */ /* 0x000fea0003800000 */
.L_x_1475:
[----:B------:R-:W-:Y:S01]  /*55f0*/  FFMA.FTZ R4, -R8, R5, R4 ;  /* 0x0000000508047223 */ /* 0x000fe20000010104 */
[----:B------:R-:W-:Y:S05]  /*5600*/  BRA `(.L_x_1473) ;  /* 0x000001f000007947 */ /* 0x000fea0003800000 */
.L_x_1474:
[----:B------:R-:W-:Y:S01]  /*5610*/  IADD3 R5, R7, -0xb800000, RZ ;  /* 0xf480000007057810 */ /* 0x000fe20007ffe0ff */
[----:B------:R-:W-:Y:S01]  /*5620*/  BSSY B1, `(.L_x_1478) ;  /* 0x000001b000017945 */ /* 0x000fe20003800000 */
[----:B------:R-:W-:Y:S02]  /*5630*/  FSETP.GT.FTZ.AND P0, PT, |R0|, RZ, PT ;  /* 0x000000ff0000720b */ /* 0x000fe40003f14200 */
[----:B------:R-:W-:Y:S02]  /*5640*/  LOP3.LUT R5, R5, 0xff800000, RZ, 0xc0, !PT ;  /* 0xff80000005057812 */ /* 0x000fe400078ec0ff */
[C---:B------:R-:W-:Y:S02]  /*5650*/  ISETP.GT.U32.OR P0, PT, R4.reuse, 0x7f7fffff, !P0 ;  /* 0x7f7fffff0400780c */ /* 0x040fe40004704470 */
[----:B------:R-:W-:Y:S01]  /*5660*/  LOP3.LUT R9, R7, 0xff800000, RZ, 0xc0, !PT ;  /* 0xff80000007097812 */ /* 0x000fe200078ec0ff */
[C---:B------:R-:W-:Y:S01]  /*5670*/  IMAD.IADD R6, R4.reuse, 0x1, -R5 ;  /* 0x0000000104067824 */ /* 0x040fe200078e0a05 */
[----:B------:R-:W-:-:S02]  /*5680*/  LOP3.LUT R5, R4, 0x7fffff, RZ, 0xc0, !PT ;  /* 0x007fffff04057812 */ /* 0x000fc400078ec0ff */
[----:B------:R-:W-:Y:S02]  /*5690*/  FSEL R9, R9, +QNAN , !P0 ;  /* 0x7fffffff09097808 */ /* 0x000fe40004000000 */
[----:B------:R-:W-:Y:S02]  /*56a0*/  LOP3.LUT P1, R6, R6, 0xff800000, RZ, 0xc0, !PT ;  /* 0xff80000006067812 */ /* 0x000fe4000782c0ff */
[----:B------:R-:W-:-:S11]  /*56b0*/  LOP3.LUT R5, R5, 0x3f800000, RZ, 0xfc, !PT ;  /* 0x3f80000005057812 */ /* 0x000fd600078efcff */
[----:B------:R-:W-:Y:S05]  /*56c0*/  @!P1 BRA `(.L_x_1479) ;  /* 0x0000010000009947 */ /* 0x000fea0003800000 */
[----:B------:R-:W-:-:S04]  /*56d0*/  LOP3.LUT R7, R7, 0x7fffff, RZ, 0xc0, !PT ;  /* 0x007fffff07077812 */ /* 0x000fc800078ec0ff */
[----:B------:R-:W-:-:S04]  /*56e0*/  LOP3.LUT R10, R7, 0x3f800000, RZ, 0xfc, !PT ;  /* 0x3f800000070a7812 */ /* 0x000fc800078efcff */
[----:B------:R0:W1:Y:S03]  /*56f0*/  MUFU.RCP R12, R10 ;  /* 0x0000000a000c7308 */ /* 0x0000660000001000 */
.L_x_1480:
        /* <DEDUP_REMOVED lines=13> */
.L_x_1479:
[----:B------:R-:W-:Y:S05]  /*57d0*/  BSYNC B1 ;  /* 0x0000000000017941 */ /* 0x000fea0003800000 */
.L_x_1478:
[----:B------:R-:W-:-:S04]  /*57e0*/  FMUL.FTZ R4, R5, 1.1920928955078125e-07 ;  /* 0x3400000005047820 */ /* 0x000fc80000410000 */
[----:B------:R-:W-:Y:S02]  /*57f0*/  FMUL.FTZ R4, R9, R4 ;  /* 0x0000000409047220 */ /* 0x000fe40000410000 */
.L_x_1473:
[----:B------:R-:W-:Y:S05]  /*5800*/  BSYNC B0 ;  /* 0x0000000000007941 */ /* 0x000fea0003800000 */
.L_x_1472:
[C---:B------:R-:W-:Y:S01]  /*5810*/  FSETP.GTU.FTZ.AND P0, PT, |R4|.reuse, +INF , PT ;  /* 0x7f8000000400780b */ /* 0x040fe20003f1c200 */
[----:B------:R-:W-:Y:S01]  /*5820*/  BSSY B0, `(.L_x_1471) ;  /* 0x000001b000007945 */ /* 0x000fe20003800000 */
[----:B------:R-:W-:Y:S02]  /*5830*/  LOP3.LUT R3, R4, 0x80000000, R3, 0xb8, !PT ;  /* 0x8000000004037812 */ /* 0x000fe400078eb803 */
[----:B------:R-:W-:Y:S02]  /*5840*/  FSETP.GEU.FTZ.AND P2, PT, R0, RZ, PT ;  /* 0x000000ff0000720b */ /* 0x000fe40003f5e000 */
[----:B------:R-:W-:Y:S02]  /*5850*/  FSEL R3, R4, R3, P0 ;  /* 0x0000000304037208 */ /* 0x000fe40000000000 */
[----:B------:R-:W1:Y:S01]  /*5860*/  MUFU.RCP R4, R0 ;  /* 0x0000000000047308 */ /* 0x000e620000001000 */
[----:B------:R-:W-:Y:S02]  /*5870*/  PRMT R2, RZ, 0x5410, R2 ;  /* 0x00005410ff027816 */ /* 0x000fe40000000002 */
[----:B------:R-:W-:-:S02]  /*5880*/  FSETP.NEU.FTZ.AND P0, PT, R3, RZ, PT ;  /* 0x000000ff0300720b */ /* 0x000fc40003f1d000 */
        /* <DEDUP_REMOVED lines=20> */
.L_x_1481:
[----:B------:R-:W-:Y:S05]  /*59d0*/  BSYNC B0 ;  /* 0x0000000000007941 */ /* 0x000fea0003800000 */
.L_x_1471:
        /* <DEDUP_REMOVED lines=16> */
.L_x_1485:
[----:B------:R-:W-:-:S06]  /*5ae0*/  PRMT R3, RZ, 0x5410, R4 ;  /* 0x00005410ff037816 */ /* 0x000fcc0000000004 */
[----:B------:R-:W1:Y:S02]  /*5af0*/  F2I.S64.TRUNC R2, R3 ;  /* 0x0000000300027311 */ /* 0x000e64000020d900 */
[----:B-1----:R1:W-:Y:S01]  /*5b00*/  STG.E.U8 [R16.64], R2 ;  /* 0x0000000210007986 */ /* 0x0023e2000c101124 */
[----:B------:R-:W-:Y:S05]  /*5b10*/  BRA `(.L_x_1487) ;  /* 0x00000e4000007947 */ /* 0x000fea0003800000 */
.L_x_1484:
        /* <DEDUP_REMOVED lines=10> */
.L_x_1489:
[----:B------:R-:W-:-:S04]  /*5bc0*/  PRMT R4, RZ, 0x5410, R4 ;  /* 0x00005410ff047816 */ /* 0x000fc80000000004 */
[----:B------:R-:W1:Y:S02]  /*5bd0*/  F2I.FTZ.TRUNC.NTZ R3, R4 ;  /* 0x0000000400037305 */ /* 0x000e64000021f100 */
[----:B-1----:R1:W-:Y:S01]  /*5be0*/  STG.E [R16.64], R3 ;  /* 0x0000000310007986 */ /* 0x0023e2000c101924 */
[----:B------:R-:W-:Y:S05]  /*5bf0*/  BRA `(.L_x_1487) ;  /* 0x00000d6000007947 */ /* 0x000fea0003800000 */
.L_x_1488:
[----:B------:R-:W-:-:S04]  /*5c00*/  PRMT R4, RZ, 0x5410, R4 ;  /* 0x00005410ff047816 */ /* 0x000fc80000000004 */
[----:B------:R-:W1:Y:S02]  /*5c10*/  F2I.FTZ.TRUNC.NTZ R3, R4 ;  /* 0x0000000400037305 */ /* 0x000e64000021f100 */
[----:B-1----:R1:W-:Y:S01]  /*5c20*/  STG.E.U16 [R16.64], R3 ;  /* 0x0000000310007986 */ /* 0x0023e2000c101524 */
[----:B------:R-:W-:Y:S05]  /*5c30*/  BRA `(.L_x_1487) ;  /* 0x00000d2000007947 */ /* 0x000fea0003800000 */
.L_x_1483:
        /* <DEDUP_REMOVED lines=9> */
.L_x_1491:
[----:B------:R-:W-:-:S04]  /*5cd0*/  PRMT R0, RZ, 0x5410, R4 ;  /* 0x00005410ff007816 */ /* 0x000fc80000000004 */
[----:B------:R-:W-:-:S05]  /*5ce0*/  F2FP.PACK_AB R0, RZ, R0 ;  /* 0x00000000ff00723e */ /* 0x000fca00000000ff */
[----:B------:R1:W-:Y:S01]  /*5cf0*/  STG.E.U16 [R16.64], R0 ;  /* 0x0000000010007986 */ /* 0x0003e2000c101524 */
[----:B------:R-:W-:Y:S05]  /*5d00*/  BRA `(.L_x_1487) ;  /* 0x00000c5000007947 */ /* 0x000fea0003800000 */
.L_x_1490:
        /* <DEDUP_REMOVED lines=10> */
.L_x_1493:
[----:B------:R-:W-:-:S04]  /*5db0*/  PRMT R4, RZ, 0x5410, R4 ;  /* 0x00005410ff047816 */ /* 0x000fc80000000004 */
[----:B------:R-:W-:-:S04]  /*5dc0*/  F2FP.PACK_AB R3, RZ, R4 ;  /* 0x00000004ff03723e */ /* 0x000fc800000000ff */
[----:B------:R-:W-:-:S05]  /*5dd0*/  PRMT R3, R3, 0x5410, RZ ;  /* 0x0000541003037816 */ /* 0x000fca00000000ff */
[----:B------:R1:W-:Y:S01]  /*5de0*/  STG.E [R16.64], R3 ;  /* 0x0000000310007986 */ /* 0x0003e2000c101924 */
[----:B------:R-:W-:Y:S05]  /*5df0*/  BRA `(.L_x_1487) ;  /* 0x00000b6000007947 */ /* 0x000fea0003800000 */
.L_x_1492:
[----:B------:R-:W-:-:S05]  /*5e00*/  PRMT R2, RZ, 0x5410, R4 ;  /* 0x00005410ff027816 */ /* 0x000fca0000000004 */
[----:B------:R-:W-:-:S06]  /*5e10*/  FMUL.FTZ R2, R2, 1 ;  /* 0x3f80000002027820 */ /* 0x000fcc0000410000 */
[----:B------:R-:W1:Y:S02]  /*5e20*/  F2F.F64.F32 R2, R2 ;  /* 0x0000000200027310 */ /* 0x000e640000201800 */
[----:B-1----:R1:W-:Y:S01]  /*5e30*/  STG.E.64 [R16.64], R2 ;  /* 0x0000000210007986 */ /* 0x0023e2000c101b24 */
[----:B------:R-:W-:Y:S05]  /*5e40*/  BRA `(.L_x_1487) ;  /* 0x00000b1000007947 */ /* 0x000fea0003800000 */
.L_x_1482:
        /* <DEDUP_REMOVED lines=13> */
.L_x_1496:
[----:B------:R-:W-:Y:S01]  /*5f20*/  PRMT R4, RZ, 0x5410, R4 ;  /* 0x00005410ff047816 */ /* 0x000fe20000000004 */
[----:B------:R-:W-:-:S04]  /*5f30*/  CS2R R6, SRZ ;  /* 0x0000000000067805 */ /* 0x000fc8000001ff00 */
[----:B------:R-:W-:-:S06]  /*5f40*/  FMUL.FTZ R4, R4, 1 ;  /* 0x3f80000004047820 */ /* 0x000fcc0000410000 */
[----:B------:R-:W1:Y:S02]  /*5f50*/  F2F.F64.F32 R4, R4 ;  /* 0x0000000400047310 */ /* 0x000e640000201800 */
[----:B-1----:R1:W-:Y:S01]  /*5f60*/  STG.E.128 [R16.64], R4 ;  /* 0x0000000410007986 */ /* 0x0023e2000c101d24 */
[----:B------:R-:W-:Y:S05]  /*5f70*/  BRA `(.L_x_1487) ;  /* 0x000009e000007947 */ /* 0x000fea0003800000 */
.L_x_1495:
        /* <DEDUP_REMOVED lines=21> */
.L_x_1500:
[----:B------:R-:W-:Y:S05]  /*60d0*/  BSYNC B0 ;  /* 0x0000000000007941 */ /* 0x000fea0003800000 */
.L_x_1499:
[----:B------:R-:W-:-:S05]  /*60e0*/  LOP3.LUT R3, R0, R3, RZ, 0xfc, !PT ;  /* 0x0000000300037212 */ /* 0x000fca00078efcff */
[----:B------:R1:W-:Y:S01]  /*60f0*/  STG.E.U8 [R16.64], R3 ;  /* 0x0000000310007986 */ /* 0x0003e2000c101124 */
[----:B------:R-:W-:Y:S05]  /*6100*/  BRA `(.L_x_1487) ;  /* 0x0000085000007947 */ /* 0x000fea0003800000 */
.L_x_1498:
        /* <DEDUP_REMOVED lines=13> */
.L_x_1502:
[----:B------:R-:W-:Y:S01]  /*61e0*/  IMAD.MOV.U32 R0, RZ, RZ, 0x7f ;  /* 0x0000007fff007424 */ /* 0x000fe200078e00ff */
[----:B------:R-:W-:-:S04]  /*61f0*/  ISETP.GT.U32.AND P0, PT, R2, 0x7f800000, PT ;  /* 0x7f8000000200780c */ /* 0x000fc80003f04070 */
[----:B------:R-:W-:-:S04]  /*6200*/  SEL R0, R0, 0x7c, P0 ;  /* 0x0000007c00007807 */ /* 0x000fc80000000000 */
.L_x_1503:
[----:B------:R-:W-:Y:S05]  /*6210*/  BSYNC B0 ;  /* 0x0000000000007941 */ /* 0x000fea0003800000 */
.L_x_1501:
[----:B------:R-:W-:-:S04]  /*6220*/  LOP3.LUT R2, R3, 0x80000000, RZ, 0xc0, !PT ;  /* 0x8000000003027812 */ /* 0x000fc800078ec0ff */
[----:B------:R-:W-:-:S04]  /*6230*/  SHF.R.U32.HI R3, RZ, 0x18, R2 ;  /* 0x00000018ff037819 */ /* 0x000fc80000011602 */
[----:B------:R-:W-:-:S05]  /*6240*/  LOP3.LUT R3, R0, R3, RZ, 0xfc, !PT ;  /* 0x0000000300037212 */ /* 0x000fca00078efcff */
[----:B------:R1:W-:Y:S01]  /*6250*/  STG.E.U8 [R16.64], R3 ;  /* 0x0000000310007986 */ /* 0x0003e2000c101124 */
[----:B------:R-:W-:Y:S05]  /*6260*/  BRA `(.L_x_1487) ;  /* 0x000006f000007947 */ /* 0x000fea0003800000 */
.L_x_1497:
[----:B------:R1:W-:Y:S01]  /*6270*/  STG.E.U16 [R16.64], R4 ;  /* 0x0000000410007986 */ /* 0x0003e2000c101524 */
[----:B------:R-:W-:Y:S05]  /*6280*/  BRA `(.L_x_1487) ;  /* 0x000006d000007947 */ /* 0x000fea0003800000 */
.L_x_1494:
        /* <DEDUP_REMOVED lines=12> */
.L_x_1506:
        /* <DEDUP_REMOVED lines=17> */
.L_x_1509:
[----:B------:R-:W-:-:S04]  /*6460*/  LOP3.LUT R2, R3, 0x80000000, RZ, 0xc0, !PT ;  /* 0x8000000003027812 */ /* 0x000fc800078ec0ff */
[----:B------:R-:W-:-:S04]  /*6470*/  SHF.R.U32.HI R3, RZ, 0x18, R2 ;  /* 0x00000018ff037819 */ /* 0x000fc80000011602 */
[----:B------:R-:W-:-:S04]  /*6480*/  LOP3.LUT R0, R0, R3, RZ, 0xfc, !PT ;  /* 0x0000000300007212 */ /* 0x000fc800078efcff */
[----:B------:R-:W-:Y:S02]  /*6490*/  PRMT R8, R0, 0x7610, R8 ;  /* 0x0000761000087816 */ /* 0x000fe40000000008 */
.L_x_1508:
[----:B------:R-:W-:Y:S05]  /*64a0*/  BSYNC B0 ;  /* 0x0000000000007941 */ /* 0x000fea0003800000 */
.L_x_1507:
[----:B------:R1:W-:Y:S01]  /*64b0*/  STG.E.U8 [R16.64], R8 ;  /* 0x0000000810007986 */ /* 0x0003e2000c101124 */
[----:B------:R-:W-:Y:S05]  /*64c0*/  BRA `(.L_x_1487) ;  /* 0x0000049000007947 */ /* 0x000fea0003800000 */
.L_x_1505:
        /* <DEDUP_REMOVED lines=17> */
.L_x_1512:
[----:B------:R-:W-:-:S04]  /*65e0*/  LOP3.LUT R2, R3, 0x80000000, RZ, 0xc0, !PT ;  /* 0x8000000003027812 */ /* 0x000fc800078ec0ff */
[----:B------:R-:W-:-:S04]  /*65f0*/  SHF.R.U32.HI R3, RZ, 0x18, R2 ;  /* 0x00000018ff037819 */ /* 0x000fc80000011602 */
[----:B------:R-:W-:-:S04]  /*6600*/  LOP3.LUT R0, R0, R3, RZ, 0xfc, !PT ;  /* 0x0000000300007212 */ /* 0x000fc800078efcff */
[----:B------:R-:W-:Y:S02]  /*6610*/  PRMT R8, R0, 0x7610, R8 ;  /* 0x0000761000087816 */ /* 0x000fe40000000008 */
.L_x_1511:
[----:B------:R-:W-:Y:S05]  /*6620*/  BSYNC B0 ;  /* 0x0000000000007941 */ /* 0x000fea0003800000 */
.L_x_1510:
[----:B------:R1:W-:Y:S01]  /*6630*/  STG.E.U8 [R16.64], R8 ;  /* 0x0000000810007986 */ /* 0x0003e2000c101124 */
[----:B------:R-:W-:Y:S05]  /*6640*/  BRA `(.L_x_1487) ;  /* 0x0000031000007947 */ /* 0x000fea0003800000 */
.L_x_1504:
        /* <DEDUP_REMOVED lines=22> */
.L_x_1486:
[----:B------:R-:W-:Y:S01]  /*67b0*/  MOV R2, 0x0 ;  /* 0x0000000000027802 */ /* 0x000fe20000000f00 */
[----:B------:R-:W-:Y:S02]  /*67c0*/  IMAD.MOV.U32 R4, RZ, RZ, c[0x4][0x178] ;  /* 0x01005e00ff047624 */ /* 0x000fe400078e00ff */
[----:B------:R-:W-:Y:S02]  /*67d0*/  IMAD.MOV.U32 R5, RZ, RZ, c[0x4][0x17c] ;  /* 0x01005f00ff057624 */ /* 0x000fe400078e00ff */
[----:B------:R-:W-:Y:S01]  /*67e0*/  IMAD.MOV.U32 R6, RZ, RZ, c[0x4][0x180] ;  /* 0x01006000ff067624 */ /* 0x000fe200078e00ff */
[----:B------:R-:W1:Y:S01]  /*67f0*/  LDC.64 R2, c[0x4][R2] ;  /* 0x0100000002027b82 */ /* 0x000e620000000a00 */
[----:B------:R-:W-:Y:S02]  /*6800*/  IMAD.MOV.U32 R7, RZ, RZ, c[0x4][0x184] ;  /* 0x01006100ff077624 */ /* 0x000fe400078e00ff */
[----:B------:R-:W-:-:S02]  /*6810*/  IMAD.MOV.U32 R8, RZ, RZ, 0x65 ;  /* 0x00000065ff087424 */ /* 0x000fc400078e00ff */
[----:B0-----:R-:W-:Y:S02]  /*6820*/  IMAD.MOV.U32 R10, RZ, RZ, c[0x4][0x90] ;  /* 0x01002400ff0a7624 */ /* 0x001fe400078e00ff */
        /* <DEDUP_REMOVED lines=10> */
[----:B-1----:R-:W-:Y:S05]  /*68d0*/  CALL.ABS.NOINC R2 ;  /* 0x0000000002007343 */ /* 0x002fea0003c00000 */
[----:B------:R-:W-:Y:S05]  /*68e0*/  BRA `(.L_x_1487) ;  /* 0x0000007000007947 */ /* 0x000fea0003800000 */
.L_x_1514:
[----:B------:R-:W-:-:S06]  /*68f0*/  PRMT R2, RZ, 0x5410, R4 ;  /* 0x00005410ff027816 */ /* 0x000fcc0000000004 */
[----:B------:R-:W1:Y:S02]  /*6900*/  F2I.U64.TRUNC R2, R2 ;  /* 0x0000000200027311 */ /* 0x000e64000020d800 */
[----:B-1----:R1:W-:Y:S01]  /*6910*/  STG.E.64 [R16.64], R2 ;  /* 0x0000000210007986 */ /* 0x0023e2000c101b24 */
[----:B------:R-:W-:Y:S05]  /*6920*/  BRA `(.L_x_1487) ;  /* 0x0000003000007947 */ /* 0x000fea0003800000 */
.L_x_1513:
[----:B------:R-:W-:-:S04]  /*6930*/  PRMT R4, RZ, 0x5410, R4 ;  /* 0x00005410ff047816 */ /* 0x000fc80000000004 */
[----:B------:R-:W1:Y:S02]  /*6940*/  F2I.FTZ.U32.TRUNC.NTZ R3, R4 ;  /* 0x0000000400037305 */ /* 0x000e64000021f000 */
[----:B-1----:R1:W-:Y:S02]  /*6950*/  STG.E [R16.64], R3 ;  /* 0x0000000310007986 */ /* 0x0023e4000c101924 */
.L_x_1487:
[----:B------:R-:W-:-:S04]  /*6960*/  IADD3 R19, R19, 0x80, RZ ;  /* 0x0000008013137810 */ /* 0x000fc80007ffe0ff */
[----:B------:R-:W-:-:S13]  /*6970*/  ISETP.GE.AND P0, PT, R19, c[0x0][0x160], PT ;  /* 0x0000580013007a0c */ /* 0x000fda0003f06270 */
[----:B------:R-:W-:Y:S05]  /*6980*/  @P0 BRA `(.L_x_1437) ;  /* 0x000034d000000947 */ /* 0x000fea0003800000 */
[----:B------:R-:W-:Y:S01]  /*6990*/  ISETP.NE.AND P0, PT, RZ, c[0x0][0x168], PT ;  /* 0x00005a00ff007a0c */ /* 0x000fe20003f05270 */
[----:B-1----:R-:W-:Y:S02]  /*69a0*/  IMAD.MOV.U32 R0, RZ, RZ, RZ ;  /* 0x000000ffff007224 */ /* 0x002fe400078e00ff */
        /* <DEDUP_REMOVED lines=226> */
.L_x_1515:
        /* <DEDUP_REMOVED lines=21> */
.L_x_1519:
[----:B------:R-:W2:Y:S02]  /*7920*/  LDG.E.U8 R4, [R4.64] ;  /* 0x0000002404047981 */ /* 0x000ea4000c1e1100 */
[----:B--2---:R-:W1:Y:S02]  /*7930*/  I2F.U16 R0, R4 ;  /* 0x0000000400007306 */ /* 0x004e640000101000 */
[----:B-1----:R-:W-:-:S04]  /*7940*/  F2FP.BF16.PACK_AB R0, RZ, R0 ;  /* 0x00000000ff00723e */ /* 0x002fc800000010ff */
[----:B------:R-:W-:Y:S01]  /*7950*/  PRMT R2, R0, 0x7610, R2 ;  /* 0x0000761000027816 */ /* 0x000fe20000000002 */
[----:B------:R-:W-:Y:S05]  /*7960*/  BRA `(.L_x_1521) ;  /* 0x00000ef000007947 */ /* 0x000fea0003800000 */
.L_x_1518:
        /* <DEDUP_REMOVED lines=11> */
.L_x_1523:
[----:B------:R-:W2:Y:S02]  /*7a20*/  LDG.E R4, [R4.64] ;  /* 0x0000002404047981 */ /* 0x000ea4000c1e1900 */
[----:B--2---:R-:W1:Y:S02]  /*7a30*/  I2F R0, R4 ;  /* 0x0000000400007306 */ /* 0x004e640000201400 */
[----:B-1----:R-:W-:-:S04]  /*7a40*/  F2FP.BF16.PACK_AB R0, RZ, R0 ;  /* 0x00000000ff00723e */ /* 0x002fc800000010ff */
[----:B------:R-:W-:Y:S01]  /*7a50*/  PRMT R2, R0, 0x7610, R2 ;  /* 0x0000761000027816 */ /* 0x000fe20000000002 */
[----:B------:R-:W-:Y:S05]  /*7a60*/  BRA `(.L_x_1521) ;  /* 0x00000df000007947 */ /* 0x000fea0003800000 */
.L_x_1522:
[----:B------:R-:W2:Y:S02]  /*7a70*/  LDG.E.U16 R4, [R4.64] ;  /* 0x0000002404047981 */ /* 0x000ea4000c1e1500 */
[----:B--2---:R-:W1:Y:S02]  /*7a80*/  I2F.S16 R0, R4 ;  /* 0x0000000400007306 */ /* 0x004e640000101400 */
[----:B-1----:R-:W-:-:S04]  /*7a90*/  F2FP.BF16.PACK_AB R0, RZ, R0 ;  /* 0x00000000ff00723e */ /* 0x002fc800000010ff */
[----:B------:R-:W-:Y:S01]  /*7aa0*/  PRMT R2, R0, 0x7610, R2 ;  /* 0x0000761000027816 */ /* 0x000fe20000000002 */
[----:B------:R-:W-:Y:S05]  /*7ab0*/  BRA `(.L_x_1521) ;  /* 0x00000da000007947 */ /* 0x000fea0003800000 */
.L_x_1517:
        /* <DEDUP_REMOVED lines=9> */
.L_x_1525:
[----:B------:R-:W2:Y:S02]  /*7b50*/  LDG.E.U16 R0, [R4.64] ;  /* 0x0000002404007981 */ /* 0x000ea4000c1e1500 */
[----:B--2---:R-:W-:-:S05]  /*7b60*/  HADD2.F32 R0, -RZ, R0.H0_H0 ;  /* 0x20000000ff007230 */ /* 0x004fca0000004100 */
[----:B------:R-:W-:-:S04]  /*7b70*/  F2FP.BF16.PACK_AB R0, RZ, R0 ;  /* 0x00000000ff00723e */ /* 0x000fc800000010ff */
[----:B------:R-:W-:Y:S01]  /*7b80*/  PRMT R2, R0, 0x7610, R2 ;  /* 0x0000761000027816 */ /* 0x000fe20000000002 */
[----:B------:R-:W-:Y:S05]  /*7b90*/  BRA `(.L_x_1521) ;  /* 0x00000cc000007947 */ /* 0x000fea0003800000 */
.L_x_1524:
        /* <DEDUP_REMOVED lines=9> */
.L_x_1527:
[----:B------:R-:W2:Y:S02]  /*7c30*/  LDG.E.U16 R4, [R4.64] ;  /* 0x0000002404047981 */ /* 0x000ea4000c1e1500 */
[----:B--2---:R-:W-:-:S05]  /*7c40*/  HADD2.F32 R0, -RZ, R4.H0_H0 ;  /* 0x20000004ff007230 */ /* 0x004fca0000004100 */
[----:B------:R-:W-:-:S04]  /*7c50*/  F2FP.BF16.PACK_AB R0, RZ, R0 ;  /* 0x00000000ff00723e */ /* 0x000fc800000010ff */
[----:B------:R-:W-:Y:S01]  /*7c60*/  PRMT R2, R0, 0x7610, R2 ;  /* 0x0000761000027816 */ /* 0x000fe20000000002 */
[----:B------:R-:W-:Y:S05]  /*7c70*/  BRA `(.L_x_1521) ;  /* 0x00000be000007947 */ /* 0x000fea0003800000 */
.L_x_1526:
[----:B------:R-:W2:Y:S02]  /*7c80*/  LDG.E.64 R4, [R4.64] ;  /* 0x0000002404047981 */ /* 0x000ea4000c1e1b00 */
[----:B--2---:R-:W1:Y:S01]  /*7c90*/  F2F.F32.F64 R0, R4 ;  /* 0x0000000400007310 */ /* 0x004e620000301000 */
[----:B------:R-:W1:-:S14]  /*7ca0*/  DSETP.GEU.AND P0, PT, |R4|, c[0x2][0x0], PT ;  /* 0x008000000400762a */ /* 0x000e5c0003f0e200 */
[----:B-1----:R-:W-:-:S05]  /*7cb0*/  @!P0 FMUL R0, R0, 1.175494350822287508e-38 ;  /* 0x0080000000008820 */ /* 0x002fca0000400000 */
[----:B------:R-:W-:-:S04]  /*7cc0*/  F2FP.BF16.PACK_AB R0, RZ, R0 ;  /* 0x00000000ff00723e */ /* 0x000fc800000010ff */
[----:B------:R-:W-:Y:S01]  /*7cd0*/  PRMT R2, R0, 0x7610, R2 ;  /* 0x0000761000027816 */ /* 0x000fe20000000002 */
[----:B------:R-:W-:Y:S05]  /*7ce0*/  BRA `(.L_x_1521) ;  /* 0x00000b7000007947 */ /* 0x000fea0003800000 */
.L_x_1516:
        /* <DEDUP_REMOVED lines=14> */
.L_x_1530:
[----:B------:R-:W2:Y:S02]  /*7dd0*/  LDG.E.64 R4, [R4.64] ;  /* 0x0000002404047981 */ /* 0x000ea4000c1e1b00 */
[----:B--2---:R-:W1:Y:S01]  /*7de0*/  F2F.F32.F64 R0, R4 ;  /* 0x0000000400007310 */ /* 0x004e620000301000 */
[----:B------:R-:W1:-:S14]  /*7df0*/  DSETP.GEU.AND P0, PT, |R4|, c[0x2][0x0], PT ;  /* 0x008000000400762a */ /* 0x000e5c0003f0e200 */
[----:B-1----:R-:W-:-:S05]  /*7e00*/  @!P0 FMUL R0, R0, 1.175494350822287508e-38 ;  /* 0x0080000000008820 */ /* 0x002fca0000400000 */
[----:B------:R-:W-:-:S04]  /*7e10*/  F2FP.BF16.PACK_AB R0, RZ, R0 ;  /* 0x00000000ff00723e */ /* 0x000fc800000010ff */
[----:B------:R-:W-:Y:S01]  /*7e20*/  PRMT R2, R0, 0x7610, R2 ;  /* 0x0000761000027816 */ /* 0x000fe20000000002 */
[----:B------:R-:W-:Y:S05]  /*7e30*/  BRA `(.L_x_1521) ;  /* 0x00000a2000007947 */ /* 0x000fea0003800000 */
.L_x_1529:
        /* <DEDUP_REMOVED lines=11> */
[----:B------:R-:W-:-:S04]  /*7ef0*/  IADD3 R6, R2, 0x1000000, RZ ;  /* 0x0100000002067810 */ /* 0x000fc80007ffe0ff */
[----:B------:R-:W-:Y:S02]  /*7f00*/  SHF.R.S32.HI R6, RZ, 0x8, R6 ;  /* 0x00000008ff067819 */ /* 0x000fe40000011406 */
[----:B-1----:R-:W-:-:S04]  /*7f10*/  IADD3 R3, -R3, 0x1f, RZ ;  /* 0x0000001f03037810 */ /* 0x002fc80007ffe1ff */
        /* <DEDUP_REMOVED lines=14> */
.L_x_1532:
        /* <DEDUP_REMOVED lines=14> */
.L_x_1531:
[----:B------:R1:W5:Y:S01]  /*80e0*/  LDG.E.U16 R2, [R4.64] ;  /* 0x0000002404027981 */ /* 0x000362000c1e1500 */
[----:B------:R-:W-:Y:S05]  /*80f0*/  BRA `(.L_x_1521) ;  /* 0x0000076000007947 */ /* 0x000fea0003800000 */
.L_x_1528:
        /* <DEDUP_REMOVED lines=12> */
.L_x_1535:
        /* <DEDUP_REMOVED lines=21> */
.L_x_1539:
[----:B------:R-:W-:Y:S05]  /*8310*/  BSYNC B1 ;  /* 0x0000000000017941 */ /* 0x000fea0003800000 */
.L_x_1538:
[----:B------:R-:W-:Y:S01]  /*8320*/  LEA R3, R0, 0x3b800000, 0x17 ;  /* 0x3b80000000037811 */ /* 0x000fe200078eb8ff */
[----:B------:R-:W-:-:S05]  /*8330*/  IMAD.SHL.U32 R0, R2, 0x100000, RZ ;  /* 0x0010000002007824 */ /* 0x000fca00078e00ff */
[----:B------:R-:W-:Y:S02]  /*8340*/  LOP3.LUT R0, R3, R0, R4, 0xfe, !PT ;  /* 0x0000000003007212 */ /* 0x000fe400078efe04 */
.L_x_1537:
[----:B------:R-:W-:Y:S05]  /*8350*/  BSYNC B0 ;  /* 0x0000000000007941 */ /* 0x000fea0003800000 */
.L_x_1536:
[----:B------:R-:W-:-:S04]  /*8360*/  F2FP.BF16.PACK_AB R0, RZ, R0 ;  /* 0x00000000ff00723e */ /* 0x000fc800000010ff */
[----:B------:R-:W-:Y:S01]  /*8370*/  PRMT R2, R0, 0x7610, R2 ;  /* 0x0000761000027816 */ /* 0x000fe20000000002 */
[----:B------:R-:W-:Y:S05]  /*8380*/  BRA `(.L_x_1521) ;  /* 0x000004d000007947 */ /* 0x000fea0003800000 */
.L_x_1534:
        /* <DEDUP_REMOVED lines=21> */
.L_x_1543:
[----:B------:R-:W-:Y:S05]  /*84e0*/  BSYNC B1 ;  /* 0x0000000000017941 */ /* 0x000fea0003800000 */
.L_x_1542:
[----:B------:R-:W-:Y:S01]  /*84f0*/  LEA R3, R0, 0x37800000, 0x17 ;  /* 0x3780000000037811 */ /* 0x000fe200078eb8ff */
[----:B------:R-:W-:-:S05]  /*8500*/  IMAD.SHL.U32 R0, R2, 0x200000, RZ ;  /* 0x0020000002007824 */ /* 0x000fca00078e00ff */
[----:B------:R-:W-:Y:S02]  /*8510*/  LOP3.LUT R0, R3, R0, R4, 0xfe, !PT ;  /* 0x0000000003007212 */ /* 0x000fe400078efe04 */
.L_x_1541:
[----:B------:R-:W-:Y:S05]  /*8520*/  BSYNC B0 ;  /* 0x0000000000007941 */ /* 0x000fea0003800000 */
.L_x_1540:
[----:B------:R-:W-:-:S04]  /*8530*/  F2FP.BF16.PACK_AB R0, RZ, R0 ;  /* 0x00000000ff00723e */ /* 0x000fc800000010ff */
[----:B------:R-:W-:Y:S01]  /*8540*/  PRMT R2, R0, 0x7610, R2 ;  /* 0x0000761000027816 */ /* 0x000fe20000000002 */
[----:B------:R-:W-:Y:S05]  /*8550*/  BRA `(.L_x_1521) ;  /* 0x0000030000007947 */ /* 0x000fea0003800000 */
.L_x_1533:
        /* <DEDUP_REMOVED lines=14> */
.L_x_1547:
[----:B------:R-:W-:Y:S05]  /*8640*/  BSYNC B0 ;  /* 0x0000000000007941 */ /* 0x000fea0003800000 */
.L_x_1546:
[----:B------:R-:W-:-:S04]  /*8650*/  F2FP.BF16.PACK_AB R0, RZ, R0 ;  /* 0x00000000ff00723e */ /* 0x000fc800000010ff */
[----:B------:R-:W-:Y:S01]  /*8660*/  PRMT R2, R0, 0x7610, R2 ;  /* 0x0000761000027816 */ /* 0x000fe20000000002 */
[----:B------:R-:W-:Y:S05]  /*8670*/  BRA `(.L_x_1521) ;  /* 0x000001e000007947 */ /* 0x000fea0003800000 */
.L_x_1520:
        /* <DEDUP_REMOVED lines=21> */
.L_x_1545:
[----:B------:R-:W2:Y:S02]  /*87d0*/  LDG.E.64 R4, [R4.64] ;  /* 0x0000002404047981 */ /* 0x000ea4000c1e1b00 */
[----:B--2---:R-:W1:Y:S02]  /*87e0*/  I2F.U64 R0, R4 ;  /* 0x0000000400007312 */ /* 0x004e640000301000 */
[----:B-1----:R-:W-:-:S04]  /*87f0*/  F2FP.BF16.PACK_AB R0, RZ, R0 ;  /* 0x00000000ff00723e */ /* 0x002fc800000010ff */
[----:B------:R-:W-:Y:S01]  /*8800*/  PRMT R2, R0, 0x7610, R2 ;  /* 0x0000761000027816 */ /* 0x000fe20000000002 */
[----:B------:R-:W-:Y:S05]  /*8810*/  BRA `(.L_x_1521) ;  /* 0x0000004000007947 */ /* 0x000fea0003800000 */
.L_x_1544:
[----:B------:R-:W2:Y:S02]  /*8820*/  LDG.E R4, [R4.64] ;  /* 0x0000002404047981 */ /* 0x000ea4000c1e1900 */
[----:B--2---:R-:W1:Y:S02]  /*8830*/  I2F.U32 R0, R4 ;  /* 0x0000000400007306 */ /* 0x004e640000201000 */
[----:B-1----:R-:W-:-:S04]  /*8840*/  F2FP.BF16.PACK_AB R0, RZ, R0 ;  /* 0x00000000ff00723e */ /* 0x002fc800000010ff */
[----:B------:R-:W-:-:S03]  /*8850*/  PRMT R2, R0, 0x7610, R2 ;  /* 0x0000761000027816 */ /* 0x000fc60000000002 */
.L_x_1521:
[----:B------:R-:W-:Y:S01]  /*8860*/  ULDC.U16 UR4, c[0x0][0x372] ;  /* 0x0000dc8000047ab9 */ /* 0x000fe20000000400 */
[----:B-----5:R-:W-:Y:S01]  /*8870*/  PRMT R3, RZ, 0x5410, R2 ;  /* 0x00005410ff037816 */ /* 0x020fe20000000002 */
[----:B------:R-:W-:-:S05]  /*8880*/  IMAD.U32 R0, RZ, RZ, UR4 ;  /* 0x00000004ff007e24 */ /* 0x000fca000f8e00ff */
[----:B------:R-:W-:-:S04]  /*8890*/  PRMT R0, RZ, 0x5410, R0 ;  /* 0x00005410ff007816 */ /* 0x000fc80000000000 */
[----:B------:R-:W-:-:S13]  /*88a0*/  FSETP.NEU.FTZ.AND P0, PT, R0, RZ, PT ;  /* 0x000000ff0000720b */ /* 0x000fda0003f1d000 */
[----:B-1----:R-:W1:Y:S02]  /*88b0*/  @!P0 MUFU.RCP R4, R0 ;  /* 0x0000000000048308 */ /* 0x002e640000001000 */
        /* <DEDUP_REMOVED lines=30> */
.L_x_1554:
[----:B------:R-:W-:Y:S01]  /*8aa0*/  FSETP.GEU.FTZ.AND P0, PT, R7, -R8, PT ;  /* 0x800000080700720b */ /* 0x000fe20003f1e000 */
[----:B------:R-:W-:-:S12]  /*8ab0*/  FADD.FTZ R5, R5, -1 ;  /* 0xbf80000005057421 */ /* 0x000fd80000010000 */
[----:B------:R-:W-:Y:S02]  /*8ac0*/  @!P0 FADD.FTZ R5, R5, -1 ;  /* 0xbf80000005058421 */ /* 0x000fe40000010000 */
.L_x_1553:
[----:B------:R-:W-:Y:S05]  /*8ad0*/  BSYNC B1 ;  /* 0x0000000000017941 */ /* 0x000fea0003800000 */
.L_x_1552:
[----:B------:R-:W-:Y:S01]  /*8ae0*/  FFMA.FTZ R4, -R8, R5, R4 ;  /* 0x0000000508047223 */ /* 0x000fe20000010104 */
[----:B------:R-:W-:Y:S05]  /*8af0*/  BRA `(.L_x_1550) ;  /* 0x000001f000007947 */ /* 0x000fea0003800000 */
.L_x_1551:
        /* <DEDUP_REMOVED lines=13> */
[----:B0-----:R-:W-:-:S04]  /*8bd0*/  LOP3.LUT R10, R7, 0x3f800000, RZ, 0xfc, !PT ;  /* 0x3f800000070a7812 */ /* 0x001fc800078efcff */
[----:B------:R0:W1:Y:S03]  /*8be0*/  MUFU.RCP R12, R10 ;  /* 0x0000000a000c7308 */ /* 0x0000660000001000 */
.L_x_1557:
        /* <DEDUP_REMOVED lines=13> */
.L_x_1556:
[----:B------:R-:W-:Y:S05]  /*8cc0*/  BSYNC B1 ;  /* 0x0000000000017941 */ /* 0x000fea0003800000 */
.L_x_1555:
[----:B------:R-:W-:-:S04]  /*8cd0*/  FMUL.FTZ R4, R5, 1.1920928955078125e-07 ;  /* 0x3400000005047820 */ /* 0x000fc80000410000 */
[----:B------:R-:W-:Y:S02]  /*8ce0*/  FMUL.FTZ R4, R9, R4 ;  /* 0x0000000409047220 */ /* 0x000fe40000410000 */
.L_x_1550:
[----:B------:R-:W-:Y:S05]  /*8cf0*/  BSYNC B0 ;  /* 0x0000000000007941 */ /* 0x000fea0003800000 */
.L_x_1549:
        /* <DEDUP_REMOVED lines=28> */
.L_x_1558:
[----:B------:R-:W-:Y:S05]  /*8ec0*/  BSYNC B0 ;  /* 0x0000000000007941 */ /* 0x000fea0003800000 */
.L_x_1548:
        /* <DEDUP_REMOVED lines=16> */
.L_x_1562:
[----:B------:R-:W-:-:S06]  /*8fd0*/  PRMT R3, RZ, 0x5410, R4 ;  /* 0x00005410ff037816 */ /* 0x000fcc0000000004 */
[----:B------:R-:W1:Y:S02]  /*8fe0*/  F2I.S64.TRUNC R2, R3 ;  /* 0x0000000300027311 */ /* 0x000e64000020d900 */
[----:B-1----:R1:W-:Y:S01]  /*8ff0*/  STG.E.U8 [R16.64], R2 ;  /* 0x0000000210007986 */ /* 0x0023e2000c101124 */
[----:B------:R-:W-:Y:S05]  /*9000*/  BRA `(.L_x_1564) ;  /* 0x00000e4000007947 */ /* 0x000fea0003800000 */
.L_x_1561:
        /* <DEDUP_REMOVED lines=10> */
.L_x_1566:
[----:B------:R-:W-:-:S04]  /*90b0*/  PRMT R4, RZ, 0x5410, R4 ;  /* 0x00005410ff047816 */ /* 0x000fc80000000004 */
[----:B------:R-:W1:Y:S02]  /*90c0*/  F2I.FTZ.TRUNC.NTZ R3, R4 ;  /* 0x0000000400037305 */ /* 0x000e64000021f100 */
[----:B-1----:R1:W-:Y:S01]  /*90d0*/  STG.E [R16.64], R3 ;  /* 0x0000000310007986 */ /* 0x0023e2000c101924 */
[----:B------:R-:W-:Y:S05]  /*90e0*/  BRA `(.L_x_1564) ;  /* 0x00000d6000007947 */ /* 0x000fea0003800000 */
.L_x_1565:
[----:B------:R-:W-:-:S04]  /*90f0*/  PRMT R4, RZ, 0x5410, R4 ;  /* 0x00005410ff047816 */ /* 0x000fc80000000004 */
[----:B------:R-:W1:Y:S02]  /*9100*/  F2I.FTZ.TRUNC.NTZ R3, R4 ;  /* 0x0000000400037305 */ /* 0x000e64000021f100 */
[----:B-1----:R1:W-:Y:S01]  /*9110*/  STG.E.U16 [R16.64], R3 ;  /* 0x0000000310007986 */ /* 0x0023e2000c101524 */
[----:B------:R-:W-:Y:S05]  /*9120*/  BRA `(.L_x_1564) ;  /* 0x00000d2000007947 */ /* 0x000fea0003800000 */
.L_x_1560:
        /* <DEDUP_REMOVED lines=9> */
.L_x_1568:
[----:B------:R-:W-:-:S04]  /*91c0*/  PRMT R0, RZ, 0x5410, R4 ;  /* 0x00005410ff007816 */ /* 0x000fc80000000004 */
[----:B------:R-:W-:-:S05]  /*91d0*/  F2FP.PACK_AB R0, RZ, R0 ;  /* 0x00000000ff00723e */ /* 0x000fca00000000ff */
[----:B------:R1:W-:Y:S01]  /*91e0*/  STG.E.U16 [R16.64], R0 ;  /* 0x0000000010007986 */ /* 0x0003e2000c101524 */
[----:B------:R-:W-:Y:S05]  /*91f0*/  BRA `(.L_x_1564) ;  /* 0x00000c5000007947 */ /* 0x000fea0003800000 */
.L_x_1567:
        /* <DEDUP_REMOVED lines=10> */
.L_x_1570:
[----:B------:R-:W-:-:S04]  /*92a0*/  PRMT R4, RZ, 0x5410, R4 ;  /* 0x00005410ff047816 */ /* 0x000fc80000000004 */
[----:B------:R-:W-:-:S04]  /*92b0*/  F2FP.PACK_AB R3, RZ, R4 ;  /* 0x00000004ff03723e */ /* 0x000fc800000000ff */
[----:B------:R-:W-:-:S05]  /*92c0*/  PRMT R3, R3, 0x5410, RZ ;  /* 0x0000541003037816 */ /* 0x000fca00000000ff */
[----:B------:R1:W-:Y:S01]  /*92d0*/  STG.E [R16.64], R3 ;  /* 0x0000000310007986 */ /* 0x0003e2000c101924 */
[----:B------:R-:W-:Y:S05]  /*92e0*/  BRA `(.L_x_1564) ;  /* 0x00000b6000007947 */ /* 0x000fea0003800000 */
.L_x_1569:
[----:B------:R-:W-:-:S05]  /*92f0*/  PRMT R2, RZ, 0x5410, R4 ;  /* 0x00005410ff027816 */ /* 0x000fca0000000004 */
[----:B------:R-:W-:-:S06]  /*9300*/  FMUL.FTZ R2, R2, 1 ;  /* 0x3f80000002027820 */ /* 0x000fcc0000410000 */
[----:B------:R-:W1:Y:S02]  /*9310*/  F2F.F64.F32 R2, R2 ;  /* 0x0000000200027310 */ /* 0x000e640000201800 */
[----:B-1----:R1:W-:Y:S01]  /*9320*/  STG.E.64 [R16.64], R2 ;  /* 0x0000000210007986 */ /* 0x0023e2000c101b24 */
[----:B------:R-:W-:Y:S05]  /*9330*/  BRA `(.L_x_1564) ;  /* 0x00000b1000007947 */ /* 0x000fea0003800000 */
.L_x_1559:
        /* <DEDUP_REMOVED lines=13> */
.L_x_1573:
[----:B------:R-:W-:Y:S01]  /*9410*/  PRMT R4, RZ, 0x5410, R4 ;  /* 0x00005410ff047816 */ /* 0x000fe20000000004 */
[----:B------:R-:W-:-:S04]  /*9420*/  CS2R R6, SRZ ;  /* 0x0000000000067805 */ /* 0x000fc8000001ff00 */
[----:B------:R-:W-:-:S06]  /*9430*/  FMUL.FTZ R4, R4, 1 ;  /* 0x3f80000004047820 */ /* 0x000fcc0000410000 */
[----:B------:R-:W1:Y:S02]  /*9440*/  F2F.F64.F32 R4, R4 ;  /* 0x0000000400047310 */ /* 0x000e640000201800 */
[----:B-1----:R1:W-:Y:S01]  /*9450*/  STG.E.128 [R16.64], R4 ;  /* 0x0000000410007986 */ /* 0x0023e2000c101d24 */
[----:B------:R-:W-:Y:S05]  /*9460*/  BRA `(.L_x_1564) ;  /* 0x000009e000007947 */ /* 0x000fea0003800000 */
.L_x_1572:
        /* <DEDUP_REMOVED lines=21> */
.L_x_1577:
[----:B------:R-:W-:Y:S05]  /*95c0*/  BSYNC B0 ;  /* 0x0000000000007941 */ /* 0x000fea0003800000 */
.L_x_1576:
[----:B------:R-:W-:-:S05]  /*95d0*/  LOP3.LUT R3, R0, R3, RZ, 0xfc, !PT ;  /* 0x0000000300037212 */ /* 0x000fca00078efcff */
[----:B------:R1:W-:Y:S01]  /*95e0*/  STG.E.U8 [R16.64], R3 ;  /* 0x0000000310007986 */ /* 0x0003e2000c101124 */
[----:B------:R-:W-:Y:S05]  /*95f0*/  BRA `(.L_x_1564) ;  /* 0x0000085000007947 */ /* 0x000fea0003800000 */
.L_x_1575:
        /* <DEDUP_REMOVED lines=13> */
.L_x_1579:
[----:B------:R-:W-:Y:S01]  /*96d0*/  IMAD.MOV.U32 R0, RZ, RZ, 0x7f ;  /* 0x0000007fff007424 */ /* 0x000fe200078e00ff */
[----:B------:R-:W-:-:S04]  /*96e0*/  ISETP.GT.U32.AND P0, PT, R2, 0x7f800000, PT ;  /* 0x7f8000000200780c */ /* 0x000fc80003f04070 */
[----:B------:R-:W-:-:S04]  /*96f0*/  SEL R0, R0, 0x7c, P0 ;  /* 0x0000007c00007807 */ /* 0x000fc80000000000 */
.L_x_1580:
[----:B------:R-:W-:Y:S05]  /*9700*/  BSYNC B0 ;  /* 0x0000000000007941 */ /* 0x000fea0003800000 */
.L_x_1578:
[----:B------:R-:W-:-:S04]  /*9710*/  LOP3.LUT R2, R3, 0x80000000, RZ, 0xc0, !PT ;  /* 0x8000000003027812 */ /* 0x000fc800078ec0ff */
[----:B------:R-:W-:-:S04]  /*9720*/  SHF.R.U32.HI R3, RZ, 0x18, R2 ;  /* 0x00000018ff037819 */ /* 0x000fc80000011602 */
[----:B------:R-:W-:-:S05]  /*9730*/  LOP3.LUT R3, R0, R3, RZ, 0xfc, !PT ;  /* 0x0000000300037212 */ /* 0x000fca00078efcff */
[----:B------:R1:W-:Y:S01]  /*9740*/  STG.E.U8 [R16.64], R3 ;  /* 0x0000000310007986 */ /* 0x0003e2000c101124 */
[----:B------:R-:W-:Y:S05]  /*9750*/  BRA `(.L_x_1564) ;  /* 0x000006f000007947 */ /* 0x000fea0003800000 */
.L_x_1574:
[----:B------:R1:W-:Y:S01]  /*9760*/  STG.E.U16 [R16.64], R4 ;  /* 0x0000000410007986 */ /* 0x0003e2000c101524 */
[----:B------:R-:W-:Y:S05]  /*9770*/  BRA `(.L_x_1564) ;  /* 0x000006d000007947 */ /* 0x000fea0003800000 */
.L_x_1571:
        /* <DEDUP_REMOVED lines=12> */
.L_x_1583:
        /* <DEDUP_REMOVED lines=17> */
.L_x_1586:
[----:B------:R-:W-:-:S04]  /*9950*/  LOP3.LUT R2, R3, 0x80000000, RZ, 0xc0, !PT ;  /* 0x8000000003027812 */ /* 0x000fc800078ec0ff */
[----:B------:R-:W-:-:S04]  /*9960*/  SHF.R.U32.HI R3, RZ, 0x18, R2 ;  /* 0x00000018ff037819 */ /* 0x000fc80000011602 */
[----:B------:R-:W-:-:S04]  /*9970*/  LOP3.LUT R0, R0, R3, RZ, 0xfc, !PT ;  /* 0x0000000300007212 */ /* 0x000fc800078efcff */
[----:B------:R-:W-:Y:S02]  /*9980*/  PRMT R8, R0, 0x7610, R8 ;  /* 0x0000761000087816 */ /* 0x000fe40000000008 */
.L_x_1585:
[----:B------:R-:W-:Y:S05]  /*9990*/  BSYNC B0 ;  /* 0x0000000000007941 */ /* 0x000fea0003800000 */
.L_x_1584:
[----:B------:R1:W-:Y:S01]  /*99a0*/  STG.E.U8 [R16.64], R8 ;  /* 0x0000000810007986 */ /* 0x0003e2000c101124 */
[----:B------:R-:W-:Y:S05]  /*99b0*/  BRA `(.L_x_1564) ;  /* 0x0000049000007947 */ /* 0x000fea0003800000 */
.L_x_1582:
        /* <DEDUP_REMOVED lines=17> */
.L_x_1589:
[----:B------:R-:W-:-:S04]  /*9ad0*/  LOP3.LUT R2, R3, 0x80000000, RZ, 0xc0, !PT ;  /* 0x8000000003027812 */ /* 0x000fc800078ec0ff */
[----:B------:R-:W-:-:S04]  /*9ae0*/  SHF.R.U32.HI R3, RZ, 0x18, R2 ;  /* 0x00000018ff037819 */ /* 0x000fc80000011602 */
[----:B------:R-:W-:-:S04]  /*9af0*/  LOP3.LUT R0, R0, R3, RZ, 0xfc, !PT ;  /* 0x0000000300007212 */ /* 0x000fc800078efcff */
[----:B------:R-:W-:Y:S02]  /*9b00*/  PRMT R8, R0, 0x7610, R8 ;  /* 0x0000761000087816 */ /* 0x000fe40000000008 */
.L_x_1588:
[----:B------:R-:W-:Y:S05]  /*9b10*/  BSYNC B0 ;  /* 0x0000000000007941 */ /* 0x000fea0003800000 */
.L_x_1587:
[----:B------:R1:W-:Y:S01]  /*9b20*/  STG.E.U8 [R16.64], R8 ;  /* 0x0000000810007986 */ /* 0x0003e2000c101124 */
[----:B------:R-:W-:Y:S05]  /*9b30*/  BRA `(.L_x_1564) ;  /* 0x0000031000007947 */ /* 0x000fea0003800000 */
.L_x_1581:
        /* <DEDUP_REMOVED lines=22> */
.L_x_1563:
        /* <DEDUP_REMOVED lines=20> */
.L_x_1591:
[----:B------:R-:W-:-:S06]  /*9de0*/  PRMT R2, RZ, 0x5410, R4 ;  /* 0x00005410ff027816 */ /* 0x000fcc0000000004 */
[----:B------:R-:W1:Y:S02]  /*9df0*/  F2I.U64.TRUNC R2, R2 ;  /* 0x0000000200027311 */ /* 0x000e64000020d800 */
[----:B-1----:R1:W-:Y:S01]  /*9e00*/  STG.E.64 [R16.64], R2 ;  /* 0x0000000210007986 */ /* 0x0023e2000c101b24 */
[----:B------:R-:W-:Y:S05]  /*9e10*/  BRA `(.L_x_1564) ;  /* 0x0000003000007947 */ /* 0x000fea0003800000 */
.L_x_1590:
[----:B------:R-:W-:-:S04]  /*9e20*/  PRMT R4, RZ, 0x5410, R4 ;  /* 0x00005410ff047816 */ /* 0x000fc80000000004 */
[----:B------:R-:W1:Y:S02]  /*9e30*/  F2I.FTZ.U32.TRUNC.NTZ R3, R4 ;  /* 0x0000000400037305 */ /* 0x000e64000021f000 */
[----:B-1----:R1:W-:Y:S02]  /*9e40*/  STG.E [R16.64], R3 ;  /* 0x0000000310007986 */ /* 0x0023e4000c101924 */
.L_x_1564:
[----:B------:R-:W-:Y:S02]  /*9e50*/  IADD3 R19, R19, 0x80, RZ ;  /* 0x0000008013137810 */ /* 0x000fe40007ffe0ff */
.L_x_1437:
[----:B------:R-:W-:Y:S05]  /*9e60*/  BSYNC B6 ;  /* 0x0000000000067941 */ /* 0x000fea0003800000 */
.L_x_1436:
[----:B------:R-:W-:-:S13]  /*9e70*/  ISETP.GE.AND P0, PT, R19, c[0x0][0x160], PT ;  /* 0x0000580013007a0c */ /* 0x000fda0003f06270 */
[----:B------:R-:W-:Y:S05]  /*9e80*/  @P0 EXIT ;  /* 0x000000000000094d */ /* 0x000fea0003800000 */
[----:B------:R-:W-:Y:S01]  /*9e90*/  ISETP.NE.AND P0, PT, RZ, c[0x0][0x168], PT ;  /* 0x00005a00ff007a0c */ /* 0x000fe20003f05270 */
[----:B01----:R-:W-:Y:S02]  /*9ea0*/  IMAD.MOV.U32 R0, RZ, RZ, RZ ;  /* 0x000000ffff007224 */ /* 0x003fe400078e00ff */
        /* <DEDUP_REMOVED lines=226> */
.L_x_1592:
        /* <DEDUP_REMOVED lines=20> */
.L_x_1596:
[----:B------:R-:W2:Y:S02]  /*ae10*/  LDG.E.U8 R2, [R2.64] ;  /* 0x0000002402027981 */ /* 0x000ea4000c1e1100 */
[----:B--2---:R-:W0:Y:S02]  /*ae20*/  I2F.U16 R0, R2 ;  /* 0x0000000200007306 */ /* 0x004e240000101000 */
[----:B0-----:R-:W-:Y:S01]  /*ae30*/  F2FP.BF16.PACK_AB R0, RZ, R0 ;  /* 0x00000000ff00723e */ /* 0x001fe200000010ff */
[----:B------:R-:W-:Y:S05]  /*ae40*/  BRA `(.L_x_1598) ;  /* 0x00000e3000007947 */ /* 0x000fea0003800000 */
.L_x_1595:
        /* <DEDUP_REMOVED lines=10> */
.L_x_1600:
[----:B------:R-:W2:Y:S02]  /*aef0*/  LDG.E R2, [R2.64] ;  /* 0x0000002402027981 */ /* 0x000ea4000c1e1900 */
[----:B--2---:R-:W0:Y:S02]  /*af00*/  I2F R0, R2 ;  /* 0x0000000200007306 */ /* 0x004e240000201400 */
[----:B0-----:R-:W-:Y:S01]  /*af10*/  F2FP.BF16.PACK_AB R0, RZ, R0 ;  /* 0x00000000ff00723e */ /* 0x001fe200000010ff */
[----:B------:R-:W-:Y:S05]  /*af20*/  BRA `(.L_x_1598) ;  /* 0x00000d5000007947 */ /* 0x000fea0003800000 */
.L_x_1599:
[----:B------:R-:W2:Y:S02]  /*af30*/  LDG.E.U16 R2, [R2.64] ;  /* 0x0000002402027981 */ /* 0x000ea4000c1e1500 */
[----:B--2---:R-:W0:Y:S02]  /*af40*/  I2F.S16 R0, R2 ;  /* 0x0000000200007306 */ /* 0x004e240000101400 */
[----:B0-----:R-:W-:Y:S01]  /*af50*/  F2FP.BF16.PACK_AB R0, RZ, R0 ;  /* 0x00000000ff00723e */ /* 0x001fe200000010ff */
[----:B------:R-:W-:Y:S05]  /*af60*/  BRA `(.L_x_1598) ;  /* 0x00000d1000007947 */ /* 0x000fea0003800000 */
.L_x_1594:
        /* <DEDUP_REMOVED lines=9> */
.L_x_1602:
[----:B------:R-:W2:Y:S02]  /*b000*/  LDG.E.U16 R0, [R2.64] ;  /* 0x0000002402007981 */ /* 0x000ea4000c1e1500 */
[----:B--2---:R-:W-:-:S05]  /*b010*/  HADD2.F32 R0, -RZ, R0.H0_H0 ;  /* 0x20000000ff007230 */ /* 0x004fca0000004100 */
[----:B------:R-:W-:Y:S01]  /*b020*/  F2FP.BF16.PACK_AB R0, RZ, R0 ;  /* 0x00000000ff00723e */ /* 0x000fe200000010ff */
[----:B------:R-:W-:Y:S05]  /*b030*/  BRA `(.L_x_1598) ;  /* 0x00000c4000007947 */ /* 0x000fea0003800000 */
.L_x_1601:
        /* <DEDUP_REMOVED lines=9> */
.L_x_1604:
[----:B------:R-:W2:Y:S02]  /*b0d0*/  LDG.E.U16 R2, [R2.64] ;  /* 0x0000002402027981 */ /* 0x000ea4000c1e1500 */
[----:B--2---:R-:W-:-:S05]  /*b0e0*/  HADD2.F32 R0, -RZ, R2.H0_H0 ;  /* 0x20000002ff007230 */ /* 0x004fca0000004100 */
[----:B------:R-:W-:Y:S01]  /*b0f0*/  F2FP.BF16.PACK_AB R0, RZ, R0 ;  /* 0x00000000ff00723e */ /* 0x000fe200000010ff */
[----:B------:R-:W-:Y:S05]  /*b100*/  BRA `(.L_x_1598) ;  /* 0x00000b7000007947 */ /* 0x000fea0003800000 */
.L_x_1603:
[----:B------:R-:W2:Y:S02]  /*b110*/  LDG.E.64 R2, [R2.64] ;  /* 0x0000002402027981 */ /* 0x000ea4000c1e1b00 */
[----:B--2---:R-:W0:Y:S01]  /*b120*/  F2F.F32.F64 R0, R2 ;  /* 0x0000000200007310 */ /* 0x004e220000301000 */
[----:B------:R-:W0:-:S14]  /*b130*/  DSETP.GEU.AND P0, PT, |R2|, c[0x2][0x0], PT ;  /* 0x008000000200762a */ /* 0x000e1c0003f0e200 */
[----:B0-----:R-:W-:-:S05]  /*b140*/  @!P0 FMUL R0, R0, 1.175494350822287508e-38 ;  /* 0x0080000000008820 */ /* 0x001fca0000400000 */
[----:B------:R-:W-:Y:S01]  /*b150*/  F2FP.BF16.PACK_AB R0, RZ, R0 ;  /* 0x00000000ff00723e */ /* 0x000fe200000010ff */
[----:B------:R-:W-:Y:S05]  /*b160*/  BRA `(.L_x_1598) ;  /* 0x00000b1000007947 */ /* 0x000fea0003800000 */
.L_x_1593:
        /* <DEDUP_REMOVED lines=13> */
.L_x_1607:
[----:B------:R-:W2:Y:S02]  /*b240*/  LDG.E.64 R2, [R2.64] ;  /* 0x0000002402027981 */ /* 0x000ea4000c1e1b00 */
[----:B--2---:R-:W0:Y:S01]  /*b250*/  F2F.F32.F64 R0, R2 ;  /* 0x0000000200007310 */ /* 0x004e220000301000 */
[----:B------:R-:W0:-:S14]  /*b260*/  DSETP.GEU.AND P0, PT, |R2|, c[0x2][0x0], PT ;  /* 0x008000000200762a */ /* 0x000e1c0003f0e200 */
[----:B0-----:R-:W-:-:S05]  /*b270*/  @!P0 FMUL R0, R0, 1.175494350822287508e-38 ;  /* 0x0080000000008820 */ /* 0x001fca0000400000 */
[----:B------:R-:W-:Y:S01]  /*b280*/  F2FP.BF16.PACK_AB R0, RZ, R0 ;  /* 0x00000000ff00723e */ /* 0x000fe200000010ff */
[----:B------:R-:W-:Y:S05]  /*b290*/  BRA `(.L_x_1598) ;  /* 0x000009e000007947 */ /* 0x000fea0003800000 */
.L_x_1606:
        /* <DEDUP_REMOVED lines=28> */
.L_x_1609:
        /* <DEDUP_REMOVED lines=15> */
.L_x_1608:
[----:B------:R0:W5:Y:S01]  /*b550*/  LDG.E.U16 R0, [R2.64] ;  /* 0x0000002402007981 */ /* 0x000162000c1e1500 */
[----:B------:R-:W-:Y:S05]  /*b560*/  BRA `(.L_x_1598) ;  /* 0x0000071000007947 */ /* 0x000fea0003800000 */
.L_x_1605:
        /* <DEDUP_REMOVED lines=12> */
.L_x_1612:
        /* <DEDUP_REMOVED lines=21> */
.L_x_1616:
[----:B------:R-:W-:Y:S05]  /*b780*/  BSYNC B1 ;  /* 0x0000000000017941 */ /* 0x000fea0003800000 */
.L_x_1615:
[----:B------:R-:W-:Y:S01]  /*b790*/  LEA R3, R0, 0x3b800000, 0x17 ;  /* 0x3b80000000037811 */ /* 0x000fe200078eb8ff */
[----:B------:R-:W-:-:S05]  /*b7a0*/  IMAD.SHL.U32 R0, R2, 0x100000, RZ ;  /* 0x0010000002007824 */ /* 0x000fca00078e00ff */
[----:B------:R-:W-:Y:S02]  /*b7b0*/  LOP3.LUT R0, R3, R0, R4, 0xfe, !PT ;  /* 0x0000000003007212 */ /* 0x000fe400078efe04 */
.L_x_1614:
[----:B------:R-:W-:Y:S05]  /*b7c0*/  BSYNC B0 ;  /* 0x0000000000007941 */ /* 0x000fea0003800000 */
.L_x_1613:
[----:B------:R-:W-:Y:S01]  /*b7d0*/  F2FP.BF16.PACK_AB R0, RZ, R0 ;  /* 0x00000000ff00723e */ /* 0x000fe200000010ff */
[----:B------:R-:W-:Y:S05]  /*b7e0*/  BRA `(.L_x_1598) ;  /* 0x0000049000007947 */ /* 0x000fea0003800000 */
.L_x_1611:
        /* <DEDUP_REMOVED lines=21> */
.L_x_1620:
[----:B------:R-:W-:Y:S05]  /*b940*/  BSYNC B1 ;  /* 0x0000000000017941 */ /* 0x000fea0003800000 */
.L_x_1619:
[----:B------:R-:W-:Y:S01]  /*b950*/  LEA R3, R0, 0x37800000, 0x17 ;  /* 0x3780000000037811 */ /* 0x000fe200078eb8ff */
[----:B------:R-:W-:-:S05]  /*b960*/  IMAD.SHL.U32 R0, R2, 0x200000, RZ ;  /* 0x0020000002007824 */ /* 0x000fca00078e00ff */
[----:B------:R-:W-:Y:S02]  /*b970*/  LOP3.LUT R0, R3, R0, R4, 0xfe, !PT ;  /* 0x0000000003007212 */ /* 0x000fe400078efe04 */
.L_x_1618:
[----:B------:R-:W-:Y:S05]  /*b980*/  BSYNC B0 ;  /* 0x0000000000007941 */ /* 0x000fea0003800000 */
.L_x_1617:
[----:B------:R-:W-:Y:S01]  /*b990*/  F2FP.BF16.PACK_AB R0, RZ, R0 ;  /* 0x00000000ff00723e */ /* 0x000fe200000010ff */
[----:B------:R-:W-:Y:S05]  /*b9a0*/  BRA `(.L_x_1598) ;  /* 0x000002d000007947 */ /* 0x000fea0003800000 */
.L_x_1610:
        /* <DEDUP_REMOVED lines=14> */
.L_x_1624:
[----:B------:R-:W-:Y:S05]  /*ba90*/  BSYNC B0 ;  /* 0x0000000000007941 */ /* 0x000fea0003800000 */
.L_x_1623:
[----:B------:R-:W-:Y:S01]  /*baa0*/  F2FP.BF16.PACK_AB R0, RZ, R0 ;  /* 0x00000000ff00723e */ /* 0x000fe200000010ff */
[----:B------:R-:W-:Y:S05]  /*bab0*/  BRA `(.L_x_1598) ;  /* 0x000001c000007947 */ /* 0x000fea0003800000 */
.L_x_1597:
        /* <DEDUP_REMOVED lines=21> */
.L_x_1622:
[----:B------:R-:W2:Y:S02]  /*bc10*/  LDG.E.64 R2, [R2.64] ;  /* 0x0000002402027981 */ /* 0x000ea4000c1e1b00 */
[----:B--2---:R-:W0:Y:S02]  /*bc20*/  I2F.U64 R0, R2 ;  /* 0x0000000200007312 */ /* 0x004e240000301000 */
[----:B0-----:R-:W-:Y:S01]  /*bc30*/  F2FP.BF16.PACK_AB R0, RZ, R0 ;  /* 0x00000000ff00723e */ /* 0x001fe200000010ff */
[----:B------:R-:W-:Y:S05]  /*bc40*/  BRA `(.L_x_1598) ;  /* 0x0000003000007947 */ /* 0x000fea0003800000 */
.L_x_1621:
[----:B------:R-:W2:Y:S02]  /*bc50*/  LDG.E R2, [R2.64] ;  /* 0x0000002402027981 */ /* 0x000ea4000c1e1900 */
[----:B--2---:R-:W0:Y:S02]  /*bc60*/  I2F.U32 R0, R2 ;  /* 0x0000000200007306 */ /* 0x004e240000201000 */
[----:B0-----:R-:W-:-:S06]  /*bc70*/  F2FP.BF16.PACK_AB R0, RZ, R0 ;  /* 0x00000000ff00723e */ /* 0x001fcc00000010ff */
.L_x_1598:
        /* <DEDUP_REMOVED lines=36> */
.L_x_1631:
[----:B------:R-:W-:Y:S01]  /*bec0*/  FSETP.GEU.FTZ.AND P0, PT, R7, -R8, PT ;  /* 0x800000080700720b */ /* 0x000fe20003f1e000 */
[----:B------:R-:W-:-:S12]  /*bed0*/  FADD.FTZ R5, R5, -1 ;  /* 0xbf80000005057421 */ /* 0x000fd80000010000 */
[----:B------:R-:W-:Y:S02]  /*bee0*/  @!P0 FADD.FTZ R5, R5, -1 ;  /* 0xbf80000005058421 */ /* 0x000fe40000010000 */
.L_x_1630:
[----:B------:R-:W-:Y:S05]  /*bef0*/  BSYNC B1 ;  /* 0x0000000000017941 */ /* 0x000fea0003800000 */
.L_x_1629:
[----:B------:R-:W-:Y:S01]  /*bf00*/  FFMA.FTZ R4, -R8, R5, R4 ;  /* 0x0000000508047223 */ /* 0x000fe20000010104 */
[----:B------:R-:W-:Y:S05]  /*bf10*/  BRA `(.L_x_1627) ;  /* 0x000001f000007947 */ /* 0x000fea0003800000 */
.L_x_1628:
        /* <DEDUP_REMOVED lines=15> */
.L_x_1634:
        /* <DEDUP_REMOVED lines=13> */
.L_x_1633:
[----:B------:R-:W-:Y:S05]  /*c0e0*/  BSYNC B1 ;  /* 0x0000000000017941 */ /* 0x000fea0003800000 */
.L_x_1632:
[----:B------:R-:W-:-:S04]  /*c0f0*/  FMUL.FTZ R4, R5, 1.1920928955078125e-07 ;  /* 0x3400000005047820 */ /* 0x000fc80000410000 */
[----:B------:R-:W-:Y:S02]  /*c100*/  FMUL.FTZ R4, R9, R4 ;  /* 0x0000000409047220 */ /* 0x000fe40000410000 */
.L_x_1627:
[----:B------:R-:W-:Y:S05]  /*c110*/  BSYNC B0 ;  /* 0x0000000000007941 */ /* 0x000fea0003800000 */
.L_x_1626:
        /* <DEDUP_REMOVED lines=28> */
.L_x_1635:
[----:B------:R-:W-:Y:S05]  /*c2e0*/  BSYNC B0 ;  /* 0x0000000000007941 */ /* 0x000fea0003800000 */
.L_x_1625:
        /* <DEDUP_REMOVED lines=16> */
.L_x_1639:
[----:B------:R-:W-:-:S06]  /*c3f0*/  PRMT R3, RZ, 0x5410, R4 ;  /* 0x00005410ff037816 */ /* 0x000fcc0000000004 */
[----:B------:R-:W1:Y:S02]  /*c400*/  F2I.S64.TRUNC R2, R3 ;  /* 0x0000000300027311 */ /* 0x000e64000020d900 */
[----:B-1----:R-:W-:Y:S01]  /*c410*/  STG.E.U8 [R16.64], R2 ;  /* 0x0000000210007986 */ /* 0x002fe2000c101124 */
[----:B------:R-:W-:Y:S05]  /*c420*/  EXIT ;  /* 0x000000000000794d */ /* 0x000fea0003800000 */
.L_x_1638:
        /* <DEDUP_REMOVED lines=10> */
.L_x_1642:
[----:B------:R-:W-:-:S04]  /*c4d0*/  PRMT R4, RZ, 0x5410, R4 ;  /* 0x00005410ff047816 */ /* 0x000fc80000000004 */
[----:B------:R-:W1:Y:S02]  /*c4e0*/  F2I.FTZ.TRUNC.NTZ R3, R4 ;  /* 0x0000000400037305 */ /* 0x000e64000021f100 */
[----:B-1----:R-:W-:Y:S01]  /*c4f0*/  STG.E [R16.64], R3 ;  /* 0x0000000310007986 */ /* 0x002fe2000c101924 */
[----:B------:R-:W-:Y:S05]  /*c500*/  EXIT ;  /* 0x000000000000794d */ /* 0x000fea0003800000 */
.L_x_1641:
[----:B------:R-:W-:-:S04]  /*c510*/  PRMT R4, RZ, 0x5410, R4 ;  /* 0x00005410ff047816 */ /* 0x000fc80000000004 */
[----:B------:R-:W1:Y:S02]  /*c520*/  F2I.FTZ.TRUNC.NTZ R3, R4 ;  /* 0x0000000400037305 */ /* 0x000e64000021f100 */
[----:B-1----:R-:W-:Y:S01]  /*c530*/  STG.E.U16 [R16.64], R3 ;  /* 0x0000000310007986 */ /* 0x002fe2000c101524 */
[----:B------:R-:W-:Y:S05]  /*c540*/  EXIT ;  /* 0x000000000000794d */ /* 0x000fea0003800000 */
.L_x_1637:
        /* <DEDUP_REMOVED lines=9> */
.L_x_1644:
[----:B------:R-:W-:-:S04]  /*c5e0*/  PRMT R0, RZ, 0x5410, R4 ;  /* 0x00005410ff007816 */ /* 0x000fc80000000004 */
[----:B------:R-:W-:-:S05]  /*c5f0*/  F2FP.PACK_AB R0, RZ, R0 ;  /* 0x00000000ff00723e */ /* 0x000fca00000000ff */
[----:B------:R-:W-:Y:S01]  /*c600*/  STG.E.U16 [R16.64], R0 ;  /* 0x0000000010007986 */ /* 0x000fe2000c101524 */
[----:B------:R-:W-:Y:S05]  /*c610*/  EXIT ;  /* 0x000000000000794d */ /* 0x000fea0003800000 */
.L_x_1643:
        /* <DEDUP_REMOVED lines=10> */
.L_x_1646:
[----:B------:R-:W-:-:S04]  /*c6c0*/  PRMT R4, RZ, 0x5410, R4 ;  /* 0x00005410ff047816 */ /* 0x000fc80000000004 */
[----:B------:R-:W-:-:S04]  /*c6d0*/  F2FP.PACK_AB R3, RZ, R4 ;  /* 0x00000004ff03723e */ /* 0x000fc800000000ff */
[----:B------:R-:W-:-:S05]  /*c6e0*/  PRMT R3, R3, 0x5410, RZ ;  /* 0x0000541003037816 */ /* 0x000fca00000000ff */
[----:B------:R-:W-:Y:S01]  /*c6f0*/  STG.E [R16.64], R3 ;  /* 0x0000000310007986 */ /* 0x000fe2000c101924 */
[----:B------:R-:W-:Y:S05]  /*c700*/  EXIT ;  /* 0x000000000000794d */ /* 0x000fea0003800000 */
.L_x_1645:
[----:B------:R-:W-:-:S05]  /*c710*/  PRMT R2, RZ, 0x5410, R4 ;  /* 0x00005410ff027816 */ /* 0x000fca0000000004 */
[----:B------:R-:W-:-:S06]  /*c720*/  FMUL.FTZ R2, R2, 1 ;  /* 0x3f80000002027820 */ /* 0x000fcc0000410000 */
[----:B------:R-:W1:Y:S02]  /*c730*/  F2F.F64.F32 R2, R2 ;  /* 0x0000000200027310 */ /* 0x000e640000201800 */
[----:B-1----:R-:W-:Y:S01]  /*c740*/  STG.E.64 [R16.64], R2 ;  /* 0x0000000210007986 */ /* 0x002fe2000c101b24 */
[----:B------:R-:W-:Y:S05]  /*c750*/  EXIT ;  /* 0x000000000000794d */ /* 0x000fea0003800000 */
.L_x_1636:
        /* <DEDUP_REMOVED lines=13> */
.L_x_1649:
[----:B------:R-:W-:Y:S01]  /*c830*/  PRMT R4, RZ, 0x5410, R4 ;  /* 0x00005410ff047816 */ /* 0x000fe20000000004 */
[----:B------:R-:W-:-:S04]  /*c840*/  CS2R R6, SRZ ;  /* 0x0000000000067805 */ /* 0x000fc8000001ff00 */
[----:B------:R-:W-:-:S06]  /*c850*/  FMUL.FTZ R4, R4, 1 ;  /* 0x3f80000004047820 */ /* 0x000fcc0000410000 */
[----:B------:R-:W1:Y:S02]  /*c860*/  F2F.F64.F32 R4, R4 ;  /* 0x0000000400047310 */ /* 0x000e640000201800 */
[----:B-1----:R-:W-:Y:S01]  /*c870*/  STG.E.128 [R16.64], R4 ;  /* 0x0000000410007986 */ /* 0x002fe2000c101d24 */
[----:B------:R-:W-:Y:S05]  /*c880*/  EXIT ;  /* 0x000000000000794d */ /* 0x000fea0003800000 */
.L_x_1648:
        /* <DEDUP_REMOVED lines=21> */
.L_x_1653:
[----:B------:R-:W-:Y:S05]  /*c9e0*/  BSYNC B0 ;  /* 0x0000000000007941 */ /* 0x000fea0003800000 */
.L_x_1652:
[----:B------:R-:W-:-:S05]  /*c9f0*/  LOP3.LUT R3, R0, R3, RZ, 0xfc, !PT ;  /* 0x0000000300037212 */ /* 0x000fca00078efcff */
[----:B------:R-:W-:Y:S01]  /*ca00*/  STG.E.U8 [R16.64], R3 ;  /* 0x0000000310007986 */ /* 0x000fe2000c101124 */
[----:B------:R-:W-:Y:S05]  /*ca10*/  EXIT ;  /* 0x000000000000794d */ /* 0x000fea0003800000 */
.L_x_1651:
        /* <DEDUP_REMOVED lines=13> */
.L_x_1655:
[----:B------:R-:W-:Y:S01]  /*caf0*/  IMAD.MOV.U32 R0, RZ, RZ, 0x7f ;  /* 0x0000007fff007424 */ /* 0x000fe200078e00ff */
[----:B------:R-:W-:-:S04]  /*cb00*/  ISETP.GT.U32.AND P0, PT, R2, 0x7f800000, PT ;  /* 0x7f8000000200780c */ /* 0x000fc80003f04070 */
[----:B------:R-:W-:-:S04]  /*cb10*/  SEL R0, R0, 0x7c, P0 ;  /* 0x0000007c00007807 */ /* 0x000fc80000000000 */
.L_x_1656:
[----:B------:R-:W-:Y:S05]  /*cb20*/  BSYNC B0 ;  /* 0x0000000000007941 */ /* 0x000fea0003800000 */
.L_x_1654:
[----:B------:R-:W-:-:S04]  /*cb30*/  LOP3.LUT R2, R3, 0x80000000, RZ, 0xc0, !PT ;  /* 0x8000000003027812 */ /* 0x000fc800078ec0ff */
[----:B------:R-:W-:-:S04]  /*cb40*/  SHF.R.U32.HI R3, RZ, 0x18, R2 ;  /* 0x00000018ff037819 */ /* 0x000fc80000011602 */
[----:B------:R-:W-:-:S05]  /*cb50*/  LOP3.LUT R3, R0, R3, RZ, 0xfc, !PT ;  /* 0x0000000300037212 */ /* 0x000fca00078efcff */
[----:B------:R-:W-:Y:S01]  /*cb60*/  STG.E.U8 [R16.64], R3 ;  /* 0x0000000310007986 */ /* 0x000fe2000c101124 */
[----:B------:R-:W-:Y:S05]  /*cb70*/  EXIT ;  /* 0x000000000000794d */ /* 0x000fea0003800000 */
.L_x_1650:
[----:B------:R-:W-:Y:S01]  /*cb80*/  STG.E.U16 [R16.64], R4 ;  /* 0x0000000410007986 */ /* 0x000fe2000c101524 */
[----:B------:R-:W-:Y:S05]  /*cb90*/  EXIT ;  /* 0x000000000000794d */ /* 0x000fea0003800000 */
.L_x_1647:
        /* <DEDUP_REMOVED lines=12> */
.L_x_1659:
        /* <DEDUP_REMOVED lines=17> */
.L_x_1662:
[----:B------:R-:W-:-:S04]  /*cd70*/  LOP3.LUT R2, R3, 0x80000000, RZ, 0xc0, !PT ;  /* 0x8000000003027812 */ /* 0x000fc800078ec0ff */
[----:B------:R-:W-:-:S04]  /*cd80*/  SHF.R.U32.HI R3, RZ, 0x18, R2 ;  /* 0x00000018ff037819 */ /* 0x000fc80000011602 */
[----:B------:R-:W-:-:S04]  /*cd90*/  LOP3.LUT R0, R0, R3, RZ, 0xfc, !PT ;  /* 0x0000000300007212 */ /* 0x000fc800078efcff */
[----:B------:R-:W-:Y:S02]  /*cda0*/  PRMT R8, R0, 0x7610, R8 ;  /* 0x0000761000087816 */ /* 0x000fe40000000008 */
.L_x_1661:
[----:B------:R-:W-:Y:S05]  /*cdb0*/  BSYNC B0 ;  /* 0x0000000000007941 */ /* 0x000fea0003800000 */
.L_x_1660:
[----:B------:R-:W-:Y:S01]  /*cdc0*/  STG.E.U8 [R16.64], R8 ;  /* 0x0000000810007986 */ /* 0x000fe2000c101124 */
[----:B------:R-:W-:Y:S05]  /*cdd0*/  EXIT ;  /* 0x000000000000794d */ /* 0x000fea0003800000 */
.L_x_1658:
        /* <DEDUP_REMOVED lines=17> */
.L_x_1665:
[----:B------:R-:W-:-:S04]  /*cef0*/  LOP3.LUT R2, R3, 0x80000000, RZ, 0xc0, !PT ;  /* 0x8000000003027812 */ /* 0x000fc800078ec0ff */
[----:B------:R-:W-:-:S04]  /*cf00*/  SHF.R.U32.HI R3, RZ, 0x18, R2 ;  /* 0x00000018ff037819 */ /* 0x000fc80000011602 */
[----:B------:R-:W-:-:S04]  /*cf10*/  LOP3.LUT R0, R0, R3, RZ, 0xfc, !PT ;  /* 0x0000000300007212 */ /* 0x000fc800078efcff */
[----:B------:R-:W-:Y:S02]  /*cf20*/  PRMT R8, R0, 0x7610, R8 ;  /* 0x0000761000087816 */ /* 0x000fe40000000008 */
.L_x_1664:
[----:B------:R-:W-:Y:S05]  /*cf30*/  BSYNC B0 ;  /* 0x0000000000007941 */ /* 0x000fea0003800000 */
.L_x_1663:
[----:B------:R-:W-:Y:S01]  /*cf40*/  STG.E.U8 [R16.64], R8 ;  /* 0x0000000810007986 */ /* 0x000fe2000c101124 */
[----:B------:R-:W-:Y:S05]  /*cf50*/  EXIT ;  /* 0x000000000000794d */ /* 0x000fea0003800000 */
.L_x_1657:
        /* <DEDUP_REMOVED lines=22> */
.L_x_1640:
        /* <DEDUP_REMOVED lines=19> */
[----:B------:R-:W-:Y:S05]  /*d1f0*/  EXIT ;  /* 0x000000000000794d */ /* 0x000fea0003800000 */
.L_x_1667:
[----:B------:R-:W-:-:S06]  /*d200*/  PRMT R2, RZ, 0x5410, R4 ;  /* 0x00005410ff027816 */ /* 0x000fcc0000000004 */
[----:B------:R-:W1:Y:S02]  /*d210*/  F2I.U64.TRUNC R2, R2 ;  /* 0x0000000200027311 */ /* 0x000e64000020d800 */
[----:B-1----:R-:W-:Y:S01]  /*d220*/  STG.E.64 [R16.64], R2 ;  /* 0x0000000210007986 */ /* 0x002fe2000c101b24 */
[----:B------:R-:W-:Y:S05]  /*d230*/  EXIT ;  /* 0x000000000000794d */ /* 0x000fea0003800000 */
.L_x_1666:
[----:B------:R-:W-:-:S04]  /*d240*/  PRMT R4, RZ, 0x5410, R4 ;  /* 0x00005410ff047816 */ /* 0x000fc80000000004 */
[----:B------:R-:W1:Y:S02]  /*d250*/  F2I.FTZ.U32.TRUNC.NTZ R3, R4 ;  /* 0x0000000400037305 */ /* 0x000e64000021f000 */
[----:B-1----:R-:W-:Y:S01]  /*d260*/  STG.E [R16.64], R3 ;  /* 0x0000000310007986 */ /* 0x002fe2000c101924 */
[----:B------:R-:W-:Y:S05]  /*d270*/  EXIT ;  /* 0x000000000000794d */ /* 0x000fea0003800000 */
.L_x_1668:
        /* <DEDUP_REMOVED lines=16> */
.L_x_32549:


//--------------------- .text._ZN2at6native27unrolled_elementwise_kernelINS0_13BUnaryFunctorIN3c108BFloat16ES4_S4_ZZZNS0_15binary_internal21div_floor_kernel_cudaERNS_18TensorIteratorBaseEENKUlvE1_clEvENKUlvE2_clEvEUlS4_S4_E_EESt5arrayIPcLm2EELi4E23TrivialOffsetCalculatorILi1EjESG_NS0_6memory12LoadWithCastILi1EEENSH_13StoreWithCastILi1EEEEEviT_T0_T2_T3_T4_T5_ --------------------------
	.section	.text._ZN2at6native27unrolled_elementwise_kernelINS0_13BUnaryFunctorIN3c108BFloat16ES4_S4_ZZZNS0_15binary_internal21div_floor_kernel_cudaERNS_18TensorIteratorBaseEENKUlvE1_clEvENKUlvE2_clEvEUlS4_S4_E_EESt5arrayIPcLm2EELi4E23TrivialOffsetCalculatorILi1EjESG_NS0_6memory12LoadWithCastILi1EEENSH_13StoreWithCastILi1EEEEEviT_T0_T2_T3_T4_T5_,"ax",@progbits
	.sectioninfo	@"SHI_REGISTERS=28"
	.align	128
        .global         _ZN2at6native27unrolled_elementwise_kernelINS0_13BUnaryFunctorIN3c108BFloat16ES4_S4_ZZZNS0_15binary_internal21div_floor_kernel_cudaERNS_18TensorIteratorBaseEENKUlvE1_clEvENKUlvE2_clEvEUlS4_S4_E_EESt5arrayIPcLm2EELi4E23TrivialOffsetCalculatorILi1EjESG_NS0_6memory12LoadWithCastILi1EEENSH_13StoreWithCastILi1EEEEEviT_T0_T2_T3_T4_T5_
        .type           _ZN2at6native27unrolled_elementwise_kernelINS0_13BUnaryFunctorIN3c108BFloat16ES4_S4_ZZZNS0_15binary_internal21div_floor_kernel_cudaERNS_18TensorIteratorBaseEENKUlvE1_clEvENKUlvE2_clEvEUlS4_S4_E_EESt5arrayIPcLm2EELi4E23TrivialOffsetCalculatorILi1EjESG_NS0_6memory12LoadWithCastILi1EEENSH_13StoreWithCastILi1EEEEEviT_T0_T2_T3_T4_T5_,@function
        .size           _ZN2at6native27unrolled_elementwise_kernelINS0_13BUnaryFunctorIN3c108BFloat16ES4_S4_ZZZNS0_15binary_internal21div_floor_kernel_cudaERNS_18TensorIteratorBaseEENKUlvE1_clEvENKUlvE2_clEvEUlS4_S4_E_EESt5arrayIPcLm2EELi4E23TrivialOffsetCalculatorILi1EjESG_NS0_6memory12LoadWithCastILi1EEENSH_13StoreWithCastILi1EEEEEviT_T0_T2_T3_T4_T5_,(.L_x_32550 - _ZN2at6native27unrolled_elementwise_kernelINS0_13BUnaryFunctorIN3c108BFloat16ES4_S4_ZZZNS0_15binary_internal21div_floor_kernel_cudaERNS_18TensorIteratorBaseEENKUlvE1_clEvENKUlvE2_clEvEUlS4_S4_E_EESt5arrayIPcLm2EELi4E23TrivialOffsetCalculatorILi1EjESG_NS0_6memory12LoadWithCastILi1EEENSH_13StoreWithCastILi1EEEEEviT_T0_T2_T3_T4_T5_)
        .other          _ZN2at6native27unrolled_elementwise_kernelINS0_13BUnaryFunctorIN3c108BFloat16ES4_S4_ZZZNS0_15binary_internal21div_floor_kernel_cudaERNS_18TensorIteratorBaseEENKUlvE1_clEvENKUlvE2_clEvEUlS4_S4_E_EESt5arrayIPcLm2EELi4E23TrivialOffsetCalculatorILi1EjESG_NS0_6memory12LoadWithCastILi1EEENSH_13StoreWithCastILi1EEEEEviT_T0_T2_T3_T4_T5_,@"STO_CUDA_ENTRY STV_DEFAULT"
_ZN2at6native27unrolled_elementwise_kernelINS0_13BUnaryFunctorIN3c108BFloat16ES4_S4_ZZZNS0_15binary_internal21div_floor_kernel_cudaERNS_18TensorIteratorBaseEENKUlvE1_clEvENKUlvE2_clEvEUlS4_S4_E_EESt5arrayIPcLm2EELi4E23TrivialOffsetCalculatorILi1EjESG_NS0_6memory12LoadWithCastILi1EEENSH_13StoreWithCastILi1EEEEEviT_T0_T2_T3_T4_T5_:
.text._ZN2at6native27unrolled_elementwise_kernelINS0_13BUnaryFunctorIN3c108BFloat16ES4_S4_ZZZNS0_15binary_internal21div_floor_kernel_cudaERNS_18TensorIteratorBaseEENKUlvE1_clEvENKUlvE2_clEvEUlS4_S4_E_EESt5arrayIPcLm2EELi4E23TrivialOffsetCalculatorILi1EjESG_NS0_6memory12LoadWithCastILi1EEENSH_13StoreWithCastILi1EEEEEviT_T0_T2_T3_T4_T5_:
        /* <DEDUP_REMOVED lines=8> */
[----:B------:R-:W-:Y:S01]  /*0080*/  PRMT R23, RZ, 0x7610, R23 ;  /* 0x00007610ff177816 */ /* 0x000fe20000000017 */
[----:B0-----:R-:W-:-:S05]  /*0090*/  IMAD R22, R16, R3, c[0x0][0x160] ;  /* 0x0000580010167624 */ /* 0x001fca00078e0203 */
[----:B--2---:R-:W-:-:S04]  /*00a0*/  ISETP.GE.AND P0, PT, R17, R22, PT ;  /* 0x000000161100720c */ /* 0x004fc80003f06270 */
[----:B------:R-:W-:-:S09]  /*00b0*/  P2R R25, PR, RZ, 0x1 ;  /* 0x00000001ff197803 */ /* 0x000fd20000000000 */
[----:B------:R-:W-:Y:S05]  /*00c0*/  @P0 BRA `(.L_x_1670) ;  /* 0x000010b000000947 */ /* 0x000fea0003800000 */
[----:B-1----:R-:W-:Y:S01]  /*00d0*/  IMAD R0, R16, 0x200, R17 ;  /* 0x0000020010007824 */ /* 0x002fe200078e0211 */
        /* <DEDUP_REMOVED lines=20> */
.L_x_1674:
[----:B------:R-:W2:Y:S02]  /*0220*/  LDG.E.U8 R2, [R2.64] ;  /* 0x0000002402027981 */ /* 0x000ea4000c1e1100 */
[----:B--2---:R-:W0:Y:S02]  /*0230*/  I2F.U16 R0, R2 ;  /* 0x0000000200007306 */ /* 0x004e240000101000 */
[----:B0-----:R-:W-:-:S04]  /*0240*/  F2FP.BF16.PACK_AB R0, RZ, R0 ;  /* 0x00000000ff00723e */ /* 0x001fc800000010ff */
[----:B------:R-:W-:Y:S01]  /*0250*/  PRMT R23, R0, 0x7610, R23 ;  /* 0x0000761000177816 */ /* 0x000fe20000000017 */
[----:B------:R-:W-:Y:S05]  /*0260*/  BRA `(.L_x_1676) ;  /* 0x00000f0000007947 */ /* 0x000fea0003800000 */
.L_x_1673:
        /* <DEDUP_REMOVED lines=11> */
.L_x_1678:
[----:B------:R-:W2:Y:S02]  /*0320*/  LDG.E R2, [R2.64] ;  /* 0x0000002402027981 */ /* 0x000ea4000c1e1900 */
[----:B--2---:R-:W0:Y:S02]  /*0330*/  I2F R0, R2 ;  /* 0x0000000200007306 */ /* 0x004e240000201400 */
[----:B0-----:R-:W-:-:S04]  /*0340*/  F2FP.BF16.PACK_AB R0, RZ, R0 ;  /* 0x00000000ff00723e */ /* 0x001fc800000010ff */
[----:B------:R-:W-:Y:S01]  /*0350*/  PRMT R23, R0, 0x7610, R23 ;  /* 0x0000761000177816 */ /* 0x000fe20000000017 */
[----:B------:R-:W-:Y:S05]  /*0360*/  BRA `(.L_x_1676) ;  /* 0x00000e0000007947 */ /* 0x000fea0003800000 */
.L_x_1677:
[----:B------:R-:W2:Y:S02]  /*0370*/  LDG.E.U16 R2, [R2.64] ;  /* 0x0000002402027981 */ /* 0x000ea4000c1e1500 */
[----:B--2---:R-:W0:Y:S02]  /*0380*/  I2F.S16 R0, R2 ;  /* 0x0000000200007306 */ /* 0x004e240000101400 */
[----:B0-----:R-:W-:-:S04]  /*0390*/  F2FP.BF16.PACK_AB R0, RZ, R0 ;  /* 0x00000000ff00723e */ /* 0x001fc800000010ff */
[----:B------:R-:W-:Y:S01]  /*03a0*/  PRMT R23, R0, 0x7610, R23 ;  /* 0x0000761000177816 */ /* 0x000fe20000000017 */
[----:B------:R-:W-:Y:S05]  /*03b0*/  BRA `(.L_x_1676) ;  /* 0x00000db000007947 */ /* 0x000fea0003800000 */
.L_x_1672:
        /* <DEDUP_REMOVED lines=9> */
.L_x_1680:
[----:B------:R-:W2:Y:S02]  /*0450*/  LDG.E.U16 R0, [R2.64] ;  /* 0x0000002402007981 */ /* 0x000ea4000c1e1500 */
[----:B--2---:R-:W-:-:S05]  /*0460*/  HADD2.F32 R0, -RZ, R0.H0_H0 ;  /* 0x20000000ff007230 */ /* 0x004fca0000004100 */
[----:B------:R-:W-:-:S04]  /*0470*/  F2FP.BF16.PACK_AB R0, RZ, R0 ;  /* 0x00000000ff00723e */ /* 0x000fc800000010ff */
[----:B------:R-:W-:Y:S01]  /*0480*/  PRMT R23, R0, 0x7610, R23 ;  /* 0x0000761000177816 */ /* 0x000fe20000000017 */
[----:B------:R-:W-:Y:S05]  /*0490*/  BRA `(.L_x_1676) ;  /* 0x00000cd000007947 */ /* 0x000fea0003800000 */
.L_x_1679:
        /* <DEDUP_REMOVED lines=9> */
.L_x_1682:
[----:B------:R-:W2:Y:S02]  /*0530*/  LDG.E.U16 R2, [R2.64] ;  /* 0x0000002402027981 */ /* 0x000ea4000c1e1500 */
[----:B--2---:R-:W-:-:S05]  /*0540*/  HADD2.F32 R0, -RZ, R2.H0_H0 ;  /* 0x20000002ff007230 */ /* 0x004fca0000004100 */
[----:B------:R-:W-:-:S04]  /*0550*/  F2FP.BF16.PACK_AB R0, RZ, R0 ;  /* 0x00000000ff00723e */ /* 0x000fc800000010ff */
[----:B------:R-:W-:Y:S01]  /*0560*/  PRMT R23, R0, 0x7610, R23 ;  /* 0x0000761000177816 */ /* 0x000fe20000000017 */
[----:B------:R-:W-:Y:S05]  /*0570*/  BRA `(.L_x_1676) ;  /* 0x00000bf000007947 */ /* 0x000fea0003800000 */
.L_x_1681:
[----:B------:R-:W2:Y:S02]  /*0580*/  LDG.E.64 R2, [R2.64] ;  /* 0x0000002402027981 */ /* 0x000ea4000c1e1b00 */
[----:B--2---:R-:W0:Y:S01]  /*0590*/  F2F.F32.F64 R0, R2 ;  /* 0x0000000200007310 */ /* 0x004e220000301000 */
[----:B------:R-:W0:-:S14]  /*05a0*/  DSETP.GEU.AND P0, PT, |R2|, c[0x2][0x0], PT ;  /* 0x008000000200762a */ /* 0x000e1c0003f0e200 */
[----:B0-----:R-:W-:-:S05]  /*05b0*/  @!P0 FMUL R0, R0, 1.175494350822287508e-38 ;  /* 0x0080000000008820 */ /* 0x001fca0000400000 */
[----:B------:R-:W-:-:S04]  /*05c0*/  F2FP.BF16.PACK_AB R0, RZ, R0 ;  /* 0x00000000ff00723e */ /* 0x000fc800000010ff */
[----:B------:R-:W-:Y:S01]  /*05d0*/  PRMT R23, R0, 0x7610, R23 ;  /* 0x0000761000177816 */ /* 0x000fe20000000017 */
[----:B------:R-:W-:Y:S05]  /*05e0*/  BRA `(.L_x_1676) ;  /* 0x00000b8000007947 */ /* 0x000fea0003800000 */
.L_x_1671:
        /* <DEDUP_REMOVED lines=14> */
.L_x_1685:
[----:B------:R-:W2:Y:S02]  /*06d0*/  LDG.E.64 R2, [R2.64] ;  /* 0x0000002402027981 */ /* 0x000ea4000c1e1b00 */
[----:B--2---:R-:W0:Y:S01]  /*06e0*/  F2F.F32.F64 R0, R2 ;  /* 0x0000000200007310 */ /* 0x004e220000301000 */
[----:B------:R-:W0:-:S14]  /*06f0*/  DSETP.GEU.AND P0, PT, |R2|, c[0x2][0x0], PT ;  /* 0x008000000200762a */ /* 0x000e1c0003f0e200 */
[----:B0-----:R-:W-:-:S05]  /*0700*/  @!P0 FMUL R0, R0, 1.175494350822287508e-38 ;  /* 0x0080000000008820 */ /* 0x001fca0000400000 */
[----:B------:R-:W-:-:S04]  /*0710*/  F2FP.BF16.PACK_AB R0, RZ, R0 ;  /* 0x00000000ff00723e */ /* 0x000fc800000010ff */
[----:B------:R-:W-:Y:S01]  /*0720*/  PRMT R23, R0, 0x7610, R23 ;  /* 0x0000761000177816 */ /* 0x000fe20000000017 */
[----:B------:R-:W-:Y:S05]  /*0730*/  BRA `(.L_x_1676) ;  /* 0x00000a3000007947 */ /* 0x000fea0003800000 */
.L_x_1684:
        /* <DEDUP_REMOVED lines=28> */
.L_x_1687:
        /* <DEDUP_REMOVED lines=15> */
.L_x_1686:
[----:B------:R0:W5:Y:S01]  /*09f0*/  LDG.E.U16 R23, [R2.64] ;  /* 0x0000002402177981 */ /* 0x000162000c1e1500 */
[----:B------:R-:W-:Y:S05]  /*0a00*/  BRA `(.L_x_1676) ;  /* 0x0000076000007947 */ /* 0x000fea0003800000 */
.L_x_1683:
        /* <DEDUP_REMOVED lines=12> */
.L_x_1690:
        /* <DEDUP_REMOVED lines=21> */
.L_x_1694:
[----:B------:R-:W-:Y:S05]  /*0c20*/  BSYNC B1 ;  /* 0x0000000000017941 */ /* 0x000fea0003800000 */
.L_x_1693:
[----:B------:R-:W-:Y:S01]  /*0c30*/  LEA R3, R0, 0x3b800000, 0x17 ;  /* 0x3b80000000037811 */ /* 0x000fe200078eb8ff */
[----:B------:R-:W-:-:S05]  /*0c40*/  IMAD.SHL.U32 R0, R2, 0x100000, RZ ;  /* 0x0010000002007824 */ /* 0x000fca00078e00ff */
[----:B------:R-:W-:Y:S02]  /*0c50*/  LOP3.LUT R0, R3, R0, R4, 0xfe, !PT ;  /* 0x0000000003007212 */ /* 0x000fe400078efe04 */
.L_x_1692:
[----:B------:R-:W-:Y:S05]  /*0c60*/  BSYNC B0 ;  /* 0x0000000000007941 */ /* 0x000fea0003800000 */
.L_x_1691:
[----:B------:R-:W-:-:S04]  /*0c70*/  F2FP.BF16.PACK_AB R0, RZ, R0 ;  /* 0x00000000ff00723e */ /* 0x000fc800000010ff */
[----:B------:R-:W-:Y:S01]  /*0c80*/  PRMT R23, R0, 0x7610, R23 ;  /* 0x0000761000177816 */ /* 0x000fe20000000017 */
[----:B------:R-:W-:Y:S05]  /*0c90*/  BRA `(.L_x_1676) ;  /* 0x000004d000007947 */ /* 0x000fea0003800000 */
.L_x_1689:
        /* <DEDUP_REMOVED lines=21> */
.L_x_1698:
[----:B------:R-:W-:Y:S05]  /*0df0*/  BSYNC B1 ;  /* 0x0000000000017941 */ /* 0x000fea0003800000 */
.L_x_1697:
[----:B------:R-:W-:Y:S01]  /*0e00*/  LEA R3, R0, 0x37800000, 0x17 ;  /* 0x3780000000037811 */ /* 0x000fe200078eb8ff */
[----:B------:R-:W-:-:S05]  /*0e10*/  IMAD.SHL.U32 R0, R2, 0x200000, RZ ;  /* 0x0020000002007824 */ /* 0x000fca00078e00ff */
[----:B------:R-:W-:Y:S02]  /*0e20*/  LOP3.LUT R0, R3, R0, R4, 0xfe, !PT ;  /* 0x0000000003007212 */ /* 0x000fe400078efe04 */
.L_x_1696:
[----:B------:R-:W-:Y:S05]  /*0e30*/  BSYNC B0 ;  /* 0x0000000000007941 */ /* 0x000fea0003800000 */
.L_x_1695:
[----:B------:R-:W-:-:S04]  /*0e40*/  F2FP.BF16.PACK_AB R0, RZ, R0 ;  /* 0x00000000ff00723e */ /* 0x000fc800000010ff */
[----:B------:R-:W-:Y:S01]  /*0e50*/  PRMT R23, R0, 0x7610, R23 ;  /* 0x0000761000177816 */ /* 0x000fe20000000017 */
[----:B------:R-:W-:Y:S05]  /*0e60*/  BRA `(.L_x_1676) ;  /* 0x0000030000007947 */ /* 0x000fea0003800000 */
.L_x_1688:
        /* <DEDUP_REMOVED lines=14> */
.L_x_1702:
[----:B------:R-:W-:Y:S05]  /*0f50*/  BSYNC B0 ;  /* 0x0000000000007941 */ /* 0x000fea0003800000 */
.L_x_1701:
[----:B------:R-:W-:-:S04]  /*0f60*/  F2FP.BF16.PACK_AB R0, RZ, R0 ;  /* 0x00000000ff00723e */ /* 0x000fc800000010ff */
[----:B------:R-:W-:Y:S01]  /*0f70*/  PRMT R23, R0, 0x7610, R23 ;  /* 0x0000761000177816 */ /* 0x000fe20000000017 */
[----:B------:R-:W-:Y:S05]  /*0f80*/  BRA `(.L_x_1676) ;  /* 0x000001e000007947 */ /* 0x000fea0003800000 */
.L_x_1675:
        /* <DEDUP_REMOVED lines=21> */
.L_x_1700:
[----:B------:R-:W2:Y:S02]  /*10e0*/  LDG.E.64 R2, [R2.64] ;  /* 0x0000002402027981 */ /* 0x000ea4000c1e1b00 */
[----:B--2---:R-:W0:Y:S02]  /*10f0*/  I2F.U64 R0, R2 ;  /* 0x0000000200007312 */ /* 0x004e240000301000 */
[----:B0-----:R-:W-:-:S04]  /*1100*/  F2FP.BF16.PACK_AB R0, RZ, R0 ;  /* 0x00000000ff00723e */ /* 0x001fc800000010ff */
[----:B------:R-:W-:Y:S01]  /*1110*/  PRMT R23, R0, 0x7610, R23 ;  /* 0x0000761000177816 */ /* 0x000fe20000000017 */
[----:B------:R-:W-:Y:S05]  /*1120*/  BRA `(.L_x_1676) ;  /* 0x0000004000007947 */ /* 0x000fea0003800000 */
.L_x_1699:
[----:B------:R-:W2:Y:S02]  /*1130*/  LDG.E R2, [R2.64] ;  /* 0x0000002402027981 */ /* 0x000ea4000c1e1900 */
[----:B--2---:R-:W0:Y:S02]  /*1140*/  I2F.U32 R0, R2 ;  /* 0x0000000200007306 */ /* 0x004e240000201000 */
[----:B0-----:R-:W-:-:S04]  /*1150*/  F2FP.BF16.PACK_AB R0, RZ, R0 ;  /* 0x00000000ff00723e */ /* 0x001fc800000010ff */
[----:B------:R-:W-:Y:S02]  /*1160*/  PRMT R23, R0, 0x7610, R23 ;  /* 0x0000761000177816 */ /* 0x000fe40000000017 */
.L_x_1676:
[----:B------:R-:W-:-:S05]  /*1170*/  IADD3 R17, R17, 0x80, RZ ;  /* 0x0000008011117810 */ /* 0x000fca0007ffe0ff */
.L_x_1670:
[----:B-1----:R-:W-:Y:S05]  /*1180*/  BSYNC B6 ;  /* 0x0000000000067941 */ /* 0x002fea0003800000 */
.L_x_1669:
[----:B------:R-:W-:Y:S01]  /*1190*/  ISETP.GE.AND P0, PT, R17, R22, PT ;  /* 0x000000161100720c */ /* 0x000fe20003f06270 */
[----:B------:R-:W-:-:S12]  /*11a0*/  BSSY B6, `(.L_x_1703) ;  /* 0x000010d000067945 */ /* 0x000fd80003800000 */
[----:B------:R-:W-:Y:S05]  /*11b0*/  @P0 BRA `(.L_x_1704) ;  /* 0x000010b000000947 */ /* 0x000fea0003800000 */
[----:B------:R-:W-:Y:S01]  /*11c0*/  IMAD R0, R16, 0x200, R17 ;  /* 0x0000020010007824 */ /* 0x000fe200078e0211 */
[----:B0-----:R-:W-:-:S03]  /*11d0*/  PRMT R3, R18, 0x9910, RZ ;  /* 0x0000991012037816 */ /* 0x001fc600000000ff */
        /* <DEDUP_REMOVED lines=19> */
.L_x_1708:
[----:B------:R-:W2:Y:S02]  /*1310*/  LDG.E.U8 R2, [R2.64] ;  /* 0x0000002402027981 */ /* 0x000ea4000c1e1100 */
[----:B--2---:R-:W0:Y:S02]  /*1320*/  I2F.U16 R0, R2 ;  /* 0x0000000200007306 */ /* 0x004e240000101000 */
[----:B0-----:R-:W-:-:S04]  /*1330*/  F2FP.BF16.PACK_AB R0, RZ, R0 ;  /* 0x00000000ff00723e */ /* 0x001fc800000010ff */
[----:B------:R-:W-:Y:S01]  /*1340*/  PRMT R19, R0, 0x7610, R19 ;  /* 0x0000761000137816 */ /* 0x000fe20000000013 */
[----:B------:R-:W-:Y:S05]  /*1350*/  BRA `(.L_x_1710) ;  /* 0x00000f0000007947 */ /* 0x000fea0003800000 */
.L_x_1707:
        /* <DEDUP_REMOVED lines=11> */
.L_x_1712:
[----:B------:R-:W2:Y:S02]  /*1410*/  LDG.E R2, [R2.64] ;  /* 0x0000002402027981 */ /* 0x000ea4000c1e1900 */
[----:B--2---:R-:W0:Y:S02]  /*1420*/  I2F R0, R2 ;  /* 0x0000000200007306 */ /* 0x004e240000201400 */
[----:B0-----:R-:W-:-:S04]  /*1430*/  F2FP.BF16.PACK_AB R0, RZ, R0 ;  /* 0x00000000ff00723e */ /* 0x001fc800000010ff */
[----:B------:R-:W-:Y:S01]  /*1440*/  PRMT R19, R0, 0x7610, R19 ;  /* 0x0000761000137816 */ /* 0x000fe20000000013 */
[----:B------:R-:W-:Y:S05]  /*1450*/  BRA `(.L_x_1710) ;  /* 0x00000e0000007947 */ /* 0x000fea0003800000 */
.L_x_1711:
[----:B------:R-:W2:Y:S02]  /*1460*/  LDG.E.U16 R2, [R2.64] ;  /* 0x0000002402027981 */ /* 0x000ea4000c1e1500 */
[----:B--2---:R-:W0:Y:S02]  /*1470*/  I2F.S16 R0, R2 ;  /* 0x0000000200007306 */ /* 0x004e240000101400 */
[----:B0-----:R-:W-:-:S04]  /*1480*/  F2FP.BF16.PACK_AB R0, RZ, R0 ;  /* 0x00000000ff00723e */ /* 0x001fc800000010ff */
[----:B------:R-:W-:Y:S01]  /*1490*/  PRMT R19, R0, 0x7610, R19 ;  /* 0x0000761000137816 */ /* 0x000fe20000000013 */
[----:B------:R-:W-:Y:S05]  /*14a0*/  BRA `(.L_x_1710) ;  /* 0x00000db000007947 */ /* 0x000fea0003800000 */
.L_x_1706:
        /* <DEDUP_REMOVED lines=9> */
.L_x_1714:
[----:B------:R-:W2:Y:S02]  /*1540*/  LDG.E.U16 R0, [R2.64] ;  /* 0x0000002402007981 */ /* 0x000ea4000c1e1500 */
[----:B--2---:R-:W-:-:S05]  /*1550*/  HADD2.F32 R0, -RZ, R0.H0_H0 ;  /* 0x20000000ff007230 */ /* 0x004fca0000004100 */
[----:B------:R-:W-:-:S04]  /*1560*/  F2FP.BF16.PACK_AB R0, RZ, R0 ;  /* 0x00000000ff00723e */ /* 0x000fc800000010ff */
[----:B------:R-:W-:Y:S01]  /*1570*/  PRMT R19, R0, 0x7610, R19 ;  /* 0x0000761000137816 */ /* 0x000fe20000000013 */
[----:B------:R-:W-:Y:S05]  /*1580*/  BRA `(.L_x_1710) ;  /* 0x00000cd000007947 */ /* 0x000fea0003800000 */
.L_x_1713:
        /* <DEDUP_REMOVED lines=9> */
.L_x_1716:
[----:B------:R-:W2:Y:S02]  /*1620*/  LDG.E.U16 R2, [R2.64] ;  /* 0x0000002402027981 */ /* 0x000ea4000c1e1500 */
[----:B--2---:R-:W-:-:S05]  /*1630*/  HADD2.F32 R0, -RZ, R2.H0_H0 ;  /* 0x20000002ff007230 */ /* 0x004fca0000004100 */
[----:B------:R-:W-:-:S04]  /*1640*/  F2FP.BF16.PACK_AB R0, RZ, R0 ;  /* 0x00000000ff00723e */ /* 0x000fc800000010ff */
[----:B------:R-:W-:Y:S01]  /*1650*/  PRMT R19, R0, 0x7610, R19 ;  /* 0x0000761000137816 */ /* 0x000fe20000000013 */
[----:B------:R-:W-:Y:S05]  /*1660*/  BRA `(.L_x_1710) ;  /* 0x00000bf000007947 */ /* 0x000fea0003800000 */
.L_x_1715:
[----:B------:R-:W2:Y:S02]  /*1670*/  LDG.E.64 R2, [R2.64] ;  /* 0x0000002402027981 */ /* 0x000ea4000c1e1b00 */
[----:B--2---:R-:W0:Y:S01]  /*1680*/  F2F.F32.F64 R0, R2 ;  /* 0x0000000200007310 */ /* 0x004e220000301000 */
[----:B------:R-:W0:-:S14]  /*1690*/  DSETP.GEU.AND P0, PT, |R2|, c[0x2][0x0], PT ;  /* 0x008000000200762a */ /* 0x000e1c0003f0e200 */
[----:B0-----:R-:W-:-:S05]  /*16a0*/  @!P0 FMUL R0, R0, 1.175494350822287508e-38 ;  /* 0x0080000000008820 */ /* 0x001fca0000400000 */
[----:B------:R-:W-:-:S04]  /*16b0*/  F2FP.BF16.PACK_AB R0, RZ, R0 ;  /* 0x00000000ff00723e */ /* 0x000fc800000010ff */
[----:B------:R-:W-:Y:S01]  /*16c0*/  PRMT R19, R0, 0x7610, R19 ;  /* 0x0000761000137816 */ /* 0x000fe20000000013 */
[----:B------:R-:W-:Y:S05]  /*16d0*/  BRA `(.L_x_1710) ;  /* 0x00000b8000007947 */ /* 0x000fea0003800000 */
.L_x_1705:
        /* <DEDUP_REMOVED lines=14> */
.L_x_1719:
[----:B------:R-:W2:Y:S02]  /*17c0*/  LDG.E.64 R2, [R2.64] ;  /* 0x0000002402027981 */ /* 0x000ea4000c1e1b00 */
[----:B--2---:R-:W0:Y:S01]  /*17d0*/  F2F.F32.F64 R0, R2 ;  /* 0x0000000200007310 */ /* 0x004e220000301000 */
[----:B------:R-:W0:-:S14]  /*17e0*/  DSETP.GEU.AND P0, PT, |R2|, c[0x2][0x0], PT ;  /* 0x008000000200762a */ /* 0x000e1c0003f0e200 */
[----:B0-----:R-:W-:-:S05]  /*17f0*/  @!P0 FMUL R0, R0, 1.175494350822287508e-38 ;  /* 0x0080000000008820 */ /* 0x001fca0000400000 */
[----:B------:R-:W-:-:S04]  /*1800*/  F2FP.BF16.PACK_AB R0, RZ, R0 ;  /* 0x00000000ff00723e */ /* 0x000fc800000010ff */
[----:B------:R-:W-:Y:S01]  /*1810*/  PRMT R19, R0, 0x7610, R19 ;  /* 0x0000761000137816 */ /* 0x000fe20000000013 */
[----:B------:R-:W-:Y:S05]  /*1820*/  BRA `(.L_x_1710) ;  /* 0x00000a3000007947 */ /* 0x000fea0003800000 */
.L_x_1718:
        /* <DEDUP_REMOVED lines=28> */
.L_x_1721:
        /* <DEDUP_REMOVED lines=15> */
.L_x_1720:
[----:B------:R0:W5:Y:S01]  /*1ae0*/  LDG.E.U16 R19, [R2.64] ;  /* 0x0000002402137981 */ /* 0x000162000c1e1500 */
[----:B------:R-:W-:Y:S05]  /*1af0*/  BRA `(.L_x_1710) ;  /* 0x0000076000007947 */ /* 0x000fea0003800000 */
.L_x_1717:
        /* <DEDUP_REMOVED lines=12> */
.L_x_1724:
        /* <DEDUP_REMOVED lines=21> */
.L_x_1728:
[----:B------:R-:W-:Y:S05]  /*1d10*/  BSYNC B1 ;  /* 0x0000000000017941 */ /* 0x000fea0003800000 */
.L_x_1727:
[----:B------:R-:W-:Y:S01]  /*1d20*/  LEA R3, R0, 0x3b800000, 0x17 ;  /* 0x3b80000000037811 */ /* 0x000fe200078eb8ff */
[----:B------:R-:W-:-:S05]  /*1d30*/  IMAD.SHL.U32 R0, R2, 0x100000, RZ ;  /* 0x0010000002007824 */ /* 0x000fca00078e00ff */
[----:B------:R-:W-:Y:S02]  /*1d40*/  LOP3.LUT R0, R3, R0, R4, 0xfe, !PT ;  /* 0x0000000003007212 */ /* 0x000fe400078efe04 */
.L_x_1726:
[----:B------:R-:W-:Y:S05]  /*1d50*/  BSYNC B0 ;  /* 0x0000000000007941 */ /* 0x000fea0003800000 */
.L_x_1725:
[----:B------:R-:W-:-:S04]  /*1d60*/  F2FP.BF16.PACK_AB R0, RZ, R0 ;  /* 0x00000000ff00723e */ /* 0x000fc800000010ff */
[----:B------:R-:W-:Y:S01]  /*1d70*/  PRMT R19, R0, 0x7610, R19 ;  /* 0x0000761000137816 */ /* 0x000fe20000000013 */
[----:B------:R-:W-:Y:S05]  /*1d80*/  BRA `(.L_x_1710) ;  /* 0x000004d000007947 */ /* 0x000fea0003800000 */
.L_x_1723:
        /* <DEDUP_REMOVED lines=21> */
.L_x_1732:
[----:B------:R-:W-:Y:S05]  /*1ee0*/  BSYNC B1 ;  /* 0x0000000000017941 */ /* 0x000fea0003800000 */
.L_x_1731:
[----:B------:R-:W-:Y:S01]  /*1ef0*/  LEA R3, R0, 0x37800000, 0x17 ;  /* 0x3780000000037811 */ /* 0x000fe200078eb8ff */
[----:B------:R-:W-:-:S05]  /*1f00*/  IMAD.SHL.U32 R0, R2, 0x200000, RZ ;  /* 0x0020000002007824 */ /* 0x000fca00078e00ff */
[----:B------:R-:W-:Y:S02]  /*1f10*/  LOP3.LUT R0, R3, R0, R4, 0xfe, !PT ;  /* 0x0000000003007212 */ /* 0x000fe400078efe04 */
.L_x_1730:
[----:B------:R-:W-:Y:S05]  /*1f20*/  BSYNC B0 ;  /* 0x0000000000007941 */ /* 0x000fea0003800000 */
.L_x_1729:
[----:B------:R-:W-:-:S04]  /*1f30*/  F2FP.BF16.PACK_AB R0, RZ, R0 ;  /* 0x00000000ff00723e */ /* 0x000fc800000010ff */
[----:B------:R-:W-:Y:S01]  /*1f40*/  PRMT R19, R0, 0x7610, R19 ;  /* 0x0000761000137816 */ /* 0x000fe20000000013 */
[----:B------:R-:W-:Y:S05]  /*1f50*/  BRA `(.L_x_1710) ;  /* 0x0000030000007947 */ /* 0x000fea0003800000 */
.L_x_1722:
        /* <DEDUP_REMOVED lines=14> */
.L_x_1736:
[----:B------:R-:W-:Y:S05]  /*2040*/  BSYNC B0 ;  /* 0x0000000000007941 */ /* 0x000fea0003800000 */
.L_x_1735:
[----:B------:R-:W-:-:S04]  /*2050*/  F2FP.BF16.PACK_AB R0, RZ, R0 ;  /* 0x00000000ff00723e */ /* 0x000fc800000010ff */
[----:B------:R-:W-:Y:S01]  /*2060*/  PRMT R19, R0, 0x7610, R19 ;  /* 0x0000761000137816 */ /* 0x000fe20000000013 */
[----:B------:R-:W-:Y:S05]  /*2070*/  BRA `(.L_x_1710) ;  /* 0x000001e000007947 */ /* 0x000fea0003800000 */
.L_x_1709:
        /* <DEDUP_REMOVED lines=21> */
.L_x_1734:
[----:B------:R-:W2:Y:S02]  /*21d0*/  LDG.E.64 R2, [R2.64] ;  /* 0x0000002402027981 */ /* 0x000ea4000c1e1b00 */
[----:B--2---:R-:W0:Y:S02]  /*21e0*/  I2F.U64 R0, R2 ;  /* 0x0000000200007312 */ /* 0x004e240000301000 */
[----:B0-----:R-:W-:-:S04]  /*21f0*/  F2FP.BF16.PACK_AB R0, RZ, R0 ;  /* 0x00000000ff00723e */ /* 0x001fc800000010ff */
[----:B------:R-:W-:Y:S01]  /*2200*/  PRMT R19, R0, 0x7610, R19 ;  /* 0x0000761000137816 */ /* 0x000fe20000000013 */
[----:B------:R-:W-:Y:S05]  /*2210*/  BRA `(.L_x_1710) ;  /* 0x0000004000007947 */ /* 0x000fea0003800000 */
.L_x_1733:
[----:B------:R-:W2:Y:S02]  /*2220*/  LDG.E R2, [R2.64] ;  /* 0x0000002402027981 */ /* 0x000ea4000c1e1900 */
[----:B--2---:R-:W0:Y:S02]  /*2230*/  I2F.U32 R0, R2 ;  /* 0x0000000200007306 */ /* 0x004e240000201000 */
[----:B0-----:R-:W-:-:S04]  /*2240*/  F2FP.BF16.PACK_AB R0, RZ, R0 ;  /* 0x00000000ff00723e */ /* 0x001fc800000010ff */
[----:B------:R-:W-:Y:S02]  /*2250*/  PRMT R19, R0, 0x7610, R19 ;  /* 0x0000761000137816 */ /* 0x000fe40000000013 */
.L_x_1710:
[----:B------:R-:W-:-:S05]  /*2260*/  IADD3 R17, R17, 0x80, RZ ;  /* 0x0000008011117810 */ /* 0x000fca0007ffe0ff */
.L_x_1704:
[----:B------:R-:W-:Y:S05]  /*2270*/  BSYNC B6 ;  /* 0x0000000000067941 */ /* 0x000fea0003800000 */
.L_x_1703:
[----:B------:R-:W-:Y:S01]  /*2280*/  ISETP.GE.AND P0, PT, R17, R22, PT ;  /* 0x000000161100720c */ /* 0x000fe20003f06270 */
[----:B------:R-:W-:Y:S01]  /*2290*/  BSSY B6, `(.L_x_1737) ;  /* 0x000010e000067945 */ /* 0x000fe20003800000 */
[----:B------:R-:W-:Y:S02]  /*22a0*/  PRMT R24, RZ, 0x7610, R24 ;  /* 0x00007610ff187816 */ /* 0x000fe40000000018 */
[----:B0-----:R-:W-:-:S09]  /*22b0*/  PRMT R2, RZ, 0x7610, R2 ;  /* 0x00007610ff027816 */ /* 0x001fd20000000002 */
[----:B------:R-:W-:Y:S05]  /*22c0*/  @P0 BRA `(.L_x_1738) ;  /* 0x000010a000000947 */ /* 0x000fea0003800000 */
[----:B------:R-:W-:Y:S01]  /*22d0*/  IMAD R0, R16, 0x200, R17 ;  /* 0x0000020010007824 */ /* 0x000fe200078e0211 */
        /* <DEDUP_REMOVED lines=20> */
.L_x_1742:
[----:B------:R-:W2:Y:S02]  /*2420*/  LDG.E.U8 R4, [R4.64] ;  /* 0x0000002404047981 */ /* 0x000ea4000c1e1100 */
[----:B--2---:R-:W0:Y:S02]  /*2430*/  I2F.U16 R0, R4 ;  /* 0x0000000400007306 */ /* 0x004e240000101000 */
[----:B0-----:R-:W-:-:S04]  /*2440*/  F2FP.BF16.PACK_AB R0, RZ, R0 ;  /* 0x00000000ff00723e */ /* 0x001fc800000010ff */
[----:B------:R-:W-:Y:S01]  /*2450*/  PRMT R2, R0, 0x7610, R2 ;  /* 0x0000761000027816 */ /* 0x000fe20000000002 */
[----:B------:R-:W-:Y:S05]  /*2460*/  BRA `(.L_x_1744) ;  /* 0x00000ef000007947 */ /* 0x000fea0003800000 */
.L_x_1741:
        /* <DEDUP_REMOVED lines=11> */
.L_x_1746:
[----:B------:R-:W2:Y:S02]  /*2520*/  LDG.E R4, [R4.64] ;  /* 0x0000002404047981 */ /* 0x000ea4000c1e1900 */
[----:B--2---:R-:W0:Y:S02]  /*2530*/  I2F R0, R4 ;  /* 0x0000000400007306 */ /* 0x004e240000201400 */
[----:B0-----:R-:W-:-:S04]  /*2540*/  F2FP.BF16.PACK_AB R0, RZ, R0 ;  /* 0x00000000ff00723e */ /* 0x001fc800000010ff */
[----:B------:R-:W-:Y:S01]  /*2550*/  PRMT R2, R0, 0x7610, R2 ;  /* 0x0000761000027816 */ /* 0x000fe20000000002 */
[----:B------:R-:W-:Y:S05]  /*2560*/  BRA `(.L_x_1744) ;  /* 0x00000df000007947 */ /* 0x000fea0003800000 */
.L_x_1745:
[----:B------:R-:W2:Y:S02]  /*2570*/  LDG.E.U16 R4, [R4.64] ;  /* 0x0000002404047981 */ /* 0x000ea4000c1e1500 */
[----:B--2---:R-:W0:Y:S02]  /*2580*/  I2F.S16 R0, R4 ;  /* 0x0000000400007306 */ /* 0x004e240000101400 */
[----:B0-----:R-:W-:-:S04]  /*2590*/  F2FP.BF16.PACK_AB R0, RZ, R0 ;  /* 0x00000000ff00723e */ /* 0x001fc800000010ff */
[----:B------:R-:W-:Y:S01]  /*25a0*/  PRMT R2, R0, 0x7610, R2 ;  /* 0x0000761000027816 */ /* 0x000fe20000000002 */
[----:B------:R-:W-:Y:S05]  /*25b0*/  BRA `(.L_x_1744) ;  /* 0x00000da000007947 */ /* 0x000fea0003800000 */
.L_x_1740:
        /* <DEDUP_REMOVED lines=9> */
.L_x_1748:
[----:B------:R-:W2:Y:S02]  /*2650*/  LDG.E.U16 R0, [R4.64] ;  /* 0x0000002404007981 */ /* 0x000ea4000c1e1500 */
[----:B--2---:R-:W-:-:S05]  /*2660*/  HADD2.F32 R0, -RZ, R0.H0_H0 ;  /* 0x20000000ff007230 */ /* 0x004fca0000004100 */
[----:B------:R-:W-:-:S04]  /*2670*/  F2FP.BF16.PACK_AB R0, RZ, R0 ;  /* 0x00000000ff00723e */ /* 0x000fc800000010ff */
[----:B------:R-:W-:Y:S01]  /*2680*/  PRMT R2, R0, 0x7610, R2 ;  /* 0x0000761000027816 */ /* 0x000fe20000000002 */
[----:B------:R-:W-:Y:S05]  /*2690*/  BRA `(.L_x_1744) ;  /* 0x00000cc000007947 */ /* 0x000fea0003800000 */
.L_x_1747:
        /* <DEDUP_REMOVED lines=9> */
.L_x_1750:
[----:B------:R-:W2:Y:S02]  /*2730*/  LDG.E.U16 R4, [R4.64] ;  /* 0x0000002404047981 */ /* 0x000ea4000c1e1500 */
[----:B--2---:R-:W-:-:S05]  /*2740*/  HADD2.F32 R0, -RZ, R4.H0_H0 ;  /* 0x20000004ff007230 */ /* 0x004fca0000004100 */
[----:B------:R-:W-:-:S04]  /*2750*/  F2FP.BF16.PACK_AB R0, RZ, R0 ;  /* 0x00000000ff00723e */ /* 0x000fc800000010ff */
[----:B------:R-:W-:Y:S01]  /*2760*/  PRMT R2, R0, 0x7610, R2 ;  /* 0x0000761000027816 */ /* 0x000fe20000000002 */
[----:B------:R-:W-:Y:S05]  /*2770*/  BRA `(.L_x_1744) ;  /* 0x00000be000007947 */ /* 0x000fea0003800000 */
.L_x_1749:
[----:B------:R-:W2:Y:S02]  /*2780*/  LDG.E.64 R4, [R4.64] ;  /* 0x0000002404047981 */ /* 0x000ea4000c1e1b00 */
[----:B--2---:R-:W0:Y:S01]  /*2790*/  F2F.F32.F64 R0, R4 ;  /* 0x0000000400007310 */ /* 0x004e220000301000 */
[----:B------:R-:W0:-:S14]  /*27a0*/  DSETP.GEU.AND P0, PT, |R4|, c[0x2][0x0], PT ;  /* 0x008000000400762a */ /* 0x000e1c0003f0e200 */
[----:B0-----:R-:W-:-:S05]  /*27b0*/  @!P0 FMUL R0, R0, 1.175494350822287508e-38 ;  /* 0x0080000000008820 */ /* 0x001fca0000400000 */
[----:B------:R-:W-:-:S04]  /*27c0*/  F2FP.BF16.PACK_AB R0, RZ, R0 ;  /* 0x00000000ff00723e */ /* 0x000fc800000010ff */
[----:B------:R-:W-:Y:S01]  /*27d0*/  PRMT R2, R0, 0x7610, R2 ;  /* 0x0000761000027816 */ /* 0x000fe20000000002 */
[----:B------:R-:W-:Y:S05]  /*27e0*/  BRA `(.L_x_1744) ;  /* 0x00000b7000007947 */ /* 0x000fea0003800000 */
.L_x_1739:
        /* <DEDUP_REMOVED lines=14> */
.L_x_1753:
[----:B------:R-:W2:Y:S02]  /*28d0*/  LDG.E.64 R4, [R4.64] ;  /* 0x0000002404047981 */ /* 0x000ea4000c1e1b00 */
[----:B--2---:R-:W0:Y:S01]  /*28e0*/  F2F.F32.F64 R0, R4 ;  /* 0x0000000400007310 */ /* 0x004e220000301000 */
[----:B------:R-:W0:-:S14]  /*28f0*/  DSETP.GEU.AND P0, PT, |R4|, c[0x2][0x0], PT ;  /* 0x008000000400762a */ /* 0x000e1c0003f0e200 */
[----:B0-----:R-:W-:-:S05]  /*2900*/  @!P0 FMUL R0, R0, 1.175494350822287508e-38 ;  /* 0x0080000000008820 */ /* 0x001fca0000400000 */
[----:B------:R-:W-:-:S04]  /*2910*/  F2FP.BF16.PACK_AB R0, RZ, R0 ;  /* 0x00000000ff00723e */ /* 0x000fc800000010ff */
[----:B------:R-:W-:Y:S01]  /*2920*/  PRMT R2, R0, 0x7610, R2 ;  /* 0x0000761000027816 */ /* 0x000fe20000000002 */
[----:B------:R-:W-:Y:S05]  /*2930*/  BRA `(.L_x_1744) ;  /* 0x00000a2000007947 */ /* 0x000fea0003800000 */
.L_x_1752:
        /* <DEDUP_REMOVED lines=28> */
.L_x_1755:
        /* <DEDUP_REMOVED lines=14> */
.L_x_1754:
[----:B------:R0:W5:Y:S01]  /*2be0*/  LDG.E.U16 R2, [R4.64] ;  /* 0x0000002404027981 */ /* 0x000162000c1e1500 */
[----:B------:R-:W-:Y:S05]  /*2bf0*/  BRA `(.L_x_1744) ;  /* 0x0000076000007947 */ /* 0x000fea0003800000 */
.L_x_1751:
        /* <DEDUP_REMOVED lines=12> */
.L_x_1758:
        /* <DEDUP_REMOVED lines=21> */
.L_x_1762:
[----:B------:R-:W-:Y:S05]  /*2e10*/  BSYNC B1 ;  /* 0x0000000000017941 */ /* 0x000fea0003800000 */
.L_x_1761:
[----:B------:R-:W-:Y:S01]  /*2e20*/  LEA R3, R0, 0x3b800000, 0x17 ;  /* 0x3b80000000037811 */ /* 0x000fe200078eb8ff */
[----:B------:R-:W-:-:S05]  /*2e30*/  IMAD.SHL.U32 R0, R2, 0x100000, RZ ;  /* 0x0010000002007824 */ /* 0x000fca00078e00ff */
[----:B------:R-:W-:Y:S02]  /*2e40*/  LOP3.LUT R0, R3, R0, R4, 0xfe, !PT ;  /* 0x0000000003007212 */ /* 0x000fe400078efe04 */
.L_x_1760:
[----:B------:R-:W-:Y:S05]  /*2e50*/  BSYNC B0 ;  /* 0x0000000000007941 */ /* 0x000fea0003800000 */
.L_x_1759:
[----:B------:R-:W-:-:S04]  /*2e60*/  F2FP.BF16.PACK_AB R0, RZ, R0 ;  /* 0x00000000ff00723e */ /* 0x000fc800000010ff */
[----:B------:R-:W-:Y:S01]  /*2e70*/  PRMT R2, R0, 0x7610, R2 ;  /* 0x0000761000027816 */ /* 0x000fe20000000002 */
[----:B------:R-:W-:Y:S05]  /*2e80*/  BRA `(.L_x_1744) ;  /* 0x000004d000007947 */ /* 0x000fea0003800000 */
.L_x_1757:
        /* <DEDUP_REMOVED lines=21> */
.L_x_1766:
[----:B------:R-:W-:Y:S05]  /*2fe0*/  BSYNC B1 ;  /* 0x0000000000017941 */ /* 0x000fea0003800000 */
.L_x_1765:
[----:B------:R-:W-:Y:S01]  /*2ff0*/  LEA R3, R0, 0x37800000, 0x17 ;  /* 0x3780000000037811 */ /* 0x000fe200078eb8ff */
[----:B------:R-:W-:-:S05]  /*3000*/  IMAD.SHL.U32 R0, R2, 0x200000, RZ ;  /* 0x0020000002007824 */ /* 0x000fca00078e00ff */
[----:B------:R-:W-:Y:S02]  /*3010*/  LOP3.LUT R0, R3, R0, R4, 0xfe, !PT ;  /* 0x0000000003007212 */ /* 0x000fe400078efe04 */
.L_x_1764:
[----:B------:R-:W-:Y:S05]  /*3020*/  BSYNC B0 ;  /* 0x0000000000007941 */ /* 0x000fea0003800000 */
.L_x_1763:
[----:B------:R-:W-:-:S04]  /*3030*/  F2FP.BF16.PACK_AB R0, RZ, R0 ;  /* 0x00000000ff00723e */ /* 0x000fc800000010ff */
[----:B------:R-:W-:Y:S01]  /*3040*/  PRMT R2, R0, 0x7610, R2 ;  /* 0x0000761000027816 */ /* 0x000fe20000000002 */
[----:B------:R-:W-:Y:S05]  /*3050*/  BRA `(.L_x_1744) ;  /* 0x0000030000007947 */ /* 0x000fea0003800000 */
.L_x_1756:
        /* <DEDUP_REMOVED lines=14> */
.L_x_1770:
[----:B------:R-:W-:Y:S05]  /*3140*/  BSYNC B0 ;  /* 0x0000000000007941 */ /* 0x000fea0003800000 */
.L_x_1769:
[----:B------:R-:W-:-:S04]  /*3150*/  F2FP.BF16.PACK_AB R0, RZ, R0 ;  /* 0x00000000ff00723e */ /* 0x000fc800000010ff */
[----:B------:R-:W-:Y:S01]  /*3160*/  PRMT R2, R0, 0x7610, R2 ;  /* 0x0000761000027816 */ /* 0x000fe20000000002 */
[----:B------:R-:W-:Y:S05]  /*3170*/  BRA `(.L_x_1744) ;  /* 0x000001e000007947 */ /* 0x000fea0003800000 */
.L_x_1743:
        /* <DEDUP_REMOVED lines=21> */
.L_x_1768:
[----:B------:R-:W2:Y:S02]  /*32d0*/  LDG.E.64 R4, [R4.64] ;  /* 0x0000002404047981 */ /* 0x000ea4000c1e1b00 */
[----:B--2---:R-:W0:Y:S02]  /*32e0*/  I2F.U64 R0, R4 ;  /* 0x0000000400007312 */ /* 0x004e240000301000 */
[----:B0-----:R-:W-:-:S04]  /*32f0*/  F2FP.BF16.PACK_AB R0, RZ, R0 ;  /* 0x00000000ff00723e */ /* 0x001fc800000010ff */
[----:B------:R-:W-:Y:S01]  /*3300*/  PRMT R2, R0, 0x7610, R2 ;  /* 0x0000761000027816 */ /* 0x000fe20000000002 */
[----:B------:R-:W-:Y:S05]  /*3310*/  BRA `(.L_x_1744) ;  /* 0x0000004000007947 */ /* 0x000fea0003800000 */
.L_x_1767:
[----:B------:R-:W2:Y:S02]  /*3320*/  LDG.E R4, [R4.64] ;  /* 0x0000002404047981 */ /* 0x000ea4000c1e1900 */
[----:B--2---:R-:W0:Y:S02]  /*3330*/  I2F.U32 R0, R4 ;  /* 0x0000000400007306 */ /* 0x004e240000201000 */
[----:B0-----:R-:W-:-:S04]  /*3340*/  F2FP.BF16.PACK_AB R0, RZ, R0 ;  /* 0x00000000ff00723e */ /* 0x001fc800000010ff */
[----:B------:R-:W-:Y:S02]  /*3350*/  PRMT R2, R0, 0x7610, R2 ;  /* 0x0000761000027816 */ /* 0x000fe40000000002 */
.L_x_1744:
[----:B------:R-:W-:-:S05]  /*3360*/  IADD3 R17, R17, 0x80, RZ ;  /* 0x0000008011117810 */ /* 0x000fca0007ffe0ff */
.L_x_1738:
[----:B------:R-:W-:Y:S05]  /*3370*/  BSYNC B6 ;  /* 0x0000000000067941 */ /* 0x000fea0003800000 */
.L_x_1737:
[----:B------:R-:W-:Y:S01]  /*3380*/  ISETP.GE.AND P0, PT, R17, R22, PT ;  /* 0x000000161100720c */ /* 0x000fe20003f06270 */
[----:B------:R-:W-:-:S12]  /*3390*/  BSSY B6, `(.L_x_1771) ;  /* 0x000010b000067945 */ /* 0x000fd80003800000 */
[----:B------:R-:W-:Y:S05]  /*33a0*/  @P0 BRA `(.L_x_1772) ;  /* 0x0000109000000947 */ /* 0x000fea0003800000 */
[----:B------:R-:W-:Y:S01]  /*33b0*/  PRMT R0, R18, 0x9910, RZ ;  /* 0x0000991012007816 */ /* 0x000fe200000000ff */
[----:B------:R-:W-:-:S03]  /*33c0*/  IMAD R17, R16, 0x200, R17 ;  /* 0x0000020010117824 */ /* 0x000fc600078e0211 */
[----:B------:R-:W-:Y:S01]  /*33d0*/  ISETP.GT.AND P1, PT, R0, 0x9, PT ;  /* 0x000000090000780c */ /* 0x000fe20003f24270 */
[----:B------:R-:W-:-:S05]  /*33e0*/  IMAD R17, R17, c[0x0][0x180], RZ ;  /* 0x0000600011117a24 */ /* 0x000fca00078e02ff */
[----:B0-----:R-:W-:-:S05]  /*33f0*/  IADD3 R4, P0, R17, c[0x0][0x170], RZ ;  /* 0x00005c0011047a10 */ /* 0x001fca0007f1e0ff */
        /* <DEDUP_REMOVED lines=15> */
.L_x_1776:
[----:B------:R-:W2:Y:S02]  /*34f0*/  LDG.E.U8 R4, [R4.64] ;  /* 0x0000002404047981 */ /* 0x000ea4000c1e1100 */
[----:B--2---:R-:W0:Y:S02]  /*3500*/  I2F.U16 R0, R4 ;  /* 0x0000000400007306 */ /* 0x004e240000101000 */
[----:B0-----:R-:W-:-:S04]  /*3510*/  F2FP.BF16.PACK_AB R0, RZ, R0 ;  /* 0x00000000ff00723e */ /* 0x001fc800000010ff */
[----:B------:R-:W-:Y:S01]  /*3520*/  PRMT R24, R0, 0x7610, R24 ;  /* 0x0000761000187816 */ /* 0x000fe20000000018 */
[----:B------:R-:W-:Y:S05]  /*3530*/  BRA `(.L_x_1772) ;  /* 0x00000f0000007947 */ /* 0x000fea0003800000 */
.L_x_1775:
        /* <DEDUP_REMOVED lines=11> */
.L_x_1779:
[----:B------:R-:W2:Y:S02]  /*35f0*/  LDG.E R4, [R4.64] ;  /* 0x0000002404047981 */ /* 0x000ea4000c1e1900 */
[----:B--2---:R-:W0:Y:S02]  /*3600*/  I2F R0, R4 ;  /* 0x0000000400007306 */ /* 0x004e240000201400 */
[----:B0-----:R-:W-:-:S04]  /*3610*/  F2FP.BF16.PACK_AB R0, RZ, R0 ;  /* 0x00000000ff00723e */ /* 0x001fc800000010ff */
[----:B------:R-:W-:Y:S01]  /*3620*/  PRMT R24, R0, 0x7610, R24 ;  /* 0x0000761000187816 */ /* 0x000fe20000000018 */
[----:B------:R-:W-:Y:S05]  /*3630*/  BRA `(.L_x_1772) ;  /* 0x00000e0000007947 */ /* 0x000fea0003800000 */
.L_x_1778:
[----:B------:R-:W2:Y:S02]  /*3640*/  LDG.E.U16 R4, [R4.64] ;  /* 0x0000002404047981 */ /* 0x000ea4000c1e1500 */
[----:B--2---:R-:W0:Y:S02]  /*3650*/  I2F.S16 R0, R4 ;  /* 0x0000000400007306 */ /* 0x004e240000101400 */
[----:B0-----:R-:W-:-:S04]  /*3660*/  F2FP.BF16.PACK_AB R0, RZ, R0 ;  /* 0x00000000ff00723e */ /* 0x001fc800000010ff */
[----:B------:R-:W-:Y:S01]  /*3670*/  PRMT R24, R0, 0x7610, R24 ;  /* 0x0000761000187816 */ /* 0x000fe20000000018 */
[----:B------:R-:W-:Y:S05]  /*3680*/  BRA `(.L_x_1772) ;  /* 0x00000db000007947 */ /* 0x000fea0003800000 */
.L_x_1774:
        /* <DEDUP_REMOVED lines=9> */
.L_x_1781:
[----:B------:R-:W2:Y:S02]  /*3720*/  LDG.E.U16 R0, [R4.64] ;  /* 0x0000002404007981 */ /* 0x000ea4000c1e1500 */
[----:B--2---:R-:W-:-:S05]  /*3730*/  HADD2.F32 R0, -RZ, R0.H0_H0 ;  /* 0x20000000ff007230 */ /* 0x004fca0000004100 */
[----:B------:R-:W-:-:S04]  /*3740*/  F2FP.BF16.PACK_AB R0, RZ, R0 ;  /* 0x00000000ff00723e */ /* 0x000fc800000010ff */
[----:B------:R-:W-:Y:S01]  /*3750*/  PRMT R24, R0, 0x7610, R24 ;  /* 0x0000761000187816 */ /* 0x000fe20000000018 */
[----:B------:R-:W-:Y:S05]  /*3760*/  BRA `(.L_x_1772) ;  /* 0x00000cd000007947 */ /* 0x000fea0003800000 */
.L_x_1780:
        /* <DEDUP_REMOVED lines=9> */
.L_x_1783:
[----:B------:R-:W2:Y:S02]  /*3800*/  LDG.E.U16 R4, [R4.64] ;  /* 0x0000002404047981 */ /* 0x000ea4000c1e1500 */
[----:B--2---:R-:W-:-:S05]  /*3810*/  HADD2.F32 R0, -RZ, R4.H0_H0 ;  /* 0x20000004ff007230 */ /* 0x004fca0000004100 */
[----:B------:R-:W-:-:S04]  /*3820*/  F2FP.BF16.PACK_AB R0, RZ, R0 ;  /* 0x00000000ff00723e */ /* 0x000fc800000010ff */
[----:B------:R-:W-:Y:S01]  /*3830*/  PRMT R24, R0, 0x7610, R24 ;  /* 0x0000761000187816 */ /* 0x000fe20000000018 */
[----:B------:R-:W-:Y:S05]  /*3840*/  BRA `(.L_x_1772) ;  /* 0x00000bf000007947 */ /* 0x000fea0003800000 */
.L_x_1782:
[----:B------:R-:W2:Y:S02]  /*3850*/  LDG.E.64 R4, [R4.64] ;  /* 0x0000002404047981 */ /* 0x000ea4000c1e1b00 */
[----:B--2---:R-:W0:Y:S01]  /*3860*/  F2F.F32.F64 R0, R4 ;  /* 0x0000000400007310 */ /* 0x004e220000301000 */
[----:B------:R-:W0:-:S14]  /*3870*/  DSETP.GEU.AND P0, PT, |R4|, c[0x2][0x0], PT ;  /* 0x008000000400762a */ /* 0x000e1c0003f0e200 */
[----:B0-----:R-:W-:-:S05]  /*3880*/  @!P0 FMUL R0, R0, 1.175494350822287508e-38 ;  /* 0x0080000000008820 */ /* 0x001fca0000400000 */
[----:B------:R-:W-:-:S04]  /*3890*/  F2FP.BF16.PACK_AB R0, RZ, R0 ;  /* 0x00000000ff00723e */ /* 0x000fc800000010ff */
[----:B------:R-:W-:Y:S01]  /*38a0*/  PRMT R24, R0, 0x7610, R24 ;  /* 0x0000761000187816 */ /* 0x000fe20000000018 */
[----:B------:R-:W-:Y:S05]  /*38b0*/  BRA `(.L_x_1772) ;  /* 0x00000b8000007947 */ /* 0x000fea0003800000 */
.L_x_1773:
        /* <DEDUP_REMOVED lines=14> */
.L_x_1786:
[----:B------:R-:W2:Y:S02]  /*39a0*/  LDG.E.64 R4, [R4.64] ;  /* 0x0000002404047981 */ /* 0x000ea4000c1e1b00 */
[----:B--2---:R-:W0:Y:S01]  /*39b0*/  F2F.F32.F64 R0, R4 ;  /* 0x0000000400007310 */ /* 0x004e220000301000 */
[----:B------:R-:W0:-:S14]  /*39c0*/  DSETP.GEU.AND P0, PT, |R4|, c[0x2][0x0], PT ;  /* 0x008000000400762a */ /* 0x000e1c0003f0e200 */
[----:B0-----:R-:W-:-:S05]  /*39d0*/  @!P0 FMUL R0, R0, 1.175494350822287508e-38 ;  /* 0x0080000000008820 */ /* 0x001fca0000400000 */
[----:B------:R-:W-:-:S04]  /*39e0*/  F2FP.BF16.PACK_AB R0, RZ, R0 ;  /* 0x00000000ff00723e */ /* 0x000fc800000010ff */
[----:B------:R-:W-:Y:S01]  /*39f0*/  PRMT R24, R0, 0x7610, R24 ;  /* 0x0000761000187816 */ /* 0x000fe20000000018 */
[----:B------:R-:W-:Y:S05]  /*3a00*/  BRA `(.L_x_1772) ;  /* 0x00000a3000007947 */ /* 0x000fea0003800000 */
.L_x_1785:
        /* <DEDUP_REMOVED lines=28> */
.L_x_1788:
        /* <DEDUP_REMOVED lines=15> */
.L_x_1787:
[----:B------:R0:W5:Y:S01]  /*3cc0*/  LDG.E.U16 R24, [R4.64] ;  /* 0x0000002404187981 */ /* 0x000162000c1e1500 */
[----:B------:R-:W-:Y:S05]  /*3cd0*/  BRA `(.L_x_1772) ;  /* 0x0000076000007947 */ /* 0x000fea0003800000 */
.L_x_1784:
        /* <DEDUP_REMOVED lines=12> */
.L_x_1791:
        /* <DEDUP_REMOVED lines=21> */
.L_x_1795:
[----:B------:R-:W-:Y:S05]  /*3ef0*/  BSYNC B1 ;  /* 0x0000000000017941 */ /* 0x000fea0003800000 */
.L_x_1794:
[----:B------:R-:W-:Y:S01]  /*3f00*/  LEA R5, R0, 0x3b800000, 0x17 ;  /* 0x3b80000000057811 */ /* 0x000fe200078eb8ff */
[----:B------:R-:W-:-:S05]  /*3f10*/  IMAD.SHL.U32 R0, R3, 0x100000, RZ ;  /* 0x0010000003007824 */ /* 0x000fca00078e00ff */
[----:B------:R-:W-:Y:S02]  /*3f20*/  LOP3.LUT R0, R5, R0, R6, 0xfe, !PT ;  /* 0x0000000005007212 */ /* 0x000fe400078efe06 */
.L_x_1793:
[----:B------:R-:W-:Y:S05]  /*3f30*/  BSYNC B0 ;  /* 0x0000000000007941 */ /* 0x000fea0003800000 */
.L_x_1792:
[----:B------:R-:W-:-:S04]  /*3f40*/  F2FP.BF16.PACK_AB R0, RZ, R0 ;  /* 0x00000000ff00723e */ /* 0x000fc800000010ff */
[----:B------:R-:W-:Y:S01]  /*3f50*/  PRMT R24, R0, 0x7610, R24 ;  /* 0x0000761000187816 */ /* 0x000fe20000000018 */
[----:B------:R-:W-:Y:S05]  /*3f60*/  BRA `(.L_x_1772) ;  /* 0x000004d000007947 */ /* 0x000fea0003800000 */
.L_x_1790:
        /* <DEDUP_REMOVED lines=21> */
.L_x_1799:
[----:B------:R-:W-:Y:S05]  /*40c0*/  BSYNC B1 ;  /* 0x0000000000017941 */ /* 0x000fea0003800000 */
.L_x_1798:
[----:B------:R-:W-:Y:S01]  /*40d0*/  LEA R5, R0, 0x37800000, 0x17 ;  /* 0x3780000000057811 */ /* 0x000fe200078eb8ff */
[----:B------:R-:W-:-:S05]  /*40e0*/  IMAD.SHL.U32 R0, R3, 0x200000, RZ ;  /* 0x0020000003007824 */ /* 0x000fca00078e00ff */
[----:B------:R-:W-:Y:S02]  /*40f0*/  LOP3.LUT R0, R5, R0, R6, 0xfe, !PT ;  /* 0x0000000005007212 */ /* 0x000fe400078efe06 */
.L_x_1797:
[----:B------:R-:W-:Y:S05]  /*4100*/  BSYNC B0 ;  /* 0x0000000000007941 */ /* 0x000fea0003800000 */
.L_x_1796:
[----:B------:R-:W-:-:S04]  /*4110*/  F2FP.BF16.PACK_AB R0, RZ, R0 ;  /* 0x00000000ff00723e */ /* 0x000fc800000010ff */
[----:B------:R-:W-:Y:S01]  /*4120*/  PRMT R24, R0, 0x7610, R24 ;  /* 0x0000761000187816 */ /* 0x000fe20000000018 */
[----:B------:R-:W-:Y:S05]  /*4130*/  BRA `(.L_x_1772) ;  /* 0x0000030000007947 */ /* 0x000fea0003800000 */
.L_x_1789:
        /* <DEDUP_REMOVED lines=14> */
.L_x_1803:
[----:B------:R-:W-:Y:S05]  /*4220*/  BSYNC B0 ;  /* 0x0000000000007941 */ /* 0x000fea0003800000 */
.L_x_1802:
[----:B------:R-:W-:-:S04]  /*4230*/  F2FP.BF16.PACK_AB R0, RZ, R0 ;  /* 0x00000000ff00723e */ /* 0x000fc800000010ff */
[----:B------:R-:W-:Y:S01]  /*4240*/  PRMT R24, R0, 0x7610, R24 ;  /* 0x0000761000187816 */ /* 0x000fe20000000018 */
[----:B------:R-:W-:Y:S05]  /*4250*/  BRA `(.L_x_1772) ;  /* 0x000001e000007947 */ /* 0x000fea0003800000 */
.L_x_1777:
        /* <DEDUP_REMOVED lines=21> */
.L_x_1801:
[----:B------:R-:W2:Y:S02]  /*43b0*/  LDG.E.64 R4, [R4.64] ;  /* 0x0000002404047981 */ /* 0x000ea4000c1e1b00 */
[----:B--2---:R-:W0:Y:S02]  /*43c0*/  I2F.U64 R0, R4 ;  /* 0x0000000400007312 */ /* 0x004e240000301000 */
[----:B0-----:R-:W-:-:S04]  /*43d0*/  F2FP.BF16.PACK_AB R0, RZ, R0 ;  /* 0x00000000ff00723e */ /* 0x001fc800000010ff */
[----:B------:R-:W-:Y:S01]  /*43e0*/  PRMT R24, R0, 0x7610, R24 ;  /* 0x0000761000187816 */ /* 0x000fe20000000018 */
[----:B------:R-:W-:Y:S05]  /*43f0*/  BRA `(.L_x_1772) ;  /* 0x0000004000007947 */ /* 0x000fea0003800000 */
.L_x_1800:
[----:B------:R-:W2:Y:S02]  /*4400*/  LDG.E R4, [R4.64] ;  /* 0x0000002404047981 */ /* 0x000ea4000c1e1900 */
[----:B--2---:R-:W0:Y:S02]  /*4410*/  I2F.U32 R0, R4 ;  /* 0x0000000400007306 */ /* 0x004e240000201000 */
[----:B0-----:R-:W-:-:S04]  /*4420*/  F2FP.BF16.PACK_AB R0, RZ, R0 ;  /* 0x00000000ff00723e */ /* 0x001fc800000010ff */
[----:B------:R-:W-:Y:S02]  /*4430*/  PRMT R24, R0, 0x7610, R24 ;  /* 0x0000761000187816 */ /* 0x000fe40000000018 */
.L_x_1772:
[----:B------:R-:W-:Y:S05]  /*4440*/  BSYNC B6 ;  /* 0x0000000000067941 */ /* 0x000fea0003800000 */
.L_x_1771:
[----:B------:R-:W-:Y:S01]  /*4450*/  ISETP.NE.AND P0, PT, R25, RZ, PT ;  /* 0x000000ff1900720c */ /* 0x000fe20003f05270 */
[----:B------:R-:W-:-:S12]  /*4460*/  BSSY B1, `(.L_x_1804) ;  /* 0x0000067000017945 */ /* 0x000fd80003800000 */
[----:B------:R-:W-:Y:S05]  /*4470*/  @P0 BRA `(.L_x_1805) ;  /* 0x0000065000000947 */ /* 0x000fea0003800000 */
        /* <DEDUP_REMOVED lines=36> */
.L_x_1811:
[----:B------:R-:W-:Y:S01]  /*46c0*/  FSETP.GEU.FTZ.AND P0, PT, R9, -R4, PT ;  /* 0x800000040900720b */ /* 0x000fe20003f1e000 */
[----:B------:R-:W-:-:S12]  /*46d0*/  FADD.FTZ R6, R6, -1 ;  /* 0xbf80000006067421 */ /* 0x000fd80000010000 */
[----:B------:R-:W-:Y:S02]  /*46e0*/  @!P0 FADD.FTZ R6, R6, -1 ;  /* 0xbf80000006068421 */ /* 0x000fe40000010000 */
.L_x_1810:
[----:B------:R-:W-:Y:S05]  /*46f0*/  BSYNC B2 ;  /* 0x0000000000027941 */ /* 0x000fea0003800000 */
.L_x_1809:
[----:B------:R-:W-:Y:S01]  /*4700*/  FFMA.FTZ R5, -R4, R6, R5 ;  /* 0x0000000604057223 */ /* 0x000fe20000010105 */
[----:B------:R-:W-:Y:S05]  /*4710*/  BRA `(.L_x_1807) ;  /* 0x000001f000007947 */ /* 0x000fea0003800000 */
.L_x_1808:
        /* <DEDUP_REMOVED lines=15> */
.L_x_1814:
        /* <DEDUP_REMOVED lines=13> */
.L_x_1813:
[----:B------:R-:W-:Y:S05]  /*48e0*/  BSYNC B2 ;  /* 0x0000000000027941 */ /* 0x000fea0003800000 */
.L_x_1812:
[----:B------:R-:W-:-:S04]  /*48f0*/  FMUL.FTZ R6, R6, 1.1920928955078125e-07 ;  /* 0x3400000006067820 */ /* 0x000fc80000410000 */
[----:B------:R-:W-:Y:S02]  /*4900*/  FMUL.FTZ R5, R11, R6 ;  /* 0x000000060b057220 */ /* 0x000fe40000410000 */
.L_x_1807:
[----:B------:R-:W-:Y:S05]  /*4910*/  BSYNC B0 ;  /* 0x0000000000007941 */ /* 0x000fea0003800000 */
.L_x_1806:
[C---:B------:R-:W-:Y:S02]  /*4920*/  FSETP.GTU.FTZ.AND P0, PT, |R5|.reuse, +INF , PT ;  /* 0x7f8000000500780b */ /* 0x040fe40003f1c200 */
        /* <DEDUP_REMOVED lines=26> */
.L_x_1805:
[----:B------:R-:W-:Y:S05]  /*4ad0*/  BSYNC B1 ;  /* 0x0000000000017941 */ /* 0x000fea0003800000 */
.L_x_1804:
[----:B-----5:R-:W1:Y:S01]  /*4ae0*/  S2R R23, SR_TID.X ;  /* 0x0000000000177919 */ /* 0x020e620000002100 */
[----:B------:R-:W-:Y:S01]  /*4af0*/  BSSY B1, `(.L_x_1815) ;  /* 0x0000069000017945 */ /* 0x000fe20003800000 */
[----:B-1----:R-:W-:-:S04]  /*4b00*/  IADD3 R3, R23, 0x80, RZ ;  /* 0x0000008017037810 */ /* 0x002fc80007ffe0ff */
[----:B------:R-:W-:-:S13]  /*4b10*/  ISETP.GE.AND P0, PT, R3, R22, PT ;  /* 0x000000160300720c */ /* 0x000fda0003f06270 */
[----:B------:R-:W-:Y:S05]  /*4b20*/  @P0 BRA `(.L_x_1816) ;  /* 0x0000065000000947 */ /* 0x000fea0003800000 */
[----:B------:R-:W-:Y:S01]  /*4b30*/  ULDC.U16 UR4, c[0x0][0x166] ;  /* 0x0000598000047ab9 */ /* 0x000fe20000000400 */
[----:B0-----:R-:W-:Y:S01]  /*4b40*/  PRMT R5, RZ, 0x5410, R19 ;  /* 0x00005410ff057816 */ /* 0x001fe20000000013 */
        /* <DEDUP_REMOVED lines=34> */
.L_x_1822:
[----:B------:R-:W-:Y:S01]  /*4d70*/  FSETP.GEU.FTZ.AND P0, PT, R9, -R10, PT ;  /* 0x8000000a0900720b */ /* 0x000fe20003f1e000 */
[----:B------:R-:W-:-:S12]  /*4d80*/  FADD.FTZ R7, R7, -1 ;  /* 0xbf80000007077421 */ /* 0x000fd80000010000 */
[----:B------:R-:W-:Y:S02]  /*4d90*/  @!P0 FADD.FTZ R7, R7, -1 ;  /* 0xbf80000007078421 */ /* 0x000fe40000010000 */
.L_x_1821:
[----:B------:R-:W-:Y:S05]  /*4da0*/  BSYNC B2 ;  /* 0x0000000000027941 */ /* 0x000fea0003800000 */
.L_x_1820:
[----:B------:R-:W-:Y:S01]  /*4db0*/  FFMA.FTZ R6, -R10, R7, R6 ;  /* 0x000000070a067223 */ /* 0x000fe20000010106 */
[----:B------:R-:W-:Y:S05]  /*4dc0*/  BRA `(.L_x_1818) ;  /* 0x000001f000007947 */ /* 0x000fea0003800000 */
.L_x_1819:
        /* <DEDUP_REMOVED lines=15> */
.L_x_1825:
        /* <DEDUP_REMOVED lines=13> */
.L_x_1824:
[----:B------:R-:W-:Y:S05]  /*4f90*/  BSYNC B2 ;  /* 0x0000000000027941 */ /* 0x000fea0003800000 */
.L_x_1823:
[----:B------:R-:W-:-:S04]  /*4fa0*/  FMUL.FTZ R7, R7, 1.1920928955078125e-07 ;  /* 0x3400000007077820 */ /* 0x000fc80000410000 */
[----:B------:R-:W-:Y:S02]  /*4fb0*/  FMUL.FTZ R6, R6, R7 ;  /* 0x0000000706067220 */ /* 0x000fe40000410000 */
.L_x_1818:
[----:B------:R-:W-:Y:S05]  /*4fc0*/  BSYNC B0 ;  /* 0x0000000000007941 */ /* 0x000fea0003800000 */
.L_x_1817:
[C---:B------:R-:W-:Y:S01]  /*4fd0*/  FSETP.GTU.FTZ.AND P0, PT, |R6|.reuse, +INF , PT ;  /* 0x7f8000000600780b */ /* 0x040fe20003f1c200 */
[----:B------:R-:W1:Y:S01]  /*4fe0*/  MUFU.RCP R7, R0 ;  /* 0x0000000000077308 */ /* 0x000e620000001000 */
[----:B------:R-:W-:Y:S02]  /*4ff0*/  LOP3.LUT R5, R6, 0x80000000, R5, 0xb8, !PT ;  /* 0x8000000006057812 */ /* 0x000fe400078eb805 */
[----:B------:R-:W-:Y:S02]  /*5000*/  FSETP.GEU.FTZ.AND P2, PT, R0, RZ, PT ;  /* 0x000000ff0000720b */ /* 0x000fe40003f5e000 */
[----:B------:R-:W-:Y:S02]  /*5010*/  FSEL R5, R6, R5, P0 ;  /* 0x0000000506057208 */ /* 0x000fe40000000000 */
        /* <DEDUP_REMOVED lines=22> */
.L_x_1816:
[----:B------:R-:W-:Y:S05]  /*5180*/  BSYNC B1 ;  /* 0x0000000000017941 */ /* 0x000fea0003800000 */
.L_x_1815:
[----:B0-----:R-:W-:Y:S01]  /*5190*/  IADD3 R5, R23, 0x100, RZ ;  /* 0x0000010017057810 */ /* 0x001fe20007ffe0ff */
[----:B------:R-:W-:Y:S03]  /*51a0*/  BSSY B1, `(.L_x_1826) ;  /* 0x0000068000017945 */ /* 0x000fe60003800000 */
[----:B------:R-:W-:-:S13]  /*51b0*/  ISETP.GE.AND P0, PT, R5, R22, PT ;  /* 0x000000160500720c */ /* 0x000fda0003f06270 */
[----:B------:R-:W-:Y:S05]  /*51c0*/  @P0 BRA `(.L_x_1827) ;  /* 0x0000065000000947 */ /* 0x000fea0003800000 */
[----:B------:R-:W-:Y:S01]  /*51d0*/  ULDC.U16 UR4, c[0x0][0x166] ;  /* 0x0000598000047ab9 */ /* 0x000fe20000000400 */
[----:B------:R-:W-:Y:S01]  /*51e0*/  PRMT R5, RZ, 0x5410, R2 ;  /* 0x00005410ff057816 */ /* 0x000fe20000000002 */
        /* <DEDUP_REMOVED lines=34> */
.L_x_1833:
[----:B------:R-:W-:Y:S01]  /*5410*/  FSETP.GEU.FTZ.AND P0, PT, R9, -R10, PT ;  /* 0x8000000a0900720b */ /* 0x000fe20003f1e000 */
[----:B------:R-:W-:-:S12]  /*5420*/  FADD.FTZ R7, R7, -1 ;  /* 0xbf80000007077421 */ /* 0x000fd80000010000 */
[----:B------:R-:W-:Y:S02]  /*5430*/  @!P0 FADD.FTZ R7, R7, -1 ;  /* 0xbf80000007078421 */ /* 0x000fe40000010000 */
.L_x_1832:
[----:B------:R-:W-:Y:S05]  /*5440*/  BSYNC B2 ;  /* 0x0000000000027941 */ /* 0x000fea0003800000 */
.L_x_1831:
[----:B------:R-:W-:Y:S01]  /*5450*/  FFMA.FTZ R6, -R10, R7, R6 ;  /* 0x000000070a067223 */ /* 0x000fe20000010106 */
[----:B------:R-:W-:Y:S05]  /*5460*/  BRA `(.L_x_1829) ;  /* 0x000001f000007947 */ /* 0x000fea0003800000 */
.L_x_1830:
        /* <DEDUP_REMOVED lines=15> */
.L_x_1836:
        /* <DEDUP_REMOVED lines=13> */
.L_x_1835:
[----:B------:R-:W-:Y:S05]  /*5630*/  BSYNC B2 ;  /* 0x0000000000027941 */ /* 0x000fea0003800000 */
.L_x_1834:
[----:B------:R-:W-:-:S04]  /*5640*/  FMUL.FTZ R7, R7, 1.1920928955078125e-07 ;  /* 0x3400000007077820 */ /* 0x000fc80000410000 */
[----:B------:R-:W-:Y:S02]  /*5650*/  FMUL.FTZ R6, R6, R7 ;  /* 0x0000000706067220 */ /* 0x000fe40000410000 */
.L_x_1829:
[----:B------:R-:W-:Y:S05]  /*5660*/  BSYNC B0 ;  /* 0x0000000000007941 */ /* 0x000fea0003800000 */
.L_x_1828:
[C---:B------:R-:W-:Y:S02]  /*5670*/  FSETP.GTU.FTZ.AND P0, PT, |R6|.reuse, +INF , PT ;  /* 0x7f8000000600780b */ /* 0x040fe40003f1c200 */
        /* <DEDUP_REMOVED lines=26> */
.L_x_1827:
[----:B------:R-:W-:Y:S05]  /*5820*/  BSYNC B1 ;  /* 0x0000000000017941 */ /* 0x000fea0003800000 */
.L_x_1826:
[----:B------:R-:W-:Y:S01]  /*5830*/  IADD3 R5, R23, 0x180, RZ ;  /* 0x0000018017057810 */ /* 0x000fe20007ffe0ff */
        /* <DEDUP_REMOVED lines=23> */
[----:B-1----:R-:W-:-:S05]  /*59b0*/  FMUL.FTZ R6, R2, R7 ;  /* 0x0000000702067220 */ /* 0x002fca0000410000 */
        /* <DEDUP_REMOVED lines=15> */
.L_x_1844:
[----:B------:R-:W-:Y:S01]  /*5ab0*/  FSETP.GEU.FTZ.AND P0, PT, R9, -R8, PT ;  /* 0x800000080900720b */ /* 0x000fe20003f1e000 */
[----:B------:R-:W-:-:S12]  /*5ac0*/  FADD.FTZ R7, R7, -1 ;  /* 0xbf80000007077421 */ /* 0x000fd80000010000 */
[----:B------:R-:W-:Y:S02]  /*5ad0*/  @!P0 FADD.FTZ R7, R7, -1 ;  /* 0xbf80000007078421 */ /* 0x000fe40000010000 */
.L_x_1843:
[----:B------:R-:W-:Y:S05]  /*5ae0*/  BSYNC B2 ;  /* 0x0000000000027941 */ /* 0x000fea0003800000 */
.L_x_1842:
[----:B------:R-:W-:Y:S01]  /*5af0*/  FFMA.FTZ R2, -R8, R7, R2 ;  /* 0x0000000708027223 */ /* 0x000fe20000010102 */
[----:B------:R-:W-:Y:S05]  /*5b00*/  BRA `(.L_x_1840) ;  /* 0x000001f000007947 */ /* 0x000fea0003800000 */
.L_x_1841:
        /* <DEDUP_REMOVED lines=14> */
[----:B------:R1:W2:Y:S03]  /*5bf0*/  MUFU.RCP R13, R11 ;  /* 0x0000000b000d7308 */ /* 0x0002a60000001000 */
.L_x_1847:
[----:B------:R-:W-:-:S05]  /*5c00*/  IMNMX.U32 R8, R7, 0xb800000, PT ;  /* 0x0b80000007087817 */ /* 0x000fca0003800000 */
[----:B------:R-:W-:Y:S02]  /*5c10*/  IMAD.IADD R6, R8, 0x1, R6 ;  /* 0x0000000108067824 */ /* 0x000fe400078e0206 */
[----:B------:R-:W-:Y:S02]  /*5c20*/  IMAD.IADD R7, R7, 0x1, -R8 ;  /* 0x0000000107077824 */ /* 0x000fe400078e0a08 */
[----:B--2---:R-:W-:-:S03]  /*5c30*/  FFMA.FTZ R9, R13, R6, -RZ ;  /* 0x000000060d097223 */ /* 0x004fc600000108ff */
[----:B------:R-:W-:Y:S01]  /*5c40*/  ISETP.NE.AND P1, PT, R7, RZ, PT ;  /* 0x000000ff0700720c */ /* 0x000fe20003f25270 */
[----:B------:R-:W-:-:S04]  /*5c50*/  FFMA.FTZ R10, -R11, R9, R6 ;  /* 0x000000090b0a7223 */ /* 0x000fc80000010106 */
[----:B------:R-:W-:-:S04]  /*5c60*/  FFMA.FTZ R9, R13, R10, R9 ;  /* 0x0000000a0d097223 */ /* 0x000fc80000010009 */
[----:B------:R-:W-:-:S04]  /*5c70*/  FFMA.FTZ R10, -R11, R9, R6 ;  /* 0x000000090b0a7223 */ /* 0x000fc80000010106 */
[----:B------:R-:W-:-:S04]  /*5c80*/  FFMA.FTZ.RZ R10, R13, R10, R9 ;  /* 0x0000000a0d0a7223 */ /* 0x000fc8000001c009 */
[----:B------:R-:W2:Y:S02]  /*5c90*/  FRND.TRUNC R9, R10 ;  /* 0x0000000a00097307 */ /* 0x000ea4000020d000 */
[----:B--2---:R-:W-:-:S05]  /*5ca0*/  FFMA.FTZ R6, -R11, R9, R6 ;  /* 0x000000090b067223 */ /* 0x004fca0000010106 */
[----:B------:R-:W-:-:S13]  /*5cb0*/  ISETP.NE.AND P0, PT, R6, RZ, PT ;  /* 0x000000ff0600720c */ /* 0x000fda0003f05270 */
[----:B------:R-:W-:Y:S05]  /*5cc0*/  @P0 BRA P1, `(.L_x_1847) ;  /* 0xffffff3000000947 */ /* 0x000fea000083ffff */
.L_x_1846:
[----:B------:R-:W-:Y:S05]  /*5cd0*/  BSYNC B2 ;  /* 0x0000000000027941 */ /* 0x000fea0003800000 */
.L_x_1845:
[----:B------:R-:W-:-:S04]  /*5ce0*/  FMUL.FTZ R7, R6, 1.1920928955078125e-07 ;  /* 0x3400000006077820 */ /* 0x000fc80000410000 */
[----:B------:R-:W-:Y:S02]  /*5cf0*/  FMUL.FTZ R2, R2, R7 ;  /* 0x0000000702027220 */ /* 0x000fe40000410000 */
.L_x_1840:
[----:B------:R-:W-:Y:S05]  /*5d00*/  BSYNC B0 ;  /* 0x0000000000007941 */ /* 0x000fea0003800000 */
.L_x_1839:
[C---:B------:R-:W-:Y:S01]  /*5d10*/  FSETP.GTU.FTZ.AND P0, PT, |R2|.reuse, +INF , PT ;  /* 0x7f8000000200780b */ /* 0x040fe20003f1c200 */
[----:B------:R-:W2:Y:S01]  /*5d20*/  MUFU.RCP R6, R0 ;  /* 0x0000000000067308 */ /* 0x000ea20000001000 */
        /* <DEDUP_REMOVED lines=8> */
[----:B--2---:R-:W-:-:S12]  /*5db0*/  FMUL.FTZ R5, R5, R6 ;  /* 0x0000000605057220 */ /* 0x004fd80000410000 */
        /* <DEDUP_REMOVED lines=16> */
.L_x_1838:
[----:B------:R-:W-:Y:S05]  /*5ec0*/  BSYNC B1 ;  /* 0x0000000000017941 */ /* 0x000fea0003800000 */
.L_x_1837:
[----:B------:R-:W2:Y:S01]  /*5ed0*/  LDC.U8 R17, c[0x0][0x184] ;  /* 0x00006100ff117b82 */ /* 0x000ea20000000000 */
[----:B------:R-:W-:Y:S01]  /*5ee0*/  ISETP.GE.AND P0, PT, R23, R22, PT ;  /* 0x000000161700720c */ /* 0x000fe20003f06270 */
[----:B------:R-:W-:Y:S01]  /*5ef0*/  BSSY B7, `(.L_x_1848) ;  /* 0x0000316000077945 */ /* 0x000fe20003800000 */
[----:B------:R-:W-:Y:S11]  /*5f00*/  BSSY B6, `(.L_x_1849) ;  /* 0x0000217000067945 */ /* 0x000ff60003800000 */
[----:B------:R-:W-:Y:S05]  /*5f10*/  @P0 BRA `(.L_x_1850) ;  /* 0x0000212000000947 */ /* 0x000fea0003800000 */
[----:B------:R-:W-:Y:S01]  /*5f20*/  IMAD R0, R16, 0x200, R23 ;  /* 0x0000020010007824 */ /* 0x000fe200078e0217 */
[----:B--2---:R-:W-:-:S03]  /*5f30*/  PRMT R2, R17, 0x9910, RZ ;  /* 0x0000991011027816 */ /* 0x004fc600000000ff */
        /* <DEDUP_REMOVED lines=14> */
[----:B------:R-:W-:Y:S01]  /*6020*/  PRMT R4, RZ, 0x5410, R4 ;  /* 0x00005410ff047816 */ /* 0x000fe20000000004 */
[----:B------:R-:W-:-:S03]  /*6030*/  IMAD.MOV.U32 R23, RZ, RZ, R3 ;  /* 0x000000ffff177224 */ /* 0x000fc600078e0003 */
[----:B------:R-:W2:Y:S02]  /*6040*/  F2I.FTZ.TRUNC.NTZ R5, R4 ;  /* 0x0000000400057305 */ /* 0x000ea4000021f100 */
[----:B--2---:R2:W-:Y:S01]  /*6050*/  STG.E.U8 [R8.64], R5 ;  /* 0x0000000508007986 */ /* 0x0045e2000c101124 */
[----:B------:R-:W-:Y:S05]  /*6060*/  BRA `(.L_x_1856) ;  /* 0x00000fd000007947 */ /* 0x000fea0003800000 */
.L_x_1854:
[----:B------:R-:W-:Y:S01]  /*6070*/  PRMT R5, RZ, 0x5410, R4 ;  /* 0x00005410ff057816 */ /* 0x000fe20000000004 */
[----:B------:R-:W-:-:S05]  /*6080*/  IMAD.MOV.U32 R23, RZ, RZ, R3 ;  /* 0x000000ffff177224 */ /* 0x000fca00078e0003 */
[----:B------:R-:W2:Y:S02]  /*6090*/  F2I.S64.TRUNC R4, R5 ;  /* 0x0000000500047311 */ /* 0x000ea4000020d900 */
[----:B--2---:R2:W-:Y:S01]  /*60a0*/  STG.E.U8 [R8.64], R4 ;  /* 0x0000000408007986 */ /* 0x0045e2000c101124 */
[----:B------:R-:W-:Y:S05]  /*60b0*/  BRA `(.L_x_1856) ;  /* 0x00000f8000007947 */ /* 0x000fea0003800000 */
.L_x_1853:
[----:B------:R-:W-:-:S13]  /*60c0*/  ISETP.NE.AND P0, PT, R0, 0x2, PT ;  /* 0x000000020000780c */ /* 0x000fda0003f05270 */
[----:B------:R-:W-:Y:S05]  /*60d0*/  @!P0 BRA `(.L_x_1857) ;  /* 0x000000e000008947 */ /* 0x000fea0003800000 */
[----:B------:R-:W-:-:S13]  /*60e0*/  ISETP.NE.AND P0, PT, R0, 0x3, PT ;  /* 0x000000030000780c */ /* 0x000fda0003f05270 */
[----:B------:R-:W-:Y:S05]  /*60f0*/  @!P0 BRA `(.L_x_1858) ;  /* 0x0000007000008947 */ /* 0x000fea0003800000 */
[----:B------:R-:W-:-:S13]  /*6100*/  ISETP.NE.AND P0, PT, R0, 0x4, PT ;  /* 0x000000040000780c */ /* 0x000fda0003f05270 */
[----:B------:R-:W-:Y:S05]  /*6110*/  @P0 BRA `(.L_x_1855) ;  /* 0x00000d4000000947 */ /* 0x000fea0003800000 */
[----:B------:R-:W-:Y:S01]  /*6120*/  PRMT R4, RZ, 0x5410, R4 ;  /* 0x00005410ff047816 */ /* 0x000fe20000000004 */
[----:B------:R-:W-:-:S05]  /*6130*/  IMAD.MOV.U32 R23, RZ, RZ, R3 ;  /* 0x000000ffff177224 */ /* 0x000fca00078e0003 */
[----:B------:R-:W2:Y:S02]  /*6140*/  F2I.S64.TRUNC R4, R4 ;  /* 0x0000000400047311 */ /* 0x000ea4000020d900 */
[----:B--2---:R2:W-:Y:S01]  /*6150*/  STG.E.64 [R8.64], R4 ;  /* 0x0000000408007986 */ /* 0x0045e2000c101b24 */
[----:B------:R-:W-:Y:S05]  /*6160*/  BRA `(.L_x_1856) ;  /* 0x00000ed000007947 */ /* 0x000fea0003800000 */
.L_x_1858:
[----:B------:R-:W-:Y:S01]  /*6170*/  PRMT R4, RZ, 0x5410, R4 ;  /* 0x00005410ff047816 */ /* 0x000fe20000000004 */
[----:B------:R-:W-:-:S03]  /*6180*/  IMAD.MOV.U32 R23, RZ, RZ, R3 ;  /* 0x000000ffff177224 */ /* 0x000fc600078e0003 */
[----:B------:R-:W2:Y:S02]  /*6190*/  F2I.FTZ.TRUNC.NTZ R5, R4 ;  /* 0x0000000400057305 */ /* 0x000ea4000021f100 */
[----:B--2---:R2:W-:Y:S01]  /*61a0*/  STG.E [R8.64], R5 ;  /* 0x0000000508007986 */ /* 0x0045e2000c101924 */
[----:B------:R-:W-:Y:S05]  /*61b0*/  BRA `(.L_x_1856) ;  /* 0x00000e8000007947 */ /* 0x000fea0003800000 */
.L_x_1857:
[----:B------:R-:W-:Y:S01]  /*61c0*/  PRMT R4, RZ, 0x5410, R4 ;  /* 0x00005410ff047816 */ /* 0x000fe20000000004 */
[----:B------:R-:W-:-:S03]  /*61d0*/  IMAD.MOV.U32 R23, RZ, RZ, R3 ;  /* 0x000000ffff177224 */ /* 0x000fc600078e0003 */
[----:B------:R-:W2:Y:S02]  /*61e0*/  F2I.FTZ.TRUNC.NTZ R5, R4 ;  /* 0x0000000400057305 */ /* 0x000ea4000021f100 */
[----:B--2---:R2:W-:Y:S01]  /*61f0*/  STG.E.U16 [R8.64], R5 ;  /* 0x0000000508007986 */ /* 0x0045e2000c101524 */
[----:B------:R-:W-:Y:S05]  /*6200*/  BRA `(.L_x_1856) ;  /* 0x00000e3000007947 */ /* 0x000fea0003800000 */
.L_x_1852:
[----:B------:R-:W-:-:S13]  /*6210*/  ISETP.GT.AND P0, PT, R0, 0x6, PT ;  /* 0x000000060000780c */ /* 0x000fda0003f04270 */
[----:B------:R-:W-:Y:S05]  /*6220*/  @P0 BRA `(.L_x_1859) ;  /* 0x000000d000000947 */ /* 0x000fea0003800000 */
[----:B------:R-:W-:-:S13]  /*6230*/  ISETP.NE.AND P0, PT, R0, 0x5, PT ;  /* 0x000000050000780c */ /* 0x000fda0003f05270 */
[----:B------:R-:W-:Y:S05]  /*6240*/  @!P0 BRA `(.L_x_1860) ;  /* 0x0000006000008947 */ /* 0x000fea0003800000 */
[----:B------:R-:W-:-:S13]  /*6250*/  ISETP.NE.AND P0, PT, R0, 0x6, PT ;  /* 0x000000060000780c */ /* 0x000fda0003f05270 */
[----:B------:R-:W-:Y:S05]  /*6260*/  @P0 BRA `(.L_x_1855) ;  /* 0x00000bf000000947 */ /* 0x000fea0003800000 */
[----:B------:R-:W-:Y:S01]  /*6270*/  PRMT R5, RZ, 0x5410, R4 ;  /* 0x00005410ff057816 */ /* 0x000fe20000000004 */
[----:B------:R-:W-:-:S04]  /*6280*/  IMAD.MOV.U32 R23, RZ, RZ, R3 ;  /* 0x000000ffff177224 */ /* 0x000fc800078e0003 */
[----:B------:R2:W-:Y:S01]  /*6290*/  STG.E [R8.64], R5 ;  /* 0x0000000508007986 */ /* 0x0005e2000c101924 */
[----:B------:R-:W-:Y:S05]  /*62a0*/  BRA `(.L_x_1856) ;  /* 0x00000d9000007947 */ /* 0x000fea0003800000 */
.L_x_1860:
[----:B------:R-:W-:Y:S01]  /*62b0*/  PRMT R0, RZ, 0x5410, R4 ;  /* 0x00005410ff007816 */ /* 0x000fe20000000004 */
[----:B------:R-:W-:-:S03]  /*62c0*/  IMAD.MOV.U32 R23, RZ, RZ, R3 ;  /* 0x000000ffff177224 */ /* 0x000fc600078e0003 */
[----:B------:R-:W-:-:S05]  /*62d0*/  F2FP.PACK_AB R0, RZ, R0 ;  /* 0x00000000ff00723e */ /* 0x000fca00000000ff */
[----:B------:R2:W-:Y:S01]  /*62e0*/  STG.E.U16 [R8.64], R0 ;  /* 0x0000000008007986 */ /* 0x0005e2000c101524 */
[----:B------:R-:W-:Y:S05]  /*62f0*/  BRA `(.L_x_1856) ;  /* 0x00000d4000007947 */ /* 0x000fea0003800000 */
.L_x_1859:
[----:B------:R-:W-:-:S13]  /*6300*/  ISETP.NE.AND P0, PT, R0, 0x7, PT ;  /* 0x000000070000780c */ /* 0x000fda0003f05270 */
[----:B------:R-:W-:Y:S05]  /*6310*/  @!P0 BRA `(.L_x_1861) ;  /* 0x000000f000008947 */ /* 0x000fea0003800000 */
[----:B------:R-:W-:-:S13]  /*6320*/  ISETP.NE.AND P0, PT, R0, 0x8, PT ;  /* 0x000000080000780c */ /* 0x000fda0003f05270 */
[----:B------:R-:W-:Y:S05]  /*6330*/  @!P0 BRA `(.L_x_1862) ;  /* 0x0000007000008947 */ /* 0x000fea0003800000 */
[----:B------:R-:W-:-:S13]  /*6340*/  ISETP.NE.AND P0, PT, R0, 0x9, PT ;  /* 0x000000090000780c */ /* 0x000fda0003f05270 */
[----:B------:R-:W-:Y:S05]  /*6350*/  @P0 BRA `(.L_x_1855) ;  /* 0x00000b0000000947 */ /* 0x000fea0003800000 */
[----:B------:R-:W-:Y:S01]  /*6360*/  IMAD.MOV.U32 R5, RZ, RZ, RZ ;  /* 0x000000ffff057224 */ /* 0x000fe200078e00ff */
[----:B------:R-:W-:Y:S01]  /*6370*/  PRMT R4, RZ, 0x5410, R4 ;  /* 0x00005410ff047816 */ /* 0x000fe20000000004 */
[----:B------:R-:W-:-:S04]  /*6380*/  IMAD.MOV.U32 R23, RZ, RZ, R3 ;  /* 0x000000ffff177224 */ /* 0x000fc800078e0003 */
[----:B------:R2:W-:Y:S01]  /*6390*/  STG.E.64 [R8.64], R4 ;  /* 0x0000000408007986 */ /* 0x0005e2000c101b24 */
[----:B------:R-:W-:Y:S05]  /*63a0*/  BRA `(.L_x_1856) ;  /* 0x00000c9000007947 */ /* 0x000fea0003800000 */
.L_x_1862:
[----:B------:R-:W-:Y:S01]  /*63b0*/  PRMT R4, RZ, 0x5410, R4 ;  /* 0x00005410ff047816 */ /* 0x000fe20000000004 */
[----:B------:R-:W-:-:S03]  /*63c0*/  IMAD.MOV.U32 R23, RZ, RZ, R3 ;  /* 0x000000ffff177224 */ /* 0x000fc600078e0003 */
[----:B------:R-:W-:-:S04]  /*63d0*/  F2FP.PACK_AB R5, RZ, R4 ;  /* 0x00000004ff05723e */ /* 0x000fc800000000ff */
[----:B------:R-:W-:-:S05]  /*63e0*/  PRMT R5, R5, 0x5410, RZ ;  /* 0x0000541005057816 */ /* 0x000fca00000000ff */
[----:B------:R2:W-:Y:S01]  /*63f0*/  STG.E [R8.64], R5 ;  /* 0x0000000508007986 */ /* 0x0005e2000c101924 */
[----:B------:R-:W-:Y:S05]  /*6400*/  BRA `(.L_x_1856) ;  /* 0x00000c3000007947 */ /* 0x000fea0003800000 */
.L_x_1861:
[----:B------:R-:W-:Y:S01]  /*6410*/  PRMT R4, RZ, 0x5410, R4 ;  /* 0x00005410ff047816 */ /* 0x000fe20000000004 */
[----:B------:R-:W-:-:S04]  /*6420*/  IMAD.MOV.U32 R23, RZ, RZ, R3 ;  /* 0x000000ffff177224 */ /* 0x000fc800078e0003 */
[----:B------:R-:W-:-:S06]  /*6430*/  FMUL.FTZ R4, R4, 1 ;  /* 0x3f80000004047820 */ /* 0x000fcc0000410000 */
[----:B------:R-:W2:Y:S02]  /*6440*/  F2F.F64.F32 R4, R4 ;  /* 0x0000000400047310 */ /* 0x000ea40000201800 */
[----:B--2---:R2:W-:Y:S01]  /*6450*/  STG.E.64 [R8.64], R4 ;  /* 0x0000000408007986 */ /* 0x0045e2000c101b24 */
[----:B------:R-:W-:Y:S05]  /*6460*/  BRA `(.L_x_1856) ;  /* 0x00000bd000007947 */ /* 0x000fea0003800000 */
.L_x_1851:
        /* <DEDUP_REMOVED lines=8> */
[----:B------:R-:W-:Y:S01]  /*64f0*/  PRMT R4, RZ, 0x5410, R4 ;  /* 0x00005410ff047816 */ /* 0x000fe20000000004 */
[----:B------:R-:W-:-:S03]  /*6500*/  IMAD.MOV.U32 R23, RZ, RZ, R3 ;  /* 0x000000ffff177224 */ /* 0x000fc600078e0003 */
[----:B------:R-:W-:-:S04]  /*6510*/  FSETP.NEU.FTZ.AND P0, PT, R4, RZ, PT ;  /* 0x000000ff0400720b */ /* 0x000fc80003f1d000 */
[----:B------:R-:W-:-:S05]  /*6520*/  SEL R5, RZ, 0x1, !P0 ;  /* 0x00000001ff057807 */ /* 0x000fca0004000000 */
[----:B------:R2:W-:Y:S01]  /*6530*/  STG.E.U8 [R8.64], R5 ;  /* 0x0000000508007986 */ /* 0x0005e2000c101124 */
[----:B------:R-:W-:Y:S05]  /*6540*/  BRA `(.L_x_1856) ;  /* 0x00000af000007947 */ /* 0x000fea0003800000 */
.L_x_1865:
[----:B------:R-:W-:Y:S01]  /*6550*/  PRMT R4, RZ, 0x5410, R4 ;  /* 0x00005410ff047816 */ /* 0x000fe20000000004 */
[----:B------:R-:W-:Y:S01]  /*6560*/  CS2R R6, SRZ ;  /* 0x0000000000067805 */ /* 0x000fe2000001ff00 */
[----:B------:R-:W-:-:S03]  /*6570*/  IMAD.MOV.U32 R23, RZ, RZ, R3 ;  /* 0x000000ffff177224 */ /* 0x000fc600078e0003 */
[----:B------:R-:W-:-:S06]  /*6580*/  FMUL.FTZ R4, R4, 1 ;  /* 0x3f80000004047820 */ /* 0x000fcc0000410000 */
[----:B------:R-:W2:Y:S02]  /*6590*/  F2F.F64.F32 R4, R4 ;  /* 0x0000000400047310 */ /* 0x000ea40000201800 */
[----:B--2---:R2:W-:Y:S01]  /*65a0*/  STG.E.128 [R8.64], R4 ;  /* 0x0000000408007986 */ /* 0x0045e2000c101d24 */
[----:B------:R-:W-:Y:S05]  /*65b0*/  BRA `(.L_x_1856) ;  /* 0x00000a8000007947 */ /* 0x000fea0003800000 */
.L_x_1864:
        /* <DEDUP_REMOVED lines=21> */
.L_x_1869:
[----:B------:R-:W-:Y:S05]  /*6710*/  BSYNC B0 ;  /* 0x0000000000007941 */ /* 0x000fea0003800000 */
.L_x_1868:
[----:B------:R-:W-:Y:S01]  /*6720*/  LOP3.LUT R5, R0, R5, RZ, 0xfc, !PT ;  /* 0x0000000500057212 */ /* 0x000fe200078efcff */
[----:B------:R-:W-:-:S04]  /*6730*/  IMAD.MOV.U32 R23, RZ, RZ, R3 ;  /* 0x000000ffff177224 */ /* 0x000fc800078e0003 */
[----:B------:R2:W-:Y:S01]  /*6740*/  STG.E.U8 [R8.64], R5 ;  /* 0x0000000508007986 */ /* 0x0005e2000c101124 */
[----:B------:R-:W-:Y:S05]  /*6750*/  BRA `(.L_x_1856) ;  /* 0x000008e000007947 */ /* 0x000fea0003800000 */
.L_x_1867:
        /* <DEDUP_REMOVED lines=13> */
.L_x_1871:
[----:B------:R-:W-:Y:S01]  /*6830*/  IMAD.MOV.U32 R0, RZ, RZ, 0x7f ;  /* 0x0000007fff007424 */ /* 0x000fe200078e00ff */
[----:B------:R-:W-:-:S04]  /*6840*/  ISETP.GT.U32.AND P0, PT, R2, 0x7f800000, PT ;  /* 0x7f8000000200780c */ /* 0x000fc80003f04070 */
[----:B------:R-:W-:-:S04]  /*6850*/  SEL R0, R0, 0x7c, P0 ;  /* 0x0000007c00007807 */ /* 0x000fc80000000000 */
.L_x_1872:
[----:B------:R-:W-:Y:S05]  /*6860*/  BSYNC B0 ;  /* 0x0000000000007941 */ /* 0x000fea0003800000 */
.L_x_1870:
[----:B------:R-:W-:Y:S01]  /*6870*/  LOP3.LUT R2, R5, 0x80000000, RZ, 0xc0, !PT ;  /* 0x8000000005027812 */ /* 0x000fe200078ec0ff */
[----:B------:R-:W-:-:S03]  /*6880*/  IMAD.MOV.U32 R23, RZ, RZ, R3 ;  /* 0x000000ffff177224 */ /* 0x000fc600078e0003 */
[----:B------:R-:W-:-:S04]  /*6890*/  SHF.R.U32.HI R5, RZ, 0x18, R2 ;  /* 0x00000018ff057819 */ /* 0x000fc80000011602 */
[----:B------:R-:W-:-:S05]  /*68a0*/  LOP3.LUT R5, R0, R5, RZ, 0xfc, !PT ;  /* 0x0000000500057212 */ /* 0x000fca00078efcff */
[----:B------:R2:W-:Y:S01]  /*68b0*/  STG.E.U8 [R8.64], R5 ;  /* 0x0000000508007986 */ /* 0x0005e2000c101124 */
[----:B------:R-:W-:Y:S05]  /*68c0*/  BRA `(.L_x_1856) ;  /* 0x0000077000007947 */ /* 0x000fea0003800000 */
.L_x_1866:
[----:B------:R2:W-:Y:S01]  /*68d0*/  STG.E.U16 [R8.64], R4 ;  /* 0x0000000408007986 */ /* 0x0005e2000c101524 */
[----:B------:R-:W-:Y:S01]  /*68e0*/  IMAD.MOV.U32 R23, RZ, RZ, R3 ;  /* 0x000000ffff177224 */ /* 0x000fe200078e0003 */
[----:B------:R-:W-:Y:S05]  /*68f0*/  BRA `(.L_x_1856) ;  /* 0x0000074000007947 */ /* 0x000fea0003800000 */
.L_x_1863:
        /* <DEDUP_REMOVED lines=10> */
[----:B------:R-:W2:Y:S02]  /*69a0*/  F2I.FTZ.U32.TRUNC.NTZ R5, R5 ;  /* 0x0000000500057305 */ /* 0x000ea4000021f000 */
[----:B--2---:R2:W-:Y:S01]  /*69b0*/  STG.E.U16 [R8.64], R5 ;  /* 0x0000000508007986 */ /* 0x0045e2000c101524 */
[----:B------:R-:W-:Y:S05]  /*69c0*/  BRA `(.L_x_1856) ;  /* 0x0000067000007947 */ /* 0x000fea0003800000 */
.L_x_1875:
        /* <DEDUP_REMOVED lines=17> */
.L_x_1878:
[----:B------:R-:W-:-:S04]  /*6ae0*/  LOP3.LUT R2, R5, 0x80000000, RZ, 0xc0, !PT ;  /* 0x8000000005027812 */ /* 0x000fc800078ec0ff */
[----:B------:R-:W-:-:S04]  /*6af0*/  SHF.R.U32.HI R5, RZ, 0x18, R2 ;  /* 0x00000018ff057819 */ /* 0x000fc80000011602 */
[----:B------:R-:W-:-:S04]  /*6b00*/  LOP3.LUT R0, R0, R5, RZ, 0xfc, !PT ;  /* 0x0000000500007212 */ /* 0x000fc800078efcff */
[----:B------:R-:W-:Y:S02]  /*6b10*/  PRMT R4, R0, 0x7610, R4 ;  /* 0x0000761000047816 */ /* 0x000fe40000000004 */
.L_x_1877:
[----:B------:R-:W-:Y:S05]  /*6b20*/  BSYNC B0 ;  /* 0x0000000000007941 */ /* 0x000fea0003800000 */
.L_x_1876:
[----:B------:R2:W-:Y:S01]  /*6b30*/  STG.E.U8 [R8.64], R4 ;  /* 0x0000000408007986 */ /* 0x0005e2000c101124 */
[----:B------:R-:W-:Y:S01]  /*6b40*/  IMAD.MOV.U32 R23, RZ, RZ, R3 ;  /* 0x000000ffff177224 */ /* 0x000fe200078e0003 */
[----:B------:R-:W-:Y:S05]  /*6b50*/  BRA `(.L_x_1856) ;  /* 0x000004e000007947 */ /* 0x000fea0003800000 */
.L_x_1874:
        /* <DEDUP_REMOVED lines=17> */
.L_x_1881:
[----:B------:R-:W-:-:S04]  /*6c70*/  LOP3.LUT R2, R5, 0x80000000, RZ, 0xc0, !PT ;  /* 0x8000000005027812 */ /* 0x000fc800078ec0ff */
[----:B------:R-:W-:-:S04]  /*6c80*/  SHF.R.U32.HI R5, RZ, 0x18, R2 ;  /* 0x00000018ff057819 */ /* 0x000fc80000011602 */
[----:B------:R-:W-:-:S04]  /*6c90*/  LOP3.LUT R0, R0, R5, RZ, 0xfc, !PT ;  /* 0x0000000500007212 */ /* 0x000fc800078efcff */
[----:B------:R-:W-:Y:S02]  /*6ca0*/  PRMT R4, R0, 0x7610, R4 ;  /* 0x0000761000047816 */ /* 0x000fe40000000004 */
.L_x_1880:
[----:B------:R-:W-:Y:S05]  /*6cb0*/  BSYNC B0 ;  /* 0x0000000000007941 */ /* 0x000fea0003800000 */
.L_x_1879:
[----:B------:R2:W-:Y:S01]  /*6cc0*/  STG.E.U8 [R8.64], R4 ;  /* 0x0000000408007986 */ /* 0x0005e2000c101124 */
[----:B------:R-:W-:Y:S01]  /*6cd0*/  IMAD.MOV.U32 R23, RZ, RZ, R3 ;  /* 0x000000ffff177224 */ /* 0x000fe200078e0003 */
[----:B------:R-:W-:Y:S05]  /*6ce0*/  BRA `(.L_x_1856) ;  /* 0x0000035000007947 */ /* 0x000fea0003800000 */
.L_x_1873:
[----:B------:R-:W-:-:S13]  /*6cf0*/  ISETP.NE.AND P0, PT, R0, 0x1c, PT ;  /* 0x0000001c0000780c */ /* 0x000fda0003f05270 */
[----:B------:R-:W-:Y:S05]  /*6d00*/  @!P0 BRA `(.L_x_1882) ;  /* 0x000002f000008947 */ /* 0x000fea0003800000 */
[----:B------:R-:W-:-:S13]  /*6d10*/  ISETP.NE.AND P0, PT, R0, 0x1d, PT ;  /* 0x0000001d0000780c */ /* 0x000fda0003f05270 */
[----:B------:R-:W-:Y:S05]  /*6d20*/  @!P0 BRA `(.L_x_1883) ;  /* 0x0000028000008947 */ /* 0x000fea0003800000 */
[----:B------:R-:W-:-:S13]  /*6d30*/  ISETP.NE.AND P0, PT, R0, 0x2c, PT ;  /* 0x0000002c0000780c */ /* 0x000fda0003f05270 */
[----:B------:R-:W-:Y:S05]  /*6d40*/  @P0 BRA `(.L_x_1855) ;  /* 0x0000011000000947 */ /* 0x000fea0003800000 */
[----:B------:R-:W-:Y:S01]  /*6d50*/  PRMT R5, RZ, 0x5410, R4 ;  /* 0x00005410ff057816 */ /* 0x000fe20000000004 */
        /* <DEDUP_REMOVED lines=16> */
.L_x_1855:
[----:B------:R-:W-:Y:S01]  /*6e60*/  MOV R2, 0x0 ;  /* 0x0000000000027802 */ /* 0x000fe20000000f00 */
[----:B------:R-:W-:Y:S02]  /*6e70*/  IMAD.MOV.U32 R4, RZ, RZ, c[0x4][0x178] ;  /* 0x01005e00ff047624 */ /* 0x000fe400078e00ff */
[----:B------:R-:W-:Y:S02]  /*6e80*/  IMAD.MOV.U32 R5, RZ, RZ, c[0x4][0x17c] ;  /* 0x01005f00ff057624 */ /* 0x000fe400078e00ff */
[----:B------:R-:W-:Y:S01]  /*6e90*/  IMAD.MOV.U32 R6, RZ, RZ, c[0x4][0x180] ;  /* 0x01006000ff067624 */ /* 0x000fe200078e00ff */
[----:B------:R-:W2:Y:S01]  /*6ea0*/  LDC.64 R2, c[0x4][R2] ;  /* 0x0100000002027b82 */ /* 0x000ea20000000a00 */
[----:B------:R-:W-:Y:S02]  /*6eb0*/  IMAD.MOV.U32 R7, RZ, RZ, c[0x4][0x184] ;  /* 0x01006100ff077624 */ /* 0x000fe400078e00ff */
[----:B------:R-:W-:-:S02]  /*6ec0*/  IMAD.MOV.U32 R8, RZ, RZ, 0x65 ;  /* 0x00000065ff087424 */ /* 0x000fc400078e00ff */
[----:B------:R-:W-:Y:S02]  /*6ed0*/  IMAD.MOV.U32 R10, RZ, RZ, c[0x4][0x90] ;  /* 0x01002400ff0a7624 */ /* 0x000fe400078e00ff */
[----:B-1----:R-:W-:Y:S02]  /*6ee0*/  IMAD.MOV.U32 R11, RZ, RZ, c[0x4][0x94] ;  /* 0x01002500ff0b7624 */ /* 0x002fe400078e00ff */
[----:B0-----:R-:W-:Y:S02]  /*6ef0*/  IMAD.MOV.U32 R12, RZ, RZ, 0x1 ;  /* 0x00000001ff0c7424 */ /* 0x001fe400078e00ff */
        /* <DEDUP_REMOVED lines=8> */
[----:B--2---:R-:W-:Y:S05]  /*6f80*/  CALL.ABS.NOINC R2 ;  /* 0x0000000002007343 */ /* 0x004fea0003c00000 */
[----:B------:R-:W-:Y:S01]  /*6f90*/  IADD3 R23, R23, 0x80, RZ ;  /* 0x0000008017177810 */ /* 0x000fe20007ffe0ff */
[----:B------:R-:W-:Y:S05]  /*6fa0*/  BRA `(.L_x_1856) ;  /* 0x0000009000007947 */ /* 0x000fea0003800000 */
.L_x_1883:
[----:B------:R-:W-:Y:S01]  /*6fb0*/  PRMT R4, RZ, 0x5410, R4 ;  /* 0x00005410ff047816 */ /* 0x000fe20000000004 */
[----:B------:R-:W-:-:S05]  /*6fc0*/  IMAD.MOV.U32 R23, RZ, RZ, R3 ;  /* 0x000000ffff177224 */ /* 0x000fca00078e0003 */
[----:B------:R-:W2:Y:S02]  /*6fd0*/  F2I.U64.TRUNC R4, R4 ;  /* 0x0000000400047311 */ /* 0x000ea4000020d800 */
[----:B--2---:R2:W-:Y:S01]  /*6fe0*/  STG.E.64 [R8.64], R4 ;  /* 0x0000000408007986 */ /* 0x0045e2000c101b24 */
[----:B------:R-:W-:Y:S05]  /*6ff0*/  BRA `(.L_x_1856) ;  /* 0x0000004000007947 */ /* 0x000fea0003800000 */
.L_x_1882:
[----:B------:R-:W-:Y:S01]  /*7000*/  PRMT R4, RZ, 0x5410, R4 ;  /* 0x00005410ff047816 */ /* 0x000fe20000000004 */
[----:B------:R-:W-:-:S03]  /*7010*/  IMAD.MOV.U32 R23, RZ, RZ, R3 ;  /* 0x000000ffff177224 */ /* 0x000fc600078e0003 */
[----:B------:R-:W2:Y:S02]  /*7020*/  F2I.FTZ.U32.TRUNC.NTZ R5, R4 ;  /* 0x0000000400057305 */ /* 0x000ea4000021f000 */
[----:B--2---:R2:W-:Y:S02]  /*7030*/  STG.E [R8.64], R5 ;  /* 0x0000000508007986 */ /* 0x0045e4000c101924 */
.L_x_1856:
[----:B------:R-:W-:-:S13]  /*7040*/  ISETP.GE.AND P0, PT, R23, R22, PT ;  /* 0x000000161700720c */ /* 0x000fda0003f06270 */
[----:B------:R-:W-:Y:S01]  /*7050*/  @P0 BREAK B6 ;  /* 0x0000000000060942 */ /* 0x000fe20003800000 */
[----:B------:R-:W-:Y:S05]  /*7060*/  @P0 BRA `(.L_x_1884) ;  /* 0x00001fe000000947 */ /* 0x000fea0003800000 */
[----:B--2---:R-:W-:Y:S01]  /*7070*/  IMAD R0, R16, 0x200, R23 ;  /* 0x0000020010007824 */ /* 0x004fe200078e0217 */
        /* <DEDUP_REMOVED lines=16> */
[----:B------:R-:W2:Y:S02]  /*7180*/  F2I.FTZ.TRUNC.NTZ R25, R25 ;  /* 0x0000001900197305 */ /* 0x000ea4000021f100 */
[----:B--2---:R2:W-:Y:S01]  /*7190*/  STG.E.U8 [R2.64], R25 ;  /* 0x0000001902007986 */ /* 0x0045e2000c101124 */
[----:B------:R-:W-:Y:S05]  /*71a0*/  BRA `(.L_x_1890) ;  /* 0x00000e8000007947 */ /* 0x000fea0003800000 */
.L_x_1888:
[----:B------:R-:W-:-:S06]  /*71b0*/  PRMT R5, RZ, 0x5410, R25 ;  /* 0x00005410ff057816 */ /* 0x000fcc0000000019 */
[----:B------:R-:W2:Y:S02]  /*71c0*/  F2I.S64.TRUNC R4, R5 ;  /* 0x0000000500047311 */ /* 0x000ea4000020d900 */
[----:B--2---:R2:W-:Y:S01]  /*71d0*/  STG.E.U8 [R2.64], R4 ;  /* 0x0000000402007986 */ /* 0x0045e2000c101124 */
[----:B------:R-:W-:Y:S05]  /*71e0*/  BRA `(.L_x_1890) ;  /* 0x00000e4000007947 */ /* 0x000fea0003800000 */
.L_x_1887:
[----:B------:R-:W-:-:S13]  /*71f0*/  ISETP.NE.AND P0, PT, R0, 0x2, PT ;  /* 0x000000020000780c */ /* 0x000fda0003f05270 */
[----:B------:R-:W-:Y:S05]  /*7200*/  @!P0 BRA `(.L_x_1891) ;  /* 0x000000c000008947 */ /* 0x000fea0003800000 */
[----:B------:R-:W-:-:S13]  /*7210*/  ISETP.NE.AND P0, PT, R0, 0x3, PT ;  /* 0x000000030000780c */ /* 0x000fda0003f05270 */
[----:B------:R-:W-:Y:S05]  /*7220*/  @!P0 BRA `(.L_x_1892) ;  /* 0x0000006000008947 */ /* 0x000fea0003800000 */
[----:B------:R-:W-:-:S13]  /*7230*/  ISETP.NE.AND P0, PT, R0, 0x4, PT ;  /* 0x000000040000780c */ /* 0x000fda0003f05270 */
[----:B------:R-:W-:Y:S05]  /*7240*/  @P0 BRA `(.L_x_1889) ;  /* 0x00000c3000000947 */ /* 0x000fea0003800000 */
[----:B------:R-:W-:-:S06]  /*7250*/  PRMT R4, RZ, 0x5410, R25 ;  /* 0x00005410ff047816 */ /* 0x000fcc0000000019 */
[----:B------:R-:W2:Y:S02]  /*7260*/  F2I.S64.TRUNC R4, R4 ;  /* 0x0000000400047311 */ /* 0x000ea4000020d900 */
[----:B--2---:R2:W-:Y:S01]  /*7270*/  STG.E.64 [R2.64], R4 ;  /* 0x0000000402007986 */ /* 0x0045e2000c101b24 */
[----:B------:R-:W-:Y:S05]  /*7280*/  BRA `(.L_x_1890) ;  /* 0x00000da000007947 */ /* 0x000fea0003800000 */
.L_x_1892:
[----:B------:R-:W-:-:S06]  /*7290*/  PRMT R25, RZ, 0x5410, R25 ;  /* 0x00005410ff197816 */ /* 0x000fcc0000000019 */
[----:B------:R-:W2:Y:S02]  /*72a0*/  F2I.FTZ.TRUNC.NTZ R25, R25 ;  /* 0x0000001900197305 */ /* 0x000ea4000021f100 */
[----:B--2---:R2:W-:Y:S01]  /*72b0*/  STG.E [R2.64], R25 ;  /* 0x0000001902007986 */ /* 0x0045e2000c101924 */
[----:B------:R-:W-:Y:S05]  /*72c0*/  BRA `(.L_x_1890) ;  /* 0x00000d6000007947 */ /* 0x000fea0003800000 */
.L_x_1891:
[----:B------:R-:W-:-:S06]  /*72d0*/  PRMT R25, RZ, 0x5410, R25 ;  /* 0x00005410ff197816 */ /* 0x000fcc0000000019 */
[----:B------:R-:W2:Y:S02]  /*72e0*/  F2I.FTZ.TRUNC.NTZ R25, R25 ;  /* 0x0000001900197305 */ /* 0x000ea4000021f100 */
[----:B--2---:R2:W-:Y:S01]  /*72f0*/  STG.E.U16 [R2.64], R25 ;  /* 0x0000001902007986 */ /* 0x0045e2000c101524 */
[----:B------:R-:W-:Y:S05]  /*7300*/  BRA `(.L_x_1890) ;  /* 0x00000d2000007947 */ /* 0x000fea0003800000 */
.L_x_1886:
        /* <DEDUP_REMOVED lines=9> */
.L_x_1894:
[----:B------:R-:W-:-:S04]  /*73a0*/  PRMT R0, RZ, 0x5410, R25 ;  /* 0x00005410ff007816 */ /* 0x000fc80000000019 */
[----:B------:R-:W-:-:S05]  /*73b0*/  F2FP.PACK_AB R0, RZ, R0 ;  /* 0x00000000ff00723e */ /* 0x000fca00000000ff */
[----:B------:R2:W-:Y:S01]  /*73c0*/  STG.E.U16 [R2.64], R0 ;  /* 0x0000000002007986 */ /* 0x0005e2000c101524 */
[----:B------:R-:W-:Y:S05]  /*73d0*/  BRA `(.L_x_1890) ;  /* 0x00000c5000007947 */ /* 0x000fea0003800000 */
.L_x_1893:
        /* <DEDUP_REMOVED lines=10> */
.L_x_1896:
[----:B------:R-:W-:-:S04]  /*7480*/  PRMT R25, RZ, 0x5410, R25 ;  /* 0x00005410ff197816 */ /* 0x000fc80000000019 */
[----:B------:R-:W-:-:S04]  /*7490*/  F2FP.PACK_AB R5, RZ, R25 ;  /* 0x00000019ff05723e */ /* 0x000fc800000000ff */
[----:B------:R-:W-:-:S05]  /*74a0*/  PRMT R5, R5, 0x5410, RZ ;  /* 0x0000541005057816 */ /* 0x000fca00000000ff */
[----:B------:R2:W-:Y:S01]  /*74b0*/  STG.E [R2.64], R5 ;  /* 0x0000000502007986 */ /* 0x0005e2000c101924 */
[----:B------:R-:W-:Y:S05]  /*74c0*/  BRA `(.L_x_1890) ;  /* 0x00000b6000007947 */ /* 0x000fea0003800000 */
.L_x_1895:
[----:B------:R-:W-:-:S05]  /*74d0*/  PRMT R4, RZ, 0x5410, R25 ;  /* 0x00005410ff047816 */ /* 0x000fca0000000019 */
[----:B------:R-:W-:-:S06]  /*74e0*/  FMUL.FTZ R4, R4, 1 ;  /* 0x3f80000004047820 */ /* 0x000fcc0000410000 */
[----:B------:R-:W2:Y:S02]  /*74f0*/  F2F.F64.F32 R4, R4 ;  /* 0x0000000400047310 */ /* 0x000ea40000201800 */
[----:B--2---:R2:W-:Y:S01]  /*7500*/  STG.E.64 [R2.64], R4 ;  /* 0x0000000402007986 */ /* 0x0045e2000c101b24 */
[----:B------:R-:W-:Y:S05]  /*7510*/  BRA `(.L_x_1890) ;  /* 0x00000b1000007947 */ /* 0x000fea0003800000 */
.L_x_1885:
        /* <DEDUP_REMOVED lines=13> */
.L_x_1899:
[----:B------:R-:W-:Y:S01]  /*75f0*/  PRMT R25, RZ, 0x5410, R25 ;  /* 0x00005410ff197816 */ /* 0x000fe20000000019 */
[----:B------:R-:W-:-:S04]  /*7600*/  CS2R R6, SRZ ;  /* 0x0000000000067805 */ /* 0x000fc8000001ff00 */
[----:B------:R-:W-:-:S06]  /*7610*/  FMUL.FTZ R4, R25, 1 ;  /* 0x3f80000019047820 */ /* 0x000fcc0000410000 */
[----:B------:R-:W2:Y:S02]  /*7620*/  F2F.F64.F32 R4, R4 ;  /* 0x0000000400047310 */ /* 0x000ea40000201800 */
[----:B--2---:R2:W-:Y:S01]  /*7630*/  STG.E.128 [R2.64], R4 ;  /* 0x0000000402007986 */ /* 0x0045e2000c101d24 */
[----:B------:R-:W-:Y:S05]  /*7640*/  BRA `(.L_x_1890) ;  /* 0x000009e000007947 */ /* 0x000fea0003800000 */
.L_x_1898:
        /* <DEDUP_REMOVED lines=21> */
.L_x_1903:
[----:B------:R-:W-:Y:S05]  /*77a0*/  BSYNC B0 ;  /* 0x0000000000007941 */ /* 0x000fea0003800000 */
.L_x_1902:
[----:B------:R-:W-:-:S05]  /*77b0*/  LOP3.LUT R5, R0, R5, RZ, 0xfc, !PT ;  /* 0x0000000500057212 */ /* 0x000fca00078efcff */
[----:B------:R2:W-:Y:S01]  /*77c0*/  STG.E.U8 [R2.64], R5 ;  /* 0x0000000502007986 */ /* 0x0005e2000c101124 */
[----:B------:R-:W-:Y:S05]  /*77d0*/  BRA `(.L_x_1890) ;  /* 0x0000085000007947 */ /* 0x000fea0003800000 */
.L_x_1901:
        /* <DEDUP_REMOVED lines=13> */
.L_x_1905:
[----:B------:R-:W-:Y:S01]  /*78b0*/  IMAD.MOV.U32 R0, RZ, RZ, 0x7f ;  /* 0x0000007fff007424 */ /* 0x000fe200078e00ff */
[----:B------:R-:W-:-:S04]  /*78c0*/  ISETP.GT.U32.AND P0, PT, R4, 0x7f800000, PT ;  /* 0x7f8000000400780c */ /* 0x000fc80003f04070 */
[----:B------:R-:W-:-:S04]  /*78d0*/  SEL R0, R0, 0x7c, P0 ;  /* 0x0000007c00007807 */ /* 0x000fc80000000000 */
.L_x_1906:
[----:B------:R-:W-:Y:S05]  /*78e0*/  BSYNC B0 ;  /* 0x0000000000007941 */ /* 0x000fea0003800000 */
.L_x_1904:
[----:B------:R-:W-:-:S04]  /*78f0*/  LOP3.LUT R4, R25, 0x80000000, RZ, 0xc0, !PT ;  /* 0x8000000019047812 */ /* 0x000fc800078ec0ff */
[----:B------:R-:W-:-:S04]  /*7900*/  SHF.R.U32.HI R5, RZ, 0x18, R4 ;  /* 0x00000018ff057819 */ /* 0x000fc80000011604 */
[----:B------:R-:W-:-:S05]  /*7910*/  LOP3.LUT R5, R0, R5, RZ, 0xfc, !PT ;  /* 0x0000000500057212 */ /* 0x000fca00078efcff */
[----:B------:R2:W-:Y:S01]  /*7920*/  STG.E.U8 [R2.64], R5 ;  /* 0x0000000502007986 */ /* 0x0005e2000c101124 */
[----:B------:R-:W-:Y:S05]  /*7930*/  BRA `(.L_x_1890) ;  /* 0x000006f000007947 */ /* 0x000fea0003800000 */
.L_x_1900:
[----:B------:R2:W-:Y:S01]  /*7940*/  STG.E.U16 [R2.64], R25 ;  /* 0x0000001902007986 */ /* 0x0005e2000c101524 */
[----:B------:R-:W-:Y:S05]  /*7950*/  BRA `(.L_x_1890) ;  /* 0x000006d000007947 */ /* 0x000fea0003800000 */
.L_x_1897:
        /* <DEDUP_REMOVED lines=9> */
[----:B------:R-:W2:Y:S02]  /*79f0*/  F2I.FTZ.U32.TRUNC.NTZ R5, R5 ;  /* 0x0000000500057305 */ /* 0x000ea4000021f000 */
[----:B--2---:R2:W-:Y:S01]  /*7a00*/  STG.E.U16 [R2.64], R5 ;  /* 0x0000000502007986 */ /* 0x0045e2000c101524 */
[----:B------:R-:W-:Y:S05]  /*7a10*/  BRA `(.L_x_1890) ;  /* 0x0000061000007947 */ /* 0x000fea0003800000 */
.L_x_1909:
        /* <DEDUP_REMOVED lines=17> */
.L_x_1912:
[----:B------:R-:W-:-:S04]  /*7b30*/  LOP3.LUT R0, R25, 0x80000000, RZ, 0xc0, !PT ;  /* 0x8000000019007812 */ /* 0x000fc800078ec0ff */
[----:B------:R-:W-:-:S04]  /*7b40*/  SHF.R.U32.HI R5, RZ, 0x18, R0 ;  /* 0x00000018ff057819 */ /* 0x000fc80000011600 */
[----:B------:R-:W-:-:S04]  /*7b50*/  LOP3.LUT R4, R4, R5, RZ, 0xfc, !PT ;  /* 0x0000000504047212 */ /* 0x000fc800078efcff */
[----:B------:R-:W-:Y:S02]  /*7b60*/  PRMT R0, R4, 0x7610, R0 ;  /* 0x0000761004007816 */ /* 0x000fe40000000000 */
.L_x_1911:
[----:B------:R-:W-:Y:S05]  /*7b70*/  BSYNC B0 ;  /* 0x0000000000007941 */ /* 0x000fea0003800000 */
.L_x_1910:
[----:B------:R2:W-:Y:S01]  /*7b80*/  STG.E.U8 [R2.64], R0 ;  /* 0x0000000002007986 */ /* 0x0005e2000c101124 */
[----:B------:R-:W-:Y:S05]  /*7b90*/  BRA `(.L_x_1890) ;  /* 0x0000049000007947 */ /* 0x000fea0003800000 */
.L_x_1908:
        /* <DEDUP_REMOVED lines=17> */
.L_x_1915:
[----:B------:R-:W-:-:S04]  /*7cb0*/  LOP3.LUT R0, R25, 0x80000000, RZ, 0xc0, !PT ;  /* 0x8000000019007812 */ /* 0x000fc800078ec0ff */
[----:B------:R-:W-:-:S04]  /*7cc0*/  SHF.R.U32.HI R5, RZ, 0x18, R0 ;  /* 0x00000018ff057819 */ /* 0x000fc80000011600 */
[----:B------:R-:W-:-:S04]  /*7cd0*/  LOP3.LUT R4, R4, R5, RZ, 0xfc, !PT ;  /* 0x0000000504047212 */ /* 0x000fc800078efcff */
[----:B------:R-:W-:Y:S02]  /*7ce0*/  PRMT R0, R4, 0x7610, R0 ;  /* 0x0000761004007816 */ /* 0x000fe40000000000 */
.L_x_1914:
[----:B------:R-:W-:Y:S05]  /*7cf0*/  BSYNC B0 ;  /* 0x0000000000007941 */ /* 0x000fea0003800000 */
.L_x_1913:
[----:B------:R2:W-:Y:S01]  /*7d00*/  STG.E.U8 [R2.64], R0 ;  /* 0x0000000002007986 */ /* 0x0005e2000c101124 */
[----:B------:R-:W-:Y:S05]  /*7d10*/  BRA `(.L_x_1890) ;  /* 0x0000031000007947 */ /* 0x000fea0003800000 */
.L_x_1907:
        /* <DEDUP_REMOVED lines=22> */
.L_x_1889:
        /* <DEDUP_REMOVED lines=19> */
[----:B------:R-:W-:Y:S05]  /*7fb0*/  BRA `(.L_x_1890) ;  /* 0x0000007000007947 */ /* 0x000fea0003800000 */
.L_x_1917:
[----:B------:R-:W-:-:S06]  /*7fc0*/  PRMT R4, RZ, 0x5410, R25 ;  /* 0x00005410ff047816 */ /* 0x000fcc0000000019 */
[----:B------:R-:W2:Y:S02]  /*7fd0*/  F2I.U64.TRUNC R4, R4 ;  /* 0x0000000400047311 */ /* 0x000ea4000020d800 */
[----:B--2---:R2:W-:Y:S01]  /*7fe0*/  STG.E.64 [R2.64], R4 ;  /* 0x0000000402007986 */ /* 0x0045e2000c101b24 */
[----:B------:R-:W-:Y:S05]  /*7ff0*/  BRA `(.L_x_1890) ;  /* 0x0000003000007947 */ /* 0x000fea0003800000 */
.L_x_1916:
[----:B------:R-:W-:-:S06]  /*8000*/  PRMT R25, RZ, 0x5410, R25 ;  /* 0x00005410ff197816 */ /* 0x000fcc0000000019 */
[----:B------:R-:W2:Y:S02]  /*8010*/  F2I.FTZ.U32.TRUNC.NTZ R25, R25 ;  /* 0x0000001900197305 */ /* 0x000ea4000021f000 */
[----:B--2---:R2:W-:Y:S02]  /*8020*/  STG.E [R2.64], R25 ;  /* 0x0000001902007986 */ /* 0x0045e4000c101924 */
.L_x_1890:
[----:B------:R-:W-:-:S04]  /*8030*/  IADD3 R23, R23, 0x80, RZ ;  /* 0x0000008017177810 */ /* 0x000fc80007ffe0ff */
.L_x_1850:
[----:B------:R-:W-:-:S13]  /*8040*/  ISETP.GE.AND P0, PT, R23, R22, PT ;  /* 0x000000161700720c */ /* 0x000fda0003f06270 */
[----:B------:R-:W-:Y:S01]  /*8050*/  @P0 BREAK B6 ;  /* 0x0000000000060942 */ /* 0x000fe20003800000 */
[----:B------:R-:W-:Y:S05]  /*8060*/  @P0 BRA `(.L_x_1884) ;  /* 0x00000fe000000947 */ /* 0x000fea0003800000 */
[----:B------:R-:W-:Y:S05]  /*8070*/  BSYNC B6 ;  /* 0x0000000000067941 */ /* 0x000fea0003800000 */
.L_x_1849:
        /* <DEDUP_REMOVED lines=17> */
[----:B------:R-:W2:Y:S02]  /*8190*/  F2I.FTZ.TRUNC.NTZ R5, R18 ;  /* 0x0000001200057305 */ /* 0x000ea4000021f100 */
[----:B--2---:R2:W-:Y:S01]  /*81a0*/  STG.E.U8 [R2.64], R5 ;  /* 0x0000000502007986 */ /* 0x0045e2000c101124 */
[----:B------:R-:W-:Y:S05]  /*81b0*/  BRA `(.L_x_1923) ;  /* 0x00000e8000007947 */ /* 0x000fea0003800000 */
.L_x_1921:
[----:B------:R-:W-:-:S06]  /*81c0*/  PRMT R5, RZ, 0x5410, R18 ;  /* 0x00005410ff057816 */ /* 0x000fcc0000000012 */
[----:B------:R-:W2:Y:S02]  /*81d0*/  F2I.S64.TRUNC R4, R5 ;  /* 0x0000000500047311 */ /* 0x000ea4000020d900 */
[----:B--2---:R2:W-:Y:S01]  /*81e0*/  STG.E.U8 [R2.64], R4 ;  /* 0x0000000402007986 */ /* 0x0045e2000c101124 */
[----:B------:R-:W-:Y:S05]  /*81f0*/  BRA `(.L_x_1923) ;  /* 0x00000e4000007947 */ /* 0x000fea0003800000 */
.L_x_1920:
        /* <DEDUP_REMOVED lines=10> */
.L_x_1925:
[----:B------:R-:W-:-:S04]  /*82a0*/  PRMT R18, RZ, 0x5410, R18 ;  /* 0x00005410ff127816 */ /* 0x000fc80000000012 */
[----:B------:R-:W2:Y:S02]  /*82b0*/  F2I.FTZ.TRUNC.NTZ R5, R18 ;  /* 0x0000001200057305 */ /* 0x000ea4000021f100 */
[----:B--2---:R2:W-:Y:S01]  /*82c0*/  STG.E [R2.64], R5 ;  /* 0x0000000502007986 */ /* 0x0045e2000c101924 */
[----:B------:R-:W-:Y:S05]  /*82d0*/  BRA `(.L_x_1923) ;  /* 0x00000d6000007947 */ /* 0x000fea0003800000 */
.L_x_1924:
[----:B------:R-:W-:-:S04]  /*82e0*/  PRMT R18, RZ, 0x5410, R18 ;  /* 0x00005410ff127816 */ /* 0x000fc80000000012 */
[----:B------:R-:W2:Y:S02]  /*82f0*/  F2I.FTZ.TRUNC.NTZ R5, R18 ;  /* 0x0000001200057305 */ /* 0x000ea4000021f100 */
[----:B--2---:R2:W-:Y:S01]  /*8300*/  STG.E.U16 [R2.64], R5 ;  /* 0x0000000502007986 */ /* 0x0045e2000c101524 */
[----:B------:R-:W-:Y:S05]  /*8310*/  BRA `(.L_x_1923) ;  /* 0x00000d2000007947 */ /* 0x000fea0003800000 */
.L_x_1919:
        /* <DEDUP_REMOVED lines=9> */
.L_x_1927:
[----:B------:R-:W-:-:S04]  /*83b0*/  PRMT R0, RZ, 0x5410, R18 ;  /* 0x00005410ff007816 */ /* 0x000fc80000000012 */
[----:B------:R-:W-:-:S05]  /*83c0*/  F2FP.PACK_AB R0, RZ, R0 ;  /* 0x00000000ff00723e */ /* 0x000fca00000000ff */
[----:B------:R2:W-:Y:S01]  /*83d0*/  STG.E.U16 [R2.64], R0 ;  /* 0x0000000002007986 */ /* 0x0005e2000c101524 */
[----:B------:R-:W-:Y:S05]  /*83e0*/  BRA `(.L_x_1923) ;  /* 0x00000c5000007947 */ /* 0x000fea0003800000 */
.L_x_1926:
        /* <DEDUP_REMOVED lines=10> */
.L_x_1929:
[----:B------:R-:W-:-:S04]  /*8490*/  PRMT R18, RZ, 0x5410, R18 ;  /* 0x00005410ff127816 */ /* 0x000fc80000000012 */
[----:B------:R-:W-:-:S04]  /*84a0*/  F2FP.PACK_AB R5, RZ, R18 ;  /* 0x00000012ff05723e */ /* 0x000fc800000000ff */
[----:B------:R-:W-:-:S05]  /*84b0*/  PRMT R5, R5, 0x5410, RZ ;  /* 0x0000541005057816 */ /* 0x000fca00000000ff */
[----:B------:R2:W-:Y:S01]  /*84c0*/  STG.E [R2.64], R5 ;  /* 0x0000000502007986 */ /* 0x0005e2000c101924 */
[----:B------:R-:W-:Y:S05]  /*84d0*/  BRA `(.L_x_1923) ;  /* 0x00000b6000007947 */ /* 0x000fea0003800000 */
.L_x_1928:
[----:B------:R-:W-:-:S05]  /*84e0*/  PRMT R4, RZ, 0x5410, R18 ;  /* 0x00005410ff047816 */ /* 0x000fca0000000012 */
[----:B------:R-:W-:-:S06]  /*84f0*/  FMUL.FTZ R4, R4, 1 ;  /* 0x3f80000004047820 */ /* 0x000fcc0000410000 */
[----:B------:R-:W2:Y:S02]  /*8500*/  F2F.F64.F32 R4, R4 ;  /* 0x0000000400047310 */ /* 0x000ea40000201800 */
[----:B--2---:R2:W-:Y:S01]  /*8510*/  STG.E.64 [R2.64], R4 ;  /* 0x0000000402007986 */ /* 0x0045e2000c101b24 */
[----:B------:R-:W-:Y:S05]  /*8520*/  BRA `(.L_x_1923) ;  /* 0x00000b1000007947 */ /* 0x000fea0003800000 */
.L_x_1918:
        /* <DEDUP_REMOVED lines=13> */
.L_x_1932:
[----:B------:R-:W-:Y:S01]  /*8600*/  PRMT R18, RZ, 0x5410, R18 ;  /* 0x00005410ff127816 */ /* 0x000fe20000000012 */
[----:B------:R-:W-:-:S04]  /*8610*/  CS2R R6, SRZ ;  /* 0x0000000000067805 */ /* 0x000fc8000001ff00 */
[----:B------:R-:W-:-:S06]  /*8620*/  FMUL.FTZ R4, R18, 1 ;  /* 0x3f80000012047820 */ /* 0x000fcc0000410000 */
[----:B------:R-:W2:Y:S02]  /*8630*/  F2F.F64.F32 R4, R4 ;  /* 0x0000000400047310 */ /* 0x000ea40000201800 */
[----:B--2---:R2:W-:Y:S01]  /*8640*/  STG.E.128 [R2.64], R4 ;  /* 0x0000000402007986 */ /* 0x0045e2000c101d24 */
[----:B------:R-:W-:Y:S05]  /*8650*/  BRA `(.L_x_1923) ;  /* 0x000009e000007947 */ /* 0x000fea0003800000 */
.L_x_1931:
        /* <DEDUP_REMOVED lines=21> */
.L_x_1936:
[----:B------:R-:W-:Y:S05]  /*87b0*/  BSYNC B0 ;  /* 0x0000000000007941 */ /* 0x000fea0003800000 */
.L_x_1935:
[----:B------:R-:W-:-:S05]  /*87c0*/  LOP3.LUT R5, R0, R5, RZ, 0xfc, !PT ;  /* 0x0000000500057212 */ /* 0x000fca00078efcff */
[----:B------:R2:W-:Y:S01]  /*87d0*/  STG.E.U8 [R2.64], R5 ;  /* 0x0000000502007986 */ /* 0x0005e2000c101124 */
[----:B------:R-:W-:Y:S05]  /*87e0*/  BRA `(.L_x_1923) ;  /* 0x0000085000007947 */ /* 0x000fea0003800000 */
.L_x_1934:
        /* <DEDUP_REMOVED lines=13> */
.L_x_1938:
[----:B------:R-:W-:Y:S01]  /*88c0*/  IMAD.MOV.U32 R0, RZ, RZ, 0x7f ;  /* 0x0000007fff007424 */ /* 0x000fe200078e00ff */
[----:B------:R-:W-:-:S04]  /*88d0*/  ISETP.GT.U32.AND P0, PT, R4, 0x7f800000, PT ;  /* 0x7f8000000400780c */ /* 0x000fc80003f04070 */
[----:B------:R-:W-:-:S04]  /*88e0*/  SEL R0, R0, 0x7c, P0 ;  /* 0x0000007c00007807 */ /* 0x000fc80000000000 */
.L_x_1939:
[----:B------:R-:W-:Y:S05]  /*88f0*/  BSYNC B0 ;  /* 0x0000000000007941 */ /* 0x000fea0003800000 */
.L_x_1937:
[----:B------:R-:W-:-:S04]  /*8900*/  LOP3.LUT R4, R5, 0x80000000, RZ, 0xc0, !PT ;  /* 0x8000000005047812 */ /* 0x000fc800078ec0ff */
[----:B------:R-:W-:-:S04]  /*8910*/  SHF.R.U32.HI R5, RZ, 0x18, R4 ;  /* 0x00000018ff057819 */ /* 0x000fc80000011604 */
[----:B------:R-:W-:-:S05]  /*8920*/  LOP3.LUT R5, R0, R5, RZ, 0xfc, !PT ;  /* 0x0000000500057212 */ /* 0x000fca00078efcff */
[----:B------:R2:W-:Y:S01]  /*8930*/  STG.E.U8 [R2.64], R5 ;  /* 0x0000000502007986 */ /* 0x0005e2000c101124 */
[----:B------:R-:W-:Y:S05]  /*8940*/  BRA `(.L_x_1923) ;  /* 0x000006f000007947 */ /* 0x000fea0003800000 */
.L_x_1933:
[----:B------:R2:W-:Y:S01]  /*8950*/  STG.E.U16 [R2.64], R18 ;  /* 0x0000001202007986 */ /* 0x0005e2000c101524 */
[----:B------:R-:W-:Y:S05]  /*8960*/  BRA `(.L_x_1923) ;  /* 0x000006d000007947 */ /* 0x000fea0003800000 */
.L_x_1930:
        /* <DEDUP_REMOVED lines=12> */
.L_x_1942:
        /* <DEDUP_REMOVED lines=17> */
.L_x_1945:
[----:B------:R-:W-:-:S04]  /*8b40*/  LOP3.LUT R0, R7, 0x80000000, RZ, 0xc0, !PT ;  /* 0x8000000007007812 */ /* 0x000fc800078ec0ff */
[----:B------:R-:W-:-:S04]  /*8b50*/  SHF.R.U32.HI R5, RZ, 0x18, R0 ;  /* 0x00000018ff057819 */ /* 0x000fc80000011600 */
[----:B------:R-:W-:-:S04]  /*8b60*/  LOP3.LUT R4, R4, R5, RZ, 0xfc, !PT ;  /* 0x0000000504047212 */ /* 0x000fc800078efcff */
[----:B------:R-:W-:Y:S02]  /*8b70*/  PRMT R0, R4, 0x7610, R0 ;  /* 0x0000761004007816 */ /* 0x000fe40000000000 */
.L_x_1944:
[----:B------:R-:W-:Y:S05]  /*8b80*/  BSYNC B0 ;  /* 0x0000000000007941 */ /* 0x000fea0003800000 */
.L_x_1943:
[----:B------:R2:W-:Y:S01]  /*8b90*/  STG.E.U8 [R2.64], R0 ;  /* 0x0000000002007986 */ /* 0x0005e2000c101124 */
[----:B------:R-:W-:Y:S05]  /*8ba0*/  BRA `(.L_x_1923) ;  /* 0x0000049000007947 */ /* 0x000fea0003800000 */
.L_x_1941:
        /* <DEDUP_REMOVED lines=17> */
.L_x_1948:
[----:B------:R-:W-:-:S04]  /*8cc0*/  LOP3.LUT R0, R7, 0x80000000, RZ, 0xc0, !PT ;  /* 0x8000000007007812 */ /* 0x000fc800078ec0ff */
[----:B------:R-:W-:-:S04]  /*8cd0*/  SHF.R.U32.HI R5, RZ, 0x18, R0 ;  /* 0x00000018ff057819 */ /* 0x000fc80000011600 */
[----:B------:R-:W-:-:S04]  /*8ce0*/  LOP3.LUT R4, R4, R5, RZ, 0xfc, !PT ;  /* 0x0000000504047212 */ /* 0x000fc800078efcff */
[----:B------:R-:W-:Y:S02]  /*8cf0*/  PRMT R0, R4, 0x7610, R0 ;  /* 0x0000761004007816 */ /* 0x000fe40000000000 */
.L_x_1947:
[----:B------:R-:W-:Y:S05]  /*8d00*/  BSYNC B0 ;  /* 0x0000000000007941 */ /* 0x000fea0003800000 */
.L_x_1946:
[----:B------:R2:W-:Y:S01]  /*8d10*/  STG.E.U8 [R2.64], R0 ;  /* 0x0000000002007986 */ /* 0x0005e2000c101124 */
[----:B------:R-:W-:Y:S05]  /*8d20*/  BRA `(.L_x_1923) ;  /* 0x0000031000007947 */ /* 0x000fea0003800000 */
.L_x_1940:
        /* <DEDUP_REMOVED lines=22> */
.L_x_1922:
        /* <DEDUP_REMOVED lines=20> */
.L_x_1950:
[----:B------:R-:W-:-:S06]  /*8fd0*/  PRMT R4, RZ, 0x5410, R18 ;  /* 0x00005410ff047816 */ /* 0x000fcc0000000012 */
[----:B------:R-:W2:Y:S02]  /*8fe0*/  F2I.U64.TRUNC R4, R4 ;  /* 0x0000000400047311 */ /* 0x000ea4000020d800 */
[----:B--2---:R2:W-:Y:S01]  /*8ff0*/  STG.E.64 [R2.64], R4 ;  /* 0x0000000402007986 */ /* 0x0045e2000c101b24 */
[----:B------:R-:W-:Y:S05]  /*9000*/  BRA `(.L_x_1923) ;  /* 0x0000003000007947 */ /* 0x000fea0003800000 */
.L_x_1949:
[----:B------:R-:W-:-:S04]  /*9010*/  PRMT R18, RZ, 0x5410, R18 ;  /* 0x00005410ff127816 */ /* 0x000fc80000000012 */
[----:B------:R-:W2:Y:S02]  /*9020*/  F2I.FTZ.U32.TRUNC.NTZ R5, R18 ;  /* 0x0000001200057305 */ /* 0x000ea4000021f000 */
[----:B--2---:R2:W-:Y:S02]  /*9030*/  STG.E [R2.64], R5 ;  /* 0x0000000502007986 */ /* 0x0045e4000c101924 */
.L_x_1923:
[----:B------:R-:W-:Y:S02]  /*9040*/  IADD3 R23, R23, 0x80, RZ ;  /* 0x0000008017177810 */ /* 0x000fe40007ffe0ff */
.L_x_1884:
[----:B------:R-:W-:Y:S05]  /*9050*/  BSYNC B7 ;  /* 0x0000000000077941 */ /* 0x000fea0003800000 */
.L_x_1848:
[----:B------:R-:W-:-:S13]  /*9060*/  ISETP.GE.AND P0, PT, R23, R22, PT ;  /* 0x000000161700720c */ /* 0x000fda0003f06270 */
[----:B------:R-:W-:Y:S05]  /*9070*/  @P0 EXIT ;  /* 0x000000000000094d */ /* 0x000fea0003800000 */
[----:B--2---:R-:W-:Y:S01]  /*9080*/  PRMT R0, R17, 0x9910, RZ ;  /* 0x0000991011007816 */ /* 0x004fe200000000ff */
        /* <DEDUP_REMOVED lines=16> */
[----:B--2---:R-:W-:Y:S01]  /*9190*/  STG.E.U8 [R2.64], R19 ;  /* 0x0000001302007986 */ /* 0x004fe2000c101124 */
[----:B------:R-:W-:Y:S05]  /*91a0*/  EXIT ;  /* 0x000000000000794d */ /* 0x000fea0003800000 */
.L_x_1954:
[----:B------:R-:W-:-:S06]  /*91b0*/  PRMT R5, RZ, 0x5410, R19 ;  /* 0x00005410ff057816 */ /* 0x000fcc0000000013 */
[----:B------:R-:W2:Y:S02]  /*91c0*/  F2I.S64.TRUNC R4, R5 ;  /* 0x0000000500047311 */ /* 0x000ea4000020d900 */
[----:B--2---:R-:W-:Y:S01]  /*91d0*/  STG.E.U8 [R2.64], R4 ;  /* 0x0000000402007986 */ /* 0x004fe2000c101124 */
[----:B------:R-:W-:Y:S05]  /*91e0*/  EXIT ;  /* 0x000000000000794d */ /* 0x000fea0003800000 */
.L_x_1953:
        /* <DEDUP_REMOVED lines=8> */
[----:B--2---:R-:W-:Y:S01]  /*9270*/  STG.E.64 [R2.64], R4 ;  /* 0x0000000402007986 */ /* 0x004fe2000c101b24 */
[----:B------:R-:W-:Y:S05]  /*9280*/  EXIT ;  /* 0x000000000000794d */ /* 0x000fea0003800000 */
.L_x_1957:
[----:B------:R-:W-:-:S06]  /*9290*/  PRMT R19, RZ, 0x5410, R19 ;  /* 0x00005410ff137816 */ /* 0x000fcc0000000013 */
[----:B------:R-:W2:Y:S02]  /*92a0*/  F2I.FTZ.TRUNC.NTZ R19, R19 ;  /* 0x0000001300137305 */ /* 0x000ea4000021f100 */
[----:B--2---:R-:W-:Y:S01]  /*92b0*/  STG.E [R2.64], R19 ;  /* 0x0000001302007986 */ /* 0x004fe2000c101924 */
[----:B------:R-:W-:Y:S05]  /*92c0*/  EXIT ;  /* 0x000000000000794d */ /* 0x000fea0003800000 */
.L_x_1956:
[----:B------:R-:W-:-:S06]  /*92d0*/  PRMT R19, RZ, 0x5410, R19 ;  /* 0x00005410ff137816 */ /* 0x000fcc0000000013 */
[----:B------:R-:W2:Y:S02]  /*92e0*/  F2I.FTZ.TRUNC.NTZ R19, R19 ;  /* 0x0000001300137305 */ /* 0x000ea4000021f100 */
[----:B--2---:R-:W-:Y:S01]  /*92f0*/  STG.E.U16 [R2.64], R19 ;  /* 0x0000001302007986 */ /* 0x004fe2000c101524 */
[----:B------:R-:W-:Y:S05]  /*9300*/  EXIT ;  /* 0x000000000000794d */ /* 0x000fea0003800000 */
.L_x_1952:
        /* <DEDUP_REMOVED lines=9> */
.L_x_1959:
[----:B------:R-:W-:-:S04]  /*93a0*/  PRMT R0, RZ, 0x5410, R19 ;  /* 0x00005410ff007816 */ /* 0x000fc80000000013 */
[----:B------:R-:W-:-:S05]  /*93b0*/  F2FP.PACK_AB R0, RZ, R0 ;  /* 0x00000000ff00723e */ /* 0x000fca00000000ff */
[----:B------:R-:W-:Y:S01]  /*93c0*/  STG.E.U16 [R2.64], R0 ;  /* 0x0000000002007986 */ /* 0x000fe2000c101524 */
[----:B------:R-:W-:Y:S05]  /*93d0*/  EXIT ;  /* 0x000000000000794d */ /* 0x000fea0003800000 */
.L_x_1958:
        /* <DEDUP_REMOVED lines=10> */
.L_x_1961:
[----:B------:R-:W-:-:S04]  /*9480*/  PRMT R19, RZ, 0x5410, R19 ;  /* 0x00005410ff137816 */ /* 0x000fc80000000013 */
[----:B------:R-:W-:-:S04]  /*9490*/  F2FP.PACK_AB R5, RZ, R19 ;  /* 0x00000013ff05723e */ /* 0x000fc800000000ff */
[----:B------:R-:W-:-:S05]  /*94a0*/  PRMT R5, R5, 0x5410, RZ ;  /* 0x0000541005057816 */ /* 0x000fca00000000ff */
[----:B------:R-:W-:Y:S01]  /*94b0*/  STG.E [R2.64], R5 ;  /* 0x0000000502007986 */ /* 0x000fe2000c101924 */
[----:B------:R-:W-:Y:S05]  /*94c0*/  EXIT ;  /* 0x000000000000794d */ /* 0x000fea0003800000 */
.L_x_1960:
[----:B------:R-:W-:-:S05]  /*94d0*/  PRMT R4, RZ, 0x5410, R19 ;  /* 0x00005410ff047816 */ /* 0x000fca0000000013 */
[----:B------:R-:W-:-:S06]  /*94e0*/  FMUL.FTZ R4, R4, 1 ;  /* 0x3f80000004047820 */ /* 0x000fcc0000410000 */
[----:B------:R-:W2:Y:S02]  /*94f0*/  F2F.F64.F32 R4, R4 ;  /* 0x0000000400047310 */ /* 0x000ea40000201800 */
[----:B--2---:R-:W-:Y:S01]  /*9500*/  STG.E.64 [R2.64], R4 ;  /* 0x0000000402007986 */ /* 0x004fe2000c101b24 */
[----:B------:R-:W-:Y:S05]  /*9510*/  EXIT ;  /* 0x000000000000794d */ /* 0x000fea0003800000 */
.L_x_1951:
        /* <DEDUP_REMOVED lines=13> */
.L_x_1964:
[----:B------:R-:W-:Y:S01]  /*95f0*/  PRMT R19, RZ, 0x5410, R19 ;  /* 0x00005410ff137816 */ /* 0x000fe20000000013 */
[----:B------:R-:W-:-:S04]  /*9600*/  CS2R R6, SRZ ;  /* 0x0000000000067805 */ /* 0x000fc8000001ff00 */
[----:B------:R-:W-:-:S06]  /*9610*/  FMUL.FTZ R4, R19, 1 ;  /* 0x3f80000013047820 */ /* 0x000fcc0000410000 */
[----:B------:R-:W2:Y:S02]  /*9620*/  F2F.F64.F32 R4, R4 ;  /* 0x0000000400047310 */ /* 0x000ea40000201800 */
[----:B--2---:R-:W-:Y:S01]  /*9630*/  STG.E.128 [R2.64], R4 ;  /* 0x0000000402007986 */ /* 0x004fe2000c101d24 */
[----:B------:R-:W-:Y:S05]  /*9640*/  EXIT ;  /* 0x000000000000794d */ /* 0x000fea0003800000 */
.L_x_1963:
        /* <DEDUP_REMOVED lines=21> */
.L_x_1968:
[----:B------:R-:W-:Y:S05]  /*97a0*/  BSYNC B0 ;  /* 0x0000000000007941 */ /* 0x000fea0003800000 */
.L_x_1967:
[----:B------:R-:W-:-:S05]  /*97b0*/  LOP3.LUT R5, R0, R5, RZ, 0xfc, !PT ;  /* 0x0000000500057212 */ /* 0x000fca00078efcff */
[----:B------:R-:W-:Y:S01]  /*97c0*/  STG.E.U8 [R2.64], R5 ;  /* 0x0000000502007986 */ /* 0x000fe2000c101124 */
[----:B------:R-:W-:Y:S05]  /*97d0*/  EXIT ;  /* 0x000000000000794d */ /* 0x000fea0003800000 */
.L_x_1966:
        /* <DEDUP_REMOVED lines=13> */
.L_x_1970:
[----:B------:R-:W-:Y:S01]  /*98b0*/  IMAD.MOV.U32 R0, RZ, RZ, 0x7f ;  /* 0x0000007fff007424 */ /* 0x000fe200078e00ff */
[----:B------:R-:W-:-:S04]  /*98c0*/  ISETP.GT.U32.AND P0, PT, R4, 0x7f800000, PT ;  /* 0x7f8000000400780c */ /* 0x000fc80003f04070 */
[----:B------:R-:W-:-:S04]  /*98d0*/  SEL R0, R0, 0x7c, P0 ;  /* 0x0000007c00007807 */ /* 0x000fc80000000000 */
.L_x_1971:
[----:B------:R-:W-:Y:S05]  /*98e0*/  BSYNC B0 ;  /* 0x0000000000007941 */ /* 0x000fea0003800000 */
.L_x_1969:
[----:B------:R-:W-:-:S04]  /*98f0*/  LOP3.LUT R4, R19, 0x80000000, RZ, 0xc0, !PT ;  /* 0x8000000013047812 */ /* 0x000fc800078ec0ff */
[----:B------:R-:W-:-:S04]  /*9900*/  SHF.R.U32.HI R5, RZ, 0x18, R4 ;  /* 0x00000018ff057819 */ /* 0x000fc80000011604 */
[----:B------:R-:W-:-:S05]  /*9910*/  LOP3.LUT R5, R0, R5, RZ, 0xfc, !PT ;  /* 0x0000000500057212 */ /* 0x000fca00078efcff */
[----:B------:R-:W-:Y:S01]  /*9920*/  STG.E.U8 [R2.64], R5 ;  /* 0x0000000502007986 */ /* 0x000fe2000c101124 */
[----:B------:R-:W-:Y:S05]  /*9930*/  EXIT ;  /* 0x000000000000794d */ /* 0x000fea0003800000 */
.L_x_1965:
[----:B------:R-:W-:Y:S01]  /*9940*/  STG.E.U16 [R2.64], R19 ;  /* 0x0000001302007986 */ /* 0x000fe2000c101524 */
[----:B------:R-:W-:Y:S05]  /*9950*/  EXIT ;  /* 0x000000000000794d */ /* 0x000fea0003800000 */
.L_x_1962:
        /* <DEDUP_REMOVED lines=10> */
[----:B--2---:R-:W-:Y:S01]  /*9a00*/  STG.E.U16 [R2.64], R5 ;  /* 0x0000000502007986 */ /* 0x004fe2000c101524 */
[----:B------:R-:W-:Y:S05]  /*9a10*/  EXIT ;  /* 0x000000000000794d */ /* 0x000fea0003800000 */
.L_x_1974:
        /* <DEDUP_REMOVED lines=17> */
.L_x_1977:
[----:B------:R-:W-:-:S04]  /*9b30*/  LOP3.LUT R0, R19, 0x80000000, RZ, 0xc0, !PT ;  /* 0x8000000013007812 */ /* 0x000fc800078ec0ff */
[----:B------:R-:W-:-:S04]  /*9b40*/  SHF.R.U32.HI R5, RZ, 0x18, R0 ;  /* 0x00000018ff057819 */ /* 0x000fc80000011600 */
[----:B------:R-:W-:-:S04]  /*9b50*/  LOP3.LUT R4, R4, R5, RZ, 0xfc, !PT ;  /* 0x0000000504047212 */ /* 0x000fc800078efcff */
[----:B------:R-:W-:Y:S02]  /*9b60*/  PRMT R0, R4, 0x7610, R0 ;  /* 0x0000761004007816 */ /* 0x000fe40000000000 */
.L_x_1976:
[----:B------:R-:W-:Y:S05]  /*9b70*/  BSYNC B0 ;  /* 0x0000000000007941 */ /* 0x000fea0003800000 */
.L_x_1975:
[----:B------:R-:W-:Y:S01]  /*9b80*/  STG.E.U8 [R2.64], R0 ;  /* 0x0000000002007986 */ /* 0x000fe2000c101124 */
[----:B------:R-:W-:Y:S05]  /*9b90*/  EXIT ;  /* 0x000000000000794d */ /* 0x000fea0003800000 */
.L_x_1973:
        /* <DEDUP_REMOVED lines=17> */
.L_x_1980:
[----:B------:R-:W-:-:S04]  /*9cb0*/  LOP3.LUT R0, R19, 0x80000000, RZ, 0xc0, !PT ;  /* 0x8000000013007812 */ /* 0x000fc800078ec0ff */
[----:B------:R-:W-:-:S04]  /*9cc0*/  SHF.R.U32.HI R5, RZ, 0x18, R0 ;  /* 0x00000018ff057819 */ /* 0x000fc80000011600 */
[----:B------:R-:W-:-:S04]  /*9cd0*/  LOP3.LUT R4, R4, R5, RZ, 0xfc, !PT ;  /* 0x0000000504047212 */ /* 0x000fc800078efcff */
[----:B------:R-:W-:Y:S02]  /*9ce0*/  PRMT R0, R4, 0x7610, R0 ;  /* 0x0000761004007816 */ /* 0x000fe40000000000 */
.L_x_1979:
[----:B------:R-:W-:Y:S05]  /*9cf0*/  BSYNC B0 ;  /* 0x0000000000007941 */ /* 0x000fea0003800000 */
.L_x_1978:
[----:B------:R-:W-:Y:S01]  /*9d00*/  STG.E.U8 [R2.64], R0 ;  /* 0x0000000002007986 */ /* 0x000fe2000c101124 */
[----:B------:R-:W-:Y:S05]  /*9d10*/  EXIT ;  /* 0x000000000000794d */ /* 0x000fea0003800000 */
.L_x_1972:
        /* <DEDUP_REMOVED lines=22> */
.L_x_1955:
        /* <DEDUP_REMOVED lines=19> */
[----:B------:R-:W-:Y:S05]  /*9fb0*/  EXIT ;  /* 0x000000000000794d */ /* 0x000fea0003800000 */
.L_x_1982:
[----:B------:R-:W-:-:S06]  /*9fc0*/  PRMT R4, RZ, 0x5410, R19 ;  /* 0x00005410ff047816 */ /* 0x000fcc0000000013 */
[----:B------:R-:W2:Y:S02]  /*9fd0*/  F2I.U64.TRUNC R4, R4 ;  /* 0x0000000400047311 */ /* 0x000ea4000020d800 */
[----:B--2---:R-:W-:Y:S01]  /*9fe0*/  STG.E.64 [R2.64], R4 ;  /* 0x0000000402007986 */ /* 0x004fe2000c101b24 */
[----:B------:R-:W-:Y:S05]  /*9ff0*/  EXIT ;  /* 0x000000000000794d */ /* 0x000fea0003800000 */
.L_x_1981:
[----:B------:R-:W-:-:S06]  /*a000*/  PRMT R19, RZ, 0x5410, R19 ;  /* 0x00005410ff137816 */ /* 0x000fcc0000000013 */
[----:B------:R-:W2:Y:S02]  /*a010*/  F2I.FTZ.U32.TRUNC.NTZ R19, R19 ;  /* 0x0000001300137305 */ /* 0x000ea4000021f000 */
[----:B--2---:R-:W-:Y:S01]  /*a020*/  STG.E [R2.64], R19 ;  /* 0x0000001302007986 */ /* 0x004fe2000c101924 */
[----:B------:R-:W-:Y:S05]  /*a030*/  EXIT ;  /* 0x000000000000794d */ /* 0x000fea0003800000 */
.L_x_1983:
        /* <DEDUP_REMOVED lines=12> */
.L_x_32550:


//--------------------- .text._ZN2at6native18elementwise_kernelILi128ELi4EZNS0_22gpu_kernel_impl_nocastINS0_13BUnaryFunctorIN3c108BFloat16ES5_S5_ZZZNS0_15binary_internal21div_floor_kernel_cudaERNS_18TensorIteratorBaseEENKUlvE1_clEvENKUlvE2_clEvEUlS5_S5_E_EEEEvS8_RKT_EUliE_EEviT1_ --------------------------
	.section	.text._ZN2at6native18elementwise_kernelILi128ELi4EZNS0_22gpu_kernel_impl_nocastINS0_13BUnaryFunctorIN3c108BFloat16ES5_S5_ZZZNS0_15binary_internal21div_floor_kernel_cudaERNS_18TensorIteratorBaseEENKUlvE1_clEvENKUlvE2_clEvEUlS5_S5_E_EEEEvS8_RKT_EUliE_EEviT1_,"ax",@progbits
	.sectioninfo	@"SHI_REGISTERS=18"
	.align	128
        .global         _ZN2at6native18elementwise_kernelILi128ELi4EZNS0_22gpu_kernel_impl_nocastINS0_13BUnaryFunctorIN3c108BFloat16ES5_S5_ZZZNS0_15binary_internal21div_floor_kernel_cudaERNS_18TensorIteratorBaseEENKUlvE1_clEvENKUlvE2_clEvEUlS5_S5_E_EEEEvS8_RKT_EUliE_EEviT1_
        .type           _ZN2at6native18elementwise_kernelILi128ELi4EZNS0_22gpu_kernel_impl_nocastINS0_13BUnaryFunctorIN3c108BFloat16ES5_S5_ZZZNS0_15binary_internal21div_floor_kernel_cudaERNS_18TensorIteratorBaseEENKUlvE1_clEvENKUlvE2_clEvEUlS5_S5_E_EEEEvS8_RKT_EUliE_EEviT1_,@function
        .size           _ZN2at6native18elementwise_kernelILi128ELi4EZNS0_22gpu_kernel_impl_nocastINS0_13BUnaryFunctorIN3c108BFloat16ES5_S5_ZZZNS0_15binary_internal21div_floor_kernel_cudaERNS_18TensorIteratorBaseEENKUlvE1_clEvENKUlvE2_clEvEUlS5_S5_E_EEEEvS8_RKT_EUliE_EEviT1_,(.L_x_32551 - _ZN2at6native18elementwise_kernelILi128ELi4EZNS0_22gpu_kernel_impl_nocastINS0_13BUnaryFunctorIN3c108BFloat16ES5_S5_ZZZNS0_15binary_internal21div_floor_kernel_cudaERNS_18TensorIteratorBaseEENKUlvE1_clEvENKUlvE2_clEvEUlS5_S5_E_EEEEvS8_RKT_EUliE_EEviT1_)
        .other          _ZN2at6native18elementwise_kernelILi128ELi4EZNS0_22gpu_kernel_impl_nocastINS0_13BUnaryFunctorIN3c108BFloat16ES5_S5_ZZZNS0_15binary_internal21div_floor_kernel_cudaERNS_18TensorIteratorBaseEENKUlvE1_clEvENKUlvE2_clEvEUlS5_S5_E_EEEEvS8_RKT_EUliE_EEviT1_,@"STO_CUDA_ENTRY STV_DEFAULT"
_ZN2at6native18elementwise_kernelILi128ELi4EZNS0_22gpu_kernel_impl_nocastINS0_13BUnaryFunctorIN3c108BFloat16ES5_S5_ZZZNS0_15binary_internal21div_floor_kernel_cudaERNS_18TensorIteratorBaseEENKUlvE1_clEvENKUlvE2_clEvEUlS5_S5_E_EEEEvS8_RKT_EUliE_EEviT1_:
.text._ZN2at6native18elementwise_kernelILi128ELi4EZNS0_22gpu_kernel_impl_nocastINS0_13BUnaryFunctorIN3c108BFloat16ES5_S5_ZZZNS0_15binary_internal21div_floor_kernel_cudaERNS_18TensorIteratorBaseEENKUlvE1_clEvENKUlvE2_clEvEUlS5_S5_E_EEEEvS8_RKT_EUliE_EEviT1_:
        /* <DEDUP_REMOVED lines=10> */
[----:B------:R-:W-:-:S11]  /*00a0*/  IMAD.MOV.U32 R0, RZ, RZ, RZ ;  /* 0x000000ffff007224 */ /* 0x000fd600078e00ff */
        /* <DEDUP_REMOVED lines=9> */
[----:B------:R-:W-:Y:S01]  /*0140*/  IMAD R2, R2, c[0x0][0x29c], RZ ;  /* 0x0000a70002027a24 */ /* 0x000fe200078e02ff */
        /* <DEDUP_REMOVED lines=203> */
[----:B------:R-:W-:Y:S02]  /*0e00*/  @P0 MOV R6, RZ ;  /* 0x000000ff00060202 */ /* 0x000fe40000000f00 */
[----:B------:R-:W-:-:S03]  /*0e10*/  IADD3 R9, -R7, RZ, RZ ;  /* 0x000000ff07097210 */ /* 0x000fc60007ffe1ff */
[----:B------:R-:W-:-:S04]  /*0e20*/  @P0 IMAD.HI.U32 R4, R7, c[0x0][0x290], R6 ;  /* 0x0000a40007040a27 */ /* 0x000fc800078e0006 */
[----:B------:R-:W-:Y:S01]  /*0e30*/  IMAD R5, R9, c[0x0][0x280], R5 ;  /* 0x0000a00009057a24 */ /* 0x000fe200078e0205 */
[----:B------:R-:W-:-:S03]  /*0e40*/  @P0 SHF.R.U32.HI R4, RZ, c[0x0][0x294], R4 ;  /* 0x0000a500ff040a19 */ /* 0x000fc60000011604 */
[C---:B------:R-:W-:Y:S01]  /*0e50*/  IMAD R0, R5.reuse, c[0x0][0x350], R0 ;  /* 0x0000d40005007a24 */ /* 0x040fe200078e0200 */
[----:B------:R-:W-:Y:S01]  /*0e60*/  @P0 IADD3 R6, -R4, RZ, RZ ;  /* 0x000000ff04060210 */ /* 0x000fe20007ffe1ff */
[----:B------:R-:W-:-:S04]  /*0e70*/  IMAD R2, R5, c[0x0][0x354], R2 ;  /* 0x0000d50005027a24 */ /* 0x000fc800078e0202 */
[----:B------:R-:W-:-:S04]  /*0e80*/  @P0 IMAD R7, R6, c[0x0][0x28c], R7 ;  /* 0x0000a30006070a24 */ /* 0x000fc800078e0207 */
[C---:B------:R-:W-:Y:S02]  /*0e90*/  @P0 IMAD R0, R7.reuse, c[0x0][0x358], R0 ;  /* 0x0000d60007000a24 */ /* 0x040fe400078e0200 */
[----:B------:R-:W-:-:S05]  /*0ea0*/  @P0 IMAD R2, R7, c[0x0][0x35c], R2 ;  /* 0x0000d70007020a24 */ /* 0x000fca00078e0202 */
.L_x_1986:
[----:B------:R-:W-:-:S05]  /*0eb0*/  IADD3 R6, P0, R2, c[0x0][0x368], RZ ;  /* 0x0000da0002067a10 */ /* 0x000fca0007f1e0ff */
[----:B------:R-:W-:-:S05]  /*0ec0*/  IMAD.X R7, RZ, RZ, c[0x0][0x36c], P0 ;  /* 0x0000db00ff077624 */ /* 0x000fca00000e06ff */
[----:B------:R0:W2:Y:S01]  /*0ed0*/  LDG.E.U16 R2, [R6.64] ;  /* 0x0000000406027981 */ /* 0x0000a2000c1e1500 */
[----:B------:R-:W-:Y:S02]  /*0ee0*/  ULDC.U16 UR6, c[0x0][0x372] ;  /* 0x0000dc8000067ab9 */ /* 0x000fe40000000400 */
[----:B------:R-:W-:-:S04]  /*0ef0*/  MOV R4, UR6 ;  /* 0x0000000600047c02 */ /* 0x000fc80008000f00 */
[----:B0-----:R-:W-:Y:S02]  /*0f00*/  PRMT R6, RZ, 0x5410, R4 ;  /* 0x00005410ff067816 */ /* 0x001fe40000000004 */
[----:B------:R-:W-:Y:S02]  /*0f10*/  IADD3 R4, P1, R0, c[0x0][0x360], RZ ;  /* 0x0000d80000047a10 */ /* 0x000fe40007f3e0ff */
[----:B------:R-:W-:Y:S02]  /*0f20*/  FSETP.NEU.FTZ.AND P0, PT, R6, RZ, PT ;  /* 0x000000ff0600720b */ /* 0x000fe40003f1d000 */
[----:B------:R-:W-:-:S11]  /*0f30*/  IADD3.X R5, RZ, c[0x0][0x364], RZ, P1, !PT ;  /* 0x0000d900ff057a10 */ /* 0x000fd60000ffe4ff */
[----:B------:R-:W0:Y:S01]  /*0f40*/  @!P0 MUFU.RCP R8, R6 ;  /* 0x0000000600088308 */ /* 0x000e220000001000 */
[----:B--2---:R-:W-:-:S05]  /*0f50*/  PRMT R7, RZ, 0x5410, R2 ;  /* 0x00005410ff077816 */ /* 0x004fca0000000002 */
        /* <DEDUP_REMOVED lines=30> */
.L_x_1993:
[----:B------:R-:W-:Y:S01]  /*1140*/  FSETP.GEU.FTZ.AND P0, PT, R11, -R0, PT ;  /* 0x800000000b00720b */ /* 0x000fe20003f1e000 */
[----:B------:R-:W-:-:S12]  /*1150*/  FADD.FTZ R9, R9, -1 ;  /* 0xbf80000009097421 */ /* 0x000fd80000010000 */
[----:B------:R-:W-:Y:S02]  /*1160*/  @!P0 FADD.FTZ R9, R9, -1 ;  /* 0xbf80000009098421 */ /* 0x000fe40000010000 */
.L_x_1992:
[----:B------:R-:W-:Y:S05]  /*1170*/  BSYNC B2 ;  /* 0x0000000000027941 */ /* 0x000fea0003800000 */
.L_x_1991:
[----:B------:R-:W-:Y:S01]  /*1180*/  FFMA.FTZ R8, -R0, R9, R8 ;  /* 0x0000000900087223 */ /* 0x000fe20000010108 */
[----:B------:R-:W-:Y:S05]  /*1190*/  BRA `(.L_x_1989) ;  /* 0x000001f000007947 */ /* 0x000fea0003800000 */
.L_x_1990:
        /* <DEDUP_REMOVED lines=15> */
.L_x_1996:
        /* <DEDUP_REMOVED lines=13> */
.L_x_1995:
[----:B------:R-:W-:Y:S05]  /*1360*/  BSYNC B2 ;  /* 0x0000000000027941 */ /* 0x000fea0003800000 */
.L_x_1994:
[----:B0-----:R-:W-:-:S04]  /*1370*/  FMUL.FTZ R9, R0, 1.1920928955078125e-07 ;  /* 0x3400000000097820 */ /* 0x001fc80000410000 */
[----:B------:R-:W-:Y:S02]  /*1380*/  FMUL.FTZ R8, R14, R9 ;  /* 0x000000090e087220 */ /* 0x000fe40000410000 */
.L_x_1989:
[----:B------:R-:W-:Y:S05]  /*1390*/  BSYNC B0 ;  /* 0x0000000000007941 */ /* 0x000fea0003800000 */
.L_x_1988:
[C---:B------:R-:W-:Y:S01]  /*13a0*/  FSETP.GTU.FTZ.AND P0, PT, |R8|.reuse, +INF , PT ;  /* 0x7f8000000800780b */ /* 0x040fe20003f1c200 */
[----:B------:R-:W-:Y:S01]  /*13b0*/  BSSY B0, `(.L_x_1987) ;  /* 0x000001b000007945 */ /* 0x000fe20003800000 */
[----:B------:R-:W-:Y:S02]  /*13c0*/  LOP3.LUT R7, R8, 0x80000000, R7, 0xb8, !PT ;  /* 0x8000000008077812 */ /* 0x000fe400078eb807 */
        /* <DEDUP_REMOVED lines=25> */
.L_x_1997:
[----:B------:R-:W-:Y:S05]  /*1560*/  BSYNC B0 ;  /* 0x0000000000007941 */ /* 0x000fea0003800000 */
.L_x_1987:
[----:B------:R0:W-:Y:S01]  /*1570*/  STG.E.U16 [R4.64], R8 ;  /* 0x0000000804007986 */ /* 0x0001e2000c101504 */
[----:B------:R-:W-:-:S03]  /*1580*/  IADD3 R3, R3, 0x80, RZ ;  /* 0x0000008003037810 */ /* 0x000fc60007ffe0ff */
.L_x_1985:
[----:B------:R-:W-:Y:S05]  /*1590*/  BSYNC B1 ;  /* 0x0000000000017941 */ /* 0x000fea0003800000 */
.L_x_1984:
[----:B------:R-:W-:Y:S01]  /*15a0*/  ISETP.GE.AND P0, PT, R3, c[0x0][0x160], PT ;  /* 0x0000580003007a0c */ /* 0x000fe20003f06270 */
[----:B------:R-:W-:-:S12]  /*15b0*/  BSSY B0, `(.L_x_1998) ;  /* 0x00002a6000007945 */ /* 0x000fd80003800000 */
[----:B------:R-:W-:Y:S05]  /*15c0*/  @P0 BRA `(.L_x_1999) ;  /* 0x00002a4000000947 */ /* 0x000fea0003800000 */
[----:B------:R-:W-:Y:S01]  /*15d0*/  ISETP.NE.AND P0, PT, RZ, c[0x0][0x168], PT ;  /* 0x00005a00ff007a0c */ /* 0x000fe20003f05270 */
[----:B------:R-:W-:Y:S01]  /*15e0*/  HFMA2.MMA R2, -RZ, RZ, 0, 0 ;  /* 0x00000000ff027435 */ /* 0x000fe200000001ff */
[----:B------:R-:W-:-:S11]  /*15f0*/  MOV R0, RZ ;  /* 0x000000ff00007202 */ /* 0x000fd60000000f00 */
[----:B------:R-:W-:Y:S05]  /*1600*/  @!P0 BRA `(.L_x_2000) ;  /* 0x00000df000008947 */ /* 0x000fea0003800000 */
[----:B------:R-:W-:Y:S01]  /*1610*/  IMAD.MOV.U32 R2, RZ, RZ, RZ ;  /* 0x000000ffff027224 */ /* 0x000fe200078e00ff */
[----:B0-----:R-:W-:-:S03]  /*1620*/  MOV R8, c[0x0][0x168] ;  /* 0x00005a0000087a02 */ /* 0x001fc60000000f00 */
        /* <DEDUP_REMOVED lines=206> */
[----:B------:R-:W-:Y:S02]  /*2310*/  ISETP.NE.AND P0, PT, R8, 0x18, PT ;  /* 0x000000180800780c */ /* 0x000fe40003f05270 */
[----:B------:R-:W-:-:S05]  /*2320*/  MOV R4, RZ ;  /* 0x000000ff00047202 */ /* 0x000fca0000000f00 */
[----:B------:R-:W-:-:S05]  /*2330*/  IMAD.HI.U32 R6, R5, c[0x0][0x284], R4 ;  /* 0x0000a10005067a27 */ /* 0x000fca00078e0004 */
[----:B------:R-:W-:Y:S01]  /*2340*/  SHF.R.U32.HI R7, RZ, c[0x0][0x288], R6 ;  /* 0x0000a200ff077a19 */ /* 0x000fe20000011606 */
[----:B------:R-:W-:-:S03]  /*2350*/  @P0 IMAD.MOV.U32 R6, RZ, RZ, RZ ;  /* 0x000000ffff060224 */ /* 0x000fc600078e00ff */
[C---:B------:R-:W-:Y:S01]  /*2360*/  IADD3 R9, -R7.reuse, RZ, RZ ;  /* 0x000000ff07097210 */ /* 0x040fe20007ffe1ff */
        /* <DEDUP_REMOVED lines=9> */
.L_x_2000:
[----:B------:R-:W-:-:S04]  /*2400*/  IADD3 R6, P0, R2, c[0x0][0x368], RZ ;  /* 0x0000da0002067a10 */ /* 0x000fc80007f1e0ff */
[----:B------:R-:W-:-:S05]  /*2410*/  IADD3.X R7, RZ, c[0x0][0x36c], RZ, P0, !PT ;  /* 0x0000db00ff077a10 */ /* 0x000fca00007fe4ff */
[----:B------:R-:W2:Y:S01]  /*2420*/  LDG.E.U16 R6, [R6.64] ;  /* 0x0000000406067981 */ /* 0x000ea2000c1e1500 */
[----:B------:R-:W-:Y:S01]  /*2430*/  ULDC.U16 UR6, c[0x0][0x372] ;  /* 0x0000dc8000067ab9 */ /* 0x000fe20000000400 */
[----:B0-----:R-:W-:Y:S01]  /*2440*/  IADD3 R4, P0, R0, c[0x0][0x360], RZ ;  /* 0x0000d80000047a10 */ /* 0x001fe20007f1e0ff */
[----:B------:R-:W-:-:S03]  /*2450*/  IMAD.U32 R2, RZ, RZ, UR6 ;  /* 0x00000006ff027e24 */ /* 0x000fc6000f8e00ff */
[----:B------:R-:W-:Y:S02]  /*2460*/  IADD3.X R5, RZ, c[0x0][0x364], RZ, P0, !PT ;  /* 0x0000d900ff057a10 */ /* 0x000fe400007fe4ff */
[----:B------:R-:W-:-:S04]  /*2470*/  PRMT R2, RZ, 0x5410, R2 ;  /* 0x00005410ff027816 */ /* 0x000fc80000000002 */
[----:B------:R-:W-:-:S13]  /*2480*/  FSETP.NEU.FTZ.AND P1, PT, R2, RZ, PT ;  /* 0x000000ff0200720b */ /* 0x000fda0003f3d000 */
        /* <DEDUP_REMOVED lines=16> */
[----:B0-----:R-:W-:-:S05]  /*2590*/  FMUL.FTZ R8, R0, R9 ;  /* 0x0000000900087220 */ /* 0x001fca0000410000 */
        /* <DEDUP_REMOVED lines=15> */
.L_x_2007:
[----:B------:R-:W-:Y:S01]  /*2690*/  FSETP.GEU.FTZ.AND P0, PT, R11, -R10, PT ;  /* 0x8000000a0b00720b */ /* 0x000fe20003f1e000 */
[----:B------:R-:W-:-:S12]  /*26a0*/  FADD.FTZ R9, R9, -1 ;  /* 0xbf80000009097421 */ /* 0x000fd80000010000 */
[----:B------:R-:W-:Y:S02]  /*26b0*/  @!P0 FADD.FTZ R9, R9, -1 ;  /* 0xbf80000009098421 */ /* 0x000fe40000010000 */
.L_x_2006:
[----:B------:R-:W-:Y:S05]  /*26c0*/  BSYNC B2 ;  /* 0x0000000000027941 */ /* 0x000fea0003800000 */
.L_x_2005:
[----:B------:R-:W-:Y:S01]  /*26d0*/  FFMA.FTZ R0, -R10, R9, R0 ;  /* 0x000000090a007223 */ /* 0x000fe20000010100 */
[----:B------:R-:W-:Y:S05]  /*26e0*/  BRA `(.L_x_2003) ;  /* 0x000001f000007947 */ /* 0x000fea0003800000 */
.L_x_2004:
[----:B------:R-:W-:Y:S01]  /*26f0*/  IADD3 R8, R11, -0xb800000, RZ ;  /* 0xf48000000b087810 */ /* 0x000fe20007ffe0ff */
[----:B------:R-:W-:Y:S01]  /*2700*/  BSSY B2, `(.L_x_2008) ;  /* 0x000001b000027945 */ /* 0x000fe20003800000 */
[----:B------:R-:W-:Y:S02]  /*2710*/  FSETP.GT.FTZ.AND P0, PT, |R2|, RZ, PT ;  /* 0x000000ff0200720b */ /* 0x000fe40003f14200 */
[----:B------:R-:W-:Y:S02]  /*2720*/  LOP3.LUT R9, R8, 0xff800000, RZ, 0xc0, !PT ;  /* 0xff80000008097812 */ /* 0x000fe400078ec0ff */
[C---:B------:R-:W-:Y:S02]  /*2730*/  LOP3.LUT R8, R0.reuse, 0x7fffff, RZ, 0xc0, !PT ;  /* 0x007fffff00087812 */ /* 0x040fe400078ec0ff */
[----:B------:R-:W-:Y:S02]  /*2740*/  IADD3 R9, -R9, R0, RZ ;  /* 0x0000000009097210 */ /* 0x000fe40007ffe1ff */
        /* <DEDUP_REMOVED lines=9> */
.L_x_2010:
[----:B------:R-:W-:-:S04]  /*27e0*/  IMNMX.U32 R0, R9, 0xb800000, PT ;  /* 0x0b80000009007817 */ /* 0x000fc80003800000 */
[----:B------:R-:W-:Y:S01]  /*27f0*/  IADD3 R8, R0, R8, RZ ;  /* 0x0000000800087210 */ /* 0x000fe20007ffe0ff */
[----:B------:R-:W-:-:S04]  /*2800*/  IMAD.IADD R9, R9, 0x1, -R0 ;  /* 0x0000000109097824 */ /* 0x000fc800078e0a00 */
        /* <DEDUP_REMOVED lines=10> */
.L_x_2009:
[----:B------:R-:W-:Y:S05]  /*28b0*/  BSYNC B2 ;  /* 0x0000000000027941 */ /* 0x000fea0003800000 */
.L_x_2008:
[----:B------:R-:W-:-:S04]  /*28c0*/  FMUL.FTZ R9, R8, 1.1920928955078125e-07 ;  /* 0x3400000008097820 */ /* 0x000fc80000410000 */
[----:B------:R-:W-:Y:S02]  /*28d0*/  FMUL.FTZ R0, R12, R9 ;  /* 0x000000090c007220 */ /* 0x000fe40000410000 */
.L_x_2003:
[----:B------:R-:W-:Y:S05]  /*28e0*/  BSYNC B1 ;  /* 0x0000000000017941 */ /* 0x000fea0003800000 */
.L_x_2002:
[C---:B------:R-:W-:Y:S01]  /*28f0*/  FSETP.GTU.FTZ.AND P0, PT, |R0|.reuse, +INF , PT ;  /* 0x7f8000000000780b */ /* 0x040fe20003f1c200 */
[----:B------:R-:W1:Y:S01]  /*2900*/  MUFU.RCP R8, R2 ;  /* 0x0000000200087308 */ /* 0x000e620000001000 */
[----:B------:R-:W-:Y:S01]  /*2910*/  LOP3.LUT R7, R0, 0x80000000, R7, 0xb8, !PT ;  /* 0x8000000000077812 */ /* 0x000fe200078eb807 */
[----:B------:R-:W-:Y:S01]  /*2920*/  BSSY B1, `(.L_x_2001) ;  /* 0x0000019000017945 */ /* 0x000fe20003800000 */
        /* <DEDUP_REMOVED lines=24> */
.L_x_2011:
[----:B------:R-:W-:Y:S05]  /*2ab0*/  BSYNC B1 ;  /* 0x0000000000017941 */ /* 0x000fea0003800000 */
.L_x_2001:
[----:B------:R1:W-:Y:S01]  /*2ac0*/  STG.E.U16 [R4.64], R8 ;  /* 0x0000000804007986 */ /* 0x0003e2000c101504 */
[----:B------:R-:W-:-:S04]  /*2ad0*/  IADD3 R3, R3, 0x80, RZ ;  /* 0x0000008003037810 */ /* 0x000fc80007ffe0ff */
[----:B------:R-:W-:-:S13]  /*2ae0*/  ISETP.GE.AND P0, PT, R3, c[0x0][0x160], PT ;  /* 0x0000580003007a0c */ /* 0x000fda0003f06270 */
[----:B------:R-:W-:Y:S05]  /*2af0*/  @P0 BRA `(.L_x_1999) ;  /* 0x0000151000000947 */ /* 0x000fea0003800000 */
[----:B-1----:R-:W-:Y:S01]  /*2b00*/  ISETP.NE.AND P0, PT, RZ, c[0x0][0x168], PT ;  /* 0x00005a00ff007a0c */ /* 0x002fe20003f05270 */
[----:B------:R-:W-:Y:S01]  /*2b10*/  HFMA2.MMA R0, -RZ, RZ, 0, 0 ;  /* 0x00000000ff007435 */ /* 0x000fe200000001ff */
[----:B------:R-:W-:-:S11]  /*2b20*/  MOV R2, RZ ;  /* 0x000000ff00027202 */ /* 0x000fd60000000f00 */
[----:B------:R-:W-:Y:S05]  /*2b30*/  @!P0 BRA `(.L_x_2012) ;  /* 0x00000df000008947 */ /* 0x000fea0003800000 */
[----:B------:R-:W-:Y:S01]  /*2b40*/  MOV R2, RZ ;  /* 0x000000ff00027202 */ /* 0x000fe20000000f00 */
[----:B------:R-:W-:-:S04]  /*2b50*/  IMAD.MOV.U32 R8, RZ, RZ, c[0x0][0x168] ;  /* 0x00005a00ff087624 */ /* 0x000fc800078e00ff */
        /* <DEDUP_REMOVED lines=221> */
.L_x_2012:
[----:B------:R-:W-:-:S05]  /*3930*/  IADD3 R6, P0, R2, c[0x0][0x368], RZ ;  /* 0x0000da0002067a10 */ /* 0x000fca0007f1e0ff */
[----:B------:R-:W-:-:S05]  /*3940*/  IMAD.X R7, RZ, RZ, c[0x0][0x36c], P0 ;  /* 0x0000db00ff077624 */ /* 0x000fca00000e06ff */
[----:B------:R-:W2:Y:S01]  /*3950*/  LDG.E.U16 R6, [R6.64] ;  /* 0x0000000406067981 */ /* 0x000ea2000c1e1500 */
[----:B------:R-:W-:Y:S01]  /*3960*/  ULDC.U16 UR6, c[0x0][0x372] ;  /* 0x0000dc8000067ab9 */ /* 0x000fe20000000400 */
[----:B------:R-:W-:Y:S02]  /*3970*/  IADD3 R4, P0, R0, c[0x0][0x360], RZ ;  /* 0x0000d80000047a10 */ /* 0x000fe40007f1e0ff */
[----:B------:R-:W-:Y:S02]  /*3980*/  MOV R2, UR6 ;  /* 0x0000000600027c02 */ /* 0x000fe40008000f00 */
[----:B------:R-:W-:Y:S02]  /*3990*/  IADD3.X R5, RZ, c[0x0][0x364], RZ, P0, !PT ;  /* 0x0000d900ff057a10 */ /* 0x000fe400007fe4ff */
[----:B------:R-:W-:-:S04]  /*39a0*/  PRMT R2, RZ, 0x5410, R2 ;  /* 0x00005410ff027816 */ /* 0x000fc80000000002 */
[----:B------:R-:W-:-:S13]  /*39b0*/  FSETP.NEU.FTZ.AND P1, PT, R2, RZ, PT ;  /* 0x000000ff0200720b */ /* 0x000fda0003f3d000 */
[----:B------:R-:W1:Y:S01]  /*39c0*/  @!P1 MUFU.RCP R8, R2 ;  /* 0x0000000200089308 */ /* 0x000e620000001000 */
[----:B--2---:R-:W-:-:S05]  /*39d0*/  PRMT R7, RZ, 0x5410, R6 ;  /* 0x00005410ff077816 */ /* 0x004fca0000000006 */
        /* <DEDUP_REMOVED lines=30> */
.L_x_2019:
[----:B------:R-:W-:Y:S01]  /*3bc0*/  FSETP.GEU.FTZ.AND P0, PT, R11, -R10, PT ;  /* 0x8000000a0b00720b */ /* 0x000fe20003f1e000 */
[----:B------:R-:W-:-:S12]  /*3bd0*/  FADD.FTZ R9, R9, -1 ;  /* 0xbf80000009097421 */ /* 0x000fd80000010000 */
[----:B------:R-:W-:Y:S02]  /*3be0*/  @!P0 FADD.FTZ R9, R9, -1 ;  /* 0xbf80000009098421 */ /* 0x000fe40000010000 */
.L_x_2018:
[----:B------:R-:W-:Y:S05]  /*3bf0*/  BSYNC B2 ;  /* 0x0000000000027941 */ /* 0x000fea0003800000 */
.L_x_2017:
[----:B------:R-:W-:Y:S01]  /*3c00*/  FFMA.FTZ R0, -R10, R9, R0 ;  /* 0x000000090a007223 */ /* 0x000fe20000010100 */
[----:B------:R-:W-:Y:S05]  /*3c10*/  BRA `(.L_x_2015) ;  /* 0x000001f000007947 */ /* 0x000fea0003800000 */
.L_x_2016:
        /* <DEDUP_REMOVED lines=15> */
.L_x_2022:
        /* <DEDUP_REMOVED lines=13> */
.L_x_2021:
[----:B------:R-:W-:Y:S05]  /*3de0*/  BSYNC B2 ;  /* 0x0000000000027941 */ /* 0x000fea0003800000 */
.L_x_2020:
[----:B------:R-:W-:-:S04]  /*3df0*/  FMUL.FTZ R9, R8, 1.1920928955078125e-07 ;  /* 0x3400000008097820 */ /* 0x000fc80000410000 */
[----:B------:R-:W-:Y:S02]  /*3e00*/  FMUL.FTZ R0, R12, R9 ;  /* 0x000000090c007220 */ /* 0x000fe40000410000 */
.L_x_2015:
[----:B------:R-:W-:Y:S05]  /*3e10*/  BSYNC B1 ;  /* 0x0000000000017941 */ /* 0x000fea0003800000 */
.L_x_2014:
        /* <DEDUP_REMOVED lines=28> */
.L_x_2023:
[----:B------:R-:W-:Y:S05]  /*3fe0*/  BSYNC B1 ;  /* 0x0000000000017941 */ /* 0x000fea0003800000 */
.L_x_2013:
[----:B------:R1:W-:Y:S01]  /*3ff0*/  STG.E.U16 [R4.64], R8 ;  /* 0x0000000804007986 */ /* 0x0003e2000c101504 */
[----:B------:R-:W-:-:S03]  /*4000*/  IADD3 R3, R3, 0x80, RZ ;  /* 0x0000008003037810 */ /* 0x000fc60007ffe0ff */
.L_x_1999:
[----:B-1----:R-:W-:Y:S05]  /*4010*/  BSYNC B0 ;  /* 0x0000000000007941 */ /* 0x002fea0003800000 */
.L_x_1998:
[----:B------:R-:W-:-:S13]  /*4020*/  ISETP.GE.AND P0, PT, R3, c[0x0][0x160], PT ;  /* 0x0000580003007a0c */ /* 0x000fda0003f06270 */
[----:B------:R-:W-:Y:S05]  /*4030*/  @P0 EXIT ;  /* 0x000000000000094d */ /* 0x000fea0003800000 */
[----:B------:R-:W-:Y:S01]  /*4040*/  ISETP.NE.AND P0, PT, RZ, c[0x0][0x168], PT ;  /* 0x00005a00ff007a0c */ /* 0x000fe20003f05270 */
[----:B------:R-:W-:Y:S01]  /*4050*/  HFMA2.MMA R2, -RZ, RZ, 0, 0 ;  /* 0x00000000ff027435 */ /* 0x000fe200000001ff */
[----:B------:R-:W-:-:S11]  /*4060*/  MOV R0, RZ ;  /* 0x000000ff00007202 */ /* 0x000fd60000000f00 */
[----:B------:R-:W-:Y:S05]  /*4070*/  @!P0 BRA `(.L_x_2024) ;  /* 0x00000df000008947 */ /* 0x000fea0003800000 */
[----:B------:R-:W-:Y:S02]  /*4080*/  MOV R2, RZ ;  /* 0x000000ff00027202 */ /* 0x000fe40000000f00 */
[----:B0-----:R-:W-:-:S03]  /*4090*/  MOV R8, c[0x0][0x168] ;  /* 0x00005a0000087a02 */ /* 0x001fc60000000f00 */
[----:B------:R-:W-:Y:S01]  /*40a0*/  IMAD.HI.U32 R4, R3, c[0x0][0x170], R2 ;  /* 0x00005c0003047a27 */ /* 0x000fe200078e0002 */
[----:B------:R-:W-:-:S04]  /*40b0*/  ISETP.NE.AND P0, PT, R8, 0x1, PT ;  /* 0x000000010800780c */ /* 0x000fc80003f05270 */
[----:B------:R-:W-:-:S05]  /*40c0*/  SHF.R.U32.HI R5, RZ, c[0x0][0x174], R4 ;  /* 0x00005d00ff057a19 */ /* 0x000fca0000011604 */
[----:B------:R-:W-:-:S04]  /*40d0*/  IMAD.MOV R2, RZ, RZ, -R5 ;  /* 0x000000ffff027224 */ /* 0x000fc800078e0a05 */
[----:B------:R-:W-:-:S04]  /*40e0*/  IMAD R2, R2, c[0x0][0x16c], R3 ;  /* 0x00005b0002027a24 */ /* 0x000fc800078e0203 */
        /* <DEDUP_REMOVED lines=210> */
[----:B------:R-:W-:Y:S01]  /*4e10*/  IMAD R0, R5, c[0x0][0x350], R0 ;  /* 0x0000d40005007a24 */ /* 0x000fe200078e0200 */
[----:B------:R-:W-:Y:S01]  /*4e20*/  @P0 IADD3 R3, -R3, RZ, RZ ;  /* 0x000000ff03030210 */ /* 0x000fe20007ffe1ff */
[----:B------:R-:W-:-:S04]  /*4e30*/  IMAD R2, R5, c[0x0][0x354], R2 ;  /* 0x0000d50005027a24 */ /* 0x000fc800078e0202 */
[----:B------:R-:W-:-:S04]  /*4e40*/  @P0 IMAD R7, R3, c[0x0][0x28c], R7 ;  /* 0x0000a30003070a24 */ /* 0x000fc800078e0207 */
[C---:B------:R-:W-:Y:S02]  /*4e50*/  @P0 IMAD R0, R7.reuse, c[0x0][0x358], R0 ;  /* 0x0000d60007000a24 */ /* 0x040fe400078e0200 */
[----:B------:R-:W-:-:S05]  /*4e60*/  @P0 IMAD R2, R7, c[0x0][0x35c], R2 ;  /* 0x0000d70007020a24 */ /* 0x000fca00078e0202 */
.L_x_2024:
[----:B0-----:R-:W-:-:S04]  /*4e70*/  IADD3 R4, P0, R2, c[0x0][0x368], RZ ;  /* 0x0000da0002047a10 */ /* 0x001fc80007f1e0ff */
[----:B------:R-:W-:-:S06]  /*4e80*/  IADD3.X R5, RZ, c[0x0][0x36c], RZ, P0, !PT ;  /* 0x0000db00ff057a10 */ /* 0x000fcc00007fe4ff */
[----:B------:R0:W2:Y:S01]  /*4e90*/  LDG.E.U16 R5, [R4.64] ;  /* 0x0000000404057981 */ /* 0x0000a2000c1e1500 */
[----:B------:R-:W-:Y:S02]  /*4ea0*/  ULDC.U16 UR6, c[0x0][0x372] ;  /* 0x0000dc8000067ab9 */ /* 0x000fe40000000400 */
[----:B------:R-:W-:-:S05]  /*4eb0*/  IMAD.U32 R2, RZ, RZ, UR6 ;  /* 0x00000006ff027e24 */ /* 0x000fca000f8e00ff */
        /* <DEDUP_REMOVED lines=36> */
.L_x_2031:
[----:B------:R-:W-:Y:S01]  /*5100*/  FSETP.GEU.FTZ.AND P0, PT, R11, -R8, PT ;  /* 0x800000080b00720b */ /* 0x000fe20003f1e000 */
[----:B------:R-:W-:-:S12]  /*5110*/  FADD.FTZ R9, R9, -1 ;  /* 0xbf80000009097421 */ /* 0x000fd80000010000 */
[----:B------:R-:W-:Y:S02]  /*5120*/  @!P0 FADD.FTZ R9, R9, -1 ;  /* 0xbf80000009098421 */ /* 0x000fe40000010000 */
.L_x_2030:
[----:B------:R-:W-:Y:S05]  /*5130*/  BSYNC B1 ;  /* 0x0000000000017941 */ /* 0x000fea0003800000 */
.L_x_2029:
[----:B------:R-:W-:Y:S01]  /*5140*/  FFMA.FTZ R0, -R8, R9, R0 ;  /* 0x0000000908007223 */ /* 0x000fe20000010100 */
[----:B------:R-:W-:Y:S05]  /*5150*/  BRA `(.L_x_2027) ;  /* 0x000001f000007947 */ /* 0x000fea0003800000 */
.L_x_2028:
        /* <DEDUP_REMOVED lines=15> */
.L_x_2034:
        /* <DEDUP_REMOVED lines=13> */
.L_x_2033:
[----:B------:R-:W-:Y:S05]  /*5320*/  BSYNC B1 ;  /* 0x0000000000017941 */ /* 0x000fea0003800000 */
.L_x_2032:
[----:B------:R-:W-:-:S04]  /*5330*/  FMUL.FTZ R9, R6, 1.1920928955078125e-07 ;  /* 0x3400000006097820 */ /* 0x000fc80000410000 */
[----:B------:R-:W-:Y:S02]  /*5340*/  FMUL.FTZ R0, R10, R9 ;  /* 0x000000090a007220 */ /* 0x000fe40000410000 */
.L_x_2027:
[----:B------:R-:W-:Y:S05]  /*5350*/  BSYNC B0 ;  /* 0x0000000000007941 */ /* 0x000fea0003800000 */
.L_x_2026:
        /* <DEDUP_REMOVED lines=28> */
.L_x_2035:
[----:B------:R-:W-:Y:S05]  /*5520*/  BSYNC B0 ;  /* 0x0000000000007941 */ /* 0x000fea0003800000 */
.L_x_2025:
[----:B------:R-:W-:Y:S01]  /*5530*/  STG.E.U16 [R2.64], R6 ;  /* 0x0000000602007986 */ /* 0x000fe2000c101504 */
[----:B------:R-:W-:Y:S05]  /*5540*/  EXIT ;  /* 0x000000000000794d */ /* 0x000fea0003800000 */
.L_x_2036:
        /* <DEDUP_REMOVED lines=11> */
.L_x_32551:


//--------------------- .text._ZN2at6native27unrolled_elementwise_kernelINS0_13BUnaryFunctorIN3c108BFloat16ES4_S4_ZZZNS0_15binary_internal21div_floor_kernel_cudaERNS_18TensorIteratorBaseEENKUlvE1_clEvENKUlvE2_clEvEUlS4_S4_E_EESt5arrayIPcLm2EELi4E23TrivialOffsetCalculatorILi1EjESG_NS0_6memory15LoadWithoutCastENSH_16StoreWithoutCastEEEviT_T0_T2_T3_T4_T5_ --------------------------
	.section	.text._ZN2at6native27unrolled_elementwise_kernelINS0_13BUnaryFunctorIN3c108BFloat16ES4_S4_ZZZNS0_15binary_internal21div_floor_kernel_cudaERNS_18TensorIteratorBaseEENKUlvE1_clEvENKUlvE2_clEvEUlS4_S4_E_EESt5arrayIPcLm2EELi4E23TrivialOffsetCalculatorILi1EjESG_NS0_6memory15LoadWithoutCastENSH_16StoreWithoutCastEEEviT_T0_T2_T3_T4_T5_,"ax",@progbits
	.sectioninfo	@"SHI_REGISTERS=22"
	.align	128
        .global         _ZN2at6native27unrolled_elementwise_kernelINS0_13BUnaryFunctorIN3c108BFloat16ES4_S4_ZZZNS0_15binary_internal21div_floor_kernel_cudaERNS_18TensorIteratorBaseEENKUlvE1_clEvENKUlvE2_clEvEUlS4_S4_E_EESt5arrayIPcLm2EELi4E23TrivialOffsetCalculatorILi1EjESG_NS0_6memory15LoadWithoutCastENSH_16StoreWithoutCastEEEviT_T0_T2_T3_T4_T5_
        .type           _ZN2at6native27unrolled_elementwise_kernelINS0_13BUnaryFunctorIN3c108BFloat16ES4_S4_ZZZNS0_15binary_internal21div_floor_kernel_cudaERNS_18TensorIteratorBaseEENKUlvE1_clEvENKUlvE2_clEvEUlS4_S4_E_EESt5arrayIPcLm2EELi4E23TrivialOffsetCalculatorILi1EjESG_NS0_6memory15LoadWithoutCastENSH_16StoreWithoutCastEEEviT_T0_T2_T3_T4_T5_,@function
        .size           _ZN2at6native27unrolled_elementwise_kernelINS0_13BUnaryFunctorIN3c108BFloat16ES4_S4_ZZZNS0_15binary_internal21div_floor_kernel_cudaERNS_18TensorIteratorBaseEENKUlvE1_clEvENKUlvE2_clEvEUlS4_S4_E_EESt5arrayIPcLm2EELi4E23TrivialOffsetCalculatorILi1EjESG_NS0_6memory15LoadWithoutCastENSH_16StoreWithoutCastEEEviT_T0_T2_T3_T4_T5_,(.L_x_32552 - _ZN2at6native27unrolled_elementwise_kernelINS0_13BUnaryFunctorIN3c108BFloat16ES4_S4_ZZZNS0_15binary_internal21div_floor_kernel_cudaERNS_18TensorIteratorBaseEENKUlvE1_clEvENKUlvE2_clEvEUlS4_S4_E_EESt5arrayIPcLm2EELi4E23TrivialOffsetCalculatorILi1EjESG_NS0_6memory15LoadWithoutCastENSH_16StoreWithoutCastEEEviT_T0_T2_T3_T4_T5_)
        .other          _ZN2at6native27unrolled_elementwise_kernelINS0_13BUnaryFunctorIN3c108BFloat16ES4_S4_ZZZNS0_15binary_internal21div_floor_kernel_cudaERNS_18TensorIteratorBaseEENKUlvE1_clEvENKUlvE2_clEvEUlS4_S4_E_EESt5arrayIPcLm2EELi4E23TrivialOffsetCalculatorILi1EjESG_NS0_6memory15LoadWithoutCastENSH_16StoreWithoutCastEEEviT_T0_T2_T3_T4_T5_,@"STO_CUDA_ENTRY STV_DEFAULT"
_ZN2at6native27unrolled_elementwise_kernelINS0_13BUnaryFunctorIN3c108BFloat16ES4_S4_ZZZNS0_15binary_internal21div_floor_kernel_cudaERNS_18TensorIteratorBaseEENKUlvE1_clEvENKUlvE2_clEvEUlS4_S4_E_EESt5arrayIPcLm2EELi4E23TrivialOffsetCalculatorILi1EjESG_NS0_6memory15LoadWithoutCastENSH_16StoreWithoutCastEEEviT_T0_T2_T3_T4_T5_:
.text._ZN2at6native27unrolled_elementwise_kernelINS0_13BUnaryFunctorIN3c108BFloat16ES4_S4_ZZZNS0_15binary_internal21div_floor_kernel_cudaERNS_18TensorIteratorBaseEENKUlvE1_clEvENKUlvE2_clEvEUlS4_S4_E_EESt5arrayIPcLm2EELi4E23TrivialOffsetCalculatorILi1EjESG_NS0_6memory15LoadWithoutCastENSH_16StoreWithoutCastEEEviT_T0_T2_T3_T4_T5_:
        /* <DEDUP_REMOVED lines=15> */
[----:B------:R-:W-:-:S05]  /*00f0*/  @!P2 IMAD.WIDE.U32 R8, R8, R9, c[0x0][0x170] ;  /* 0x00005c000808a625 */ /* 0x000fca00078e0009 */
[----:B------:R0:W5:Y:S07]  /*0100*/  @!P2 LDG.E.U16 R7, [R8.64] ;  /* 0x000000040807a981 */ /* 0x00016e000c1e1500 */
        /* <DEDUP_REMOVED lines=12> */
[--C-:B------:R-:W-:Y:S01]  /*01d0*/  @!P1 IMAD R12, R0, 0x200, R3.reuse ;  /* 0x00000200000c9824 */ /* 0x100fe200078e0203 */
[----:B------:R-:W-:Y:S01]  /*01e0*/  PRMT R3, RZ, 0x7610, R3 ;  /* 0x00007610ff037816 */ /* 0x000fe20000000003 */
[----:B------:R-:W-:-:S04]  /*01f0*/  @!P1 IMAD.MOV.U32 R13, RZ, RZ, 0x2 ;  /* 0x00000002ff0d9424 */ /* 0x000fc800078e00ff */
[----:B------:R-:W-:-:S05]  /*0200*/  @!P1 IMAD.WIDE.U32 R12, R12, R13, c[0x0][0x170] ;  /* 0x00005c000c0c9625 */ /* 0x000fca00078e000d */
[----:B------:R0:W5:Y:S01]  /*0210*/  @!P1 LDG.E.U16 R3, [R12.64] ;  /* 0x000000040c039981 */ /* 0x000162000c1e1500 */
[----:B------:R-:W-:Y:S01]  /*0220*/  BSSY B1, `(.L_x_2037) ;  /* 0x0000067000017945 */ /* 0x000fe20003800000 */
[----:B------:R-:W-:Y:S05]  /*0230*/  @P2 BRA `(.L_x_2038) ;  /* 0x0000065000002947 */ /* 0x000fea0003800000 */
        /* <DEDUP_REMOVED lines=36> */
.L_x_2044:
[----:B------:R-:W-:Y:S01]  /*0480*/  FSETP.GEU.FTZ.AND P0, PT, R15, -R10, PT ;  /* 0x8000000a0f00720b */ /* 0x000fe20003f1e000 */
[----:B------:R-:W-:-:S12]  /*0490*/  FADD.FTZ R12, R12, -1 ;  /* 0xbf8000000c0c7421 */ /* 0x000fd80000010000 */
[----:B------:R-:W-:Y:S02]  /*04a0*/  @!P0 FADD.FTZ R12, R12, -1 ;  /* 0xbf8000000c0c8421 */ /* 0x000fe40000010000 */
.L_x_2043:
[----:B------:R-:W-:Y:S05]  /*04b0*/  BSYNC B2 ;  /* 0x0000000000027941 */ /* 0x000fea0003800000 */
.L_x_2042:
[----:B------:R-:W-:Y:S01]  /*04c0*/  FFMA.FTZ R11, -R10, R12, R11 ;  /* 0x0000000c0a0b7223 */ /* 0x000fe2000001010b */
[----:B------:R-:W-:Y:S05]  /*04d0*/  BRA `(.L_x_2040) ;  /* 0x000001f000007947 */ /* 0x000fea0003800000 */
.L_x_2041:
        /* <DEDUP_REMOVED lines=15> */
.L_x_2047:
        /* <DEDUP_REMOVED lines=13> */
.L_x_2046:
[----:B------:R-:W-:Y:S05]  /*06a0*/  BSYNC B2 ;  /* 0x0000000000027941 */ /* 0x000fea0003800000 */
.L_x_2045:
[----:B------:R-:W-:-:S04]  /*06b0*/  FMUL.FTZ R12, R12, 1.1920928955078125e-07 ;  /* 0x340000000c0c7820 */ /* 0x000fc80000410000 */
[----:B------:R-:W-:Y:S02]  /*06c0*/  FMUL.FTZ R11, R17, R12 ;  /* 0x0000000c110b7220 */ /* 0x000fe40000410000 */
.L_x_2040:
[----:B------:R-:W-:Y:S05]  /*06d0*/  BSYNC B0 ;  /* 0x0000000000007941 */ /* 0x000fea0003800000 */
.L_x_2039:
        /* <DEDUP_REMOVED lines=27> */
.L_x_2038:
[----:B------:R-:W-:Y:S05]  /*0890*/  BSYNC B1 ;  /* 0x0000000000017941 */ /* 0x000fea0003800000 */
.L_x_2037:
[----:B-----5:R-:W-:Y:S01]  /*08a0*/  IADD3 R7, R5, 0x80, RZ ;  /* 0x0000008005077810 */ /* 0x020fe20007ffe0ff */
[----:B------:R-:W-:Y:S03]  /*08b0*/  BSSY B1, `(.L_x_2048) ;  /* 0x0000068000017945 */ /* 0x000fe60003800000 */
        /* <DEDUP_REMOVED lines=38> */
.L_x_2055:
[----:B------:R-:W-:Y:S01]  /*0b20*/  FSETP.GEU.FTZ.AND P0, PT, R13, -R14, PT ;  /* 0x8000000e0d00720b */ /* 0x000fe20003f1e000 */
[----:B------:R-:W-:-:S12]  /*0b30*/  FADD.FTZ R11, R11, -1 ;  /* 0xbf8000000b0b7421 */ /* 0x000fd80000010000 */
[----:B------:R-:W-:Y:S02]  /*0b40*/  @!P0 FADD.FTZ R11, R11, -1 ;  /* 0xbf8000000b0b8421 */ /* 0x000fe40000010000 */
.L_x_2054:
[----:B------:R-:W-:Y:S05]  /*0b50*/  BSYNC B2 ;  /* 0x0000000000027941 */ /* 0x000fea0003800000 */
.L_x_2053:
[----:B------:R-:W-:Y:S01]  /*0b60*/  FFMA.FTZ R12, -R14, R11, R12 ;  /* 0x0000000b0e0c7223 */ /* 0x000fe2000001010c */
[----:B------:R-:W-:Y:S05]  /*0b70*/  BRA `(.L_x_2051) ;  /* 0x000001f000007947 */ /* 0x000fea0003800000 */
.L_x_2052:
        /* <DEDUP_REMOVED lines=15> */
.L_x_2058:
        /* <DEDUP_REMOVED lines=13> */
.L_x_2057:
[----:B------:R-:W-:Y:S05]  /*0d40*/  BSYNC B2 ;  /* 0x0000000000027941 */ /* 0x000fea0003800000 */
.L_x_2056:
[----:B------:R-:W-:-:S04]  /*0d50*/  FMUL.FTZ R12, R12, 1.1920928955078125e-07 ;  /* 0x340000000c0c7820 */ /* 0x000fc80000410000 */
[----:B------:R-:W-:Y:S02]  /*0d60*/  FMUL.FTZ R12, R11, R12 ;  /* 0x0000000c0b0c7220 */ /* 0x000fe40000410000 */
.L_x_2051:
[----:B------:R-:W-:Y:S05]  /*0d70*/  BSYNC B0 ;  /* 0x0000000000007941 */ /* 0x000fea0003800000 */
.L_x_2050:
        /* <DEDUP_REMOVED lines=27> */
.L_x_2049:
[----:B------:R-:W-:Y:S05]  /*0f30*/  BSYNC B1 ;  /* 0x0000000000017941 */ /* 0x000fea0003800000 */
.L_x_2048:
        /* <DEDUP_REMOVED lines=40> */
.L_x_2066:
[----:B------:R-:W-:Y:S01]  /*11c0*/  FSETP.GEU.FTZ.AND P0, PT, R15, -R14, PT ;  /* 0x8000000e0f00720b */ /* 0x000fe20003f1e000 */
[----:B------:R-:W-:-:S12]  /*11d0*/  FADD.FTZ R13, R13, -1 ;  /* 0xbf8000000d0d7421 */ /* 0x000fd80000010000 */
[----:B------:R-:W-:Y:S02]  /*11e0*/  @!P0 FADD.FTZ R13, R13, -1 ;  /* 0xbf8000000d0d8421 */ /* 0x000fe40000010000 */
.L_x_2065:
[----:B------:R-:W-:Y:S05]  /*11f0*/  BSYNC B2 ;  /* 0x0000000000027941 */ /* 0x000fea0003800000 */
.L_x_2064:
[----:B------:R-:W-:Y:S01]  /*1200*/  FFMA.FTZ R8, -R14, R13, R8 ;  /* 0x0000000d0e087223 */ /* 0x000fe20000010108 */
[----:B------:R-:W-:Y:S05]  /*1210*/  BRA `(.L_x_2062) ;  /* 0x000001f000007947 */ /* 0x000fea0003800000 */
.L_x_2063:
        /* <DEDUP_REMOVED lines=15> */
.L_x_2069:
        /* <DEDUP_REMOVED lines=13> */
.L_x_2068:
[----:B------:R-:W-:Y:S05]  /*13e0*/  BSYNC B2 ;  /* 0x0000000000027941 */ /* 0x000fea0003800000 */
.L_x_2067:
[----:B------:R-:W-:-:S04]  /*13f0*/  FMUL.FTZ R13, R12, 1.1920928955078125e-07 ;  /* 0x340000000c0d7820 */ /* 0x000fc80000410000 */
[----:B------:R-:W-:Y:S02]  /*1400*/  FMUL.FTZ R8, R8, R13 ;  /* 0x0000000d08087220 */ /* 0x000fe40000410000 */
.L_x_2062:
[----:B------:R-:W-:Y:S05]  /*1410*/  BSYNC B0 ;  /* 0x0000000000007941 */ /* 0x000fea0003800000 */
.L_x_2061:
        /* <DEDUP_REMOVED lines=27> */
.L_x_2060:
[----:B------:R-:W-:Y:S05]  /*15d0*/  BSYNC B1 ;  /* 0x0000000000017941 */ /* 0x000fea0003800000 */
.L_x_2059:
        /* <DEDUP_REMOVED lines=40> */
.L_x_2077:
[----:B------:R-:W-:Y:S01]  /*1860*/  FSETP.GEU.FTZ.AND P0, PT, R15, -R14, PT ;  /* 0x8000000e0f00720b */ /* 0x000fe20003f1e000 */
[----:B------:R-:W-:-:S12]  /*1870*/  FADD.FTZ R13, R13, -1 ;  /* 0xbf8000000d0d7421 */ /* 0x000fd80000010000 */
[----:B------:R-:W-:Y:S02]  /*1880*/  @!P0 FADD.FTZ R13, R13, -1 ;  /* 0xbf8000000d0d8421 */ /* 0x000fe40000010000 */
.L_x_2076:
[----:B------:R-:W-:Y:S05]  /*1890*/  BSYNC B2 ;  /* 0x0000000000027941 */ /* 0x000fea0003800000 */
.L_x_2075:
[----:B------:R-:W-:Y:S01]  /*18a0*/  FFMA.FTZ R6, -R14, R13, R6 ;  /* 0x0000000d0e067223 */ /* 0x000fe20000010106 */
[----:B------:R-:W-:Y:S05]  /*18b0*/  BRA `(.L_x_2073) ;  /* 0x000001f000007947 */ /* 0x000fea0003800000 */
.L_x_2074:
        /* <DEDUP_REMOVED lines=15> */
.L_x_2080:
        /* <DEDUP_REMOVED lines=13> */
.L_x_2079:
[----:B------:R-:W-:Y:S05]  /*1a80*/  BSYNC B2 ;  /* 0x0000000000027941 */ /* 0x000fea0003800000 */
.L_x_2078:
[----:B------:R-:W-:-:S04]  /*1a90*/  FMUL.FTZ R13, R12, 1.1920928955078125e-07 ;  /* 0x340000000c0d7820 */ /* 0x000fc80000410000 */
[----:B------:R-:W-:Y:S02]  /*1aa0*/  FMUL.FTZ R6, R6, R13 ;  /* 0x0000000d06067220 */ /* 0x000fe40000410000 */
.L_x_2073:
[----:B------:R-:W-:Y:S05]  /*1ab0*/  BSYNC B0 ;  /* 0x0000000000007941 */ /* 0x000fea0003800000 */
.L_x_2072:
[C---:B------:R-:W-:Y:S02]  /*1ac0*/  FSETP.GTU.FTZ.AND P0, PT, |R6|.reuse, +INF , PT ;  /* 0x7f8000000600780b */ /* 0x040fe40003f1c200 */
[----:B------:R-:W-:Y:S02]  /*1ad0*/  LOP3.LUT R9, R6, 0x80000000, R9, 0xb8, !PT ;  /* 0x8000000006097812 */ /* 0x000fe400078eb809 */
[----:B------:R-:W-:Y:S02]  /*1ae0*/  FSETP.GEU.FTZ.AND P2, PT, R4, RZ, PT ;  /* 0x000000ff0400720b */ /* 0x000fe40003f5e000 */
[----:B------:R-:W-:Y:S02]  /*1af0*/  FSEL R9, R6, R9, P0 ;  /* 0x0000000906097208 */ /* 0x000fe40000000000 */
[----:B------:R1:W2:Y:S02]  /*1b00*/  MUFU.RCP R6, R4 ;  /* 0x0000000400067308 */ /* 0x0002a40000001000 */
[----:B------:R-:W-:-:S02]  /*1b10*/  FSETP.NEU.FTZ.AND P0, PT, R9, RZ, PT ;  /* 0x000000ff0900720b */ /* 0x000fc40003f1d000 */
[----:B------:R-:W-:-:S04]  /*1b20*/  FSETP.GEU.FTZ.AND P1, PT, R9, RZ, PT ;  /* 0x000000ff0900720b */ /* 0x000fc80003f3e000 */
[----:B------:R-:W-:Y:S02]  /*1b30*/  PLOP3.LUT P0, PT, P0, P1, P2, 0x9f, 0x0 ;  /* 0x000000000000781c */ /* 0x000fe40000703327 */
[----:B-1----:R-:W-:-:S05]  /*1b40*/  PRMT R4, RZ, 0x5410, R3 ;  /* 0x00005410ff047816 */ /* 0x002fca0000000003 */
[----:B------:R-:W-:-:S04]  /*1b50*/  FADD.FTZ R9, -R9, R4 ;  /* 0x0000000409097221 */ /* 0x000fc80000010100 */
[----:B--2---:R-:W-:-:S04]  /*1b60*/  FMUL.FTZ R9, R9, R6 ;  /* 0x0000000609097220 */ /* 0x004fc80000410000 */
        /* <DEDUP_REMOVED lines=16> */
.L_x_2071:
[----:B------:R-:W-:Y:S05]  /*1c70*/  BSYNC B1 ;  /* 0x0000000000017941 */ /* 0x000fea0003800000 */
.L_x_2070:
[----:B------:R-:W-:Y:S01]  /*1c80*/  ISETP.GE.AND P0, PT, R5, R2, PT ;  /* 0x000000020500720c */ /* 0x000fe20003f06270 */
[----:B------:R-:W-:Y:S01]  /*1c90*/  BSSY B0, `(.L_x_2081) ;  /* 0x0000019000007945 */ /* 0x000fe20003800000 */
[----:B------:R-:W-:Y:S11]  /*1ca0*/  BSSY B1, `(.L_x_2082) ;  /* 0x0000010000017945 */ /* 0x000ff60003800000 */
[----:B------:R-:W-:Y:S05]  /*1cb0*/  @P0 BRA `(.L_x_2083) ;  /* 0x000000e000000947 */ /* 0x000fea0003800000 */
[----:B------:R-:W-:Y:S02]  /*1cc0*/  IMAD R12, R0, 0x200, R5 ;  /* 0x00000200000c7824 */ /* 0x000fe400078e0205 */
[----:B------:R-:W-:-:S02]  /*1cd0*/  IMAD.MOV.U32 R13, RZ, RZ, 0x2 ;  /* 0x00000002ff0d7424 */ /* 0x000fc400078e00ff */
[----:B------:R-:W-:Y:S02]  /*1ce0*/  IMAD.MOV.U32 R5, RZ, RZ, R7 ;  /* 0x000000ffff057224 */ /* 0x000fe400078e0007 */
[----:B------:R-:W-:-:S03]  /*1cf0*/  IMAD.WIDE.U32 R12, R12, R13, c[0x0][0x168] ;  /* 0x00005a000c0c7625 */ /* 0x000fc600078e000d */
[----:B------:R-:W-:Y:S02]  /*1d00*/  ISETP.GE.AND P0, PT, R5, R2, PT ;  /* 0x000000020500720c */ /* 0x000fe40003f06270 */
[----:B------:R1:W-:Y:S11]  /*1d10*/  STG.E.U16 [R12.64], R10 ;  /* 0x0000000a0c007986 */ /* 0x0003f6000c101504 */
[----:B------:R-:W-:Y:S01]  /*1d20*/  @P0 BREAK B1 ;  /* 0x0000000000010942 */ /* 0x000fe20003800000 */
[----:B------:R-:W-:Y:S05]  /*1d30*/  @P0 BRA `(.L_x_2084) ;  /* 0x000000e000000947 */ /* 0x000fea0003800000 */
[----:B-1----:R-:W-:Y:S01]  /*1d40*/  IMAD R10, R0, 0x200, R5 ;  /* 0x00000200000a7824 */ /* 0x002fe200078e0205 */
[----:B------:R-:W-:Y:S01]  /*1d50*/  PRMT R4, R11, 0x7610, R4 ;  /* 0x000076100b047816 */ /* 0x000fe20000000004 */
[----:B------:R-:W-:Y:S01]  /*1d60*/  IMAD.MOV.U32 R3, RZ, RZ, 0x2 ;  /* 0x00000002ff037424 */ /* 0x000fe200078e00ff */
[----:B------:R-:W-:-:S03]  /*1d70*/  IADD3 R5, R5, 0x80, RZ ;  /* 0x0000008005057810 */ /* 0x000fc60007ffe0ff */
[----:B------:R-:W-:-:S05]  /*1d80*/  IMAD.WIDE.U32 R10, R10, R3, c[0x0][0x168] ;  /* 0x00005a000a0a7625 */ /* 0x000fca00078e0003 */
[----:B------:R1:W-:Y:S02]  /*1d90*/  STG.E.U16 [R10.64], R4 ;  /* 0x000000040a007986 */ /* 0x0003e4000c101504 */
.L_x_2083:
[----:B------:R-:W-:Y:S05]  /*1da0*/  BSYNC B1 ;  /* 0x0000000000017941 */ /* 0x000fea0003800000 */
.L_x_2082:
[----:B------:R-:W-:Y:S02]  /*1db0*/  ISETP.GE.AND P0, PT, R5, R2, PT ;  /* 0x000000020500720c */ /* 0x000fe40003f06270 */
[----:B------:R-:W-:-:S11]  /*1dc0*/  PRMT R3, R8, 0x7610, R3 ;  /* 0x0000761008037816 */ /* 0x000fd60000000003 */
[----:B------:R-:W-:Y:S01]  /*1dd0*/  @!P0 IMAD R9, R0, 0x200, R5 ;  /* 0x0000020000098824 */ /* 0x000fe200078e0205 */
[----:B------:R-:W-:Y:S01]  /*1de0*/  @!P0 IADD3 R5, R5, 0x80, RZ ;  /* 0x0000008005058810 */ /* 0x000fe20007ffe0ff */
[----:B-1----:R-:W-:-:S04]  /*1df0*/  @!P0 IMAD.MOV.U32 R4, RZ, RZ, 0x2 ;  /* 0x00000002ff048424 */ /* 0x002fc800078e00ff */
[----:B------:R-:W-:-:S05]  /*1e00*/  @!P0 IMAD.WIDE.U32 R8, R9, R4, c[0x0][0x168] ;  /* 0x00005a0009088625 */ /* 0x000fca00078e0004 */
[----:B------:R1:W-:Y:S02]  /*1e10*/  @!P0 STG.E.U16 [R8.64], R3 ;  /* 0x0000000308008986 */ /* 0x0003e4000c101504 */
.L_x_2084:
[----:B-1----:R-:W-:Y:S05]  /*1e20*/  BSYNC B0 ;  /* 0x0000000000007941 */ /* 0x002fea0003800000 */
.L_x_2081:
        /* <DEDUP_REMOVED lines=8> */
.L_x_2085:
        /* <DEDUP_REMOVED lines=13> */
.L_x_32552:


//--------------------- .text._ZN2at6native29vectorized_elementwise_kernelILi2ENS0_13BUnaryFunctorIN3c108BFloat16ES4_S4_ZZZNS0_15binary_internal21div_floor_kernel_cudaERNS_18TensorIteratorBaseEENKUlvE1_clEvENKUlvE2_clEvEUlS4_S4_E_EESt5arrayIPcLm2EEEEviT0_T1_ --------------------------
	.section	.text._ZN2at6native29vectorized_elementwise_kernelILi2ENS0_13BUnaryFunctorIN3c108BFloat16ES4_S4_ZZZNS0_15binary_internal21div_floor_kernel_cudaERNS_18TensorIteratorBaseEENKUlvE1_clEvENKUlvE2_clEvEUlS4_S4_E_EESt5arrayIPcLm2EEEEviT0_T1_,"ax",@progbits
	.sectioninfo	@"SHI_REGISTERS=30"
	.align	128
        .global         _ZN2at6native29vectorized_elementwise_kernelILi2ENS0_13BUnaryFunctorIN3c108BFloat16ES4_S4_ZZZNS0_15binary_internal21div_floor_kernel_cudaERNS_18TensorIteratorBaseEENKUlvE1_clEvENKUlvE2_clEvEUlS4_S4_E_EESt5arrayIPcLm2EEEEviT0_T1_
        .type           _ZN2at6native29vectorized_elementwise_kernelILi2ENS0_13BUnaryFunctorIN3c108BFloat16ES4_S4_ZZZNS0_15binary_internal21div_floor_kernel_cudaERNS_18TensorIteratorBaseEENKUlvE1_clEvENKUlvE2_clEvEUlS4_S4_E_EESt5arrayIPcLm2EEEEviT0_T1_,@function
        .size           _ZN2at6native29vectorized_elementwise_kernelILi2ENS0_13BUnaryFunctorIN3c108BFloat16ES4_S4_ZZZNS0_15binary_internal21div_floor_kernel_cudaERNS_18TensorIteratorBaseEENKUlvE1_clEvENKUlvE2_clEvEUlS4_S4_E_EESt5arrayIPcLm2EEEEviT0_T1_,(.L_x_32553 - _ZN2at6native29vectorized_elementwise_kernelILi2ENS0_13BUnaryFunctorIN3c108BFloat16ES4_S4_ZZZNS0_15binary_internal21div_floor_kernel_cudaERNS_18TensorIteratorBaseEENKUlvE1_clEvENKUlvE2_clEvEUlS4_S4_E_EESt5arrayIPcLm2EEEEviT0_T1_)
        .other          _ZN2at6native29vectorized_elementwise_kernelILi2ENS0_13BUnaryFunctorIN3c108BFloat16ES4_S4_ZZZNS0_15binary_internal21div_floor_kernel_cudaERNS_18TensorIteratorBaseEENKUlvE1_clEvENKUlvE2_clEvEUlS4_S4_E_EESt5arrayIPcLm2EEEEviT0_T1_,@"STO_CUDA_ENTRY STV_DEFAULT"
_ZN2at6native29vectorized_elementwise_kernelILi2ENS0_13BUnaryFunctorIN3c108BFloat16ES4_S4_ZZZNS0_15binary_internal21div_floor_kernel_cudaERNS_18TensorIteratorBaseEENKUlvE1_clEvENKUlvE2_clEvEUlS4_S4_E_EESt5arrayIPcLm2EEEEviT0_T1_:
.text._ZN2at6native29vectorized_elementwise_kernelILi2ENS0_13BUnaryFunctorIN3c108BFloat16ES4_S4_ZZZNS0_15binary_internal21div_floor_kernel_cudaERNS_18TensorIteratorBaseEENKUlvE1_clEvENKUlvE2_clEvEUlS4_S4_E_EESt5arrayIPcLm2EEEEviT0_T1_:
        /* <DEDUP_REMOVED lines=11> */
[----:B------:R-:W2:Y:S04]  /*00b0*/  LDG.E R7, [R12.64] ;  /* 0x000000040c077981 */ /* 0x000ea8000c1e1900 */
[----:B------:R0:W5:Y:S04]  /*00c0*/  LDG.E R11, [R12.64+0x200] ;  /* 0x000200040c0b7981 */ /* 0x000168000c1e1900 */
[----:B------:R0:W5:Y:S04]  /*00d0*/  LDG.E R10, [R12.64+0x400] ;  /* 0x000400040c0a7981 */ /* 0x000168000c1e1900 */
[----:B------:R0:W5:Y:S01]  /*00e0*/  LDG.E R9, [R12.64+0x600] ;  /* 0x000600040c097981 */ /* 0x000162000c1e1900 */
[----:B------:R-:W-:-:S02]  /*00f0*/  ULDC.U16 UR6, c[0x0][0x166] ;  /* 0x0000598000067ab9 */ /* 0x000fc40000000400 */
[----:B------:R-:W-:-:S05]  /*0100*/  IMAD.U32 R4, RZ, RZ, UR6 ;  /* 0x00000006ff047e24 */ /* 0x000fca000f8e00ff */
[----:B------:R-:W-:-:S04]  /*0110*/  PRMT R4, RZ, 0x5410, R4 ;  /* 0x00005410ff047816 */ /* 0x000fc80000000004 */
[----:B------:R-:W-:-:S13]  /*0120*/  FSETP.NEU.FTZ.AND P1, PT, R4, RZ, PT ;  /* 0x000000ff0400720b */ /* 0x000fda0003f3d000 */
[----:B------:R-:W1:Y:S01]  /*0130*/  @!P1 MUFU.RCP R3, R4 ;  /* 0x0000000400039308 */ /* 0x000e620000001000 */
[----:B--2---:R-:W-:-:S05]  /*0140*/  PRMT R8, RZ, 0x5410, R7 ;  /* 0x00005410ff087816 */ /* 0x004fca0000000007 */
        /* <DEDUP_REMOVED lines=30> */
.L_x_2093:
[----:B------:R-:W-:Y:S01]  /*0330*/  FSETP.GEU.FTZ.AND P0, PT, R15, -R2, PT ;  /* 0x800000020f00720b */ /* 0x000fe20003f1e000 */
[----:B------:R-:W-:-:S12]  /*0340*/  FADD.FTZ R12, R12, -1 ;  /* 0xbf8000000c0c7421 */ /* 0x000fd80000010000 */
[----:B------:R-:W-:Y:S02]  /*0350*/  @!P0 FADD.FTZ R12, R12, -1 ;  /* 0xbf8000000c0c8421 */ /* 0x000fe40000010000 */
.L_x_2092:
[----:B------:R-:W-:Y:S05]  /*0360*/  BSYNC B1 ;  /* 0x0000000000017941 */ /* 0x000fea0003800000 */
.L_x_2091:
[----:B------:R-:W-:Y:S01]  /*0370*/  FFMA.FTZ R3, -R2, R12, R3 ;  /* 0x0000000c02037223 */ /* 0x000fe20000010103 */
[----:B------:R-:W-:Y:S05]  /*0380*/  BRA `(.L_x_2089) ;  /* 0x000001f000007947 */ /* 0x000fea0003800000 */
.L_x_2090:
        /* <DEDUP_REMOVED lines=15> */
.L_x_2096:
        /* <DEDUP_REMOVED lines=13> */
.L_x_2095:
[----:B------:R-:W-:Y:S05]  /*0550*/  BSYNC B1 ;  /* 0x0000000000017941 */ /* 0x000fea0003800000 */
.L_x_2094:
[----:B------:R-:W-:-:S04]  /*0560*/  FMUL.FTZ R12, R12, 1.1920928955078125e-07 ;  /* 0x340000000c0c7820 */ /* 0x000fc80000410000 */
[----:B------:R-:W-:Y:S02]  /*0570*/  FMUL.FTZ R3, R17, R12 ;  /* 0x0000000c11037220 */ /* 0x000fe40000410000 */
.L_x_2089:
[----:B------:R-:W-:Y:S05]  /*0580*/  BSYNC B0 ;  /* 0x0000000000007941 */ /* 0x000fea0003800000 */
.L_x_2088:
[C---:B------:R-:W-:Y:S01]  /*0590*/  FSETP.GTU.FTZ.AND P0, PT, |R3|.reuse, +INF , PT ;  /* 0x7f8000000300780b */ /* 0x040fe20003f1c200 */
[----:B------:R-:W-:Y:S01]  /*05a0*/  BSSY B0, `(.L_x_2087) ;  /* 0x000001a000007945 */ /* 0x000fe20003800000 */
[C---:B0-----:R-:W-:Y:S02]  /*05b0*/  LOP3.LUT R2, R3.reuse, 0x80000000, R8, 0xb8, !PT ;  /* 0x8000000003027812 */ /* 0x041fe400078eb808 */
[----:B------:R-:W-:Y:S02]  /*05c0*/  FSETP.GEU.FTZ.AND P2, PT, R4, RZ, PT ;  /* 0x000000ff0400720b */ /* 0x000fe40003f5e000 */
[----:B------:R-:W-:Y:S02]  /*05d0*/  FSEL R13, R3, R2, P0 ;  /* 0x00000002030d7208 */ /* 0x000fe40000000000 */
[----:B------:R-:W0:Y:S02]  /*05e0*/  MUFU.RCP R3, R4 ;  /* 0x0000000400037308 */ /* 0x000e240000001000 */
[C---:B------:R-:W-:Y:S01]  /*05f0*/  FSETP.NEU.FTZ.AND P0, PT, R13.reuse, RZ, PT ;  /* 0x000000ff0d00720b */ /* 0x040fe20003f1d000 */
[----:B------:R-:W-:Y:S01]  /*0600*/  FADD.FTZ R2, R8, -R13 ;  /* 0x8000000d08027221 */ /* 0x000fe20000010000 */
[----:B------:R-:W-:-:S04]  /*0610*/  FSETP.GEU.FTZ.AND P3, PT, R13, RZ, PT ;  /* 0x000000ff0d00720b */ /* 0x000fc80003f7e000 */
        /* <DEDUP_REMOVED lines=18> */
.L_x_2097:
[----:B------:R-:W-:Y:S05]  /*0740*/  BSYNC B0 ;  /* 0x0000000000007941 */ /* 0x000fea0003800000 */
.L_x_2087:
[----:B0-----:R-:W-:-:S05]  /*0750*/  PRMT R8, RZ, 0x7610, R7 ;  /* 0x00007610ff087816 */ /* 0x001fca0000000007 */
[----:B------:R-:W-:-:S05]  /*0760*/  @!P1 FMUL.FTZ R7, R8, R3 ;  /* 0x0000000308079220 */ /* 0x000fca0000410000 */
        /* <DEDUP_REMOVED lines=29> */
.L_x_2104:
[----:B------:R-:W-:Y:S01]  /*0940*/  FSETP.GEU.FTZ.AND P0, PT, R13, -R14, PT ;  /* 0x8000000e0d00720b */ /* 0x000fe20003f1e000 */
[----:B------:R-:W-:-:S12]  /*0950*/  FADD.FTZ R12, R12, -1 ;  /* 0xbf8000000c0c7421 */ /* 0x000fd80000010000 */
[----:B------:R-:W-:Y:S02]  /*0960*/  @!P0 FADD.FTZ R12, R12, -1 ;  /* 0xbf8000000c0c8421 */ /* 0x000fe40000010000 */
.L_x_2103:
[----:B------:R-:W-:Y:S05]  /*0970*/  BSYNC B1 ;  /* 0x0000000000017941 */ /* 0x000fea0003800000 */
.L_x_2102:
[----:B------:R-:W-:Y:S01]  /*0980*/  FFMA.FTZ R7, -R14, R12, R7 ;  /* 0x0000000c0e077223 */ /* 0x000fe20000010107 */
[----:B------:R-:W-:Y:S05]  /*0990*/  BRA `(.L_x_2100) ;  /* 0x000001f000007947 */ /* 0x000fea0003800000 */
.L_x_2101:
        /* <DEDUP_REMOVED lines=15> */
.L_x_2107:
        /* <DEDUP_REMOVED lines=13> */
.L_x_2106:
[----:B------:R-:W-:Y:S05]  /*0b60*/  BSYNC B1 ;  /* 0x0000000000017941 */ /* 0x000fea0003800000 */
.L_x_2105:
[----:B------:R-:W-:-:S04]  /*0b70*/  FMUL.FTZ R7, R12, 1.1920928955078125e-07 ;  /* 0x340000000c077820 */ /* 0x000fc80000410000 */
[----:B------:R-:W-:Y:S02]  /*0b80*/  FMUL.FTZ R7, R16, R7 ;  /* 0x0000000710077220 */ /* 0x000fe40000410000 */
.L_x_2100:
[----:B------:R-:W-:Y:S05]  /*0b90*/  BSYNC B0 ;  /* 0x0000000000007941 */ /* 0x000fea0003800000 */
.L_x_2099:
[C---:B------:R-:W-:Y:S01]  /*0ba0*/  FSETP.GTU.FTZ.AND P0, PT, |R7|.reuse, +INF , PT ;  /* 0x7f8000000700780b */ /* 0x040fe20003f1c200 */
[----:B------:R-:W-:Y:S01]  /*0bb0*/  BSSY B0, `(.L_x_2098) ;  /* 0x0000019000007945 */ /* 0x000fe20003800000 */
[C---:B------:R-:W-:Y:S02]  /*0bc0*/  LOP3.LUT R12, R7.reuse, 0x80000000, R8, 0xb8, !PT ;  /* 0x80000000070c7812 */ /* 0x040fe400078eb808 */
[----:B------:R-:W-:Y:S02]  /*0bd0*/  FSETP.GEU.FTZ.AND P3, PT, R4, RZ, PT ;  /* 0x000000ff0400720b */ /* 0x000fe40003f7e000 */
[----:B------:R-:W-:-:S04]  /*0be0*/  FSEL R7, R7, R12, P0 ;  /* 0x0000000c07077208 */ /* 0x000fc80000000000 */
[C---:B------:R-:W-:Y:S01]  /*0bf0*/  FSETP.NEU.FTZ.AND P0, PT, R7.reuse, RZ, PT ;  /* 0x000000ff0700720b */ /* 0x040fe20003f1d000 */
[----:B------:R-:W-:Y:S01]  /*0c00*/  FADD.FTZ R12, R8, -R7 ;  /* 0x80000007080c7221 */ /* 0x000fe20000010000 */
[----:B------:R-:W-:-:S03]  /*0c10*/  FSETP.GEU.FTZ.AND P2, PT, R7, RZ, PT ;  /* 0x000000ff0700720b */ /* 0x000fc60003f5e000 */
[----:B------:R-:W-:Y:S01]  /*0c20*/  FMUL.FTZ R12, R12, R3 ;  /* 0x000000030c0c7220 */ /* 0x000fe20000410000 */
[----:B------:R-:W-:-:S13]  /*0c30*/  PLOP3.LUT P0, PT, P0, P2, P3, 0x9f, 0x0 ;  /* 0x000000000000781c */ /* 0x000fda0000705337 */
        /* <DEDUP_REMOVED lines=16> */
.L_x_2108:
[----:B------:R-:W-:Y:S05]  /*0d40*/  BSYNC B0 ;  /* 0x0000000000007941 */ /* 0x000fea0003800000 */
.L_x_2098:
[----:B-----5:R-:W-:-:S05]  /*0d50*/  PRMT R12, RZ, 0x5410, R11 ;  /* 0x00005410ff0c7816 */ /* 0x020fca000000000b */
        /* <DEDUP_REMOVED lines=30> */
.L_x_2115:
[----:B------:R-:W-:Y:S01]  /*0f40*/  FSETP.GEU.FTZ.AND P0, PT, R15, -R16, PT ;  /* 0x800000100f00720b */ /* 0x000fe20003f1e000 */
[----:B------:R-:W-:-:S12]  /*0f50*/  FADD.FTZ R8, R8, -1 ;  /* 0xbf80000008087421 */ /* 0x000fd80000010000 */
[----:B------:R-:W-:Y:S02]  /*0f60*/  @!P0 FADD.FTZ R8, R8, -1 ;  /* 0xbf80000008088421 */ /* 0x000fe40000010000 */
.L_x_2114:
[----:B------:R-:W-:Y:S05]  /*0f70*/  BSYNC B1 ;  /* 0x0000000000017941 */ /* 0x000fea0003800000 */
.L_x_2113:
[----:B------:R-:W-:Y:S01]  /*0f80*/  FFMA.FTZ R13, -R16, R8, R13 ;  /* 0x00000008100d7223 */ /* 0x000fe2000001010d */
[----:B------:R-:W-:Y:S05]  /*0f90*/  BRA `(.L_x_2111) ;  /* 0x000001f000007947 */ /* 0x000fea0003800000 */
.L_x_2112:
        /* <DEDUP_REMOVED lines=14> */
[----:B------:R1:W2:Y:S03]  /*1080*/  MUFU.RCP R20, R18 ;  /* 0x0000001200147308 */ /* 0x0002a60000001000 */
.L_x_2118:
[----:B------:R-:W-:-:S05]  /*1090*/  IMNMX.U32 R15, R14, 0xb800000, PT ;  /* 0x0b8000000e0f7817 */ /* 0x000fca0003800000 */
[----:B------:R-:W-:Y:S02]  /*10a0*/  IMAD.IADD R13, R15, 0x1, R13 ;  /* 0x000000010f0d7824 */ /* 0x000fe400078e020d */
[----:B------:R-:W-:Y:S02]  /*10b0*/  IMAD.IADD R14, R14, 0x1, -R15 ;  /* 0x000000010e0e7824 */ /* 0x000fe400078e0a0f */
[----:B--2---:R-:W-:-:S03]  /*10c0*/  FFMA.FTZ R16, R20, R13, -RZ ;  /* 0x0000000d14107223 */ /* 0x004fc600000108ff */
[----:B------:R-:W-:Y:S01]  /*10d0*/  ISETP.NE.AND P2, PT, R14, RZ, PT ;  /* 0x000000ff0e00720c */ /* 0x000fe20003f45270 */
[----:B0-----:R-:W-:-:S04]  /*10e0*/  FFMA.FTZ R17, -R18, R16, R13 ;  /* 0x0000001012117223 */ /* 0x001fc8000001010d */
[----:B------:R-:W-:-:S04]  /*10f0*/  FFMA.FTZ R16, R20, R17, R16 ;  /* 0x0000001114107223 */ /* 0x000fc80000010010 */
[----:B------:R-:W-:-:S04]  /*1100*/  FFMA.FTZ R17, -R18, R16, R13 ;  /* 0x0000001012117223 */ /* 0x000fc8000001010d */
[----:B------:R-:W-:-:S04]  /*1110*/  FFMA.FTZ.RZ R17, R20, R17, R16 ;  /* 0x0000001114117223 */ /* 0x000fc8000001c010 */
[----:B------:R-:W0:Y:S02]  /*1120*/  FRND.TRUNC R16, R17 ;  /* 0x0000001100107307 */ /* 0x000e24000020d000 */
[----:B0-----:R-:W-:-:S05]  /*1130*/  FFMA.FTZ R13, -R18, R16, R13 ;  /* 0x00000010120d7223 */ /* 0x001fca000001010d */
[----:B------:R-:W-:-:S13]  /*1140*/  ISETP.NE.AND P0, PT, R13, RZ, PT ;  /* 0x000000ff0d00720c */ /* 0x000fda0003f05270 */
[----:B------:R-:W-:Y:S05]  /*1150*/  @P0 BRA P2, `(.L_x_2118) ;  /* 0xffffff3000000947 */ /* 0x000fea000103ffff */
.L_x_2117:
[----:B------:R-:W-:Y:S05]  /*1160*/  BSYNC B1 ;  /* 0x0000000000017941 */ /* 0x000fea0003800000 */
.L_x_2116:
[----:B------:R-:W-:-:S04]  /*1170*/  FMUL.FTZ R13, R13, 1.1920928955078125e-07 ;  /* 0x340000000d0d7820 */ /* 0x000fc80000410000 */
[----:B------:R-:W-:Y:S02]  /*1180*/  FMUL.FTZ R13, R8, R13 ;  /* 0x0000000d080d7220 */ /* 0x000fe40000410000 */
.L_x_2111:
[----:B------:R-:W-:Y:S05]  /*1190*/  BSYNC B0 ;  /* 0x0000000000007941 */ /* 0x000fea0003800000 */
.L_x_2110:
        /* <DEDUP_REMOVED lines=26> */
.L_x_2119:
[----:B------:R-:W-:Y:S05]  /*1340*/  BSYNC B0 ;  /* 0x0000000000007941 */ /* 0x000fea0003800000 */
.L_x_2109:
[----:B------:R-:W-:-:S05]  /*1350*/  PRMT R12, RZ, 0x7610, R11 ;  /* 0x00007610ff0c7816 */ /* 0x000fca000000000b */
        /* <DEDUP_REMOVED lines=12> */
[----:B------:R-:W2:Y:S01]  /*1420*/  MUFU.RCP R14, R16 ;  /* 0x00000010000e7308 */ /* 0x000ea20000001000 */
[----:B------:R-:W-:Y:S02]  /*1430*/  FADD.FTZ R15, -R16, -RZ ;  /* 0x800000ff100f7221 */ /* 0x000fe40000010100 */
[----:B--2---:R-:W-:-:S05]  /*1440*/  FMUL.FTZ R13, R11, R14 ;  /* 0x0000000e0b0d7220 */ /* 0x004fca0000410000 */
[----:B------:R-:W2:Y:S02]  /*1450*/  FRND.TRUNC R14, R13 ;  /* 0x0000000d000e7307 */ /* 0x000ea4000020d000 */
[----:B--2---:R-:W-:-:S05]  /*1460*/  FFMA R15, R15, R14, R11 ;  /* 0x0000000e0f0f7223 */ /* 0x004fca000000000b */
[----:B------:R-:W-:-:S13]  /*1470*/  ISETP.GE.U32.AND P0, PT, R15, R16, PT ;  /* 0x000000100f00720c */ /* 0x000fda0003f06070 */
[----:B------:R-:W-:Y:S05]  /*1480*/  @!P0 BRA `(.L_x_2125) ;  /* 0x000000e000008947 */ /* 0x000fea0003800000 */
[----:B------:R-:W-:-:S13]  /*1490*/  ISETP.GT.U32.AND P0, PT, R15, -0x80000000, PT ;  /* 0x800000000f00780c */ /* 0x000fda0003f04070 */
[----:B------:R-:W-:Y:S05]  /*14a0*/  @P0 BRA `(.L_x_2126) ;  /* 0x0000009000000947 */ /* 0x000fea0003800000 */
[----:B-1----:R-:W-:Y:S02]  /*14b0*/  FADD.FTZ R18, |R4|, |R4| ;  /* 0x4000000404127221 */ /* 0x002fe40000010200 */
        /* <DEDUP_REMOVED lines=8> */
.L_x_2126:
[----:B------:R-:W-:Y:S01]  /*1540*/  FSETP.GEU.FTZ.AND P0, PT, R15, -R16, PT ;  /* 0x800000100f00720b */ /* 0x000fe20003f1e000 */
[----:B------:R-:W-:-:S12]  /*1550*/  FADD.FTZ R14, R14, -1 ;  /* 0xbf8000000e0e7421 */ /* 0x000fd80000010000 */
[----:B------:R-:W-:Y:S02]  /*1560*/  @!P0 FADD.FTZ R14, R14, -1 ;  /* 0xbf8000000e0e8421 */ /* 0x000fe40000010000 */
.L_x_2125:
[----:B------:R-:W-:Y:S05]  /*1570*/  BSYNC B1 ;  /* 0x0000000000017941 */ /* 0x000fea0003800000 */
.L_x_2124:
[----:B------:R-:W-:Y:S01]  /*1580*/  FFMA.FTZ R11, -R16, R14, R11 ;  /* 0x0000000e100b7223 */ /* 0x000fe2000001010b */
[----:B------:R-:W-:Y:S05]  /*1590*/  BRA `(.L_x_2122) ;  /* 0x000001f000007947 */ /* 0x000fea0003800000 */
.L_x_2123:
        /* <DEDUP_REMOVED lines=13> */
[----:B-1----:R-:W-:-:S04]  /*1670*/  LOP3.LUT R18, R16, 0x3f800000, RZ, 0xfc, !PT ;  /* 0x3f80000010127812 */ /* 0x002fc800078efcff */
[----:B------:R1:W2:Y:S03]  /*1680*/  MUFU.RCP R20, R18 ;  /* 0x0000001200147308 */ /* 0x0002a60000001000 */
.L_x_2129:
        /* <DEDUP_REMOVED lines=13> */
.L_x_2128:
[----:B------:R-:W-:Y:S05]  /*1760*/  BSYNC B1 ;  /* 0x0000000000017941 */ /* 0x000fea0003800000 */
.L_x_2127:
[----:B------:R-:W-:-:S04]  /*1770*/  FMUL.FTZ R14, R13, 1.1920928955078125e-07 ;  /* 0x340000000d0e7820 */ /* 0x000fc80000410000 */
[----:B------:R-:W-:Y:S02]  /*1780*/  FMUL.FTZ R11, R11, R14 ;  /* 0x0000000e0b0b7220 */ /* 0x000fe40000410000 */
.L_x_2122:
[----:B------:R-:W-:Y:S05]  /*1790*/  BSYNC B0 ;  /* 0x0000000000007941 */ /* 0x000fea0003800000 */
.L_x_2121:
        /* <DEDUP_REMOVED lines=26> */
.L_x_2130:
[----:B------:R-:W-:Y:S05]  /*1940*/  BSYNC B0 ;  /* 0x0000000000007941 */ /* 0x000fea0003800000 */
.L_x_2120:
        /* <DEDUP_REMOVED lines=15> */
[----:B--2---:R-:W-:-:S06]  /*1a40*/  FMUL.FTZ R14, R13, R14 ;  /* 0x0000000e0d0e7220 */ /* 0x004fcc0000410000 */
        /* <DEDUP_REMOVED lines=15> */
.L_x_2137:
[----:B------:R-:W-:Y:S01]  /*1b40*/  FSETP.GEU.FTZ.AND P0, PT, R15, -R16, PT ;  /* 0x800000100f00720b */ /* 0x000fe20003f1e000 */
[----:B------:R-:W-:-:S12]  /*1b50*/  FADD.FTZ R14, R14, -1 ;  /* 0xbf8000000e0e7421 */ /* 0x000fd80000010000 */
[----:B------:R-:W-:Y:S02]  /*1b60*/  @!P0 FADD.FTZ R14, R14, -1 ;  /* 0xbf8000000e0e8421 */ /* 0x000fe40000010000 */
.L_x_2136:
[----:B------:R-:W-:Y:S05]  /*1b70*/  BSYNC B1 ;  /* 0x0000000000017941 */ /* 0x000fea0003800000 */
.L_x_2135:
[----:B------:R-:W-:Y:S01]  /*1b80*/  FFMA.FTZ R13, -R16, R14, R13 ;  /* 0x0000000e100d7223 */ /* 0x000fe2000001010d */
[----:B------:R-:W-:Y:S05]  /*1b90*/  BRA `(.L_x_2133) ;  /* 0x000001f000007947 */ /* 0x000fea0003800000 */
.L_x_2134:
        /* <DEDUP_REMOVED lines=14> */
[----:B------:R2:W3:Y:S03]  /*1c80*/  MUFU.RCP R21, R19 ;  /* 0x0000001300157308 */ /* 0x0004e60000001000 */
.L_x_2140:
[----:B------:R-:W-:-:S05]  /*1c90*/  IMNMX.U32 R16, R15, 0xb800000, PT ;  /* 0x0b8000000f107817 */ /* 0x000fca0003800000 */
[----:B------:R-:W-:Y:S02]  /*1ca0*/  IMAD.IADD R14, R16, 0x1, R14 ;  /* 0x00000001100e7824 */ /* 0x000fe400078e020e */
[----:B------:R-:W-:Y:S02]  /*1cb0*/  IMAD.IADD R15, R15, 0x1, -R16 ;  /* 0x000000010f0f7824 */ /* 0x000fe400078e0a10 */
[----:B0--3--:R-:W-:-:S03]  /*1cc0*/  FFMA.FTZ R17, R21, R14, -RZ ;  /* 0x0000000e15117223 */ /* 0x009fc600000108ff */
[----:B------:R-:W-:Y:S01]  /*1cd0*/  ISETP.NE.AND P2, PT, R15, RZ, PT ;  /* 0x000000ff0f00720c */ /* 0x000fe20003f45270 */
[----:B-1----:R-:W-:-:S04]  /*1ce0*/  FFMA.FTZ R18, -R19, R17, R14 ;  /* 0x0000001113127223 */ /* 0x002fc8000001010e */
[----:B------:R-:W-:-:S04]  /*1cf0*/  FFMA.FTZ R17, R21, R18, R17 ;  /* 0x0000001215117223 */ /* 0x000fc80000010011 */
[----:B------:R-:W-:-:S04]  /*1d00*/  FFMA.FTZ R18, -R19, R17, R14 ;  /* 0x0000001113127223 */ /* 0x000fc8000001010e */
[----:B------:R-:W-:-:S04]  /*1d10*/  FFMA.FTZ.RZ R18, R21, R18, R17 ;  /* 0x0000001215127223 */ /* 0x000fc8000001c011 */
[----:B------:R-:W0:Y:S02]  /*1d20*/  FRND.TRUNC R17, R18 ;  /* 0x0000001200117307 */ /* 0x000e24000020d000 */
[----:B0-----:R-:W-:-:S05]  /*1d30*/  FFMA.FTZ R14, -R19, R17, R14 ;  /* 0x00000011130e7223 */ /* 0x001fca000001010e */
[----:B------:R-:W-:-:S13]  /*1d40*/  ISETP.NE.AND P0, PT, R14, RZ, PT ;  /* 0x000000ff0e00720c */ /* 0x000fda0003f05270 */
[----:B------:R-:W-:Y:S05]  /*1d50*/  @P0 BRA P2, `(.L_x_2140) ;  /* 0xffffff3000000947 */ /* 0x000fea000103ffff */
.L_x_2139:
[----:B------:R-:W-:Y:S05]  /*1d60*/  BSYNC B1 ;  /* 0x0000000000017941 */ /* 0x000fea0003800000 */
.L_x_2138:
[----:B------:R-:W-:-:S04]  /*1d70*/  FMUL.FTZ R14, R14, 1.1920928955078125e-07 ;  /* 0x340000000e0e7820 */ /* 0x000fc80000410000 */
[----:B------:R-:W-:Y:S02]  /*1d80*/  FMUL.FTZ R13, R13, R14 ;  /* 0x0000000e0d0d7220 */ /* 0x000fe40000410000 */
.L_x_2133:
[----:B------:R-:W-:Y:S05]  /*1d90*/  BSYNC B0 ;  /* 0x0000000000007941 */ /* 0x000fea0003800000 */
.L_x_2132:
        /* <DEDUP_REMOVED lines=18> */
[----:B------:R-:W3:Y:S02]  /*1ec0*/  FRND.FTZ.FLOOR R13, R14 ;  /* 0x0000000e000d7307 */ /* 0x000ee40000215000 */
[----:B---3--:R-:W-:-:S04]  /*1ed0*/  F2FP.BF16.PACK_AB R13, RZ, R13 ;  /* 0x0000000dff0d723e */ /* 0x008fc800000010ff */
[----:B------:R-:W-:-:S05]  /*1ee0*/  PRMT R15, RZ, 0x5410, R13 ;  /* 0x00005410ff0f7816 */ /* 0x000fca000000000d */
[----:B------:R-:W-:-:S05]  /*1ef0*/  FADD.FTZ R12, -R15, R14 ;  /* 0x0000000e0f0c7221 */ /* 0x000fca0000010100 */
[----:B------:R-:W-:-:S13]  /*1f00*/  FSETP.GT.FTZ.AND P0, PT, R12, 0.5, PT ;  /* 0x3f0000000c00780b */ /* 0x000fda0003f14000 */
[----:B------:R-:W-:-:S05]  /*1f10*/  @P0 PRMT R12, RZ, 0x5410, R13 ;  /* 0x00005410ff0c0816 */ /* 0x000fca000000000d */
[----:B------:R-:W-:-:S05]  /*1f20*/  @P0 FADD.FTZ R12, R12, 1 ;  /* 0x3f8000000c0c0421 */ /* 0x000fca0000010000 */
[----:B------:R-:W-:Y:S02]  /*1f30*/  @P0 F2FP.BF16.PACK_AB R13, RZ, R12 ;  /* 0x0000000cff0d023e */ /* 0x000fe400000010ff */
.L_x_2141:
[----:B------:R-:W-:Y:S05]  /*1f40*/  BSYNC B0 ;  /* 0x0000000000007941 */ /* 0x000fea0003800000 */
.L_x_2131:
        /* <DEDUP_REMOVED lines=8> */
[----:B-1----:R-:W-:-:S05]  /*1fd0*/  FMUL.FTZ R18, |R4|, 8388608 ;  /* 0x4b00000004127820 */ /* 0x002fca0000410200 */
[----:B------:R-:W-:-:S13]  /*1fe0*/  FSETP.GTU.FTZ.AND P0, PT, R15, R18, PT ;  /* 0x000000120f00720b */ /* 0x000fda0003f1c000 */
[----:B------:R-:W-:Y:S05]  /*1ff0*/  @P0 BRA `(.L_x_2145) ;  /* 0x000001a000000947 */ /* 0x000fea0003800000 */
[----:B------:R-:W-:Y:S01]  /*2000*/  FADD.FTZ R16, |R4|, -RZ ;  /* 0x800000ff04107221 */ /* 0x000fe20000010200 */
[----:B------:R-:W-:Y:S03]  /*2010*/  BSSY B1, `(.L_x_2146) ;  /* 0x0000016000017945 */ /* 0x000fe60003800000 */
[----:B------:R-:W1:Y:S01]  /*2020*/  MUFU.RCP R12, R16 ;  /* 0x00000010000c7308 */ /* 0x000e620000001000 */
[----:B0-----:R-:W-:Y:S02]  /*2030*/  FADD.FTZ R17, -R16, -RZ ;  /* 0x800000ff10117221 */ /* 0x001fe40000010100 */
[----:B-1----:R-:W-:-:S06]  /*2040*/  FMUL.FTZ R12, R15, R12 ;  /* 0x0000000c0f0c7220 */ /* 0x002fcc0000410000 */
        /* <DEDUP_REMOVED lines=15> */
.L_x_2148:
[----:B------:R-:W-:Y:S01]  /*2140*/  FSETP.GEU.FTZ.AND P0, PT, R17, -R16, PT ;  /* 0x800000101100720b */ /* 0x000fe20003f1e000 */
[----:B------:R-:W-:-:S12]  /*2150*/  FADD.FTZ R12, R12, -1 ;  /* 0xbf8000000c0c7421 */ /* 0x000fd80000010000 */
[----:B------:R-:W-:Y:S02]  /*2160*/  @!P0 FADD.FTZ R12, R12, -1 ;  /* 0xbf8000000c0c8421 */ /* 0x000fe40000010000 */
.L_x_2147:
[----:B------:R-:W-:Y:S05]  /*2170*/  BSYNC B1 ;  /* 0x0000000000017941 */ /* 0x000fea0003800000 */
.L_x_2146:
[----:B------:R-:W-:Y:S01]  /*2180*/  FFMA.FTZ R15, -R16, R12, R15 ;  /* 0x0000000c100f7223 */ /* 0x000fe2000001010f */
[----:B------:R-:W-:Y:S05]  /*2190*/  BRA `(.L_x_2144) ;  /* 0x000001f000007947 */ /* 0x000fea0003800000 */
.L_x_2145:
        /* <DEDUP_REMOVED lines=13> */
[----:B--2---:R-:W-:-:S04]  /*2270*/  LOP3.LUT R19, R18, 0x3f800000, RZ, 0xfc, !PT ;  /* 0x3f80000012137812 */ /* 0x004fc800078efcff */
[----:B------:R1:W2:Y:S03]  /*2280*/  MUFU.RCP R21, R19 ;  /* 0x0000001300157308 */ /* 0x0002a60000001000 */
.L_x_2151:
        /* <DEDUP_REMOVED lines=13> */
.L_x_2150:
[----:B------:R-:W-:Y:S05]  /*2360*/  BSYNC B1 ;  /* 0x0000000000017941 */ /* 0x000fea0003800000 */
.L_x_2149:
[----:B------:R-:W-:-:S04]  /*2370*/  FMUL.FTZ R15, R14, 1.1920928955078125e-07 ;  /* 0x340000000e0f7820 */ /* 0x000fc80000410000 */
[----:B------:R-:W-:Y:S02]  /*2380*/  FMUL.FTZ R15, R12, R15 ;  /* 0x0000000f0c0f7220 */ /* 0x000fe40000410000 */
.L_x_2144:
[----:B------:R-:W-:Y:S05]  /*2390*/  BSYNC B0 ;  /* 0x0000000000007941 */ /* 0x000fea0003800000 */
.L_x_2143:
        /* <DEDUP_REMOVED lines=26> */
.L_x_2152:
[----:B------:R-:W-:Y:S05]  /*2540*/  BSYNC B0 ;  /* 0x0000000000007941 */ /* 0x000fea0003800000 */
.L_x_2142:
        /* <DEDUP_REMOVED lines=31> */
.L_x_2159:
[----:B------:R-:W-:Y:S01]  /*2740*/  FSETP.GEU.FTZ.AND P0, PT, R17, -R18, PT ;  /* 0x800000121100720b */ /* 0x000fe20003f1e000 */
[----:B------:R-:W-:-:S12]  /*2750*/  FADD.FTZ R14, R14, -1 ;  /* 0xbf8000000e0e7421 */ /* 0x000fd80000010000 */
[----:B------:R-:W-:Y:S02]  /*2760*/  @!P0 FADD.FTZ R14, R14, -1 ;  /* 0xbf8000000e0e8421 */ /* 0x000fe40000010000 */
.L_x_2158:
[----:B------:R-:W-:Y:S05]  /*2770*/  BSYNC B1 ;  /* 0x0000000000017941 */ /* 0x000fea0003800000 */
.L_x_2157:
[----:B------:R-:W-:Y:S01]  /*2780*/  FFMA.FTZ R15, -R18, R14, R15 ;  /* 0x0000000e120f7223 */ /* 0x000fe2000001010f */
[----:B------:R-:W-:Y:S05]  /*2790*/  BRA `(.L_x_2155) ;  /* 0x000001f000007947 */ /* 0x000fea0003800000 */
.L_x_2156:
[----:B------:R-:W-:Y:S01]  /*27a0*/  IADD3 R14, R18, -0xb800000, RZ ;  /* 0xf4800000120e7810 */ /* 0x000fe20007ffe0ff */
[----:B------:R-:W-:Y:S01]  /*27b0*/  BSSY B1, `(.L_x_2160) ;  /* 0x000001b000017945 */ /* 0x000fe20003800000 */
[----:B------:R-:W-:Y:S02]  /*27c0*/  FSETP.GT.FTZ.AND P0, PT, |R4|, RZ, PT ;  /* 0x000000ff0400720b */ /* 0x000fe40003f14200 */
[----:B------:R-:W-:Y:S02]  /*27d0*/  LOP3.LUT R14, R14, 0xff800000, RZ, 0xc0, !PT ;  /* 0xff8000000e0e7812 */ /* 0x000fe400078ec0ff */
[C---:B------:R-:W-:Y:S02]  /*27e0*/  ISETP.GT.U32.OR P0, PT, R15.reuse, 0x7f7fffff, !P0 ;  /* 0x7f7fffff0f00780c */ /* 0x040fe40004704470 */
[----:B0-----:R-:W-:Y:S01]  /*27f0*/  LOP3.LUT R17, R18, 0xff800000, RZ, 0xc0, !PT ;  /* 0xff80000012117812 */ /* 0x001fe200078ec0ff */
        /* <DEDUP_REMOVED lines=9> */
.L_x_2162:
[----:B------:R-:W-:-:S05]  /*2890*/  IMNMX.U32 R17, R16, 0xb800000, PT ;  /* 0x0b80000010117817 */ /* 0x000fca0003800000 */
[----:B------:R-:W-:Y:S02]  /*28a0*/  IMAD.IADD R15, R17, 0x1, R15 ;  /* 0x00000001110f7824 */ /* 0x000fe400078e020f */
[----:B------:R-:W-:Y:S02]  /*28b0*/  IMAD.IADD R16, R16, 0x1, -R17 ;  /* 0x0000000110107824 */ /* 0x000fe400078e0a11 */
[----:B-1----:R-:W-:-:S03]  /*28c0*/  FFMA.FTZ R18, R22, R15, -RZ ;  /* 0x0000000f16127223 */ /* 0x002fc600000108ff */
[----:B------:R-:W-:Y:S01]  /*28d0*/  ISETP.NE.AND P2, PT, R16, RZ, PT ;  /* 0x000000ff1000720c */ /* 0x000fe20003f45270 */
[----:B--2---:R-:W-:-:S04]  /*28e0*/  FFMA.FTZ R19, -R20, R18, R15 ;  /* 0x0000001214137223 */ /* 0x004fc8000001010f */
[----:B------:R-:W-:-:S04]  /*28f0*/  FFMA.FTZ R18, R22, R19, R18 ;  /* 0x0000001316127223 */ /* 0x000fc80000010012 */
[----:B------:R-:W-:-:S04]  /*2900*/  FFMA.FTZ R19, -R20, R18, R15 ;  /* 0x0000001214137223 */ /* 0x000fc8000001010f */
[----:B------:R-:W-:-:S04]  /*2910*/  FFMA.FTZ.RZ R19, R22, R19, R18 ;  /* 0x0000001316137223 */ /* 0x000fc8000001c012 */
[----:B------:R-:W1:Y:S02]  /*2920*/  FRND.TRUNC R18, R19 ;  /* 0x0000001300127307 */ /* 0x000e64000020d000 */
[----:B-1----:R-:W-:-:S05]  /*2930*/  FFMA.FTZ R15, -R20, R18, R15 ;  /* 0x00000012140f7223 */ /* 0x002fca000001010f */
[----:B------:R-:W-:-:S13]  /*2940*/  ISETP.NE.AND P0, PT, R15, RZ, PT ;  /* 0x000000ff0f00720c */ /* 0x000fda0003f05270 */
[----:B------:R-:W-:Y:S05]  /*2950*/  @P0 BRA P2, `(.L_x_2162) ;  /* 0xffffff3000000947 */ /* 0x000fea000103ffff */
.L_x_2161:
[----:B------:R-:W-:Y:S05]  /*2960*/  BSYNC B1 ;  /* 0x0000000000017941 */ /* 0x000fea0003800000 */
.L_x_2160:
[----:B------:R-:W-:-:S04]  /*2970*/  FMUL.FTZ R15, R15, 1.1920928955078125e-07 ;  /* 0x340000000f0f7820 */ /* 0x000fc80000410000 */
[----:B------:R-:W-:Y:S02]  /*2980*/  FMUL.FTZ R15, R14, R15 ;  /* 0x0000000f0e0f7220 */ /* 0x000fe40000410000 */
.L_x_2155:
[----:B------:R-:W-:Y:S05]  /*2990*/  BSYNC B0 ;  /* 0x0000000000007941 */ /* 0x000fea0003800000 */
.L_x_2154:
        /* <DEDUP_REMOVED lines=26> */
.L_x_2163:
[----:B------:R-:W-:Y:S05]  /*2b40*/  BSYNC B0 ;  /* 0x0000000000007941 */ /* 0x000fea0003800000 */
.L_x_2153:
        /* <DEDUP_REMOVED lines=15> */
[----:B-1----:R-:W-:-:S05]  /*2c40*/  FMUL.FTZ R15, R9, R16 ;  /* 0x00000010090f7220 */ /* 0x002fca0000410000 */
        /* <DEDUP_REMOVED lines=15> */
.L_x_2170:
[----:B------:R-:W-:Y:S01]  /*2d40*/  FSETP.GEU.FTZ.AND P0, PT, R17, -R18, PT ;  /* 0x800000121100720b */ /* 0x000fe20003f1e000 */
[----:B------:R-:W-:-:S12]  /*2d50*/  FADD.FTZ R16, R16, -1 ;  /* 0xbf80000010107421 */ /* 0x000fd80000010000 */
[----:B------:R-:W-:Y:S02]  /*2d60*/  @!P0 FADD.FTZ R16, R16, -1 ;  /* 0xbf80000010108421 */ /* 0x000fe40000010000 */
.L_x_2169:
[----:B------:R-:W-:Y:S05]  /*2d70*/  BSYNC B1 ;  /* 0x0000000000017941 */ /* 0x000fea0003800000 */
.L_x_2168:
[----:B------:R-:W-:Y:S01]  /*2d80*/  FFMA.FTZ R9, -R18, R16, R9 ;  /* 0x0000001012097223 */ /* 0x000fe20000010109 */
[----:B------:R-:W-:Y:S05]  /*2d90*/  BRA `(.L_x_2166) ;  /* 0x000001f000007947 */ /* 0x000fea0003800000 */
.L_x_2167:
        /* <DEDUP_REMOVED lines=15> */
.L_x_2173:
        /* <DEDUP_REMOVED lines=13> */
.L_x_2172:
[----:B------:R-:W-:Y:S05]  /*2f60*/  BSYNC B1 ;  /* 0x0000000000017941 */ /* 0x000fea0003800000 */
.L_x_2171:
[----:B------:R-:W-:-:S04]  /*2f70*/  FMUL.FTZ R16, R15, 1.1920928955078125e-07 ;  /* 0x340000000f107820 */ /* 0x000fc80000410000 */
[----:B------:R-:W-:Y:S02]  /*2f80*/  FMUL.FTZ R9, R9, R16 ;  /* 0x0000001009097220 */ /* 0x000fe40000410000 */
.L_x_2166:
[----:B------:R-:W-:Y:S05]  /*2f90*/  BSYNC B0 ;  /* 0x0000000000007941 */ /* 0x000fea0003800000 */
.L_x_2165:
        /* <DEDUP_REMOVED lines=26> */
.L_x_2174:
[----:B------:R-:W-:Y:S05]  /*3140*/  BSYNC B0 ;  /* 0x0000000000007941 */ /* 0x000fea0003800000 */
.L_x_2164:
        /* <DEDUP_REMOVED lines=11> */
.L_x_2086:
[----:B------:R-:W0:Y:S01]  /*3200*/  S2R R15, SR_TID.X ;  /* 0x00000000000f7919 */ /* 0x000e220000002100 */
[----:B------:R-:W-:-:S02]  /*3210*/  PRMT R20, RZ, 0x7610, R20 ;  /* 0x00007610ff147816 */ /* 0x000fc40000000014 */
        /* <DEDUP_REMOVED lines=8> */
[----:B------:R-:W-:Y:S01]  /*32a0*/  @!P0 IMAD.WIDE.U32 R10, R10, R11, c[0x0][0x170] ;  /* 0x00005c000a0a8625 */ /* 0x000fe200078e000b */
[----:B------:R-:W-:-:S04]  /*32b0*/  PRMT R19, RZ, 0x7610, R19 ;  /* 0x00007610ff137816 */ /* 0x000fc80000000013 */
[----:B------:R0:W5:Y:S07]  /*32c0*/  @!P0 LDG.E.U16 R21, [R10.64] ;  /* 0x000000040a158981 */ /* 0x00016e000c1e1500 */
[----:B------:R-:W-:Y:S01]  /*32d0*/  @!P6 IMAD.IADD R2, R0, 0x1, R7 ;  /* 0x000000010002e824 */ /* 0x000fe200078e0207 */
[----:B------:R-:W-:Y:S01]  /*32e0*/  @!P6 IADD3 R7, R7, 0x80, RZ ;  /* 0x000000800707e810 */ /* 0x000fe20007ffe0ff */
[----:B------:R-:W-:-:S03]  /*32f0*/  @!P6 IMAD.MOV.U32 R3, RZ, RZ, 0x2 ;  /* 0x00000002ff03e424 */ /* 0x000fc600078e00ff */
[----:B------:R-:W-:Y:S01]  /*3300*/  ISETP.GE.AND P5, PT, R7, R14, PT ;  /* 0x0000000e0700720c */ /* 0x000fe20003fa6270 */
[----:B------:R-:W-:-:S05]  /*3310*/  @!P6 IMAD.WIDE.U32 R2, R2, R3, c[0x0][0x170] ;  /* 0x00005c000202e625 */ /* 0x000fca00078e0003 */
[----:B------:R1:W5:Y:S07]  /*3320*/  @!P6 LDG.E.U16 R20, [R2.64] ;  /* 0x000000040214e981 */ /* 0x00036e000c1e1500 */
[----:B------:R-:W-:Y:S01]  /*3330*/  @!P5 IMAD.IADD R22, R0, 0x1, R7 ;  /* 0x000000010016d824 */ /* 0x000fe200078e0207 */
[----:B------:R-:W-:Y:S01]  /*3340*/  @!P5 IADD3 R7, R7, 0x80, RZ ;  /* 0x000000800707d810 */ /* 0x000fe20007ffe0ff */
[----:B------:R-:W-:-:S03]  /*3350*/  @!P5 IMAD.MOV.U32 R23, RZ, RZ, 0x2 ;  /* 0x00000002ff17d424 */ /* 0x000fc600078e00ff */
[C---:B------:R-:W-:Y:S01]  /*3360*/  ISETP.GE.AND P4, PT, R7.reuse, R14, PT ;  /* 0x0000000e0700720c */ /* 0x040fe20003f86270 */
[----:B------:R-:W-:Y:S01]  /*3370*/  @!P5 IMAD.WIDE.U32 R22, R22, R23, c[0x0][0x170] ;  /* 0x00005c001616d625 */ /* 0x000fe200078e0017 */
[----:B------:R-:W-:Y:S02]  /*3380*/  PRMT R17, RZ, 0x7610, R17 ;  /* 0x00007610ff117816 */ /* 0x000fe40000000011 */
[----:B------:R-:W-:Y:S02]  /*3390*/  PRMT R16, RZ, 0x7610, R16 ;  /* 0x00007610ff107816 */ /* 0x000fe40000000010 */
[----:B------:R-:W-:Y:S01]  /*33a0*/  PRMT R13, RZ, 0x7610, R13 ;  /* 0x00007610ff0d7816 */ /* 0x000fe2000000000d */
[----:B------:R2:W5:Y:S06]  /*33b0*/  @!P5 LDG.E.U16 R18, [R22.64] ;  /* 0x000000041612d981 */ /* 0x00056c000c1e1500 */
        /* <DEDUP_REMOVED lines=12> */
[----:B------:R-:W-:Y:S02]  /*3480*/  @!P4 IMAD.MOV.U32 R24, RZ, RZ, 0x2 ;  /* 0x00000002ff18c424 */ /* 0x000fe400078e00ff */
[----:B------:R-:W-:Y:S02]  /*3490*/  @!P3 IMAD.MOV.U32 R9, RZ, RZ, 0x2 ;  /* 0x00000002ff09b424 */ /* 0x000fe400078e00ff */
[----:B------:R-:W-:Y:S02]  /*34a0*/  @!P2 IMAD.MOV.U32 R25, RZ, RZ, 0x2 ;  /* 0x00000002ff19a424 */ /* 0x000fe400078e00ff */
[----:B------:R-:W-:Y:S01]  /*34b0*/  @!P1 IMAD.MOV.U32 R27, RZ, RZ, 0x2 ;  /* 0x00000002ff1b9424 */ /* 0x000fe200078e00ff */
[----:B------:R-:W-:Y:S01]  /*34c0*/  PRMT R12, RZ, 0x7610, R12 ;  /* 0x00007610ff0c7816 */ /* 0x000fe2000000000c */
[----:B-1----:R-:W-:-:S04]  /*34d0*/  @!P4 IMAD.WIDE.U32 R2, R5, R24, c[0x0][0x170] ;  /* 0x00005c000502c625 */ /* 0x002fc800078e0018 */
[----:B0-----:R-:W-:Y:S01]  /*34e0*/  @!P6 IMAD.IADD R10, R0, 0x1, R7 ;  /* 0x00000001000ae824 */ /* 0x001fe200078e0207 */
[----:B------:R2:W5:Y:S01]  /*34f0*/  @!P4 LDG.E.U16 R19, [R2.64] ;  /* 0x000000040213c981 */ /* 0x000562000c1e1500 */
[----:B------:R-:W-:Y:S02]  /*3500*/  @!P6 IMAD.MOV.U32 R11, RZ, RZ, 0x2 ;  /* 0x00000002ff0be424 */ /* 0x000fe400078e00ff */
[----:B------:R-:W-:-:S04]  /*3510*/  @!P3 IMAD.WIDE.U32 R4, R4, R9, c[0x0][0x170] ;  /* 0x00005c000404b625 */ /* 0x000fc800078e0009 */
[----:B------:R-:W-:Y:S01]  /*3520*/  @!P2 IMAD.WIDE.U32 R6, R6, R25, c[0x0][0x170] ;  /* 0x00005c000606a625 */ /* 0x000fe200078e0019 */
[----:B------:R2:W5:Y:S03]  /*3530*/  @!P3 LDG.E.U16 R17, [R4.64] ;  /* 0x000000040411b981 */ /* 0x000566000c1e1500 */
[----:B------:R-:W-:Y:S01]  /*3540*/  @!P1 IMAD.WIDE.U32 R8, R8, R27, c[0x0][0x170] ;  /* 0x00005c0008089625 */ /* 0x000fe200078e001b */
[----:B------:R2:W5:Y:S03]  /*3550*/  @!P2 LDG.E.U16 R16, [R6.64] ;  /* 0x000000040610a981 */ /* 0x000566000c1e1500 */
[----:B------:R-:W-:Y:S01]  /*3560*/  @!P6 IMAD.WIDE.U32 R10, R10, R11, c[0x0][0x170] ;  /* 0x00005c000a0ae625 */ /* 0x000fe200078e000b */
[----:B------:R2:W5:Y:S04]  /*3570*/  @!P1 LDG.E.U16 R13, [R8.64] ;  /* 0x00000004080d9981 */ /* 0x000568000c1e1500 */
[----:B------:R2:W5:Y:S01]  /*3580*/  @!P6 LDG.E.U16 R12, [R10.64] ;  /* 0x000000040a0ce981 */ /* 0x000562000c1e1500 */
[----:B------:R-:W-:Y:S01]  /*3590*/  BSSY B1, `(.L_x_2175) ;  /* 0x0000067000017945 */ /* 0x000fe20003800000 */
[----:B------:R-:W-:Y:S05]  /*35a0*/  @P0 BRA `(.L_x_2176) ;  /* 0x0000065000000947 */ /* 0x000fea0003800000 */
[----:B------:R-:W-:Y:S01]  /*35b0*/  ULDC.U16 UR6, c[0x0][0x166] ;  /* 0x0000598000067ab9 */ /* 0x000fe20000000400 */
[----:B--2--5:R-:W-:Y:S01]  /*35c0*/  PRMT R4, RZ, 0x5410, R21 ;  /* 0x00005410ff047816 */ /* 0x024fe20000000015 */
        /* <DEDUP_REMOVED lines=34> */
.L_x_2182:
[----:B------:R-:W-:Y:S01]  /*37f0*/  FSETP.GEU.FTZ.AND P0, PT, R6, -R7, PT ;  /* 0x800000070600720b */ /* 0x000fe20003f1e000 */
[----:B------:R-:W-:-:S12]  /*3800*/  FADD.FTZ R2, R2, -1 ;  /* 0xbf80000002027421 */ /* 0x000fd80000010000 */
[----:B------:R-:W-:Y:S02]  /*3810*/  @!P0 FADD.FTZ R2, R2, -1 ;  /* 0xbf80000002028421 */ /* 0x000fe40000010000 */
.L_x_2181:
[----:B------:R-:W-:Y:S05]  /*3820*/  BSYNC B2 ;  /* 0x0000000000027941 */ /* 0x000fea0003800000 */
.L_x_2180:
[----:B------:R-:W-:Y:S01]  /*3830*/  FFMA.FTZ R5, -R7, R2, R5 ;  /* 0x0000000207057223 */ /* 0x000fe20000010105 */
[----:B------:R-:W-:Y:S05]  /*3840*/  BRA `(.L_x_2178) ;  /* 0x000001f000007947 */ /* 0x000fea0003800000 */
.L_x_2179:
        /* <DEDUP_REMOVED lines=15> */
.L_x_2185:
[----:B------:R-:W-:-:S05]  /*3940*/  IMNMX.U32 R7, R6, 0xb800000, PT ;  /* 0x0b80000006077817 */ /* 0x000fca0003800000 */
[----:B------:R-:W-:Y:S02]  /*3950*/  IMAD.IADD R5, R7, 0x1, R5 ;  /* 0x0000000107057824 */ /* 0x000fe400078e0205 */
[----:B------:R-:W-:Y:S02]  /*3960*/  IMAD.IADD R6, R6, 0x1, -R7 ;  /* 0x0000000106067824 */ /* 0x000fe400078e0a07 */
[----:B-1----:R-:W-:-:S03]  /*3970*/  FFMA.FTZ R8, R5, R22, -RZ ;  /* 0x0000001605087223 */ /* 0x002fc600000108ff */
[----:B------:R-:W-:Y:S01]  /*3980*/  ISETP.NE.AND P1, PT, R6, RZ, PT ;  /* 0x000000ff0600720c */ /* 0x000fe20003f25270 */
[----:B------:R-:W-:-:S04]  /*3990*/  FFMA.FTZ R9, R8, -R10, R5 ;  /* 0x8000000a08097223 */ /* 0x000fc80000010005 */
[----:B------:R-:W-:-:S04]  /*39a0*/  FFMA.FTZ R8, R9, R22, R8 ;  /* 0x0000001609087223 */ /* 0x000fc80000010008 */
[----:B------:R-:W-:-:S04]  /*39b0*/  FFMA.FTZ R9, R8, -R10, R5 ;  /* 0x8000000a08097223 */ /* 0x000fc80000010005 */
[----:B------:R-:W-:-:S04]  /*39c0*/  FFMA.FTZ.RZ R9, R9, R22, R8 ;  /* 0x0000001609097223 */ /* 0x000fc8000001c008 */
[----:B------:R-:W1:Y:S02]  /*39d0*/  FRND.TRUNC R8, R9 ;  /* 0x0000000900087307 */ /* 0x000e64000020d000 */
[----:B-1----:R-:W-:-:S05]  /*39e0*/  FFMA.FTZ R5, R8, -R10, R5 ;  /* 0x8000000a08057223 */ /* 0x002fca0000010005 */
[----:B------:R-:W-:-:S13]  /*39f0*/  ISETP.NE.AND P0, PT, R5, RZ, PT ;  /* 0x000000ff0500720c */ /* 0x000fda0003f05270 */
[----:B------:R-:W-:Y:S05]  /*3a00*/  @P0 BRA P1, `(.L_x_2185) ;  /* 0xffffff3000000947 */ /* 0x000fea000083ffff */
.L_x_2184:
[----:B------:R-:W-:Y:S05]  /*3a10*/  BSYNC B2 ;  /* 0x0000000000027941 */ /* 0x000fea0003800000 */
.L_x_2183:
[----:B------:R-:W-:-:S04]  /*3a20*/  FMUL.FTZ R5, R5, 1.1920928955078125e-07 ;  /* 0x3400000005057820 */ /* 0x000fc80000410000 */
[----:B------:R-:W-:Y:S02]  /*3a30*/  FMUL.FTZ R5, R2, R5 ;  /* 0x0000000502057220 */ /* 0x000fe40000410000 */
.L_x_2178:
[----:B------:R-:W-:Y:S05]  /*3a40*/  BSYNC B0 ;  /* 0x0000000000007941 */ /* 0x000fea0003800000 */
.L_x_2177:
        /* <DEDUP_REMOVED lines=27> */
.L_x_2176:
[----:B------:R-:W-:Y:S05]  /*3c00*/  BSYNC B1 ;  /* 0x0000000000017941 */ /* 0x000fea0003800000 */
.L_x_2175:
[----:B--2---:R-:W-:Y:S01]  /*3c10*/  IADD3 R3, R15, 0x80, RZ ;  /* 0x000000800f037810 */ /* 0x004fe20007ffe0ff */
[----:B------:R-:W-:Y:S03]  /*3c20*/  BSSY B1, `(.L_x_2186) ;  /* 0x0000068000017945 */ /* 0x000fe60003800000 */
[----:B------:R-:W-:-:S13]  /*3c30*/  ISETP.GE.AND P0, PT, R3, R14, PT ;  /* 0x0000000e0300720c */ /* 0x000fda0003f06270 */
[----:B------:R-:W-:Y:S05]  /*3c40*/  @P0 BRA `(.L_x_2187) ;  /* 0x0000065000000947 */ /* 0x000fea0003800000 */
[----:B------:R-:W-:Y:S01]  /*3c50*/  ULDC.U16 UR6, c[0x0][0x166] ;  /* 0x0000598000067ab9 */ /* 0x000fe20000000400 */
[----:B-----5:R-:W-:Y:S01]  /*3c60*/  PRMT R6, RZ, 0x5410, R20 ;  /* 0x00005410ff067816 */ /* 0x020fe20000000014 */
        /* <DEDUP_REMOVED lines=34> */
.L_x_2193:
[----:B------:R-:W-:Y:S01]  /*3e90*/  FSETP.GEU.FTZ.AND P0, PT, R8, -R9, PT ;  /* 0x800000090800720b */ /* 0x000fe20003f1e000 */
[----:B------:R-:W-:-:S12]  /*3ea0*/  FADD.FTZ R4, R4, -1 ;  /* 0xbf80000004047421 */ /* 0x000fd80000010000 */
[----:B------:R-:W-:Y:S02]  /*3eb0*/  @!P0 FADD.FTZ R4, R4, -1 ;  /* 0xbf80000004048421 */ /* 0x000fe40000010000 */
.L_x_2192:
[----:B------:R-:W-:Y:S05]  /*3ec0*/  BSYNC B2 ;  /* 0x0000000000027941 */ /* 0x000fea0003800000 */
.L_x_2191:
[----:B------:R-:W-:Y:S01]  /*3ed0*/  FFMA.FTZ R7, -R9, R4, R7 ;  /* 0x0000000409077223 */ /* 0x000fe20000010107 */
[----:B------:R-:W-:Y:S05]  /*3ee0*/  BRA `(.L_x_2189) ;  /* 0x000001f000007947 */ /* 0x000fea0003800000 */
.L_x_2190:
        /* <DEDUP_REMOVED lines=8> */
[----:B0-----:R-:W-:Y:S02]  /*3f70*/  LOP3.LUT P1, R10, R8, 0xff800000, RZ, 0xc0, !PT ;  /* 0xff800000080a7812 */ /* 0x001fe4000782c0ff */
[----:B------:R-:W-:Y:S02]  /*3f80*/  LOP3.LUT R9, R4, 0x3f800000, RZ, 0xfc, !PT ;  /* 0x3f80000004097812 */ /* 0x000fe400078efcff */
[----:B------:R-:W-:-:S09]  /*3f90*/  FSEL R4, R7, +QNAN , !P0 ;  /* 0x7fffffff07047808 */ /* 0x000fd20004000000 */
[----:B------:R-:W-:Y:S05]  /*3fa0*/  @!P1 BRA `(.L_x_2195) ;  /* 0x0000010000009947 */ /* 0x000fea0003800000 */
[----:B------:R-:W-:-:S04]  /*3fb0*/  LOP3.LUT R7, R22, 0x7fffff, RZ, 0xc0, !PT ;  /* 0x007fffff16077812 */ /* 0x000fc800078ec0ff */
[----:B------:R-:W-:-:S04]  /*3fc0*/  LOP3.LUT R7, R7, 0x3f800000, RZ, 0xfc, !PT ;  /* 0x3f80000007077812 */ /* 0x000fc800078efcff */
[----:B------:R0:W1:Y:S03]  /*3fd0*/  MUFU.RCP R8, R7 ;  /* 0x0000000700087308 */ /* 0x0000660000001000 */
.L_x_2196:
        /* <DEDUP_REMOVED lines=13> */
.L_x_2195:
[----:B------:R-:W-:Y:S05]  /*40b0*/  BSYNC B2 ;  /* 0x0000000000027941 */ /* 0x000fea0003800000 */
.L_x_2194:
[----:B------:R-:W-:-:S04]  /*40c0*/  FMUL.FTZ R9, R9, 1.1920928955078125e-07 ;  /* 0x3400000009097820 */ /* 0x000fc80000410000 */
[----:B0-----:R-:W-:Y:S02]  /*40d0*/  FMUL.FTZ R7, R4, R9 ;  /* 0x0000000904077220 */ /* 0x001fe40000410000 */
.L_x_2189:
[----:B------:R-:W-:Y:S05]  /*40e0*/  BSYNC B0 ;  /* 0x0000000000007941 */ /* 0x000fea0003800000 */
.L_x_2188:
[C---:B------:R-:W-:Y:S01]  /*40f0*/  FSETP.GTU.FTZ.AND P0, PT, |R7|.reuse, +INF , PT ;  /* 0x7f8000000700780b */ /* 0x040fe20003f1c200 */
[----:B------:R1:W2:Y:S01]  /*4100*/  MUFU.RCP R4, R5 ;  /* 0x0000000500047308 */ /* 0x0002a20000001000 */
[----:B------:R-:W-:Y:S02]  /*4110*/  LOP3.LUT R6, R7, 0x80000000, R6, 0xb8, !PT ;  /* 0x8000000007067812 */ /* 0x000fe400078eb806 */
[----:B------:R-:W-:Y:S02]  /*4120*/  FSETP.GEU.FTZ.AND P2, PT, R5, RZ, PT ;  /* 0x000000ff0500720b */ /* 0x000fe40003f5e000 */
[----:B------:R-:W-:-:S04]  /*4130*/  FSEL R6, R7, R6, P0 ;  /* 0x0000000607067208 */ /* 0x000fc80000000000 */
[C---:B------:R-:W-:Y:S02]  /*4140*/  FSETP.NEU.FTZ.AND P0, PT, R6.reuse, RZ, PT ;  /* 0x000000ff0600720b */ /* 0x040fe40003f1d000 */
[----:B------:R-:W-:Y:S02]  /*4150*/  FSETP.GEU.FTZ.AND P1, PT, R6, RZ, PT ;  /* 0x000000ff0600720b */ /* 0x000fe40003f3e000 */
[----:B-1----:R-:W-:Y:S02]  /*4160*/  PRMT R5, RZ, 0x5410, R20 ;  /* 0x00005410ff057816 */ /* 0x002fe40000000014 */
        /* <DEDUP_REMOVED lines=19> */
.L_x_2187:
[----:B------:R-:W-:Y:S05]  /*42a0*/  BSYNC B1 ;  /* 0x0000000000017941 */ /* 0x000fea0003800000 */
.L_x_2186:
[----:B------:R-:W-:Y:S01]  /*42b0*/  IADD3 R5, R15, 0x100, RZ ;  /* 0x000001000f057810 */ /* 0x000fe20007ffe0ff */
        /* <DEDUP_REMOVED lines=39> */
.L_x_2204:
[----:B------:R-:W-:Y:S01]  /*4530*/  FSETP.GEU.FTZ.AND P0, PT, R9, -R10, PT ;  /* 0x8000000a0900720b */ /* 0x000fe20003f1e000 */
[----:B------:R-:W-:-:S12]  /*4540*/  FADD.FTZ R5, R5, -1 ;  /* 0xbf80000005057421 */ /* 0x000fd80000010000 */
[----:B------:R-:W-:Y:S02]  /*4550*/  @!P0 FADD.FTZ R5, R5, -1 ;  /* 0xbf80000005058421 */ /* 0x000fe40000010000 */
.L_x_2203:
[----:B------:R-:W-:Y:S05]  /*4560*/  BSYNC B2 ;  /* 0x0000000000027941 */ /* 0x000fea0003800000 */
.L_x_2202:
[----:B------:R-:W-:Y:S01]  /*4570*/  FFMA.FTZ R8, -R10, R5, R8 ;  /* 0x000000050a087223 */ /* 0x000fe20000010108 */
[----:B------:R-:W-:Y:S05]  /*4580*/  BRA `(.L_x_2200) ;  /* 0x000001f000007947 */ /* 0x000fea0003800000 */
.L_x_2201:
        /* <DEDUP_REMOVED lines=9> */
[----:B0-----:R-:W-:Y:S02]  /*4620*/  LOP3.LUT R10, R5, 0x3f800000, RZ, 0xfc, !PT ;  /* 0x3f800000050a7812 */ /* 0x001fe400078efcff */
[----:B------:R-:W-:-:S09]  /*4630*/  FSEL R5, R8, +QNAN , !P0 ;  /* 0x7fffffff08057808 */ /* 0x000fd20004000000 */
[----:B------:R-:W-:Y:S05]  /*4640*/  @!P1 BRA `(.L_x_2206) ;  /* 0x0000010000009947 */ /* 0x000fea0003800000 */
[----:B------:R-:W-:-:S04]  /*4650*/  LOP3.LUT R8, R21, 0x7fffff, RZ, 0xc0, !PT ;  /* 0x007fffff15087812 */ /* 0x000fc800078ec0ff */
[----:B------:R-:W-:-:S04]  /*4660*/  LOP3.LUT R8, R8, 0x3f800000, RZ, 0xfc, !PT ;  /* 0x3f80000008087812 */ /* 0x000fc800078efcff */
[----:B------:R0:W1:Y:S03]  /*4670*/  MUFU.RCP R9, R8 ;  /* 0x0000000800097308 */ /* 0x0000660000001000 */
.L_x_2207:
        /* <DEDUP_REMOVED lines=13> */
.L_x_2206:
[----:B------:R-:W-:Y:S05]  /*4750*/  BSYNC B2 ;  /* 0x0000000000027941 */ /* 0x000fea0003800000 */
.L_x_2205:
[----:B------:R-:W-:-:S04]  /*4760*/  FMUL.FTZ R10, R10, 1.1920928955078125e-07 ;  /* 0x340000000a0a7820 */ /* 0x000fc80000410000 */
[----:B0-----:R-:W-:Y:S02]  /*4770*/  FMUL.FTZ R8, R5, R10 ;  /* 0x0000000a05087220 */ /* 0x001fe40000410000 */
.L_x_2200:
[----:B------:R-:W-:Y:S05]  /*4780*/  BSYNC B0 ;  /* 0x0000000000007941 */ /* 0x000fea0003800000 */
.L_x_2199:
        /* <DEDUP_REMOVED lines=27> */
.L_x_2198:
[----:B------:R-:W-:Y:S05]  /*4940*/  BSYNC B1 ;  /* 0x0000000000017941 */ /* 0x000fea0003800000 */
.L_x_2197:
        /* <DEDUP_REMOVED lines=40> */
.L_x_2215:
[----:B------:R-:W-:Y:S01]  /*4bd0*/  FSETP.GEU.FTZ.AND P0, PT, R10, -R11, PT ;  /* 0x8000000b0a00720b */ /* 0x000fe20003f1e000 */
[----:B------:R-:W-:-:S12]  /*4be0*/  FADD.FTZ R6, R6, -1 ;  /* 0xbf80000006067421 */ /* 0x000fd80000010000 */
[----:B------:R-:W-:Y:S02]  /*4bf0*/  @!P0 FADD.FTZ R6, R6, -1 ;  /* 0xbf80000006068421 */ /* 0x000fe40000010000 */
.L_x_2214:
[----:B------:R-:W-:Y:S05]  /*4c00*/  BSYNC B2 ;  /* 0x0000000000027941 */ /* 0x000fea0003800000 */
.L_x_2213:
[----:B------:R-:W-:Y:S01]  /*4c10*/  FFMA.FTZ R9, -R11, R6, R9 ;  /* 0x000000060b097223 */ /* 0x000fe20000010109 */
[----:B------:R-:W-:Y:S05]  /*4c20*/  BRA `(.L_x_2211) ;  /* 0x000001f000007947 */ /* 0x000fea0003800000 */
.L_x_2212:
        /* <DEDUP_REMOVED lines=15> */
.L_x_2218:
        /* <DEDUP_REMOVED lines=13> */
.L_x_2217:
[----:B------:R-:W-:Y:S05]  /*4df0*/  BSYNC B2 ;  /* 0x0000000000027941 */ /* 0x000fea0003800000 */
.L_x_2216:
[----:B------:R-:W-:-:S04]  /*4e00*/  FMUL.FTZ R11, R11, 1.1920928955078125e-07 ;  /* 0x340000000b0b7820 */ /* 0x000fc80000410000 */
[----:B0-----:R-:W-:Y:S02]  /*4e10*/  FMUL.FTZ R9, R6, R11 ;  /* 0x0000000b06097220 */ /* 0x001fe40000410000 */
.L_x_2211:
[----:B------:R-:W-:Y:S05]  /*4e20*/  BSYNC B0 ;  /* 0x0000000000007941 */ /* 0x000fea0003800000 */
.L_x_2210:
        /* <DEDUP_REMOVED lines=27> */
.L_x_2209:
[----:B------:R-:W-:Y:S05]  /*4fe0*/  BSYNC B1 ;  /* 0x0000000000017941 */ /* 0x000fea0003800000 */
.L_x_2208:
        /* <DEDUP_REMOVED lines=40> */
.L_x_2226:
[----:B------:R-:W-:Y:S01]  /*5270*/  FSETP.GEU.FTZ.AND P0, PT, R11, -R18, PT ;  /* 0x800000120b00720b */ /* 0x000fe20003f1e000 */
[----:B------:R-:W-:-:S12]  /*5280*/  FADD.FTZ R7, R7, -1 ;  /* 0xbf80000007077421 */ /* 0x000fd80000010000 */
[----:B------:R-:W-:Y:S02]  /*5290*/  @!P0 FADD.FTZ R7, R7, -1 ;  /* 0xbf80000007078421 */ /* 0x000fe40000010000 */
.L_x_2225:
[----:B------:R-:W-:Y:S05]  /*52a0*/  BSYNC B2 ;  /* 0x0000000000027941 */ /* 0x000fea0003800000 */
.L_x_2224:
[----:B------:R-:W-:Y:S01]  /*52b0*/  FFMA.FTZ R10, -R18, R7, R10 ;  /* 0x00000007120a7223 */ /* 0x000fe2000001010a */
[----:B------:R-:W-:Y:S05]  /*52c0*/  BRA `(.L_x_2222) ;  /* 0x000001f000007947 */ /* 0x000fea0003800000 */
.L_x_2223:
        /* <DEDUP_REMOVED lines=15> */
.L_x_2229:
        /* <DEDUP_REMOVED lines=13> */
.L_x_2228:
[----:B------:R-:W-:Y:S05]  /*5490*/  BSYNC B2 ;  /* 0x0000000000027941 */ /* 0x000fea0003800000 */
.L_x_2227:
[----:B------:R-:W-:-:S04]  /*54a0*/  FMUL.FTZ R18, R18, 1.1920928955078125e-07 ;  /* 0x3400000012127820 */ /* 0x000fc80000410000 */
[----:B0-----:R-:W-:Y:S02]  /*54b0*/  FMUL.FTZ R10, R7, R18 ;  /* 0x00000012070a7220 */ /* 0x001fe40000410000 */
.L_x_2222:
[----:B------:R-:W-:Y:S05]  /*54c0*/  BSYNC B0 ;  /* 0x0000000000007941 */ /* 0x000fea0003800000 */
.L_x_2221:
[C---:B------:R-:W-:Y:S01]  /*54d0*/  FSETP.GTU.FTZ.AND P0, PT, |R10|.reuse, +INF , PT ;  /* 0x7f8000000a00780b */ /* 0x040fe20003f1c200 */
[----:B------:R0:W1:Y:S01]  /*54e0*/  MUFU.RCP R7, R8 ;  /* 0x0000000800077308 */ /* 0x0000620000001000 */
[----:B------:R-:W-:Y:S02]  /*54f0*/  LOP3.LUT R9, R10, 0x80000000, R9, 0xb8, !PT ;  /* 0x800000000a097812 */ /* 0x000fe400078eb809 */
[----:B------:R-:W-:Y:S02]  /*5500*/  FSETP.GEU.FTZ.AND P2, PT, R8, RZ, PT ;  /* 0x000000ff0800720b */ /* 0x000fe40003f5e000 */
[----:B------:R-:W-:-:S04]  /*5510*/  FSEL R9, R10, R9, P0 ;  /* 0x000000090a097208 */ /* 0x000fc80000000000 */
[C---:B------:R-:W-:Y:S02]  /*5520*/  FSETP.NEU.FTZ.AND P0, PT, R9.reuse, RZ, PT ;  /* 0x000000ff0900720b */ /* 0x040fe40003f1d000 */
        /* <DEDUP_REMOVED lines=21> */
.L_x_2220:
[----:B------:R-:W-:Y:S05]  /*5680*/  BSYNC B1 ;  /* 0x0000000000017941 */ /* 0x000fea0003800000 */
.L_x_2219:
[----:B------:R-:W-:Y:S01]  /*5690*/  IADD3 R9, R15, 0x280, RZ ;  /* 0x000002800f097810 */ /* 0x000fe20007ffe0ff */
[----:B------:R-:W-:Y:S03]  /*56a0*/  BSSY B1, `(.L_x_2230) ;  /* 0x0000068000017945 */ /* 0x000fe60003800000 */
[----:B------:R-:W-:-:S13]  /*56b0*/  ISETP.GE.AND P0, PT, R9, R14, PT ;  /* 0x0000000e0900720c */ /* 0x000fda0003f06270 */
        /* <DEDUP_REMOVED lines=37> */
.L_x_2237:
[----:B------:R-:W-:Y:S01]  /*5910*/  FSETP.GEU.FTZ.AND P0, PT, R18, -R19, PT ;  /* 0x800000131200720b */ /* 0x000fe20003f1e000 */
[----:B------:R-:W-:-:S12]  /*5920*/  FADD.FTZ R8, R8, -1 ;  /* 0xbf80000008087421 */ /* 0x000fd80000010000 */
[----:B------:R-:W-:Y:S02]  /*5930*/  @!P0 FADD.FTZ R8, R8, -1 ;  /* 0xbf80000008088421 */ /* 0x000fe40000010000 */
.L_x_2236:
[----:B------:R-:W-:Y:S05]  /*5940*/  BSYNC B2 ;  /* 0x0000000000027941 */ /* 0x000fea0003800000 */
.L_x_2235:
[----:B------:R-:W-:Y:S01]  /*5950*/  FFMA.FTZ R11, -R19, R8, R11 ;  /* 0x00000008130b7223 */ /* 0x000fe2000001010b */
[----:B------:R-:W-:Y:S05]  /*5960*/  BRA `(.L_x_2233) ;  /* 0x000001f000007947 */ /* 0x000fea0003800000 */
.L_x_2234:
        /* <DEDUP_REMOVED lines=15> */
.L_x_2240:
        /* <DEDUP_REMOVED lines=13> */
.L_x_2239:
[----:B------:R-:W-:Y:S05]  /*5b30*/  BSYNC B2 ;  /* 0x0000000000027941 */ /* 0x000fea0003800000 */
.L_x_2238:
[----:B0-----:R-:W-:-:S04]  /*5b40*/  FMUL.FTZ R11, R18, 1.1920928955078125e-07 ;  /* 0x34000000120b7820 */ /* 0x001fc80000410000 */
[----:B------:R-:W-:Y:S02]  /*5b50*/  FMUL.FTZ R11, R8, R11 ;  /* 0x0000000b080b7220 */ /* 0x000fe40000410000 */
.L_x_2233:
[----:B------:R-:W-:Y:S05]  /*5b60*/  BSYNC B0 ;  /* 0x0000000000007941 */ /* 0x000fea0003800000 */
.L_x_2232:
        /* <DEDUP_REMOVED lines=27> */
.L_x_2231:
[----:B------:R-:W-:Y:S05]  /*5d20*/  BSYNC B1 ;  /* 0x0000000000017941 */ /* 0x000fea0003800000 */
.L_x_2230:
[----:B------:R-:W-:Y:S01]  /*5d30*/  IADD3 R9, R15, 0x300, RZ ;  /* 0x000003000f097810 */ /* 0x000fe20007ffe0ff */
[----:B------:R-:W-:Y:S03]  /*5d40*/  BSSY B1, `(.L_x_2241) ;  /* 0x0000068000017945 */ /* 0x000fe60003800000 */
[----:B------:R-:W-:-:S13]  /*5d50*/  ISETP.GE.AND P0, PT, R9, R14, PT ;  /* 0x0000000e0900720c */ /* 0x000fda0003f06270 */
[----:B------:R-:W-:Y:S05]  /*5d60*/  @P0 BRA `(.L_x_2242) ;  /* 0x0000065000000947 */ /* 0x000fea0003800000 */
[----:B------:R-:W-:Y:S01]  /*5d70*/  ULDC.U16 UR6, c[0x0][0x166] ;  /* 0x0000598000067ab9 */ /* 0x000fe20000000400 */
[----:B-----5:R-:W-:Y:S01]  /*5d80*/  PRMT R11, RZ, 0x5410, R13 ;  /* 0x00005410ff0b7816 */ /* 0x020fe2000000000d */
[----:B0-----:R-:W-:-:S05]  /*5d90*/  IMAD.U32 R10, RZ, RZ, UR6 ;  /* 0x00000006ff0a7e24 */ /* 0x001fca000f8e00ff */
        /* <DEDUP_REMOVED lines=33> */
.L_x_2248:
[----:B------:R-:W-:Y:S01]  /*5fb0*/  FSETP.GEU.FTZ.AND P0, PT, R17, -R18, PT ;  /* 0x800000121100720b */ /* 0x000fe20003f1e000 */
[----:B------:R-:W-:-:S12]  /*5fc0*/  FADD.FTZ R9, R9, -1 ;  /* 0xbf80000009097421 */ /* 0x000fd80000010000 */
[----:B------:R-:W-:Y:S02]  /*5fd0*/  @!P0 FADD.FTZ R9, R9, -1 ;  /* 0xbf80000009098421 */ /* 0x000fe40000010000 */
.L_x_2247:
[----:B------:R-:W-:Y:S05]  /*5fe0*/  BSYNC B2 ;  /* 0x0000000000027941 */ /* 0x000fea0003800000 */
.L_x_2246:
[----:B------:R-:W-:Y:S01]  /*5ff0*/  FFMA.FTZ R16, -R18, R9, R16 ;  /* 0x0000000912107223 */ /* 0x000fe20000010110 */
[----:B------:R-:W-:Y:S05]  /*6000*/  BRA `(.L_x_2244) ;  /* 0x000001f000007947 */ /* 0x000fea0003800000 */
.L_x_2245:
        /* <DEDUP_REMOVED lines=15> */
.L_x_2251:
        /* <DEDUP_REMOVED lines=13> */
.L_x_2250:
[----:B------:R-:W-:Y:S05]  /*61d0*/  BSYNC B2 ;  /* 0x0000000000027941 */ /* 0x000fea0003800000 */
.L_x_2249:
[----:B------:R-:W-:-:S04]  /*61e0*/  FMUL.FTZ R18, R18, 1.1920928955078125e-07 ;  /* 0x3400000012127820 */ /* 0x000fc80000410000 */
[----:B0-----:R-:W-:Y:S02]  /*61f0*/  FMUL.FTZ R16, R9, R18 ;  /* 0x0000001209107220 */ /* 0x001fe40000410000 */
.L_x_2244:
[----:B------:R-:W-:Y:S05]  /*6200*/  BSYNC B0 ;  /* 0x0000000000007941 */ /* 0x000fea0003800000 */
.L_x_2243:
        /* <DEDUP_REMOVED lines=27> */
.L_x_2242:
[----:B------:R-:W-:Y:S05]  /*63c0*/  BSYNC B1 ;  /* 0x0000000000017941 */ /* 0x000fea0003800000 */
.L_x_2241:
        /* <DEDUP_REMOVED lines=10> */
[----:B01----:R-:W-:-:S05]  /*6470*/  @!P0 FMUL.FTZ R10, R16, R13 ;  /* 0x0000000d100a8220 */ /* 0x003fca0000410000 */
        /* <DEDUP_REMOVED lines=29> */
.L_x_2259:
[----:B------:R-:W-:Y:S01]  /*6650*/  FSETP.GEU.FTZ.AND P0, PT, R18, -R19, PT ;  /* 0x800000131200720b */ /* 0x000fe20003f1e000 */
[----:B------:R-:W-:-:S12]  /*6660*/  FADD.FTZ R10, R10, -1 ;  /* 0xbf8000000a0a7421 */ /* 0x000fd80000010000 */
[----:B------:R-:W-:Y:S02]  /*6670*/  @!P0 FADD.FTZ R10, R10, -1 ;  /* 0xbf8000000a0a8421 */ /* 0x000fe40000010000 */
.L_x_2258:
[----:B------:R-:W-:Y:S05]  /*6680*/  BSYNC B2 ;  /* 0x0000000000027941 */ /* 0x000fea0003800000 */
.L_x_2257:
[----:B------:R-:W-:Y:S01]  /*6690*/  FFMA.FTZ R13, -R19, R10, R13 ;  /* 0x0000000a130d7223 */ /* 0x000fe2000001010d */
[----:B------:R-:W-:Y:S05]  /*66a0*/  BRA `(.L_x_2255) ;  /* 0x000001f000007947 */ /* 0x000fea0003800000 */
.L_x_2256:
        /* <DEDUP_REMOVED lines=15> */
.L_x_2262:
        /* <DEDUP_REMOVED lines=13> */
.L_x_2261:
[----:B------:R-:W-:Y:S05]  /*6870*/  BSYNC B2 ;  /* 0x0000000000027941 */ /* 0x000fea0003800000 */
.L_x_2260:
[----:B0-----:R-:W-:-:S04]  /*6880*/  FMUL.FTZ R13, R18, 1.1920928955078125e-07 ;  /* 0x34000000120d7820 */ /* 0x001fc80000410000 */
[----:B------:R-:W-:Y:S02]  /*6890*/  FMUL.FTZ R13, R10, R13 ;  /* 0x0000000d0a0d7220 */ /* 0x000fe40000410000 */
.L_x_2255:
[----:B------:R-:W-:Y:S05]  /*68a0*/  BSYNC B0 ;  /* 0x0000000000007941 */ /* 0x000fea0003800000 */
.L_x_2254:
        /* <DEDUP_REMOVED lines=27> */
.L_x_2253:
[----:B------:R-:W-:Y:S05]  /*6a60*/  BSYNC B1 ;  /* 0x0000000000017941 */ /* 0x000fea0003800000 */
.L_x_2252:
[----:B------:R-:W-:Y:S01]  /*6a70*/  ISETP.GE.AND P0, PT, R15, R14, PT ;  /* 0x0000000e0f00720c */ /* 0x000fe20003f06270 */
[----:B------:R-:W-:Y:S01]  /*6a80*/  BSSY B0, `(.L_x_2263) ;  /* 0x0000033000007945 */ /* 0x000fe20003800000 */
[----:B------:R-:W-:Y:S11]  /*6a90*/  BSSY B1, `(.L_x_2264) ;  /* 0x000002b000017945 */ /* 0x000ff60003800000 */
[----:B------:R-:W-:Y:S05]  /*6aa0*/  @P0 BRA `(.L_x_2265) ;  /* 0x000000c000000947 */ /* 0x000fea0003800000 */
[----:B-----5:R-:W-:Y:S02]  /*6ab0*/  IMAD.IADD R12, R0, 0x1, R15 ;  /* 0x00000001000c7824 */ /* 0x020fe400078e020f */
[----:B------:R-:W-:-:S02]  /*6ac0*/  IMAD.MOV.U32 R13, RZ, RZ, 0x2 ;  /* 0x00000002ff0d7424 */ /* 0x000fc400078e00ff */
[----:B------:R-:W-:Y:S02]  /*6ad0*/  IMAD.MOV.U32 R15, RZ, RZ, R3 ;  /* 0x000000ffff0f7224 */ /* 0x000fe400078e0003 */
[----:B------:R-:W-:-:S03]  /*6ae0*/  IMAD.WIDE.U32 R12, R12, R13, c[0x0][0x168] ;  /* 0x00005a000c0c7625 */ /* 0x000fc600078e000d */
[----:B------:R-:W-:Y:S02]  /*6af0*/  ISETP.GE.AND P0, PT, R15, R14, PT ;  /* 0x0000000e0f00720c */ /* 0x000fe40003f06270 */
[----:B------:R1:W-:Y:S11]  /*6b00*/  STG.E.U16 [R12.64], R2 ;  /* 0x000000020c007986 */ /* 0x0003f6000c101504 */
[----:B------:R-:W-:Y:S05]  /*6b10*/  @P0 BRA `(.L_x_2266) ;  /* 0x000000c000000947 */ /* 0x000fea0003800000 */
[----:B-1----:R-:W-:Y:S01]  /*6b20*/  IMAD.IADD R2, R0, 0x1, R15 ;  /* 0x0000000100027824 */ /* 0x002fe200078e020f */
[----:B------:R-:W-:Y:S01]  /*6b30*/  IADD3 R15, R15, 0x80, RZ ;  /* 0x000000800f0f7810 */ /* 0x000fe20007ffe0ff */
[----:B------:R-:W-:-:S04]  /*6b40*/  IMAD.MOV.U32 R3, RZ, RZ, 0x2 ;  /* 0x00000002ff037424 */ /* 0x000fc800078e00ff */
[----:B------:R-:W-:-:S05]  /*6b50*/  IMAD.WIDE.U32 R2, R2, R3, c[0x0][0x168] ;  /* 0x00005a0002027625 */ /* 0x000fca00078e0003 */
[----:B------:R1:W-:Y:S02]  /*6b60*/  STG.E.U16 [R2.64], R4 ;  /* 0x0000000402007986 */ /* 0x0003e4000c101504 */
.L_x_2265:
[----:B------:R-:W-:-:S13]  /*6b70*/  ISETP.GE.AND P0, PT, R15, R14, PT ;  /* 0x0000000e0f00720c */ /* 0x000fda0003f06270 */
[----:B------:R-:W-:Y:S05]  /*6b80*/  @P0 BRA `(.L_x_2267) ;  /* 0x000000c000000947 */ /* 0x000fea0003800000 */
[----:B-1----:R-:W-:Y:S01]  /*6b90*/  IMAD.IADD R2, R0, 0x1, R15 ;  /* 0x0000000100027824 */ /* 0x002fe200078e020f */
[----:B------:R-:W-:Y:S01]  /*6ba0*/  IADD3 R15, R15, 0x80, RZ ;  /* 0x000000800f0f7810 */ /* 0x000fe20007ffe0ff */
[----:B------:R-:W-:-:S04]  /*6bb0*/  IMAD.MOV.U32 R3, RZ, RZ, 0x2 ;  /* 0x00000002ff037424 */ /* 0x000fc800078e00ff */
[----:B------:R-:W-:-:S05]  /*6bc0*/  IMAD.WIDE.U32 R2, R2, R3, c[0x0][0x168] ;  /* 0x00005a0002027625 */ /* 0x000fca00078e0003 */
[----:B------:R1:W-:Y:S02]  /*6bd0*/  STG.E.U16 [R2.64], R5 ;  /* 0x0000000502007986 */ /* 0x0003e4000c101504 */
.L_x_2266:
[----:B------:R-:W-:-:S13]  /*6be0*/  ISETP.GE.AND P0, PT, R15, R14, PT ;  /* 0x0000000e0f00720c */ /* 0x000fda0003f06270 */
[----:B------:R-:W-:Y:S05]  /*6bf0*/  @P0 BRA `(.L_x_2268) ;  /* 0x000000c000000947 */ /* 0x000fea0003800000 */
[----:B-1----:R-:W-:Y:S01]  /*6c00*/  IMAD.IADD R2, R0, 0x1, R15 ;  /* 0x0000000100027824 */ /* 0x002fe200078e020f */
[----:B------:R-:W-:Y:S01]  /*6c10*/  IADD3 R15, R15, 0x80, RZ ;  /* 0x000000800f0f7810 */ /* 0x000fe20007ffe0ff */
[----:B------:R-:W-:-:S04]  /*6c20*/  IMAD.MOV.U32 R3, RZ, RZ, 0x2 ;  /* 0x00000002ff037424 */ /* 0x000fc800078e00ff */
[----:B------:R-:W-:-:S05]  /*6c30*/  IMAD.WIDE.U32 R2, R2, R3, c[0x0][0x168] ;  /* 0x00005a0002027625 */ /* 0x000fca00078e0003 */
[----:B------:R1:W-:Y:S02]  /*6c40*/  STG.E.U16 [R2.64], R6 ;  /* 0x0000000602007986 */ /* 0x0003e4000c101504 */
.L_x_2267:
[----:B------:R-:W-:-:S13]  /*6c50*/  ISETP.GE.AND P0, PT, R15, R14, PT ;  /* 0x0000000e0f00720c */ /* 0x000fda0003f06270 */
[----:B------:R-:W-:Y:S05]  /*6c60*/  @P0 BRA `(.L_x_2269) ;  /* 0x000000d000000947 */ /* 0x000fea0003800000 */
[----:B-1----:R-:W-:Y:S01]  /*6c70*/  IMAD.IADD R2, R0, 0x1, R15 ;  /* 0x0000000100027824 */ /* 0x002fe200078e020f */
[----:B------:R-:W-:Y:S01]  /*6c80*/  IADD3 R15, R15, 0x80, RZ ;  /* 0x000000800f0f7810 */ /* 0x000fe20007ffe0ff */
[----:B------:R-:W-:-:S04]  /*6c90*/  IMAD.MOV.U32 R3, RZ, RZ, 0x2 ;  /* 0x00000002ff037424 */ /* 0x000fc800078e00ff */
[----:B------:R-:W-:-:S05]  /*6ca0*/  IMAD.WIDE.U32 R2, R2, R3, c[0x0][0x168] ;  /* 0x00005a0002027625 */ /* 0x000fca00078e0003 */
[----:B------:R1:W-:Y:S02]  /*6cb0*/  STG.E.U16 [R2.64], R7 ;  /* 0x0000000702007986 */ /* 0x0003e4000c101504 */
.L_x_2268:
[----:B------:R-:W-:-:S13]  /*6cc0*/  ISETP.GE.AND P0, PT, R15, R14, PT ;  /* 0x0000000e0f00720c */ /* 0x000fda0003f06270 */
[----:B------:R-:W-:Y:S01]  /*6cd0*/  @P0 BREAK B1 ;  /* 0x0000000000010942 */ /* 0x000fe20003800000 */
[----:B------:R-:W-:Y:S05]  /*6ce0*/  @P0 BRA `(.L_x_2270) ;  /* 0x000000c000000947 */ /* 0x000fea0003800000 */
[----:B-1----:R-:W-:Y:S01]  /*6cf0*/  IMAD.IADD R2, R0, 0x1, R15 ;  /* 0x0000000100027824 */ /* 0x002fe200078e020f */
[----:B------:R-:W-:Y:S01]  /*6d00*/  IADD3 R15, R15, 0x80, RZ ;  /* 0x000000800f0f7810 */ /* 0x000fe20007ffe0ff */
[----:B------:R-:W-:-:S04]  /*6d10*/  IMAD.MOV.U32 R3, RZ, RZ, 0x2 ;  /* 0x00000002ff037424 */ /* 0x000fc800078e00ff */
[----:B------:R-:W-:-:S05]  /*6d20*/  IMAD.WIDE.U32 R2, R2, R3, c[0x0][0x168] ;  /* 0x00005a0002027625 */ /* 0x000fca00078e0003 */
[----:B------:R1:W-:Y:S02]  /*6d30*/  STG.E.U16 [R2.64], R8 ;  /* 0x0000000802007986 */ /* 0x0003e4000c101504 */
.L_x_2269:
[----:B------:R-:W-:Y:S05]  /*6d40*/  BSYNC B1 ;  /* 0x0000000000017941 */ /* 0x000fea0003800000 */
.L_x_2264:
[----:B------:R-:W-:-:S13]  /*6d50*/  ISETP.GE.AND P0, PT, R15, R14, PT ;  /* 0x0000000e0f00720c */ /* 0x000fda0003f06270 */
[----:B-1----:R-:W-:Y:S01]  /*6d60*/  @!P0 IMAD.IADD R2, R0, 0x1, R15 ;  /* 0x0000000100028824 */ /* 0x002fe200078e020f */
[----:B------:R-:W-:Y:S01]  /*6d70*/  @!P0 IADD3 R15, R15, 0x80, RZ ;  /* 0x000000800f0f8810 */ /* 0x000fe20007ffe0ff */
[----:B------:R-:W-:-:S04]  /*6d80*/  @!P0 IMAD.MOV.U32 R3, RZ, RZ, 0x2 ;  /* 0x00000002ff038424 */ /* 0x000fc800078e00ff */
[----:B------:R-:W-:-:S05]  /*6d90*/  @!P0 IMAD.WIDE.U32 R2, R2, R3, c[0x0][0x168] ;  /* 0x00005a0002028625 */ /* 0x000fca00078e0003 */
[----:B------:R1:W-:Y:S02]  /*6da0*/  @!P0 STG.E.U16 [R2.64], R9 ;  /* 0x0000000902008986 */ /* 0x0003e4000c101504 */
.L_x_2270:
[----:B------:R-:W-:Y:S05]  /*6db0*/  BSYNC B0 ;  /* 0x0000000000007941 */ /* 0x000fea0003800000 */
.L_x_2263:
[----:B------:R-:W-:Y:S01]  /*6dc0*/  WARPSYNC 0xffffffff ;  /* 0xffffffff00007948 */ /* 0x000fe20003800000 */
[----:B------:R-:W-:-:S13]  /*6dd0*/  ISETP.GE.AND P0, PT, R15, R14, PT ;  /* 0x0000000e0f00720c */ /* 0x000fda0003f06270 */
[----:B------:R-:W-:Y:S05]  /*6de0*/  @P0 EXIT ;  /* 0x000000000000094d */ /* 0x000fea0003800000 */
[----:B-1----:R-:W-:Y:S02]  /*6df0*/  IMAD.IADD R2, R0, 0x1, R15 ;  /* 0x0000000100027824 */ /* 0x002fe400078e020f */
[----:B------:R-:W-:-:S04]  /*6e00*/  IMAD.MOV.U32 R3, RZ, RZ, 0x2 ;  /* 0x00000002ff037424 */ /* 0x000fc800078e00ff */
[----:B------:R-:W-:-:S05]  /*6e10*/  IMAD.WIDE.U32 R2, R2, R3, c[0x0][0x168] ;  /* 0x00005a0002027625 */ /* 0x000fca00078e0003 */
[----:B------:R-:W-:Y:S01]  /*6e20*/  STG.E.U16 [R2.64], R10 ;  /* 0x0000000a02007986 */ /* 0x000fe2000c101504 */
[----:B------:R-:W-:Y:S05]  /*6e30*/  EXIT ;  /* 0x000000000000794d */ /* 0x000fea0003800000 */
.L_x_2271:
        /* <DEDUP_REMOVED lines=12> */
.L_x_32553:


//--------------------- .text._ZN2at6native29vectorized_elementwise_kernelILi4ENS0_13BUnaryFunctorIN3c108BFloat16ES4_S4_ZZZNS0_15binary_internal21div_floor_kernel_cudaERNS_18TensorIteratorBaseEENKUlvE1_clEvENKUlvE2_clEvEUlS4_S4_E_EESt5arrayIPcLm2EEEEviT0_T1_ --------------------------
	.section	.text._ZN2at6native29vectorized_elementwise_kernelILi4ENS0_13BUnaryFunctorIN3c108BFloat16ES4_S4_ZZZNS0_15binary_internal21div_floor_kernel_cudaERNS_18TensorIteratorBaseEENKUlvE1_clEvENKUlvE2_clEvEUlS4_S4_E_EESt5arrayIPcLm2EEEEviT0_T1_,"ax",@progbits
	.sectioninfo	@"SHI_REGISTERS=30"
	.align	128
        .global         _ZN2at6native29vectorized_elementwise_kernelILi4ENS0_13BUnaryFunctorIN3c108BFloat16ES4_S4_ZZZNS0_15binary_internal21div_floor_kernel_cudaERNS_18TensorIteratorBaseEENKUlvE1_clEvENKUlvE2_clEvEUlS4_S4_E_EESt5arrayIPcLm2EEEEviT0_T1_
        .type           _ZN2at6native29vectorized_elementwise_kernelILi4ENS0_13BUnaryFunctorIN3c108BFloat16ES4_S4_ZZZNS0_15binary_internal21div_floor_kernel_cudaERNS_18TensorIteratorBaseEENKUlvE1_clEvENKUlvE2_clEvEUlS4_S4_E_EESt5arrayIPcLm2EEEEviT0_T1_,@function
        .size           _ZN2at6native29vectorized_elementwise_kernelILi4ENS0_13BUnaryFunctorIN3c108BFloat16ES4_S4_ZZZNS0_15binary_internal21div_floor_kernel_cudaERNS_18TensorIteratorBaseEENKUlvE1_clEvENKUlvE2_clEvEUlS4_S4_E_EESt5arrayIPcLm2EEEEviT0_T1_,(.L_x_32554 - _ZN2at6native29vectorized_elementwise_kernelILi4ENS0_13BUnaryFunctorIN3c108BFloat16ES4_S4_ZZZNS0_15binary_internal21div_floor_kernel_cudaERNS_18TensorIteratorBaseEENKUlvE1_clEvENKUlvE2_clEvEUlS4_S4_E_EESt5arrayIPcLm2EEEEviT0_T1_)
        .other          _ZN2at6native29vectorized_elementwise_kernelILi4ENS0_13BUnaryFunctorIN3c108BFloat16ES4_S4_ZZZNS0_15binary_internal21div_floor_kernel_cudaERNS_18TensorIteratorBaseEENKUlvE1_clEvENKUlvE2_clEvEUlS4_S4_E_EESt5arrayIPcLm2EEEEviT0_T1_,@"STO_CUDA_ENTRY STV_DEFAULT"
_ZN2at6native29vectorized_elementwise_kernelILi4ENS0_13BUnaryFunctorIN3c108BFloat16ES4_S4_ZZZNS0_15binary_internal21div_floor_kernel_cudaERNS_18TensorIteratorBaseEENKUlvE1_clEvENKUlvE2_clEvEUlS4_S4_E_EESt5arrayIPcLm2EEEEviT0_T1_:
.text._ZN2at6native29vectorized_elementwise_kernelILi4ENS0_13BUnaryFunctorIN3c108BFloat16ES4_S4_ZZZNS0_15binary_internal21div_floor_kernel_cudaERNS_18TensorIteratorBaseEENKUlvE1_clEvENKUlvE2_clEvEUlS4_S4_E_EESt5arrayIPcLm2EEEEviT0_T1_:
        /* <DEDUP_REMOVED lines=12> */
[----:B------:R-:W-:Y:S02]  /*00c0*/  ULDC.U16 UR6, c[0x0][0x166] ;  /* 0x0000598000067ab9 */ /* 0x000fe40000000400 */
[----:B------:R-:W-:Y:S01]  /*00d0*/  IMAD.U32 R6, RZ, RZ, UR6 ;  /* 0x00000006ff067e24 */ /* 0x000fe2000f8e00ff */
[----:B------:R2:W5:Y:S04]  /*00e0*/  LDG.E.64 R2, [R12.64+0x400] ;  /* 0x000400040c027981 */ /* 0x000568000c1e1b00 */
        /* <DEDUP_REMOVED lines=34> */
.L_x_2279:
[----:B------:R-:W-:Y:S01]  /*0310*/  FSETP.GEU.FTZ.AND P0, PT, R15, -R4, PT ;  /* 0x800000040f00720b */ /* 0x000fe20003f1e000 */
[----:B------:R-:W-:-:S12]  /*0320*/  FADD.FTZ R9, R9, -1 ;  /* 0xbf80000009097421 */ /* 0x000fd80000010000 */
[----:B------:R-:W-:Y:S02]  /*0330*/  @!P0 FADD.FTZ R9, R9, -1 ;  /* 0xbf80000009098421 */ /* 0x000fe40000010000 */
.L_x_2278:
[----:B------:R-:W-:Y:S05]  /*0340*/  BSYNC B1 ;  /* 0x0000000000017941 */ /* 0x000fea0003800000 */
.L_x_2277:
[----:B------:R-:W-:Y:S01]  /*0350*/  FFMA.FTZ R5, -R4, R9, R5 ;  /* 0x0000000904057223 */ /* 0x000fe20000010105 */
[----:B------:R-:W-:Y:S05]  /*0360*/  BRA `(.L_x_2275) ;  /* 0x000001f000007947 */ /* 0x000fea0003800000 */
.L_x_2276:
        /* <DEDUP_REMOVED lines=15> */
.L_x_2282:
        /* <DEDUP_REMOVED lines=13> */
.L_x_2281:
[----:B------:R-:W-:Y:S05]  /*0530*/  BSYNC B1 ;  /* 0x0000000000017941 */ /* 0x000fea0003800000 */
.L_x_2280:
[----:B0-----:R-:W-:-:S04]  /*0540*/  FMUL.FTZ R4, R9, 1.1920928955078125e-07 ;  /* 0x3400000009047820 */ /* 0x001fc80000410000 */
[----:B------:R-:W-:Y:S02]  /*0550*/  FMUL.FTZ R5, R17, R4 ;  /* 0x0000000411057220 */ /* 0x000fe40000410000 */
.L_x_2275:
[----:B------:R-:W-:Y:S05]  /*0560*/  BSYNC B0 ;  /* 0x0000000000007941 */ /* 0x000fea0003800000 */
.L_x_2274:
[C---:B------:R-:W-:Y:S01]  /*0570*/  FSETP.GTU.FTZ.AND P0, PT, |R5|.reuse, +INF , PT ;  /* 0x7f8000000500780b */ /* 0x040fe20003f1c200 */
[----:B------:R-:W-:Y:S01]  /*0580*/  BSSY B0, `(.L_x_2273) ;  /* 0x000001a000007945 */ /* 0x000fe20003800000 */
[C---:B------:R-:W-:Y:S02]  /*0590*/  LOP3.LUT R4, R5.reuse, 0x80000000, R12, 0xb8, !PT ;  /* 0x8000000005047812 */ /* 0x040fe400078eb80c */
        /* <DEDUP_REMOVED lines=24> */
.L_x_2283:
[----:B------:R-:W-:Y:S05]  /*0720*/  BSYNC B0 ;  /* 0x0000000000007941 */ /* 0x000fea0003800000 */
.L_x_2273:
        /* <DEDUP_REMOVED lines=31> */
.L_x_2290:
[----:B------:R-:W-:Y:S01]  /*0920*/  FSETP.GEU.FTZ.AND P0, PT, R13, -R14, PT ;  /* 0x8000000e0d00720b */ /* 0x000fe20003f1e000 */
[----:B------:R-:W-:-:S12]  /*0930*/  FADD.FTZ R12, R12, -1 ;  /* 0xbf8000000c0c7421 */ /* 0x000fd80000010000 */
[----:B------:R-:W-:Y:S02]  /*0940*/  @!P0 FADD.FTZ R12, R12, -1 ;  /* 0xbf8000000c0c8421 */ /* 0x000fe40000010000 */
.L_x_2289:
[----:B------:R-:W-:Y:S05]  /*0950*/  BSYNC B1 ;  /* 0x0000000000017941 */ /* 0x000fea0003800000 */
.L_x_2288:
[----:B------:R-:W-:Y:S01]  /*0960*/  FFMA.FTZ R9, -R14, R12, R9 ;  /* 0x0000000c0e097223 */ /* 0x000fe20000010109 */
[----:B------:R-:W-:Y:S05]  /*0970*/  BRA `(.L_x_2286) ;  /* 0x000001f000007947 */ /* 0x000fea0003800000 */
.L_x_2287:
        /* <DEDUP_REMOVED lines=15> */
.L_x_2293:
        /* <DEDUP_REMOVED lines=13> */
.L_x_2292:
[----:B------:R-:W-:Y:S05]  /*0b40*/  BSYNC B1 ;  /* 0x0000000000017941 */ /* 0x000fea0003800000 */
.L_x_2291:
[----:B------:R-:W-:-:S04]  /*0b50*/  FMUL.FTZ R9, R12, 1.1920928955078125e-07 ;  /* 0x340000000c097820 */ /* 0x000fc80000410000 */
[----:B------:R-:W-:Y:S02]  /*0b60*/  FMUL.FTZ R9, R16, R9 ;  /* 0x0000000910097220 */ /* 0x000fe40000410000 */
.L_x_2286:
[----:B------:R-:W-:Y:S05]  /*0b70*/  BSYNC B0 ;  /* 0x0000000000007941 */ /* 0x000fea0003800000 */
.L_x_2285:
        /* <DEDUP_REMOVED lines=26> */
.L_x_2294:
[----:B------:R-:W-:Y:S05]  /*0d20*/  BSYNC B0 ;  /* 0x0000000000007941 */ /* 0x000fea0003800000 */
.L_x_2284:
        /* <DEDUP_REMOVED lines=31> */
.L_x_2301:
[----:B------:R-:W-:Y:S01]  /*0f20*/  FSETP.GEU.FTZ.AND P0, PT, R15, -R16, PT ;  /* 0x800000100f00720b */ /* 0x000fe20003f1e000 */
[----:B------:R-:W-:-:S12]  /*0f30*/  FADD.FTZ R10, R10, -1 ;  /* 0xbf8000000a0a7421 */ /* 0x000fd80000010000 */
[----:B------:R-:W-:Y:S02]  /*0f40*/  @!P0 FADD.FTZ R10, R10, -1 ;  /* 0xbf8000000a0a8421 */ /* 0x000fe40000010000 */
.L_x_2300:
[----:B------:R-:W-:Y:S05]  /*0f50*/  BSYNC B1 ;  /* 0x0000000000017941 */ /* 0x000fea0003800000 */
.L_x_2299:
[----:B------:R-:W-:Y:S01]  /*0f60*/  FFMA.FTZ R13, -R16, R10, R13 ;  /* 0x0000000a100d7223 */ /* 0x000fe2000001010d */
[----:B------:R-:W-:Y:S05]  /*0f70*/  BRA `(.L_x_2297) ;  /* 0x000001f000007947 */ /* 0x000fea0003800000 */
.L_x_2298:
        /* <DEDUP_REMOVED lines=15> */
.L_x_2304:
        /* <DEDUP_REMOVED lines=13> */
.L_x_2303:
[----:B------:R-:W-:Y:S05]  /*1140*/  BSYNC B1 ;  /* 0x0000000000017941 */ /* 0x000fea0003800000 */
.L_x_2302:
[----:B------:R-:W-:-:S04]  /*1150*/  FMUL.FTZ R13, R13, 1.1920928955078125e-07 ;  /* 0x340000000d0d7820 */ /* 0x000fc80000410000 */
[----:B------:R-:W-:Y:S02]  /*1160*/  FMUL.FTZ R13, R10, R13 ;  /* 0x0000000d0a0d7220 */ /* 0x000fe40000410000 */
.L_x_2297:
[----:B------:R-:W-:Y:S05]  /*1170*/  BSYNC B0 ;  /* 0x0000000000007941 */ /* 0x000fea0003800000 */
.L_x_2296:
        /* <DEDUP_REMOVED lines=26> */
.L_x_2305:
[----:B------:R-:W-:Y:S05]  /*1320*/  BSYNC B0 ;  /* 0x0000000000007941 */ /* 0x000fea0003800000 */
.L_x_2295:
        /* <DEDUP_REMOVED lines=31> */
.L_x_2312:
[----:B------:R-:W-:Y:S01]  /*1520*/  FSETP.GEU.FTZ.AND P0, PT, R15, -R16, PT ;  /* 0x800000100f00720b */ /* 0x000fe20003f1e000 */
[----:B------:R-:W-:-:S12]  /*1530*/  FADD.FTZ R14, R14, -1 ;  /* 0xbf8000000e0e7421 */ /* 0x000fd80000010000 */
[----:B------:R-:W-:Y:S02]  /*1540*/  @!P0 FADD.FTZ R14, R14, -1 ;  /* 0xbf8000000e0e8421 */ /* 0x000fe40000010000 */
.L_x_2311:
[----:B------:R-:W-:Y:S05]  /*1550*/  BSYNC B1 ;  /* 0x0000000000017941 */ /* 0x000fea0003800000 */
.L_x_2310:
[----:B------:R-:W-:Y:S01]  /*1560*/  FFMA.FTZ R11, -R16, R14, R11 ;  /* 0x0000000e100b7223 */ /* 0x000fe2000001010b */
[----:B------:R-:W-:Y:S05]  /*1570*/  BRA `(.L_x_2308) ;  /* 0x000001f000007947 */ /* 0x000fea0003800000 */
.L_x_2309:
        /* <DEDUP_REMOVED lines=15> */
.L_x_2315:
        /* <DEDUP_REMOVED lines=13> */
.L_x_2314:
[----:B------:R-:W-:Y:S05]  /*1740*/  BSYNC B1 ;  /* 0x0000000000017941 */ /* 0x000fea0003800000 */
.L_x_2313:
[----:B------:R-:W-:-:S04]  /*1750*/  FMUL.FTZ R14, R13, 1.1920928955078125e-07 ;  /* 0x340000000d0e7820 */ /* 0x000fc80000410000 */
[----:B------:R-:W-:Y:S02]  /*1760*/  FMUL.FTZ R11, R11, R14 ;  /* 0x0000000e0b0b7220 */ /* 0x000fe40000410000 */
.L_x_2308:
[----:B------:R-:W-:Y:S05]  /*1770*/  BSYNC B0 ;  /* 0x0000000000007941 */ /* 0x000fea0003800000 */
.L_x_2307:
        /* <DEDUP_REMOVED lines=26> */
.L_x_2316:
[----:B------:R-:W-:Y:S05]  /*1920*/  BSYNC B0 ;  /* 0x0000000000007941 */ /* 0x000fea0003800000 */
.L_x_2306:
        /* <DEDUP_REMOVED lines=31> */
.L_x_2323:
[----:B------:R-:W-:Y:S01]  /*1b20*/  FSETP.GEU.FTZ.AND P0, PT, R15, -R16, PT ;  /* 0x800000100f00720b */ /* 0x000fe20003f1e000 */
[----:B------:R-:W-:-:S12]  /*1b30*/  FADD.FTZ R14, R14, -1 ;  /* 0xbf8000000e0e7421 */ /* 0x000fd80000010000 */
[----:B------:R-:W-:Y:S02]  /*1b40*/  @!P0 FADD.FTZ R14, R14, -1 ;  /* 0xbf8000000e0e8421 */ /* 0x000fe40000010000 */
.L_x_2322:
[----:B------:R-:W-:Y:S05]  /*1b50*/  BSYNC B1 ;  /* 0x0000000000017941 */ /* 0x000fea0003800000 */
.L_x_2321:
[----:B------:R-:W-:Y:S01]  /*1b60*/  FFMA.FTZ R13, -R16, R14, R13 ;  /* 0x0000000e100d7223 */ /* 0x000fe2000001010d */
[----:B------:R-:W-:Y:S05]  /*1b70*/  BRA `(.L_x_2319) ;  /* 0x000001f000007947 */ /* 0x000fea0003800000 */
.L_x_2320:
        /* <DEDUP_REMOVED lines=15> */
.L_x_2326:
        /* <DEDUP_REMOVED lines=13> */
.L_x_2325:
[----:B------:R-:W-:Y:S05]  /*1d40*/  BSYNC B1 ;  /* 0x0000000000017941 */ /* 0x000fea0003800000 */
.L_x_2324:
[----:B------:R-:W-:-:S04]  /*1d50*/  FMUL.FTZ R14, R14, 1.1920928955078125e-07 ;  /* 0x340000000e0e7820 */ /* 0x000fc80000410000 */
[----:B------:R-:W-:Y:S02]  /*1d60*/  FMUL.FTZ R13, R13, R14 ;  /* 0x0000000e0d0d7220 */ /* 0x000fe40000410000 */
.L_x_2319:
[----:B------:R-:W-:Y:S05]  /*1d70*/  BSYNC B0 ;  /* 0x0000000000007941 */ /* 0x000fea0003800000 */
.L_x_2318:
        /* <DEDUP_REMOVED lines=26> */
.L_x_2327:
[----:B------:R-:W-:Y:S05]  /*1f20*/  BSYNC B0 ;  /* 0x0000000000007941 */ /* 0x000fea0003800000 */
.L_x_2317:
        /* <DEDUP_REMOVED lines=31> */
.L_x_2334:
[----:B------:R-:W-:Y:S01]  /*2120*/  FSETP.GEU.FTZ.AND P0, PT, R17, -R16, PT ;  /* 0x800000101100720b */ /* 0x000fe20003f1e000 */
[----:B------:R-:W-:-:S12]  /*2130*/  FADD.FTZ R12, R12, -1 ;  /* 0xbf8000000c0c7421 */ /* 0x000fd80000010000 */
[----:B------:R-:W-:Y:S02]  /*2140*/  @!P0 FADD.FTZ R12, R12, -1 ;  /* 0xbf8000000c0c8421 */ /* 0x000fe40000010000 */
.L_x_2333:
[----:B------:R-:W-:Y:S05]  /*2150*/  BSYNC B1 ;  /* 0x0000000000017941 */ /* 0x000fea0003800000 */
.L_x_2332:
[----:B------:R-:W-:Y:S01]  /*2160*/  FFMA.FTZ R15, -R16, R12, R15 ;  /* 0x0000000c100f7223 */ /* 0x000fe2000001010f */
[----:B------:R-:W-:Y:S05]  /*2170*/  BRA `(.L_x_2330) ;  /* 0x000001f000007947 */ /* 0x000fea0003800000 */
.L_x_2331:
        /* <DEDUP_REMOVED lines=15> */
.L_x_2337:
        /* <DEDUP_REMOVED lines=13> */
.L_x_2336:
[----:B------:R-:W-:Y:S05]  /*2340*/  BSYNC B1 ;  /* 0x0000000000017941 */ /* 0x000fea0003800000 */
.L_x_2335:
[----:B------:R-:W-:-:S04]  /*2350*/  FMUL.FTZ R15, R14, 1.1920928955078125e-07 ;  /* 0x340000000e0f7820 */ /* 0x000fc80000410000 */
[----:B------:R-:W-:Y:S02]  /*2360*/  FMUL.FTZ R15, R12, R15 ;  /* 0x0000000f0c0f7220 */ /* 0x000fe40000410000 */
.L_x_2330:
[----:B------:R-:W-:Y:S05]  /*2370*/  BSYNC B0 ;  /* 0x0000000000007941 */ /* 0x000fea0003800000 */
.L_x_2329:
        /* <DEDUP_REMOVED lines=26> */
.L_x_2338:
[----:B------:R-:W-:Y:S05]  /*2520*/  BSYNC B0 ;  /* 0x0000000000007941 */ /* 0x000fea0003800000 */
.L_x_2328:
        /* <DEDUP_REMOVED lines=31> */
.L_x_2345:
[----:B------:R-:W-:Y:S01]  /*2720*/  FSETP.GEU.FTZ.AND P0, PT, R17, -R18, PT ;  /* 0x800000121100720b */ /* 0x000fe20003f1e000 */
[----:B------:R-:W-:-:S12]  /*2730*/  FADD.FTZ R14, R14, -1 ;  /* 0xbf8000000e0e7421 */ /* 0x000fd80000010000 */
[----:B------:R-:W-:Y:S02]  /*2740*/  @!P0 FADD.FTZ R14, R14, -1 ;  /* 0xbf8000000e0e8421 */ /* 0x000fe40000010000 */
.L_x_2344:
[----:B------:R-:W-:Y:S05]  /*2750*/  BSYNC B1 ;  /* 0x0000000000017941 */ /* 0x000fea0003800000 */
.L_x_2343:
[----:B------:R-:W-:Y:S01]  /*2760*/  FFMA.FTZ R15, -R18, R14, R15 ;  /* 0x0000000e120f7223 */ /* 0x000fe2000001010f */
[----:B------:R-:W-:Y:S05]  /*2770*/  BRA `(.L_x_2341) ;  /* 0x000001f000007947 */ /* 0x000fea0003800000 */
.L_x_2342:
        /* <DEDUP_REMOVED lines=15> */
.L_x_2348:
        /* <DEDUP_REMOVED lines=13> */
.L_x_2347:
[----:B------:R-:W-:Y:S05]  /*2940*/  BSYNC B1 ;  /* 0x0000000000017941 */ /* 0x000fea0003800000 */
.L_x_2346:
[----:B------:R-:W-:-:S04]  /*2950*/  FMUL.FTZ R15, R15, 1.1920928955078125e-07 ;  /* 0x340000000f0f7820 */ /* 0x000fc80000410000 */
[----:B------:R-:W-:Y:S02]  /*2960*/  FMUL.FTZ R15, R14, R15 ;  /* 0x0000000f0e0f7220 */ /* 0x000fe40000410000 */
.L_x_2341:
[----:B------:R-:W-:Y:S05]  /*2970*/  BSYNC B0 ;  /* 0x0000000000007941 */ /* 0x000fea0003800000 */
.L_x_2340:
        /* <DEDUP_REMOVED lines=26> */
.L_x_2349:
[----:B------:R-:W-:Y:S05]  /*2b20*/  BSYNC B0 ;  /* 0x0000000000007941 */ /* 0x000fea0003800000 */
.L_x_2339:
        /* <DEDUP_REMOVED lines=31> */
.L_x_2356:
[----:B------:R-:W-:Y:S01]  /*2d20*/  FSETP.GEU.FTZ.AND P0, PT, R17, -R18, PT ;  /* 0x800000121100720b */ /* 0x000fe20003f1e000 */
[----:B------:R-:W-:-:S12]  /*2d30*/  FADD.FTZ R16, R16, -1 ;  /* 0xbf80000010107421 */ /* 0x000fd80000010000 */
[----:B------:R-:W-:Y:S02]  /*2d40*/  @!P0 FADD.FTZ R16, R16, -1 ;  /* 0xbf80000010108421 */ /* 0x000fe40000010000 */
.L_x_2355:
[----:B------:R-:W-:Y:S05]  /*2d50*/  BSYNC B1 ;  /* 0x0000000000017941 */ /* 0x000fea0003800000 */
.L_x_2354:
[----:B------:R-:W-:Y:S01]  /*2d60*/  FFMA.FTZ R3, -R18, R16, R3 ;  /* 0x0000001012037223 */ /* 0x000fe20000010103 */
[----:B------:R-:W-:Y:S05]  /*2d70*/  BRA `(.L_x_2352) ;  /* 0x000001f000007947 */ /* 0x000fea0003800000 */
.L_x_2353:
        /* <DEDUP_REMOVED lines=15> */
.L_x_2359:
        /* <DEDUP_REMOVED lines=13> */
.L_x_2358:
[----:B------:R-:W-:Y:S05]  /*2f40*/  BSYNC B1 ;  /* 0x0000000000017941 */ /* 0x000fea0003800000 */
.L_x_2357:
[----:B------:R-:W-:-:S04]  /*2f50*/  FMUL.FTZ R16, R15, 1.1920928955078125e-07 ;  /* 0x340000000f107820 */ /* 0x000fc80000410000 */
[----:B------:R-:W-:Y:S02]  /*2f60*/  FMUL.FTZ R3, R3, R16 ;  /* 0x0000001003037220 */ /* 0x000fe40000410000 */
.L_x_2352:
[----:B------:R-:W-:Y:S05]  /*2f70*/  BSYNC B0 ;  /* 0x0000000000007941 */ /* 0x000fea0003800000 */
.L_x_2351:
        /* <DEDUP_REMOVED lines=26> */
.L_x_2360:
[----:B------:R-:W-:Y:S05]  /*3120*/  BSYNC B0 ;  /* 0x0000000000007941 */ /* 0x000fea0003800000 */
.L_x_2350:
        /* <DEDUP_REMOVED lines=9> */
.L_x_2272:
[----:B------:R-:W0:Y:S01]  /*31c0*/  S2R R15, SR_TID.X ;  /* 0x00000000000f7919 */ /* 0x000e220000002100 */
[----:B------:R-:W-:Y:S02]  /*31d0*/  PRMT R20, RZ, 0x7610, R20 ;  /* 0x00007610ff147816 */ /* 0x000fe40000000014 */
[----:B------:R-:W-:Y:S02]  /*31e0*/  PRMT R21, RZ, 0x7610, R21 ;  /* 0x00007610ff157816 */ /* 0x000fe40000000015 */
[----:B------:R-:W-:-:S02]  /*31f0*/  PRMT R18, RZ, 0x7610, R18 ;  /* 0x00007610ff127816 */ /* 0x000fc40000000012 */
        /* <DEDUP_REMOVED lines=91> */
.L_x_2368:
[----:B------:R-:W-:Y:S01]  /*37b0*/  FSETP.GEU.FTZ.AND P0, PT, R6, -R7, PT ;  /* 0x800000070600720b */ /* 0x000fe20003f1e000 */
[----:B------:R-:W-:-:S12]  /*37c0*/  FADD.FTZ R2, R2, -1 ;  /* 0xbf80000002027421 */ /* 0x000fd80000010000 */
[----:B------:R-:W-:Y:S02]  /*37d0*/  @!P0 FADD.FTZ R2, R2, -1 ;  /* 0xbf80000002028421 */ /* 0x000fe40000010000 */
.L_x_2367:
[----:B------:R-:W-:Y:S05]  /*37e0*/  BSYNC B2 ;  /* 0x0000000000027941 */ /* 0x000fea0003800000 */
.L_x_2366:
[----:B------:R-:W-:Y:S01]  /*37f0*/  FFMA.FTZ R5, -R7, R2, R5 ;  /* 0x0000000207057223 */ /* 0x000fe20000010105 */
[----:B------:R-:W-:Y:S05]  /*3800*/  BRA `(.L_x_2364) ;  /* 0x000001f000007947 */ /* 0x000fea0003800000 */
.L_x_2365:
        /* <DEDUP_REMOVED lines=15> */
.L_x_2371:
        /* <DEDUP_REMOVED lines=13> */
.L_x_2370:
[----:B------:R-:W-:Y:S05]  /*39d0*/  BSYNC B2 ;  /* 0x0000000000027941 */ /* 0x000fea0003800000 */
.L_x_2369:
[----:B------:R-:W-:-:S04]  /*39e0*/  FMUL.FTZ R5, R5, 1.1920928955078125e-07 ;  /* 0x3400000005057820 */ /* 0x000fc80000410000 */
[----:B------:R-:W-:Y:S02]  /*39f0*/  FMUL.FTZ R5, R2, R5 ;  /* 0x0000000502057220 */ /* 0x000fe40000410000 */
.L_x_2364:
[----:B------:R-:W-:Y:S05]  /*3a00*/  BSYNC B0 ;  /* 0x0000000000007941 */ /* 0x000fea0003800000 */
.L_x_2363:
        /* <DEDUP_REMOVED lines=27> */
.L_x_2362:
[----:B------:R-:W-:Y:S05]  /*3bc0*/  BSYNC B1 ;  /* 0x0000000000017941 */ /* 0x000fea0003800000 */
.L_x_2361:
        /* <DEDUP_REMOVED lines=40> */
.L_x_2379:
[----:B------:R-:W-:Y:S01]  /*3e50*/  FSETP.GEU.FTZ.AND P0, PT, R8, -R9, PT ;  /* 0x800000090800720b */ /* 0x000fe20003f1e000 */
[----:B------:R-:W-:-:S12]  /*3e60*/  FADD.FTZ R4, R4, -1 ;  /* 0xbf80000004047421 */ /* 0x000fd80000010000 */
[----:B------:R-:W-:Y:S02]  /*3e70*/  @!P0 FADD.FTZ R4, R4, -1 ;  /* 0xbf80000004048421 */ /* 0x000fe40000010000 */
.L_x_2378:
[----:B------:R-:W-:Y:S05]  /*3e80*/  BSYNC B2 ;  /* 0x0000000000027941 */ /* 0x000fea0003800000 */
.L_x_2377:
[----:B------:R-:W-:Y:S01]  /*3e90*/  FFMA.FTZ R7, -R9, R4, R7 ;  /* 0x0000000409077223 */ /* 0x000fe20000010107 */
[----:B------:R-:W-:Y:S05]  /*3ea0*/  BRA `(.L_x_2375) ;  /* 0x000001f000007947 */ /* 0x000fea0003800000 */
.L_x_2376:
        /* <DEDUP_REMOVED lines=15> */
.L_x_2382:
        /* <DEDUP_REMOVED lines=13> */
.L_x_2381:
[----:B------:R-:W-:Y:S05]  /*4070*/  BSYNC B2 ;  /* 0x0000000000027941 */ /* 0x000fea0003800000 */
.L_x_2380:
[----:B------:R-:W-:-:S04]  /*4080*/  FMUL.FTZ R9, R9, 1.1920928955078125e-07 ;  /* 0x3400000009097820 */ /* 0x000fc80000410000 */
[----:B0-----:R-:W-:Y:S02]  /*4090*/  FMUL.FTZ R7, R4, R9 ;  /* 0x0000000904077220 */ /* 0x001fe40000410000 */
.L_x_2375:
[----:B------:R-:W-:Y:S05]  /*40a0*/  BSYNC B0 ;  /* 0x0000000000007941 */ /* 0x000fea0003800000 */
.L_x_2374:
        /* <DEDUP_REMOVED lines=27> */
.L_x_2373:
[----:B------:R-:W-:Y:S05]  /*4260*/  BSYNC B1 ;  /* 0x0000000000017941 */ /* 0x000fea0003800000 */
.L_x_2372:
        /* <DEDUP_REMOVED lines=40> */
.L_x_2390:
[----:B------:R-:W-:Y:S01]  /*44f0*/  FSETP.GEU.FTZ.AND P0, PT, R9, -R10, PT ;  /* 0x8000000a0900720b */ /* 0x000fe20003f1e000 */
[----:B------:R-:W-:-:S12]  /*4500*/  FADD.FTZ R5, R5, -1 ;  /* 0xbf80000005057421 */ /* 0x000fd80000010000 */
[----:B------:R-:W-:Y:S02]  /*4510*/  @!P0 FADD.FTZ R5, R5, -1 ;  /* 0xbf80000005058421 */ /* 0x000fe40000010000 */
.L_x_2389:
[----:B------:R-:W-:Y:S05]  /*4520*/  BSYNC B2 ;  /* 0x0000000000027941 */ /* 0x000fea0003800000 */
.L_x_2388:
[----:B------:R-:W-:Y:S01]  /*4530*/  FFMA.FTZ R8, -R10, R5, R8 ;  /* 0x000000050a087223 */ /* 0x000fe20000010108 */
[----:B------:R-:W-:Y:S05]  /*4540*/  BRA `(.L_x_2386) ;  /* 0x000001f000007947 */ /* 0x000fea0003800000 */
.L_x_2387:
        /* <DEDUP_REMOVED lines=15> */
.L_x_2393:
        /* <DEDUP_REMOVED lines=13> */
.L_x_2392:
[----:B------:R-:W-:Y:S05]  /*4710*/  BSYNC B2 ;  /* 0x0000000000027941 */ /* 0x000fea0003800000 */
.L_x_2391:
[----:B------:R-:W-:-:S04]  /*4720*/  FMUL.FTZ R10, R10, 1.1920928955078125e-07 ;  /* 0x340000000a0a7820 */ /* 0x000fc80000410000 */
[----:B0-----:R-:W-:Y:S02]  /*4730*/  FMUL.FTZ R8, R5, R10 ;  /* 0x0000000a05087220 */ /* 0x001fe40000410000 */
.L_x_2386:
[----:B------:R-:W-:Y:S05]  /*4740*/  BSYNC B0 ;  /* 0x0000000000007941 */ /* 0x000fea0003800000 */
.L_x_2385:
        /* <DEDUP_REMOVED lines=27> */
.L_x_2384:
[----:B------:R-:W-:Y:S05]  /*4900*/  BSYNC B1 ;  /* 0x0000000000017941 */ /* 0x000fea0003800000 */
.L_x_2383:
        /* <DEDUP_REMOVED lines=40> */
.L_x_2401:
[----:B------:R-:W-:Y:S01]  /*4b90*/  FSETP.GEU.FTZ.AND P0, PT, R10, -R11, PT ;  /* 0x8000000b0a00720b */ /* 0x000fe20003f1e000 */
[----:B------:R-:W-:-:S12]  /*4ba0*/  FADD.FTZ R6, R6, -1 ;  /* 0xbf80000006067421 */ /* 0x000fd80000010000 */
[----:B------:R-:W-:Y:S02]  /*4bb0*/  @!P0 FADD.FTZ R6, R6, -1 ;  /* 0xbf80000006068421 */ /* 0x000fe40000010000 */
.L_x_2400:
[----:B------:R-:W-:Y:S05]  /*4bc0*/  BSYNC B2 ;  /* 0x0000000000027941 */ /* 0x000fea0003800000 */
.L_x_2399:
[----:B------:R-:W-:Y:S01]  /*4bd0*/  FFMA.FTZ R9, -R11, R6, R9 ;  /* 0x000000060b097223 */ /* 0x000fe20000010109 */
[----:B------:R-:W-:Y:S05]  /*4be0*/  BRA `(.L_x_2397) ;  /* 0x000001f000007947 */ /* 0x000fea0003800000 */
.L_x_2398:
        /* <DEDUP_REMOVED lines=15> */
.L_x_2404:
        /* <DEDUP_REMOVED lines=13> */
.L_x_2403:
[----:B------:R-:W-:Y:S05]  /*4db0*/  BSYNC B2 ;  /* 0x0000000000027941 */ /* 0x000fea0003800000 */
.L_x_2402:
[----:B------:R-:W-:-:S04]  /*4dc0*/  FMUL.FTZ R11, R11, 1.1920928955078125e-07 ;  /* 0x340000000b0b7820 */ /* 0x000fc80000410000 */
[----:B0-----:R-:W-:Y:S02]  /*4dd0*/  FMUL.FTZ R9, R6, R11 ;  /* 0x0000000b06097220 */ /* 0x001fe40000410000 */
.L_x_2397:
[----:B------:R-:W-:Y:S05]  /*4de0*/  BSYNC B0 ;  /* 0x0000000000007941 */ /* 0x000fea0003800000 */
.L_x_2396:
        /* <DEDUP_REMOVED lines=27> */
.L_x_2395:
[----:B------:R-:W-:Y:S05]  /*4fa0*/  BSYNC B1 ;  /* 0x0000000000017941 */ /* 0x000fea0003800000 */
.L_x_2394:
        /* <DEDUP_REMOVED lines=40> */
.L_x_2412:
[----:B------:R-:W-:Y:S01]  /*5230*/  FSETP.GEU.FTZ.AND P0, PT, R11, -R18, PT ;  /* 0x800000120b00720b */ /* 0x000fe20003f1e000 */
[----:B------:R-:W-:-:S12]  /*5240*/  FADD.FTZ R7, R7, -1 ;  /* 0xbf80000007077421 */ /* 0x000fd80000010000 */
[----:B------:R-:W-:Y:S02]  /*5250*/  @!P0 FADD.FTZ R7, R7, -1 ;  /* 0xbf80000007078421 */ /* 0x000fe40000010000 */
.L_x_2411:
[----:B------:R-:W-:Y:S05]  /*5260*/  BSYNC B2 ;  /* 0x0000000000027941 */ /* 0x000fea0003800000 */
.L_x_2410:
[----:B------:R-:W-:Y:S01]  /*5270*/  FFMA.FTZ R10, -R18, R7, R10 ;  /* 0x00000007120a7223 */ /* 0x000fe2000001010a */
[----:B------:R-:W-:Y:S05]  /*5280*/  BRA `(.L_x_2408) ;  /* 0x000001f000007947 */ /* 0x000fea0003800000 */
.L_x_2409:
        /* <DEDUP_REMOVED lines=15> */
.L_x_2415:
        /* <DEDUP_REMOVED lines=13> */
.L_x_2414:
[----:B------:R-:W-:Y:S05]  /*5450*/  BSYNC B2 ;  /* 0x0000000000027941 */ /* 0x000fea0003800000 */
.L_x_2413:
[----:B------:R-:W-:-:S04]  /*5460*/  FMUL.FTZ R18, R18, 1.1920928955078125e-07 ;  /* 0x3400000012127820 */ /* 0x000fc80000410000 */
[----:B0-----:R-:W-:Y:S02]  /*5470*/  FMUL.FTZ R10, R7, R18 ;  /* 0x00000012070a7220 */ /* 0x001fe40000410000 */
.L_x_2408:
[----:B------:R-:W-:Y:S05]  /*5480*/  BSYNC B0 ;  /* 0x0000000000007941 */ /* 0x000fea0003800000 */
.L_x_2407:
        /* <DEDUP_REMOVED lines=27> */
.L_x_2406:
[----:B------:R-:W-:Y:S05]  /*5640*/  BSYNC B1 ;  /* 0x0000000000017941 */ /* 0x000fea0003800000 */
.L_x_2405:
        /* <DEDUP_REMOVED lines=40> */
.L_x_2423:
[----:B------:R-:W-:Y:S01]  /*58d0*/  FSETP.GEU.FTZ.AND P0, PT, R18, -R19, PT ;  /* 0x800000131200720b */ /* 0x000fe20003f1e000 */
[----:B------:R-:W-:-:S12]  /*58e0*/  FADD.FTZ R8, R8, -1 ;  /* 0xbf80000008087421 */ /* 0x000fd80000010000 */
[----:B------:R-:W-:Y:S02]  /*58f0*/  @!P0 FADD.FTZ R8, R8, -1 ;  /* 0xbf80000008088421 */ /* 0x000fe40000010000 */
.L_x_2422:
[----:B------:R-:W-:Y:S05]  /*5900*/  BSYNC B2 ;  /* 0x0000000000027941 */ /* 0x000fea0003800000 */
.L_x_2421:
[----:B------:R-:W-:Y:S01]  /*5910*/  FFMA.FTZ R11, -R19, R8, R11 ;  /* 0x00000008130b7223 */ /* 0x000fe2000001010b */
[----:B------:R-:W-:Y:S05]  /*5920*/  BRA `(.L_x_2419) ;  /* 0x000001f000007947 */ /* 0x000fea0003800000 */
.L_x_2420:
        /* <DEDUP_REMOVED lines=15> */
.L_x_2426:
        /* <DEDUP_REMOVED lines=13> */
.L_x_2425:
[----:B------:R-:W-:Y:S05]  /*5af0*/  BSYNC B2 ;  /* 0x0000000000027941 */ /* 0x000fea0003800000 */
.L_x_2424:
[----:B0-----:R-:W-:-:S04]  /*5b00*/  FMUL.FTZ R11, R18, 1.1920928955078125e-07 ;  /* 0x34000000120b7820 */ /* 0x001fc80000410000 */
[----:B------:R-:W-:Y:S02]  /*5b10*/  FMUL.FTZ R11, R8, R11 ;  /* 0x0000000b080b7220 */ /* 0x000fe40000410000 */
.L_x_2419:
[----:B------:R-:W-:Y:S05]  /*5b20*/  BSYNC B0 ;  /* 0x0000000000007941 */ /* 0x000fea0003800000 */
.L_x_2418:
        /* <DEDUP_REMOVED lines=27> */
.L_x_2417:
[----:B------:R-:W-:Y:S05]  /*5ce0*/  BSYNC B1 ;  /* 0x0000000000017941 */ /* 0x000fea0003800000 */
.L_x_2416:
        /* <DEDUP_REMOVED lines=40> */
.L_x_2434:
[----:B------:R-:W-:Y:S01]  /*5f70*/  FSETP.GEU.FTZ.AND P0, PT, R17, -R18, PT ;  /* 0x800000121100720b */ /* 0x000fe20003f1e000 */
[----:B------:R-:W-:-:S12]  /*5f80*/  FADD.FTZ R9, R9, -1 ;  /* 0xbf80000009097421 */ /* 0x000fd80000010000 */
[----:B------:R-:W-:Y:S02]  /*5f90*/  @!P0 FADD.FTZ R9, R9, -1 ;  /* 0xbf80000009098421 */ /* 0x000fe40000010000 */
.L_x_2433:
[----:B------:R-:W-:Y:S05]  /*5fa0*/  BSYNC B2 ;  /* 0x0000000000027941 */ /* 0x000fea0003800000 */
.L_x_2432:
[----:B------:R-:W-:Y:S01]  /*5fb0*/  FFMA.FTZ R16, -R18, R9, R16 ;  /* 0x0000000912107223 */ /* 0x000fe20000010110 */
[----:B------:R-:W-:Y:S05]  /*5fc0*/  BRA `(.L_x_2430) ;  /* 0x000001f000007947 */ /* 0x000fea0003800000 */
.L_x_2431:
        /* <DEDUP_REMOVED lines=15> */
.L_x_2437:
        /* <DEDUP_REMOVED lines=13> */
.L_x_2436:
[----:B------:R-:W-:Y:S05]  /*6190*/  BSYNC B2 ;  /* 0x0000000000027941 */ /* 0x000fea0003800000 */
.L_x_2435:
[----:B------:R-:W-:-:S04]  /*61a0*/  FMUL.FTZ R18, R18, 1.1920928955078125e-07 ;  /* 0x3400000012127820 */ /* 0x000fc80000410000 */
[----:B0-----:R-:W-:Y:S02]  /*61b0*/  FMUL.FTZ R16, R9, R18 ;  /* 0x0000001209107220 */ /* 0x001fe40000410000 */
.L_x_2430:
[----:B------:R-:W-:Y:S05]  /*61c0*/  BSYNC B0 ;  /* 0x0000000000007941 */ /* 0x000fea0003800000 */
.L_x_2429:
        /* <DEDUP_REMOVED lines=27> */
.L_x_2428:
[----:B------:R-:W-:Y:S05]  /*6380*/  BSYNC B1 ;  /* 0x0000000000017941 */ /* 0x000fea0003800000 */
.L_x_2427:
        /* <DEDUP_REMOVED lines=40> */
.L_x_2445:
[----:B------:R-:W-:Y:S01]  /*6610*/  FSETP.GEU.FTZ.AND P0, PT, R18, -R19, PT ;  /* 0x800000131200720b */ /* 0x000fe20003f1e000 */
[----:B------:R-:W-:-:S12]  /*6620*/  FADD.FTZ R10, R10, -1 ;  /* 0xbf8000000a0a7421 */ /* 0x000fd80000010000 */
[----:B------:R-:W-:Y:S02]  /*6630*/  @!P0 FADD.FTZ R10, R10, -1 ;  /* 0xbf8000000a0a8421 */ /* 0x000fe40000010000 */
.L_x_2444:
[----:B------:R-:W-:Y:S05]  /*6640*/  BSYNC B2 ;  /* 0x0000000000027941 */ /* 0x000fea0003800000 */
.L_x_2443:
[----:B------:R-:W-:Y:S01]  /*6650*/  FFMA.FTZ R13, -R19, R10, R13 ;  /* 0x0000000a130d7223 */ /* 0x000fe2000001010d */
[----:B------:R-:W-:Y:S05]  /*6660*/  BRA `(.L_x_2441) ;  /* 0x000001f000007947 */ /* 0x000fea0003800000 */
.L_x_2442:
        /* <DEDUP_REMOVED lines=15> */
.L_x_2448:
        /* <DEDUP_REMOVED lines=13> */
.L_x_2447:
[----:B------:R-:W-:Y:S05]  /*6830*/  BSYNC B2 ;  /* 0x0000000000027941 */ /* 0x000fea0003800000 */
.L_x_2446:
[----:B0-----:R-:W-:-:S04]  /*6840*/  FMUL.FTZ R13, R18, 1.1920928955078125e-07 ;  /* 0x34000000120d7820 */ /* 0x001fc80000410000 */
[----:B------:R-:W-:Y:S02]  /*6850*/  FMUL.FTZ R13, R10, R13 ;  /* 0x0000000d0a0d7220 */ /* 0x000fe40000410000 */
.L_x_2441:
[----:B------:R-:W-:Y:S05]  /*6860*/  BSYNC B0 ;  /* 0x0000000000007941 */ /* 0x000fea0003800000 */
.L_x_2440:
        /* <DEDUP_REMOVED lines=27> */
.L_x_2439:
[----:B------:R-:W-:Y:S05]  /*6a20*/  BSYNC B1 ;  /* 0x0000000000017941 */ /* 0x000fea0003800000 */
.L_x_2438:
        /* <DEDUP_REMOVED lines=16> */
.L_x_2451:
[----:B------:R-:W-:-:S13]  /*6b30*/  ISETP.GE.AND P0, PT, R15, R14, PT ;  /* 0x0000000e0f00720c */ /* 0x000fda0003f06270 */
[----:B------:R-:W-:Y:S05]  /*6b40*/  @P0 BRA `(.L_x_2453) ;  /* 0x000000c000000947 */ /* 0x000fea0003800000 */
[----:B-1----:R-:W-:Y:S01]  /*6b50*/  IMAD.IADD R2, R0, 0x1, R15 ;  /* 0x0000000100027824 */ /* 0x002fe200078e020f */
[----:B------:R-:W-:Y:S01]  /*6b60*/  IADD3 R15, R15, 0x80, RZ ;  /* 0x000000800f0f7810 */ /* 0x000fe20007ffe0ff */
[----:B------:R-:W-:-:S04]  /*6b70*/  IMAD.MOV.U32 R3, RZ, RZ, 0x2 ;  /* 0x00000002ff037424 */ /* 0x000fc800078e00ff */
[----:B------:R-:W-:-:S05]  /*6b80*/  IMAD.WIDE.U32 R2, R2, R3, c[0x0][0x168] ;  /* 0x00005a0002027625 */ /* 0x000fca00078e0003 */
[----:B------:R1:W-:Y:S02]  /*6b90*/  STG.E.U16 [R2.64], R5 ;  /* 0x0000000502007986 */ /* 0x0003e4000c101504 */
.L_x_2452:
[----:B------:R-:W-:-:S13]  /*6ba0*/  ISETP.GE.AND P0, PT, R15, R14, PT ;  /* 0x0000000e0f00720c */ /* 0x000fda0003f06270 */
[----:B------:R-:W-:Y:S05]  /*6bb0*/  @P0 BRA `(.L_x_2454) ;  /* 0x000000c000000947 */ /* 0x000fea0003800000 */
[----:B-1----:R-:W-:Y:S01]  /*6bc0*/  IMAD.IADD R2, R0, 0x1, R15 ;  /* 0x0000000100027824 */ /* 0x002fe200078e020f */
[----:B------:R-:W-:Y:S01]  /*6bd0*/  IADD3 R15, R15, 0x80, RZ ;  /* 0x000000800f0f7810 */ /* 0x000fe20007ffe0ff */
[----:B------:R-:W-:-:S04]  /*6be0*/  IMAD.MOV.U32 R3, RZ, RZ, 0x2 ;  /* 0x00000002ff037424 */ /* 0x000fc800078e00ff */
[----:B------:R-:W-:-:S05]  /*6bf0*/  IMAD.WIDE.U32 R2, R2, R3, c[0x0][0x168] ;  /* 0x00005a0002027625 */ /* 0x000fca00078e0003 */
[----:B------:R1:W-:Y:S02]  /*6c00*/  STG.E.U16 [R2.64], R6 ;  /* 0x0000000602007986 */ /* 0x0003e4000c101504 */
.L_x_2453:
[----:B------:R-:W-:-:S13]  /*6c10*/  ISETP.GE.AND P0, PT, R15, R14, PT ;  /* 0x0000000e0f00720c */ /* 0x000fda0003f06270 */
[----:B------:R-:W-:Y:S05]  /*6c20*/  @P0 BRA `(.L_x_2455) ;  /* 0x000000d000000947 */ /* 0x000fea0003800000 */
[----:B-1----:R-:W-:Y:S01]  /*6c30*/  IMAD.IADD R2, R0, 0x1, R15 ;  /* 0x0000000100027824 */ /* 0x002fe200078e020f */
[----:B------:R-:W-:Y:S01]  /*6c40*/  IADD3 R15, R15, 0x80, RZ ;  /* 0x000000800f0f7810 */ /* 0x000fe20007ffe0ff */
[----:B------:R-:W-:-:S04]  /*6c50*/  IMAD.MOV.U32 R3, RZ, RZ, 0x2 ;  /* 0x00000002ff037424 */ /* 0x000fc800078e00ff */
[----:B------:R-:W-:-:S05]  /*6c60*/  IMAD.WIDE.U32 R2, R2, R3, c[0x0][0x168] ;  /* 0x00005a0002027625 */ /* 0x000fca00078e0003 */
[----:B------:R1:W-:Y:S02]  /*6c70*/  STG.E.U16 [R2.64], R7 ;  /* 0x0000000702007986 */ /* 0x0003e4000c101504 */
.L_x_2454:
        /* <DEDUP_REMOVED lines=8> */
.L_x_2455:
[----:B------:R-:W-:Y:S05]  /*6d00*/  BSYNC B1 ;  /* 0x0000000000017941 */ /* 0x000fea0003800000 */
.L_x_2450:
[----:B------:R-:W-:-:S13]  /*6d10*/  ISETP.GE.AND P0, PT, R15, R14, PT ;  /* 0x0000000e0f00720c */ /* 0x000fda0003f06270 */
[----:B-1----:R-:W-:Y:S01]  /*6d20*/  @!P0 IMAD.IADD R2, R0, 0x1, R15 ;  /* 0x0000000100028824 */ /* 0x002fe200078e020f */
[----:B------:R-:W-:Y:S01]  /*6d30*/  @!P0 IADD3 R15, R15, 0x80, RZ ;  /* 0x000000800f0f8810 */ /* 0x000fe20007ffe0ff */
[----:B------:R-:W-:-:S04]  /*6d40*/  @!P0 IMAD.MOV.U32 R3, RZ, RZ, 0x2 ;  /* 0x00000002ff038424 */ /* 0x000fc800078e00ff */
[----:B------:R-:W-:-:S05]  /*6d50*/  @!P0 IMAD.WIDE.U32 R2, R2, R3, c[0x0][0x168] ;  /* 0x00005a0002028625 */ /* 0x000fca00078e0003 */
[----:B------:R1:W-:Y:S02]  /*6d60*/  @!P0 STG.E.U16 [R2.64], R9 ;  /* 0x0000000902008986 */ /* 0x0003e4000c101504 */
.L_x_2456:
[----:B------:R-:W-:Y:S05]  /*6d70*/  BSYNC B0 ;  /* 0x0000000000007941 */ /* 0x000fea0003800000 */
.L_x_2449:
        /* <DEDUP_REMOVED lines=8> */
.L_x_2457:
        /* <DEDUP_REMOVED lines=16> */
.L_x_32554:


//--------------------- .text._ZN2at6native29vectorized_elementwise_kernelILi8ENS0_13BUnaryFunctorIN3c108BFloat16ES4_S4_ZZZNS0_15binary_internal21div_floor_kernel_cudaERNS_18TensorIteratorBaseEENKUlvE1_clEvENKUlvE2_clEvEUlS4_S4_E_EESt5arrayIPcLm2EEEEviT0_T1_ --------------------------
	.section	.text._ZN2at6native29vectorized_elementwise_kernelILi8ENS0_13BUnaryFunctorIN3c108BFloat16ES4_S4_ZZZNS0_15binary_internal21div_floor_kernel_cudaERNS_18TensorIteratorBaseEENKUlvE1_clEvENKUlvE2_clEvEUlS4_S4_E_EESt5arrayIPcLm2EEEEviT0_T1_,"ax",@progbits
	.sectioninfo	@"SHI_REGISTERS=4"
	.align	128
        .global         _ZN2at6native29vectorized_elementwise_kernelILi8ENS0_13BUnaryFunctorIN3c108BFloat16ES4_S4_ZZZNS0_15binary_internal21div_floor_kernel_cudaERNS_18TensorIteratorBaseEENKUlvE1_clEvENKUlvE2_clEvEUlS4_S4_E_EESt5arrayIPcLm2EEEEviT0_T1_
        .type           _ZN2at6native29vectorized_elementwise_kernelILi8ENS0_13BUnaryFunctorIN3c108BFloat16ES4_S4_ZZZNS0_15binary_internal21div_floor_kernel_cudaERNS_18TensorIteratorBaseEENKUlvE1_clEvENKUlvE2_clEvEUlS4_S4_E_EESt5arrayIPcLm2EEEEviT0_T1_,@function
        .size           _ZN2at6native29vectorized_elementwise_kernelILi8ENS0_13BUnaryFunctorIN3c108BFloat16ES4_S4_ZZZNS0_15binary_internal21div_floor_kernel_cudaERNS_18TensorIteratorBaseEENKUlvE1_clEvENKUlvE2_clEvEUlS4_S4_E_EESt5arrayIPcLm2EEEEviT0_T1_,(.L_x_32555 - _ZN2at6native29vectorized_elementwise_kernelILi8ENS0_13BUnaryFunctorIN3c108BFloat16ES4_S4_ZZZNS0_15binary_internal21div_floor_kernel_cudaERNS_18TensorIteratorBaseEENKUlvE1_clEvENKUlvE2_clEvEUlS4_S4_E_EESt5arrayIPcLm2EEEEviT0_T1_)
        .other          _ZN2at6native29vectorized_elementwise_kernelILi8ENS0_13BUnaryFunctorIN3c108BFloat16ES4_S4_ZZZNS0_15binary_internal21div_floor_kernel_cudaERNS_18TensorIteratorBaseEENKUlvE1_clEvENKUlvE2_clEvEUlS4_S4_E_EESt5arrayIPcLm2EEEEviT0_T1_,@"STO_CUDA_ENTRY STV_DEFAULT"
_ZN2at6native29vectorized_elementwise_kernelILi8ENS0_13BUnaryFunctorIN3c108BFloat16ES4_S4_ZZZNS0_15binary_internal21div_floor_kernel_cudaERNS_18TensorIteratorBaseEENKUlvE1_clEvENKUlvE2_clEvEUlS4_S4_E_EESt5arrayIPcLm2EEEEviT0_T1_:
.text._ZN2at6native29vectorized_elementwise_kernelILi8ENS0_13BUnaryFunctorIN3c108BFloat16ES4_S4_ZZZNS0_15binary_internal21div_floor_kernel_cudaERNS_18TensorIteratorBaseEENKUlvE1_clEvENKUlvE2_clEvEUlS4_S4_E_EESt5arrayIPcLm2EEEEviT0_T1_:
[----:B------:R-:W-:Y:S02]  /*0000*/  MOV R1, c[0x0][0x28] ;  /* 0x00000a0000017a02 */ /* 0x000fe40000000f00 */
[----:B------:R-:W-:Y:S05]  /*0010*/  EXIT ;  /* 0x000000000000794d */ /* 0x000fea0003800000 */
.L_x_2458:
        /* <DEDUP_REMOVED lines=14> */
.L_x_32555:


//--------------------- .text._ZN2at6native18elementwise_kernelILi128ELi4EZNS0_15gpu_kernel_implINS0_13AUnaryFunctorIN3c108BFloat16ES5_S5_ZZZNS0_15binary_internal21div_floor_kernel_cudaERNS_18TensorIteratorBaseEENKUlvE1_clEvENKUlvE2_clEvEUlS5_S5_E_EEEEvS8_RKT_EUliE_EEviT1_ --------------------------
	.section	.text._ZN2at6native18elementwise_kernelILi128ELi4EZNS0_15gpu_kernel_implINS0_13AUnaryFunctorIN3c108BFloat16ES5_S5_ZZZNS0_15binary_internal21div_floor_kernel_cudaERNS_18TensorIteratorBaseEENKUlvE1_clEvENKUlvE2_clEvEUlS5_S5_E_EEEEvS8_RKT_EUliE_EEviT1_,"ax",@progbits
	.sectioninfo	@"SHI_REGISTERS=24"
	.align	128
        .global         _ZN2at6native18elementwise_kernelILi128ELi4EZNS0_15gpu_kernel_implINS0_13AUnaryFunctorIN3c108BFloat16ES5_S5_ZZZNS0_15binary_internal21div_floor_kernel_cudaERNS_18TensorIteratorBaseEENKUlvE1_clEvENKUlvE2_clEvEUlS5_S5_E_EEEEvS8_RKT_EUliE_EEviT1_
        .type           _ZN2at6native18elementwise_kernelILi128ELi4EZNS0_15gpu_kernel_implINS0_13AUnaryFunctorIN3c108BFloat16ES5_S5_ZZZNS0_15binary_internal21div_floor_kernel_cudaERNS_18TensorIteratorBaseEENKUlvE1_clEvENKUlvE2_clEvEUlS5_S5_E_EEEEvS8_RKT_EUliE_EEviT1_,@function
        .size           _ZN2at6native18elementwise_kernelILi128ELi4EZNS0_15gpu_kernel_implINS0_13AUnaryFunctorIN3c108BFloat16ES5_S5_ZZZNS0_15binary_internal21div_floor_kernel_cudaERNS_18TensorIteratorBaseEENKUlvE1_clEvENKUlvE2_clEvEUlS5_S5_E_EEEEvS8_RKT_EUliE_EEviT1_,(.L_x_32556 - _ZN2at6native18elementwise_kernelILi128ELi4EZNS0_15gpu_kernel_implINS0_13AUnaryFunctorIN3c108BFloat16ES5_S5_ZZZNS0_15binary_internal21div_floor_kernel_cudaERNS_18TensorIteratorBaseEENKUlvE1_clEvENKUlvE2_clEvEUlS5_S5_E_EEEEvS8_RKT_EUliE_EEviT1_)
        .other          _ZN2at6native18elementwise_kernelILi128ELi4EZNS0_15gpu_kernel_implINS0_13AUnaryFunctorIN3c108BFloat16ES5_S5_ZZZNS0_15binary_internal21div_floor_kernel_cudaERNS_18TensorIteratorBaseEENKUlvE1_clEvENKUlvE2_clEvEUlS5_S5_E_EEEEvS8_RKT_EUliE_EEviT1_,@"STO_CUDA_ENTRY STV_DEFAULT"
_ZN2at6native18elementwise_kernelILi128ELi4EZNS0_15gpu_kernel_implINS0_13AUnaryFunctorIN3c108BFloat16ES5_S5_ZZZNS0_15binary_internal21div_floor_kernel_cudaERNS_18TensorIteratorBaseEENKUlvE1_clEvENKUlvE2_clEvEUlS5_S5_E_EEEEvS8_RKT_EUliE_EEviT1_:
.text._ZN2at6native18elementwise_kernelILi128ELi4EZNS0_15gpu_kernel_implINS0_13AUnaryFunctorIN3c108BFloat16ES5_S5_ZZZNS0_15binary_internal21div_floor_kernel_cudaERNS_18TensorIteratorBaseEENKUlvE1_clEvENKUlvE2_clEvEUlS5_S5_E_EEEEvS8_RKT_EUliE_EEviT1_:
        /* <DEDUP_REMOVED lines=235> */
.L_x_2461:
        /* <DEDUP_REMOVED lines=20> */
.L_x_2465:
[----:B------:R-:W2:Y:S02]  /*0ff0*/  LDG.E.U8 R2, [R2.64] ;  /* 0x0000002402027981 */ /* 0x000ea4000c1e1100 */
[----:B--2---:R-:W0:Y:S02]  /*1000*/  I2F.U16 R0, R2 ;  /* 0x0000000200007306 */ /* 0x004e240000101000 */
[----:B0-----:R-:W-:Y:S01]  /*1010*/  F2FP.BF16.PACK_AB R0, RZ, R0 ;  /* 0x00000000ff00723e */ /* 0x001fe200000010ff */
[----:B------:R-:W-:Y:S05]  /*1020*/  BRA `(.L_x_2467) ;  /* 0x00000e3000007947 */ /* 0x000fea0003800000 */
.L_x_2464:
        /* <DEDUP_REMOVED lines=10> */
.L_x_2469:
[----:B------:R-:W2:Y:S02]  /*10d0*/  LDG.E R2, [R2.64] ;  /* 0x0000002402027981 */ /* 0x000ea4000c1e1900 */
[----:B--2---:R-:W0:Y:S02]  /*10e0*/  I2F R0, R2 ;  /* 0x0000000200007306 */ /* 0x004e240000201400 */
[----:B0-----:R-:W-:Y:S01]  /*10f0*/  F2FP.BF16.PACK_AB R0, RZ, R0 ;  /* 0x00000000ff00723e */ /* 0x001fe200000010ff */
[----:B------:R-:W-:Y:S05]  /*1100*/  BRA `(.L_x_2467) ;  /* 0x00000d5000007947 */ /* 0x000fea0003800000 */
.L_x_2468:
[----:B------:R-:W2:Y:S02]  /*1110*/  LDG.E.U16 R2, [R2.64] ;  /* 0x0000002402027981 */ /* 0x000ea4000c1e1500 */
[----:B--2---:R-:W0:Y:S02]  /*1120*/  I2F.S16 R0, R2 ;  /* 0x0000000200007306 */ /* 0x004e240000101400 */
[----:B0-----:R-:W-:Y:S01]  /*1130*/  F2FP.BF16.PACK_AB R0, RZ, R0 ;  /* 0x00000000ff00723e */ /* 0x001fe200000010ff */
[----:B------:R-:W-:Y:S05]  /*1140*/  BRA `(.L_x_2467) ;  /* 0x00000d1000007947 */ /* 0x000fea0003800000 */
.L_x_2463:
        /* <DEDUP_REMOVED lines=9> */
.L_x_2471:
[----:B------:R-:W2:Y:S02]  /*11e0*/  LDG.E.U16 R0, [R2.64] ;  /* 0x0000002402007981 */ /* 0x000ea4000c1e1500 */
[----:B--2---:R-:W-:-:S05]  /*11f0*/  HADD2.F32 R0, -RZ, R0.H0_H0 ;  /* 0x20000000ff007230 */ /* 0x004fca0000004100 */
[----:B------:R-:W-:Y:S01]  /*1200*/  F2FP.BF16.PACK_AB R0, RZ, R0 ;  /* 0x00000000ff00723e */ /* 0x000fe200000010ff */
[----:B------:R-:W-:Y:S05]  /*1210*/  BRA `(.L_x_2467) ;  /* 0x00000c4000007947 */ /* 0x000fea0003800000 */
.L_x_2470:
        /* <DEDUP_REMOVED lines=9> */
.L_x_2473:
[----:B------:R-:W2:Y:S02]  /*12b0*/  LDG.E.U16 R2, [R2.64] ;  /* 0x0000002402027981 */ /* 0x000ea4000c1e1500 */
[----:B--2---:R-:W-:-:S05]  /*12c0*/  HADD2.F32 R0, -RZ, R2.H0_H0 ;  /* 0x20000002ff007230 */ /* 0x004fca0000004100 */
[----:B------:R-:W-:Y:S01]  /*12d0*/  F2FP.BF16.PACK_AB R0, RZ, R0 ;  /* 0x00000000ff00723e */ /* 0x000fe200000010ff */
[----:B------:R-:W-:Y:S05]  /*12e0*/  BRA `(.L_x_2467) ;  /* 0x00000b7000007947 */ /* 0x000fea0003800000 */
.L_x_2472:
[----:B------:R-:W2:Y:S02]  /*12f0*/  LDG.E.64 R2, [R2.64] ;  /* 0x0000002402027981 */ /* 0x000ea4000c1e1b00 */
[----:B--2---:R-:W0:Y:S01]  /*1300*/  F2F.F32.F64 R0, R2 ;  /* 0x0000000200007310 */ /* 0x004e220000301000 */
[----:B------:R-:W0:-:S14]  /*1310*/  DSETP.GEU.AND P0, PT, |R2|, c[0x2][0x0], PT ;  /* 0x008000000200762a */ /* 0x000e1c0003f0e200 */
[----:B0-----:R-:W-:-:S05]  /*1320*/  @!P0 FMUL R0, R0, 1.175494350822287508e-38 ;  /* 0x0080000000008820 */ /* 0x001fca0000400000 */
[----:B------:R-:W-:Y:S01]  /*1330*/  F2FP.BF16.PACK_AB R0, RZ, R0 ;  /* 0x00000000ff00723e */ /* 0x000fe200000010ff */
[----:B------:R-:W-:Y:S05]  /*1340*/  BRA `(.L_x_2467) ;  /* 0x00000b1000007947 */ /* 0x000fea0003800000 */
.L_x_2462:
        /* <DEDUP_REMOVED lines=13> */
.L_x_2476:
[----:B------:R-:W2:Y:S02]  /*1420*/  LDG.E.64 R2, [R2.64] ;  /* 0x0000002402027981 */ /* 0x000ea4000c1e1b00 */
[----:B--2---:R-:W0:Y:S01]  /*1430*/  F2F.F32.F64 R0, R2 ;  /* 0x0000000200007310 */ /* 0x004e220000301000 */
[----:B------:R-:W0:-:S14]  /*1440*/  DSETP.GEU.AND P0, PT, |R2|, c[0x2][0x0], PT ;  /* 0x008000000200762a */ /* 0x000e1c0003f0e200 */
[----:B0-----:R-:W-:-:S05]  /*1450*/  @!P0 FMUL R0, R0, 1.175494350822287508e-38 ;  /* 0x0080000000008820 */ /* 0x001fca0000400000 */
[----:B------:R-:W-:Y:S01]  /*1460*/  F2FP.BF16.PACK_AB R0, RZ, R0 ;  /* 0x00000000ff00723e */ /* 0x000fe200000010ff */
[----:B------:R-:W-:Y:S05]  /*1470*/  BRA `(.L_x_2467) ;  /* 0x000009e000007947 */ /* 0x000fea0003800000 */
.L_x_2475:
        /* <DEDUP_REMOVED lines=28> */
.L_x_2478:
        /* <DEDUP_REMOVED lines=15> */
.L_x_2477:
[----:B------:R0:W5:Y:S01]  /*1730*/  LDG.E.U16 R0, [R2.64] ;  /* 0x0000002402007981 */ /* 0x000162000c1e1500 */
[----:B------:R-:W-:Y:S05]  /*1740*/  BRA `(.L_x_2467) ;  /* 0x0000071000007947 */ /* 0x000fea0003800000 */
.L_x_2474:
        /* <DEDUP_REMOVED lines=12> */
.L_x_2481:
        /* <DEDUP_REMOVED lines=21> */
.L_x_2485:
[----:B------:R-:W-:Y:S05]  /*1960*/  BSYNC B1 ;  /* 0x0000000000017941 */ /* 0x000fea0003800000 */
.L_x_2484:
[----:B------:R-:W-:Y:S01]  /*1970*/  LEA R3, R0, 0x3b800000, 0x17 ;  /* 0x3b80000000037811 */ /* 0x000fe200078eb8ff */
[----:B------:R-:W-:-:S05]  /*1980*/  IMAD.SHL.U32 R0, R2, 0x100000, RZ ;  /* 0x0010000002007824 */ /* 0x000fca00078e00ff */
[----:B------:R-:W-:Y:S02]  /*1990*/  LOP3.LUT R0, R3, R0, R4, 0xfe, !PT ;  /* 0x0000000003007212 */ /* 0x000fe400078efe04 */
.L_x_2483:
[----:B------:R-:W-:Y:S05]  /*19a0*/  BSYNC B0 ;  /* 0x0000000000007941 */ /* 0x000fea0003800000 */
.L_x_2482:
[----:B------:R-:W-:Y:S01]  /*19b0*/  F2FP.BF16.PACK_AB R0, RZ, R0 ;  /* 0x00000000ff00723e */ /* 0x000fe200000010ff */
[----:B------:R-:W-:Y:S05]  /*19c0*/  BRA `(.L_x_2467) ;  /* 0x0000049000007947 */ /* 0x000fea0003800000 */
.L_x_2480:
        /* <DEDUP_REMOVED lines=21> */
.L_x_2489:
[----:B------:R-:W-:Y:S05]  /*1b20*/  BSYNC B1 ;  /* 0x0000000000017941 */ /* 0x000fea0003800000 */
.L_x_2488:
[----:B------:R-:W-:Y:S01]  /*1b30*/  LEA R3, R0, 0x37800000, 0x17 ;  /* 0x3780000000037811 */ /* 0x000fe200078eb8ff */
[----:B------:R-:W-:-:S05]  /*1b40*/  IMAD.SHL.U32 R0, R2, 0x200000, RZ ;  /* 0x0020000002007824 */ /* 0x000fca00078e00ff */
[----:B------:R-:W-:Y:S02]  /*1b50*/  LOP3.LUT R0, R3, R0, R4, 0xfe, !PT ;  /* 0x0000000003007212 */ /* 0x000fe400078efe04 */
.L_x_2487:
[----:B------:R-:W-:Y:S05]  /*1b60*/  BSYNC B0 ;  /* 0x0000000000007941 */ /* 0x000fea0003800000 */
.L_x_2486:
[----:B------:R-:W-:Y:S01]  /*1b70*/  F2FP.BF16.PACK_AB R0, RZ, R0 ;  /* 0x00000000ff00723e */ /* 0x000fe200000010ff */
[----:B------:R-:W-:Y:S05]  /*1b80*/  BRA `(.L_x_2467) ;  /* 0x000002d000007947 */ /* 0x000fea0003800000 */
.L_x_2479:
        /* <DEDUP_REMOVED lines=14> */
.L_x_2493:
[----:B------:R-:W-:Y:S05]  /*1c70*/  BSYNC B0 ;  /* 0x0000000000007941 */ /* 0x000fea0003800000 */
.L_x_2492:
[----:B------:R-:W-:Y:S01]  /*1c80*/  F2FP.BF16.PACK_AB R0, RZ, R0 ;  /* 0x00000000ff00723e */ /* 0x000fe200000010ff */
[----:B------:R-:W-:Y:S05]  /*1c90*/  BRA `(.L_x_2467) ;  /* 0x000001c000007947 */ /* 0x000fea0003800000 */
.L_x_2466:
        /* <DEDUP_REMOVED lines=21> */
.L_x_2491:
[----:B------:R-:W2:Y:S02]  /*1df0*/  LDG.E.64 R2, [R2.64] ;  /* 0x0000002402027981 */ /* 0x000ea4000c1e1b00 */
[----:B--2---:R-:W0:Y:S02]  /*1e00*/  I2F.U64 R0, R2 ;  /* 0x0000000200007312 */ /* 0x004e240000301000 */
[----:B0-----:R-:W-:Y:S01]  /*1e10*/  F2FP.BF16.PACK_AB R0, RZ, R0 ;  /* 0x00000000ff00723e */ /* 0x001fe200000010ff */
[----:B------:R-:W-:Y:S05]  /*1e20*/  BRA `(.L_x_2467) ;  /* 0x0000003000007947 */ /* 0x000fea0003800000 */
.L_x_2490:
[----:B------:R-:W2:Y:S02]  /*1e30*/  LDG.E R2, [R2.64] ;  /* 0x0000002402027981 */ /* 0x000ea4000c1e1900 */
[----:B--2---:R-:W0:Y:S02]  /*1e40*/  I2F.U32 R0, R2 ;  /* 0x0000000200007306 */ /* 0x004e240000201000 */
[----:B0-----:R-:W-:-:S06]  /*1e50*/  F2FP.BF16.PACK_AB R0, RZ, R0 ;  /* 0x00000000ff00723e */ /* 0x001fcc00000010ff */
.L_x_2467:
[----:B0----5:R-:W-:Y:S01]  /*1e60*/  PRMT R3, RZ, 0x5410, R0 ;  /* 0x00005410ff037816 */ /* 0x021fe20000000000 */
[----:B------:R-:W-:Y:S01]  /*1e70*/  ULDC.U16 UR4, c[0x0][0x372] ;  /* 0x0000dc8000047ab9 */ /* 0x000fe20000000400 */
[----:B------:R-:W-:Y:S01]  /*1e80*/  BSSY B1, `(.L_x_2494) ;  /* 0x0000064000017945 */ /* 0x000fe20003800000 */
[----:B------:R-:W-:Y:S01]  /*1e90*/  IMAD.U32 R2, RZ, RZ, UR4 ;  /* 0x00000004ff027e24 */ /* 0x000fe2000f8e00ff */
[----:B------:R-:W-:-:S04]  /*1ea0*/  FSETP.NEU.FTZ.AND P0, PT, R3, RZ, PT ;  /* 0x000000ff0300720b */ /* 0x000fc80003f1d000 */
[----:B------:R-:W-:-:S09]  /*1eb0*/  PRMT R2, RZ, 0x5410, R2 ;  /* 0x00005410ff027816 */ /* 0x000fd20000000002 */
        /* <DEDUP_REMOVED lines=31> */
.L_x_2501:
[----:B------:R-:W-:Y:S01]  /*20b0*/  FSETP.GEU.FTZ.AND P0, PT, R8, -R7, PT ;  /* 0x800000070800720b */ /* 0x000fe20003f1e000 */
[----:B------:R-:W-:-:S12]  /*20c0*/  FADD.FTZ R4, R4, -1 ;  /* 0xbf80000004047421 */ /* 0x000fd80000010000 */
[----:B------:R-:W-:Y:S02]  /*20d0*/  @!P0 FADD.FTZ R4, R4, -1 ;  /* 0xbf80000004048421 */ /* 0x000fe40000010000 */
.L_x_2500:
[----:B------:R-:W-:Y:S05]  /*20e0*/  BSYNC B2 ;  /* 0x0000000000027941 */ /* 0x000fea0003800000 */
.L_x_2499:
[----:B------:R-:W-:Y:S01]  /*20f0*/  FFMA.FTZ R5, -R7, R4, R5 ;  /* 0x0000000407057223 */ /* 0x000fe20000010105 */
[----:B------:R-:W-:Y:S05]  /*2100*/  BRA `(.L_x_2497) ;  /* 0x000001f000007947 */ /* 0x000fea0003800000 */
.L_x_2498:
        /* <DEDUP_REMOVED lines=15> */
.L_x_2504:
        /* <DEDUP_REMOVED lines=13> */
.L_x_2503:
[----:B------:R-:W-:Y:S05]  /*22d0*/  BSYNC B2 ;  /* 0x0000000000027941 */ /* 0x000fea0003800000 */
.L_x_2502:
[----:B------:R-:W-:-:S04]  /*22e0*/  FMUL.FTZ R3, R3, 1.1920928955078125e-07 ;  /* 0x3400000003037820 */ /* 0x000fc80000410000 */
[----:B------:R-:W-:Y:S02]  /*22f0*/  FMUL.FTZ R5, R8, R3 ;  /* 0x0000000308057220 */ /* 0x000fe40000410000 */
.L_x_2497:
[----:B------:R-:W-:Y:S05]  /*2300*/  BSYNC B0 ;  /* 0x0000000000007941 */ /* 0x000fea0003800000 */
.L_x_2496:
[C---:B------:R-:W-:Y:S02]  /*2310*/  FSETP.GTU.FTZ.AND P0, PT, |R5|.reuse, +INF , PT ;  /* 0x7f8000000500780b */ /* 0x040fe40003f1c200 */
[C---:B------:R-:W-:Y:S02]  /*2320*/  LOP3.LUT R4, R5.reuse, 0x80000000, R2, 0xb8, !PT ;  /* 0x8000000005047812 */ /* 0x040fe400078eb802 */
[----:B------:R-:W-:Y:S02]  /*2330*/  PRMT R3, RZ, 0x5410, R0 ;  /* 0x00005410ff037816 */ /* 0x000fe40000000000 */
[----:B------:R-:W-:Y:S02]  /*2340*/  FSEL R5, R5, R4, P0 ;  /* 0x0000000405057208 */ /* 0x000fe40000000000 */
[----:B------:R-:W1:Y:S01]  /*2350*/  MUFU.RCP R0, R3 ;  /* 0x0000000300007308 */ /* 0x000e620000001000 */
[----:B------:R-:W-:Y:S02]  /*2360*/  FSETP.GEU.FTZ.AND P1, PT, R3, RZ, PT ;  /* 0x000000ff0300720b */ /* 0x000fe40003f3e000 */
        /* <DEDUP_REMOVED lines=21> */
.L_x_2495:
[----:B------:R-:W-:Y:S05]  /*24c0*/  BSYNC B1 ;  /* 0x0000000000017941 */ /* 0x000fea0003800000 */
.L_x_2494:
        /* <DEDUP_REMOVED lines=16> */
.L_x_2508:
[----:B------:R-:W-:-:S06]  /*25d0*/  PRMT R3, RZ, 0x5410, R4 ;  /* 0x00005410ff037816 */ /* 0x000fcc0000000004 */
[----:B------:R-:W1:Y:S02]  /*25e0*/  F2I.S64.TRUNC R2, R3 ;  /* 0x0000000300027311 */ /* 0x000e64000020d900 */
[----:B-1----:R1:W-:Y:S01]  /*25f0*/  STG.E.U8 [R16.64], R2 ;  /* 0x0000000210007986 */ /* 0x0023e2000c101124 */
[----:B------:R-:W-:Y:S05]  /*2600*/  BRA `(.L_x_2510) ;  /* 0x00000e4000007947 */ /* 0x000fea0003800000 */
.L_x_2507:
        /* <DEDUP_REMOVED lines=10> */
.L_x_2512:
[----:B------:R-:W-:-:S04]  /*26b0*/  PRMT R4, RZ, 0x5410, R4 ;  /* 0x00005410ff047816 */ /* 0x000fc80000000004 */
[----:B------:R-:W1:Y:S02]  /*26c0*/  F2I.FTZ.TRUNC.NTZ R3, R4 ;  /* 0x0000000400037305 */ /* 0x000e64000021f100 */
[----:B-1----:R1:W-:Y:S01]  /*26d0*/  STG.E [R16.64], R3 ;  /* 0x0000000310007986 */ /* 0x0023e2000c101924 */
[----:B------:R-:W-:Y:S05]  /*26e0*/  BRA `(.L_x_2510) ;  /* 0x00000d6000007947 */ /* 0x000fea0003800000 */
.L_x_2511:
[----:B------:R-:W-:-:S04]  /*26f0*/  PRMT R4, RZ, 0x5410, R4 ;  /* 0x00005410ff047816 */ /* 0x000fc80000000004 */
[----:B------:R-:W1:Y:S02]  /*2700*/  F2I.FTZ.TRUNC.NTZ R3, R4 ;  /* 0x0000000400037305 */ /* 0x000e64000021f100 */
[----:B-1----:R1:W-:Y:S01]  /*2710*/  STG.E.U16 [R16.64], R3 ;  /* 0x0000000310007986 */ /* 0x0023e2000c101524 */
[----:B------:R-:W-:Y:S05]  /*2720*/  BRA `(.L_x_2510) ;  /* 0x00000d2000007947 */ /* 0x000fea0003800000 */
.L_x_2506:
        /* <DEDUP_REMOVED lines=9> */
.L_x_2514:
[----:B------:R-:W-:-:S04]  /*27c0*/  PRMT R0, RZ, 0x5410, R4 ;  /* 0x00005410ff007816 */ /* 0x000fc80000000004 */
[----:B------:R-:W-:-:S05]  /*27d0*/  F2FP.PACK_AB R0, RZ, R0 ;  /* 0x00000000ff00723e */ /* 0x000fca00000000ff */
[----:B------:R1:W-:Y:S01]  /*27e0*/  STG.E.U16 [R16.64], R0 ;  /* 0x0000000010007986 */ /* 0x0003e2000c101524 */
[----:B------:R-:W-:Y:S05]  /*27f0*/  BRA `(.L_x_2510) ;  /* 0x00000c5000007947 */ /* 0x000fea0003800000 */
.L_x_2513:
        /* <DEDUP_REMOVED lines=10> */
.L_x_2516:
[----:B------:R-:W-:-:S04]  /*28a0*/  PRMT R4, RZ, 0x5410, R4 ;  /* 0x00005410ff047816 */ /* 0x000fc80000000004 */
[----:B------:R-:W-:-:S04]  /*28b0*/  F2FP.PACK_AB R3, RZ, R4 ;  /* 0x00000004ff03723e */ /* 0x000fc800000000ff */
[----:B------:R-:W-:-:S05]  /*28c0*/  PRMT R3, R3, 0x5410, RZ ;  /* 0x0000541003037816 */ /* 0x000fca00000000ff */
[----:B------:R1:W-:Y:S01]  /*28d0*/  STG.E [R16.64], R3 ;  /* 0x0000000310007986 */ /* 0x0003e2000c101924 */
[----:B------:R-:W-:Y:S05]  /*28e0*/  BRA `(.L_x_2510) ;  /* 0x00000b6000007947 */ /* 0x000fea0003800000 */
.L_x_2515:
[----:B------:R-:W-:-:S05]  /*28f0*/  PRMT R2, RZ, 0x5410, R4 ;  /* 0x00005410ff027816 */ /* 0x000fca0000000004 */
[----:B------:R-:W-:-:S06]  /*2900*/  FMUL.FTZ R2, R2, 1 ;  /* 0x3f80000002027820 */ /* 0x000fcc0000410000 */
[----:B------:R-:W1:Y:S02]  /*2910*/  F2F.F64.F32 R2, R2 ;  /* 0x0000000200027310 */ /* 0x000e640000201800 */
[----:B-1----:R1:W-:Y:S01]  /*2920*/  STG.E.64 [R16.64], R2 ;  /* 0x0000000210007986 */ /* 0x0023e2000c101b24 */
[----:B------:R-:W-:Y:S05]  /*2930*/  BRA `(.L_x_2510) ;  /* 0x00000b1000007947 */ /* 0x000fea0003800000 */
.L_x_2505:
        /* <DEDUP_REMOVED lines=13> */
.L_x_2519:
[----:B------:R-:W-:Y:S01]  /*2a10*/  PRMT R4, RZ, 0x5410, R4 ;  /* 0x00005410ff047816 */ /* 0x000fe20000000004 */
[----:B------:R-:W-:-:S04]  /*2a20*/  CS2R R6, SRZ ;  /* 0x0000000000067805 */ /* 0x000fc8000001ff00 */
[----:B------:R-:W-:-:S06]  /*2a30*/  FMUL.FTZ R4, R4, 1 ;  /* 0x3f80000004047820 */ /* 0x000fcc0000410000 */
[----:B------:R-:W1:Y:S02]  /*2a40*/  F2F.F64.F32 R4, R4 ;  /* 0x0000000400047310 */ /* 0x000e640000201800 */
[----:B-1----:R1:W-:Y:S01]  /*2a50*/  STG.E.128 [R16.64], R4 ;  /* 0x0000000410007986 */ /* 0x0023e2000c101d24 */
[----:B------:R-:W-:Y:S05]  /*2a60*/  BRA `(.L_x_2510) ;  /* 0x000009e000007947 */ /* 0x000fea0003800000 */
.L_x_2518:
        /* <DEDUP_REMOVED lines=21> */
.L_x_2523:
[----:B------:R-:W-:Y:S05]  /*2bc0*/  BSYNC B0 ;  /* 0x0000000000007941 */ /* 0x000fea0003800000 */
.L_x_2522:
[----:B------:R-:W-:-:S05]  /*2bd0*/  LOP3.LUT R3, R0, R3, RZ, 0xfc, !PT ;  /* 0x0000000300037212 */ /* 0x000fca00078efcff */
[----:B------:R1:W-:Y:S01]  /*2be0*/  STG.E.U8 [R16.64], R3 ;  /* 0x0000000310007986 */ /* 0x0003e2000c101124 */
[----:B------:R-:W-:Y:S05]  /*2bf0*/  BRA `(.L_x_2510) ;  /* 0x0000085000007947 */ /* 0x000fea0003800000 */
.L_x_2521:
        /* <DEDUP_REMOVED lines=13> */
.L_x_2525:
[----:B------:R-:W-:Y:S01]  /*2cd0*/  IMAD.MOV.U32 R0, RZ, RZ, 0x7f ;  /* 0x0000007fff007424 */ /* 0x000fe200078e00ff */
[----:B------:R-:W-:-:S04]  /*2ce0*/  ISETP.GT.U32.AND P0, PT, R2, 0x7f800000, PT ;  /* 0x7f8000000200780c */ /* 0x000fc80003f04070 */
[----:B------:R-:W-:-:S04]  /*2cf0*/  SEL R0, R0, 0x7c, P0 ;  /* 0x0000007c00007807 */ /* 0x000fc80000000000 */
.L_x_2526:
[----:B------:R-:W-:Y:S05]  /*2d00*/  BSYNC B0 ;  /* 0x0000000000007941 */ /* 0x000fea0003800000 */
.L_x_2524:
[----:B------:R-:W-:-:S04]  /*2d10*/  LOP3.LUT R2, R3, 0x80000000, RZ, 0xc0, !PT ;  /* 0x8000000003027812 */ /* 0x000fc800078ec0ff */
[----:B------:R-:W-:-:S04]  /*2d20*/  SHF.R.U32.HI R3, RZ, 0x18, R2 ;  /* 0x00000018ff037819 */ /* 0x000fc80000011602 */
[----:B------:R-:W-:-:S05]  /*2d30*/  LOP3.LUT R3, R0, R3, RZ, 0xfc, !PT ;  /* 0x0000000300037212 */ /* 0x000fca00078efcff */
[----:B------:R1:W-:Y:S01]  /*2d40*/  STG.E.U8 [R16.64], R3 ;  /* 0x0000000310007986 */ /* 0x0003e2000c101124 */
[----:B------:R-:W-:Y:S05]  /*2d50*/  BRA `(.L_x_2510) ;  /* 0x000006f000007947 */ /* 0x000fea0003800000 */
.L_x_2520:
[----:B------:R1:W-:Y:S01]  /*2d60*/  STG.E.U16 [R16.64], R4 ;  /* 0x0000000410007986 */ /* 0x0003e2000c101524 */
[----:B------:R-:W-:Y:S05]  /*2d70*/  BRA `(.L_x_2510) ;  /* 0x000006d000007947 */ /* 0x000fea0003800000 */
.L_x_2517:
        /* <DEDUP_REMOVED lines=12> */
.L_x_2529:
        /* <DEDUP_REMOVED lines=17> */
.L_x_2532:
[----:B------:R-:W-:-:S04]  /*2f50*/  LOP3.LUT R2, R3, 0x80000000, RZ, 0xc0, !PT ;  /* 0x8000000003027812 */ /* 0x000fc800078ec0ff */
[----:B------:R-:W-:-:S04]  /*2f60*/  SHF.R.U32.HI R3, RZ, 0x18, R2 ;  /* 0x00000018ff037819 */ /* 0x000fc80000011602 */
[----:B------:R-:W-:-:S04]  /*2f70*/  LOP3.LUT R0, R0, R3, RZ, 0xfc, !PT ;  /* 0x0000000300007212 */ /* 0x000fc800078efcff */
[----:B------:R-:W-:Y:S02]  /*2f80*/  PRMT R8, R0, 0x7610, R8 ;  /* 0x0000761000087816 */ /* 0x000fe40000000008 */
.L_x_2531:
[----:B------:R-:W-:Y:S05]  /*2f90*/  BSYNC B0 ;  /* 0x0000000000007941 */ /* 0x000fea0003800000 */
.L_x_2530:
[----:B------:R1:W-:Y:S01]  /*2fa0*/  STG.E.U8 [R16.64], R8 ;  /* 0x0000000810007986 */ /* 0x0003e2000c101124 */
[----:B------:R-:W-:Y:S05]  /*2fb0*/  BRA `(.L_x_2510) ;  /* 0x0000049000007947 */ /* 0x000fea0003800000 */
.L_x_2528:
        /* <DEDUP_REMOVED lines=17> */
.L_x_2535:
[----:B------:R-:W-:-:S04]  /*30d0*/  LOP3.LUT R2, R3, 0x80000000, RZ, 0xc0, !PT ;  /* 0x8000000003027812 */ /* 0x000fc800078ec0ff */
[----:B------:R-:W-:-:S04]  /*30e0*/  SHF.R.U32.HI R3, RZ, 0x18, R2 ;  /* 0x00000018ff037819 */ /* 0x000fc80000011602 */
[----:B------:R-:W-:-:S04]  /*30f0*/  LOP3.LUT R0, R0, R3, RZ, 0xfc, !PT ;  /* 0x0000000300007212 */ /* 0x000fc800078efcff */
[----:B------:R-:W-:Y:S02]  /*3100*/  PRMT R8, R0, 0x7610, R8 ;  /* 0x0000761000087816 */ /* 0x000fe40000000008 */
.L_x_2534:
[----:B------:R-:W-:Y:S05]  /*3110*/  BSYNC B0 ;  /* 0x0000000000007941 */ /* 0x000fea0003800000 */
.L_x_2533:
[----:B------:R1:W-:Y:S01]  /*3120*/  STG.E.U8 [R16.64], R8 ;  /* 0x0000000810007986 */ /* 0x0003e2000c101124 */
[----:B------:R-:W-:Y:S05]  /*3130*/  BRA `(.L_x_2510) ;  /* 0x0000031000007947 */ /* 0x000fea0003800000 */
.L_x_2527:
        /* <DEDUP_REMOVED lines=22> */
.L_x_2509:
        /* <DEDUP_REMOVED lines=20> */
.L_x_2537:
[----:B------:R-:W-:-:S06]  /*33e0*/  PRMT R2, RZ, 0x5410, R4 ;  /* 0x00005410ff027816 */ /* 0x000fcc0000000004 */
[----:B------:R-:W1:Y:S02]  /*33f0*/  F2I.U64.TRUNC R2, R2 ;  /* 0x0000000200027311 */ /* 0x000e64000020d800 */
[----:B-1----:R1:W-:Y:S01]  /*3400*/  STG.E.64 [R16.64], R2 ;  /* 0x0000000210007986 */ /* 0x0023e2000c101b24 */
[----:B------:R-:W-:Y:S05]  /*3410*/  BRA `(.L_x_2510) ;  /* 0x0000003000007947 */ /* 0x000fea0003800000 */
.L_x_2536:
[----:B------:R-:W-:-:S04]  /*3420*/  PRMT R4, RZ, 0x5410, R4 ;  /* 0x00005410ff047816 */ /* 0x000fc80000000004 */
[----:B------:R-:W1:Y:S02]  /*3430*/  F2I.FTZ.U32.TRUNC.NTZ R3, R4 ;  /* 0x0000000400037305 */ /* 0x000e64000021f000 */
[----:B-1----:R1:W-:Y:S02]  /*3440*/  STG.E [R16.64], R3 ;  /* 0x0000000310007986 */ /* 0x0023e4000c101924 */
.L_x_2510:
[----:B------:R-:W-:Y:S02]  /*3450*/  IADD3 R19, R19, 0x80, RZ ;  /* 0x0000008013137810 */ /* 0x000fe40007ffe0ff */
.L_x_2460:
[----:B------:R-:W-:Y:S05]  /*3460*/  BSYNC B6 ;  /* 0x0000000000067941 */ /* 0x000fea0003800000 */
.L_x_2459:
[----:B------:R-:W-:Y:S01]  /*3470*/  ISETP.GE.AND P0, PT, R19, c[0x0][0x160], PT ;  /* 0x0000580013007a0c */ /* 0x000fe20003f06270 */
[----:B------:R-:W-:-:S12]  /*3480*/  BSSY B6, `(.L_x_2538) ;  /* 0x0000682000067945 */ /* 0x000fd80003800000 */
        /* <DEDUP_REMOVED lines=229> */
.L_x_2540:
        /* <DEDUP_REMOVED lines=20> */
.L_x_2544:
[----:B------:R-:W2:Y:S02]  /*4420*/  LDG.E.U8 R2, [R2.64] ;  /* 0x0000002402027981 */ /* 0x000ea4000c1e1100 */
[----:B--2---:R-:W1:Y:S02]  /*4430*/  I2F.U16 R0, R2 ;  /* 0x0000000200007306 */ /* 0x004e640000101000 */
[----:B-1----:R-:W-:Y:S01]  /*4440*/  F2FP.BF16.PACK_AB R0, RZ, R0 ;  /* 0x00000000ff00723e */ /* 0x002fe200000010ff */
[----:B------:R-:W-:Y:S05]  /*4450*/  BRA `(.L_x_2546) ;  /* 0x00000e3000007947 */ /* 0x000fea0003800000 */
.L_x_2543:
        /* <DEDUP_REMOVED lines=10> */
.L_x_2548:
[----:B------:R-:W2:Y:S02]  /*4500*/  LDG.E R2, [R2.64] ;  /* 0x0000002402027981 */ /* 0x000ea4000c1e1900 */
[----:B--2---:R-:W1:Y:S02]  /*4510*/  I2F R0, R2 ;  /* 0x0000000200007306 */ /* 0x004e640000201400 */
[----:B-1----:R-:W-:Y:S01]  /*4520*/  F2FP.BF16.PACK_AB R0, RZ, R0 ;  /* 0x00000000ff00723e */ /* 0x002fe200000010ff */
[----:B------:R-:W-:Y:S05]  /*4530*/  BRA `(.L_x_2546) ;  /* 0x00000d5000007947 */ /* 0x000fea0003800000 */
.L_x_2547:
[----:B------:R-:W2:Y:S02]  /*4540*/  LDG.E.U16 R2, [R2.64] ;  /* 0x0000002402027981 */ /* 0x000ea4000c1e1500 */
[----:B--2---:R-:W1:Y:S02]  /*4550*/  I2F.S16 R0, R2 ;  /* 0x0000000200007306 */ /* 0x004e640000101400 */
[----:B-1----:R-:W-:Y:S01]  /*4560*/  F2FP.BF16.PACK_AB R0, RZ, R0 ;  /* 0x00000000ff00723e */ /* 0x002fe200000010ff */
[----:B------:R-:W-:Y:S05]  /*4570*/  BRA `(.L_x_2546) ;  /* 0x00000d1000007947 */ /* 0x000fea0003800000 */
.L_x_2542:
        /* <DEDUP_REMOVED lines=9> */
.L_x_2550:
[----:B------:R-:W2:Y:S02]  /*4610*/  LDG.E.U16 R0, [R2.64] ;  /* 0x0000002402007981 */ /* 0x000ea4000c1e1500 */
[----:B--2---:R-:W-:-:S05]  /*4620*/  HADD2.F32 R0, -RZ, R0.H0_H0 ;  /* 0x20000000ff007230 */ /* 0x004fca0000004100 */
[----:B------:R-:W-:Y:S01]  /*4630*/  F2FP.BF16.PACK_AB R0, RZ, R0 ;  /* 0x00000000ff00723e */ /* 0x000fe200000010ff */
[----:B------:R-:W-:Y:S05]  /*4640*/  BRA `(.L_x_2546) ;  /* 0x00000c4000007947 */ /* 0x000fea0003800000 */
.L_x_2549:
        /* <DEDUP_REMOVED lines=9> */
.L_x_2552:
[----:B------:R-:W2:Y:S02]  /*46e0*/  LDG.E.U16 R2, [R2.64] ;  /* 0x0000002402027981 */ /* 0x000ea4000c1e1500 */
[----:B--2---:R-:W-:-:S05]  /*46f0*/  HADD2.F32 R0, -RZ, R2.H0_H0 ;  /* 0x20000002ff007230 */ /* 0x004fca0000004100 */
[----:B------:R-:W-:Y:S01]  /*4700*/  F2FP.BF16.PACK_AB R0, RZ, R0 ;  /* 0x00000000ff00723e */ /* 0x000fe200000010ff */
[----:B------:R-:W-:Y:S05]  /*4710*/  BRA `(.L_x_2546) ;  /* 0x00000b7000007947 */ /* 0x000fea0003800000 */
.L_x_2551:
[----:B------:R-:W2:Y:S02]  /*4720*/  LDG.E.64 R2, [R2.64] ;  /* 0x0000002402027981 */ /* 0x000ea4000c1e1b00 */
[----:B--2---:R-:W1:Y:S01]  /*4730*/  F2F.F32.F64 R0, R2 ;  /* 0x0000000200007310 */ /* 0x004e620000301000 */
[----:B------:R-:W1:-:S14]  /*4740*/  DSETP.GEU.AND P0, PT, |R2|, c[0x2][0x0], PT ;  /* 0x008000000200762a */ /* 0x000e5c0003f0e200 */
[----:B-1----:R-:W-:-:S05]  /*4750*/  @!P0 FMUL R0, R0, 1.175494350822287508e-38 ;  /* 0x0080000000008820 */ /* 0x002fca0000400000 */
[----:B------:R-:W-:Y:S01]  /*4760*/  F2FP.BF16.PACK_AB R0, RZ, R0 ;  /* 0x00000000ff00723e */ /* 0x000fe200000010ff */
[----:B------:R-:W-:Y:S05]  /*4770*/  BRA `(.L_x_2546) ;  /* 0x00000b1000007947 */ /* 0x000fea0003800000 */
.L_x_2541:
        /* <DEDUP_REMOVED lines=13> */
.L_x_2555:
[----:B------:R-:W2:Y:S02]  /*4850*/  LDG.E.64 R2, [R2.64] ;  /* 0x0000002402027981 */ /* 0x000ea4000c1e1b00 */
[----:B--2---:R-:W1:Y:S01]  /*4860*/  F2F.F32.F64 R0, R2 ;  /* 0x0000000200007310 */ /* 0x004e620000301000 */
[----:B------:R-:W1:-:S14]  /*4870*/  DSETP.GEU.AND P0, PT, |R2|, c[0x2][0x0], PT ;  /* 0x008000000200762a */ /* 0x000e5c0003f0e200 */
[----:B-1----:R-:W-:-:S05]  /*4880*/  @!P0 FMUL R0, R0, 1.175494350822287508e-38 ;  /* 0x0080000000008820 */ /* 0x002fca0000400000 */
[----:B------:R-:W-:Y:S01]  /*4890*/  F2FP.BF16.PACK_AB R0, RZ, R0 ;  /* 0x00000000ff00723e */ /* 0x000fe200000010ff */
[----:B------:R-:W-:Y:S05]  /*48a0*/  BRA `(.L_x_2546) ;  /* 0x000009e000007947 */ /* 0x000fea0003800000 */
.L_x_2554:
        /* <DEDUP_REMOVED lines=28> */
.L_x_2557:
        /* <DEDUP_REMOVED lines=15> */
.L_x_2556:
[----:B------:R1:W5:Y:S01]  /*4b60*/  LDG.E.U16 R0, [R2.64] ;  /* 0x0000002402007981 */ /* 0x000362000c1e1500 */
[----:B------:R-:W-:Y:S05]  /*4b70*/  BRA `(.L_x_2546) ;  /* 0x0000071000007947 */ /* 0x000fea0003800000 */
.L_x_2553:
        /* <DEDUP_REMOVED lines=12> */
.L_x_2560:
        /* <DEDUP_REMOVED lines=21> */
.L_x_2564:
[----:B------:R-:W-:Y:S05]  /*4d90*/  BSYNC B1 ;  /* 0x0000000000017941 */ /* 0x000fea0003800000 */
.L_x_2563:
[----:B------:R-:W-:Y:S01]  /*4da0*/  LEA R3, R0, 0x3b800000, 0x17 ;  /* 0x3b80000000037811 */ /* 0x000fe200078eb8ff */
[----:B------:R-:W-:-:S05]  /*4db0*/  IMAD.SHL.U32 R0, R2, 0x100000, RZ ;  /* 0x0010000002007824 */ /* 0x000fca00078e00ff */
[----:B------:R-:W-:Y:S02]  /*4dc0*/  LOP3.LUT R0, R3, R0, R4, 0xfe, !PT ;  /* 0x0000000003007212 */ /* 0x000fe400078efe04 */
.L_x_2562:
[----:B------:R-:W-:Y:S05]  /*4dd0*/  BSYNC B0 ;  /* 0x0000000000007941 */ /* 0x000fea0003800000 */
.L_x_2561:
[----:B------:R-:W-:Y:S01]  /*4de0*/  F2FP.BF16.PACK_AB R0, RZ, R0 ;  /* 0x00000000ff00723e */ /* 0x000fe200000010ff */
[----:B------:R-:W-:Y:S05]  /*4df0*/  BRA `(.L_x_2546) ;  /* 0x0000049000007947 */ /* 0x000fea0003800000 */
.L_x_2559:
        /* <DEDUP_REMOVED lines=21> */
.L_x_2568:
[----:B------:R-:W-:Y:S05]  /*4f50*/  BSYNC B1 ;  /* 0x0000000000017941 */ /* 0x000fea0003800000 */
.L_x_2567:
[----:B------:R-:W-:Y:S01]  /*4f60*/  LEA R3, R0, 0x37800000, 0x17 ;  /* 0x3780000000037811 */ /* 0x000fe200078eb8ff */
[----:B------:R-:W-:-:S05]  /*4f70*/  IMAD.SHL.U32 R0, R2, 0x200000, RZ ;  /* 0x0020000002007824 */ /* 0x000fca00078e00ff */
[----:B------:R-:W-:Y:S02]  /*4f80*/  LOP3.LUT R0, R3, R0, R4, 0xfe, !PT ;  /* 0x0000000003007212 */ /* 0x000fe400078efe04 */
.L_x_2566:
[----:B------:R-:W-:Y:S05]  /*4f90*/  BSYNC B0 ;  /* 0x0000000000007941 */ /* 0x000fea0003800000 */
.L_x_2565:
[----:B------:R-:W-:Y:S01]  /*4fa0*/  F2FP.BF16.PACK_AB R0, RZ, R0 ;  /* 0x00000000ff00723e */ /* 0x000fe200000010ff */
[----:B------:R-:W-:Y:S05]  /*4fb0*/  BRA `(.L_x_2546) ;  /* 0x000002d000007947 */ /* 0x000fea0003800000 */
.L_x_2558:
        /* <DEDUP_REMOVED lines=14> */
.L_x_2572:
[----:B------:R-:W-:Y:S05]  /*50a0*/  BSYNC B0 ;  /* 0x0000000000007941 */ /* 0x000fea0003800000 */
.L_x_2571:
[----:B------:R-:W-:Y:S01]  /*50b0*/  F2FP.BF16.PACK_AB R0, RZ, R0 ;  /* 0x00000000ff00723e */ /* 0x000fe200000010ff */
[----:B------:R-:W-:Y:S05]  /*50c0*/  BRA `(.L_x_2546) ;  /* 0x000001c000007947 */ /* 0x000fea0003800000 */
.L_x_2545:
        /* <DEDUP_REMOVED lines=18> */
[----:B-1----:R-:W-:Y:S05]  /*51f0*/  CALL.ABS.NOINC R2 ;  /* 0x0000000002007343 */ /* 0x002fea0003c00000 */
[----:B------:R-:W-:Y:S01]  /*5200*/  PRMT R0, RZ, 0x7610, R0 ;  /* 0x00007610ff007816 */ /* 0x000fe20000000000 */
[----:B------:R-:W-:Y:S05]  /*5210*/  BRA `(.L_x_2546) ;  /* 0x0000007000007947 */ /* 0x000fea0003800000 */
.L_x_2570:
[----:B------:R-:W2:Y:S02]  /*5220*/  LDG.E.64 R2, [R2.64] ;  /* 0x0000002402027981 */ /* 0x000ea4000c1e1b00 */
[----:B--2---:R-:W1:Y:S02]  /*5230*/  I2F.U64 R0, R2 ;  /* 0x0000000200007312 */ /* 0x004e640000301000 */
[----:B-1----:R-:W-:Y:S01]  /*5240*/  F2FP.BF16.PACK_AB R0, RZ, R0 ;  /* 0x00000000ff00723e */ /* 0x002fe200000010ff */
[----:B------:R-:W-:Y:S05]  /*5250*/  BRA `(.L_x_2546) ;  /* 0x0000003000007947 */ /* 0x000fea0003800000 */
.L_x_2569:
[----:B------:R-:W2:Y:S02]  /*5260*/  LDG.E R2, [R2.64] ;  /* 0x0000002402027981 */ /* 0x000ea4000c1e1900 */
[----:B--2---:R-:W1:Y:S02]  /*5270*/  I2F.U32 R0, R2 ;  /* 0x0000000200007306 */ /* 0x004e640000201000 */
[----:B-1----:R-:W-:-:S06]  /*5280*/  F2FP.BF16.PACK_AB R0, RZ, R0 ;  /* 0x00000000ff00723e */ /* 0x002fcc00000010ff */
.L_x_2546:
[----:B-1---5:R-:W-:Y:S01]  /*5290*/  PRMT R3, RZ, 0x5410, R0 ;  /* 0x00005410ff037816 */ /* 0x022fe20000000000 */
[----:B------:R-:W-:Y:S01]  /*52a0*/  ULDC.U16 UR4, c[0x0][0x372] ;  /* 0x0000dc8000047ab9 */ /* 0x000fe20000000400 */
[----:B------:R-:W-:Y:S01]  /*52b0*/  BSSY B1, `(.L_x_2573) ;  /* 0x0000064000017945 */ /* 0x000fe20003800000 */
[----:B------:R-:W-:Y:S01]  /*52c0*/  IMAD.U32 R2, RZ, RZ, UR4 ;  /* 0x00000004ff027e24 */ /* 0x000fe2000f8e00ff */
[----:B------:R-:W-:-:S04]  /*52d0*/  FSETP.NEU.FTZ.AND P0, PT, R3, RZ, PT ;  /* 0x000000ff0300720b */ /* 0x000fc80003f1d000 */
[----:B------:R-:W-:-:S09]  /*52e0*/  PRMT R2, RZ, 0x5410, R2 ;  /* 0x00005410ff027816 */ /* 0x000fd20000000002 */
        /* <DEDUP_REMOVED lines=31> */
.L_x_2580:
[----:B------:R-:W-:Y:S01]  /*54e0*/  FSETP.GEU.FTZ.AND P0, PT, R8, -R7, PT ;  /* 0x800000070800720b */ /* 0x000fe20003f1e000 */
[----:B------:R-:W-:-:S12]  /*54f0*/  FADD.FTZ R4, R4, -1 ;  /* 0xbf80000004047421 */ /* 0x000fd80000010000 */
[----:B------:R-:W-:Y:S02]  /*5500*/  @!P0 FADD.FTZ R4, R4, -1 ;  /* 0xbf80000004048421 */ /* 0x000fe40000010000 */
.L_x_2579:
[----:B------:R-:W-:Y:S05]  /*5510*/  BSYNC B2 ;  /* 0x0000000000027941 */ /* 0x000fea0003800000 */
.L_x_2578:
[----:B------:R-:W-:Y:S01]  /*5520*/  FFMA.FTZ R5, -R7, R4, R5 ;  /* 0x0000000407057223 */ /* 0x000fe20000010105 */
[----:B------:R-:W-:Y:S05]  /*5530*/  BRA `(.L_x_2576) ;  /* 0x000001f000007947 */ /* 0x000fea0003800000 */
.L_x_2577:
        /* <DEDUP_REMOVED lines=15> */
.L_x_2583:
        /* <DEDUP_REMOVED lines=13> */
.L_x_2582:
[----:B------:R-:W-:Y:S05]  /*5700*/  BSYNC B2 ;  /* 0x0000000000027941 */ /* 0x000fea0003800000 */
.L_x_2581:
[----:B------:R-:W-:-:S04]  /*5710*/  FMUL.FTZ R3, R3, 1.1920928955078125e-07 ;  /* 0x3400000003037820 */ /* 0x000fc80000410000 */
[----:B------:R-:W-:Y:S02]  /*5720*/  FMUL.FTZ R5, R8, R3 ;  /* 0x0000000308057220 */ /* 0x000fe40000410000 */
.L_x_2576:
[----:B------:R-:W-:Y:S05]  /*5730*/  BSYNC B0 ;  /* 0x0000000000007941 */ /* 0x000fea0003800000 */
.L_x_2575:
        /* <DEDUP_REMOVED lines=27> */
.L_x_2574:
[----:B------:R-:W-:Y:S05]  /*58f0*/  BSYNC B1 ;  /* 0x0000000000017941 */ /* 0x000fea0003800000 */
.L_x_2573:
        /* <DEDUP_REMOVED lines=16> */
.L_x_2587:
[----:B------:R-:W-:-:S06]  /*5a00*/  PRMT R3, RZ, 0x5410, R4 ;  /* 0x00005410ff037816 */ /* 0x000fcc0000000004 */
[----:B------:R-:W1:Y:S02]  /*5a10*/  F2I.S64.TRUNC R2, R3 ;  /* 0x0000000300027311 */ /* 0x000e64000020d900 */
[----:B-1----:R1:W-:Y:S01]  /*5a20*/  STG.E.U8 [R16.64], R2 ;  /* 0x0000000210007986 */ /* 0x0023e2000c101124 */
[----:B------:R-:W-:Y:S05]  /*5a30*/  BRA `(.L_x_2589) ;  /* 0x00000e4000007947 */ /* 0x000fea0003800000 */
.L_x_2586:
        /* <DEDUP_REMOVED lines=10> */
.L_x_2591:
[----:B------:R-:W-:-:S04]  /*5ae0*/  PRMT R4, RZ, 0x5410, R4 ;  /* 0x00005410ff047816 */ /* 0x000fc80000000004 */
[----:B------:R-:W1:Y:S02]  /*5af0*/  F2I.FTZ.TRUNC.NTZ R3, R4 ;  /* 0x0000000400037305 */ /* 0x000e64000021f100 */
[----:B-1----:R1:W-:Y:S01]  /*5b00*/  STG.E [R16.64], R3 ;  /* 0x0000000310007986 */ /* 0x0023e2000c101924 */
[----:B------:R-:W-:Y:S05]  /*5b10*/  BRA `(.L_x_2589) ;  /* 0x00000d6000007947 */ /* 0x000fea0003800000 */
.L_x_2590:
[----:B------:R-:W-:-:S04]  /*5b20*/  PRMT R4, RZ, 0x5410, R4 ;  /* 0x00005410ff047816 */ /* 0x000fc80000000004 */
[----:B------:R-:W1:Y:S02]  /*5b30*/  F2I.FTZ.TRUNC.NTZ R3, R4 ;  /* 0x0000000400037305 */ /* 0x000e64000021f100 */
[----:B-1----:R1:W-:Y:S01]  /*5b40*/  STG.E.U16 [R16.64], R3 ;  /* 0x0000000310007986 */ /* 0x0023e2000c101524 */
[----:B------:R-:W-:Y:S05]  /*5b50*/  BRA `(.L_x_2589) ;  /* 0x00000d2000007947 */ /* 0x000fea0003800000 */
.L_x_2585:
        /* <DEDUP_REMOVED lines=9> */
.L_x_2593:
[----:B------:R-:W-:-:S04]  /*5bf0*/  PRMT R0, RZ, 0x5410, R4 ;  /* 0x00005410ff007816 */ /* 0x000fc80000000004 */
[----:B------:R-:W-:-:S05]  /*5c00*/  F2FP.PACK_AB R0, RZ, R0 ;  /* 0x00000000ff00723e */ /* 0x000fca00000000ff */
[----:B------:R1:W-:Y:S01]  /*5c10*/  STG.E.U16 [R16.64], R0 ;  /* 0x0000000010007986 */ /* 0x0003e2000c101524 */
[----:B------:R-:W-:Y:S05]  /*5c20*/  BRA `(.L_x_2589) ;  /* 0x00000c5000007947 */ /* 0x000fea0003800000 */
.L_x_2592:
        /* <DEDUP_REMOVED lines=10> */
.L_x_2595:
[----:B------:R-:W-:-:S04]  /*5cd0*/  PRMT R4, RZ, 0x5410, R4 ;  /* 0x00005410ff047816 */ /* 0x000fc80000000004 */
[----:B------:R-:W-:-:S04]  /*5ce0*/  F2FP.PACK_AB R3, RZ, R4 ;  /* 0x00000004ff03723e */ /* 0x000fc800000000ff */
[----:B------:R-:W-:-:S05]  /*5cf0*/  PRMT R3, R3, 0x5410, RZ ;  /* 0x0000541003037816 */ /* 0x000fca00000000ff */
[----:B------:R1:W-:Y:S01]  /*5d00*/  STG.E [R16.64], R3 ;  /* 0x0000000310007986 */ /* 0x0003e2000c101924 */
[----:B------:R-:W-:Y:S05]  /*5d10*/  BRA `(.L_x_2589) ;  /* 0x00000b6000007947 */ /* 0x000fea0003800000 */
.L_x_2594:
[----:B------:R-:W-:-:S05]  /*5d20*/  PRMT R2, RZ, 0x5410, R4 ;  /* 0x00005410ff027816 */ /* 0x000fca0000000004 */
[----:B------:R-:W-:-:S06]  /*5d30*/  FMUL.FTZ R2, R2, 1 ;  /* 0x3f80000002027820 */ /* 0x000fcc0000410000 */
[----:B------:R-:W1:Y:S02]  /*5d40*/  F2F.F64.F32 R2, R2 ;  /* 0x0000000200027310 */ /* 0x000e640000201800 */
[----:B-1----:R1:W-:Y:S01]  /*5d50*/  STG.E.64 [R16.64], R2 ;  /* 0x0000000210007986 */ /* 0x0023e2000c101b24 */
[----:B------:R-:W-:Y:S05]  /*5d60*/  BRA `(.L_x_2589) ;  /* 0x00000b1000007947 */ /* 0x000fea0003800000 */
.L_x_2584:
        /* <DEDUP_REMOVED lines=13> */
.L_x_2598:
[----:B------:R-:W-:Y:S01]  /*5e40*/  PRMT R4, RZ, 0x5410, R4 ;  /* 0x00005410ff047816 */ /* 0x000fe20000000004 */
[----:B------:R-:W-:-:S04]  /*5e50*/  CS2R R6, SRZ ;  /* 0x0000000000067805 */ /* 0x000fc8000001ff00 */
[----:B------:R-:W-:-:S06]  /*5e60*/  FMUL.FTZ R4, R4, 1 ;  /* 0x3f80000004047820 */ /* 0x000fcc0000410000 */
[----:B------:R-:W1:Y:S02]  /*5e70*/  F2F.F64.F32 R4, R4 ;  /* 0x0000000400047310 */ /* 0x000e640000201800 */
[----:B-1----:R1:W-:Y:S01]  /*5e80*/  STG.E.128 [R16.64], R4 ;  /* 0x0000000410007986 */ /* 0x0023e2000c101d24 */
[----:B------:R-:W-:Y:S05]  /*5e90*/  BRA `(.L_x_2589) ;  /* 0x000009e000007947 */ /* 0x000fea0003800000 */
.L_x_2597:
        /* <DEDUP_REMOVED lines=21> */
.L_x_2602:
[----:B------:R-:W-:Y:S05]  /*5ff0*/  BSYNC B0 ;  /* 0x0000000000007941 */ /* 0x000fea0003800000 */
.L_x_2601:
[----:B------:R-:W-:-:S05]  /*6000*/  LOP3.LUT R3, R0, R3, RZ, 0xfc, !PT ;  /* 0x0000000300037212 */ /* 0x000fca00078efcff */
[----:B------:R1:W-:Y:S01]  /*6010*/  STG.E.U8 [R16.64], R3 ;  /* 0x0000000310007986 */ /* 0x0003e2000c101124 */
[----:B------:R-:W-:Y:S05]  /*6020*/  BRA `(.L_x_2589) ;  /* 0x0000085000007947 */ /* 0x000fea0003800000 */
.L_x_2600:
        /* <DEDUP_REMOVED lines=13> */
.L_x_2604:
[----:B------:R-:W-:Y:S01]  /*6100*/  IMAD.MOV.U32 R0, RZ, RZ, 0x7f ;  /* 0x0000007fff007424 */ /* 0x000fe200078e00ff */
[----:B------:R-:W-:-:S04]  /*6110*/  ISETP.GT.U32.AND P0, PT, R2, 0x7f800000, PT ;  /* 0x7f8000000200780c */ /* 0x000fc80003f04070 */
[----:B------:R-:W-:-:S04]  /*6120*/  SEL R0, R0, 0x7c, P0 ;  /* 0x0000007c00007807 */ /* 0x000fc80000000000 */
.L_x_2605:
[----:B------:R-:W-:Y:S05]  /*6130*/  BSYNC B0 ;  /* 0x0000000000007941 */ /* 0x000fea0003800000 */
.L_x_2603:
[----:B------:R-:W-:-:S04]  /*6140*/  LOP3.LUT R2, R3, 0x80000000, RZ, 0xc0, !PT ;  /* 0x8000000003027812 */ /* 0x000fc800078ec0ff */
[----:B------:R-:W-:-:S04]  /*6150*/  SHF.R.U32.HI R3, RZ, 0x18, R2 ;  /* 0x00000018ff037819 */ /* 0x000fc80000011602 */
[----:B------:R-:W-:-:S05]  /*6160*/  LOP3.LUT R3, R0, R3, RZ, 0xfc, !PT ;  /* 0x0000000300037212 */ /* 0x000fca00078efcff */
[----:B------:R1:W-:Y:S01]  /*6170*/  STG.E.U8 [R16.64], R3 ;  /* 0x0000000310007986 */ /* 0x0003e2000c101124 */
[----:B------:R-:W-:Y:S05]  /*6180*/  BRA `(.L_x_2589) ;  /* 0x000006f000007947 */ /* 0x000fea0003800000 */
.L_x_2599:
[----:B------:R1:W-:Y:S01]  /*6190*/  STG.E.U16 [R16.64], R4 ;  /* 0x0000000410007986 */ /* 0x0003e2000c101524 */
[----:B------:R-:W-:Y:S05]  /*61a0*/  BRA `(.L_x_2589) ;  /* 0x000006d000007947 */ /* 0x000fea0003800000 */
.L_x_2596:
        /* <DEDUP_REMOVED lines=12> */
.L_x_2608:
        /* <DEDUP_REMOVED lines=17> */
.L_x_2611:
[----:B------:R-:W-:-:S04]  /*6380*/  LOP3.LUT R2, R3, 0x80000000, RZ, 0xc0, !PT ;  /* 0x8000000003027812 */ /* 0x000fc800078ec0ff */
[----:B------:R-:W-:-:S04]  /*6390*/  SHF.R.U32.HI R3, RZ, 0x18, R2 ;  /* 0x00000018ff037819 */ /* 0x000fc80000011602 */
[----:B------:R-:W-:-:S04]  /*63a0*/  LOP3.LUT R0, R0, R3, RZ, 0xfc, !PT ;  /* 0x0000000300007212 */ /* 0x000fc800078efcff */
[----:B------:R-:W-:Y:S02]  /*63b0*/  PRMT R8, R0, 0x7610, R8 ;  /* 0x0000761000087816 */ /* 0x000fe40000000008 */
.L_x_2610:
[----:B------:R-:W-:Y:S05]  /*63c0*/  BSYNC B0 ;  /* 0x0000000000007941 */ /* 0x000fea0003800000 */
.L_x_2609:
[----:B------:R1:W-:Y:S01]  /*63d0*/  STG.E.U8 [R16.64], R8 ;  /* 0x0000000810007986 */ /* 0x0003e2000c101124 */
[----:B------:R-:W-:Y:S05]  /*63e0*/  BRA `(.L_x_2589) ;  /* 0x0000049000007947 */ /* 0x000fea0003800000 */
.L_x_2607:
        /* <DEDUP_REMOVED lines=17> */
.L_x_2614:
[----:B------:R-:W-:-:S04]  /*6500*/  LOP3.LUT R2, R3, 0x80000000, RZ, 0xc0, !PT ;  /* 0x8000000003027812 */ /* 0x000fc800078ec0ff */
[----:B------:R-:W-:-:S04]  /*6510*/  SHF.R.U32.HI R3, RZ, 0x18, R2 ;  /* 0x00000018ff037819 */ /* 0x000fc80000011602 */
[----:B------:R-:W-:-:S04]  /*6520*/  LOP3.LUT R0, R0, R3, RZ, 0xfc, !PT ;  /* 0x0000000300007212 */ /* 0x000fc800078efcff */
[----:B------:R-:W-:Y:S02]  /*6530*/  PRMT R8, R0, 0x7610, R8 ;  /* 0x0000761000087816 */ /* 0x000fe40000000008 */
.L_x_2613:
[----:B------:R-:W-:Y:S05]  /*6540*/  BSYNC B0 ;  /* 0x0000000000007941 */ /* 0x000fea0003800000 */
.L_x_2612:
[----:B------:R1:W-:Y:S01]  /*6550*/  STG.E.U8 [R16.64], R8 ;  /* 0x0000000810007986 */ /* 0x0003e2000c101124 */
[----:B------:R-:W-:Y:S05]  /*6560*/  BRA `(.L_x_2589) ;  /* 0x0000031000007947 */ /* 0x000fea0003800000 */
.L_x_2606:
        /* <DEDUP_REMOVED lines=22> */
.L_x_2588:
        /* <DEDUP_REMOVED lines=20> */
.L_x_2616:
[----:B------:R-:W-:-:S06]  /*6810*/  PRMT R2, RZ, 0x5410, R4 ;  /* 0x00005410ff027816 */ /* 0x000fcc0000000004 */
[----:B------:R-:W1:Y:S02]  /*6820*/  F2I.U64.TRUNC R2, R2 ;  /* 0x0000000200027311 */ /* 0x000e64000020d800 */
[----:B-1----:R1:W-:Y:S01]  /*6830*/  STG.E.64 [R16.64], R2 ;  /* 0x0000000210007986 */ /* 0x0023e2000c101b24 */
[----:B------:R-:W-:Y:S05]  /*6840*/  BRA `(.L_x_2589) ;  /* 0x0000003000007947 */ /* 0x000fea0003800000 */
.L_x_2615:
[----:B------:R-:W-:-:S04]  /*6850*/  PRMT R4, RZ, 0x5410, R4 ;  /* 0x00005410ff047816 */ /* 0x000fc80000000004 */
[----:B------:R-:W1:Y:S02]  /*6860*/  F2I.FTZ.U32.TRUNC.NTZ R3, R4 ;  /* 0x0000000400037305 */ /* 0x000e64000021f000 */
[----:B-1----:R1:W-:Y:S02]  /*6870*/  STG.E [R16.64], R3 ;  /* 0x0000000310007986 */ /* 0x0023e4000c101924 */
.L_x_2589:
        /* <DEDUP_REMOVED lines=231> */
.L_x_2617:
        /* <DEDUP_REMOVED lines=20> */
.L_x_2621:
[----:B------:R-:W2:Y:S02]  /*7830*/  LDG.E.U8 R2, [R2.64] ;  /* 0x0000002402027981 */ /* 0x000ea4000c1e1100 */
[----:B--2---:R-:W1:Y:S02]  /*7840*/  I2F.U16 R0, R2 ;  /* 0x0000000200007306 */ /* 0x004e640000101000 */
[----:B-1----:R-:W-:Y:S01]  /*7850*/  F2FP.BF16.PACK_AB R0, RZ, R0 ;  /* 0x00000000ff00723e */ /* 0x002fe200000010ff */
[----:B------:R-:W-:Y:S05]  /*7860*/  BRA `(.L_x_2623) ;  /* 0x00000e3000007947 */ /* 0x000fea0003800000 */
.L_x_2620:
        /* <DEDUP_REMOVED lines=10> */
.L_x_2625:
[----:B------:R-:W2:Y:S02]  /*7910*/  LDG.E R2, [R2.64] ;  /* 0x0000002402027981 */ /* 0x000ea4000c1e1900 */
[----:B--2---:R-:W1:Y:S02]  /*7920*/  I2F R0, R2 ;  /* 0x0000000200007306 */ /* 0x004e640000201400 */
[----:B-1----:R-:W-:Y:S01]  /*7930*/  F2FP.BF16.PACK_AB R0, RZ, R0 ;  /* 0x00000000ff00723e */ /* 0x002fe200000010ff */
[----:B------:R-:W-:Y:S05]  /*7940*/  BRA `(.L_x_2623) ;  /* 0x00000d5000007947 */ /* 0x000fea0003800000 */
.L_x_2624:
[----:B------:R-:W2:Y:S02]  /*7950*/  LDG.E.U16 R2, [R2.64] ;  /* 0x0000002402027981 */ /* 0x000ea4000c1e1500 */
[----:B--2---:R-:W1:Y:S02]  /*7960*/  I2F.S16 R0, R2 ;  /* 0x0000000200007306 */ /* 0x004e640000101400 */
[----:B-1----:R-:W-:Y:S01]  /*7970*/  F2FP.BF16.PACK_AB R0, RZ, R0 ;  /* 0x00000000ff00723e */ /* 0x002fe200000010ff */
[----:B------:R-:W-:Y:S05]  /*7980*/  BRA `(.L_x_2623) ;  /* 0x00000d1000007947 */ /* 0x000fea0003800000 */
.L_x_2619:
        /* <DEDUP_REMOVED lines=9> */
.L_x_2627:
[----:B------:R-:W2:Y:S02]  /*7a20*/  LDG.E.U16 R0, [R2.64] ;  /* 0x0000002402007981 */ /* 0x000ea4000c1e1500 */
[----:B--2---:R-:W-:-:S05]  /*7a30*/  HADD2.F32 R0, -RZ, R0.H0_H0 ;  /* 0x20000000ff007230 */ /* 0x004fca0000004100 */
[----:B------:R-:W-:Y:S01]  /*7a40*/  F2FP.BF16.PACK_AB R0, RZ, R0 ;  /* 0x00000000ff00723e */ /* 0x000fe200000010ff */
[----:B------:R-:W-:Y:S05]  /*7a50*/  BRA `(.L_x_2623) ;  /* 0x00000c4000007947 */ /* 0x000fea0003800000 */
.L_x_2626:
        /* <DEDUP_REMOVED lines=9> */
.L_x_2629:
[----:B------:R-:W2:Y:S02]  /*7af0*/  LDG.E.U16 R2, [R2.64] ;  /* 0x0000002402027981 */ /* 0x000ea4000c1e1500 */
[----:B--2---:R-:W-:-:S05]  /*7b00*/  HADD2.F32 R0, -RZ, R2.H0_H0 ;  /* 0x20000002ff007230 */ /* 0x004fca0000004100 */
[----:B------:R-:W-:Y:S01]  /*7b10*/  F2FP.BF16.PACK_AB R0, RZ, R0 ;  /* 0x00000000ff00723e */ /* 0x000fe200000010ff */
[----:B------:R-:W-:Y:S05]  /*7b20*/  BRA `(.L_x_2623) ;  /* 0x00000b7000007947 */ /* 0x000fea0003800000 */
.L_x_2628:
[----:B------:R-:W2:Y:S02]  /*7b30*/  LDG.E.64 R2, [R2.64] ;  /* 0x0000002402027981 */ /* 0x000ea4000c1e1b00 */
[----:B--2---:R-:W1:Y:S01]  /*7b40*/  F2F.F32.F64 R0, R2 ;  /* 0x0000000200007310 */ /* 0x004e620000301000 */
[----:B------:R-:W1:-:S14]  /*7b50*/  DSETP.GEU.AND P0, PT, |R2|, c[0x2][0x0], PT ;  /* 0x008000000200762a */ /* 0x000e5c0003f0e200 */
[----:B-1----:R-:W-:-:S05]  /*7b60*/  @!P0 FMUL R0, R0, 1.175494350822287508e-38 ;  /* 0x0080000000008820 */ /* 0x002fca0000400000 */
[----:B------:R-:W-:Y:S01]  /*7b70*/  F2FP.BF16.PACK_AB R0, RZ, R0 ;  /* 0x00000000ff00723e */ /* 0x000fe200000010ff */
[----:B------:R-:W-:Y:S05]  /*7b80*/  BRA `(.L_x_2623) ;  /* 0x00000b1000007947 */ /* 0x000fea0003800000 */
.L_x_2618:
        /* <DEDUP_REMOVED lines=13> */
.L_x_2632:
[----:B------:R-:W2:Y:S02]  /*7c60*/  LDG.E.64 R2, [R2.64] ;  /* 0x0000002402027981 */ /* 0x000ea4000c1e1b00 */
[----:B--2---:R-:W1:Y:S01]  /*7c70*/  F2F.F32.F64 R0, R2 ;  /* 0x0000000200007310 */ /* 0x004e620000301000 */
[----:B------:R-:W1:-:S14]  /*7c80*/  DSETP.GEU.AND P0, PT, |R2|, c[0x2][0x0], PT ;  /* 0x008000000200762a */ /* 0x000e5c0003f0e200 */
[----:B-1----:R-:W-:-:S05]  /*7c90*/  @!P0 FMUL R0, R0, 1.175494350822287508e-38 ;  /* 0x0080000000008820 */ /* 0x002fca0000400000 */
[----:B------:R-:W-:Y:S01]  /*7ca0*/  F2FP.BF16.PACK_AB R0, RZ, R0 ;  /* 0x00000000ff00723e */ /* 0x000fe200000010ff */
[----:B------:R-:W-:Y:S05]  /*7cb0*/  BRA `(.L_x_2623) ;  /* 0x000009e000007947 */ /* 0x000fea0003800000 */
.L_x_2631:
        /* <DEDUP_REMOVED lines=28> */
.L_x_2634:
        /* <DEDUP_REMOVED lines=15> */
.L_x_2633:
[----:B------:R1:W5:Y:S01]  /*7f70*/  LDG.E.U16 R0, [R2.64] ;  /* 0x0000002402007981 */ /* 0x000362000c1e1500 */
[----:B------:R-:W-:Y:S05]  /*7f80*/  BRA `(.L_x_2623) ;  /* 0x0000071000007947 */ /* 0x000fea0003800000 */
.L_x_2630:
        /* <DEDUP_REMOVED lines=12> */
.L_x_2637:
        /* <DEDUP_REMOVED lines=21> */
.L_x_2641:
[----:B------:R-:W-:Y:S05]  /*81a0*/  BSYNC B1 ;  /* 0x0000000000017941 */ /* 0x000fea0003800000 */
.L_x_2640:
[----:B------:R-:W-:Y:S01]  /*81b0*/  LEA R3, R0, 0x3b800000, 0x17 ;  /* 0x3b80000000037811 */ /* 0x000fe200078eb8ff */
[----:B------:R-:W-:-:S05]  /*81c0*/  IMAD.SHL.U32 R0, R2, 0x100000, RZ ;  /* 0x0010000002007824 */ /* 0x000fca00078e00ff */
[----:B------:R-:W-:Y:S02]  /*81d0*/  LOP3.LUT R0, R3, R0, R4, 0xfe, !PT ;  /* 0x0000000003007212 */ /* 0x000fe400078efe04 */
.L_x_2639:
[----:B------:R-:W-:Y:S05]  /*81e0*/  BSYNC B0 ;  /* 0x0000000000007941 */ /* 0x000fea0003800000 */
.L_x_2638:
[----:B------:R-:W-:Y:S01]  /*81f0*/  F2FP.BF16.PACK_AB R0, RZ, R0 ;  /* 0x00000000ff00723e */ /* 0x000fe200000010ff */
[----:B------:R-:W-:Y:S05]  /*8200*/  BRA `(.L_x_2623) ;  /* 0x0000049000007947 */ /* 0x000fea0003800000 */
.L_x_2636:
        /* <DEDUP_REMOVED lines=21> */
.L_x_2645:
[----:B------:R-:W-:Y:S05]  /*8360*/  BSYNC B1 ;  /* 0x0000000000017941 */ /* 0x000fea0003800000 */
.L_x_2644:
[----:B------:R-:W-:Y:S01]  /*8370*/  LEA R3, R0, 0x37800000, 0x17 ;  /* 0x3780000000037811 */ /* 0x000fe200078eb8ff */
[----:B------:R-:W-:-:S05]  /*8380*/  IMAD.SHL.U32 R0, R2, 0x200000, RZ ;  /* 0x0020000002007824 */ /* 0x000fca00078e00ff */
[----:B------:R-:W-:Y:S02]  /*8390*/  LOP3.LUT R0, R3, R0, R4, 0xfe, !PT ;  /* 0x0000000003007212 */ /* 0x000fe400078efe04 */
.L_x_2643:
[----:B------:R-:W-:Y:S05]  /*83a0*/  BSYNC B0 ;  /* 0x0000000000007941 */ /* 0x000fea0003800000 */
.L_x_2642:
[----:B------:R-:W-:Y:S01]  /*83b0*/  F2FP.BF16.PACK_AB R0, RZ, R0 ;  /* 0x00000000ff00723e */ /* 0x000fe200000010ff */
[----:B------:R-:W-:Y:S05]  /*83c0*/  BRA `(.L_x_2623) ;  /* 0x000002d000007947 */ /* 0x000fea0003800000 */
.L_x_2635:
        /* <DEDUP_REMOVED lines=14> */
.L_x_2649:
[----:B------:R-:W-:Y:S05]  /*84b0*/  BSYNC B0 ;  /* 0x0000000000007941 */ /* 0x000fea0003800000 */
.L_x_2648:
[----:B------:R-:W-:Y:S01]  /*84c0*/  F2FP.BF16.PACK_AB R0, RZ, R0 ;  /* 0x00000000ff00723e */ /* 0x000fe200000010ff */
[----:B------:R-:W-:Y:S05]  /*84d0*/  BRA `(.L_x_2623) ;  /* 0x000001c000007947 */ /* 0x000fea0003800000 */
.L_x_2622:
        /* <DEDUP_REMOVED lines=21> */
.L_x_2647:
[----:B------:R-:W2:Y:S02]  /*8630*/  LDG.E.64 R2, [R2.64] ;  /* 0x0000002402027981 */ /* 0x000ea4000c1e1b00 */
[----:B--2---:R-:W1:Y:S02]  /*8640*/  I2F.U64 R0, R2 ;  /* 0x0000000200007312 */ /* 0x004e640000301000 */
[----:B-1----:R-:W-:Y:S01]  /*8650*/  F2FP.BF16.PACK_AB R0, RZ, R0 ;  /* 0x00000000ff00723e */ /* 0x002fe200000010ff */
[----:B------:R-:W-:Y:S05]  /*8660*/  BRA `(.L_x_2623) ;  /* 0x0000003000007947 */ /* 0x000fea0003800000 */
.L_x_2646:
[----:B------:R-:W2:Y:S02]  /*8670*/  LDG.E R2, [R2.64] ;  /* 0x0000002402027981 */ /* 0x000ea4000c1e1900 */
[----:B--2---:R-:W1:Y:S02]  /*8680*/  I2F.U32 R0, R2 ;  /* 0x0000000200007306 */ /* 0x004e640000201000 */
[----:B-1----:R-:W-:-:S06]  /*8690*/  F2FP.BF16.PACK_AB R0, RZ, R0 ;  /* 0x00000000ff00723e */ /* 0x002fcc00000010ff */
.L_x_2623:
        /* <DEDUP_REMOVED lines=37> */
.L_x_2657:
[----:B------:R-:W-:Y:S01]  /*88f0*/  FSETP.GEU.FTZ.AND P0, PT, R8, -R7, PT ;  /* 0x800000070800720b */ /* 0x000fe20003f1e000 */
[----:B------:R-:W-:-:S12]  /*8900*/  FADD.FTZ R4, R4, -1 ;  /* 0xbf80000004047421 */ /* 0x000fd80000010000 */
[----:B------:R-:W-:Y:S02]  /*8910*/  @!P0 FADD.FTZ R4, R4, -1 ;  /* 0xbf80000004048421 */ /* 0x000fe40000010000 */
.L_x_2656:
[----:B------:R-:W-:Y:S05]  /*8920*/  BSYNC B2 ;  /* 0x0000000000027941 */ /* 0x000fea0003800000 */
.L_x_2655:
[----:B------:R-:W-:Y:S01]  /*8930*/  FFMA.FTZ R5, -R7, R4, R5 ;  /* 0x0000000407057223 */ /* 0x000fe20000010105 */
[----:B------:R-:W-:Y:S05]  /*8940*/  BRA `(.L_x_2653) ;  /* 0x000001f000007947 */ /* 0x000fea0003800000 */
.L_x_2654:
        /* <DEDUP_REMOVED lines=15> */
.L_x_2660:
        /* <DEDUP_REMOVED lines=13> */
.L_x_2659:
[----:B------:R-:W-:Y:S05]  /*8b10*/  BSYNC B2 ;  /* 0x0000000000027941 */ /* 0x000fea0003800000 */
.L_x_2658:
[----:B------:R-:W-:-:S04]  /*8b20*/  FMUL.FTZ R3, R3, 1.1920928955078125e-07 ;  /* 0x3400000003037820 */ /* 0x000fc80000410000 */
[----:B------:R-:W-:Y:S02]  /*8b30*/  FMUL.FTZ R5, R8, R3 ;  /* 0x0000000308057220 */ /* 0x000fe40000410000 */
.L_x_2653:
[----:B------:R-:W-:Y:S05]  /*8b40*/  BSYNC B0 ;  /* 0x0000000000007941 */ /* 0x000fea0003800000 */
.L_x_2652:
        /* <DEDUP_REMOVED lines=27> */
.L_x_2651:
[----:B------:R-:W-:Y:S05]  /*8d00*/  BSYNC B1 ;  /* 0x0000000000017941 */ /* 0x000fea0003800000 */
.L_x_2650:
        /* <DEDUP_REMOVED lines=16> */
.L_x_2664:
[----:B------:R-:W-:-:S06]  /*8e10*/  PRMT R3, RZ, 0x5410, R4 ;  /* 0x00005410ff037816 */ /* 0x000fcc0000000004 */
[----:B------:R-:W1:Y:S02]  /*8e20*/  F2I.S64.TRUNC R2, R3 ;  /* 0x0000000300027311 */ /* 0x000e64000020d900 */
[----:B-1----:R1:W-:Y:S01]  /*8e30*/  STG.E.U8 [R16.64], R2 ;  /* 0x0000000210007986 */ /* 0x0023e2000c101124 */
[----:B------:R-:W-:Y:S05]  /*8e40*/  BRA `(.L_x_2666) ;  /* 0x00000e4000007947 */ /* 0x000fea0003800000 */
.L_x_2663:
        /* <DEDUP_REMOVED lines=10> */
.L_x_2668:
[----:B------:R-:W-:-:S04]  /*8ef0*/  PRMT R4, RZ, 0x5410, R4 ;  /* 0x00005410ff047816 */ /* 0x000fc80000000004 */
[----:B------:R-:W1:Y:S02]  /*8f00*/  F2I.FTZ.TRUNC.NTZ R3, R4 ;  /* 0x0000000400037305 */ /* 0x000e64000021f100 */
[----:B-1----:R1:W-:Y:S01]  /*8f10*/  STG.E [R16.64], R3 ;  /* 0x0000000310007986 */ /* 0x0023e2000c101924 */
[----:B------:R-:W-:Y:S05]  /*8f20*/  BRA `(.L_x_2666) ;  /* 0x00000d6000007947 */ /* 0x000fea0003800000 */
.L_x_2667:
[----:B------:R-:W-:-:S04]  /*8f30*/  PRMT R4, RZ, 0x5410, R4 ;  /* 0x00005410ff047816 */ /* 0x000fc80000000004 */
[----:B------:R-:W1:Y:S02]  /*8f40*/  F2I.FTZ.TRUNC.NTZ R3, R4 ;  /* 0x0000000400037305 */ /* 0x000e64000021f100 */
[----:B-1----:R1:W-:Y:S01]  /*8f50*/  STG.E.U16 [R16.64], R3 ;  /* 0x0000000310007986 */ /* 0x0023e2000c101524 */
[----:B------:R-:W-:Y:S05]  /*8f60*/  BRA `(.L_x_2666) ;  /* 0x00000d2000007947 */ /* 0x000fea0003800000 */
.L_x_2662:
        /* <DEDUP_REMOVED lines=9> */
.L_x_2670:
[----:B------:R-:W-:-:S04]  /*9000*/  PRMT R0, RZ, 0x5410, R4 ;  /* 0x00005410ff007816 */ /* 0x000fc80000000004 */
[----:B------:R-:W-:-:S05]  /*9010*/  F2FP.PACK_AB R0, RZ, R0 ;  /* 0x00000000ff00723e */ /* 0x000fca00000000ff */
[----:B------:R1:W-:Y:S01]  /*9020*/  STG.E.U16 [R16.64], R0 ;  /* 0x0000000010007986 */ /* 0x0003e2000c101524 */
[----:B------:R-:W-:Y:S05]  /*9030*/  BRA `(.L_x_2666) ;  /* 0x00000c5000007947 */ /* 0x000fea0003800000 */
.L_x_2669:
        /* <DEDUP_REMOVED lines=10> */
.L_x_2672:
[----:B------:R-:W-:-:S04]  /*90e0*/  PRMT R4, RZ, 0x5410, R4 ;  /* 0x00005410ff047816 */ /* 0x000fc80000000004 */
[----:B------:R-:W-:-:S04]  /*90f0*/  F2FP.PACK_AB R3, RZ, R4 ;  /* 0x00000004ff03723e */ /* 0x000fc800000000ff */
[----:B------:R-:W-:-:S05]  /*9100*/  PRMT R3, R3, 0x5410, RZ ;  /* 0x0000541003037816 */ /* 0x000fca00000000ff */
[----:B------:R1:W-:Y:S01]  /*9110*/  STG.E [R16.64], R3 ;  /* 0x0000000310007986 */ /* 0x0003e2000c101924 */
[----:B------:R-:W-:Y:S05]  /*9120*/  BRA `(.L_x_2666) ;  /* 0x00000b6000007947 */ /* 0x000fea0003800000 */
.L_x_2671:
[----:B------:R-:W-:-:S05]  /*9130*/  PRMT R2, RZ, 0x5410, R4 ;  /* 0x00005410ff027816 */ /* 0x000fca0000000004 */
[----:B------:R-:W-:-:S06]  /*9140*/  FMUL.FTZ R2, R2, 1 ;  /* 0x3f80000002027820 */ /* 0x000fcc0000410000 */
[----:B------:R-:W1:Y:S02]  /*9150*/  F2F.F64.F32 R2, R2 ;  /* 0x0000000200027310 */ /* 0x000e640000201800 */
[----:B-1----:R1:W-:Y:S01]  /*9160*/  STG.E.64 [R16.64], R2 ;  /* 0x0000000210007986 */ /* 0x0023e2000c101b24 */
[----:B------:R-:W-:Y:S05]  /*9170*/  BRA `(.L_x_2666) ;  /* 0x00000b1000007947 */ /* 0x000fea0003800000 */
.L_x_2661:
        /* <DEDUP_REMOVED lines=13> */
.L_x_2675:
[----:B------:R-:W-:Y:S01]  /*9250*/  PRMT R4, RZ, 0x5410, R4 ;  /* 0x00005410ff047816 */ /* 0x000fe20000000004 */
[----:B------:R-:W-:-:S04]  /*9260*/  CS2R R6, SRZ ;  /* 0x0000000000067805 */ /* 0x000fc8000001ff00 */
[----:B------:R-:W-:-:S06]  /*9270*/  FMUL.FTZ R4, R4, 1 ;  /* 0x3f80000004047820 */ /* 0x000fcc0000410000 */
[----:B------:R-:W1:Y:S02]  /*9280*/  F2F.F64.F32 R4, R4 ;  /* 0x0000000400047310 */ /* 0x000e640000201800 */
[----:B-1----:R1:W-:Y:S01]  /*9290*/  STG.E.128 [R16.64], R4 ;  /* 0x0000000410007986 */ /* 0x0023e2000c101d24 */
[----:B------:R-:W-:Y:S05]  /*92a0*/  BRA `(.L_x_2666) ;  /* 0x000009e000007947 */ /* 0x000fea0003800000 */
.L_x_2674:
        /* <DEDUP_REMOVED lines=21> */
.L_x_2679:
[----:B------:R-:W-:Y:S05]  /*9400*/  BSYNC B0 ;  /* 0x0000000000007941 */ /* 0x000fea0003800000 */
.L_x_2678:
[----:B------:R-:W-:-:S05]  /*9410*/  LOP3.LUT R3, R0, R3, RZ, 0xfc, !PT ;  /* 0x0000000300037212 */ /* 0x000fca00078efcff */
[----:B------:R1:W-:Y:S01]  /*9420*/  STG.E.U8 [R16.64], R3 ;  /* 0x0000000310007986 */ /* 0x0003e2000c101124 */
[----:B------:R-:W-:Y:S05]  /*9430*/  BRA `(.L_x_2666) ;  /* 0x0000085000007947 */ /* 0x000fea0003800000 */
.L_x_2677:
        /* <DEDUP_REMOVED lines=13> */
.L_x_2681:
[----:B------:R-:W-:Y:S01]  /*9510*/  IMAD.MOV.U32 R0, RZ, RZ, 0x7f ;  /* 0x0000007fff007424 */ /* 0x000fe200078e00ff */
[----:B------:R-:W-:-:S04]  /*9520*/  ISETP.GT.U32.AND P0, PT, R2, 0x7f800000, PT ;  /* 0x7f8000000200780c */ /* 0x000fc80003f04070 */
[----:B------:R-:W-:-:S04]  /*9530*/  SEL R0, R0, 0x7c, P0 ;  /* 0x0000007c00007807 */ /* 0x000fc80000000000 */
.L_x_2682:
[----:B------:R-:W-:Y:S05]  /*9540*/  BSYNC B0 ;  /* 0x0000000000007941 */ /* 0x000fea0003800000 */
.L_x_2680:
[----:B------:R-:W-:-:S04]  /*9550*/  LOP3.LUT R2, R3, 0x80000000, RZ, 0xc0, !PT ;  /* 0x8000000003027812 */ /* 0x000fc800078ec0ff */
[----:B------:R-:W-:-:S04]  /*9560*/  SHF.R.U32.HI R3, RZ, 0x18, R2 ;  /* 0x00000018ff037819 */ /* 0x000fc80000011602 */
[----:B------:R-:W-:-:S05]  /*9570*/  LOP3.LUT R3, R0, R3, RZ, 0xfc, !PT ;  /* 0x0000000300037212 */ /* 0x000fca00078efcff */
[----:B------:R1:W-:Y:S01]  /*9580*/  STG.E.U8 [R16.64], R3 ;  /* 0x0000000310007986 */ /* 0x0003e2000c101124 */
[----:B------:R-:W-:Y:S05]  /*9590*/  BRA `(.L_x_2666) ;  /* 0x000006f000007947 */ /* 0x000fea0003800000 */
.L_x_2676:
[----:B------:R1:W-:Y:S01]  /*95a0*/  STG.E.U16 [R16.64], R4 ;  /* 0x0000000410007986 */ /* 0x0003e2000c101524 */
[----:B------:R-:W-:Y:S05]  /*95b0*/  BRA `(.L_x_2666) ;  /* 0x000006d000007947 */ /* 0x000fea0003800000 */
.L_x_2673:
        /* <DEDUP_REMOVED lines=12> */
.L_x_2685:
        /* <DEDUP_REMOVED lines=17> */
.L_x_2688:
[----:B------:R-:W-:-:S04]  /*9790*/  LOP3.LUT R2, R3, 0x80000000, RZ, 0xc0, !PT ;  /* 0x8000000003027812 */ /* 0x000fc800078ec0ff */
[----:B------:R-:W-:-:S04]  /*97a0*/  SHF.R.U32.HI R3, RZ, 0x18, R2 ;  /* 0x00000018ff037819 */ /* 0x000fc80000011602 */
[----:B------:R-:W-:-:S04]  /*97b0*/  LOP3.LUT R0, R0, R3, RZ, 0xfc, !PT ;  /* 0x0000000300007212 */ /* 0x000fc800078efcff */
[----:B------:R-:W-:Y:S02]  /*97c0*/  PRMT R8, R0, 0x7610, R8 ;  /* 0x0000761000087816 */ /* 0x000fe40000000008 */
.L_x_2687:
[----:B------:R-:W-:Y:S05]  /*97d0*/  BSYNC B0 ;  /* 0x0000000000007941 */ /* 0x000fea0003800000 */
.L_x_2686:
[----:B------:R1:W-:Y:S01]  /*97e0*/  STG.E.U8 [R16.64], R8 ;  /* 0x0000000810007986 */ /* 0x0003e2000c101124 */
[----:B------:R-:W-:Y:S05]  /*97f0*/  BRA `(.L_x_2666) ;  /* 0x0000049000007947 */ /* 0x000fea0003800000 */
.L_x_2684:
        /* <DEDUP_REMOVED lines=17> */
.L_x_2691:
[----:B------:R-:W-:-:S04]  /*9910*/  LOP3.LUT R2, R3, 0x80000000, RZ, 0xc0, !PT ;  /* 0x8000000003027812 */ /* 0x000fc800078ec0ff */
[----:B------:R-:W-:-:S04]  /*9920*/  SHF.R.U32.HI R3, RZ, 0x18, R2 ;  /* 0x00000018ff037819 */ /* 0x000fc80000011602 */
[----:B------:R-:W-:-:S04]  /*9930*/  LOP3.LUT R0, R0, R3, RZ, 0xfc, !PT ;  /* 0x0000000300007212 */ /* 0x000fc800078efcff */
[----:B------:R-:W-:Y:S02]  /*9940*/  PRMT R8, R0, 0x7610, R8 ;  /* 0x0000761000087816 */ /* 0x000fe40000000008 */
.L_x_2690:
[----:B------:R-:W-:Y:S05]  /*9950*/  BSYNC B0 ;  /* 0x0000000000007941 */ /* 0x000fea0003800000 */
.L_x_2689:
[----:B------:R1:W-:Y:S01]  /*9960*/  STG.E.U8 [R16.64], R8 ;  /* 0x0000000810007986 */ /* 0x0003e2000c101124 */
[----:B------:R-:W-:Y:S05]  /*9970*/  BRA `(.L_x_2666) ;  /* 0x0000031000007947 */ /* 0x000fea0003800000 */
.L_x_2683:
        /* <DEDUP_REMOVED lines=22> */
.L_x_2665:
        /* <DEDUP_REMOVED lines=20> */
.L_x_2693:
[----:B------:R-:W-:-:S06]  /*9c20*/  PRMT R2, RZ, 0x5410, R4 ;  /* 0x00005410ff027816 */ /* 0x000fcc0000000004 */
[----:B------:R-:W1:Y:S02]  /*9c30*/  F2I.U64.TRUNC R2, R2 ;  /* 0x0000000200027311 */ /* 0x000e64000020d800 */
[----:B-1----:R1:W-:Y:S01]  /*9c40*/  STG.E.64 [R16.64], R2 ;  /* 0x0000000210007986 */ /* 0x0023e2000c101b24 */
[----:B------:R-:W-:Y:S05]  /*9c50*/  BRA `(.L_x_2666) ;  /* 0x0000003000007947 */ /* 0x000fea0003800000 */
.L_x_2692:
[----:B------:R-:W-:-:S04]  /*9c60*/  PRMT R4, RZ, 0x5410, R4 ;  /* 0x00005410ff047816 */ /* 0x000fc80000000004 */
[----:B------:R-:W1:Y:S02]  /*9c70*/  F2I.FTZ.U32.TRUNC.NTZ R3, R4 ;  /* 0x0000000400037305 */ /* 0x000e64000021f000 */
[----:B-1----:R1:W-:Y:S02]  /*9c80*/  STG.E [R16.64], R3 ;  /* 0x0000000310007986 */ /* 0x0023e4000c101924 */
.L_x_2666:
[----:B------:R-:W-:Y:S02]  /*9c90*/  IADD3 R19, R19, 0x80, RZ ;  /* 0x0000008013137810 */ /* 0x000fe40007ffe0ff */
.L_x_2539:
[----:B------:R-:W-:Y:S05]  /*9ca0*/  BSYNC B6 ;  /* 0x0000000000067941 */ /* 0x000fea0003800000 */
.L_x_2538:
[----:B------:R-:W-:-:S13]  /*9cb0*/  ISETP.GE.AND P0, PT, R19, c[0x0][0x160], PT ;  /* 0x0000580013007a0c */ /* 0x000fda0003f06270 */
[----:B------:R-:W-:Y:S05]  /*9cc0*/  @P0 EXIT ;  /* 0x000000000000094d */ /* 0x000fea0003800000 */
        /* <DEDUP_REMOVED lines=228> */
.L_x_2694:
        /* <DEDUP_REMOVED lines=21> */
.L_x_2698:
[----:B------:R-:W2:Y:S02]  /*ac60*/  LDG.E.U8 R4, [R4.64] ;  /* 0x0000002404047981 */ /* 0x000ea4000c1e1100 */
[----:B--2---:R-:W1:Y:S02]  /*ac70*/  I2F.U16 R0, R4 ;  /* 0x0000000400007306 */ /* 0x004e640000101000 */
[----:B-1----:R-:W-:-:S04]  /*ac80*/  F2FP.BF16.PACK_AB R0, RZ, R0 ;  /* 0x00000000ff00723e */ /* 0x002fc800000010ff */
[----:B------:R-:W-:Y:S01]  /*ac90*/  PRMT R2, R0, 0x7610, R2 ;  /* 0x0000761000027816 */ /* 0x000fe20000000002 */
[----:B------:R-:W-:Y:S05]  /*aca0*/  BRA `(.L_x_2700) ;  /* 0x00000ef000007947 */ /* 0x000fea0003800000 */
.L_x_2697:
        /* <DEDUP_REMOVED lines=11> */
.L_x_2702:
[----:B------:R-:W2:Y:S02]  /*ad60*/  LDG.E R4, [R4.64] ;  /* 0x0000002404047981 */ /* 0x000ea4000c1e1900 */
[----:B--2---:R-:W1:Y:S02]  /*ad70*/  I2F R0, R4 ;  /* 0x0000000400007306 */ /* 0x004e640000201400 */
[----:B-1----:R-:W-:-:S04]  /*ad80*/  F2FP.BF16.PACK_AB R0, RZ, R0 ;  /* 0x00000000ff00723e */ /* 0x002fc800000010ff */
[----:B------:R-:W-:Y:S01]  /*ad90*/  PRMT R2, R0, 0x7610, R2 ;  /* 0x0000761000027816 */ /* 0x000fe20000000002 */
[----:B------:R-:W-:Y:S05]  /*ada0*/  BRA `(.L_x_2700) ;  /* 0x00000df000007947 */ /* 0x000fea0003800000 */
.L_x_2701:
[----:B------:R-:W2:Y:S02]  /*adb0*/  LDG.E.U16 R4, [R4.64] ;  /* 0x0000002404047981 */ /* 0x000ea4000c1e1500 */
[----:B--2---:R-:W1:Y:S02]  /*adc0*/  I2F.S16 R0, R4 ;  /* 0x0000000400007306 */ /* 0x004e640000101400 */
[----:B-1----:R-:W-:-:S04]  /*add0*/  F2FP.BF16.PACK_AB R0, RZ, R0 ;  /* 0x00000000ff00723e */ /* 0x002fc800000010ff */
[----:B------:R-:W-:Y:S01]  /*ade0*/  PRMT R2, R0, 0x7610, R2 ;  /* 0x0000761000027816 */ /* 0x000fe20000000002 */
[----:B------:R-:W-:Y:S05]  /*adf0*/  BRA `(.L_x_2700) ;  /* 0x00000da000007947 */ /* 0x000fea0003800000 */
.L_x_2696:
        /* <DEDUP_REMOVED lines=9> */
.L_x_2704:
[----:B------:R-:W2:Y:S02]  /*ae90*/  LDG.E.U16 R0, [R4.64] ;  /* 0x0000002404007981 */ /* 0x000ea4000c1e1500 */
[----:B--2---:R-:W-:-:S05]  /*aea0*/  HADD2.F32 R0, -RZ, R0.H0_H0 ;  /* 0x20000000ff007230 */ /* 0x004fca0000004100 */
[----:B------:R-:W-:-:S04]  /*aeb0*/  F2FP.BF16.PACK_AB R0, RZ, R0 ;  /* 0x00000000ff00723e */ /* 0x000fc800000010ff */
[----:B------:R-:W-:Y:S01]  /*aec0*/  PRMT R2, R0, 0x7610, R2 ;  /* 0x0000761000027816 */ /* 0x000fe20000000002 */
[----:B------:R-:W-:Y:S05]  /*aed0*/  BRA `(.L_x_2700) ;  /* 0x00000cc000007947 */ /* 0x000fea0003800000 */
.L_x_2703:
        /* <DEDUP_REMOVED lines=9> */
.L_x_2706:
[----:B------:R-:W2:Y:S02]  /*af70*/  LDG.E.U16 R4, [R4.64] ;  /* 0x0000002404047981 */ /* 0x000ea4000c1e1500 */
[----:B--2---:R-:W-:-:S05]  /*af80*/  HADD2.F32 R0, -RZ, R4.H0_H0 ;  /* 0x20000004ff007230 */ /* 0x004fca0000004100 */
[----:B------:R-:W-:-:S04]  /*af90*/  F2FP.BF16.PACK_AB R0, RZ, R0 ;  /* 0x00000000ff00723e */ /* 0x000fc800000010ff */
[----:B------:R-:W-:Y:S01]  /*afa0*/  PRMT R2, R0, 0x7610, R2 ;  /* 0x0000761000027816 */ /* 0x000fe20000000002 */
[----:B------:R-:W-:Y:S05]  /*afb0*/  BRA `(.L_x_2700) ;  /* 0x00000be000007947 */ /* 0x000fea0003800000 */
.L_x_2705:
[----:B------:R-:W2:Y:S02]  /*afc0*/  LDG.E.64 R4, [R4.64] ;  /* 0x0000002404047981 */ /* 0x000ea4000c1e1b00 */
[----:B--2---:R-:W1:Y:S01]  /*afd0*/  F2F.F32.F64 R0, R4 ;  /* 0x0000000400007310 */ /* 0x004e620000301000 */
[----:B------:R-:W1:-:S14]  /*afe0*/  DSETP.GEU.AND P0, PT, |R4|, c[0x2][0x0], PT ;  /* 0x008000000400762a */ /* 0x000e5c0003f0e200 */
[----:B-1----:R-:W-:-:S05]  /*aff0*/  @!P0 FMUL R0, R0, 1.175494350822287508e-38 ;  /* 0x0080000000008820 */ /* 0x002fca0000400000 */
[----:B------:R-:W-:-:S04]  /*b000*/  F2FP.BF16.PACK_AB R0, RZ, R0 ;  /* 0x00000000ff00723e */ /* 0x000fc800000010ff */
[----:B------:R-:W-:Y:S01]  /*b010*/  PRMT R2, R0, 0x7610, R2 ;  /* 0x0000761000027816 */ /* 0x000fe20000000002 */
[----:B------:R-:W-:Y:S05]  /*b020*/  BRA `(.L_x_2700) ;  /* 0x00000b7000007947 */ /* 0x000fea0003800000 */
.L_x_2695:
        /* <DEDUP_REMOVED lines=14> */
.L_x_2709:
[----:B------:R-:W2:Y:S02]  /*b110*/  LDG.E.64 R4, [R4.64] ;  /* 0x0000002404047981 */ /* 0x000ea4000c1e1b00 */
[----:B--2---:R-:W1:Y:S01]  /*b120*/  F2F.F32.F64 R0, R4 ;  /* 0x0000000400007310 */ /* 0x004e620000301000 */
[----:B------:R-:W1:-:S14]  /*b130*/  DSETP.GEU.AND P0, PT, |R4|, c[0x2][0x0], PT ;  /* 0x008000000400762a */ /* 0x000e5c0003f0e200 */
[----:B-1----:R-:W-:-:S05]  /*b140*/  @!P0 FMUL R0, R0, 1.175494350822287508e-38 ;  /* 0x0080000000008820 */ /* 0x002fca0000400000 */
[----:B------:R-:W-:-:S04]  /*b150*/  F2FP.BF16.PACK_AB R0, RZ, R0 ;  /* 0x00000000ff00723e */ /* 0x000fc800000010ff */
[----:B------:R-:W-:Y:S01]  /*b160*/  PRMT R2, R0, 0x7610, R2 ;  /* 0x0000761000027816 */ /* 0x000fe20000000002 */
[----:B------:R-:W-:Y:S05]  /*b170*/  BRA `(.L_x_2700) ;  /* 0x00000a2000007947 */ /* 0x000fea0003800000 */
.L_x_2708:
        /* <DEDUP_REMOVED lines=28> */
.L_x_2711:
        /* <DEDUP_REMOVED lines=14> */
.L_x_2710:
[----:B------:R1:W5:Y:S01]  /*b420*/  LDG.E.U16 R2, [R4.64] ;  /* 0x0000002404027981 */ /* 0x000362000c1e1500 */
[----:B------:R-:W-:Y:S05]  /*b430*/  BRA `(.L_x_2700) ;  /* 0x0000076000007947 */ /* 0x000fea0003800000 */
.L_x_2707:
        /* <DEDUP_REMOVED lines=12> */
.L_x_2714:
        /* <DEDUP_REMOVED lines=21> */
.L_x_2718:
[----:B------:R-:W-:Y:S05]  /*b650*/  BSYNC B1 ;  /* 0x0000000000017941 */ /* 0x000fea0003800000 */
.L_x_2717:
[----:B------:R-:W-:Y:S01]  /*b660*/  LEA R3, R0, 0x3b800000, 0x17 ;  /* 0x3b80000000037811 */ /* 0x000fe200078eb8ff */
[----:B------:R-:W-:-:S05]  /*b670*/  IMAD.SHL.U32 R0, R2, 0x100000, RZ ;  /* 0x0010000002007824 */ /* 0x000fca00078e00ff */
[----:B------:R-:W-:Y:S02]  /*b680*/  LOP3.LUT R0, R3, R0, R4, 0xfe, !PT ;  /* 0x0000000003007212 */ /* 0x000fe400078efe04 */
.L_x_2716:
[----:B------:R-:W-:Y:S05]  /*b690*/  BSYNC B0 ;  /* 0x0000000000007941 */ /* 0x000fea0003800000 */
.L_x_2715:
[----:B------:R-:W-:-:S04]  /*b6a0*/  F2FP.BF16.PACK_AB R0, RZ, R0 ;  /* 0x00000000ff00723e */ /* 0x000fc800000010ff */
[----:B------:R-:W-:Y:S01]  /*b6b0*/  PRMT R2, R0, 0x7610, R2 ;  /* 0x0000761000027816 */ /* 0x000fe20000000002 */
[----:B------:R-:W-:Y:S05]  /*b6c0*/  BRA `(.L_x_2700) ;  /* 0x000004d000007947 */ /* 0x000fea0003800000 */
.L_x_2713:
        /* <DEDUP_REMOVED lines=21> */
.L_x_2722:
[----:B------:R-:W-:Y:S05]  /*b820*/  BSYNC B1 ;  /* 0x0000000000017941 */ /* 0x000fea0003800000 */
.L_x_2721:
[----:B------:R-:W-:Y:S01]  /*b830*/  LEA R3, R0, 0x37800000, 0x17 ;  /* 0x3780000000037811 */ /* 0x000fe200078eb8ff */
[----:B------:R-:W-:-:S05]  /*b840*/  IMAD.SHL.U32 R0, R2, 0x200000, RZ ;  /* 0x0020000002007824 */ /* 0x000fca00078e00ff */
[----:B------:R-:W-:Y:S02]  /*b850*/  LOP3.LUT R0, R3, R0, R4, 0xfe, !PT ;  /* 0x0000000003007212 */ /* 0x000fe400078efe04 */
.L_x_2720:
[----:B------:R-:W-:Y:S05]  /*b860*/  BSYNC B0 ;  /* 0x0000000000007941 */ /* 0x000fea0003800000 */
.L_x_2719:
[----:B------:R-:W-:-:S04]  /*b870*/  F2FP.BF16.PACK_AB R0, RZ, R0 ;  /* 0x00000000ff00723e */ /* 0x000fc800000010ff */
[----:B------:R-:W-:Y:S01]  /*b880*/  PRMT R2, R0, 0x7610, R2 ;  /* 0x0000761000027816 */ /* 0x000fe20000000002 */
[----:B------:R-:W-:Y:S05]  /*b890*/  BRA `(.L_x_2700) ;  /* 0x0000030000007947 */ /* 0x000fea0003800000 */
.L_x_2712:
        /* <DEDUP_REMOVED lines=14> */
.L_x_2726:
[----:B------:R-:W-:Y:S05]  /*b980*/  BSYNC B0 ;  /* 0x0000000000007941 */ /* 0x000fea0003800000 */
.L_x_2725:
[----:B------:R-:W-:-:S04]  /*b990*/  F2FP.BF16.PACK_AB R0, RZ, R0 ;  /* 0x00000000ff00723e */ /* 0x000fc800000010ff */
[----:B------:R-:W-:Y:S01]  /*b9a0*/  PRMT R2, R0, 0x7610, R2 ;  /* 0x0000761000027816 */ /* 0x000fe20000000002 */
[----:B------:R-:W-:Y:S05]  /*b9b0*/  BRA `(.L_x_2700) ;  /* 0x000001e000007947 */ /* 0x000fea0003800000 */
.L_x_2699:
        /* <DEDUP_REMOVED lines=21> */
.L_x_2724:
[----:B------:R-:W2:Y:S02]  /*bb10*/  LDG.E.64 R4, [R4.64] ;  /* 0x0000002404047981 */ /* 0x000ea4000c1e1b00 */
[----:B--2---:R-:W1:Y:S02]  /*bb20*/  I2F.U64 R0, R4 ;  /* 0x0000000400007312 */ /* 0x004e640000301000 */
[----:B-1----:R-:W-:-:S04]  /*bb30*/  F2FP.BF16.PACK_AB R0, RZ, R0 ;  /* 0x00000000ff00723e */ /* 0x002fc800000010ff */
[----:B------:R-:W-:Y:S01]  /*bb40*/  PRMT R2, R0, 0x7610, R2 ;  /* 0x0000761000027816 */ /* 0x000fe20000000002 */
[----:B------:R-:W-:Y:S05]  /*bb50*/  BRA `(.L_x_2700) ;  /* 0x0000004000007947 */ /* 0x000fea0003800000 */
.L_x_2723:
[----:B------:R-:W2:Y:S02]  /*bb60*/  LDG.E R4, [R4.64] ;  /* 0x0000002404047981 */ /* 0x000ea4000c1e1900 */
[----:B--2---:R-:W1:Y:S02]  /*bb70*/  I2F.U32 R0, R4 ;  /* 0x0000000400007306 */ /* 0x004e640000201000 */
[----:B-1----:R-:W-:-:S04]  /*bb80*/  F2FP.BF16.PACK_AB R0, RZ, R0 ;  /* 0x00000000ff00723e */ /* 0x002fc800000010ff */
[----:B------:R-:W-:-:S04]  /*bb90*/  PRMT R2, R0, 0x7610, R2 ;  /* 0x0000761000027816 */ /* 0x000fc80000000002 */
.L_x_2700:
[----:B-----5:R-:W-:Y:S01]  /*bba0*/  PRMT R3, RZ, 0x5410, R2 ;  /* 0x00005410ff037816 */ /* 0x020fe20000000002 */
[----:B------:R-:W-:Y:S01]  /*bbb0*/  ULDC.U16 UR4, c[0x0][0x372] ;  /* 0x0000dc8000047ab9 */ /* 0x000fe20000000400 */
[----:B------:R-:W-:Y:S01]  /*bbc0*/  BSSY B0, `(.L_x_2727) ;  /* 0x0000064000007945 */ /* 0x000fe20003800000 */
[----:B------:R-:W-:Y:S01]  /*bbd0*/  IMAD.U32 R0, RZ, RZ, UR4 ;  /* 0x00000004ff007e24 */ /* 0x000fe2000f8e00ff */
[----:B------:R-:W-:-:S04]  /*bbe0*/  FSETP.NEU.FTZ.AND P0, PT, R3, RZ, PT ;  /* 0x000000ff0300720b */ /* 0x000fc80003f1d000 */
[----:B------:R-:W-:-:S09]  /*bbf0*/  PRMT R0, RZ, 0x5410, R0 ;  /* 0x00005410ff007816 */ /* 0x000fd20000000000 */
        /* <DEDUP_REMOVED lines=31> */
.L_x_2734:
[----:B------:R-:W-:Y:S01]  /*bdf0*/  FSETP.GEU.FTZ.AND P0, PT, R8, -R7, PT ;  /* 0x800000070800720b */ /* 0x000fe20003f1e000 */
[----:B------:R-:W-:-:S12]  /*be00*/  FADD.FTZ R4, R4, -1 ;  /* 0xbf80000004047421 */ /* 0x000fd80000010000 */
[----:B------:R-:W-:Y:S02]  /*be10*/  @!P0 FADD.FTZ R4, R4, -1 ;  /* 0xbf80000004048421 */ /* 0x000fe40000010000 */
.L_x_2733:
[----:B------:R-:W-:Y:S05]  /*be20*/  BSYNC B2 ;  /* 0x0000000000027941 */ /* 0x000fea0003800000 */
.L_x_2732:
[----:B------:R-:W-:Y:S01]  /*be30*/  FFMA.FTZ R5, -R7, R4, R5 ;  /* 0x0000000407057223 */ /* 0x000fe20000010105 */
[----:B------:R-:W-:Y:S05]  /*be40*/  BRA `(.L_x_2730) ;  /* 0x000001f000007947 */ /* 0x000fea0003800000 */
.L_x_2731:
        /* <DEDUP_REMOVED lines=15> */
.L_x_2737:
        /* <DEDUP_REMOVED lines=13> */
.L_x_2736:
[----:B------:R-:W-:Y:S05]  /*c010*/  BSYNC B2 ;  /* 0x0000000000027941 */ /* 0x000fea0003800000 */
.L_x_2735:
[----:B------:R-:W-:-:S04]  /*c020*/  FMUL.FTZ R3, R3, 1.1920928955078125e-07 ;  /* 0x3400000003037820 */ /* 0x000fc80000410000 */
[----:B------:R-:W-:Y:S02]  /*c030*/  FMUL.FTZ R5, R8, R3 ;  /* 0x0000000308057220 */ /* 0x000fe40000410000 */
.L_x_2730:
[----:B------:R-:W-:Y:S05]  /*c040*/  BSYNC B1 ;  /* 0x0000000000017941 */ /* 0x000fea0003800000 */
.L_x_2729:
        /* <DEDUP_REMOVED lines=27> */
.L_x_2728:
[----:B------:R-:W-:Y:S05]  /*c200*/  BSYNC B0 ;  /* 0x0000000000007941 */ /* 0x000fea0003800000 */
.L_x_2727:
        /* <DEDUP_REMOVED lines=16> */
.L_x_2741:
[----:B------:R-:W-:-:S06]  /*c310*/  PRMT R3, RZ, 0x5410, R4 ;  /* 0x00005410ff037816 */ /* 0x000fcc0000000004 */
[----:B------:R-:W1:Y:S02]  /*c320*/  F2I.S64.TRUNC R2, R3 ;  /* 0x0000000300027311 */ /* 0x000e64000020d900 */
[----:B-1----:R-:W-:Y:S01]  /*c330*/  STG.E.U8 [R16.64], R2 ;  /* 0x0000000210007986 */ /* 0x002fe2000c101124 */
[----:B------:R-:W-:Y:S05]  /*c340*/  EXIT ;  /* 0x000000000000794d */ /* 0x000fea0003800000 */
.L_x_2740:
        /* <DEDUP_REMOVED lines=10> */
.L_x_2744:
[----:B------:R-:W-:-:S04]  /*c3f0*/  PRMT R4, RZ, 0x5410, R4 ;  /* 0x00005410ff047816 */ /* 0x000fc80000000004 */
[----:B------:R-:W1:Y:S02]  /*c400*/  F2I.FTZ.TRUNC.NTZ R3, R4 ;  /* 0x0000000400037305 */ /* 0x000e64000021f100 */
[----:B-1----:R-:W-:Y:S01]  /*c410*/  STG.E [R16.64], R3 ;  /* 0x0000000310007986 */ /* 0x002fe2000c101924 */
[----:B------:R-:W-:Y:S05]  /*c420*/  EXIT ;  /* 0x000000000000794d */ /* 0x000fea0003800000 */
.L_x_2743:
[----:B------:R-:W-:-:S04]  /*c430*/  PRMT R4, RZ, 0x5410, R4 ;  /* 0x00005410ff047816 */ /* 0x000fc80000000004 */
[----:B------:R-:W1:Y:S02]  /*c440*/  F2I.FTZ.TRUNC.NTZ R3, R4 ;  /* 0x0000000400037305 */ /* 0x000e64000021f100 */
[----:B-1----:R-:W-:Y:S01]  /*c450*/  STG.E.U16 [R16.64], R3 ;  /* 0x0000000310007986 */ /* 0x002fe2000c101524 */
[----:B------:R-:W-:Y:S05]  /*c460*/  EXIT ;  /* 0x000000000000794d */ /* 0x000fea0003800000 */
.L_x_2739:
        /* <DEDUP_REMOVED lines=9> */
.L_x_2746:
[----:B------:R-:W-:-:S04]  /*c500*/  PRMT R0, RZ, 0x5410, R4 ;  /* 0x00005410ff007816 */ /* 0x000fc80000000004 */
[----:B------:R-:W-:-:S05]  /*c510*/  F2FP.PACK_AB R0, RZ, R0 ;  /* 0x00000000ff00723e */ /* 0x000fca00000000ff */
[----:B------:R-:W-:Y:S01]  /*c520*/  STG.E.U16 [R16.64], R0 ;  /* 0x0000000010007986 */ /* 0x000fe2000c101524 */
[----:B------:R-:W-:Y:S05]  /*c530*/  EXIT ;  /* 0x000000000000794d */ /* 0x000fea0003800000 */
.L_x_2745:
        /* <DEDUP_REMOVED lines=10> */
.L_x_2748:
[----:B------:R-:W-:-:S04]  /*c5e0*/  PRMT R4, RZ, 0x5410, R4 ;  /* 0x00005410ff047816 */ /* 0x000fc80000000004 */
[----:B------:R-:W-:-:S04]  /*c5f0*/  F2FP.PACK_AB R3, RZ, R4 ;  /* 0x00000004ff03723e */ /* 0x000fc800000000ff */
[----:B------:R-:W-:-:S05]  /*c600*/  PRMT R3, R3, 0x5410, RZ ;  /* 0x0000541003037816 */ /* 0x000fca00000000ff */
[----:B------:R-:W-:Y:S01]  /*c610*/  STG.E [R16.64], R3 ;  /* 0x0000000310007986 */ /* 0x000fe2000c101924 */
[----:B------:R-:W-:Y:S05]  /*c620*/  EXIT ;  /* 0x000000000000794d */ /* 0x000fea0003800000 */
.L_x_2747:
[----:B------:R-:W-:-:S05]  /*c630*/  PRMT R2, RZ, 0x5410, R4 ;  /* 0x00005410ff027816 */ /* 0x000fca0000000004 */
[----:B------:R-:W-:-:S06]  /*c640*/  FMUL.FTZ R2, R2, 1 ;  /* 0x3f80000002027820 */ /* 0x000fcc0000410000 */
[----:B------:R-:W1:Y:S02]  /*c650*/  F2F.F64.F32 R2, R2 ;  /* 0x0000000200027310 */ /* 0x000e640000201800 */
[----:B-1----:R-:W-:Y:S01]  /*c660*/  STG.E.64 [R16.64], R2 ;  /* 0x0000000210007986 */ /* 0x002fe2000c101b24 */
[----:B------:R-:W-:Y:S05]  /*c670*/  EXIT ;  /* 0x000000000000794d */ /* 0x000fea0003800000 */
.L_x_2738:
        /* <DEDUP_REMOVED lines=13> */
.L_x_2751:
[----:B------:R-:W-:Y:S01]  /*c750*/  PRMT R4, RZ, 0x5410, R4 ;  /* 0x00005410ff047816 */ /* 0x000fe20000000004 */
[----:B------:R-:W-:-:S04]  /*c760*/  CS2R R6, SRZ ;  /* 0x0000000000067805 */ /* 0x000fc8000001ff00 */
[----:B------:R-:W-:-:S06]  /*c770*/  FMUL.FTZ R4, R4, 1 ;  /* 0x3f80000004047820 */ /* 0x000fcc0000410000 */
[----:B------:R-:W1:Y:S02]  /*c780*/  F2F.F64.F32 R4, R4 ;  /* 0x0000000400047310 */ /* 0x000e640000201800 */
[----:B-1----:R-:W-:Y:S01]  /*c790*/  STG.E.128 [R16.64], R4 ;  /* 0x0000000410007986 */ /* 0x002fe2000c101d24 */
[----:B------:R-:W-:Y:S05]  /*c7a0*/  EXIT ;  /* 0x000000000000794d */ /* 0x000fea0003800000 */
.L_x_2750:
        /* <DEDUP_REMOVED lines=21> */
.L_x_2755:
[----:B------:R-:W-:Y:S05]  /*c900*/  BSYNC B0 ;  /* 0x0000000000007941 */ /* 0x000fea0003800000 */
.L_x_2754:
[----:B------:R-:W-:-:S05]  /*c910*/  LOP3.LUT R3, R0, R3, RZ, 0xfc, !PT ;  /* 0x0000000300037212 */ /* 0x000fca00078efcff */
[----:B------:R-:W-:Y:S01]  /*c920*/  STG.E.U8 [R16.64], R3 ;  /* 0x0000000310007986 */ /* 0x000fe2000c101124 */
[----:B------:R-:W-:Y:S05]  /*c930*/  EXIT ;  /* 0x000000000000794d */ /* 0x000fea0003800000 */
.L_x_2753:
        /* <DEDUP_REMOVED lines=13> */
.L_x_2757:
[----:B------:R-:W-:Y:S01]  /*ca10*/  IMAD.MOV.U32 R0, RZ, RZ, 0x7f ;  /* 0x0000007fff007424 */ /* 0x000fe200078e00ff */
[----:B------:R-:W-:-:S04]  /*ca20*/  ISETP.GT.U32.AND P0, PT, R2, 0x7f800000, PT ;  /* 0x7f8000000200780c */ /* 0x000fc80003f04070 */
[----:B------:R-:W-:-:S04]  /*ca30*/  SEL R0, R0, 0x7c, P0 ;  /* 0x0000007c00007807 */ /* 0x000fc80000000000 */
.L_x_2758:
[----:B------:R-:W-:Y:S05]  /*ca40*/  BSYNC B0 ;  /* 0x0000000000007941 */ /* 0x000fea0003800000 */
.L_x_2756:
[----:B------:R-:W-:-:S04]  /*ca50*/  LOP3.LUT R2, R3, 0x80000000, RZ, 0xc0, !PT ;  /* 0x8000000003027812 */ /* 0x000fc800078ec0ff */
[----:B------:R-:W-:-:S04]  /*ca60*/  SHF.R.U32.HI R3, RZ, 0x18, R2 ;  /* 0x00000018ff037819 */ /* 0x000fc80000011602 */
[----:B------:R-:W-:-:S05]  /*ca70*/  LOP3.LUT R3, R0, R3, RZ, 0xfc, !PT ;  /* 0x0000000300037212 */ /* 0x000fca00078efcff */
[----:B------:R-:W-:Y:S01]  /*ca80*/  STG.E.U8 [R16.64], R3 ;  /* 0x0000000310007986 */ /* 0x000fe2000c101124 */
[----:B------:R-:W-:Y:S05]  /*ca90*/  EXIT ;  /* 0x000000000000794d */ /* 0x000fea0003800000 */
.L_x_2752:
[----:B------:R-:W-:Y:S01]  /*caa0*/  STG.E.U16 [R16.64], R4 ;  /* 0x0000000410007986 */ /* 0x000fe2000c101524 */
[----:B------:R-:W-:Y:S05]  /*cab0*/  EXIT ;  /* 0x000000000000794d */ /* 0x000fea0003800000 */
.L_x_2749:
        /* <DEDUP_REMOVED lines=12> */
.L_x_2761:
        /* <DEDUP_REMOVED lines=17> */
.L_x_2764:
[----:B------:R-:W-:-:S04]  /*cc90*/  LOP3.LUT R2, R3, 0x80000000, RZ, 0xc0, !PT ;  /* 0x8000000003027812 */ /* 0x000fc800078ec0ff */
[----:B------:R-:W-:-:S04]  /*cca0*/  SHF.R.U32.HI R3, RZ, 0x18, R2 ;  /* 0x00000018ff037819 */ /* 0x000fc80000011602 */
[----:B------:R-:W-:-:S04]  /*ccb0*/  LOP3.LUT R0, R0, R3, RZ, 0xfc, !PT ;  /* 0x0000000300007212 */ /* 0x000fc800078efcff */
[----:B------:R-:W-:Y:S02]  /*ccc0*/  PRMT R8, R0, 0x7610, R8 ;  /* 0x0000761000087816 */ /* 0x000fe40000000008 */
.L_x_2763:
[----:B------:R-:W-:Y:S05]  /*ccd0*/  BSYNC B0 ;  /* 0x0000000000007941 */ /* 0x000fea0003800000 */
.L_x_2762:
[----:B------:R-:W-:Y:S01]  /*cce0*/  STG.E.U8 [R16.64], R8 ;  /* 0x0000000810007986 */ /* 0x000fe2000c101124 */
[----:B------:R-:W-:Y:S05]  /*ccf0*/  EXIT ;  /* 0x000000000000794d */ /* 0x000fea0003800000 */
.L_x_2760:
        /* <DEDUP_REMOVED lines=17> */
.L_x_2767:
[----:B------:R-:W-:-:S04]  /*ce10*/  LOP3.LUT R2, R3, 0x80000000, RZ, 0xc0, !PT ;  /* 0x8000000003027812 */ /* 0x000fc800078ec0ff */
[----:B------:R-:W-:-:S04]  /*ce20*/  SHF.R.U32.HI R3, RZ, 0x18, R2 ;  /* 0x00000018ff037819 */ /* 0x000fc80000011602 */
[----:B------:R-:W-:-:S04]  /*ce30*/  LOP3.LUT R0, R0, R3, RZ, 0xfc, !PT ;  /* 0x0000000300007212 */ /* 0x000fc800078efcff */
[----:B------:R-:W-:Y:S02]  /*ce40*/  PRMT R8, R0, 0x7610, R8 ;  /* 0x0000761000087816 */ /* 0x000fe40000000008 */
.L_x_2766:
[----:B------:R-:W-:Y:S05]  /*ce50*/  BSYNC B0 ;  /* 0x0000000000007941 */ /* 0x000fea0003800000 */
.L_x_2765:
[----:B------:R-:W-:Y:S01]  /*ce60*/  STG.E.U8 [R16.64], R8 ;  /* 0x0000000810007986 */ /* 0x000fe2000c101124 */
[----:B------:R-:W-:Y:S05]  /*ce70*/  EXIT ;  /* 0x000000000000794d */ /* 0x000fea0003800000 */
.L_x_2759:
        /* <DEDUP_REMOVED lines=22> */
.L_x_2742:
        /* <DEDUP_REMOVED lines=20> */
.L_x_2769:
[----:B------:R-:W-:-:S06]  /*d120*/  PRMT R2, RZ, 0x5410, R4 ;  /* 0x00005410ff027816 */ /* 0x000fcc0000000004 */
[----:B------:R-:W1:Y:S02]  /*d130*/  F2I.U64.TRUNC R2, R2 ;  /* 0x0000000200027311 */ /* 0x000e64000020d800 */
[----:B-1----:R-:W-:Y:S01]  /*d140*/  STG.E.64 [R16.64], R2 ;  /* 0x0000000210007986 */ /* 0x002fe2000c101b24 */
[----:B------:R-:W-:Y:S05]  /*d150*/  EXIT ;  /* 0x000000000000794d */ /* 0x000fea0003800000 */
.L_x_2768:
[----:B------:R-:W-:-:S04]  /*d160*/  PRMT R4, RZ, 0x5410, R4 ;  /* 0x00005410ff047816 */ /* 0x000fc80000000004 */
[----:B------:R-:W1:Y:S02]  /*d170*/  F2I.FTZ.U32.TRUNC.NTZ R3, R4 ;  /* 0x0000000400037305 */ /* 0x000e64000021f000 */
[----:B-1----:R-:W-:Y:S01]  /*d180*/  STG.E [R16.64], R3 ;  /* 0x0000000310007986 */ /* 0x002fe2000c101924 */
[----:B------:R-:W-:Y:S05]  /*d190*/  EXIT ;  /* 0x000000000000794d */ /* 0x000fea0003800000 */
.L_x_2770:
        /* <DEDUP_REMOVED lines=14> */
.L_x_32556:


//--------------------- .text._ZN2at6native27unrolled_elementwise_kernelINS0_13AUnaryFunctorIN3c108BFloat16ES4_S4_ZZZNS0_15binary_internal21div_floor_kernel_cudaERNS_18TensorIteratorBaseEENKUlvE1_clEvENKUlvE2_clEvEUlS4_S4_E_EESt5arrayIPcLm2EELi4E23TrivialOffsetCalculatorILi1EjESG_NS0_6memory12LoadWithCastILi1EEENSH_13StoreWithCastILi1EEEEEviT_T0_T2_T3_T4_T5_ --------------------------
	.section	.text._ZN2at6native27unrolled_elementwise_kernelINS0_13AUnaryFunctorIN3c108BFloat16ES4_S4_ZZZNS0_15binary_internal21div_floor_kernel_cudaERNS_18TensorIteratorBaseEENKUlvE1_clEvENKUlvE2_clEvEUlS4_S4_E_EESt5arrayIPcLm2EELi4E23TrivialOffsetCalculatorILi1EjESG_NS0_6memory12LoadWithCastILi1EEENSH_13StoreWithCastILi1EEEEEviT_T0_T2_T3_T4_T5_,"ax",@progbits
	.sectioninfo	@"SHI_REGISTERS=28"
	.align	128
        .global         _ZN2at6native27unrolled_elementwise_kernelINS0_13AUnaryFunctorIN3c108BFloat16ES4_S4_ZZZNS0_15binary_internal21div_floor_kernel_cudaERNS_18TensorIteratorBaseEENKUlvE1_clEvENKUlvE2_clEvEUlS4_S4_E_EESt5arrayIPcLm2EELi4E23TrivialOffsetCalculatorILi1EjESG_NS0_6memory12LoadWithCastILi1EEENSH_13StoreWithCastILi1EEEEEviT_T0_T2_T3_T4_T5_
        .type           _ZN2at6native27unrolled_elementwise_kernelINS0_13AUnaryFunctorIN3c108BFloat16ES4_S4_ZZZNS0_15binary_internal21div_floor_kernel_cudaERNS_18TensorIteratorBaseEENKUlvE1_clEvENKUlvE2_clEvEUlS4_S4_E_EESt5arrayIPcLm2EELi4E23TrivialOffsetCalculatorILi1EjESG_NS0_6memory12LoadWithCastILi1EEENSH_13StoreWithCastILi1EEEEEviT_T0_T2_T3_T4_T5_,@function
        .size           _ZN2at6native27unrolled_elementwise_kernelINS0_13AUnaryFunctorIN3c108BFloat16ES4_S4_ZZZNS0_15binary_internal21div_floor_kernel_cudaERNS_18TensorIteratorBaseEENKUlvE1_clEvENKUlvE2_clEvEUlS4_S4_E_EESt5arrayIPcLm2EELi4E23TrivialOffsetCalculatorILi1EjESG_NS0_6memory12LoadWithCastILi1EEENSH_13StoreWithCastILi1EEEEEviT_T0_T2_T3_T4_T5_,(.L_x_32557 - _ZN2at6native27unrolled_elementwise_kernelINS0_13AUnaryFunctorIN3c108BFloat16ES4_S4_ZZZNS0_15binary_internal21div_floor_kernel_cudaERNS_18TensorIteratorBaseEENKUlvE1_clEvENKUlvE2_clEvEUlS4_S4_E_EESt5arrayIPcLm2EELi4E23TrivialOffsetCalculatorILi1EjESG_NS0_6memory12LoadWithCastILi1EEENSH_13StoreWithCastILi1EEEEEviT_T0_T2_T3_T4_T5_)
        .other          _ZN2at6native27unrolled_elementwise_kernelINS0_13AUnaryFunctorIN3c108BFloat16ES4_S4_ZZZNS0_15binary_internal21div_floor_kernel_cudaERNS_18TensorIteratorBaseEENKUlvE1_clEvENKUlvE2_clEvEUlS4_S4_E_EESt5arrayIPcLm2EELi4E23TrivialOffsetCalculatorILi1EjESG_NS0_6memory12LoadWithCastILi1EEENSH_13StoreWithCastILi1EEEEEviT_T0_T2_T3_T4_T5_,@"STO_CUDA_ENTRY STV_DEFAULT"
_ZN2at6native27unrolled_elementwise_kernelINS0_13AUnaryFunctorIN3c108BFloat16ES4_S4_ZZZNS0_15binary_internal21div_floor_kernel_cudaERNS_18TensorIteratorBaseEENKUlvE1_clEvENKUlvE2_clEvEUlS4_S4_E_EESt5arrayIPcLm2EELi4E23TrivialOffsetCalculatorILi1EjESG_NS0_6memory12LoadWithCastILi1EEENSH_13StoreWithCastILi1EEEEEviT_T0_T2_T3_T4_T5_:
.text._ZN2at6native27unrolled_elementwise_kernelINS0_13AUnaryFunctorIN3c108BFloat16ES4_S4_ZZZNS0_15binary_internal21div_floor_kernel_cudaERNS_18TensorIteratorBaseEENKUlvE1_clEvENKUlvE2_clEvEUlS4_S4_E_EESt5arrayIPcLm2EELi4E23TrivialOffsetCalculatorILi1EjESG_NS0_6memory12LoadWithCastILi1EEENSH_13StoreWithCastILi1EEEEEviT_T0_T2_T3_T4_T5_:
        /* <DEDUP_REMOVED lines=34> */
.L_x_2776:
[----:B------:R-:W2:Y:S02]  /*0220*/  LDG.E.U8 R2, [R2.64] ;  /* 0x0000002402027981 */ /* 0x000ea4000c1e1100 */
[----:B--2---:R-:W0:Y:S02]  /*0230*/  I2F.U16 R0, R2 ;  /* 0x0000000200007306 */ /* 0x004e240000101000 */
[----:B0-----:R-:W-:-:S04]  /*0240*/  F2FP.BF16.PACK_AB R0, RZ, R0 ;  /* 0x00000000ff00723e */ /* 0x001fc800000010ff */
[----:B------:R-:W-:Y:S01]  /*0250*/  PRMT R23, R0, 0x7610, R23 ;  /* 0x0000761000177816 */ /* 0x000fe20000000017 */
[----:B------:R-:W-:Y:S05]  /*0260*/  BRA `(.L_x_2778) ;  /* 0x00000f0000007947 */ /* 0x000fea0003800000 */
.L_x_2775:
        /* <DEDUP_REMOVED lines=11> */
.L_x_2780:
[----:B------:R-:W2:Y:S02]  /*0320*/  LDG.E R2, [R2.64] ;  /* 0x0000002402027981 */ /* 0x000ea4000c1e1900 */
[----:B--2---:R-:W0:Y:S02]  /*0330*/  I2F R0, R2 ;  /* 0x0000000200007306 */ /* 0x004e240000201400 */
[----:B0-----:R-:W-:-:S04]  /*0340*/  F2FP.BF16.PACK_AB R0, RZ, R0 ;  /* 0x00000000ff00723e */ /* 0x001fc800000010ff */
[----:B------:R-:W-:Y:S01]  /*0350*/  PRMT R23, R0, 0x7610, R23 ;  /* 0x0000761000177816 */ /* 0x000fe20000000017 */
[----:B------:R-:W-:Y:S05]  /*0360*/  BRA `(.L_x_2778) ;  /* 0x00000e0000007947 */ /* 0x000fea0003800000 */
.L_x_2779:
[----:B------:R-:W2:Y:S02]  /*0370*/  LDG.E.U16 R2, [R2.64] ;  /* 0x0000002402027981 */ /* 0x000ea4000c1e1500 */
[----:B--2---:R-:W0:Y:S02]  /*0380*/  I2F.S16 R0, R2 ;  /* 0x0000000200007306 */ /* 0x004e240000101400 */
[----:B0-----:R-:W-:-:S04]  /*0390*/  F2FP.BF16.PACK_AB R0, RZ, R0 ;  /* 0x00000000ff00723e */ /* 0x001fc800000010ff */
[----:B------:R-:W-:Y:S01]  /*03a0*/  PRMT R23, R0, 0x7610, R23 ;  /* 0x0000761000177816 */ /* 0x000fe20000000017 */
[----:B------:R-:W-:Y:S05]  /*03b0*/  BRA `(.L_x_2778) ;  /* 0x00000db000007947 */ /* 0x000fea0003800000 */
.L_x_2774:
        /* <DEDUP_REMOVED lines=9> */
.L_x_2782:
[----:B------:R-:W2:Y:S02]  /*0450*/  LDG.E.U16 R0, [R2.64] ;  /* 0x0000002402007981 */ /* 0x000ea4000c1e1500 */
[----:B--2---:R-:W-:-:S05]  /*0460*/  HADD2.F32 R0, -RZ, R0.H0_H0 ;  /* 0x20000000ff007230 */ /* 0x004fca0000004100 */
[----:B------:R-:W-:-:S04]  /*0470*/  F2FP.BF16.PACK_AB R0, RZ, R0 ;  /* 0x00000000ff00723e */ /* 0x000fc800000010ff */
[----:B------:R-:W-:Y:S01]  /*0480*/  PRMT R23, R0, 0x7610, R23 ;  /* 0x0000761000177816 */ /* 0x000fe20000000017 */
[----:B------:R-:W-:Y:S05]  /*0490*/  BRA `(.L_x_2778) ;  /* 0x00000cd000007947 */ /* 0x000fea0003800000 */
.L_x_2781:
        /* <DEDUP_REMOVED lines=9> */
.L_x_2784:
[----:B------:R-:W2:Y:S02]  /*0530*/  LDG.E.U16 R2, [R2.64] ;  /* 0x0000002402027981 */ /* 0x000ea4000c1e1500 */
[----:B--2---:R-:W-:-:S05]  /*0540*/  HADD2.F32 R0, -RZ, R2.H0_H0 ;  /* 0x20000002ff007230 */ /* 0x004fca0000004100 */
[----:B------:R-:W-:-:S04]  /*0550*/  F2FP.BF16.PACK_AB R0, RZ, R0 ;  /* 0x00000000ff00723e */ /* 0x000fc800000010ff */
[----:B------:R-:W-:Y:S01]  /*0560*/  PRMT R23, R0, 0x7610, R23 ;  /* 0x0000761000177816 */ /* 0x000fe20000000017 */
[----:B------:R-:W-:Y:S05]  /*0570*/  BRA `(.L_x_2778) ;  /* 0x00000bf000007947 */ /* 0x000fea0003800000 */
.L_x_2783:
[----:B------:R-:W2:Y:S02]  /*0580*/  LDG.E.64 R2, [R2.64] ;  /* 0x0000002402027981 */ /* 0x000ea4000c1e1b00 */
[----:B--2---:R-:W0:Y:S01]  /*0590*/  F2F.F32.F64 R0, R2 ;  /* 0x0000000200007310 */ /* 0x004e220000301000 */
[----:B------:R-:W0:-:S14]  /*05a0*/  DSETP.GEU.AND P0, PT, |R2|, c[0x2][0x0], PT ;  /* 0x008000000200762a */ /* 0x000e1c0003f0e200 */
[----:B0-----:R-:W-:-:S05]  /*05b0*/  @!P0 FMUL R0, R0, 1.175494350822287508e-38 ;  /* 0x0080000000008820 */ /* 0x001fca0000400000 */
[----:B------:R-:W-:-:S04]  /*05c0*/  F2FP.BF16.PACK_AB R0, RZ, R0 ;  /* 0x00000000ff00723e */ /* 0x000fc800000010ff */
[----:B------:R-:W-:Y:S01]  /*05d0*/  PRMT R23, R0, 0x7610, R23 ;  /* 0x0000761000177816 */ /* 0x000fe20000000017 */
[----:B------:R-:W-:Y:S05]  /*05e0*/  BRA `(.L_x_2778) ;  /* 0x00000b8000007947 */ /* 0x000fea0003800000 */
.L_x_2773:
        /* <DEDUP_REMOVED lines=14> */
.L_x_2787:
[----:B------:R-:W2:Y:S02]  /*06d0*/  LDG.E.64 R2, [R2.64] ;  /* 0x0000002402027981 */ /* 0x000ea4000c1e1b00 */
[----:B--2---:R-:W0:Y:S01]  /*06e0*/  F2F.F32.F64 R0, R2 ;  /* 0x0000000200007310 */ /* 0x004e220000301000 */
[----:B------:R-:W0:-:S14]  /*06f0*/  DSETP.GEU.AND P0, PT, |R2|, c[0x2][0x0], PT ;  /* 0x008000000200762a */ /* 0x000e1c0003f0e200 */
[----:B0-----:R-:W-:-:S05]  /*0700*/  @!P0 FMUL R0, R0, 1.175494350822287508e-38 ;  /* 0x0080000000008820 */ /* 0x001fca0000400000 */
[----:B------:R-:W-:-:S04]  /*0710*/  F2FP.BF16.PACK_AB R0, RZ, R0 ;  /* 0x00000000ff00723e */ /* 0x000fc800000010ff */
[----:B------:R-:W-:Y:S01]  /*0720*/  PRMT R23, R0, 0x7610, R23 ;  /* 0x0000761000177816 */ /* 0x000fe20000000017 */
[----:B------:R-:W-:Y:S05]  /*0730*/  BRA `(.L_x_2778) ;  /* 0x00000a3000007947 */ /* 0x000fea0003800000 */
.L_x_2786:
        /* <DEDUP_REMOVED lines=28> */
.L_x_2789:
        /* <DEDUP_REMOVED lines=15> */
.L_x_2788:
[----:B------:R0:W5:Y:S01]  /*09f0*/  LDG.E.U16 R23, [R2.64] ;  /* 0x0000002402177981 */ /* 0x000162000c1e1500 */
[----:B------:R-:W-:Y:S05]  /*0a00*/  BRA `(.L_x_2778) ;  /* 0x0000076000007947 */ /* 0x000fea0003800000 */
.L_x_2785:
        /* <DEDUP_REMOVED lines=12> */
.L_x_2792:
        /* <DEDUP_REMOVED lines=21> */
.L_x_2796:
[----:B------:R-:W-:Y:S05]  /*0c20*/  BSYNC B1 ;  /* 0x0000000000017941 */ /* 0x000fea0003800000 */
.L_x_2795:
[----:B------:R-:W-:Y:S01]  /*0c30*/  LEA R3, R0, 0x3b800000, 0x17 ;  /* 0x3b80000000037811 */ /* 0x000fe200078eb8ff */
[----:B------:R-:W-:-:S05]  /*0c40*/  IMAD.SHL.U32 R0, R2, 0x100000, RZ ;  /* 0x0010000002007824 */ /* 0x000fca00078e00ff */
[----:B------:R-:W-:Y:S02]  /*0c50*/  LOP3.LUT R0, R3, R0, R4, 0xfe, !PT ;  /* 0x0000000003007212 */ /* 0x000fe400078efe04 */
.L_x_2794:
[----:B------:R-:W-:Y:S05]  /*0c60*/  BSYNC B0 ;  /* 0x0000000000007941 */ /* 0x000fea0003800000 */
.L_x_2793:
[----:B------:R-:W-:-:S04]  /*0c70*/  F2FP.BF16.PACK_AB R0, RZ, R0 ;  /* 0x00000000ff00723e */ /* 0x000fc800000010ff */
[----:B------:R-:W-:Y:S01]  /*0c80*/  PRMT R23, R0, 0x7610, R23 ;  /* 0x0000761000177816 */ /* 0x000fe20000000017 */
[----:B------:R-:W-:Y:S05]  /*0c90*/  BRA `(.L_x_2778) ;  /* 0x000004d000007947 */ /* 0x000fea0003800000 */
.L_x_2791:
        /* <DEDUP_REMOVED lines=21> */
.L_x_2800:
[----:B------:R-:W-:Y:S05]  /*0df0*/  BSYNC B1 ;  /* 0x0000000000017941 */ /* 0x000fea0003800000 */
.L_x_2799:
[----:B------:R-:W-:Y:S01]  /*0e00*/  LEA R3, R0, 0x37800000, 0x17 ;  /* 0x3780000000037811 */ /* 0x000fe200078eb8ff */
[----:B------:R-:W-:-:S05]  /*0e10*/  IMAD.SHL.U32 R0, R2, 0x200000, RZ ;  /* 0x0020000002007824 */ /* 0x000fca00078e00ff */
[----:B------:R-:W-:Y:S02]  /*0e20*/  LOP3.LUT R0, R3, R0, R4, 0xfe, !PT ;  /* 0x0000000003007212 */ /* 0x000fe400078efe04 */
.L_x_2798:
[----:B------:R-:W-:Y:S05]  /*0e30*/  BSYNC B0 ;  /* 0x0000000000007941 */ /* 0x000fea0003800000 */
.L_x_2797:
[----:B------:R-:W-:-:S04]  /*0e40*/  F2FP.BF16.PACK_AB R0, RZ, R0 ;  /* 0x00000000ff00723e */ /* 0x000fc800000010ff */
[----:B------:R-:W-:Y:S01]  /*0e50*/  PRMT R23, R0, 0x7610, R23 ;  /* 0x0000761000177816 */ /* 0x000fe20000000017 */
[----:B------:R-:W-:Y:S05]  /*0e60*/  BRA `(.L_x_2778) ;  /* 0x0000030000007947 */ /* 0x000fea0003800000 */
.L_x_2790:
        /* <DEDUP_REMOVED lines=14> */
.L_x_2804:
[----:B------:R-:W-:Y:S05]  /*0f50*/  BSYNC B0 ;  /* 0x0000000000007941 */ /* 0x000fea0003800000 */
.L_x_2803:
[----:B------:R-:W-:-:S04]  /*0f60*/  F2FP.BF16.PACK_AB R0, RZ, R0 ;  /* 0x00000000ff00723e */ /* 0x000fc800000010ff */
[----:B------:R-:W-:Y:S01]  /*0f70*/  PRMT R23, R0, 0x7610, R23 ;  /* 0x0000761000177816 */ /* 0x000fe20000000017 */
[----:B------:R-:W-:Y:S05]  /*0f80*/  BRA `(.L_x_2778) ;  /* 0x000001e000007947 */ /* 0x000fea0003800000 */
.L_x_2777:
        /* <DEDUP_REMOVED lines=21> */
.L_x_2802:
[----:B------:R-:W2:Y:S02]  /*10e0*/  LDG.E.64 R2, [R2.64] ;  /* 0x0000002402027981 */ /* 0x000ea4000c1e1b00 */
[----:B--2---:R-:W0:Y:S02]  /*10f0*/  I2F.U64 R0, R2 ;  /* 0x0000000200007312 */ /* 0x004e240000301000 */
[----:B0-----:R-:W-:-:S04]  /*1100*/  F2FP.BF16.PACK_AB R0, RZ, R0 ;  /* 0x00000000ff00723e */ /* 0x001fc800000010ff */
[----:B------:R-:W-:Y:S01]  /*1110*/  PRMT R23, R0, 0x7610, R23 ;  /* 0x0000761000177816 */ /* 0x000fe20000000017 */
[----:B------:R-:W-:Y:S05]  /*1120*/  BRA `(.L_x_2778) ;  /* 0x0000004000007947 */ /* 0x000fea0003800000 */
.L_x_2801:
[----:B------:R-:W2:Y:S02]  /*1130*/  LDG.E R2, [R2.64] ;  /* 0x0000002402027981 */ /* 0x000ea4000c1e1900 */
[----:B--2---:R-:W0:Y:S02]  /*1140*/  I2F.U32 R0, R2 ;  /* 0x0000000200007306 */ /* 0x004e240000201000 */
[----:B0-----:R-:W-:-:S04]  /*1150*/  F2FP.BF16.PACK_AB R0, RZ, R0 ;  /* 0x00000000ff00723e */ /* 0x001fc800000010ff */
[----:B------:R-:W-:Y:S02]  /*1160*/  PRMT R23, R0, 0x7610, R23 ;  /* 0x0000761000177816 */ /* 0x000fe40000000017 */
.L_x_2778:
[----:B------:R-:W-:-:S05]  /*1170*/  IADD3 R17, R17, 0x80, RZ ;  /* 0x0000008011117810 */ /* 0x000fca0007ffe0ff */
.L_x_2772:
[----:B-1----:R-:W-:Y:S05]  /*1180*/  BSYNC B6 ;  /* 0x0000000000067941 */ /* 0x002fea0003800000 */
.L_x_2771:
        /* <DEDUP_REMOVED lines=24> */
.L_x_2810:
[----:B------:R-:W2:Y:S02]  /*1310*/  LDG.E.U8 R2, [R2.64] ;  /* 0x0000002402027981 */ /* 0x000ea4000c1e1100 */
[----:B--2---:R-:W0:Y:S02]  /*1320*/  I2F.U16 R0, R2 ;  /* 0x0000000200007306 */ /* 0x004e240000101000 */
[----:B0-----:R-:W-:-:S04]  /*1330*/  F2FP.BF16.PACK_AB R0, RZ, R0 ;  /* 0x00000000ff00723e */ /* 0x001fc800000010ff */
[----:B------:R-:W-:Y:S01]  /*1340*/  PRMT R19, R0, 0x7610, R19 ;  /* 0x0000761000137816 */ /* 0x000fe20000000013 */
[----:B------:R-:W-:Y:S05]  /*1350*/  BRA `(.L_x_2812) ;  /* 0x00000f0000007947 */ /* 0x000fea0003800000 */
.L_x_2809:
        /* <DEDUP_REMOVED lines=11> */
.L_x_2814:
[----:B------:R-:W2:Y:S02]  /*1410*/  LDG.E R2, [R2.64] ;  /* 0x0000002402027981 */ /* 0x000ea4000c1e1900 */
[----:B--2---:R-:W0:Y:S02]  /*1420*/  I2F R0, R2 ;  /* 0x0000000200007306 */ /* 0x004e240000201400 */
[----:B0-----:R-:W-:-:S04]  /*1430*/  F2FP.BF16.PACK_AB R0, RZ, R0 ;  /* 0x00000000ff00723e */ /* 0x001fc800000010ff */
[----:B------:R-:W-:Y:S01]  /*1440*/  PRMT R19, R0, 0x7610, R19 ;  /* 0x0000761000137816 */ /* 0x000fe20000000013 */
[----:B------:R-:W-:Y:S05]  /*1450*/  BRA `(.L_x_2812) ;  /* 0x00000e0000007947 */ /* 0x000fea0003800000 */
.L_x_2813:
[----:B------:R-:W2:Y:S02]  /*1460*/  LDG.E.U16 R2, [R2.64] ;  /* 0x0000002402027981 */ /* 0x000ea4000c1e1500 */
[----:B--2---:R-:W0:Y:S02]  /*1470*/  I2F.S16 R0, R2 ;  /* 0x0000000200007306 */ /* 0x004e240000101400 */
[----:B0-----:R-:W-:-:S04]  /*1480*/  F2FP.BF16.PACK_AB R0, RZ, R0 ;  /* 0x00000000ff00723e */ /* 0x001fc800000010ff */
[----:B------:R-:W-:Y:S01]  /*1490*/  PRMT R19, R0, 0x7610, R19 ;  /* 0x0000761000137816 */ /* 0x000fe20000000013 */
[----:B------:R-:W-:Y:S05]  /*14a0*/  BRA `(.L_x_2812) ;  /* 0x00000db000007947 */ /* 0x000fea0003800000 */
.L_x_2808:
        /* <DEDUP_REMOVED lines=9> */
.L_x_2816:
[----:B------:R-:W2:Y:S02]  /*1540*/  LDG.E.U16 R0, [R2.64] ;  /* 0x0000002402007981 */ /* 0x000ea4000c1e1500 */
[----:B--2---:R-:W-:-:S05]  /*1550*/  HADD2.F32 R0, -RZ, R0.H0_H0 ;  /* 0x20000000ff007230 */ /* 0x004fca0000004100 */
[----:B------:R-:W-:-:S04]  /*1560*/  F2FP.BF16.PACK_AB R0, RZ, R0 ;  /* 0x00000000ff00723e */ /* 0x000fc800000010ff */
[----:B------:R-:W-:Y:S01]  /*1570*/  PRMT R19, R0, 0x7610, R19 ;  /* 0x0000761000137816 */ /* 0x000fe20000000013 */
[----:B------:R-:W-:Y:S05]  /*1580*/  BRA `(.L_x_2812) ;  /* 0x00000cd000007947 */ /* 0x000fea0003800000 */
.L_x_2815:
        /* <DEDUP_REMOVED lines=9> */
.L_x_2818:
[----:B------:R-:W2:Y:S02]  /*1620*/  LDG.E.U16 R2, [R2.64] ;  /* 0x0000002402027981 */ /* 0x000ea4000c1e1500 */
[----:B--2---:R-:W-:-:S05]  /*1630*/  HADD2.F32 R0, -RZ, R2.H0_H0 ;  /* 0x20000002ff007230 */ /* 0x004fca0000004100 */
[----:B------:R-:W-:-:S04]  /*1640*/  F2FP.BF16.PACK_AB R0, RZ, R0 ;  /* 0x00000000ff00723e */ /* 0x000fc800000010ff */
[----:B------:R-:W-:Y:S01]  /*1650*/  PRMT R19, R0, 0x7610, R19 ;  /* 0x0000761000137816 */ /* 0x000fe20000000013 */
[----:B------:R-:W-:Y:S05]  /*1660*/  BRA `(.L_x_2812) ;  /* 0x00000bf000007947 */ /* 0x000fea0003800000 */
.L_x_2817:
[----:B------:R-:W2:Y:S02]  /*1670*/  LDG.E.64 R2, [R2.64] ;  /* 0x0000002402027981 */ /* 0x000ea4000c1e1b00 */
[----:B--2---:R-:W0:Y:S01]  /*1680*/  F2F.F32.F64 R0, R2 ;  /* 0x0000000200007310 */ /* 0x004e220000301000 */
[----:B------:R-:W0:-:S14]  /*1690*/  DSETP.GEU.AND P0, PT, |R2|, c[0x2][0x0], PT ;  /* 0x008000000200762a */ /* 0x000e1c0003f0e200 */
[----:B0-----:R-:W-:-:S05]  /*16a0*/  @!P0 FMUL R0, R0, 1.175494350822287508e-38 ;  /* 0x0080000000008820 */ /* 0x001fca0000400000 */
[----:B------:R-:W-:-:S04]  /*16b0*/  F2FP.BF16.PACK_AB R0, RZ, R0 ;  /* 0x00000000ff00723e */ /* 0x000fc800000010ff */
[----:B------:R-:W-:Y:S01]  /*16c0*/  PRMT R19, R0, 0x7610, R19 ;  /* 0x0000761000137816 */ /* 0x000fe20000000013 */
[----:B------:R-:W-:Y:S05]  /*16d0*/  BRA `(.L_x_2812) ;  /* 0x00000b8000007947 */ /* 0x000fea0003800000 */
.L_x_2807:
        /* <DEDUP_REMOVED lines=14> */
.L_x_2821:
[----:B------:R-:W2:Y:S02]  /*17c0*/  LDG.E.64 R2, [R2.64] ;  /* 0x0000002402027981 */ /* 0x000ea4000c1e1b00 */
[----:B--2---:R-:W0:Y:S01]  /*17d0*/  F2F.F32.F64 R0, R2 ;  /* 0x0000000200007310 */ /* 0x004e220000301000 */
[----:B------:R-:W0:-:S14]  /*17e0*/  DSETP.GEU.AND P0, PT, |R2|, c[0x2][0x0], PT ;  /* 0x008000000200762a */ /* 0x000e1c0003f0e200 */
[----:B0-----:R-:W-:-:S05]  /*17f0*/  @!P0 FMUL R0, R0, 1.175494350822287508e-38 ;  /* 0x0080000000008820 */ /* 0x001fca0000400000 */
[----:B------:R-:W-:-:S04]  /*1800*/  F2FP.BF16.PACK_AB R0, RZ, R0 ;  /* 0x00000000ff00723e */ /* 0x000fc800000010ff */
[----:B------:R-:W-:Y:S01]  /*1810*/  PRMT R19, R0, 0x7610, R19 ;  /* 0x0000761000137816 */ /* 0x000fe20000000013 */
[----:B------:R-:W-:Y:S05]  /*1820*/  BRA `(.L_x_2812) ;  /* 0x00000a3000007947 */ /* 0x000fea0003800000 */
.L_x_2820:
        /* <DEDUP_REMOVED lines=28> */
.L_x_2823:
        /* <DEDUP_REMOVED lines=15> */
.L_x_2822:
[----:B------:R0:W5:Y:S01]  /*1ae0*/  LDG.E.U16 R19, [R2.64] ;  /* 0x0000002402137981 */ /* 0x000162000c1e1500 */
[----:B------:R-:W-:Y:S05]  /*1af0*/  BRA `(.L_x_2812) ;  /* 0x0000076000007947 */ /* 0x000fea0003800000 */
.L_x_2819:
        /* <DEDUP_REMOVED lines=12> */
.L_x_2826:
        /* <DEDUP_REMOVED lines=21> */
.L_x_2830:
[----:B------:R-:W-:Y:S05]  /*1d10*/  BSYNC B1 ;  /* 0x0000000000017941 */ /* 0x000fea0003800000 */
.L_x_2829:
[----:B------:R-:W-:Y:S01]  /*1d20*/  LEA R3, R0, 0x3b800000, 0x17 ;  /* 0x3b80000000037811 */ /* 0x000fe200078eb8ff */
[----:B------:R-:W-:-:S05]  /*1d30*/  IMAD.SHL.U32 R0, R2, 0x100000, RZ ;  /* 0x0010000002007824 */ /* 0x000fca00078e00ff */
[----:B------:R-:W-:Y:S02]  /*1d40*/  LOP3.LUT R0, R3, R0, R4, 0xfe, !PT ;  /* 0x0000000003007212 */ /* 0x000fe400078efe04 */
.L_x_2828:
[----:B------:R-:W-:Y:S05]  /*1d50*/  BSYNC B0 ;  /* 0x0000000000007941 */ /* 0x000fea0003800000 */
.L_x_2827:
[----:B------:R-:W-:-:S04]  /*1d60*/  F2FP.BF16.PACK_AB R0, RZ, R0 ;  /* 0x00000000ff00723e */ /* 0x000fc800000010ff */
[----:B------:R-:W-:Y:S01]  /*1d70*/  PRMT R19, R0, 0x7610, R19 ;  /* 0x0000761000137816 */ /* 0x000fe20000000013 */
[----:B------:R-:W-:Y:S05]  /*1d80*/  BRA `(.L_x_2812) ;  /* 0x000004d000007947 */ /* 0x000fea0003800000 */
.L_x_2825:
        /* <DEDUP_REMOVED lines=21> */
.L_x_2834:
[----:B------:R-:W-:Y:S05]  /*1ee0*/  BSYNC B1 ;  /* 0x0000000000017941 */ /* 0x000fea0003800000 */
.L_x_2833:
[----:B------:R-:W-:Y:S01]  /*1ef0*/  LEA R3, R0, 0x37800000, 0x17 ;  /* 0x3780000000037811 */ /* 0x000fe200078eb8ff */
[----:B------:R-:W-:-:S05]  /*1f00*/  IMAD.SHL.U32 R0, R2, 0x200000, RZ ;  /* 0x0020000002007824 */ /* 0x000fca00078e00ff */
[----:B------:R-:W-:Y:S02]  /*1f10*/  LOP3.LUT R0, R3, R0, R4, 0xfe, !PT ;  /* 0x0000000003007212 */ /* 0x000fe400078efe04 */
.L_x_2832:
[----:B------:R-:W-:Y:S05]  /*1f20*/  BSYNC B0 ;  /* 0x0000000000007941 */ /* 0x000fea0003800000 */
.L_x_2831:
[----:B------:R-:W-:-:S04]  /*1f30*/  F2FP.BF16.PACK_AB R0, RZ, R0 ;  /* 0x00000000ff00723e */ /* 0x000fc800000010ff */
[----:B------:R-:W-:Y:S01]  /*1f40*/  PRMT R19, R0, 0x7610, R19 ;  /* 0x0000761000137816 */ /* 0x000fe20000000013 */
[----:B------:R-:W-:Y:S05]  /*1f50*/  BRA `(.L_x_2812) ;  /* 0x0000030000007947 */ /* 0x000fea0003800000 */
.L_x_2824:
        /* <DEDUP_REMOVED lines=14> */
.L_x_2838:
[----:B------:R-:W-:Y:S05]  /*2040*/  BSYNC B0 ;  /* 0x0000000000007941 */ /* 0x000fea0003800000 */
.L_x_2837:
[----:B------:R-:W-:-:S04]  /*2050*/  F2FP.BF16.PACK_AB R0, RZ, R0 ;  /* 0x00000000ff00723e */ /* 0x000fc800000010ff */
[----:B------:R-:W-:Y:S01]  /*2060*/  PRMT R19, R0, 0x7610, R19 ;  /* 0x0000761000137816 */ /* 0x000fe20000000013 */
[----:B------:R-:W-:Y:S05]  /*2070*/  BRA `(.L_x_2812) ;  /* 0x000001e000007947 */ /* 0x000fea0003800000 */
.L_x_2811:
        /* <DEDUP_REMOVED lines=21> */
.L_x_2836:
[----:B------:R-:W2:Y:S02]  /*21d0*/  LDG.E.64 R2, [R2.64] ;  /* 0x0000002402027981 */ /* 0x000ea4000c1e1b00 */
[----:B--2---:R-:W0:Y:S02]  /*21e0*/  I2F.U64 R0, R2 ;  /* 0x0000000200007312 */ /* 0x004e240000301000 */
[----:B0-----:R-:W-:-:S04]  /*21f0*/  F2FP.BF16.PACK_AB R0, RZ, R0 ;  /* 0x00000000ff00723e */ /* 0x001fc800000010ff */
[----:B------:R-:W-:Y:S01]  /*2200*/  PRMT R19, R0, 0x7610, R19 ;  /* 0x0000761000137816 */ /* 0x000fe20000000013 */
[----:B------:R-:W-:Y:S05]  /*2210*/  BRA `(.L_x_2812) ;  /* 0x0000004000007947 */ /* 0x000fea0003800000 */
.L_x_2835:
[----:B------:R-:W2:Y:S02]  /*2220*/  LDG.E R2, [R2.64] ;  /* 0x0000002402027981 */ /* 0x000ea4000c1e1900 */
[----:B--2---:R-:W0:Y:S02]  /*2230*/  I2F.U32 R0, R2 ;  /* 0x0000000200007306 */ /* 0x004e240000201000 */
[----:B0-----:R-:W-:-:S04]  /*2240*/  F2FP.BF16.PACK_AB R0, RZ, R0 ;  /* 0x00000000ff00723e */ /* 0x001fc800000010ff */
[----:B------:R-:W-:Y:S02]  /*2250*/  PRMT R19, R0, 0x7610, R19 ;  /* 0x0000761000137816 */ /* 0x000fe40000000013 */
.L_x_2812:
[----:B------:R-:W-:-:S05]  /*2260*/  IADD3 R17, R17, 0x80, RZ ;  /* 0x0000008011117810 */ /* 0x000fca0007ffe0ff */
.L_x_2806:
[----:B------:R-:W-:Y:S05]  /*2270*/  BSYNC B6 ;  /* 0x0000000000067941 */ /* 0x000fea0003800000 */
.L_x_2805:
        /* <DEDUP_REMOVED lines=26> */
.L_x_2844:
[----:B------:R-:W2:Y:S02]  /*2420*/  LDG.E.U8 R4, [R4.64] ;  /* 0x0000002404047981 */ /* 0x000ea4000c1e1100 */
[----:B--2---:R-:W0:Y:S02]  /*2430*/  I2F.U16 R0, R4 ;  /* 0x0000000400007306 */ /* 0x004e240000101000 */
[----:B0-----:R-:W-:-:S04]  /*2440*/  F2FP.BF16.PACK_AB R0, RZ, R0 ;  /* 0x00000000ff00723e */ /* 0x001fc800000010ff */
[----:B------:R-:W-:Y:S01]  /*2450*/  PRMT R2, R0, 0x7610, R2 ;  /* 0x0000761000027816 */ /* 0x000fe20000000002 */
[----:B------:R-:W-:Y:S05]  /*2460*/  BRA `(.L_x_2846) ;  /* 0x00000ef000007947 */ /* 0x000fea0003800000 */
.L_x_2843:
        /* <DEDUP_REMOVED lines=11> */
.L_x_2848:
[----:B------:R-:W2:Y:S02]  /*2520*/  LDG.E R4, [R4.64] ;  /* 0x0000002404047981 */ /* 0x000ea4000c1e1900 */
[----:B--2---:R-:W0:Y:S02]  /*2530*/  I2F R0, R4 ;  /* 0x0000000400007306 */ /* 0x004e240000201400 */
[----:B0-----:R-:W-:-:S04]  /*2540*/  F2FP.BF16.PACK_AB R0, RZ, R0 ;  /* 0x00000000ff00723e */ /* 0x001fc800000010ff */
[----:B------:R-:W-:Y:S01]  /*2550*/  PRMT R2, R0, 0x7610, R2 ;  /* 0x0000761000027816 */ /* 0x000fe20000000002 */
[----:B------:R-:W-:Y:S05]  /*2560*/  BRA `(.L_x_2846) ;  /* 0x00000df000007947 */ /* 0x000fea0003800000 */
.L_x_2847:
[----:B------:R-:W2:Y:S02]  /*2570*/  LDG.E.U16 R4, [R4.64] ;  /* 0x0000002404047981 */ /* 0x000ea4000c1e1500 */
[----:B--2---:R-:W0:Y:S02]  /*2580*/  I2F.S16 R0, R4 ;  /* 0x0000000400007306 */ /* 0x004e240000101400 */
[----:B0-----:R-:W-:-:S04]  /*2590*/  F2FP.BF16.PACK_AB R0, RZ, R0 ;  /* 0x00000000ff00723e */ /* 0x001fc800000010ff */
[----:B------:R-:W-:Y:S01]  /*25a0*/  PRMT R2, R0, 0x7610, R2 ;  /* 0x0000761000027816 */ /* 0x000fe20000000002 */
[----:B------:R-:W-:Y:S05]  /*25b0*/  BRA `(.L_x_2846) ;  /* 0x00000da000007947 */ /* 0x000fea0003800000 */
.L_x_2842:
        /* <DEDUP_REMOVED lines=9> */
.L_x_2850:
[----:B------:R-:W2:Y:S02]  /*2650*/  LDG.E.U16 R0, [R4.64] ;  /* 0x0000002404007981 */ /* 0x000ea4000c1e1500 */
[----:B--2---:R-:W-:-:S05]  /*2660*/  HADD2.F32 R0, -RZ, R0.H0_H0 ;  /* 0x20000000ff007230 */ /* 0x004fca0000004100 */
[----:B------:R-:W-:-:S04]  /*2670*/  F2FP.BF16.PACK_AB R0, RZ, R0 ;  /* 0x00000000ff00723e */ /* 0x000fc800000010ff */
[----:B------:R-:W-:Y:S01]  /*2680*/  PRMT R2, R0, 0x7610, R2 ;  /* 0x0000761000027816 */ /* 0x000fe20000000002 */
[----:B------:R-:W-:Y:S05]  /*2690*/  BRA `(.L_x_2846) ;  /* 0x00000cc000007947 */ /* 0x000fea0003800000 */
.L_x_2849:
        /* <DEDUP_REMOVED lines=9> */
.L_x_2852:
[----:B------:R-:W2:Y:S02]  /*2730*/  LDG.E.U16 R4, [R4.64] ;  /* 0x0000002404047981 */ /* 0x000ea4000c1e1500 */
[----:B--2---:R-:W-:-:S05]  /*2740*/  HADD2.F32 R0, -RZ, R4.H0_H0 ;  /* 0x20000004ff007230 */ /* 0x004fca0000004100 */
[----:B------:R-:W-:-:S04]  /*2750*/  F2FP.BF16.PACK_AB R0, RZ, R0 ;  /* 0x00000000ff00723e */ /* 0x000fc800000010ff */
[----:B------:R-:W-:Y:S01]  /*2760*/  PRMT R2, R0, 0x7610, R2 ;  /* 0x0000761000027816 */ /* 0x000fe20000000002 */
[----:B------:R-:W-:Y:S05]  /*2770*/  BRA `(.L_x_2846) ;  /* 0x00000be000007947 */ /* 0x000fea0003800000 */
.L_x_2851:
[----:B------:R-:W2:Y:S02]  /*2780*/  LDG.E.64 R4, [R4.64] ;  /* 0x0000002404047981 */ /* 0x000ea4000c1e1b00 */
[----:B--2---:R-:W0:Y:S01]  /*2790*/  F2F.F32.F64 R0, R4 ;  /* 0x0000000400007310 */ /* 0x004e220000301000 */
[----:B------:R-:W0:-:S14]  /*27a0*/  DSETP.GEU.AND P0, PT, |R4|, c[0x2][0x0], PT ;  /* 0x008000000400762a */ /* 0x000e1c0003f0e200 */
[----:B0-----:R-:W-:-:S05]  /*27b0*/  @!P0 FMUL R0, R0, 1.175494350822287508e-38 ;  /* 0x0080000000008820 */ /* 0x001fca0000400000 */
[----:B------:R-:W-:-:S04]  /*27c0*/  F2FP.BF16.PACK_AB R0, RZ, R0 ;  /* 0x00000000ff00723e */ /* 0x000fc800000010ff */
[----:B------:R-:W-:Y:S01]  /*27d0*/  PRMT R2, R0, 0x7610, R2 ;  /* 0x0000761000027816 */ /* 0x000fe20000000002 */
[----:B------:R-:W-:Y:S05]  /*27e0*/  BRA `(.L_x_2846) ;  /* 0x00000b7000007947 */ /* 0x000fea0003800000 */
.L_x_2841:
        /* <DEDUP_REMOVED lines=14> */
.L_x_2855:
[----:B------:R-:W2:Y:S02]  /*28d0*/  LDG.E.64 R4, [R4.64] ;  /* 0x0000002404047981 */ /* 0x000ea4000c1e1b00 */
[----:B--2---:R-:W0:Y:S01]  /*28e0*/  F2F.F32.F64 R0, R4 ;  /* 0x0000000400007310 */ /* 0x004e220000301000 */
[----:B------:R-:W0:-:S14]  /*28f0*/  DSETP.GEU.AND P0, PT, |R4|, c[0x2][0x0], PT ;  /* 0x008000000400762a */ /* 0x000e1c0003f0e200 */
[----:B0-----:R-:W-:-:S05]  /*2900*/  @!P0 FMUL R0, R0, 1.175494350822287508e-38 ;  /* 0x0080000000008820 */ /* 0x001fca0000400000 */
[----:B------:R-:W-:-:S04]  /*2910*/  F2FP.BF16.PACK_AB R0, RZ, R0 ;  /* 0x00000000ff00723e */ /* 0x000fc800000010ff */
[----:B------:R-:W-:Y:S01]  /*2920*/  PRMT R2, R0, 0x7610, R2 ;  /* 0x0000761000027816 */ /* 0x000fe20000000002 */
[----:B------:R-:W-:Y:S05]  /*2930*/  BRA `(.L_x_2846) ;  /* 0x00000a2000007947 */ /* 0x000fea0003800000 */
.L_x_2854:
        /* <DEDUP_REMOVED lines=28> */
.L_x_2857:
        /* <DEDUP_REMOVED lines=14> */
.L_x_2856:
[----:B------:R0:W5:Y:S01]  /*2be0*/  LDG.E.U16 R2, [R4.64] ;  /* 0x0000002404027981 */ /* 0x000162000c1e1500 */
[----:B------:R-:W-:Y:S05]  /*2bf0*/  BRA `(.L_x_2846) ;  /* 0x0000076000007947 */ /* 0x000fea0003800000 */
.L_x_2853:
        /* <DEDUP_REMOVED lines=12> */
.L_x_2860:
        /* <DEDUP_REMOVED lines=21> */
.L_x_2864:
[----:B------:R-:W-:Y:S05]  /*2e10*/  BSYNC B1 ;  /* 0x0000000000017941 */ /* 0x000fea0003800000 */
.L_x_2863:
[----:B------:R-:W-:Y:S01]  /*2e20*/  LEA R3, R0, 0x3b800000, 0x17 ;  /* 0x3b80000000037811 */ /* 0x000fe200078eb8ff */
[----:B------:R-:W-:-:S05]  /*2e30*/  IMAD.SHL.U32 R0, R2, 0x100000, RZ ;  /* 0x0010000002007824 */ /* 0x000fca00078e00ff */
[----:B------:R-:W-:Y:S02]  /*2e40*/  LOP3.LUT R0, R3, R0, R4, 0xfe, !PT ;  /* 0x0000000003007212 */ /* 0x000fe400078efe04 */
.L_x_2862:
[----:B------:R-:W-:Y:S05]  /*2e50*/  BSYNC B0 ;  /* 0x0000000000007941 */ /* 0x000fea0003800000 */
.L_x_2861:
[----:B------:R-:W-:-:S04]  /*2e60*/  F2FP.BF16.PACK_AB R0, RZ, R0 ;  /* 0x00000000ff00723e */ /* 0x000fc800000010ff */
[----:B------:R-:W-:Y:S01]  /*2e70*/  PRMT R2, R0, 0x7610, R2 ;  /* 0x0000761000027816 */ /* 0x000fe20000000002 */
[----:B------:R-:W-:Y:S05]  /*2e80*/  BRA `(.L_x_2846) ;  /* 0x000004d000007947 */ /* 0x000fea0003800000 */
.L_x_2859:
        /* <DEDUP_REMOVED lines=21> */
.L_x_2868:
[----:B------:R-:W-:Y:S05]  /*2fe0*/  BSYNC B1 ;  /* 0x0000000000017941 */ /* 0x000fea0003800000 */
.L_x_2867:
[----:B------:R-:W-:Y:S01]  /*2ff0*/  LEA R3, R0, 0x37800000, 0x17 ;  /* 0x3780000000037811 */ /* 0x000fe200078eb8ff */
[----:B------:R-:W-:-:S05]  /*3000*/  IMAD.SHL.U32 R0, R2, 0x200000, RZ ;  /* 0x0020000002007824 */ /* 0x000fca00078e00ff */
[----:B------:R-:W-:Y:S02]  /*3010*/  LOP3.LUT R0, R3, R0, R4, 0xfe, !PT ;  /* 0x0000000003007212 */ /* 0x000fe400078efe04 */
.L_x_2866:
[----:B------:R-:W-:Y:S05]  /*3020*/  BSYNC B0 ;  /* 0x0000000000007941 */ /* 0x000fea0003800000 */
.L_x_2865:
[----:B------:R-:W-:-:S04]  /*3030*/  F2FP.BF16.PACK_AB R0, RZ, R0 ;  /* 0x00000000ff00723e */ /* 0x000fc800000010ff */
[----:B------:R-:W-:Y:S01]  /*3040*/  PRMT R2, R0, 0x7610, R2 ;  /* 0x0000761000027816 */ /* 0x000fe20000000002 */
[----:B------:R-:W-:Y:S05]  /*3050*/  BRA `(.L_x_2846) ;  /* 0x0000030000007947 */ /* 0x000fea0003800000 */
.L_x_2858:
        /* <DEDUP_REMOVED lines=14> */
.L_x_2872:
[----:B------:R-:W-:Y:S05]  /*3140*/  BSYNC B0 ;  /* 0x0000000000007941 */ /* 0x000fea0003800000 */
.L_x_2871:
[----:B------:R-:W-:-:S04]  /*3150*/  F2FP.BF16.PACK_AB R0, RZ, R0 ;  /* 0x00000000ff00723e */ /* 0x000fc800000010ff */
[----:B------:R-:W-:Y:S01]  /*3160*/  PRMT R2, R0, 0x7610, R2 ;  /* 0x0000761000027816 */ /* 0x000fe20000000002 */
[----:B------:R-:W-:Y:S05]  /*3170*/  BRA `(.L_x_2846) ;  /* 0x000001e000007947 */ /* 0x000fea0003800000 */
.L_x_2845:
        /* <DEDUP_REMOVED lines=21> */
.L_x_2870:
[----:B------:R-:W2:Y:S02]  /*32d0*/  LDG.E.64 R4, [R4.64] ;  /* 0x0000002404047981 */ /* 0x000ea4000c1e1b00 */
[----:B--2---:R-:W0:Y:S02]  /*32e0*/  I2F.U64 R0, R4 ;  /* 0x0000000400007312 */ /* 0x004e240000301000 */
[----:B0-----:R-:W-:-:S04]  /*32f0*/  F2FP.BF16.PACK_AB R0, RZ, R0 ;  /* 0x00000000ff00723e */ /* 0x001fc800000010ff */
[----:B------:R-:W-:Y:S01]  /*3300*/  PRMT R2, R0, 0x7610, R2 ;  /* 0x0000761000027816 */ /* 0x000fe20000000002 */
[----:B------:R-:W-:Y:S05]  /*3310*/  BRA `(.L_x_2846) ;  /* 0x0000004000007947 */ /* 0x000fea0003800000 */
.L_x_2869:
[----:B------:R-:W2:Y:S02]  /*3320*/  LDG.E R4, [R4.64] ;  /* 0x0000002404047981 */ /* 0x000ea4000c1e1900 */
[----:B--2---:R-:W0:Y:S02]  /*3330*/  I2F.U32 R0, R4 ;  /* 0x0000000400007306 */ /* 0x004e240000201000 */
[----:B0-----:R-:W-:-:S04]  /*3340*/  F2FP.BF16.PACK_AB R0, RZ, R0 ;  /* 0x00000000ff00723e */ /* 0x001fc800000010ff */
[----:B------:R-:W-:Y:S02]  /*3350*/  PRMT R2, R0, 0x7610, R2 ;  /* 0x0000761000027816 */ /* 0x000fe40000000002 */
.L_x_2846:
[----:B------:R-:W-:-:S05]  /*3360*/  IADD3 R17, R17, 0x80, RZ ;  /* 0x0000008011117810 */ /* 0x000fca0007ffe0ff */
.L_x_2840:
[----:B------:R-:W-:Y:S05]  /*3370*/  BSYNC B6 ;  /* 0x0000000000067941 */ /* 0x000fea0003800000 */
.L_x_2839:
        /* <DEDUP_REMOVED lines=23> */
.L_x_2878:
[----:B------:R-:W2:Y:S02]  /*34f0*/  LDG.E.U8 R4, [R4.64] ;  /* 0x0000002404047981 */ /* 0x000ea4000c1e1100 */
[----:B--2---:R-:W0:Y:S02]  /*3500*/  I2F.U16 R0, R4 ;  /* 0x0000000400007306 */ /* 0x004e240000101000 */
[----:B0-----:R-:W-:-:S04]  /*3510*/  F2FP.BF16.PACK_AB R0, RZ, R0 ;  /* 0x00000000ff00723e */ /* 0x001fc800000010ff */
[----:B------:R-:W-:Y:S01]  /*3520*/  PRMT R24, R0, 0x7610, R24 ;  /* 0x0000761000187816 */ /* 0x000fe20000000018 */
[----:B------:R-:W-:Y:S05]  /*3530*/  BRA `(.L_x_2874) ;  /* 0x00000f0000007947 */ /* 0x000fea0003800000 */
.L_x_2877:
        /* <DEDUP_REMOVED lines=11> */
.L_x_2881:
[----:B------:R-:W2:Y:S02]  /*35f0*/  LDG.E R4, [R4.64] ;  /* 0x0000002404047981 */ /* 0x000ea4000c1e1900 */
[----:B--2---:R-:W0:Y:S02]  /*3600*/  I2F R0, R4 ;  /* 0x0000000400007306 */ /* 0x004e240000201400 */
[----:B0-----:R-:W-:-:S04]  /*3610*/  F2FP.BF16.PACK_AB R0, RZ, R0 ;  /* 0x00000000ff00723e */ /* 0x001fc800000010ff */
[----:B------:R-:W-:Y:S01]  /*3620*/  PRMT R24, R0, 0x7610, R24 ;  /* 0x0000761000187816 */ /* 0x000fe20000000018 */
[----:B------:R-:W-:Y:S05]  /*3630*/  BRA `(.L_x_2874) ;  /* 0x00000e0000007947 */ /* 0x000fea0003800000 */
.L_x_2880:
[----:B------:R-:W2:Y:S02]  /*3640*/  LDG.E.U16 R4, [R4.64] ;  /* 0x0000002404047981 */ /* 0x000ea4000c1e1500 */
[----:B--2---:R-:W0:Y:S02]  /*3650*/  I2F.S16 R0, R4 ;  /* 0x0000000400007306 */ /* 0x004e240000101400 */
[----:B0-----:R-:W-:-:S04]  /*3660*/  F2FP.BF16.PACK_AB R0, RZ, R0 ;  /* 0x00000000ff00723e */ /* 0x001fc800000010ff */
[----:B------:R-:W-:Y:S01]  /*3670*/  PRMT R24, R0, 0x7610, R24 ;  /* 0x0000761000187816 */ /* 0x000fe20000000018 */
[----:B------:R-:W-:Y:S05]  /*3680*/  BRA `(.L_x_2874) ;  /* 0x00000db000007947 */ /* 0x000fea0003800000 */
.L_x_2876:
        /* <DEDUP_REMOVED lines=9> */
.L_x_2883:
[----:B------:R-:W2:Y:S02]  /*3720*/  LDG.E.U16 R0, [R4.64] ;  /* 0x0000002404007981 */ /* 0x000ea4000c1e1500 */
[----:B--2---:R-:W-:-:S05]  /*3730*/  HADD2.F32 R0, -RZ, R0.H0_H0 ;  /* 0x20000000ff007230 */ /* 0x004fca0000004100 */
[----:B------:R-:W-:-:S04]  /*3740*/  F2FP.BF16.PACK_AB R0, RZ, R0 ;  /* 0x00000000ff00723e */ /* 0x000fc800000010ff */
[----:B------:R-:W-:Y:S01]  /*3750*/  PRMT R24, R0, 0x7610, R24 ;  /* 0x0000761000187816 */ /* 0x000fe20000000018 */
[----:B------:R-:W-:Y:S05]  /*3760*/  BRA `(.L_x_2874) ;  /* 0x00000cd000007947 */ /* 0x000fea0003800000 */
.L_x_2882:
        /* <DEDUP_REMOVED lines=9> */
.L_x_2885:
[----:B------:R-:W2:Y:S02]  /*3800*/  LDG.E.U16 R4, [R4.64] ;  /* 0x0000002404047981 */ /* 0x000ea4000c1e1500 */
[----:B--2---:R-:W-:-:S05]  /*3810*/  HADD2.F32 R0, -RZ, R4.H0_H0 ;  /* 0x20000004ff007230 */ /* 0x004fca0000004100 */
[----:B------:R-:W-:-:S04]  /*3820*/  F2FP.BF16.PACK_AB R0, RZ, R0 ;  /* 0x00000000ff00723e */ /* 0x000fc800000010ff */
[----:B------:R-:W-:Y:S01]  /*3830*/  PRMT R24, R0, 0x7610, R24 ;  /* 0x0000761000187816 */ /* 0x000fe20000000018 */
[----:B------:R-:W-:Y:S05]  /*3840*/  BRA `(.L_x_2874) ;  /* 0x00000bf000007947 */ /* 0x000fea0003800000 */
.L_x_2884:
[----:B------:R-:W2:Y:S02]  /*3850*/  LDG.E.64 R4, [R4.64] ;  /* 0x0000002404047981 */ /* 0x000ea4000c1e1b00 */
[----:B--2---:R-:W0:Y:S01]  /*3860*/  F2F.F32.F64 R0, R4 ;  /* 0x0000000400007310 */ /* 0x004e220000301000 */
[----:B------:R-:W0:-:S14]  /*3870*/  DSETP.GEU.AND P0, PT, |R4|, c[0x2][0x0], PT ;  /* 0x008000000400762a */ /* 0x000e1c0003f0e200 */
[----:B0-----:R-:W-:-:S05]  /*3880*/  @!P0 FMUL R0, R0, 1.175494350822287508e-38 ;  /* 0x0080000000008820 */ /* 0x001fca0000400000 */
[----:B------:R-:W-:-:S04]  /*3890*/  F2FP.BF16.PACK_AB R0, RZ, R0 ;  /* 0x00000000ff00723e */ /* 0x000fc800000010ff */
[----:B------:R-:W-:Y:S01]  /*38a0*/  PRMT R24, R0, 0x7610, R24 ;  /* 0x0000761000187816 */ /* 0x000fe20000000018 */
[----:B------:R-:W-:Y:S05]  /*38b0*/  BRA `(.L_x_2874) ;  /* 0x00000b8000007947 */ /* 0x000fea0003800000 */
.L_x_2875:
        /* <DEDUP_REMOVED lines=14> */
.L_x_2888:
[----:B------:R-:W2:Y:S02]  /*39a0*/  LDG.E.64 R4, [R4.64] ;  /* 0x0000002404047981 */ /* 0x000ea4000c1e1b00 */
[----:B--2---:R-:W0:Y:S01]  /*39b0*/  F2F.F32.F64 R0, R4 ;  /* 0x0000000400007310 */ /* 0x004e220000301000 */
[----:B------:R-:W0:-:S14]  /*39c0*/  DSETP.GEU.AND P0, PT, |R4|, c[0x2][0x0], PT ;  /* 0x008000000400762a */ /* 0x000e1c0003f0e200 */
[----:B0-----:R-:W-:-:S05]  /*39d0*/  @!P0 FMUL R0, R0, 1.175494350822287508e-38 ;  /* 0x0080000000008820 */ /* 0x001fca0000400000 */
[----:B------:R-:W-:-:S04]  /*39e0*/  F2FP.BF16.PACK_AB R0, RZ, R0 ;  /* 0x00000000ff00723e */ /* 0x000fc800000010ff */
[----:B------:R-:W-:Y:S01]  /*39f0*/  PRMT R24, R0, 0x7610, R24 ;  /* 0x0000761000187816 */ /* 0x000fe20000000018 */
[----:B------:R-:W-:Y:S05]  /*3a00*/  BRA `(.L_x_2874) ;  /* 0x00000a3000007947 */ /* 0x000fea0003800000 */
.L_x_2887:
        /* <DEDUP_REMOVED lines=28> */
.L_x_2890:
        /* <DEDUP_REMOVED lines=15> */
.L_x_2889:
[----:B------:R0:W5:Y:S01]  /*3cc0*/  LDG.E.U16 R24, [R4.64] ;  /* 0x0000002404187981 */ /* 0x000162000c1e1500 */
[----:B------:R-:W-:Y:S05]  /*3cd0*/  BRA `(.L_x_2874) ;  /* 0x0000076000007947 */ /* 0x000fea0003800000 */
.L_x_2886:
        /* <DEDUP_REMOVED lines=12> */
.L_x_2893:
        /* <DEDUP_REMOVED lines=21> */
.L_x_2897:
[----:B------:R-:W-:Y:S05]  /*3ef0*/  BSYNC B1 ;  /* 0x0000000000017941 */ /* 0x000fea0003800000 */
.L_x_2896:
[----:B------:R-:W-:Y:S01]  /*3f00*/  LEA R5, R0, 0x3b800000, 0x17 ;  /* 0x3b80000000057811 */ /* 0x000fe200078eb8ff */
[----:B------:R-:W-:-:S05]  /*3f10*/  IMAD.SHL.U32 R0, R3, 0x100000, RZ ;  /* 0x0010000003007824 */ /* 0x000fca00078e00ff */
[----:B------:R-:W-:Y:S02]  /*3f20*/  LOP3.LUT R0, R5, R0, R6, 0xfe, !PT ;  /* 0x0000000005007212 */ /* 0x000fe400078efe06 */
.L_x_2895:
[----:B------:R-:W-:Y:S05]  /*3f30*/  BSYNC B0 ;  /* 0x0000000000007941 */ /* 0x000fea0003800000 */
.L_x_2894:
[----:B------:R-:W-:-:S04]  /*3f40*/  F2FP.BF16.PACK_AB R0, RZ, R0 ;  /* 0x00000000ff00723e */ /* 0x000fc800000010ff */
[----:B------:R-:W-:Y:S01]  /*3f50*/  PRMT R24, R0, 0x7610, R24 ;  /* 0x0000761000187816 */ /* 0x000fe20000000018 */
[----:B------:R-:W-:Y:S05]  /*3f60*/  BRA `(.L_x_2874) ;  /* 0x000004d000007947 */ /* 0x000fea0003800000 */
.L_x_2892:
        /* <DEDUP_REMOVED lines=21> */
.L_x_2901:
[----:B------:R-:W-:Y:S05]  /*40c0*/  BSYNC B1 ;  /* 0x0000000000017941 */ /* 0x000fea0003800000 */
.L_x_2900:
[----:B------:R-:W-:Y:S01]  /*40d0*/  LEA R5, R0, 0x37800000, 0x17 ;  /* 0x3780000000057811 */ /* 0x000fe200078eb8ff */
[----:B------:R-:W-:-:S05]  /*40e0*/  IMAD.SHL.U32 R0, R3, 0x200000, RZ ;  /* 0x0020000003007824 */ /* 0x000fca00078e00ff */
[----:B------:R-:W-:Y:S02]  /*40f0*/  LOP3.LUT R0, R5, R0, R6, 0xfe, !PT ;  /* 0x0000000005007212 */ /* 0x000fe400078efe06 */
.L_x_2899:
[----:B------:R-:W-:Y:S05]  /*4100*/  BSYNC B0 ;  /* 0x0000000000007941 */ /* 0x000fea0003800000 */
.L_x_2898:
[----:B------:R-:W-:-:S04]  /*4110*/  F2FP.BF16.PACK_AB R0, RZ, R0 ;  /* 0x00000000ff00723e */ /* 0x000fc800000010ff */
[----:B------:R-:W-:Y:S01]  /*4120*/  PRMT R24, R0, 0x7610, R24 ;  /* 0x0000761000187816 */ /* 0x000fe20000000018 */
[----:B------:R-:W-:Y:S05]  /*4130*/  BRA `(.L_x_2874) ;  /* 0x0000030000007947 */ /* 0x000fea0003800000 */
.L_x_2891:
        /* <DEDUP_REMOVED lines=14> */
.L_x_2905:
[----:B------:R-:W-:Y:S05]  /*4220*/  BSYNC B0 ;  /* 0x0000000000007941 */ /* 0x000fea0003800000 */
.L_x_2904:
[----:B------:R-:W-:-:S04]  /*4230*/  F2FP.BF16.PACK_AB R0, RZ, R0 ;  /* 0x00000000ff00723e */ /* 0x000fc800000010ff */
[----:B------:R-:W-:Y:S01]  /*4240*/  PRMT R24, R0, 0x7610, R24 ;  /* 0x0000761000187816 */ /* 0x000fe20000000018 */
[----:B------:R-:W-:Y:S05]  /*4250*/  BRA `(.L_x_2874) ;  /* 0x000001e000007947 */ /* 0x000fea0003800000 */
.L_x_2879:
        /* <DEDUP_REMOVED lines=21> */
.L_x_2903:
[----:B------:R-:W2:Y:S02]  /*43b0*/  LDG.E.64 R4, [R4.64] ;  /* 0x0000002404047981 */ /* 0x000ea4000c1e1b00 */
[----:B--2---:R-:W0:Y:S02]  /*43c0*/  I2F.U64 R0, R4 ;  /* 0x0000000400007312 */ /* 0x004e240000301000 */
[----:B0-----:R-:W-:-:S04]  /*43d0*/  F2FP.BF16.PACK_AB R0, RZ, R0 ;  /* 0x00000000ff00723e */ /* 0x001fc800000010ff */
[----:B------:R-:W-:Y:S01]  /*43e0*/  PRMT R24, R0, 0x7610, R24 ;  /* 0x0000761000187816 */ /* 0x000fe20000000018 */
[----:B------:R-:W-:Y:S05]  /*43f0*/  BRA `(.L_x_2874) ;  /* 0x0000004000007947 */ /* 0x000fea0003800000 */
.L_x_2902:
[----:B------:R-:W2:Y:S02]  /*4400*/  LDG.E R4, [R4.64] ;  /* 0x0000002404047981 */ /* 0x000ea4000c1e1900 */
[----:B--2---:R-:W0:Y:S02]  /*4410*/  I2F.U32 R0, R4 ;  /* 0x0000000400007306 */ /* 0x004e240000201000 */
[----:B0-----:R-:W-:-:S04]  /*4420*/  F2FP.BF16.PACK_AB R0, RZ, R0 ;  /* 0x00000000ff00723e */ /* 0x001fc800000010ff */
[----:B------:R-:W-:Y:S02]  /*4430*/  PRMT R24, R0, 0x7610, R24 ;  /* 0x0000761000187816 */ /* 0x000fe40000000018 */
.L_x_2874:
[----:B------:R-:W-:Y:S05]  /*4440*/  BSYNC B6 ;  /* 0x0000000000067941 */ /* 0x000fea0003800000 */
.L_x_2873:
[----:B------:R-:W-:Y:S01]  /*4450*/  ISETP.NE.AND P0, PT, R25, RZ, PT ;  /* 0x000000ff1900720c */ /* 0x000fe20003f05270 */
[----:B------:R-:W-:-:S12]  /*4460*/  BSSY B1, `(.L_x_2906) ;  /* 0x0000067000017945 */ /* 0x000fd80003800000 */
[----:B------:R-:W-:Y:S05]  /*4470*/  @P0 BRA `(.L_x_2907) ;  /* 0x0000065000000947 */ /* 0x000fea0003800000 */
[----:B-----5:R-:W-:Y:S01]  /*4480*/  PRMT R3, RZ, 0x5410, R23 ;  /* 0x00005410ff037816 */ /* 0x020fe20000000017 */
[----:B------:R-:W-:Y:S02]  /*4490*/  ULDC.U16 UR4, c[0x0][0x166] ;  /* 0x0000598000047ab9 */ /* 0x000fe40000000400 */
[----:B------:R-:W-:Y:S01]  /*44a0*/  IMAD.U32 R0, RZ, RZ, UR4 ;  /* 0x00000004ff007e24 */ /* 0x000fe2000f8e00ff */
[----:B------:R-:W-:-:S04]  /*44b0*/  FSETP.NEU.FTZ.AND P0, PT, R3, RZ, PT ;  /* 0x000000ff0300720b */ /* 0x000fc80003f1d000 */
[----:B------:R-:W-:-:S09]  /*44c0*/  PRMT R0, RZ, 0x5410, R0 ;  /* 0x00005410ff007816 */ /* 0x000fd20000000000 */
        /* <DEDUP_REMOVED lines=31> */
.L_x_2913:
[----:B------:R-:W-:Y:S01]  /*46c0*/  FSETP.GEU.FTZ.AND P0, PT, R8, -R7, PT ;  /* 0x800000070800720b */ /* 0x000fe20003f1e000 */
[----:B------:R-:W-:-:S12]  /*46d0*/  FADD.FTZ R4, R4, -1 ;  /* 0xbf80000004047421 */ /* 0x000fd80000010000 */
[----:B------:R-:W-:Y:S02]  /*46e0*/  @!P0 FADD.FTZ R4, R4, -1 ;  /* 0xbf80000004048421 */ /* 0x000fe40000010000 */
.L_x_2912:
[----:B------:R-:W-:Y:S05]  /*46f0*/  BSYNC B2 ;  /* 0x0000000000027941 */ /* 0x000fea0003800000 */
.L_x_2911:
[----:B------:R-:W-:Y:S01]  /*4700*/  FFMA.FTZ R5, -R7, R4, R5 ;  /* 0x0000000407057223 */ /* 0x000fe20000010105 */
[----:B------:R-:W-:Y:S05]  /*4710*/  BRA `(.L_x_2909) ;  /* 0x000001f000007947 */ /* 0x000fea0003800000 */
.L_x_2910:
        /* <DEDUP_REMOVED lines=15> */
.L_x_2916:
        /* <DEDUP_REMOVED lines=13> */
.L_x_2915:
[----:B------:R-:W-:Y:S05]  /*48e0*/  BSYNC B2 ;  /* 0x0000000000027941 */ /* 0x000fea0003800000 */
.L_x_2914:
[----:B------:R-:W-:-:S04]  /*48f0*/  FMUL.FTZ R3, R3, 1.1920928955078125e-07 ;  /* 0x3400000003037820 */ /* 0x000fc80000410000 */
[----:B------:R-:W-:Y:S02]  /*4900*/  FMUL.FTZ R5, R8, R3 ;  /* 0x0000000308057220 */ /* 0x000fe40000410000 */
.L_x_2909:
[----:B------:R-:W-:Y:S05]  /*4910*/  BSYNC B0 ;  /* 0x0000000000007941 */ /* 0x000fea0003800000 */
.L_x_2908:
        /* <DEDUP_REMOVED lines=27> */
.L_x_2907:
[----:B------:R-:W-:Y:S05]  /*4ad0*/  BSYNC B1 ;  /* 0x0000000000017941 */ /* 0x000fea0003800000 */
.L_x_2906:
[----:B-----5:R-:W1:Y:S01]  /*4ae0*/  S2R R23, SR_TID.X ;  /* 0x0000000000177919 */ /* 0x020e620000002100 */
[----:B------:R-:W-:Y:S01]  /*4af0*/  BSSY B1, `(.L_x_2917) ;  /* 0x0000069000017945 */ /* 0x000fe20003800000 */
[----:B01----:R-:W-:-:S04]  /*4b00*/  IADD3 R9, R23, 0x80, RZ ;  /* 0x0000008017097810 */ /* 0x003fc80007ffe0ff */
[----:B------:R-:W-:-:S13]  /*4b10*/  ISETP.GE.AND P0, PT, R9, R22, PT ;  /* 0x000000160900720c */ /* 0x000fda0003f06270 */
[----:B------:R-:W-:Y:S05]  /*4b20*/  @P0 BRA `(.L_x_2918) ;  /* 0x0000065000000947 */ /* 0x000fea0003800000 */
[----:B------:R-:W-:Y:S01]  /*4b30*/  PRMT R3, RZ, 0x5410, R19 ;  /* 0x00005410ff037816 */ /* 0x000fe20000000013 */
[----:B------:R-:W-:Y:S02]  /*4b40*/  ULDC.U16 UR4, c[0x0][0x166] ;  /* 0x0000598000047ab9 */ /* 0x000fe40000000400 */
        /* <DEDUP_REMOVED lines=34> */
.L_x_2924:
[----:B------:R-:W-:Y:S01]  /*4d70*/  FSETP.GEU.FTZ.AND P0, PT, R8, -R10, PT ;  /* 0x8000000a0800720b */ /* 0x000fe20003f1e000 */
[----:B------:R-:W-:-:S12]  /*4d80*/  FADD.FTZ R6, R6, -1 ;  /* 0xbf80000006067421 */ /* 0x000fd80000010000 */
[----:B------:R-:W-:Y:S02]  /*4d90*/  @!P0 FADD.FTZ R6, R6, -1 ;  /* 0xbf80000006068421 */ /* 0x000fe40000010000 */
.L_x_2923:
[----:B------:R-:W-:Y:S05]  /*4da0*/  BSYNC B2 ;  /* 0x0000000000027941 */ /* 0x000fea0003800000 */
.L_x_2922:
[----:B------:R-:W-:Y:S01]  /*4db0*/  FFMA.FTZ R5, -R10, R6, R5 ;  /* 0x000000060a057223 */ /* 0x000fe20000010105 */
[----:B------:R-:W-:Y:S05]  /*4dc0*/  BRA `(.L_x_2920) ;  /* 0x000001f000007947 */ /* 0x000fea0003800000 */
.L_x_2921:
        /* <DEDUP_REMOVED lines=15> */
.L_x_2927:
        /* <DEDUP_REMOVED lines=13> */
.L_x_2926:
[----:B------:R-:W-:Y:S05]  /*4f90*/  BSYNC B2 ;  /* 0x0000000000027941 */ /* 0x000fea0003800000 */
.L_x_2925:
[----:B------:R-:W-:-:S04]  /*4fa0*/  FMUL.FTZ R3, R3, 1.1920928955078125e-07 ;  /* 0x3400000003037820 */ /* 0x000fc80000410000 */
[----:B------:R-:W-:Y:S02]  /*4fb0*/  FMUL.FTZ R5, R10, R3 ;  /* 0x000000030a057220 */ /* 0x000fe40000410000 */
.L_x_2920:
[----:B------:R-:W-:Y:S05]  /*4fc0*/  BSYNC B0 ;  /* 0x0000000000007941 */ /* 0x000fea0003800000 */
.L_x_2919:
        /* <DEDUP_REMOVED lines=27> */
.L_x_2918:
[----:B------:R-:W-:Y:S05]  /*5180*/  BSYNC B1 ;  /* 0x0000000000017941 */ /* 0x000fea0003800000 */
.L_x_2917:
[----:B------:R-:W-:Y:S01]  /*5190*/  IADD3 R3, R23, 0x100, RZ ;  /* 0x0000010017037810 */ /* 0x000fe20007ffe0ff */
[----:B------:R-:W-:Y:S03]  /*51a0*/  BSSY B1, `(.L_x_2928) ;  /* 0x0000068000017945 */ /* 0x000fe60003800000 */
[----:B------:R-:W-:-:S13]  /*51b0*/  ISETP.GE.AND P0, PT, R3, R22, PT ;  /* 0x000000160300720c */ /* 0x000fda0003f06270 */
[----:B------:R-:W-:Y:S05]  /*51c0*/  @P0 BRA `(.L_x_2929) ;  /* 0x0000065000000947 */ /* 0x000fea0003800000 */
[----:B------:R-:W-:Y:S01]  /*51d0*/  PRMT R3, RZ, 0x5410, R2 ;  /* 0x00005410ff037816 */ /* 0x000fe20000000002 */
[----:B------:R-:W-:Y:S02]  /*51e0*/  ULDC.U16 UR4, c[0x0][0x166] ;  /* 0x0000598000047ab9 */ /* 0x000fe40000000400 */
        /* <DEDUP_REMOVED lines=34> */
.L_x_2935:
[----:B------:R-:W-:Y:S01]  /*5410*/  FSETP.GEU.FTZ.AND P0, PT, R8, -R10, PT ;  /* 0x8000000a0800720b */ /* 0x000fe20003f1e000 */
[----:B------:R-:W-:-:S12]  /*5420*/  FADD.FTZ R6, R6, -1 ;  /* 0xbf80000006067421 */ /* 0x000fd80000010000 */
[----:B------:R-:W-:Y:S02]  /*5430*/  @!P0 FADD.FTZ R6, R6, -1 ;  /* 0xbf80000006068421 */ /* 0x000fe40000010000 */
.L_x_2934:
[----:B------:R-:W-:Y:S05]  /*5440*/  BSYNC B2 ;  /* 0x0000000000027941 */ /* 0x000fea0003800000 */
.L_x_2933:
[----:B------:R-:W-:Y:S01]  /*5450*/  FFMA.FTZ R5, -R10, R6, R5 ;  /* 0x000000060a057223 */ /* 0x000fe20000010105 */
[----:B------:R-:W-:Y:S05]  /*5460*/  BRA `(.L_x_2931) ;  /* 0x000001f000007947 */ /* 0x000fea0003800000 */
.L_x_2932:
        /* <DEDUP_REMOVED lines=15> */
.L_x_2938:
        /* <DEDUP_REMOVED lines=13> */
.L_x_2937:
[----:B------:R-:W-:Y:S05]  /*5630*/  BSYNC B2 ;  /* 0x0000000000027941 */ /* 0x000fea0003800000 */
.L_x_2936:
[----:B------:R-:W-:-:S04]  /*5640*/  FMUL.FTZ R3, R3, 1.1920928955078125e-07 ;  /* 0x3400000003037820 */ /* 0x000fc80000410000 */
[----:B------:R-:W-:Y:S02]  /*5650*/  FMUL.FTZ R5, R10, R3 ;  /* 0x000000030a057220 */ /* 0x000fe40000410000 */
.L_x_2931:
[----:B------:R-:W-:Y:S05]  /*5660*/  BSYNC B0 ;  /* 0x0000000000007941 */ /* 0x000fea0003800000 */
.L_x_2930:
        /* <DEDUP_REMOVED lines=27> */
.L_x_2929:
[----:B------:R-:W-:Y:S05]  /*5820*/  BSYNC B1 ;  /* 0x0000000000017941 */ /* 0x000fea0003800000 */
.L_x_2928:
        /* <DEDUP_REMOVED lines=40> */
.L_x_2946:
[----:B------:R-:W-:Y:S01]  /*5ab0*/  FSETP.GEU.FTZ.AND P0, PT, R8, -R7, PT ;  /* 0x800000070800720b */ /* 0x000fe20003f1e000 */
[----:B------:R-:W-:-:S12]  /*5ac0*/  FADD.FTZ R2, R2, -1 ;  /* 0xbf80000002027421 */ /* 0x000fd80000010000 */
[----:B------:R-:W-:Y:S02]  /*5ad0*/  @!P0 FADD.FTZ R2, R2, -1 ;  /* 0xbf80000002028421 */ /* 0x000fe40000010000 */
.L_x_2945:
[----:B------:R-:W-:Y:S05]  /*5ae0*/  BSYNC B2 ;  /* 0x0000000000027941 */ /* 0x000fea0003800000 */
.L_x_2944:
[----:B------:R-:W-:Y:S01]  /*5af0*/  FFMA.FTZ R5, -R7, R2, R5 ;  /* 0x0000000207057223 */ /* 0x000fe20000010105 */
[----:B------:R-:W-:Y:S05]  /*5b00*/  BRA `(.L_x_2942) ;  /* 0x000001f000007947 */ /* 0x000fea0003800000 */
.L_x_2943:
        /* <DEDUP_REMOVED lines=14> */
[----:B0-----:R0:W1:Y:S03]  /*5bf0*/  MUFU.RCP R11, R10 ;  /* 0x0000000a000b7308 */ /* 0x0010660000001000 */
.L_x_2949:
        /* <DEDUP_REMOVED lines=13> */
.L_x_2948:
[----:B------:R-:W-:Y:S05]  /*5cd0*/  BSYNC B2 ;  /* 0x0000000000027941 */ /* 0x000fea0003800000 */
.L_x_2947:
[----:B------:R-:W-:-:S04]  /*5ce0*/  FMUL.FTZ R2, R2, 1.1920928955078125e-07 ;  /* 0x3400000002027820 */ /* 0x000fc80000410000 */
[----:B------:R-:W-:Y:S02]  /*5cf0*/  FMUL.FTZ R5, R7, R2 ;  /* 0x0000000207057220 */ /* 0x000fe40000410000 */
.L_x_2942:
[----:B------:R-:W-:Y:S05]  /*5d00*/  BSYNC B0 ;  /* 0x0000000000007941 */ /* 0x000fea0003800000 */
.L_x_2941:
[C---:B------:R-:W-:Y:S02]  /*5d10*/  LOP3.LUT R2, R5.reuse, 0x80000000, R0, 0xb8, !PT ;  /* 0x8000000005027812 */ /* 0x040fe400078eb800 */
[C---:B------:R-:W-:Y:S02]  /*5d20*/  FSETP.GTU.FTZ.AND P0, PT, |R5|.reuse, +INF , PT ;  /* 0x7f8000000500780b */ /* 0x040fe40003f1c200 */
        /* <DEDUP_REMOVED lines=25> */
.L_x_2940:
[----:B------:R-:W-:Y:S05]  /*5ec0*/  BSYNC B1 ;  /* 0x0000000000017941 */ /* 0x000fea0003800000 */
.L_x_2939:
[----:B------:R-:W1:Y:S01]  /*5ed0*/  LDC.U8 R17, c[0x0][0x184] ;  /* 0x00006100ff117b82 */ /* 0x000e620000000000 */
[----:B------:R-:W-:Y:S01]  /*5ee0*/  ISETP.GE.AND P0, PT, R23, R22, PT ;  /* 0x000000161700720c */ /* 0x000fe20003f06270 */
[----:B------:R-:W-:Y:S01]  /*5ef0*/  BSSY B7, `(.L_x_2950) ;  /* 0x0000316000077945 */ /* 0x000fe20003800000 */
[----:B------:R-:W-:Y:S11]  /*5f00*/  BSSY B6, `(.L_x_2951) ;  /* 0x0000217000067945 */ /* 0x000ff60003800000 */
[----:B------:R-:W-:Y:S05]  /*5f10*/  @P0 BRA `(.L_x_2952) ;  /* 0x0000212000000947 */ /* 0x000fea0003800000 */
[----:B------:R-:W-:Y:S01]  /*5f20*/  IMAD R0, R16, 0x200, R23 ;  /* 0x0000020010007824 */ /* 0x000fe200078e0217 */
[----:B-1----:R-:W-:-:S03]  /*5f30*/  PRMT R3, R17, 0x9910, RZ ;  /* 0x0000991011037816 */ /* 0x002fc600000000ff */
        /* <DEDUP_REMOVED lines=16> */
[----:B------:R-:W1:Y:S02]  /*6040*/  F2I.FTZ.TRUNC.NTZ R5, R4 ;  /* 0x0000000400057305 */ /* 0x000e64000021f100 */
[----:B-1----:R1:W-:Y:S01]  /*6050*/  STG.E.U8 [R2.64], R5 ;  /* 0x0000000502007986 */ /* 0x0023e2000c101124 */
[----:B------:R-:W-:Y:S05]  /*6060*/  BRA `(.L_x_2958) ;  /* 0x00000fd000007947 */ /* 0x000fea0003800000 */
.L_x_2956:
[----:B------:R-:W-:Y:S01]  /*6070*/  PRMT R5, RZ, 0x5410, R4 ;  /* 0x00005410ff057816 */ /* 0x000fe20000000004 */
[----:B------:R-:W-:-:S05]  /*6080*/  IMAD.MOV.U32 R23, RZ, RZ, R9 ;  /* 0x000000ffff177224 */ /* 0x000fca00078e0009 */
[----:B------:R-:W1:Y:S02]  /*6090*/  F2I.S64.TRUNC R4, R5 ;  /* 0x0000000500047311 */ /* 0x000e64000020d900 */
[----:B-1----:R1:W-:Y:S01]  /*60a0*/  STG.E.U8 [R2.64], R4 ;  /* 0x0000000402007986 */ /* 0x0023e2000c101124 */
[----:B------:R-:W-:Y:S05]  /*60b0*/  BRA `(.L_x_2958) ;  /* 0x00000f8000007947 */ /* 0x000fea0003800000 */
.L_x_2955:
        /* <DEDUP_REMOVED lines=8> */
[----:B------:R-:W1:Y:S02]  /*6140*/  F2I.S64.TRUNC R4, R4 ;  /* 0x0000000400047311 */ /* 0x000e64000020d900 */
[----:B-1----:R1:W-:Y:S01]  /*6150*/  STG.E.64 [R2.64], R4 ;  /* 0x0000000402007986 */ /* 0x0023e2000c101b24 */
[----:B------:R-:W-:Y:S05]  /*6160*/  BRA `(.L_x_2958) ;  /* 0x00000ed000007947 */ /* 0x000fea0003800000 */
.L_x_2960:
[----:B------:R-:W-:Y:S01]  /*6170*/  PRMT R4, RZ, 0x5410, R4 ;  /* 0x00005410ff047816 */ /* 0x000fe20000000004 */
[----:B------:R-:W-:-:S03]  /*6180*/  IMAD.MOV.U32 R23, RZ, RZ, R9 ;  /* 0x000000ffff177224 */ /* 0x000fc600078e0009 */
[----:B------:R-:W1:Y:S02]  /*6190*/  F2I.FTZ.TRUNC.NTZ R5, R4 ;  /* 0x0000000400057305 */ /* 0x000e64000021f100 */
[----:B-1----:R1:W-:Y:S01]  /*61a0*/  STG.E [R2.64], R5 ;  /* 0x0000000502007986 */ /* 0x0023e2000c101924 */
[----:B------:R-:W-:Y:S05]  /*61b0*/  BRA `(.L_x_2958) ;  /* 0x00000e8000007947 */ /* 0x000fea0003800000 */
.L_x_2959:
[----:B------:R-:W-:Y:S01]  /*61c0*/  PRMT R4, RZ, 0x5410, R4 ;  /* 0x00005410ff047816 */ /* 0x000fe20000000004 */
[----:B------:R-:W-:-:S03]  /*61d0*/  IMAD.MOV.U32 R23, RZ, RZ, R9 ;  /* 0x000000ffff177224 */ /* 0x000fc600078e0009 */
[----:B------:R-:W1:Y:S02]  /*61e0*/  F2I.FTZ.TRUNC.NTZ R5, R4 ;  /* 0x0000000400057305 */ /* 0x000e64000021f100 */
[----:B-1----:R1:W-:Y:S01]  /*61f0*/  STG.E.U16 [R2.64], R5 ;  /* 0x0000000502007986 */ /* 0x0023e2000c101524 */
[----:B------:R-:W-:Y:S05]  /*6200*/  BRA `(.L_x_2958) ;  /* 0x00000e3000007947 */ /* 0x000fea0003800000 */
.L_x_2954:
        /* <DEDUP_REMOVED lines=10> */
.L_x_2962:
[----:B------:R-:W-:Y:S01]  /*62b0*/  PRMT R0, RZ, 0x5410, R4 ;  /* 0x00005410ff007816 */ /* 0x000fe20000000004 */
[----:B------:R-:W-:-:S03]  /*62c0*/  IMAD.MOV.U32 R23, RZ, RZ, R9 ;  /* 0x000000ffff177224 */ /* 0x000fc600078e0009 */
[----:B------:R-:W-:-:S05]  /*62d0*/  F2FP.PACK_AB R0, RZ, R0 ;  /* 0x00000000ff00723e */ /* 0x000fca00000000ff */
[----:B------:R1:W-:Y:S01]  /*62e0*/  STG.E.U16 [R2.64], R0 ;  /* 0x0000000002007986 */ /* 0x0003e2000c101524 */
[----:B------:R-:W-:Y:S05]  /*62f0*/  BRA `(.L_x_2958) ;  /* 0x00000d4000007947 */ /* 0x000fea0003800000 */
.L_x_2961:
        /* <DEDUP_REMOVED lines=11> */
.L_x_2964:
[----:B------:R-:W-:Y:S01]  /*63b0*/  PRMT R4, RZ, 0x5410, R4 ;  /* 0x00005410ff047816 */ /* 0x000fe20000000004 */
[----:B------:R-:W-:-:S03]  /*63c0*/  IMAD.MOV.U32 R23, RZ, RZ, R9 ;  /* 0x000000ffff177224 */ /* 0x000fc600078e0009 */
[----:B------:R-:W-:-:S04]  /*63d0*/  F2FP.PACK_AB R5, RZ, R4 ;  /* 0x00000004ff05723e */ /* 0x000fc800000000ff */
[----:B------:R-:W-:-:S05]  /*63e0*/  PRMT R5, R5, 0x5410, RZ ;  /* 0x0000541005057816 */ /* 0x000fca00000000ff */
[----:B------:R1:W-:Y:S01]  /*63f0*/  STG.E [R2.64], R5 ;  /* 0x0000000502007986 */ /* 0x0003e2000c101924 */
[----:B------:R-:W-:Y:S05]  /*6400*/  BRA `(.L_x_2958) ;  /* 0x00000c3000007947 */ /* 0x000fea0003800000 */
.L_x_2963:
[----:B------:R-:W-:Y:S01]  /*6410*/  PRMT R4, RZ, 0x5410, R4 ;  /* 0x00005410ff047816 */ /* 0x000fe20000000004 */
[----:B------:R-:W-:-:S04]  /*6420*/  IMAD.MOV.U32 R23, RZ, RZ, R9 ;  /* 0x000000ffff177224 */ /* 0x000fc800078e0009 */
[----:B------:R-:W-:-:S06]  /*6430*/  FMUL.FTZ R4, R4, 1 ;  /* 0x3f80000004047820 */ /* 0x000fcc0000410000 */
[----:B------:R-:W1:Y:S02]  /*6440*/  F2F.F64.F32 R4, R4 ;  /* 0x0000000400047310 */ /* 0x000e640000201800 */
[----:B-1----:R1:W-:Y:S01]  /*6450*/  STG.E.64 [R2.64], R4 ;  /* 0x0000000402007986 */ /* 0x0023e2000c101b24 */
[----:B------:R-:W-:Y:S05]  /*6460*/  BRA `(.L_x_2958) ;  /* 0x00000bd000007947 */ /* 0x000fea0003800000 */
.L_x_2953:
        /* <DEDUP_REMOVED lines=14> */
.L_x_2967:
[----:B------:R-:W-:Y:S01]  /*6550*/  PRMT R4, RZ, 0x5410, R4 ;  /* 0x00005410ff047816 */ /* 0x000fe20000000004 */
[----:B------:R-:W-:Y:S01]  /*6560*/  CS2R R6, SRZ ;  /* 0x0000000000067805 */ /* 0x000fe2000001ff00 */
[----:B------:R-:W-:-:S03]  /*6570*/  IMAD.MOV.U32 R23, RZ, RZ, R9 ;  /* 0x000000ffff177224 */ /* 0x000fc600078e0009 */
[----:B------:R-:W-:-:S06]  /*6580*/  FMUL.FTZ R4, R4, 1 ;  /* 0x3f80000004047820 */ /* 0x000fcc0000410000 */
[----:B------:R-:W1:Y:S02]  /*6590*/  F2F.F64.F32 R4, R4 ;  /* 0x0000000400047310 */ /* 0x000e640000201800 */
[----:B-1----:R1:W-:Y:S01]  /*65a0*/  STG.E.128 [R2.64], R4 ;  /* 0x0000000402007986 */ /* 0x0023e2000c101d24 */
[----:B------:R-:W-:Y:S05]  /*65b0*/  BRA `(.L_x_2958) ;  /* 0x00000a8000007947 */ /* 0x000fea0003800000 */
.L_x_2966:
        /* <DEDUP_REMOVED lines=21> */
.L_x_2971:
[----:B------:R-:W-:Y:S05]  /*6710*/  BSYNC B0 ;  /* 0x0000000000007941 */ /* 0x000fea0003800000 */
.L_x_2970:
[----:B------:R-:W-:Y:S01]  /*6720*/  LOP3.LUT R5, R0, R5, RZ, 0xfc, !PT ;  /* 0x0000000500057212 */ /* 0x000fe200078efcff */
[----:B------:R-:W-:-:S04]  /*6730*/  IMAD.MOV.U32 R23, RZ, RZ, R9 ;  /* 0x000000ffff177224 */ /* 0x000fc800078e0009 */
[----:B------:R1:W-:Y:S01]  /*6740*/  STG.E.U8 [R2.64], R5 ;  /* 0x0000000502007986 */ /* 0x0003e2000c101124 */
[----:B------:R-:W-:Y:S05]  /*6750*/  BRA `(.L_x_2958) ;  /* 0x000008e000007947 */ /* 0x000fea0003800000 */
.L_x_2969:
        /* <DEDUP_REMOVED lines=13> */
.L_x_2973:
[----:B------:R-:W-:Y:S01]  /*6830*/  IMAD.MOV.U32 R0, RZ, RZ, 0x7f ;  /* 0x0000007fff007424 */ /* 0x000fe200078e00ff */
[----:B------:R-:W-:-:S04]  /*6840*/  ISETP.GT.U32.AND P0, PT, R4, 0x7f800000, PT ;  /* 0x7f8000000400780c */ /* 0x000fc80003f04070 */
[----:B------:R-:W-:-:S04]  /*6850*/  SEL R0, R0, 0x7c, P0 ;  /* 0x0000007c00007807 */ /* 0x000fc80000000000 */
.L_x_2974:
[----:B------:R-:W-:Y:S05]  /*6860*/  BSYNC B0 ;  /* 0x0000000000007941 */ /* 0x000fea0003800000 */
.L_x_2972:
[----:B------:R-:W-:Y:S01]  /*6870*/  LOP3.LUT R4, R5, 0x80000000, RZ, 0xc0, !PT ;  /* 0x8000000005047812 */ /* 0x000fe200078ec0ff */
[----:B------:R-:W-:-:S03]  /*6880*/  IMAD.MOV.U32 R23, RZ, RZ, R9 ;  /* 0x000000ffff177224 */ /* 0x000fc600078e0009 */
[----:B------:R-:W-:-:S04]  /*6890*/  SHF.R.U32.HI R5, RZ, 0x18, R4 ;  /* 0x00000018ff057819 */ /* 0x000fc80000011604 */
[----:B------:R-:W-:-:S05]  /*68a0*/  LOP3.LUT R5, R0, R5, RZ, 0xfc, !PT ;  /* 0x0000000500057212 */ /* 0x000fca00078efcff */
[----:B------:R1:W-:Y:S01]  /*68b0*/  STG.E.U8 [R2.64], R5 ;  /* 0x0000000502007986 */ /* 0x0003e2000c101124 */
[----:B------:R-:W-:Y:S05]  /*68c0*/  BRA `(.L_x_2958) ;  /* 0x0000077000007947 */ /* 0x000fea0003800000 */
.L_x_2968:
[----:B------:R1:W-:Y:S01]  /*68d0*/  STG.E.U16 [R2.64], R4 ;  /* 0x0000000402007986 */ /* 0x0003e2000c101524 */
[----:B------:R-:W-:Y:S01]  /*68e0*/  IMAD.MOV.U32 R23, RZ, RZ, R9 ;  /* 0x000000ffff177224 */ /* 0x000fe200078e0009 */
[----:B------:R-:W-:Y:S05]  /*68f0*/  BRA `(.L_x_2958) ;  /* 0x0000074000007947 */ /* 0x000fea0003800000 */
.L_x_2965:
        /* <DEDUP_REMOVED lines=10> */
[----:B------:R-:W1:Y:S02]  /*69a0*/  F2I.FTZ.U32.TRUNC.NTZ R5, R5 ;  /* 0x0000000500057305 */ /* 0x000e64000021f000 */
[----:B-1----:R1:W-:Y:S01]  /*69b0*/  STG.E.U16 [R2.64], R5 ;  /* 0x0000000502007986 */ /* 0x0023e2000c101524 */
[----:B------:R-:W-:Y:S05]  /*69c0*/  BRA `(.L_x_2958) ;  /* 0x0000067000007947 */ /* 0x000fea0003800000 */
.L_x_2977:
        /* <DEDUP_REMOVED lines=17> */
.L_x_2980:
[----:B------:R-:W-:-:S04]  /*6ae0*/  LOP3.LUT R0, R7, 0x80000000, RZ, 0xc0, !PT ;  /* 0x8000000007007812 */ /* 0x000fc800078ec0ff */
[----:B------:R-:W-:-:S04]  /*6af0*/  SHF.R.U32.HI R5, RZ, 0x18, R0 ;  /* 0x00000018ff057819 */ /* 0x000fc80000011600 */
[----:B------:R-:W-:-:S04]  /*6b00*/  LOP3.LUT R4, R4, R5, RZ, 0xfc, !PT ;  /* 0x0000000504047212 */ /* 0x000fc800078efcff */
[----:B------:R-:W-:Y:S02]  /*6b10*/  PRMT R0, R4, 0x7610, R0 ;  /* 0x0000761004007816 */ /* 0x000fe40000000000 */
.L_x_2979:
[----:B------:R-:W-:Y:S05]  /*6b20*/  BSYNC B0 ;  /* 0x0000000000007941 */ /* 0x000fea0003800000 */
.L_x_2978:
[----:B------:R1:W-:Y:S01]  /*6b30*/  STG.E.U8 [R2.64], R0 ;  /* 0x0000000002007986 */ /* 0x0003e2000c101124 */
[----:B------:R-:W-:Y:S01]  /*6b40*/  IMAD.MOV.U32 R23, RZ, RZ, R9 ;  /* 0x000000ffff177224 */ /* 0x000fe200078e0009 */
[----:B------:R-:W-:Y:S05]  /*6b50*/  BRA `(.L_x_2958) ;  /* 0x000004e000007947 */ /* 0x000fea0003800000 */
.L_x_2976:
        /* <DEDUP_REMOVED lines=17> */
.L_x_2983:
[----:B------:R-:W-:-:S04]  /*6c70*/  LOP3.LUT R0, R7, 0x80000000, RZ, 0xc0, !PT ;  /* 0x8000000007007812 */ /* 0x000fc800078ec0ff */
[----:B------:R-:W-:-:S04]  /*6c80*/  SHF.R.U32.HI R5, RZ, 0x18, R0 ;  /* 0x00000018ff057819 */ /* 0x000fc80000011600 */
[----:B------:R-:W-:-:S04]  /*6c90*/  LOP3.LUT R4, R4, R5, RZ, 0xfc, !PT ;  /* 0x0000000504047212 */ /* 0x000fc800078efcff */
[----:B------:R-:W-:Y:S02]  /*6ca0*/  PRMT R0, R4, 0x7610, R0 ;  /* 0x0000761004007816 */ /* 0x000fe40000000000 */
.L_x_2982:
[----:B------:R-:W-:Y:S05]  /*6cb0*/  BSYNC B0 ;  /* 0x0000000000007941 */ /* 0x000fea0003800000 */
.L_x_2981:
[----:B------:R1:W-:Y:S01]  /*6cc0*/  STG.E.U8 [R2.64], R0 ;  /* 0x0000000002007986 */ /* 0x0003e2000c101124 */
[----:B------:R-:W-:Y:S01]  /*6cd0*/  IMAD.MOV.U32 R23, RZ, RZ, R9 ;  /* 0x000000ffff177224 */ /* 0x000fe200078e0009 */
[----:B------:R-:W-:Y:S05]  /*6ce0*/  BRA `(.L_x_2958) ;  /* 0x0000035000007947 */ /* 0x000fea0003800000 */
.L_x_2975:
        /* <DEDUP_REMOVED lines=23> */
.L_x_2957:
        /* <DEDUP_REMOVED lines=19> */
[----:B------:R-:W-:Y:S01]  /*6f90*/  IADD3 R23, R23, 0x80, RZ ;  /* 0x0000008017177810 */ /* 0x000fe20007ffe0ff */
[----:B------:R-:W-:Y:S05]  /*6fa0*/  BRA `(.L_x_2958) ;  /* 0x0000009000007947 */ /* 0x000fea0003800000 */
.L_x_2985:
[----:B------:R-:W-:Y:S01]  /*6fb0*/  PRMT R4, RZ, 0x5410, R4 ;  /* 0x00005410ff047816 */ /* 0x000fe20000000004 */
[----:B------:R-:W-:-:S05]  /*6fc0*/  IMAD.MOV.U32 R23, RZ, RZ, R9 ;  /* 0x000000ffff177224 */ /* 0x000fca00078e0009 */
[----:B------:R-:W1:Y:S02]  /*6fd0*/  F2I.U64.TRUNC R4, R4 ;  /* 0x0000000400047311 */ /* 0x000e64000020d800 */
[----:B-1----:R1:W-:Y:S01]  /*6fe0*/  STG.E.64 [R2.64], R4 ;  /* 0x0000000402007986 */ /* 0x0023e2000c101b24 */
[----:B------:R-:W-:Y:S05]  /*6ff0*/  BRA `(.L_x_2958) ;  /* 0x0000004000007947 */ /* 0x000fea0003800000 */
.L_x_2984:
[----:B------:R-:W-:Y:S01]  /*7000*/  PRMT R4, RZ, 0x5410, R4 ;  /* 0x00005410ff047816 */ /* 0x000fe20000000004 */
[----:B------:R-:W-:-:S03]  /*7010*/  IMAD.MOV.U32 R23, RZ, RZ, R9 ;  /* 0x000000ffff177224 */ /* 0x000fc600078e0009 */
[----:B------:R-:W1:Y:S02]  /*7020*/  F2I.FTZ.U32.TRUNC.NTZ R5, R4 ;  /* 0x0000000400057305 */ /* 0x000e64000021f000 */
[----:B-1----:R1:W-:Y:S02]  /*7030*/  STG.E [R2.64], R5 ;  /* 0x0000000502007986 */ /* 0x0023e4000c101924 */
.L_x_2958:
[----:B------:R-:W-:-:S13]  /*7040*/  ISETP.GE.AND P0, PT, R23, R22, PT ;  /* 0x000000161700720c */ /* 0x000fda0003f06270 */
[----:B------:R-:W-:Y:S01]  /*7050*/  @P0 BREAK B6 ;  /* 0x0000000000060942 */ /* 0x000fe20003800000 */
        /* <DEDUP_REMOVED lines=18> */
[----:B------:R-:W1:Y:S02]  /*7180*/  F2I.FTZ.TRUNC.NTZ R25, R25 ;  /* 0x0000001900197305 */ /* 0x000e64000021f100 */
[----:B-1----:R1:W-:Y:S01]  /*7190*/  STG.E.U8 [R2.64], R25 ;  /* 0x0000001902007986 */ /* 0x0023e2000c101124 */
[----:B------:R-:W-:Y:S05]  /*71a0*/  BRA `(.L_x_2992) ;  /* 0x00000e8000007947 */ /* 0x000fea0003800000 */
.L_x_2990:
[----:B------:R-:W-:-:S06]  /*71b0*/  PRMT R5, RZ, 0x5410, R25 ;  /* 0x00005410ff057816 */ /* 0x000fcc0000000019 */
[----:B------:R-:W1:Y:S02]  /*71c0*/  F2I.S64.TRUNC R4, R5 ;  /* 0x0000000500047311 */ /* 0x000e64000020d900 */
[----:B-1----:R1:W-:Y:S01]  /*71d0*/  STG.E.U8 [R2.64], R4 ;  /* 0x0000000402007986 */ /* 0x0023e2000c101124 */
[----:B------:R-:W-:Y:S05]  /*71e0*/  BRA `(.L_x_2992) ;  /* 0x00000e4000007947 */ /* 0x000fea0003800000 */
.L_x_2989:
        /* <DEDUP_REMOVED lines=10> */
.L_x_2994:
[----:B------:R-:W-:-:S06]  /*7290*/  PRMT R25, RZ, 0x5410, R25 ;  /* 0x00005410ff197816 */ /* 0x000fcc0000000019 */
[----:B------:R-:W1:Y:S02]  /*72a0*/  F2I.FTZ.TRUNC.NTZ R25, R25 ;  /* 0x0000001900197305 */ /* 0x000e64000021f100 */
[----:B-1----:R1:W-:Y:S01]  /*72b0*/  STG.E [R2.64], R25 ;  /* 0x0000001902007986 */ /* 0x0023e2000c101924 */
[----:B------:R-:W-:Y:S05]  /*72c0*/  BRA `(.L_x_2992) ;  /* 0x00000d6000007947 */ /* 0x000fea0003800000 */
.L_x_2993:
[----:B------:R-:W-:-:S06]  /*72d0*/  PRMT R25, RZ, 0x5410, R25 ;  /* 0x00005410ff197816 */ /* 0x000fcc0000000019 */
[----:B------:R-:W1:Y:S02]  /*72e0*/  F2I.FTZ.TRUNC.NTZ R25, R25 ;  /* 0x0000001900197305 */ /* 0x000e64000021f100 */
[----:B-1----:R1:W-:Y:S01]  /*72f0*/  STG.E.U16 [R2.64], R25 ;  /* 0x0000001902007986 */ /* 0x0023e2000c101524 */
[----:B------:R-:W-:Y:S05]  /*7300*/  BRA `(.L_x_2992) ;  /* 0x00000d2000007947 */ /* 0x000fea0003800000 */
.L_x_2988:
        /* <DEDUP_REMOVED lines=9> */
.L_x_2996:
[----:B------:R-:W-:-:S04]  /*73a0*/  PRMT R0, RZ, 0x5410, R25 ;  /* 0x00005410ff007816 */ /* 0x000fc80000000019 */
[----:B------:R-:W-:-:S05]  /*73b0*/  F2FP.PACK_AB R0, RZ, R0 ;  /* 0x00000000ff00723e */ /* 0x000fca00000000ff */
[----:B------:R1:W-:Y:S01]  /*73c0*/  STG.E.U16 [R2.64], R0 ;  /* 0x0000000002007986 */ /* 0x0003e2000c101524 */
[----:B------:R-:W-:Y:S05]  /*73d0*/  BRA `(.L_x_2992) ;  /* 0x00000c5000007947 */ /* 0x000fea0003800000 */
.L_x_2995:
        /* <DEDUP_REMOVED lines=10> */
.L_x_2998:
[----:B------:R-:W-:-:S04]  /*7480*/  PRMT R25, RZ, 0x5410, R25 ;  /* 0x00005410ff197816 */ /* 0x000fc80000000019 */
[----:B------:R-:W-:-:S04]  /*7490*/  F2FP.PACK_AB R5, RZ, R25 ;  /* 0x00000019ff05723e */ /* 0x000fc800000000ff */
[----:B------:R-:W-:-:S05]  /*74a0*/  PRMT R5, R5, 0x5410, RZ ;  /* 0x0000541005057816 */ /* 0x000fca00000000ff */
[----:B------:R1:W-:Y:S01]  /*74b0*/  STG.E [R2.64], R5 ;  /* 0x0000000502007986 */ /* 0x0003e2000c101924 */
[----:B------:R-:W-:Y:S05]  /*74c0*/  BRA `(.L_x_2992) ;  /* 0x00000b6000007947 */ /* 0x000fea0003800000 */
.L_x_2997:
[----:B------:R-:W-:-:S05]  /*74d0*/  PRMT R4, RZ, 0x5410, R25 ;  /* 0x00005410ff047816 */ /* 0x000fca0000000019 */
[----:B------:R-:W-:-:S06]  /*74e0*/  FMUL.FTZ R4, R4, 1 ;  /* 0x3f80000004047820 */ /* 0x000fcc0000410000 */
[----:B------:R-:W1:Y:S02]  /*74f0*/  F2F.F64.F32 R4, R4 ;  /* 0x0000000400047310 */ /* 0x000e640000201800 */
[----:B-1----:R1:W-:Y:S01]  /*7500*/  STG.E.64 [R2.64], R4 ;  /* 0x0000000402007986 */ /* 0x0023e2000c101b24 */
[----:B------:R-:W-:Y:S05]  /*7510*/  BRA `(.L_x_2992) ;  /* 0x00000b1000007947 */ /* 0x000fea0003800000 */
.L_x_2987:
        /* <DEDUP_REMOVED lines=13> */
.L_x_3001:
[----:B------:R-:W-:Y:S01]  /*75f0*/  PRMT R25, RZ, 0x5410, R25 ;  /* 0x00005410ff197816 */ /* 0x000fe20000000019 */
[----:B------:R-:W-:-:S04]  /*7600*/  CS2R R6, SRZ ;  /* 0x0000000000067805 */ /* 0x000fc8000001ff00 */
[----:B------:R-:W-:-:S06]  /*7610*/  FMUL.FTZ R4, R25, 1 ;  /* 0x3f80000019047820 */ /* 0x000fcc0000410000 */
[----:B------:R-:W1:Y:S02]  /*7620*/  F2F.F64.F32 R4, R4 ;  /* 0x0000000400047310 */ /* 0x000e640000201800 */
[----:B-1----:R1:W-:Y:S01]  /*7630*/  STG.E.128 [R2.64], R4 ;  /* 0x0000000402007986 */ /* 0x0023e2000c101d24 */
[----:B------:R-:W-:Y:S05]  /*7640*/  BRA `(.L_x_2992) ;  /* 0x000009e000007947 */ /* 0x000fea0003800000 */
.L_x_3000:
        /* <DEDUP_REMOVED lines=21> */
.L_x_3005:
[----:B------:R-:W-:Y:S05]  /*77a0*/  BSYNC B0 ;  /* 0x0000000000007941 */ /* 0x000fea0003800000 */
.L_x_3004:
[----:B------:R-:W-:-:S05]  /*77b0*/  LOP3.LUT R5, R0, R5, RZ, 0xfc, !PT ;  /* 0x0000000500057212 */ /* 0x000fca00078efcff */
[----:B------:R1:W-:Y:S01]  /*77c0*/  STG.E.U8 [R2.64], R5 ;  /* 0x0000000502007986 */ /* 0x0003e2000c101124 */
[----:B------:R-:W-:Y:S05]  /*77d0*/  BRA `(.L_x_2992) ;  /* 0x0000085000007947 */ /* 0x000fea0003800000 */
.L_x_3003:
        /* <DEDUP_REMOVED lines=13> */
.L_x_3007:
[----:B------:R-:W-:Y:S01]  /*78b0*/  IMAD.MOV.U32 R0, RZ, RZ, 0x7f ;  /* 0x0000007fff007424 */ /* 0x000fe200078e00ff */
[----:B------:R-:W-:-:S04]  /*78c0*/  ISETP.GT.U32.AND P0, PT, R4, 0x7f800000, PT ;  /* 0x7f8000000400780c */ /* 0x000fc80003f04070 */
[----:B------:R-:W-:-:S04]  /*78d0*/  SEL R0, R0, 0x7c, P0 ;  /* 0x0000007c00007807 */ /* 0x000fc80000000000 */
.L_x_3008:
[----:B------:R-:W-:Y:S05]  /*78e0*/  BSYNC B0 ;  /* 0x0000000000007941 */ /* 0x000fea0003800000 */
.L_x_3006:
[----:B------:R-:W-:-:S04]  /*78f0*/  LOP3.LUT R4, R25, 0x80000000, RZ, 0xc0, !PT ;  /* 0x8000000019047812 */ /* 0x000fc800078ec0ff */
[----:B------:R-:W-:-:S04]  /*7900*/  SHF.R.U32.HI R5, RZ, 0x18, R4 ;  /* 0x00000018ff057819 */ /* 0x000fc80000011604 */
[----:B------:R-:W-:-:S05]  /*7910*/  LOP3.LUT R5, R0, R5, RZ, 0xfc, !PT ;  /* 0x0000000500057212 */ /* 0x000fca00078efcff */
[----:B------:R1:W-:Y:S01]  /*7920*/  STG.E.U8 [R2.64], R5 ;  /* 0x0000000502007986 */ /* 0x0003e2000c101124 */
[----:B------:R-:W-:Y:S05]  /*7930*/  BRA `(.L_x_2992) ;  /* 0x000006f000007947 */ /* 0x000fea0003800000 */
.L_x_3002:
[----:B------:R1:W-:Y:S01]  /*7940*/  STG.E.U16 [R2.64], R25 ;  /* 0x0000001902007986 */ /* 0x0003e2000c101524 */
[----:B------:R-:W-:Y:S05]  /*7950*/  BRA `(.L_x_2992) ;  /* 0x000006d000007947 */ /* 0x000fea0003800000 */
.L_x_2999:
        /* <DEDUP_REMOVED lines=12> */
.L_x_3011:
        /* <DEDUP_REMOVED lines=17> */
.L_x_3014:
[----:B------:R-:W-:-:S04]  /*7b30*/  LOP3.LUT R0, R25, 0x80000000, RZ, 0xc0, !PT ;  /* 0x8000000019007812 */ /* 0x000fc800078ec0ff */
[----:B------:R-:W-:-:S04]  /*7b40*/  SHF.R.U32.HI R5, RZ, 0x18, R0 ;  /* 0x00000018ff057819 */ /* 0x000fc80000011600 */
[----:B------:R-:W-:-:S04]  /*7b50*/  LOP3.LUT R4, R4, R5, RZ, 0xfc, !PT ;  /* 0x0000000504047212 */ /* 0x000fc800078efcff */
[----:B------:R-:W-:Y:S02]  /*7b60*/  PRMT R0, R4, 0x7610, R0 ;  /* 0x0000761004007816 */ /* 0x000fe40000000000 */
.L_x_3013:
[----:B------:R-:W-:Y:S05]  /*7b70*/  BSYNC B0 ;  /* 0x0000000000007941 */ /* 0x000fea0003800000 */
.L_x_3012:
[----:B------:R1:W-:Y:S01]  /*7b80*/  STG.E.U8 [R2.64], R0 ;  /* 0x0000000002007986 */ /* 0x0003e2000c101124 */
[----:B------:R-:W-:Y:S05]  /*7b90*/  BRA `(.L_x_2992) ;  /* 0x0000049000007947 */ /* 0x000fea0003800000 */
.L_x_3010:
        /* <DEDUP_REMOVED lines=17> */
.L_x_3017:
[----:B------:R-:W-:-:S04]  /*7cb0*/  LOP3.LUT R0, R25, 0x80000000, RZ, 0xc0, !PT ;  /* 0x8000000019007812 */ /* 0x000fc800078ec0ff */
[----:B------:R-:W-:-:S04]  /*7cc0*/  SHF.R.U32.HI R5, RZ, 0x18, R0 ;  /* 0x00000018ff057819 */ /* 0x000fc80000011600 */
[----:B------:R-:W-:-:S04]  /*7cd0*/  LOP3.LUT R4, R4, R5, RZ, 0xfc, !PT ;  /* 0x0000000504047212 */ /* 0x000fc800078efcff */
[----:B------:R-:W-:Y:S02]  /*7ce0*/  PRMT R0, R4, 0x7610, R0 ;  /* 0x0000761004007816 */ /* 0x000fe40000000000 */
.L_x_3016:
[----:B------:R-:W-:Y:S05]  /*7cf0*/  BSYNC B0 ;  /* 0x0000000000007941 */ /* 0x000fea0003800000 */
.L_x_3015:
[----:B------:R1:W-:Y:S01]  /*7d00*/  STG.E.U8 [R2.64], R0 ;  /* 0x0000000002007986 */ /* 0x0003e2000c101124 */
[----:B------:R-:W-:Y:S05]  /*7d10*/  BRA `(.L_x_2992) ;  /* 0x0000031000007947 */ /* 0x000fea0003800000 */
.L_x_3009:
        /* <DEDUP_REMOVED lines=22> */
.L_x_2991:
        /* <DEDUP_REMOVED lines=20> */
.L_x_3019:
[----:B------:R-:W-:-:S06]  /*7fc0*/  PRMT R4, RZ, 0x5410, R25 ;  /* 0x00005410ff047816 */ /* 0x000fcc0000000019 */
[----:B------:R-:W1:Y:S02]  /*7fd0*/  F2I.U64.TRUNC R4, R4 ;  /* 0x0000000400047311 */ /* 0x000e64000020d800 */
[----:B-1----:R1:W-:Y:S01]  /*7fe0*/  STG.E.64 [R2.64], R4 ;  /* 0x0000000402007986 */ /* 0x0023e2000c101b24 */
[----:B------:R-:W-:Y:S05]  /*7ff0*/  BRA `(.L_x_2992) ;  /* 0x0000003000007947 */ /* 0x000fea0003800000 */
.L_x_3018:
[----:B------:R-:W-:-:S06]  /*8000*/  PRMT R25, RZ, 0x5410, R25 ;  /* 0x00005410ff197816 */ /* 0x000fcc0000000019 */
[----:B------:R-:W1:Y:S02]  /*8010*/  F2I.FTZ.U32.TRUNC.NTZ R25, R25 ;  /* 0x0000001900197305 */ /* 0x000e64000021f000 */
[----:B-1----:R1:W-:Y:S02]  /*8020*/  STG.E [R2.64], R25 ;  /* 0x0000001902007986 */ /* 0x0023e4000c101924 */
.L_x_2992:
[----:B------:R-:W-:-:S04]  /*8030*/  IADD3 R23, R23, 0x80, RZ ;  /* 0x0000008017177810 */ /* 0x000fc80007ffe0ff */
.L_x_2952:
[----:B------:R-:W-:-:S13]  /*8040*/  ISETP.GE.AND P0, PT, R23, R22, PT ;  /* 0x000000161700720c */ /* 0x000fda0003f06270 */
[----:B------:R-:W-:Y:S01]  /*8050*/  @P0 BREAK B6 ;  /* 0x0000000000060942 */ /* 0x000fe20003800000 */
[----:B------:R-:W-:Y:S05]  /*8060*/  @P0 BRA `(.L_x_2986) ;  /* 0x00000fe000000947 */ /* 0x000fea0003800000 */
[----:B------:R-:W-:Y:S05]  /*8070*/  BSYNC B6 ;  /* 0x0000000000067941 */ /* 0x000fea0003800000 */
.L_x_2951:
        /* <DEDUP_REMOVED lines=20> */
.L_x_3023:
[----:B------:R-:W-:-:S06]  /*81c0*/  PRMT R5, RZ, 0x5410, R18 ;  /* 0x00005410ff057816 */ /* 0x000fcc0000000012 */
[----:B------:R-:W1:Y:S02]  /*81d0*/  F2I.S64.TRUNC R4, R5 ;  /* 0x0000000500047311 */ /* 0x000e64000020d900 */
[----:B-1----:R1:W-:Y:S01]  /*81e0*/  STG.E.U8 [R2.64], R4 ;  /* 0x0000000402007986 */ /* 0x0023e2000c101124 */
[----:B------:R-:W-:Y:S05]  /*81f0*/  BRA `(.L_x_3025) ;  /* 0x00000e4000007947 */ /* 0x000fea0003800000 */
.L_x_3022:
        /* <DEDUP_REMOVED lines=10> */
.L_x_3027:
[----:B------:R-:W-:-:S04]  /*82a0*/  PRMT R18, RZ, 0x5410, R18 ;  /* 0x00005410ff127816 */ /* 0x000fc80000000012 */
[----:B------:R-:W1:Y:S02]  /*82b0*/  F2I.FTZ.TRUNC.NTZ R5, R18 ;  /* 0x0000001200057305 */ /* 0x000e64000021f100 */
[----:B-1----:R1:W-:Y:S01]  /*82c0*/  STG.E [R2.64], R5 ;  /* 0x0000000502007986 */ /* 0x0023e2000c101924 */
[----:B------:R-:W-:Y:S05]  /*82d0*/  BRA `(.L_x_3025) ;  /* 0x00000d6000007947 */ /* 0x000fea0003800000 */
.L_x_3026:
[----:B------:R-:W-:-:S04]  /*82e0*/  PRMT R18, RZ, 0x5410, R18 ;  /* 0x00005410ff127816 */ /* 0x000fc80000000012 */
[----:B------:R-:W1:Y:S02]  /*82f0*/  F2I.FTZ.TRUNC.NTZ R5, R18 ;  /* 0x0000001200057305 */ /* 0x000e64000021f100 */
[----:B-1----:R1:W-:Y:S01]  /*8300*/  STG.E.U16 [R2.64], R5 ;  /* 0x0000000502007986 */ /* 0x0023e2000c101524 */
[----:B------:R-:W-:Y:S05]  /*8310*/  BRA `(.L_x_3025) ;  /* 0x00000d2000007947 */ /* 0x000fea0003800000 */
.L_x_3021:
        /* <DEDUP_REMOVED lines=9> */
.L_x_3029:
[----:B------:R-:W-:-:S04]  /*83b0*/  PRMT R0, RZ, 0x5410, R18 ;  /* 0x00005410ff007816 */ /* 0x000fc80000000012 */
[----:B------:R-:W-:-:S05]  /*83c0*/  F2FP.PACK_AB R0, RZ, R0 ;  /* 0x00000000ff00723e */ /* 0x000fca00000000ff */
[----:B------:R1:W-:Y:S01]  /*83d0*/  STG.E.U16 [R2.64], R0 ;  /* 0x0000000002007986 */ /* 0x0003e2000c101524 */
[----:B------:R-:W-:Y:S05]  /*83e0*/  BRA `(.L_x_3025) ;  /* 0x00000c5000007947 */ /* 0x000fea0003800000 */
.L_x_3028:
        /* <DEDUP_REMOVED lines=10> */
.L_x_3031:
[----:B------:R-:W-:-:S04]  /*8490*/  PRMT R18, RZ, 0x5410, R18 ;  /* 0x00005410ff127816 */ /* 0x000fc80000000012 */
[----:B------:R-:W-:-:S04]  /*84a0*/  F2FP.PACK_AB R5, RZ, R18 ;  /* 0x00000012ff05723e */ /* 0x000fc800000000ff */
[----:B------:R-:W-:-:S05]  /*84b0*/  PRMT R5, R5, 0x5410, RZ ;  /* 0x0000541005057816 */ /* 0x000fca00000000ff */
[----:B------:R1:W-:Y:S01]  /*84c0*/  STG.E [R2.64], R5 ;  /* 0x0000000502007986 */ /* 0x0003e2000c101924 */
[----:B------:R-:W-:Y:S05]  /*84d0*/  BRA `(.L_x_3025) ;  /* 0x00000b6000007947 */ /* 0x000fea0003800000 */
.L_x_3030:
[----:B------:R-:W-:-:S05]  /*84e0*/  PRMT R4, RZ, 0x5410, R18 ;  /* 0x00005410ff047816 */ /* 0x000fca0000000012 */
[----:B------:R-:W-:-:S06]  /*84f0*/  FMUL.FTZ R4, R4, 1 ;  /* 0x3f80000004047820 */ /* 0x000fcc0000410000 */
[----:B------:R-:W1:Y:S02]  /*8500*/  F2F.F64.F32 R4, R4 ;  /* 0x0000000400047310 */ /* 0x000e640000201800 */
[----:B-1----:R1:W-:Y:S01]  /*8510*/  STG.E.64 [R2.64], R4 ;  /* 0x0000000402007986 */ /* 0x0023e2000c101b24 */
[----:B------:R-:W-:Y:S05]  /*8520*/  BRA `(.L_x_3025) ;  /* 0x00000b1000007947 */ /* 0x000fea0003800000 */
.L_x_3020:
        /* <DEDUP_REMOVED lines=13> */
.L_x_3034:
[----:B------:R-:W-:Y:S01]  /*8600*/  PRMT R18, RZ, 0x5410, R18 ;  /* 0x00005410ff127816 */ /* 0x000fe20000000012 */
[----:B------:R-:W-:-:S04]  /*8610*/  CS2R R6, SRZ ;  /* 0x0000000000067805 */ /* 0x000fc8000001ff00 */
[----:B------:R-:W-:-:S06]  /*8620*/  FMUL.FTZ R4, R18, 1 ;  /* 0x3f80000012047820 */ /* 0x000fcc0000410000 */
[----:B------:R-:W1:Y:S02]  /*8630*/  F2F.F64.F32 R4, R4 ;  /* 0x0000000400047310 */ /* 0x000e640000201800 */
[----:B-1----:R1:W-:Y:S01]  /*8640*/  STG.E.128 [R2.64], R4 ;  /* 0x0000000402007986 */ /* 0x0023e2000c101d24 */
[----:B------:R-:W-:Y:S05]  /*8650*/  BRA `(.L_x_3025) ;  /* 0x000009e000007947 */ /* 0x000fea0003800000 */
.L_x_3033:
        /* <DEDUP_REMOVED lines=21> */
.L_x_3038:
[----:B------:R-:W-:Y:S05]  /*87b0*/  BSYNC B0 ;  /* 0x0000000000007941 */ /* 0x000fea0003800000 */
.L_x_3037:
[----:B------:R-:W-:-:S05]  /*87c0*/  LOP3.LUT R5, R0, R5, RZ, 0xfc, !PT ;  /* 0x0000000500057212 */ /* 0x000fca00078efcff */
[----:B------:R1:W-:Y:S01]  /*87d0*/  STG.E.U8 [R2.64], R5 ;  /* 0x0000000502007986 */ /* 0x0003e2000c101124 */
[----:B------:R-:W-:Y:S05]  /*87e0*/  BRA `(.L_x_3025) ;  /* 0x0000085000007947 */ /* 0x000fea0003800000 */
.L_x_3036:
        /* <DEDUP_REMOVED lines=13> */
.L_x_3040:
[----:B------:R-:W-:Y:S01]  /*88c0*/  IMAD.MOV.U32 R0, RZ, RZ, 0x7f ;  /* 0x0000007fff007424 */ /* 0x000fe200078e00ff */
[----:B------:R-:W-:-:S04]  /*88d0*/  ISETP.GT.U32.AND P0, PT, R4, 0x7f800000, PT ;  /* 0x7f8000000400780c */ /* 0x000fc80003f04070 */
[----:B------:R-:W-:-:S04]  /*88e0*/  SEL R0, R0, 0x7c, P0 ;  /* 0x0000007c00007807 */ /* 0x000fc80000000000 */
.L_x_3041:
[----:B------:R-:W-:Y:S05]  /*88f0*/  BSYNC B0 ;  /* 0x0000000000007941 */ /* 0x000fea0003800000 */
.L_x_3039:
[----:B------:R-:W-:-:S04]  /*8900*/  LOP3.LUT R4, R5, 0x80000000, RZ, 0xc0, !PT ;  /* 0x8000000005047812 */ /* 0x000fc800078ec0ff */
[----:B------:R-:W-:-:S04]  /*8910*/  SHF.R.U32.HI R5, RZ, 0x18, R4 ;  /* 0x00000018ff057819 */ /* 0x000fc80000011604 */
[----:B------:R-:W-:-:S05]  /*8920*/  LOP3.LUT R5, R0, R5, RZ, 0xfc, !PT ;  /* 0x0000000500057212 */ /* 0x000fca00078efcff */
[----:B------:R1:W-:Y:S01]  /*8930*/  STG.E.U8 [R2.64], R5 ;  /* 0x0000000502007986 */ /* 0x0003e2000c101124 */
[----:B------:R-:W-:Y:S05]  /*8940*/  BRA `(.L_x_3025) ;  /* 0x000006f000007947 */ /* 0x000fea0003800000 */
.L_x_3035:
[----:B------:R1:W-:Y:S01]  /*8950*/  STG.E.U16 [R2.64], R18 ;  /* 0x0000001202007986 */ /* 0x0003e2000c101524 */
[----:B------:R-:W-:Y:S05]  /*8960*/  BRA `(.L_x_3025) ;  /* 0x000006d000007947 */ /* 0x000fea0003800000 */
.L_x_3032:
        /* <DEDUP_REMOVED lines=12> */
.L_x_3044:
        /* <DEDUP_REMOVED lines=17> */
.L_x_3047:
[----:B------:R-:W-:-:S04]  /*8b40*/  LOP3.LUT R0, R7, 0x80000000, RZ, 0xc0, !PT ;  /* 0x8000000007007812 */ /* 0x000fc800078ec0ff */
[----:B------:R-:W-:-:S04]  /*8b50*/  SHF.R.U32.HI R5, RZ, 0x18, R0 ;  /* 0x00000018ff057819 */ /* 0x000fc80000011600 */
[----:B------:R-:W-:-:S04]  /*8b60*/  LOP3.LUT R4, R4, R5, RZ, 0xfc, !PT ;  /* 0x0000000504047212 */ /* 0x000fc800078efcff */
[----:B------:R-:W-:Y:S02]  /*8b70*/  PRMT R0, R4, 0x7610, R0 ;  /* 0x0000761004007816 */ /* 0x000fe40000000000 */
.L_x_3046:
[----:B------:R-:W-:Y:S05]  /*8b80*/  BSYNC B0 ;  /* 0x0000000000007941 */ /* 0x000fea0003800000 */
.L_x_3045:
[----:B------:R1:W-:Y:S01]  /*8b90*/  STG.E.U8 [R2.64], R0 ;  /* 0x0000000002007986 */ /* 0x0003e2000c101124 */
[----:B------:R-:W-:Y:S05]  /*8ba0*/  BRA `(.L_x_3025) ;  /* 0x0000049000007947 */ /* 0x000fea0003800000 */
.L_x_3043:
        /* <DEDUP_REMOVED lines=17> */
.L_x_3050:
[----:B------:R-:W-:-:S04]  /*8cc0*/  LOP3.LUT R0, R7, 0x80000000, RZ, 0xc0, !PT ;  /* 0x8000000007007812 */ /* 0x000fc800078ec0ff */
[----:B------:R-:W-:-:S04]  /*8cd0*/  SHF.R.U32.HI R5, RZ, 0x18, R0 ;  /* 0x00000018ff057819 */ /* 0x000fc80000011600 */
[----:B------:R-:W-:-:S04]  /*8ce0*/  LOP3.LUT R4, R4, R5, RZ, 0xfc, !PT ;  /* 0x0000000504047212 */ /* 0x000fc800078efcff */
[----:B------:R-:W-:Y:S02]  /*8cf0*/  PRMT R0, R4, 0x7610, R0 ;  /* 0x0000761004007816 */ /* 0x000fe40000000000 */
.L_x_3049:
[----:B------:R-:W-:Y:S05]  /*8d00*/  BSYNC B0 ;  /* 0x0000000000007941 */ /* 0x000fea0003800000 */
.L_x_3048:
[----:B------:R1:W-:Y:S01]  /*8d10*/  STG.E.U8 [R2.64], R0 ;  /* 0x0000000002007986 */ /* 0x0003e2000c101124 */
[----:B------:R-:W-:Y:S05]  /*8d20*/  BRA `(.L_x_3025) ;  /* 0x0000031000007947 */ /* 0x000fea0003800000 */
.L_x_3042:
        /* <DEDUP_REMOVED lines=22> */
.L_x_3024:
        /* <DEDUP_REMOVED lines=20> */
.L_x_3052:
[----:B------:R-:W-:-:S06]  /*8fd0*/  PRMT R4, RZ, 0x5410, R18 ;  /* 0x00005410ff047816 */ /* 0x000fcc0000000012 */
[----:B------:R-:W1:Y:S02]  /*8fe0*/  F2I.U64.TRUNC R4, R4 ;  /* 0x0000000400047311 */ /* 0x000e64000020d800 */
[----:B-1----:R1:W-:Y:S01]  /*8ff0*/  STG.E.64 [R2.64], R4 ;  /* 0x0000000402007986 */ /* 0x0023e2000c101b24 */
[----:B------:R-:W-:Y:S05]  /*9000*/  BRA `(.L_x_3025) ;  /* 0x0000003000007947 */ /* 0x000fea0003800000 */
.L_x_3051:
[----:B------:R-:W-:-:S04]  /*9010*/  PRMT R18, RZ, 0x5410, R18 ;  /* 0x00005410ff127816 */ /* 0x000fc80000000012 */
[----:B------:R-:W1:Y:S02]  /*9020*/  F2I.FTZ.U32.TRUNC.NTZ R5, R18 ;  /* 0x0000001200057305 */ /* 0x000e64000021f000 */
[----:B-1----:R1:W-:Y:S02]  /*9030*/  STG.E [R2.64], R5 ;  /* 0x0000000502007986 */ /* 0x0023e4000c101924 */
.L_x_3025:
[----:B------:R-:W-:Y:S02]  /*9040*/  IADD3 R23, R23, 0x80, RZ ;  /* 0x0000008017177810 */ /* 0x000fe40007ffe0ff */
.L_x_2986:
[----:B------:R-:W-:Y:S05]  /*9050*/  BSYNC B7 ;  /* 0x0000000000077941 */ /* 0x000fea0003800000 */
.L_x_2950:
[----:B------:R-:W-:-:S13]  /*9060*/  ISETP.GE.AND P0, PT, R23, R22, PT ;  /* 0x000000161700720c */ /* 0x000fda0003f06270 */
[----:B------:R-:W-:Y:S05]  /*9070*/  @P0 EXIT ;  /* 0x000000000000094d */ /* 0x000fea0003800000 */
[----:B-1----:R-:W-:Y:S01]  /*9080*/  PRMT R0, R17, 0x9910, RZ ;  /* 0x0000991011007816 */ /* 0x002fe200000000ff */
        /* <DEDUP_REMOVED lines=16> */
[----:B-1----:R-:W-:Y:S01]  /*9190*/  STG.E.U8 [R2.64], R19 ;  /* 0x0000001302007986 */ /* 0x002fe2000c101124 */
[----:B------:R-:W-:Y:S05]  /*91a0*/  EXIT ;  /* 0x000000000000794d */ /* 0x000fea0003800000 */
.L_x_3056:
[----:B------:R-:W-:-:S06]  /*91b0*/  PRMT R5, RZ, 0x5410, R19 ;  /* 0x00005410ff057816 */ /* 0x000fcc0000000013 */
[----:B------:R-:W1:Y:S02]  /*91c0*/  F2I.S64.TRUNC R4, R5 ;  /* 0x0000000500047311 */ /* 0x000e64000020d900 */
[----:B-1----:R-:W-:Y:S01]  /*91d0*/  STG.E.U8 [R2.64], R4 ;  /* 0x0000000402007986 */ /* 0x002fe2000c101124 */
[----:B------:R-:W-:Y:S05]  /*91e0*/  EXIT ;  /* 0x000000000000794d */ /* 0x000fea0003800000 */
.L_x_3055:
        /* <DEDUP_REMOVED lines=10> */
.L_x_3059:
[----:B------:R-:W-:-:S06]  /*9290*/  PRMT R19, RZ, 0x5410, R19 ;  /* 0x00005410ff137816 */ /* 0x000fcc0000000013 */
[----:B------:R-:W1:Y:S02]  /*92a0*/  F2I.FTZ.TRUNC.NTZ R19, R19 ;  /* 0x0000001300137305 */ /* 0x000e64000021f100 */
[----:B-1----:R-:W-:Y:S01]  /*92b0*/  STG.E [R2.64], R19 ;  /* 0x0000001302007986 */ /* 0x002fe2000c101924 */
[----:B------:R-:W-:Y:S05]  /*92c0*/  EXIT ;  /* 0x000000000000794d */ /* 0x000fea0003800000 */
.L_x_3058:
[----:B------:R-:W-:-:S06]  /*92d0*/  PRMT R19, RZ, 0x5410, R19 ;  /* 0x00005410ff137816 */ /* 0x000fcc0000000013 */
[----:B------:R-:W1:Y:S02]  /*92e0*/  F2I.FTZ.TRUNC.NTZ R19, R19 ;  /* 0x0000001300137305 */ /* 0x000e64000021f100 */
[----:B-1----:R-:W-:Y:S01]  /*92f0*/  STG.E.U16 [R2.64], R19 ;  /* 0x0000001302007986 */ /* 0x002fe2000c101524 */
[----:B------:R-:W-:Y:S05]  /*9300*/  EXIT ;  /* 0x000000000000794d */ /* 0x000fea0003800000 */
.L_x_3054:
        /* <DEDUP_REMOVED lines=9> */
.L_x_3061:
[----:B------:R-:W-:-:S04]  /*93a0*/  PRMT R0, RZ, 0x5410, R19 ;  /* 0x00005410ff007816 */ /* 0x000fc80000000013 */
[----:B------:R-:W-:-:S05]  /*93b0*/  F2FP.PACK_AB R0, RZ, R0 ;  /* 0x00000000ff00723e */ /* 0x000fca00000000ff */
[----:B------:R-:W-:Y:S01]  /*93c0*/  STG.E.U16 [R2.64], R0 ;  /* 0x0000000002007986 */ /* 0x000fe2000c101524 */
[----:B------:R-:W-:Y:S05]  /*93d0*/  EXIT ;  /* 0x000000000000794d */ /* 0x000fea0003800000 */
.L_x_3060:
        /* <DEDUP_REMOVED lines=10> */
.L_x_3063:
[----:B------:R-:W-:-:S04]  /*9480*/  PRMT R19, RZ, 0x5410, R19 ;  /* 0x00005410ff137816 */ /* 0x000fc80000000013 */
[----:B------:R-:W-:-:S04]  /*9490*/  F2FP.PACK_AB R5, RZ, R19 ;  /* 0x00000013ff05723e */ /* 0x000fc800000000ff */
[----:B------:R-:W-:-:S05]  /*94a0*/  PRMT R5, R5, 0x5410, RZ ;  /* 0x0000541005057816 */ /* 0x000fca00000000ff */
[----:B------:R-:W-:Y:S01]  /*94b0*/  STG.E [R2.64], R5 ;  /* 0x0000000502007986 */ /* 0x000fe2000c101924 */
[----:B------:R-:W-:Y:S05]  /*94c0*/  EXIT ;  /* 0x000000000000794d */ /* 0x000fea0003800000 */
.L_x_3062:
[----:B------:R-:W-:-:S05]  /*94d0*/  PRMT R4, RZ, 0x5410, R19 ;  /* 0x00005410ff047816 */ /* 0x000fca0000000013 */
[----:B------:R-:W-:-:S06]  /*94e0*/  FMUL.FTZ R4, R4, 1 ;  /* 0x3f80000004047820 */ /* 0x000fcc0000410000 */
[----:B------:R-:W1:Y:S02]  /*94f0*/  F2F.F64.F32 R4, R4 ;  /* 0x0000000400047310 */ /* 0x000e640000201800 */
[----:B-1----:R-:W-:Y:S01]  /*9500*/  STG.E.64 [R2.64], R4 ;  /* 0x0000000402007986 */ /* 0x002fe2000c101b24 */
[----:B------:R-:W-:Y:S05]  /*9510*/  EXIT ;  /* 0x000000000000794d */ /* 0x000fea0003800000 */
.L_x_3053:
        /* <DEDUP_REMOVED lines=13> */
.L_x_3066:
[----:B------:R-:W-:Y:S01]  /*95f0*/  PRMT R19, RZ, 0x5410, R19 ;  /* 0x00005410ff137816 */ /* 0x000fe20000000013 */
[----:B------:R-:W-:-:S04]  /*9600*/  CS2R R6, SRZ ;  /* 0x0000000000067805 */ /* 0x000fc8000001ff00 */
[----:B------:R-:W-:-:S06]  /*9610*/  FMUL.FTZ R4, R19, 1 ;  /* 0x3f80000013047820 */ /* 0x000fcc0000410000 */
[----:B------:R-:W1:Y:S02]  /*9620*/  F2F.F64.F32 R4, R4 ;  /* 0x0000000400047310 */ /* 0x000e640000201800 */
[----:B-1----:R-:W-:Y:S01]  /*9630*/  STG.E.128 [R2.64], R4 ;  /* 0x0000000402007986 */ /* 0x002fe2000c101d24 */
[----:B------:R-:W-:Y:S05]  /*9640*/  EXIT ;  /* 0x000000000000794d */ /* 0x000fea0003800000 */
.L_x_3065:
        /* <DEDUP_REMOVED lines=21> */
.L_x_3070:
[----:B------:R-:W-:Y:S05]  /*97a0*/  BSYNC B0 ;  /* 0x0000000000007941 */ /* 0x000fea0003800000 */
.L_x_3069:
[----:B------:R-:W-:-:S05]  /*97b0*/  LOP3.LUT R5, R0, R5, RZ, 0xfc, !PT ;  /* 0x0000000500057212 */ /* 0x000fca00078efcff */
[----:B------:R-:W-:Y:S01]  /*97c0*/  STG.E.U8 [R2.64], R5 ;  /* 0x0000000502007986 */ /* 0x000fe2000c101124 */
[----:B------:R-:W-:Y:S05]  /*97d0*/  EXIT ;  /* 0x000000000000794d */ /* 0x000fea0003800000 */
.L_x_3068:
        /* <DEDUP_REMOVED lines=13> */
.L_x_3072:
[----:B------:R-:W-:Y:S01]  /*98b0*/  IMAD.MOV.U32 R0, RZ, RZ, 0x7f ;  /* 0x0000007fff007424 */ /* 0x000fe200078e00ff */
[----:B------:R-:W-:-:S04]  /*98c0*/  ISETP.GT.U32.AND P0, PT, R4, 0x7f800000, PT ;  /* 0x7f8000000400780c */ /* 0x000fc80003f04070 */
[----:B------:R-:W-:-:S04]  /*98d0*/  SEL R0, R0, 0x7c, P0 ;  /* 0x0000007c00007807 */ /* 0x000fc80000000000 */
.L_x_3073:
[----:B------:R-:W-:Y:S05]  /*98e0*/  BSYNC B0 ;  /* 0x0000000000007941 */ /* 0x000fea0003800000 */
.L_x_3071:
[----:B------:R-:W-:-:S04]  /*98f0*/  LOP3.LUT R4, R19, 0x80000000, RZ, 0xc0, !PT ;  /* 0x8000000013047812 */ /* 0x000fc800078ec0ff */
[----:B------:R-:W-:-:S04]  /*9900*/  SHF.R.U32.HI R5, RZ, 0x18, R4 ;  /* 0x00000018ff057819 */ /* 0x000fc80000011604 */
[----:B------:R-:W-:-:S05]  /*9910*/  LOP3.LUT R5, R0, R5, RZ, 0xfc, !PT ;  /* 0x0000000500057212 */ /* 0x000fca00078efcff */
[----:B------:R-:W-:Y:S01]  /*9920*/  STG.E.U8 [R2.64], R5 ;  /* 0x0000000502007986 */ /* 0x000fe2000c101124 */
[----:B------:R-:W-:Y:S05]  /*9930*/  EXIT ;  /* 0x000000000000794d */ /* 0x000fea0003800000 */
.L_x_3067:
[----:B------:R-:W-:Y:S01]  /*9940*/  STG.E.U16 [R2.64], R19 ;  /* 0x0000001302007986 */ /* 0x000fe2000c101524 */
[----:B------:R-:W-:Y:S05]  /*9950*/  EXIT ;  /* 0x000000000000794d */ /* 0x000fea0003800000 */
.L_x_3064:
        /* <DEDUP_REMOVED lines=12> */
.L_x_3076:
        /* <DEDUP_REMOVED lines=17> */
.L_x_3079:
[----:B------:R-:W-:-:S04]  /*9b30*/  LOP3.LUT R0, R19, 0x80000000, RZ, 0xc0, !PT ;  /* 0x8000000013007812 */ /* 0x000fc800078ec0ff */
[----:B------:R-:W-:-:S04]  /*9b40*/  SHF.R.U32.HI R5, RZ, 0x18, R0 ;  /* 0x00000018ff057819 */ /* 0x000fc80000011600 */
[----:B------:R-:W-:-:S04]  /*9b50*/  LOP3.LUT R4, R4, R5, RZ, 0xfc, !PT ;  /* 0x0000000504047212 */ /* 0x000fc800078efcff */
[----:B------:R-:W-:Y:S02]  /*9b60*/  PRMT R0, R4, 0x7610, R0 ;  /* 0x0000761004007816 */ /* 0x000fe40000000000 */
.L_x_3078:
[----:B------:R-:W-:Y:S05]  /*9b70*/  BSYNC B0 ;  /* 0x0000000000007941 */ /* 0x000fea0003800000 */
.L_x_3077:
[----:B------:R-:W-:Y:S01]  /*9b80*/  STG.E.U8 [R2.64], R0 ;  /* 0x0000000002007986 */ /* 0x000fe2000c101124 */
[----:B------:R-:W-:Y:S05]  /*9b90*/  EXIT ;  /* 0x000000000000794d */ /* 0x000fea0003800000 */
.L_x_3075:
        /* <DEDUP_REMOVED lines=17> */
.L_x_3082:
[----:B------:R-:W-:-:S04]  /*9cb0*/  LOP3.LUT R0, R19, 0x80000000, RZ, 0xc0, !PT ;  /* 0x8000000013007812 */ /* 0x000fc800078ec0ff */
[----:B------:R-:W-:-:S04]  /*9cc0*/  SHF.R.U32.HI R5, RZ, 0x18, R0 ;  /* 0x00000018ff057819 */ /* 0x000fc80000011600 */
[----:B------:R-:W-:-:S04]  /*9cd0*/  LOP3.LUT R4, R4, R5, RZ, 0xfc, !PT ;  /* 0x0000000504047212 */ /* 0x000fc800078efcff */
[----:B------:R-:W-:Y:S02]  /*9ce0*/  PRMT R0, R4, 0x7610, R0 ;  /* 0x0000761004007816 */ /* 0x000fe40000000000 */
.L_x_3081:
[----:B------:R-:W-:Y:S05]  /*9cf0*/  BSYNC B0 ;  /* 0x0000000000007941 */ /* 0x000fea0003800000 */
.L_x_3080:
[----:B------:R-:W-:Y:S01]  /*9d00*/  STG.E.U8 [R2.64], R0 ;  /* 0x0000000002007986 */ /* 0x000fe2000c101124 */
[----:B------:R-:W-:Y:S05]  /*9d10*/  EXIT ;  /* 0x000000000000794d */ /* 0x000fea0003800000 */
.L_x_3074:
        /* <DEDUP_REMOVED lines=22> */
.L_x_3057:
        /* <DEDUP_REMOVED lines=20> */
.L_x_3084:
[----:B------:R-:W-:-:S06]  /*9fc0*/  PRMT R4, RZ, 0x5410, R19 ;  /* 0x00005410ff047816 */ /* 0x000fcc0000000013 */
[----:B------:R-:W1:Y:S02]  /*9fd0*/  F2I.U64.TRUNC R4, R4 ;  /* 0x0000000400047311 */ /* 0x000e64000020d800 */
[----:B-1----:R-:W-:Y:S01]  /*9fe0*/  STG.E.64 [R2.64], R4 ;  /* 0x0000000402007986 */ /* 0x002fe2000c101b24 */
[----:B------:R-:W-:Y:S05]  /*9ff0*/  EXIT ;  /* 0x000000000000794d */ /* 0x000fea0003800000 */
.L_x_3083:
[----:B------:R-:W-:-:S06]  /*a000*/  PRMT R19, RZ, 0x5410, R19 ;  /* 0x00005410ff137816 */ /* 0x000fcc0000000013 */
[----:B------:R-:W1:Y:S02]  /*a010*/  F2I.FTZ.U32.TRUNC.NTZ R19, R19 ;  /* 0x0000001300137305 */ /* 0x000e64000021f000 */
[----:B-1----:R-:W-:Y:S01]  /*a020*/  STG.E [R2.64], R19 ;  /* 0x0000001302007986 */ /* 0x002fe2000c101924 */
[----:B------:R-:W-:Y:S05]  /*a030*/  EXIT ;  /* 0x000000000000794d */ /* 0x000fea0003800000 */
.L_x_3085:
        /* <DEDUP_REMOVED lines=12> */
.L_x_32557:


//--------------------- .text._ZN2at6native18elementwise_kernelILi128ELi4EZNS0_22gpu_kernel_impl_nocastINS0_13AUnaryFunctorIN3c108BFloat16ES5_S5_ZZZNS0_15binary_internal21div_floor_kernel_cudaERNS_18TensorIteratorBaseEENKUlvE1_clEvENKUlvE2_clEvEUlS5_S5_E_EEEEvS8_RKT_EUliE_EEviT1_ --------------------------
	.section	.text._ZN2at6native18elementwise_kernelILi128ELi4EZNS0_22gpu_kernel_impl_nocastINS0_13AUnaryFunctorIN3c108BFloat16ES5_S5_ZZZNS0_15binary_internal21div_floor_kernel_cudaERNS_18TensorIteratorBaseEENKUlvE1_clEvENKUlvE2_clEvEUlS5_S5_E_EEEEvS8_RKT_EUliE_EEviT1_,"ax",@progbits
	.sectioninfo	@"SHI_REGISTERS=16"
	.align	128
        .global         _ZN2at6native18elementwise_kernelILi128ELi4EZNS0_22gpu_kernel_impl_nocastINS0_13AUnaryFunctorIN3c108BFloat16ES5_S5_ZZZNS0_15binary_internal21div_floor_kernel_cudaERNS_18TensorIteratorBaseEENKUlvE1_clEvENKUlvE2_clEvEUlS5_S5_E_EEEEvS8_RKT_EUliE_EEviT1_
        .type           _ZN2at6native18elementwise_kernelILi128ELi4EZNS0_22gpu_kernel_impl_nocastINS0_13AUnaryFunctorIN3c108BFloat16ES5_S5_ZZZNS0_15binary_internal21div_floor_kernel_cudaERNS_18TensorIteratorBaseEENKUlvE1_clEvENKUlvE2_clEvEUlS5_S5_E_EEEEvS8_RKT_EUliE_EEviT1_,@function
        .size           _ZN2at6native18elementwise_kernelILi128ELi4EZNS0_22gpu_kernel_impl_nocastINS0_13AUnaryFunctorIN3c108BFloat16ES5_S5_ZZZNS0_15binary_internal21div_floor_kernel_cudaERNS_18TensorIteratorBaseEENKUlvE1_clEvENKUlvE2_clEvEUlS5_S5_E_EEEEvS8_RKT_EUliE_EEviT1_,(.L_x_32558 - _ZN2at6native18elementwise_kernelILi128ELi4EZNS0_22gpu_kernel_impl_nocastINS0_13AUnaryFunctorIN3c108BFloat16ES5_S5_ZZZNS0_15binary_internal21div_floor_kernel_cudaERNS_18TensorIteratorBaseEENKUlvE1_clEvENKUlvE2_clEvEUlS5_S5_E_EEEEvS8_RKT_EUliE_EEviT1_)
        .other          _ZN2at6native18elementwise_kernelILi128ELi4EZNS0_22gpu_kernel_impl_nocastINS0_13AUnaryFunctorIN3c108BFloat16ES5_S5_ZZZNS0_15binary_internal21div_floor_kernel_cudaERNS_18TensorIteratorBaseEENKUlvE1_clEvENKUlvE2_clEvEUlS5_S5_E_EEEEvS8_RKT_EUliE_EEviT1_,@"STO_CUDA_ENTRY STV_DEFAULT"
_ZN2at6native18elementwise_kernelILi128ELi4EZNS0_22gpu_kernel_impl_nocastINS0_13AUnaryFunctorIN3c108BFloat16ES5_S5_ZZZNS0_15binary_internal21div_floor_kernel_cudaERNS_18TensorIteratorBaseEENKUlvE1_clEvENKUlvE2_clEvEUlS5_S5_E_EEEEvS8_RKT_EUliE_EEviT1_:
.text._ZN2at6native18elementwise_kernelILi128ELi4EZNS0_22gpu_kernel_impl_nocastINS0_13AUnaryFunctorIN3c108BFloat16ES5_S5_ZZZNS0_15binary_internal21div_floor_kernel_cudaERNS_18TensorIteratorBaseEENKUlvE1_clEvENKUlvE2_clEvEUlS5_S5_E_EEEEvS8_RKT_EUliE_EEviT1_:
        /* <DEDUP_REMOVED lines=235> */
.L_x_3088:
[----:B------:R-:W-:-:S05]  /*0eb0*/  IADD3 R6, P0, R2, c[0x0][0x368], RZ ;  /* 0x0000da0002067a10 */ /* 0x000fca0007f1e0ff */
[----:B------:R-:W-:-:S05]  /*0ec0*/  IMAD.X R7, RZ, RZ, c[0x0][0x36c], P0 ;  /* 0x0000db00ff077624 */ /* 0x000fca00000e06ff */
[----:B------:R-:W2:Y:S01]  /*0ed0*/  LDG.E.U16 R2, [R6.64] ;  /* 0x0000000406027981 */ /* 0x000ea2000c1e1500 */
[----:B------:R-:W-:Y:S01]  /*0ee0*/  ULDC.U16 UR6, c[0x0][0x372] ;  /* 0x0000dc8000067ab9 */ /* 0x000fe20000000400 */
[----:B------:R-:W-:Y:S01]  /*0ef0*/  IADD3 R4, P1, R0, c[0x0][0x360], RZ ;  /* 0x0000d80000047a10 */ /* 0x000fe20007f3e0ff */
[----:B------:R-:W-:Y:S01]  /*0f00*/  BSSY B1, `(.L_x_3089) ;  /* 0x0000066000017945 */ /* 0x000fe20003800000 */
[----:B------:R-:W-:-:S04]  /*0f10*/  MOV R8, UR6 ;  /* 0x0000000600087c02 */ /* 0x000fc80008000f00 */
[----:B------:R-:W-:Y:S02]  /*0f20*/  PRMT R0, RZ, 0x5410, R8 ;  /* 0x00005410ff007816 */ /* 0x000fe40000000008 */
[----:B--2---:R-:W-:-:S04]  /*0f30*/  PRMT R7, RZ, 0x5410, R2 ;  /* 0x00005410ff077816 */ /* 0x004fc80000000002 */
[----:B------:R-:W-:-:S13]  /*0f40*/  FSETP.NEU.FTZ.AND P0, PT, R7, RZ, PT ;  /* 0x000000ff0700720b */ /* 0x000fda0003f1d000 */
        /* <DEDUP_REMOVED lines=32> */
.L_x_3096:
[----:B------:R-:W-:Y:S01]  /*1150*/  FSETP.GEU.FTZ.AND P0, PT, R11, -R10, PT ;  /* 0x8000000a0b00720b */ /* 0x000fe20003f1e000 */
[----:B------:R-:W-:-:S12]  /*1160*/  FADD.FTZ R6, R6, -1 ;  /* 0xbf80000006067421 */ /* 0x000fd80000010000 */
[----:B------:R-:W-:Y:S02]  /*1170*/  @!P0 FADD.FTZ R6, R6, -1 ;  /* 0xbf80000006068421 */ /* 0x000fe40000010000 */
.L_x_3095:
[----:B------:R-:W-:Y:S05]  /*1180*/  BSYNC B3 ;  /* 0x0000000000037941 */ /* 0x000fea0003800000 */
.L_x_3094:
[----:B------:R-:W-:Y:S01]  /*1190*/  FFMA.FTZ R9, -R10, R6, R9 ;  /* 0x000000060a097223 */ /* 0x000fe20000010109 */
[----:B------:R-:W-:Y:S05]  /*11a0*/  BRA `(.L_x_3092) ;  /* 0x000001f000007947 */ /* 0x000fea0003800000 */
.L_x_3093:
        /* <DEDUP_REMOVED lines=15> */
.L_x_3099:
        /* <DEDUP_REMOVED lines=13> */
.L_x_3098:
[----:B------:R-:W-:Y:S05]  /*1370*/  BSYNC B3 ;  /* 0x0000000000037941 */ /* 0x000fea0003800000 */
.L_x_3097:
[----:B------:R-:W-:-:S04]  /*1380*/  FMUL.FTZ R6, R6, 1.1920928955078125e-07 ;  /* 0x3400000006067820 */ /* 0x000fc80000410000 */
[----:B------:R-:W-:Y:S02]  /*1390*/  FMUL.FTZ R9, R11, R6 ;  /* 0x000000060b097220 */ /* 0x000fe40000410000 */
.L_x_3092:
[----:B------:R-:W-:Y:S05]  /*13a0*/  BSYNC B0 ;  /* 0x0000000000007941 */ /* 0x000fea0003800000 */
.L_x_3091:
[C---:B------:R-:W-:Y:S02]  /*13b0*/  FSETP.GTU.FTZ.AND P0, PT, |R9|.reuse, +INF , PT ;  /* 0x7f8000000900780b */ /* 0x040fe40003f1c200 */
[----:B------:R-:W-:-:S04]  /*13c0*/  LOP3.LUT R6, R9, 0x80000000, R0, 0xb8, !PT ;  /* 0x8000000009067812 */ /* 0x000fc800078eb800 */
[----:B------:R-:W-:Y:S02]  /*13d0*/  FSEL R9, R9, R6, P0 ;  /* 0x0000000609097208 */ /* 0x000fe40000000000 */
[----:B------:R-:W-:Y:S02]  /*13e0*/  PRMT R6, RZ, 0x5410, R2 ;  /* 0x00005410ff067816 */ /* 0x000fe40000000002 */
[C---:B------:R-:W-:Y:S02]  /*13f0*/  FSETP.NEU.FTZ.AND P0, PT, R9.reuse, RZ, PT ;  /* 0x000000ff0900720b */ /* 0x040fe40003f1d000 */
[----:B------:R-:W1:Y:S01]  /*1400*/  MUFU.RCP R2, R6 ;  /* 0x0000000600027308 */ /* 0x000e620000001000 */
[----:B------:R-:W-:Y:S02]  /*1410*/  FSETP.GEU.FTZ.AND P1, PT, R6, RZ, PT ;  /* 0x000000ff0600720b */ /* 0x000fe40003f3e000 */
        /* <DEDUP_REMOVED lines=20> */
.L_x_3090:
[----:B------:R-:W-:Y:S05]  /*1560*/  BSYNC B1 ;  /* 0x0000000000017941 */ /* 0x000fea0003800000 */
.L_x_3089:
[----:B------:R1:W-:Y:S01]  /*1570*/  STG.E.U16 [R4.64], R8 ;  /* 0x0000000804007986 */ /* 0x0003e2000c101504 */
[----:B------:R-:W-:-:S03]  /*1580*/  IADD3 R3, R3, 0x80, RZ ;  /* 0x0000008003037810 */ /* 0x000fc60007ffe0ff */
.L_x_3087:
[----:B------:R-:W-:Y:S05]  /*1590*/  BSYNC B2 ;  /* 0x0000000000027941 */ /* 0x000fea0003800000 */
.L_x_3086:
        /* <DEDUP_REMOVED lines=8> */
[----:B-1----:R-:W-:-:S03]  /*1620*/  MOV R8, c[0x0][0x168] ;  /* 0x00005a0000087a02 */ /* 0x002fc60000000f00 */
        /* <DEDUP_REMOVED lines=221> */
.L_x_3102:
[----:B------:R-:W-:-:S04]  /*2400*/  IADD3 R6, P0, R2, c[0x0][0x368], RZ ;  /* 0x0000da0002067a10 */ /* 0x000fc80007f1e0ff */
[----:B------:R-:W-:-:S05]  /*2410*/  IADD3.X R7, RZ, c[0x0][0x36c], RZ, P0, !PT ;  /* 0x0000db00ff077a10 */ /* 0x000fca00007fe4ff */
[----:B------:R-:W2:Y:S01]  /*2420*/  LDG.E.U16 R2, [R6.64] ;  /* 0x0000000406027981 */ /* 0x000ea2000c1e1500 */
[----:B------:R-:W-:Y:S01]  /*2430*/  ULDC.U16 UR6, c[0x0][0x372] ;  /* 0x0000dc8000067ab9 */ /* 0x000fe20000000400 */
[----:B-1----:R-:W-:Y:S01]  /*2440*/  IADD3 R4, P1, R0, c[0x0][0x360], RZ ;  /* 0x0000d80000047a10 */ /* 0x002fe20007f3e0ff */
[----:B------:R-:W-:Y:S01]  /*2450*/  IMAD.U32 R8, RZ, RZ, UR6 ;  /* 0x00000006ff087e24 */ /* 0x000fe2000f8e00ff */
[----:B------:R-:W-:Y:S04]  /*2460*/  BSSY B2, `(.L_x_3103) ;  /* 0x0000065000027945 */ /* 0x000fe80003800000 */
[----:B------:R-:W-:Y:S02]  /*2470*/  PRMT R0, RZ, 0x5410, R8 ;  /* 0x00005410ff007816 */ /* 0x000fe40000000008 */
[----:B--2---:R-:W-:-:S04]  /*2480*/  PRMT R7, RZ, 0x5410, R2 ;  /* 0x00005410ff077816 */ /* 0x004fc80000000002 */
[----:B------:R-:W-:-:S13]  /*2490*/  FSETP.NEU.FTZ.AND P0, PT, R7, RZ, PT ;  /* 0x000000ff0700720b */ /* 0x000fda0003f1d000 */
        /* <DEDUP_REMOVED lines=32> */
.L_x_3110:
[----:B------:R-:W-:Y:S01]  /*26a0*/  FSETP.GEU.FTZ.AND P0, PT, R11, -R10, PT ;  /* 0x8000000a0b00720b */ /* 0x000fe20003f1e000 */
[----:B------:R-:W-:-:S12]  /*26b0*/  FADD.FTZ R6, R6, -1 ;  /* 0xbf80000006067421 */ /* 0x000fd80000010000 */
[----:B------:R-:W-:Y:S02]  /*26c0*/  @!P0 FADD.FTZ R6, R6, -1 ;  /* 0xbf80000006068421 */ /* 0x000fe40000010000 */
.L_x_3109:
[----:B------:R-:W-:Y:S05]  /*26d0*/  BSYNC B3 ;  /* 0x0000000000037941 */ /* 0x000fea0003800000 */
.L_x_3108:
[----:B------:R-:W-:Y:S01]  /*26e0*/  FFMA.FTZ R9, -R10, R6, R9 ;  /* 0x000000060a097223 */ /* 0x000fe20000010109 */
[----:B------:R-:W-:Y:S05]  /*26f0*/  BRA `(.L_x_3106) ;  /* 0x000001f000007947 */ /* 0x000fea0003800000 */
.L_x_3107:
        /* <DEDUP_REMOVED lines=15> */
.L_x_3113:
        /* <DEDUP_REMOVED lines=13> */
.L_x_3112:
[----:B------:R-:W-:Y:S05]  /*28c0*/  BSYNC B3 ;  /* 0x0000000000037941 */ /* 0x000fea0003800000 */
.L_x_3111:
[----:B------:R-:W-:-:S04]  /*28d0*/  FMUL.FTZ R6, R6, 1.1920928955078125e-07 ;  /* 0x3400000006067820 */ /* 0x000fc80000410000 */
[----:B------:R-:W-:Y:S02]  /*28e0*/  FMUL.FTZ R9, R11, R6 ;  /* 0x000000060b097220 */ /* 0x000fe40000410000 */
.L_x_3106:
[----:B------:R-:W-:Y:S05]  /*28f0*/  BSYNC B1 ;  /* 0x0000000000017941 */ /* 0x000fea0003800000 */
.L_x_3105:
        /* <DEDUP_REMOVED lines=27> */
.L_x_3104:
[----:B------:R-:W-:Y:S05]  /*2ab0*/  BSYNC B2 ;  /* 0x0000000000027941 */ /* 0x000fea0003800000 */
.L_x_3103:
        /* <DEDUP_REMOVED lines=231> */
.L_x_3114:
        /* <DEDUP_REMOVED lines=42> */
.L_x_3122:
[----:B------:R-:W-:Y:S01]  /*3bd0*/  FSETP.GEU.FTZ.AND P0, PT, R11, -R10, PT ;  /* 0x8000000a0b00720b */ /* 0x000fe20003f1e000 */
[----:B------:R-:W-:-:S12]  /*3be0*/  FADD.FTZ R6, R6, -1 ;  /* 0xbf80000006067421 */ /* 0x000fd80000010000 */
[----:B------:R-:W-:Y:S02]  /*3bf0*/  @!P0 FADD.FTZ R6, R6, -1 ;  /* 0xbf80000006068421 */ /* 0x000fe40000010000 */
.L_x_3121:
[----:B------:R-:W-:Y:S05]  /*3c00*/  BSYNC B3 ;  /* 0x0000000000037941 */ /* 0x000fea0003800000 */
.L_x_3120:
[----:B------:R-:W-:Y:S01]  /*3c10*/  FFMA.FTZ R9, -R10, R6, R9 ;  /* 0x000000060a097223 */ /* 0x000fe20000010109 */
[----:B------:R-:W-:Y:S05]  /*3c20*/  BRA `(.L_x_3118) ;  /* 0x000001f000007947 */ /* 0x000fea0003800000 */
.L_x_3119:
        /* <DEDUP_REMOVED lines=15> */
.L_x_3125:
        /* <DEDUP_REMOVED lines=13> */
.L_x_3124:
[----:B------:R-:W-:Y:S05]  /*3df0*/  BSYNC B3 ;  /* 0x0000000000037941 */ /* 0x000fea0003800000 */
.L_x_3123:
[----:B------:R-:W-:-:S04]  /*3e00*/  FMUL.FTZ R6, R6, 1.1920928955078125e-07 ;  /* 0x3400000006067820 */ /* 0x000fc80000410000 */
[----:B------:R-:W-:Y:S02]  /*3e10*/  FMUL.FTZ R9, R11, R6 ;  /* 0x000000060b097220 */ /* 0x000fe40000410000 */
.L_x_3118:
[----:B------:R-:W-:Y:S05]  /*3e20*/  BSYNC B1 ;  /* 0x0000000000017941 */ /* 0x000fea0003800000 */
.L_x_3117:
        /* <DEDUP_REMOVED lines=27> */
.L_x_3116:
[----:B------:R-:W-:Y:S05]  /*3fe0*/  BSYNC B2 ;  /* 0x0000000000027941 */ /* 0x000fea0003800000 */
.L_x_3115:
[----:B------:R1:W-:Y:S01]  /*3ff0*/  STG.E.U16 [R4.64], R8 ;  /* 0x0000000804007986 */ /* 0x0003e2000c101504 */
[----:B------:R-:W-:-:S03]  /*4000*/  IADD3 R3, R3, 0x80, RZ ;  /* 0x0000008003037810 */ /* 0x000fc60007ffe0ff */
.L_x_3101:
[----:B-1----:R-:W-:Y:S05]  /*4010*/  BSYNC B0 ;  /* 0x0000000000007941 */ /* 0x002fea0003800000 */
.L_x_3100:
[----:B------:R-:W-:-:S13]  /*4020*/  ISETP.GE.AND P0, PT, R3, c[0x0][0x160], PT ;  /* 0x0000580003007a0c */ /* 0x000fda0003f06270 */
[----:B------:R-:W-:Y:S05]  /*4030*/  @P0 EXIT ;  /* 0x000000000000094d */ /* 0x000fea0003800000 */
[----:B------:R-:W-:Y:S01]  /*4040*/  ISETP.NE.AND P0, PT, RZ, c[0x0][0x168], PT ;  /* 0x00005a00ff007a0c */ /* 0x000fe20003f05270 */
[----:B------:R-:W-:Y:S01]  /*4050*/  HFMA2.MMA R2, -RZ, RZ, 0, 0 ;  /* 0x00000000ff027435 */ /* 0x000fe200000001ff */
[----:B------:R-:W-:-:S11]  /*4060*/  MOV R0, RZ ;  /* 0x000000ff00007202 */ /* 0x000fd60000000f00 */
[----:B------:R-:W-:Y:S05]  /*4070*/  @!P0 BRA `(.L_x_3126) ;  /* 0x00000df000008947 */ /* 0x000fea0003800000 */
[----:B------:R-:W-:Y:S02]  /*4080*/  MOV R2, RZ ;  /* 0x000000ff00027202 */ /* 0x000fe40000000f00 */
[----:B------:R-:W-:-:S03]  /*4090*/  MOV R8, c[0x0][0x168] ;  /* 0x00005a0000087a02 */ /* 0x000fc60000000f00 */
        /* <DEDUP_REMOVED lines=221> */
.L_x_3126:
[----:B------:R-:W-:-:S04]  /*4e70*/  IADD3 R4, P0, R2, c[0x0][0x368], RZ ;  /* 0x0000da0002047a10 */ /* 0x000fc80007f1e0ff */
[----:B------:R-:W-:-:S05]  /*4e80*/  IADD3.X R5, RZ, c[0x0][0x36c], RZ, P0, !PT ;  /* 0x0000db00ff057a10 */ /* 0x000fca00007fe4ff */
[----:B------:R-:W2:Y:S01]  /*4e90*/  LDG.E.U16 R4, [R4.64] ;  /* 0x0000000404047981 */ /* 0x000ea2000c1e1500 */
[----:B------:R-:W-:Y:S01]  /*4ea0*/  ULDC.U16 UR6, c[0x0][0x372] ;  /* 0x0000dc8000067ab9 */ /* 0x000fe20000000400 */
[----:B------:R-:W-:Y:S01]  /*4eb0*/  IADD3 R2, P1, R0, c[0x0][0x360], RZ ;  /* 0x0000d80000027a10 */ /* 0x000fe20007f3e0ff */
        /* <DEDUP_REMOVED lines=37> */
.L_x_3134:
[----:B------:R-:W-:Y:S01]  /*5110*/  FSETP.GEU.FTZ.AND P0, PT, R10, -R9, PT ;  /* 0x800000090a00720b */ /* 0x000fe20003f1e000 */
[----:B------:R-:W-:-:S12]  /*5120*/  FADD.FTZ R6, R6, -1 ;  /* 0xbf80000006067421 */ /* 0x000fd80000010000 */
[----:B------:R-:W-:Y:S02]  /*5130*/  @!P0 FADD.FTZ R6, R6, -1 ;  /* 0xbf80000006068421 */ /* 0x000fe40000010000 */
.L_x_3133:
[----:B------:R-:W-:Y:S05]  /*5140*/  BSYNC B2 ;  /* 0x0000000000027941 */ /* 0x000fea0003800000 */
.L_x_3132:
[----:B------:R-:W-:Y:S01]  /*5150*/  FFMA.FTZ R7, -R9, R6, R7 ;  /* 0x0000000609077223 */ /* 0x000fe20000010107 */
[----:B------:R-:W-:Y:S05]  /*5160*/  BRA `(.L_x_3130) ;  /* 0x000001f000007947 */ /* 0x000fea0003800000 */
.L_x_3131:
        /* <DEDUP_REMOVED lines=15> */
.L_x_3137:
        /* <DEDUP_REMOVED lines=13> */
.L_x_3136:
[----:B------:R-:W-:Y:S05]  /*5330*/  BSYNC B2 ;  /* 0x0000000000027941 */ /* 0x000fea0003800000 */
.L_x_3135:
[----:B------:R-:W-:-:S04]  /*5340*/  FMUL.FTZ R5, R5, 1.1920928955078125e-07 ;  /* 0x3400000005057820 */ /* 0x000fc80000410000 */
[----:B------:R-:W-:Y:S02]  /*5350*/  FMUL.FTZ R7, R10, R5 ;  /* 0x000000050a077220 */ /* 0x000fe40000410000 */
.L_x_3130:
[----:B------:R-:W-:Y:S05]  /*5360*/  BSYNC B1 ;  /* 0x0000000000017941 */ /* 0x000fea0003800000 */
.L_x_3129:
        /* <DEDUP_REMOVED lines=27> */
.L_x_3128:
[----:B------:R-:W-:Y:S05]  /*5520*/  BSYNC B0 ;  /* 0x0000000000007941 */ /* 0x000fea0003800000 */
.L_x_3127:
[----:B------:R-:W-:Y:S01]  /*5530*/  STG.E.U16 [R2.64], R6 ;  /* 0x0000000602007986 */ /* 0x000fe2000c101504 */
[----:B------:R-:W-:Y:S05]  /*5540*/  EXIT ;  /* 0x000000000000794d */ /* 0x000fea0003800000 */
.L_x_3138:
        /* <DEDUP_REMOVED lines=11> */
.L_x_32558:


//--------------------- .text._ZN2at6native27unrolled_elementwise_kernelINS0_13AUnaryFunctorIN3c108BFloat16ES4_S4_ZZZNS0_15binary_internal21div_floor_kernel_cudaERNS_18TensorIteratorBaseEENKUlvE1_clEvENKUlvE2_clEvEUlS4_S4_E_EESt5arrayIPcLm2EELi4E23TrivialOffsetCalculatorILi1EjESG_NS0_6memory15LoadWithoutCastENSH_16StoreWithoutCastEEEviT_T0_T2_T3_T4_T5_ --------------------------
	.section	.text._ZN2at6native27unrolled_elementwise_kernelINS0_13AUnaryFunctorIN3c108BFloat16ES4_S4_ZZZNS0_15binary_internal21div_floor_kernel_cudaERNS_18TensorIteratorBaseEENKUlvE1_clEvENKUlvE2_clEvEUlS4_S4_E_EESt5arrayIPcLm2EELi4E23TrivialOffsetCalculatorILi1EjESG_NS0_6memory15LoadWithoutCastENSH_16StoreWithoutCastEEEviT_T0_T2_T3_T4_T5_,"ax",@progbits
	.sectioninfo	@"SHI_REGISTERS=21"
	.align	128
        .global         _ZN2at6native27unrolled_elementwise_kernelINS0_13AUnaryFunctorIN3c108BFloat16ES4_S4_ZZZNS0_15binary_internal21div_floor_kernel_cudaERNS_18TensorIteratorBaseEENKUlvE1_clEvENKUlvE2_clEvEUlS4_S4_E_EESt5arrayIPcLm2EELi4E23TrivialOffsetCalculatorILi1EjESG_NS0_6memory15LoadWithoutCastENSH_16StoreWithoutCastEEEviT_T0_T2_T3_T4_T5_
        .type           _ZN2at6native27unrolled_elementwise_kernelINS0_13AUnaryFunctorIN3c108BFloat16ES4_S4_ZZZNS0_15binary_internal21div_floor_kernel_cudaERNS_18TensorIteratorBaseEENKUlvE1_clEvENKUlvE2_clEvEUlS4_S4_E_EESt5arrayIPcLm2EELi4E23TrivialOffsetCalculatorILi1EjESG_NS0_6memory15LoadWithoutCastENSH_16StoreWithoutCastEEEviT_T0_T2_T3_T4_T5_,@function
        .size           _ZN2at6native27unrolled_elementwise_kernelINS0_13AUnaryFunctorIN3c108BFloat16ES4_S4_ZZZNS0_15binary_internal21div_floor_kernel_cudaERNS_18TensorIteratorBaseEENKUlvE1_clEvENKUlvE2_clEvEUlS4_S4_E_EESt5arrayIPcLm2EELi4E23TrivialOffsetCalculatorILi1EjESG_NS0_6memory15LoadWithoutCastENSH_16StoreWithoutCastEEEviT_T0_T2_T3_T4_T5_,(.L_x_32559 - _ZN2at6native27unrolled_elementwise_kernelINS0_13AUnaryFunctorIN3c108BFloat16ES4_S4_ZZZNS0_15binary_internal21div_floor_kernel_cudaERNS_18TensorIteratorBaseEENKUlvE1_clEvENKUlvE2_clEvEUlS4_S4_E_EESt5arrayIPcLm2EELi4E23TrivialOffsetCalculatorILi1EjESG_NS0_6memory15LoadWithoutCastENSH_16StoreWithoutCastEEEviT_T0_T2_T3_T4_T5_)
        .other          _ZN2at6native27unrolled_elementwise_kernelINS0_13AUnaryFunctorIN3c108BFloat16ES4_S4_ZZZNS0_15binary_internal21div_floor_kernel_cudaERNS_18TensorIteratorBaseEENKUlvE1_clEvENKUlvE2_clEvEUlS4_S4_E_EESt5arrayIPcLm2EELi4E23TrivialOffsetCalculatorILi1EjESG_NS0_6memory15LoadWithoutCastENSH_16StoreWithoutCastEEEviT_T0_T2_T3_T4_T5_,@"STO_CUDA_ENTRY STV_DEFAULT"
_ZN2at6native27unrolled_elementwise_kernelINS0_13AUnaryFunctorIN3c108BFloat16ES4_S4_ZZZNS0_15binary_internal21div_floor_kernel_cudaERNS_18TensorIteratorBaseEENKUlvE1_clEvENKUlvE2_clEvEUlS4_S4_E_EESt5arrayIPcLm2EELi4E23TrivialOffsetCalculatorILi1EjESG_NS0_6memory15LoadWithoutCastENSH_16StoreWithoutCastEEEviT_T0_T2_T3_T4_T5_:
.text._ZN2at6native27unrolled_elementwise_kernelINS0_13AUnaryFunctorIN3c108BFloat16ES4_S4_ZZZNS0_15binary_internal21div_floor_kernel_cudaERNS_18TensorIteratorBaseEENKUlvE1_clEvENKUlvE2_clEvEUlS4_S4_E_EESt5arrayIPcLm2EELi4E23TrivialOffsetCalculatorILi1EjESG_NS0_6memory15LoadWithoutCastENSH_16StoreWithoutCastEEEviT_T0_T2_T3_T4_T5_:
        /* <DEDUP_REMOVED lines=8> */
[----:B0-----:R-:W-:Y:S01]  /*0080*/  IMAD R2, R0, R5, c[0x0][0x160] ;  /* 0x0000580000027624 */ /* 0x001fe200078e0205 */
[----:B------:R-:W-:Y:S01]  /*0090*/  PRMT R5, RZ, 0x7610, R5 ;  /* 0x00007610ff057816 */ /* 0x000fe20000000005 */
[----:B-1----:R-:W-:-:S03]  /*00a0*/  IMAD.MOV.U32 R9, RZ, RZ, R3 ;  /* 0x000000ffff097224 */ /* 0x002fc600078e0003 */
[----:B------:R-:W-:-:S13]  /*00b0*/  ISETP.GE.AND P2, PT, R3, R2, PT ;  /* 0x000000020300720c */ /* 0x000fda0003f46270 */
[----:B------:R-:W-:Y:S01]  /*00c0*/  @!P2 IMAD R8, R0, 0x200, R9 ;  /* 0x000002000008a824 */ /* 0x000fe200078e0209 */
[----:B------:R-:W-:Y:S01]  /*00d0*/  @!P2 IADD3 R9, R9, 0x80, RZ ;  /* 0x000000800909a810 */ /* 0x000fe20007ffe0ff */
[----:B------:R-:W-:-:S03]  /*00e0*/  @!P2 IMAD.MOV.U32 R11, RZ, RZ, 0x2 ;  /* 0x00000002ff0ba424 */ /* 0x000fc600078e00ff */
        /* <DEDUP_REMOVED lines=8> */
[----:B------:R-:W-:Y:S01]  /*0170*/  ISETP.GE.AND P1, PT, R9, R2, PT ;  /* 0x000000020900720c */ /* 0x000fe20003f26270 */
[----:B------:R-:W-:-:S05]  /*0180*/  @!P3 IMAD.WIDE.U32 R14, R14, R15, c[0x0][0x170] ;  /* 0x00005c000e0eb625 */ /* 0x000fca00078e000f */
[----:B------:R0:W5:Y:S07]  /*0190*/  @!P3 LDG.E.U16 R5, [R14.64] ;  /* 0x000000040e05b981 */ /* 0x00016e000c1e1500 */
[----:B------:R-:W-:Y:S02]  /*01a0*/  @!P1 IMAD R12, R0, 0x200, R9 ;  /* 0x00000200000c9824 */ /* 0x000fe400078e0209 */
[----:B------:R-:W-:Y:S02]  /*01b0*/  @!P1 IMAD.MOV.U32 R17, RZ, RZ, 0x2 ;  /* 0x00000002ff119424 */ /* 0x000fe400078e00ff */
[----:B------:R-:W-:-:S04]  /*01c0*/  @!P2 IMAD.WIDE.U32 R8, R8, R11, c[0x0][0x170] ;  /* 0x00005c000808a625 */ /* 0x000fc800078e000b */
[----:B------:R-:W-:Y:S01]  /*01d0*/  @!P0 IMAD.WIDE.U32 R10, R10, R13, c[0x0][0x170] ;  /* 0x00005c000a0a8625 */ /* 0x000fe200078e000d */
[----:B------:R0:W5:Y:S03]  /*01e0*/  @!P2 LDG.E.U16 R7, [R8.64] ;  /* 0x000000040807a981 */ /* 0x000166000c1e1500 */
[----:B------:R-:W-:Y:S01]  /*01f0*/  @!P1 IMAD.WIDE.U32 R12, R12, R17, c[0x0][0x170] ;  /* 0x00005c000c0c9625 */ /* 0x000fe200078e0011 */
[----:B------:R0:W5:Y:S04]  /*0200*/  @!P0 LDG.E.U16 R6, [R10.64] ;  /* 0x000000040a068981 */ /* 0x000168000c1e1500 */
[----:B------:R0:W5:Y:S01]  /*0210*/  @!P1 LDG.E.U16 R4, [R12.64] ;  /* 0x000000040c049981 */ /* 0x000162000c1e1500 */
[----:B------:R-:W-:Y:S01]  /*0220*/  BSSY B1, `(.L_x_3139) ;  /* 0x0000067000017945 */ /* 0x000fe20003800000 */
[----:B------:R-:W-:Y:S05]  /*0230*/  @P2 BRA `(.L_x_3140) ;  /* 0x0000065000002947 */ /* 0x000fea0003800000 */
[----:B0----5:R-:W-:Y:S01]  /*0240*/  PRMT R11, RZ, 0x5410, R7 ;  /* 0x00005410ff0b7816 */ /* 0x021fe20000000007 */
[----:B------:R-:W-:-:S02]  /*0250*/  ULDC.U16 UR6, c[0x0][0x166] ;  /* 0x0000598000067ab9 */ /* 0x000fc40000000400 */
        /* <DEDUP_REMOVED lines=34> */
.L_x_3146:
[----:B------:R-:W-:Y:S01]  /*0480*/  FSETP.GEU.FTZ.AND P0, PT, R14, -R13, PT ;  /* 0x8000000d0e00720b */ /* 0x000fe20003f1e000 */
[----:B------:R-:W-:-:S12]  /*0490*/  FADD.FTZ R10, R10, -1 ;  /* 0xbf8000000a0a7421 */ /* 0x000fd80000010000 */
[----:B------:R-:W-:Y:S02]  /*04a0*/  @!P0 FADD.FTZ R10, R10, -1 ;  /* 0xbf8000000a0a8421 */ /* 0x000fe40000010000 */
.L_x_3145:
[----:B------:R-:W-:Y:S05]  /*04b0*/  BSYNC B2 ;  /* 0x0000000000027941 */ /* 0x000fea0003800000 */
.L_x_3144:
[----:B------:R-:W-:Y:S01]  /*04c0*/  FFMA.FTZ R9, -R13, R10, R9 ;  /* 0x0000000a0d097223 */ /* 0x000fe20000010109 */
[----:B------:R-:W-:Y:S05]  /*04d0*/  BRA `(.L_x_3142) ;  /* 0x000001f000007947 */ /* 0x000fea0003800000 */
.L_x_3143:
        /* <DEDUP_REMOVED lines=15> */
.L_x_3149:
        /* <DEDUP_REMOVED lines=13> */
.L_x_3148:
[----:B------:R-:W-:Y:S05]  /*06a0*/  BSYNC B2 ;  /* 0x0000000000027941 */ /* 0x000fea0003800000 */
.L_x_3147:
[----:B------:R-:W-:-:S04]  /*06b0*/  FMUL.FTZ R10, R10, 1.1920928955078125e-07 ;  /* 0x340000000a0a7820 */ /* 0x000fc80000410000 */
[----:B------:R-:W-:Y:S02]  /*06c0*/  FMUL.FTZ R9, R13, R10 ;  /* 0x0000000a0d097220 */ /* 0x000fe40000410000 */
.L_x_3142:
[----:B------:R-:W-:Y:S05]  /*06d0*/  BSYNC B0 ;  /* 0x0000000000007941 */ /* 0x000fea0003800000 */
.L_x_3141:
        /* <DEDUP_REMOVED lines=27> */
.L_x_3140:
[----:B------:R-:W-:Y:S05]  /*0890*/  BSYNC B1 ;  /* 0x0000000000017941 */ /* 0x000fea0003800000 */
.L_x_3139:
[----:B-----5:R-:W-:Y:S01]  /*08a0*/  IADD3 R7, R3, 0x80, RZ ;  /* 0x0000008003077810 */ /* 0x020fe20007ffe0ff */
[----:B------:R-:W-:Y:S03]  /*08b0*/  BSSY B1, `(.L_x_3150) ;  /* 0x0000068000017945 */ /* 0x000fe60003800000 */
[----:B------:R-:W-:-:S13]  /*08c0*/  ISETP.GE.AND P0, PT, R7, R2, PT ;  /* 0x000000020700720c */ /* 0x000fda0003f06270 */
[----:B------:R-:W-:Y:S05]  /*08d0*/  @P0 BRA `(.L_x_3151) ;  /* 0x0000065000000947 */ /* 0x000fea0003800000 */
[----:B0-----:R-:W-:Y:S01]  /*08e0*/  PRMT R11, RZ, 0x5410, R6 ;  /* 0x00005410ff0b7816 */ /* 0x001fe20000000006 */
        /* <DEDUP_REMOVED lines=35> */
.L_x_3157:
[----:B------:R-:W-:Y:S01]  /*0b20*/  FSETP.GEU.FTZ.AND P0, PT, R15, -R14, PT ;  /* 0x8000000e0f00720b */ /* 0x000fe20003f1e000 */
[----:B------:R-:W-:-:S12]  /*0b30*/  FADD.FTZ R10, R10, -1 ;  /* 0xbf8000000a0a7421 */ /* 0x000fd80000010000 */
[----:B------:R-:W-:Y:S02]  /*0b40*/  @!P0 FADD.FTZ R10, R10, -1 ;  /* 0xbf8000000a0a8421 */ /* 0x000fe40000010000 */
.L_x_3156:
[----:B------:R-:W-:Y:S05]  /*0b50*/  BSYNC B2 ;  /* 0x0000000000027941 */ /* 0x000fea0003800000 */
.L_x_3155:
[----:B------:R-:W-:Y:S01]  /*0b60*/  FFMA.FTZ R13, -R14, R10, R13 ;  /* 0x0000000a0e0d7223 */ /* 0x000fe2000001010d */
[----:B------:R-:W-:Y:S05]  /*0b70*/  BRA `(.L_x_3153) ;  /* 0x000001f000007947 */ /* 0x000fea0003800000 */
.L_x_3154:
        /* <DEDUP_REMOVED lines=15> */
.L_x_3160:
        /* <DEDUP_REMOVED lines=13> */
.L_x_3159:
[----:B------:R-:W-:Y:S05]  /*0d40*/  BSYNC B2 ;  /* 0x0000000000027941 */ /* 0x000fea0003800000 */
.L_x_3158:
[----:B------:R-:W-:-:S04]  /*0d50*/  FMUL.FTZ R10, R10, 1.1920928955078125e-07 ;  /* 0x340000000a0a7820 */ /* 0x000fc80000410000 */
[----:B------:R-:W-:Y:S02]  /*0d60*/  FMUL.FTZ R13, R15, R10 ;  /* 0x0000000a0f0d7220 */ /* 0x000fe40000410000 */
.L_x_3153:
[----:B------:R-:W-:Y:S05]  /*0d70*/  BSYNC B0 ;  /* 0x0000000000007941 */ /* 0x000fea0003800000 */
.L_x_3152:
        /* <DEDUP_REMOVED lines=27> */
.L_x_3151:
[----:B------:R-:W-:Y:S05]  /*0f30*/  BSYNC B1 ;  /* 0x0000000000017941 */ /* 0x000fea0003800000 */
.L_x_3150:
[----:B0-----:R-:W-:Y:S01]  /*0f40*/  IADD3 R11, R3, 0x100, RZ ;  /* 0x00000100030b7810 */ /* 0x001fe20007ffe0ff */
        /* <DEDUP_REMOVED lines=39> */
.L_x_3168:
[----:B------:R-:W-:Y:S01]  /*11c0*/  FSETP.GEU.FTZ.AND P0, PT, R15, -R14, PT ;  /* 0x8000000e0f00720b */ /* 0x000fe20003f1e000 */
[----:B------:R-:W-:-:S12]  /*11d0*/  FADD.FTZ R8, R8, -1 ;  /* 0xbf80000008087421 */ /* 0x000fd80000010000 */
[----:B------:R-:W-:Y:S02]  /*11e0*/  @!P0 FADD.FTZ R8, R8, -1 ;  /* 0xbf80000008088421 */ /* 0x000fe40000010000 */
.L_x_3167:
[----:B------:R-:W-:Y:S05]  /*11f0*/  BSYNC B2 ;  /* 0x0000000000027941 */ /* 0x000fea0003800000 */
.L_x_3166:
[----:B------:R-:W-:Y:S01]  /*1200*/  FFMA.FTZ R13, -R14, R8, R13 ;  /* 0x000000080e0d7223 */ /* 0x000fe2000001010d */
[----:B------:R-:W-:Y:S05]  /*1210*/  BRA `(.L_x_3164) ;  /* 0x000001f000007947 */ /* 0x000fea0003800000 */
.L_x_3165:
        /* <DEDUP_REMOVED lines=15> */
.L_x_3171:
        /* <DEDUP_REMOVED lines=13> */
.L_x_3170:
[----:B------:R-:W-:Y:S05]  /*13e0*/  BSYNC B2 ;  /* 0x0000000000027941 */ /* 0x000fea0003800000 */
.L_x_3169:
[----:B------:R-:W-:-:S04]  /*13f0*/  FMUL.FTZ R8, R8, 1.1920928955078125e-07 ;  /* 0x3400000008087820 */ /* 0x000fc80000410000 */
[----:B------:R-:W-:Y:S02]  /*1400*/  FMUL.FTZ R13, R15, R8 ;  /* 0x000000080f0d7220 */ /* 0x000fe40000410000 */
.L_x_3164:
[----:B------:R-:W-:Y:S05]  /*1410*/  BSYNC B0 ;  /* 0x0000000000007941 */ /* 0x000fea0003800000 */
.L_x_3163:
        /* <DEDUP_REMOVED lines=27> */
.L_x_3162:
[----:B------:R-:W-:Y:S05]  /*15d0*/  BSYNC B1 ;  /* 0x0000000000017941 */ /* 0x000fea0003800000 */
.L_x_3161:
        /* <DEDUP_REMOVED lines=40> */
.L_x_3179:
[----:B------:R-:W-:Y:S01]  /*1860*/  FSETP.GEU.FTZ.AND P0, PT, R15, -R14, PT ;  /* 0x8000000e0f00720b */ /* 0x000fe20003f1e000 */
[----:B------:R-:W-:-:S12]  /*1870*/  FADD.FTZ R11, R11, -1 ;  /* 0xbf8000000b0b7421 */ /* 0x000fd80000010000 */
[----:B------:R-:W-:Y:S02]  /*1880*/  @!P0 FADD.FTZ R11, R11, -1 ;  /* 0xbf8000000b0b8421 */ /* 0x000fe40000010000 */
.L_x_3178:
[----:B------:R-:W-:Y:S05]  /*1890*/  BSYNC B2 ;  /* 0x0000000000027941 */ /* 0x000fea0003800000 */
.L_x_3177:
[----:B------:R-:W-:Y:S01]  /*18a0*/  FFMA.FTZ R6, -R14, R11, R6 ;  /* 0x0000000b0e067223 */ /* 0x000fe20000010106 */
[----:B------:R-:W-:Y:S05]  /*18b0*/  BRA `(.L_x_3175) ;  /* 0x000001f000007947 */ /* 0x000fea0003800000 */
.L_x_3176:
        /* <DEDUP_REMOVED lines=13> */
[----:B0-----:R-:W-:-:S04]  /*1990*/  LOP3.LUT R16, R6, 0x3f800000, RZ, 0xfc, !PT ;  /* 0x3f80000006107812 */ /* 0x001fc800078efcff */
[----:B------:R0:W1:Y:S03]  /*19a0*/  MUFU.RCP R18, R16 ;  /* 0x0000001000127308 */ /* 0x0000660000001000 */
.L_x_3182:
        /* <DEDUP_REMOVED lines=13> */
.L_x_3181:
[----:B------:R-:W-:Y:S05]  /*1a80*/  BSYNC B2 ;  /* 0x0000000000027941 */ /* 0x000fea0003800000 */
.L_x_3180:
[----:B------:R-:W-:-:S04]  /*1a90*/  FMUL.FTZ R11, R11, 1.1920928955078125e-07 ;  /* 0x340000000b0b7820 */ /* 0x000fc80000410000 */
[----:B------:R-:W-:Y:S02]  /*1aa0*/  FMUL.FTZ R6, R14, R11 ;  /* 0x0000000b0e067220 */ /* 0x000fe40000410000 */
.L_x_3175:
[----:B------:R-:W-:Y:S05]  /*1ab0*/  BSYNC B0 ;  /* 0x0000000000007941 */ /* 0x000fea0003800000 */
.L_x_3174:
        /* <DEDUP_REMOVED lines=27> */
.L_x_3173:
[----:B------:R-:W-:Y:S05]  /*1c70*/  BSYNC B1 ;  /* 0x0000000000017941 */ /* 0x000fea0003800000 */
.L_x_3172:
        /* <DEDUP_REMOVED lines=13> */
[----:B------:R-:W-:Y:S01]  /*1d50*/  IADD3 R3, R3, 0x80, RZ ;  /* 0x0000008003037810 */ /* 0x000fe20007ffe0ff */
[----:B------:R-:W-:-:S04]  /*1d60*/  IMAD.MOV.U32 R5, RZ, RZ, 0x2 ;  /* 0x00000002ff057424 */ /* 0x000fc800078e00ff */
[----:B------:R-:W-:-:S05]  /*1d70*/  IMAD.WIDE.U32 R4, R4, R5, c[0x0][0x168] ;  /* 0x00005a0004047625 */ /* 0x000fca00078e0005 */
[----:B------:R1:W-:Y:S02]  /*1d80*/  STG.E.U16 [R4.64], R10 ;  /* 0x0000000a04007986 */ /* 0x0003e4000c101504 */
.L_x_3185:
[----:B------:R-:W-:Y:S05]  /*1d90*/  BSYNC B1 ;  /* 0x0000000000017941 */ /* 0x000fea0003800000 */
.L_x_3184:
[----:B------:R-:W-:-:S13]  /*1da0*/  ISETP.GE.AND P0, PT, R3, R2, PT ;  /* 0x000000020300720c */ /* 0x000fda0003f06270 */
[----:B-1----:R-:W-:Y:S01]  /*1db0*/  @!P0 IMAD R4, R0, 0x200, R3 ;  /* 0x0000020000048824 */ /* 0x002fe200078e0203 */
[----:B------:R-:W-:Y:S01]  /*1dc0*/  @!P0 IADD3 R3, R3, 0x80, RZ ;  /* 0x0000008003038810 */ /* 0x000fe20007ffe0ff */
[----:B------:R-:W-:-:S04]  /*1dd0*/  @!P0 IMAD.MOV.U32 R5, RZ, RZ, 0x2 ;  /* 0x00000002ff058424 */ /* 0x000fc800078e00ff */
[----:B------:R-:W-:-:S05]  /*1de0*/  @!P0 IMAD.WIDE.U32 R4, R4, R5, c[0x0][0x168] ;  /* 0x00005a0004048625 */ /* 0x000fca00078e0005 */
[----:B------:R1:W-:Y:S02]  /*1df0*/  @!P0 STG.E.U16 [R4.64], R8 ;  /* 0x0000000804008986 */ /* 0x0003e4000c101504 */
.L_x_3186:
[----:B-1----:R-:W-:Y:S05]  /*1e00*/  BSYNC B0 ;  /* 0x0000000000007941 */ /* 0x002fea0003800000 */
.L_x_3183:
        /* <DEDUP_REMOVED lines=8> */
.L_x_3187:
        /* <DEDUP_REMOVED lines=15> */
.L_x_32559:


//--------------------- .text._ZN2at6native29vectorized_elementwise_kernelILi2ENS0_13AUnaryFunctorIN3c108BFloat16ES4_S4_ZZZNS0_15binary_internal21div_floor_kernel_cudaERNS_18TensorIteratorBaseEENKUlvE1_clEvENKUlvE2_clEvEUlS4_S4_E_EESt5arrayIPcLm2EEEEviT0_T1_ --------------------------
	.section	.text._ZN2at6native29vectorized_elementwise_kernelILi2ENS0_13AUnaryFunctorIN3c108BFloat16ES4_S4_ZZZNS0_15binary_internal21div_floor_kernel_cudaERNS_18TensorIteratorBaseEENKUlvE1_clEvENKUlvE2_clEvEUlS4_S4_E_EESt5arrayIPcLm2EEEEviT0_T1_,"ax",@progbits
	.sectioninfo	@"SHI_REGISTERS=30"
	.align	128
        .global         _ZN2at6native29vectorized_elementwise_kernelILi2ENS0_13AUnaryFunctorIN3c108BFloat16ES4_S4_ZZZNS0_15binary_internal21div_floor_kernel_cudaERNS_18TensorIteratorBaseEENKUlvE1_clEvENKUlvE2_clEvEUlS4_S4_E_EESt5arrayIPcLm2EEEEviT0_T1_
        .type           _ZN2at6native29vectorized_elementwise_kernelILi2ENS0_13AUnaryFunctorIN3c108BFloat16ES4_S4_ZZZNS0_15binary_internal21div_floor_kernel_cudaERNS_18TensorIteratorBaseEENKUlvE1_clEvENKUlvE2_clEvEUlS4_S4_E_EESt5arrayIPcLm2EEEEviT0_T1_,@function
        .size           _ZN2at6native29vectorized_elementwise_kernelILi2ENS0_13AUnaryFunctorIN3c108BFloat16ES4_S4_ZZZNS0_15binary_internal21div_floor_kernel_cudaERNS_18TensorIteratorBaseEENKUlvE1_clEvENKUlvE2_clEvEUlS4_S4_E_EESt5arrayIPcLm2EEEEviT0_T1_,(.L_x_32560 - _ZN2at6native29vectorized_elementwise_kernelILi2ENS0_13AUnaryFunctorIN3c108BFloat16ES4_S4_ZZZNS0_15binary_internal21div_floor_kernel_cudaERNS_18TensorIteratorBaseEENKUlvE1_clEvENKUlvE2_clEvEUlS4_S4_E_EESt5arrayIPcLm2EEEEviT0_T1_)
        .other          _ZN2at6native29vectorized_elementwise_kernelILi2ENS0_13AUnaryFunctorIN3c108BFloat16ES4_S4_ZZZNS0_15binary_internal21div_floor_kernel_cudaERNS_18TensorIteratorBaseEENKUlvE1_clEvENKUlvE2_clEvEUlS4_S4_E_EESt5arrayIPcLm2EEEEviT0_T1_,@"STO_CUDA_ENTRY STV_DEFAULT"
_ZN2at6native29vectorized_elementwise_kernelILi2ENS0_13AUnaryFunctorIN3c108BFloat16ES4_S4_ZZZNS0_15binary_internal21div_floor_kernel_cudaERNS_18TensorIteratorBaseEENKUlvE1_clEvENKUlvE2_clEvEUlS4_S4_E_EESt5arrayIPcLm2EEEEviT0_T1_:
.text._ZN2at6native29vectorized_elementwise_kernelILi2ENS0_13AUnaryFunctorIN3c108BFloat16ES4_S4_ZZZNS0_15binary_internal21div_floor_kernel_cudaERNS_18TensorIteratorBaseEENKUlvE1_clEvENKUlvE2_clEvEUlS4_S4_E_EESt5arrayIPcLm2EEEEviT0_T1_:
        /* <DEDUP_REMOVED lines=15> */
[----:B------:R-:W-:Y:S01]  /*00f0*/  ULDC.U16 UR6, c[0x0][0x166] ;  /* 0x0000598000067ab9 */ /* 0x000fe20000000400 */
[----:B------:R-:W-:Y:S01]  /*0100*/  BSSY B1, `(.L_x_3189) ;  /* 0x0000064000017945 */ /* 0x000fe20003800000 */
[----:B------:R-:W-:-:S05]  /*0110*/  IMAD.U32 R5, RZ, RZ, UR6 ;  /* 0x00000006ff057e24 */ /* 0x000fca000f8e00ff */
[----:B------:R-:W-:Y:S02]  /*0120*/  PRMT R5, RZ, 0x5410, R5 ;  /* 0x00005410ff057816 */ /* 0x000fe40000000005 */
[----:B--2---:R-:W-:-:S04]  /*0130*/  PRMT R10, RZ, 0x5410, R9 ;  /* 0x00005410ff0a7816 */ /* 0x004fc80000000009 */
        /* <DEDUP_REMOVED lines=32> */
.L_x_3196:
[----:B------:R-:W-:Y:S01]  /*0340*/  FSETP.GEU.FTZ.AND P0, PT, R15, -R4, PT ;  /* 0x800000040f00720b */ /* 0x000fe20003f1e000 */
[----:B------:R-:W-:-:S12]  /*0350*/  FADD.FTZ R12, R12, -1 ;  /* 0xbf8000000c0c7421 */ /* 0x000fd80000010000 */
[----:B------:R-:W-:Y:S02]  /*0360*/  @!P0 FADD.FTZ R12, R12, -1 ;  /* 0xbf8000000c0c8421 */ /* 0x000fe40000010000 */
.L_x_3195:
[----:B------:R-:W-:Y:S05]  /*0370*/  BSYNC B2 ;  /* 0x0000000000027941 */ /* 0x000fea0003800000 */
.L_x_3194:
[----:B------:R-:W-:Y:S01]  /*0380*/  FFMA.FTZ R11, -R4, R12, R11 ;  /* 0x0000000c040b7223 */ /* 0x000fe2000001010b */
[----:B------:R-:W-:Y:S05]  /*0390*/  BRA `(.L_x_3192) ;  /* 0x000001f000007947 */ /* 0x000fea0003800000 */
.L_x_3193:
        /* <DEDUP_REMOVED lines=15> */
.L_x_3199:
        /* <DEDUP_REMOVED lines=13> */
.L_x_3198:
[----:B------:R-:W-:Y:S05]  /*0560*/  BSYNC B2 ;  /* 0x0000000000027941 */ /* 0x000fea0003800000 */
.L_x_3197:
[----:B------:R-:W-:-:S04]  /*0570*/  FMUL.FTZ R12, R12, 1.1920928955078125e-07 ;  /* 0x340000000c0c7820 */ /* 0x000fc80000410000 */
[----:B------:R-:W-:Y:S02]  /*0580*/  FMUL.FTZ R11, R17, R12 ;  /* 0x0000000c110b7220 */ /* 0x000fe40000410000 */
.L_x_3192:
[----:B------:R-:W-:Y:S05]  /*0590*/  BSYNC B0 ;  /* 0x0000000000007941 */ /* 0x000fea0003800000 */
.L_x_3191:
[C---:B------:R-:W-:Y:S01]  /*05a0*/  FSETP.GTU.FTZ.AND P0, PT, |R11|.reuse, +INF , PT ;  /* 0x7f8000000b00780b */ /* 0x040fe20003f1c200 */
[----:B------:R-:W1:Y:S01]  /*05b0*/  MUFU.RCP R12, R10 ;  /* 0x0000000a000c7308 */ /* 0x000e620000001000 */
[C---:B0-----:R-:W-:Y:S02]  /*05c0*/  LOP3.LUT R4, R11.reuse, 0x80000000, R5, 0xb8, !PT ;  /* 0x800000000b047812 */ /* 0x041fe400078eb805 */
        /* <DEDUP_REMOVED lines=23> */
.L_x_3190:
[----:B------:R-:W-:Y:S05]  /*0740*/  BSYNC B1 ;  /* 0x0000000000017941 */ /* 0x000fea0003800000 */
.L_x_3189:
[----:B------:R-:W-:Y:S01]  /*0750*/  PRMT R10, RZ, 0x7610, R9 ;  /* 0x00007610ff0a7816 */ /* 0x000fe20000000009 */
[----:B------:R-:W-:Y:S03]  /*0760*/  BSSY B1, `(.L_x_3200) ;  /* 0x0000061000017945 */ /* 0x000fe60003800000 */
        /* <DEDUP_REMOVED lines=32> */
.L_x_3207:
[----:B------:R-:W-:Y:S01]  /*0970*/  FSETP.GEU.FTZ.AND P0, PT, R14, -R9, PT ;  /* 0x800000090e00720b */ /* 0x000fe20003f1e000 */
[----:B------:R-:W-:-:S12]  /*0980*/  FADD.FTZ R11, R11, -1 ;  /* 0xbf8000000b0b7421 */ /* 0x000fd80000010000 */
[----:B------:R-:W-:Y:S02]  /*0990*/  @!P0 FADD.FTZ R11, R11, -1 ;  /* 0xbf8000000b0b8421 */ /* 0x000fe40000010000 */
.L_x_3206:
[----:B------:R-:W-:Y:S05]  /*09a0*/  BSYNC B2 ;  /* 0x0000000000027941 */ /* 0x000fea0003800000 */
.L_x_3205:
[----:B------:R-:W-:Y:S01]  /*09b0*/  FFMA.FTZ R12, -R9, R11, R12 ;  /* 0x0000000b090c7223 */ /* 0x000fe2000001010c */
[----:B------:R-:W-:Y:S05]  /*09c0*/  BRA `(.L_x_3203) ;  /* 0x000001f000007947 */ /* 0x000fea0003800000 */
.L_x_3204:
        /* <DEDUP_REMOVED lines=15> */
.L_x_3210:
        /* <DEDUP_REMOVED lines=13> */
.L_x_3209:
[----:B------:R-:W-:Y:S05]  /*0b90*/  BSYNC B2 ;  /* 0x0000000000027941 */ /* 0x000fea0003800000 */
.L_x_3208:
[----:B------:R-:W-:-:S04]  /*0ba0*/  FMUL.FTZ R12, R11, 1.1920928955078125e-07 ;  /* 0x340000000b0c7820 */ /* 0x000fc80000410000 */
[----:B------:R-:W-:Y:S02]  /*0bb0*/  FMUL.FTZ R12, R17, R12 ;  /* 0x0000000c110c7220 */ /* 0x000fe40000410000 */
.L_x_3203:
[----:B------:R-:W-:Y:S05]  /*0bc0*/  BSYNC B0 ;  /* 0x0000000000007941 */ /* 0x000fea0003800000 */
.L_x_3202:
[C---:B0-----:R-:W-:Y:S02]  /*0bd0*/  LOP3.LUT R9, R12.reuse, 0x80000000, R5, 0xb8, !PT ;  /* 0x800000000c097812 */ /* 0x041fe400078eb805 */
[----:B------:R-:W-:Y:S02]  /*0be0*/  FSETP.GTU.FTZ.AND P0, PT, |R12|, +INF , PT ;  /* 0x7f8000000c00780b */ /* 0x000fe40003f1c200 */
[----:B------:R-:W-:Y:S02]  /*0bf0*/  FSETP.GEU.FTZ.AND P1, PT, R10, RZ, PT ;  /* 0x000000ff0a00720b */ /* 0x000fe40003f3e000 */
[----:B------:R-:W-:Y:S02]  /*0c00*/  FSEL R12, R12, R9, P0 ;  /* 0x000000090c0c7208 */ /* 0x000fe40000000000 */
[----:B------:R-:W0:Y:S02]  /*0c10*/  MUFU.RCP R9, R10 ;  /* 0x0000000a00097308 */ /* 0x000e240000001000 */
[----:B------:R-:W-:-:S02]  /*0c20*/  FSETP.NEU.FTZ.AND P0, PT, R12, RZ, PT ;  /* 0x000000ff0c00720b */ /* 0x000fc40003f1d000 */
        /* <DEDUP_REMOVED lines=20> */
.L_x_3201:
[----:B------:R-:W-:Y:S05]  /*0d70*/  BSYNC B1 ;  /* 0x0000000000017941 */ /* 0x000fea0003800000 */
.L_x_3200:
[----:B-----5:R-:W-:Y:S01]  /*0d80*/  PRMT R10, RZ, 0x5410, R8 ;  /* 0x00005410ff0a7816 */ /* 0x020fe20000000008 */
        /* <DEDUP_REMOVED lines=33> */
.L_x_3218:
[----:B------:R-:W-:Y:S01]  /*0fa0*/  FSETP.GEU.FTZ.AND P0, PT, R15, -R11, PT ;  /* 0x8000000b0f00720b */ /* 0x000fe20003f1e000 */
[----:B------:R-:W-:-:S12]  /*0fb0*/  FADD.FTZ R13, R13, -1 ;  /* 0xbf8000000d0d7421 */ /* 0x000fd80000010000 */
[----:B------:R-:W-:Y:S02]  /*0fc0*/  @!P0 FADD.FTZ R13, R13, -1 ;  /* 0xbf8000000d0d8421 */ /* 0x000fe40000010000 */
.L_x_3217:
[----:B------:R-:W-:Y:S05]  /*0fd0*/  BSYNC B2 ;  /* 0x0000000000027941 */ /* 0x000fea0003800000 */
.L_x_3216:
[----:B------:R-:W-:Y:S01]  /*0fe0*/  FFMA.FTZ R12, -R11, R13, R12 ;  /* 0x0000000d0b0c7223 */ /* 0x000fe2000001010c */
[----:B------:R-:W-:Y:S05]  /*0ff0*/  BRA `(.L_x_3214) ;  /* 0x000001f000007947 */ /* 0x000fea0003800000 */
.L_x_3215:
        /* <DEDUP_REMOVED lines=15> */
.L_x_3221:
        /* <DEDUP_REMOVED lines=13> */
.L_x_3220:
[----:B------:R-:W-:Y:S05]  /*11c0*/  BSYNC B2 ;  /* 0x0000000000027941 */ /* 0x000fea0003800000 */
.L_x_3219:
[----:B------:R-:W-:-:S04]  /*11d0*/  FMUL.FTZ R13, R13, 1.1920928955078125e-07 ;  /* 0x340000000d0d7820 */ /* 0x000fc80000410000 */
[----:B------:R-:W-:Y:S02]  /*11e0*/  FMUL.FTZ R12, R18, R13 ;  /* 0x0000000d120c7220 */ /* 0x000fe40000410000 */
.L_x_3214:
[----:B------:R-:W-:Y:S05]  /*11f0*/  BSYNC B0 ;  /* 0x0000000000007941 */ /* 0x000fea0003800000 */
.L_x_3213:
        /* <DEDUP_REMOVED lines=26> */
.L_x_3212:
[----:B------:R-:W-:Y:S05]  /*13a0*/  BSYNC B1 ;  /* 0x0000000000017941 */ /* 0x000fea0003800000 */
.L_x_3211:
        /* <DEDUP_REMOVED lines=34> */
.L_x_3229:
[----:B------:R-:W-:Y:S01]  /*15d0*/  FSETP.GEU.FTZ.AND P0, PT, R15, -R10, PT ;  /* 0x8000000a0f00720b */ /* 0x000fe20003f1e000 */
[----:B------:R-:W-:-:S12]  /*15e0*/  FADD.FTZ R13, R13, -1 ;  /* 0xbf8000000d0d7421 */ /* 0x000fd80000010000 */
[----:B------:R-:W-:Y:S02]  /*15f0*/  @!P0 FADD.FTZ R13, R13, -1 ;  /* 0xbf8000000d0d8421 */ /* 0x000fe40000010000 */
.L_x_3228:
[----:B------:R-:W-:Y:S05]  /*1600*/  BSYNC B2 ;  /* 0x0000000000027941 */ /* 0x000fea0003800000 */
.L_x_3227:
[----:B------:R-:W-:Y:S01]  /*1610*/  FFMA.FTZ R12, -R10, R13, R12 ;  /* 0x0000000d0a0c7223 */ /* 0x000fe2000001010c */
[----:B------:R-:W-:Y:S05]  /*1620*/  BRA `(.L_x_3225) ;  /* 0x000001f000007947 */ /* 0x000fea0003800000 */
.L_x_3226:
        /* <DEDUP_REMOVED lines=15> */
.L_x_3232:
        /* <DEDUP_REMOVED lines=13> */
.L_x_3231:
[----:B------:R-:W-:Y:S05]  /*17f0*/  BSYNC B2 ;  /* 0x0000000000027941 */ /* 0x000fea0003800000 */
.L_x_3230:
[----:B0-----:R-:W-:-:S04]  /*1800*/  FMUL.FTZ R13, R10, 1.1920928955078125e-07 ;  /* 0x340000000a0d7820 */ /* 0x001fc80000410000 */
[----:B------:R-:W-:Y:S02]  /*1810*/  FMUL.FTZ R12, R18, R13 ;  /* 0x0000000d120c7220 */ /* 0x000fe40000410000 */
.L_x_3225:
[----:B------:R-:W-:Y:S05]  /*1820*/  BSYNC B0 ;  /* 0x0000000000007941 */ /* 0x000fea0003800000 */
.L_x_3224:
        /* <DEDUP_REMOVED lines=26> */
.L_x_3223:
[----:B------:R-:W-:Y:S05]  /*19d0*/  BSYNC B1 ;  /* 0x0000000000017941 */ /* 0x000fea0003800000 */
.L_x_3222:
        /* <DEDUP_REMOVED lines=34> */
.L_x_3240:
[----:B------:R-:W-:Y:S01]  /*1c00*/  FSETP.GEU.FTZ.AND P0, PT, R17, -R12, PT ;  /* 0x8000000c1100720b */ /* 0x000fe20003f1e000 */
[----:B------:R-:W-:-:S12]  /*1c10*/  FADD.FTZ R14, R14, -1 ;  /* 0xbf8000000e0e7421 */ /* 0x000fd80000010000 */
[----:B------:R-:W-:Y:S02]  /*1c20*/  @!P0 FADD.FTZ R14, R14, -1 ;  /* 0xbf8000000e0e8421 */ /* 0x000fe40000010000 */
.L_x_3239:
[----:B------:R-:W-:Y:S05]  /*1c30*/  BSYNC B2 ;  /* 0x0000000000027941 */ /* 0x000fea0003800000 */
.L_x_3238:
[----:B------:R-:W-:Y:S01]  /*1c40*/  FFMA.FTZ R13, -R12, R14, R13 ;  /* 0x0000000e0c0d7223 */ /* 0x000fe2000001010d */
[----:B------:R-:W-:Y:S05]  /*1c50*/  BRA `(.L_x_3236) ;  /* 0x000001f000007947 */ /* 0x000fea0003800000 */
.L_x_3237:
        /* <DEDUP_REMOVED lines=15> */
.L_x_3243:
        /* <DEDUP_REMOVED lines=13> */
.L_x_3242:
[----:B------:R-:W-:Y:S05]  /*1e20*/  BSYNC B2 ;  /* 0x0000000000027941 */ /* 0x000fea0003800000 */
.L_x_3241:
[----:B------:R-:W-:-:S04]  /*1e30*/  FMUL.FTZ R13, R13, 1.1920928955078125e-07 ;  /* 0x340000000d0d7820 */ /* 0x000fc80000410000 */
[----:B------:R-:W-:Y:S02]  /*1e40*/  FMUL.FTZ R13, R12, R13 ;  /* 0x0000000d0c0d7220 */ /* 0x000fe40000410000 */
.L_x_3236:
[----:B------:R-:W-:Y:S05]  /*1e50*/  BSYNC B0 ;  /* 0x0000000000007941 */ /* 0x000fea0003800000 */
.L_x_3235:
        /* <DEDUP_REMOVED lines=26> */
.L_x_3234:
[----:B------:R-:W-:Y:S05]  /*2000*/  BSYNC B1 ;  /* 0x0000000000017941 */ /* 0x000fea0003800000 */
.L_x_3233:
        /* <DEDUP_REMOVED lines=34> */
.L_x_3251:
[----:B------:R-:W-:Y:S01]  /*2230*/  FSETP.GEU.FTZ.AND P0, PT, R16, -R7, PT ;  /* 0x800000071000720b */ /* 0x000fe20003f1e000 */
[----:B------:R-:W-:-:S12]  /*2240*/  FADD.FTZ R13, R13, -1 ;  /* 0xbf8000000d0d7421 */ /* 0x000fd80000010000 */
[----:B------:R-:W-:Y:S02]  /*2250*/  @!P0 FADD.FTZ R13, R13, -1 ;  /* 0xbf8000000d0d8421 */ /* 0x000fe40000010000 */
.L_x_3250:
[----:B------:R-:W-:Y:S05]  /*2260*/  BSYNC B2 ;  /* 0x0000000000027941 */ /* 0x000fea0003800000 */
.L_x_3249:
[----:B------:R-:W-:Y:S01]  /*2270*/  FFMA.FTZ R14, -R7, R13, R14 ;  /* 0x0000000d070e7223 */ /* 0x000fe2000001010e */
[----:B------:R-:W-:Y:S05]  /*2280*/  BRA `(.L_x_3247) ;  /* 0x000001f000007947 */ /* 0x000fea0003800000 */
.L_x_3248:
        /* <DEDUP_REMOVED lines=15> */
.L_x_3254:
        /* <DEDUP_REMOVED lines=13> */
.L_x_3253:
[----:B------:R-:W-:Y:S05]  /*2450*/  BSYNC B2 ;  /* 0x0000000000027941 */ /* 0x000fea0003800000 */
.L_x_3252:
[----:B------:R-:W-:-:S04]  /*2460*/  FMUL.FTZ R14, R14, 1.1920928955078125e-07 ;  /* 0x340000000e0e7820 */ /* 0x000fc80000410000 */
[----:B------:R-:W-:Y:S02]  /*2470*/  FMUL.FTZ R14, R7, R14 ;  /* 0x0000000e070e7220 */ /* 0x000fe40000410000 */
.L_x_3247:
[----:B------:R-:W-:Y:S05]  /*2480*/  BSYNC B0 ;  /* 0x0000000000007941 */ /* 0x000fea0003800000 */
.L_x_3246:
        /* <DEDUP_REMOVED lines=20> */
[----:B0-----:R-:W-:-:S05]  /*25d0*/  PRMT R13, RZ, 0x5410, R7 ;  /* 0x00005410ff0d7816 */ /* 0x001fca0000000007 */
[----:B------:R-:W-:-:S05]  /*25e0*/  FADD.FTZ R8, -R13, R14 ;  /* 0x0000000e0d087221 */ /* 0x000fca0000010100 */
[----:B------:R-:W-:-:S13]  /*25f0*/  FSETP.GT.FTZ.AND P0, PT, R8, 0.5, PT ;  /* 0x3f0000000800780b */ /* 0x000fda0003f14000 */
[----:B------:R-:W-:-:S05]  /*2600*/  @P0 PRMT R8, RZ, 0x5410, R7 ;  /* 0x00005410ff080816 */ /* 0x000fca0000000007 */
[----:B------:R-:W-:-:S05]  /*2610*/  @P0 FADD.FTZ R8, R8, 1 ;  /* 0x3f80000008080421 */ /* 0x000fca0000010000 */
[----:B------:R-:W-:Y:S02]  /*2620*/  @P0 F2FP.BF16.PACK_AB R7, RZ, R8 ;  /* 0x00000008ff07023e */ /* 0x000fe400000010ff */
.L_x_3245:
[----:B------:R-:W-:Y:S05]  /*2630*/  BSYNC B1 ;  /* 0x0000000000017941 */ /* 0x000fea0003800000 */
.L_x_3244:
[----:B------:R-:W-:Y:S01]  /*2640*/  PRMT R8, RZ, 0x5410, R6 ;  /* 0x00005410ff087816 */ /* 0x000fe20000000006 */
[----:B------:R-:W-:Y:S03]  /*2650*/  BSSY B1, `(.L_x_3255) ;  /* 0x0000061000017945 */ /* 0x000fe60003800000 */
        /* <DEDUP_REMOVED lines=32> */
.L_x_3262:
[----:B------:R-:W-:Y:S01]  /*2860*/  FSETP.GEU.FTZ.AND P0, PT, R17, -R13, PT ;  /* 0x8000000d1100720b */ /* 0x000fe20003f1e000 */
[----:B------:R-:W-:-:S12]  /*2870*/  FADD.FTZ R15, R15, -1 ;  /* 0xbf8000000f0f7421 */ /* 0x000fd80000010000 */
[----:B------:R-:W-:Y:S02]  /*2880*/  @!P0 FADD.FTZ R15, R15, -1 ;  /* 0xbf8000000f0f8421 */ /* 0x000fe40000010000 */
.L_x_3261:
[----:B------:R-:W-:Y:S05]  /*2890*/  BSYNC B2 ;  /* 0x0000000000027941 */ /* 0x000fea0003800000 */
.L_x_3260:
[----:B------:R-:W-:Y:S01]  /*28a0*/  FFMA.FTZ R14, -R13, R15, R14 ;  /* 0x0000000f0d0e7223 */ /* 0x000fe2000001010e */
[----:B------:R-:W-:Y:S05]  /*28b0*/  BRA `(.L_x_3258) ;  /* 0x000001f000007947 */ /* 0x000fea0003800000 */
.L_x_3259:
        /* <DEDUP_REMOVED lines=15> */
.L_x_3265:
        /* <DEDUP_REMOVED lines=13> */
.L_x_3264:
[----:B------:R-:W-:Y:S05]  /*2a80*/  BSYNC B2 ;  /* 0x0000000000027941 */ /* 0x000fea0003800000 */
.L_x_3263:
[----:B------:R-:W-:-:S04]  /*2a90*/  FMUL.FTZ R14, R14, 1.1920928955078125e-07 ;  /* 0x340000000e0e7820 */ /* 0x000fc80000410000 */
[----:B------:R-:W-:Y:S02]  /*2aa0*/  FMUL.FTZ R14, R13, R14 ;  /* 0x0000000e0d0e7220 */ /* 0x000fe40000410000 */
.L_x_3258:
[----:B------:R-:W-:Y:S05]  /*2ab0*/  BSYNC B0 ;  /* 0x0000000000007941 */ /* 0x000fea0003800000 */
.L_x_3257:
        /* <DEDUP_REMOVED lines=26> */
.L_x_3256:
[----:B------:R-:W-:Y:S05]  /*2c60*/  BSYNC B1 ;  /* 0x0000000000017941 */ /* 0x000fea0003800000 */
.L_x_3255:
[----:B------:R-:W-:Y:S01]  /*2c70*/  PRMT R6, RZ, 0x7610, R6 ;  /* 0x00007610ff067816 */ /* 0x000fe20000000006 */
[----:B------:R-:W-:Y:S03]  /*2c80*/  BSSY B1, `(.L_x_3266) ;  /* 0x0000061000017945 */ /* 0x000fe60003800000 */
        /* <DEDUP_REMOVED lines=32> */
.L_x_3273:
[----:B------:R-:W-:Y:S01]  /*2e90*/  FSETP.GEU.FTZ.AND P0, PT, R17, -R8, PT ;  /* 0x800000081100720b */ /* 0x000fe20003f1e000 */
[----:B------:R-:W-:-:S12]  /*2ea0*/  FADD.FTZ R15, R15, -1 ;  /* 0xbf8000000f0f7421 */ /* 0x000fd80000010000 */
[----:B------:R-:W-:Y:S02]  /*2eb0*/  @!P0 FADD.FTZ R15, R15, -1 ;  /* 0xbf8000000f0f8421 */ /* 0x000fe40000010000 */
.L_x_3272:
[----:B------:R-:W-:Y:S05]  /*2ec0*/  BSYNC B2 ;  /* 0x0000000000027941 */ /* 0x000fea0003800000 */
.L_x_3271:
[----:B------:R-:W-:Y:S01]  /*2ed0*/  FFMA.FTZ R14, -R8, R15, R14 ;  /* 0x0000000f080e7223 */ /* 0x000fe2000001010e */
[----:B------:R-:W-:Y:S05]  /*2ee0*/  BRA `(.L_x_3269) ;  /* 0x000001f000007947 */ /* 0x000fea0003800000 */
.L_x_3270:
        /* <DEDUP_REMOVED lines=15> */
.L_x_3276:
        /* <DEDUP_REMOVED lines=13> */
.L_x_3275:
[----:B------:R-:W-:Y:S05]  /*30b0*/  BSYNC B2 ;  /* 0x0000000000027941 */ /* 0x000fea0003800000 */
.L_x_3274:
[----:B0-----:R-:W-:-:S04]  /*30c0*/  FMUL.FTZ R15, R14, 1.1920928955078125e-07 ;  /* 0x340000000e0f7820 */ /* 0x001fc80000410000 */
[----:B------:R-:W-:Y:S02]  /*30d0*/  FMUL.FTZ R14, R8, R15 ;  /* 0x0000000f080e7220 */ /* 0x000fe40000410000 */
.L_x_3269:
[----:B------:R-:W-:Y:S05]  /*30e0*/  BSYNC B0 ;  /* 0x0000000000007941 */ /* 0x000fea0003800000 */
.L_x_3268:
        /* <DEDUP_REMOVED lines=26> */
.L_x_3267:
[----:B------:R-:W-:Y:S05]  /*3290*/  BSYNC B1 ;  /* 0x0000000000017941 */ /* 0x000fea0003800000 */
.L_x_3266:
[----:B0-----:R-:W-:Y:S01]  /*32a0*/  IMAD.WIDE.U32 R14, R0, R3, c[0x0][0x168] ;  /* 0x00005a00000e7625 */ /* 0x001fe200078e0003 */
        /* <DEDUP_REMOVED lines=10> */
.L_x_3188:
        /* <DEDUP_REMOVED lines=59> */
[----:B--2--5:R-:W-:Y:S01]  /*3700*/  PRMT R4, RZ, 0x5410, R21 ;  /* 0x00005410ff047816 */ /* 0x024fe20000000015 */
        /* <DEDUP_REMOVED lines=35> */
.L_x_3284:
[----:B------:R-:W-:Y:S01]  /*3940*/  FSETP.GEU.FTZ.AND P0, PT, R7, -R8, PT ;  /* 0x800000080700720b */ /* 0x000fe20003f1e000 */
[----:B------:R-:W-:-:S12]  /*3950*/  FADD.FTZ R5, R5, -1 ;  /* 0xbf80000005057421 */ /* 0x000fd80000010000 */
[----:B------:R-:W-:Y:S02]  /*3960*/  @!P0 FADD.FTZ R5, R5, -1 ;  /* 0xbf80000005058421 */ /* 0x000fe40000010000 */
.L_x_3283:
[----:B------:R-:W-:Y:S05]  /*3970*/  BSYNC B2 ;  /* 0x0000000000027941 */ /* 0x000fea0003800000 */
.L_x_3282:
[----:B------:R-:W-:Y:S01]  /*3980*/  FFMA.FTZ R2, -R8, R5, R2 ;  /* 0x0000000508027223 */ /* 0x000fe20000010102 */
[----:B------:R-:W-:Y:S05]  /*3990*/  BRA `(.L_x_3280) ;  /* 0x000001f000007947 */ /* 0x000fea0003800000 */
.L_x_3281:
        /* <DEDUP_REMOVED lines=15> */
.L_x_3287:
        /* <DEDUP_REMOVED lines=13> */
.L_x_3286:
[----:B------:R-:W-:Y:S05]  /*3b60*/  BSYNC B2 ;  /* 0x0000000000027941 */ /* 0x000fea0003800000 */
.L_x_3285:
[----:B------:R-:W-:-:S04]  /*3b70*/  FMUL.FTZ R5, R4, 1.1920928955078125e-07 ;  /* 0x3400000004057820 */ /* 0x000fc80000410000 */
[----:B------:R-:W-:Y:S02]  /*3b80*/  FMUL.FTZ R2, R2, R5 ;  /* 0x0000000502027220 */ /* 0x000fe40000410000 */
.L_x_3280:
[----:B------:R-:W-:Y:S05]  /*3b90*/  BSYNC B0 ;  /* 0x0000000000007941 */ /* 0x000fea0003800000 */
.L_x_3279:
        /* <DEDUP_REMOVED lines=27> */
.L_x_3278:
[----:B------:R-:W-:Y:S05]  /*3d50*/  BSYNC B1 ;  /* 0x0000000000017941 */ /* 0x000fea0003800000 */
.L_x_3277:
[----:B--2---:R-:W-:Y:S01]  /*3d60*/  IADD3 R3, R15, 0x80, RZ ;  /* 0x000000800f037810 */ /* 0x004fe20007ffe0ff */
[----:B------:R-:W-:Y:S03]  /*3d70*/  BSSY B1, `(.L_x_3288) ;  /* 0x0000068000017945 */ /* 0x000fe60003800000 */
[----:B------:R-:W-:-:S13]  /*3d80*/  ISETP.GE.AND P0, PT, R3, R14, PT ;  /* 0x0000000e0300720c */ /* 0x000fda0003f06270 */
[----:B------:R-:W-:Y:S05]  /*3d90*/  @P0 BRA `(.L_x_3289) ;  /* 0x0000065000000947 */ /* 0x000fea0003800000 */
[----:B-----5:R-:W-:Y:S01]  /*3da0*/  PRMT R6, RZ, 0x5410, R20 ;  /* 0x00005410ff067816 */ /* 0x020fe20000000014 */
        /* <DEDUP_REMOVED lines=35> */
.L_x_3295:
[----:B------:R-:W-:Y:S01]  /*3fe0*/  FSETP.GEU.FTZ.AND P0, PT, R9, -R10, PT ;  /* 0x8000000a0900720b */ /* 0x000fe20003f1e000 */
[----:B------:R-:W-:-:S12]  /*3ff0*/  FADD.FTZ R7, R7, -1 ;  /* 0xbf80000007077421 */ /* 0x000fd80000010000 */
[----:B------:R-:W-:Y:S02]  /*4000*/  @!P0 FADD.FTZ R7, R7, -1 ;  /* 0xbf80000007078421 */ /* 0x000fe40000010000 */
.L_x_3294:
[----:B------:R-:W-:Y:S05]  /*4010*/  BSYNC B2 ;  /* 0x0000000000027941 */ /* 0x000fea0003800000 */
.L_x_3293:
[----:B------:R-:W-:Y:S01]  /*4020*/  FFMA.FTZ R4, -R10, R7, R4 ;  /* 0x000000070a047223 */ /* 0x000fe20000010104 */
[----:B------:R-:W-:Y:S05]  /*4030*/  BRA `(.L_x_3291) ;  /* 0x000001f000007947 */ /* 0x000fea0003800000 */
.L_x_3292:
        /* <DEDUP_REMOVED lines=9> */
[----:B0-----:R-:W-:Y:S02]  /*40d0*/  LOP3.LUT P1, R9, R7, 0xff800000, RZ, 0xc0, !PT ;  /* 0xff80000007097812 */ /* 0x001fe4000782c0ff */
[----:B------:R-:W-:-:S11]  /*40e0*/  FSEL R4, R4, +QNAN , !P0 ;  /* 0x7fffffff04047808 */ /* 0x000fd60004000000 */
[----:B------:R-:W-:Y:S05]  /*40f0*/  @!P1 BRA `(.L_x_3297) ;  /* 0x0000010000009947 */ /* 0x000fea0003800000 */
[----:B------:R-:W-:-:S04]  /*4100*/  LOP3.LUT R6, R11, 0x7fffff, RZ, 0xc0, !PT ;  /* 0x007fffff0b067812 */ /* 0x000fc800078ec0ff */
[----:B------:R-:W-:-:S04]  /*4110*/  LOP3.LUT R6, R6, 0x3f800000, RZ, 0xfc, !PT ;  /* 0x3f80000006067812 */ /* 0x000fc800078efcff */
[----:B------:R0:W1:Y:S03]  /*4120*/  MUFU.RCP R7, R6 ;  /* 0x0000000600077308 */ /* 0x0000660000001000 */
.L_x_3298:
        /* <DEDUP_REMOVED lines=13> */
.L_x_3297:
[----:B------:R-:W-:Y:S05]  /*4200*/  BSYNC B2 ;  /* 0x0000000000027941 */ /* 0x000fea0003800000 */
.L_x_3296:
[----:B------:R-:W-:-:S04]  /*4210*/  FMUL.FTZ R7, R8, 1.1920928955078125e-07 ;  /* 0x3400000008077820 */ /* 0x000fc80000410000 */
[----:B------:R-:W-:Y:S02]  /*4220*/  FMUL.FTZ R4, R4, R7 ;  /* 0x0000000704047220 */ /* 0x000fe40000410000 */
.L_x_3291:
[----:B------:R-:W-:Y:S05]  /*4230*/  BSYNC B0 ;  /* 0x0000000000007941 */ /* 0x000fea0003800000 */
.L_x_3290:
        /* <DEDUP_REMOVED lines=10> */
[----:B01----:R-:W-:-:S12]  /*42e0*/  FMUL.FTZ R6, R4, R7 ;  /* 0x0000000704067220 */ /* 0x003fd80000410000 */
        /* <DEDUP_REMOVED lines=16> */
.L_x_3289:
[----:B------:R-:W-:Y:S05]  /*43f0*/  BSYNC B1 ;  /* 0x0000000000017941 */ /* 0x000fea0003800000 */
.L_x_3288:
[----:B------:R-:W-:Y:S01]  /*4400*/  IADD3 R5, R15, 0x100, RZ ;  /* 0x000001000f057810 */ /* 0x000fe20007ffe0ff */
        /* <DEDUP_REMOVED lines=30> */
[----:B0-----:R-:W-:Y:S02]  /*45f0*/  FADD.FTZ R9, |R7|, |R7| ;  /* 0x4000000707097221 */ /* 0x001fe40000010200 */
        /* <DEDUP_REMOVED lines=8> */
.L_x_3306:
[----:B------:R-:W-:Y:S01]  /*4680*/  FSETP.GEU.FTZ.AND P0, PT, R10, -R11, PT ;  /* 0x8000000b0a00720b */ /* 0x000fe20003f1e000 */
[----:B------:R-:W-:-:S12]  /*4690*/  FADD.FTZ R8, R8, -1 ;  /* 0xbf80000008087421 */ /* 0x000fd80000010000 */
[----:B------:R-:W-:Y:S02]  /*46a0*/  @!P0 FADD.FTZ R8, R8, -1 ;  /* 0xbf80000008088421 */ /* 0x000fe40000010000 */
.L_x_3305:
[----:B------:R-:W-:Y:S05]  /*46b0*/  BSYNC B2 ;  /* 0x0000000000027941 */ /* 0x000fea0003800000 */
.L_x_3304:
[----:B------:R-:W-:Y:S01]  /*46c0*/  FFMA.FTZ R5, -R11, R8, R5 ;  /* 0x000000080b057223 */ /* 0x000fe20000010105 */
[----:B------:R-:W-:Y:S05]  /*46d0*/  BRA `(.L_x_3302) ;  /* 0x000001f000007947 */ /* 0x000fea0003800000 */
.L_x_3303:
        /* <DEDUP_REMOVED lines=8> */
[----:B0-----:R-:W-:Y:S02]  /*4760*/  LOP3.LUT R9, R7, 0x3f800000, RZ, 0xfc, !PT ;  /* 0x3f80000007097812 */ /* 0x001fe400078efcff */
[----:B------:R-:W-:Y:S02]  /*4770*/  LOP3.LUT P1, R10, R8, 0xff800000, RZ, 0xc0, !PT ;  /* 0xff800000080a7812 */ /* 0x000fe4000782c0ff */
[----:B------:R-:W-:-:S11]  /*4780*/  FSEL R5, R5, +QNAN , !P0 ;  /* 0x7fffffff05057808 */ /* 0x000fd60004000000 */
[----:B------:R-:W-:Y:S05]  /*4790*/  @!P1 BRA `(.L_x_3308) ;  /* 0x0000010000009947 */ /* 0x000fea0003800000 */
[----:B------:R-:W-:-:S04]  /*47a0*/  LOP3.LUT R7, R20, 0x7fffff, RZ, 0xc0, !PT ;  /* 0x007fffff14077812 */ /* 0x000fc800078ec0ff */
[----:B------:R-:W-:-:S04]  /*47b0*/  LOP3.LUT R7, R7, 0x3f800000, RZ, 0xfc, !PT ;  /* 0x3f80000007077812 */ /* 0x000fc800078efcff */
[----:B------:R0:W1:Y:S03]  /*47c0*/  MUFU.RCP R8, R7 ;  /* 0x0000000700087308 */ /* 0x0000660000001000 */
.L_x_3309:
        /* <DEDUP_REMOVED lines=13> */
.L_x_3308:
[----:B------:R-:W-:Y:S05]  /*48a0*/  BSYNC B2 ;  /* 0x0000000000027941 */ /* 0x000fea0003800000 */
.L_x_3307:
[----:B------:R-:W-:-:S04]  /*48b0*/  FMUL.FTZ R8, R9, 1.1920928955078125e-07 ;  /* 0x3400000009087820 */ /* 0x000fc80000410000 */
[----:B------:R-:W-:Y:S02]  /*48c0*/  FMUL.FTZ R5, R5, R8 ;  /* 0x0000000805057220 */ /* 0x000fe40000410000 */
.L_x_3302:
[----:B------:R-:W-:Y:S05]  /*48d0*/  BSYNC B0 ;  /* 0x0000000000007941 */ /* 0x000fea0003800000 */
.L_x_3301:
        /* <DEDUP_REMOVED lines=27> */
.L_x_3300:
[----:B------:R-:W-:Y:S05]  /*4a90*/  BSYNC B1 ;  /* 0x0000000000017941 */ /* 0x000fea0003800000 */
.L_x_3299:
        /* <DEDUP_REMOVED lines=40> */
.L_x_3317:
[----:B------:R-:W-:Y:S01]  /*4d20*/  FSETP.GEU.FTZ.AND P0, PT, R11, -R18, PT ;  /* 0x800000120b00720b */ /* 0x000fe20003f1e000 */
[----:B------:R-:W-:-:S12]  /*4d30*/  FADD.FTZ R9, R9, -1 ;  /* 0xbf80000009097421 */ /* 0x000fd80000010000 */
[----:B------:R-:W-:Y:S02]  /*4d40*/  @!P0 FADD.FTZ R9, R9, -1 ;  /* 0xbf80000009098421 */ /* 0x000fe40000010000 */
.L_x_3316:
[----:B------:R-:W-:Y:S05]  /*4d50*/  BSYNC B2 ;  /* 0x0000000000027941 */ /* 0x000fea0003800000 */
.L_x_3315:
[----:B------:R-:W-:Y:S01]  /*4d60*/  FFMA.FTZ R6, -R18, R9, R6 ;  /* 0x0000000912067223 */ /* 0x000fe20000010106 */
[----:B------:R-:W-:Y:S05]  /*4d70*/  BRA `(.L_x_3313) ;  /* 0x000001f000007947 */ /* 0x000fea0003800000 */
.L_x_3314:
[----:B0-----:R-:W-:Y:S01]  /*4d80*/  IADD3 R9, R21, -0xb800000, RZ ;  /* 0xf480000015097810 */ /* 0x001fe20007ffe0ff */
        /* <DEDUP_REMOVED lines=14> */
.L_x_3320:
        /* <DEDUP_REMOVED lines=13> */
.L_x_3319:
[----:B------:R-:W-:Y:S05]  /*4f40*/  BSYNC B2 ;  /* 0x0000000000027941 */ /* 0x000fea0003800000 */
.L_x_3318:
[----:B------:R-:W-:-:S04]  /*4f50*/  FMUL.FTZ R9, R10, 1.1920928955078125e-07 ;  /* 0x340000000a097820 */ /* 0x000fc80000410000 */
[----:B------:R-:W-:Y:S02]  /*4f60*/  FMUL.FTZ R6, R6, R9 ;  /* 0x0000000906067220 */ /* 0x000fe40000410000 */
.L_x_3313:
[----:B------:R-:W-:Y:S05]  /*4f70*/  BSYNC B0 ;  /* 0x0000000000007941 */ /* 0x000fea0003800000 */
.L_x_3312:
[C---:B0-----:R-:W-:Y:S02]  /*4f80*/  LOP3.LUT R9, R6.reuse, 0x80000000, R7, 0xb8, !PT ;  /* 0x8000000006097812 */ /* 0x041fe400078eb807 */
[C---:B------:R-:W-:Y:S02]  /*4f90*/  FSETP.GTU.FTZ.AND P0, PT, |R6|.reuse, +INF , PT ;  /* 0x7f8000000600780b */ /* 0x040fe40003f1c200 */
[----:B------:R-:W-:Y:S02]  /*4fa0*/  PRMT R19, RZ, 0x5410, R19 ;  /* 0x00005410ff137816 */ /* 0x000fe40000000013 */
[----:B------:R-:W-:Y:S02]  /*4fb0*/  FSEL R6, R6, R9, P0 ;  /* 0x0000000906067208 */ /* 0x000fe40000000000 */
[----:B------:R-:W0:Y:S01]  /*4fc0*/  MUFU.RCP R9, R19 ;  /* 0x0000001300097308 */ /* 0x000e220000001000 */
[----:B------:R-:W-:Y:S02]  /*4fd0*/  FSETP.GEU.FTZ.AND P1, PT, R19, RZ, PT ;  /* 0x000000ff1300720b */ /* 0x000fe40003f3e000 */
        /* <DEDUP_REMOVED lines=21> */
.L_x_3311:
[----:B------:R-:W-:Y:S05]  /*5130*/  BSYNC B1 ;  /* 0x0000000000017941 */ /* 0x000fea0003800000 */
.L_x_3310:
[----:B------:R-:W-:Y:S01]  /*5140*/  IADD3 R7, R15, 0x200, RZ ;  /* 0x000002000f077810 */ /* 0x000fe20007ffe0ff */
[----:B------:R-:W-:Y:S03]  /*5150*/  BSSY B1, `(.L_x_3321) ;  /* 0x0000068000017945 */ /* 0x000fe60003800000 */
[----:B------:R-:W-:-:S13]  /*5160*/  ISETP.GE.AND P0, PT, R7, R14, PT ;  /* 0x0000000e0700720c */ /* 0x000fda0003f06270 */
[----:B------:R-:W-:Y:S05]  /*5170*/  @P0 BRA `(.L_x_3322) ;  /* 0x0000065000000947 */ /* 0x000fea0003800000 */
[----:B0----5:R-:W-:Y:S01]  /*5180*/  PRMT R9, RZ, 0x5410, R17 ;  /* 0x00005410ff097816 */ /* 0x021fe20000000011 */
        /* <DEDUP_REMOVED lines=35> */
.L_x_3328:
[----:B------:R-:W-:Y:S01]  /*53c0*/  FSETP.GEU.FTZ.AND P0, PT, R18, -R19, PT ;  /* 0x800000131200720b */ /* 0x000fe20003f1e000 */
[----:B------:R-:W-:-:S12]  /*53d0*/  FADD.FTZ R10, R10, -1 ;  /* 0xbf8000000a0a7421 */ /* 0x000fd80000010000 */
[----:B------:R-:W-:Y:S02]  /*53e0*/  @!P0 FADD.FTZ R10, R10, -1 ;  /* 0xbf8000000a0a8421 */ /* 0x000fe40000010000 */
.L_x_3327:
[----:B------:R-:W-:Y:S05]  /*53f0*/  BSYNC B2 ;  /* 0x0000000000027941 */ /* 0x000fea0003800000 */
.L_x_3326:
[----:B------:R-:W-:Y:S01]  /*5400*/  FFMA.FTZ R7, -R19, R10, R7 ;  /* 0x0000000a13077223 */ /* 0x000fe20000010107 */
[----:B------:R-:W-:Y:S05]  /*5410*/  BRA `(.L_x_3324) ;  /* 0x000001f000007947 */ /* 0x000fea0003800000 */
.L_x_3325:
        /* <DEDUP_REMOVED lines=15> */
.L_x_3331:
        /* <DEDUP_REMOVED lines=13> */
.L_x_3330:
[----:B------:R-:W-:Y:S05]  /*55e0*/  BSYNC B2 ;  /* 0x0000000000027941 */ /* 0x000fea0003800000 */
.L_x_3329:
[----:B------:R-:W-:-:S04]  /*55f0*/  FMUL.FTZ R10, R11, 1.1920928955078125e-07 ;  /* 0x340000000b0a7820 */ /* 0x000fc80000410000 */
[----:B------:R-:W-:Y:S02]  /*5600*/  FMUL.FTZ R7, R7, R10 ;  /* 0x0000000a07077220 */ /* 0x000fe40000410000 */
.L_x_3324:
[----:B------:R-:W-:Y:S05]  /*5610*/  BSYNC B0 ;  /* 0x0000000000007941 */ /* 0x000fea0003800000 */
.L_x_3323:
        /* <DEDUP_REMOVED lines=27> */
.L_x_3322:
[----:B------:R-:W-:Y:S05]  /*57d0*/  BSYNC B1 ;  /* 0x0000000000017941 */ /* 0x000fea0003800000 */
.L_x_3321:
[----:B0-----:R-:W-:Y:S01]  /*57e0*/  IADD3 R9, R15, 0x280, RZ ;  /* 0x000002800f097810 */ /* 0x001fe20007ffe0ff */
        /* <DEDUP_REMOVED lines=39> */
.L_x_3339:
[----:B------:R-:W-:Y:S01]  /*5a60*/  FSETP.GEU.FTZ.AND P0, PT, R19, -R18, PT ;  /* 0x800000121300720b */ /* 0x000fe20003f1e000 */
[----:B------:R-:W-:-:S12]  /*5a70*/  FADD.FTZ R11, R11, -1 ;  /* 0xbf8000000b0b7421 */ /* 0x000fd80000010000 */
[----:B------:R-:W-:Y:S02]  /*5a80*/  @!P0 FADD.FTZ R11, R11, -1 ;  /* 0xbf8000000b0b8421 */ /* 0x000fe40000010000 */
.L_x_3338:
[----:B------:R-:W-:Y:S05]  /*5a90*/  BSYNC B2 ;  /* 0x0000000000027941 */ /* 0x000fea0003800000 */
.L_x_3337:
[----:B------:R-:W-:Y:S01]  /*5aa0*/  FFMA.FTZ R8, -R18, R11, R8 ;  /* 0x0000000b12087223 */ /* 0x000fe20000010108 */
[----:B------:R-:W-:Y:S05]  /*5ab0*/  BRA `(.L_x_3335) ;  /* 0x000001f000007947 */ /* 0x000fea0003800000 */
.L_x_3336:
        /* <DEDUP_REMOVED lines=15> */
.L_x_3342:
        /* <DEDUP_REMOVED lines=13> */
.L_x_3341:
[----:B------:R-:W-:Y:S05]  /*5c80*/  BSYNC B2 ;  /* 0x0000000000027941 */ /* 0x000fea0003800000 */
.L_x_3340:
[----:B------:R-:W-:-:S04]  /*5c90*/  FMUL.FTZ R17, R17, 1.1920928955078125e-07 ;  /* 0x3400000011117820 */ /* 0x000fc80000410000 */
[----:B------:R-:W-:Y:S02]  /*5ca0*/  FMUL.FTZ R8, R8, R17 ;  /* 0x0000001108087220 */ /* 0x000fe40000410000 */
.L_x_3335:
[----:B------:R-:W-:Y:S05]  /*5cb0*/  BSYNC B0 ;  /* 0x0000000000007941 */ /* 0x000fea0003800000 */
.L_x_3334:
        /* <DEDUP_REMOVED lines=27> */
.L_x_3333:
[----:B------:R-:W-:Y:S05]  /*5e70*/  BSYNC B1 ;  /* 0x0000000000017941 */ /* 0x000fea0003800000 */
.L_x_3332:
        /* <DEDUP_REMOVED lines=40> */
.L_x_3350:
[----:B------:R-:W-:Y:S01]  /*6100*/  FSETP.GEU.FTZ.AND P0, PT, R18, -R19, PT ;  /* 0x800000131200720b */ /* 0x000fe20003f1e000 */
[----:B------:R-:W-:-:S12]  /*6110*/  FADD.FTZ R16, R16, -1 ;  /* 0xbf80000010107421 */ /* 0x000fd80000010000 */
[----:B------:R-:W-:Y:S02]  /*6120*/  @!P0 FADD.FTZ R16, R16, -1 ;  /* 0xbf80000010108421 */ /* 0x000fe40000010000 */
.L_x_3349:
[----:B------:R-:W-:Y:S05]  /*6130*/  BSYNC B2 ;  /* 0x0000000000027941 */ /* 0x000fea0003800000 */
.L_x_3348:
[----:B------:R-:W-:Y:S01]  /*6140*/  FFMA.FTZ R9, -R19, R16, R9 ;  /* 0x0000001013097223 */ /* 0x000fe20000010109 */
[----:B------:R-:W-:Y:S05]  /*6150*/  BRA `(.L_x_3346) ;  /* 0x000001f000007947 */ /* 0x000fea0003800000 */
.L_x_3347:
        /* <DEDUP_REMOVED lines=15> */
.L_x_3353:
        /* <DEDUP_REMOVED lines=13> */
.L_x_3352:
[----:B------:R-:W-:Y:S05]  /*6320*/  BSYNC B2 ;  /* 0x0000000000027941 */ /* 0x000fea0003800000 */
.L_x_3351:
[----:B------:R-:W-:-:S04]  /*6330*/  FMUL.FTZ R16, R17, 1.1920928955078125e-07 ;  /* 0x3400000011107820 */ /* 0x000fc80000410000 */
[----:B------:R-:W-:Y:S02]  /*6340*/  FMUL.FTZ R9, R9, R16 ;  /* 0x0000001009097220 */ /* 0x000fe40000410000 */
.L_x_3346:
[----:B------:R-:W-:Y:S05]  /*6350*/  BSYNC B0 ;  /* 0x0000000000007941 */ /* 0x000fea0003800000 */
.L_x_3345:
        /* <DEDUP_REMOVED lines=27> */
.L_x_3344:
[----:B------:R-:W-:Y:S05]  /*6510*/  BSYNC B1 ;  /* 0x0000000000017941 */ /* 0x000fea0003800000 */
.L_x_3343:
        /* <DEDUP_REMOVED lines=40> */
.L_x_3361:
[----:B------:R-:W-:Y:S01]  /*67a0*/  FSETP.GEU.FTZ.AND P0, PT, R19, -R18, PT ;  /* 0x800000121300720b */ /* 0x000fe20003f1e000 */
[----:B------:R-:W-:-:S12]  /*67b0*/  FADD.FTZ R13, R13, -1 ;  /* 0xbf8000000d0d7421 */ /* 0x000fd80000010000 */
[----:B------:R-:W-:Y:S02]  /*67c0*/  @!P0 FADD.FTZ R13, R13, -1 ;  /* 0xbf8000000d0d8421 */ /* 0x000fe40000010000 */
.L_x_3360:
[----:B------:R-:W-:Y:S05]  /*67d0*/  BSYNC B2 ;  /* 0x0000000000027941 */ /* 0x000fea0003800000 */
.L_x_3359:
[----:B------:R-:W-:Y:S01]  /*67e0*/  FFMA.FTZ R10, -R18, R13, R10 ;  /* 0x0000000d120a7223 */ /* 0x000fe2000001010a */
[----:B------:R-:W-:Y:S05]  /*67f0*/  BRA `(.L_x_3357) ;  /* 0x000001f000007947 */ /* 0x000fea0003800000 */
.L_x_3358:
        /* <DEDUP_REMOVED lines=15> */
.L_x_3364:
        /* <DEDUP_REMOVED lines=13> */
.L_x_3363:
[----:B------:R-:W-:Y:S05]  /*69c0*/  BSYNC B2 ;  /* 0x0000000000027941 */ /* 0x000fea0003800000 */
.L_x_3362:
[----:B------:R-:W-:-:S04]  /*69d0*/  FMUL.FTZ R17, R17, 1.1920928955078125e-07 ;  /* 0x3400000011117820 */ /* 0x000fc80000410000 */
[----:B------:R-:W-:Y:S02]  /*69e0*/  FMUL.FTZ R10, R10, R17 ;  /* 0x000000110a0a7220 */ /* 0x000fe40000410000 */
.L_x_3357:
[----:B------:R-:W-:Y:S05]  /*69f0*/  BSYNC B0 ;  /* 0x0000000000007941 */ /* 0x000fea0003800000 */
.L_x_3356:
        /* <DEDUP_REMOVED lines=27> */
.L_x_3355:
[----:B------:R-:W-:Y:S05]  /*6bb0*/  BSYNC B1 ;  /* 0x0000000000017941 */ /* 0x000fea0003800000 */
.L_x_3354:
        /* <DEDUP_REMOVED lines=11> */
[----:B0-----:R-:W-:Y:S01]  /*6c70*/  IMAD.IADD R2, R0, 0x1, R15 ;  /* 0x0000000100027824 */ /* 0x001fe200078e020f */
[----:B------:R-:W-:Y:S01]  /*6c80*/  IADD3 R15, R15, 0x80, RZ ;  /* 0x000000800f0f7810 */ /* 0x000fe20007ffe0ff */
[----:B------:R-:W-:-:S04]  /*6c90*/  IMAD.MOV.U32 R3, RZ, RZ, 0x2 ;  /* 0x00000002ff037424 */ /* 0x000fc800078e00ff */
[----:B------:R-:W-:-:S05]  /*6ca0*/  IMAD.WIDE.U32 R2, R2, R3, c[0x0][0x168] ;  /* 0x00005a0002027625 */ /* 0x000fca00078e0003 */
[----:B------:R0:W-:Y:S02]  /*6cb0*/  STG.E.U16 [R2.64], R4 ;  /* 0x0000000402007986 */ /* 0x0001e4000c101504 */
.L_x_3367:
[----:B------:R-:W-:-:S13]  /*6cc0*/  ISETP.GE.AND P0, PT, R15, R14, PT ;  /* 0x0000000e0f00720c */ /* 0x000fda0003f06270 */
[----:B------:R-:W-:Y:S05]  /*6cd0*/  @P0 BRA `(.L_x_3369) ;  /* 0x000000c000000947 */ /* 0x000fea0003800000 */
[----:B0-----:R-:W-:Y:S01]  /*6ce0*/  IMAD.IADD R2, R0, 0x1, R15 ;  /* 0x0000000100027824 */ /* 0x001fe200078e020f */
[----:B------:R-:W-:Y:S01]  /*6cf0*/  IADD3 R15, R15, 0x80, RZ ;  /* 0x000000800f0f7810 */ /* 0x000fe20007ffe0ff */
[----:B------:R-:W-:-:S04]  /*6d00*/  IMAD.MOV.U32 R3, RZ, RZ, 0x2 ;  /* 0x00000002ff037424 */ /* 0x000fc800078e00ff */
[----:B------:R-:W-:-:S05]  /*6d10*/  IMAD.WIDE.U32 R2, R2, R3, c[0x0][0x168] ;  /* 0x00005a0002027625 */ /* 0x000fca00078e0003 */
[----:B------:R0:W-:Y:S02]  /*6d20*/  STG.E.U16 [R2.64], R5 ;  /* 0x0000000502007986 */ /* 0x0001e4000c101504 */
.L_x_3368:
[----:B------:R-:W-:-:S13]  /*6d30*/  ISETP.GE.AND P0, PT, R15, R14, PT ;  /* 0x0000000e0f00720c */ /* 0x000fda0003f06270 */
[----:B------:R-:W-:Y:S05]  /*6d40*/  @P0 BRA `(.L_x_3370) ;  /* 0x000000c000000947 */ /* 0x000fea0003800000 */
[----:B0-----:R-:W-:Y:S01]  /*6d50*/  IMAD.IADD R2, R0, 0x1, R15 ;  /* 0x0000000100027824 */ /* 0x001fe200078e020f */
[----:B------:R-:W-:Y:S01]  /*6d60*/  IADD3 R15, R15, 0x80, RZ ;  /* 0x000000800f0f7810 */ /* 0x000fe20007ffe0ff */
[----:B------:R-:W-:-:S04]  /*6d70*/  IMAD.MOV.U32 R3, RZ, RZ, 0x2 ;  /* 0x00000002ff037424 */ /* 0x000fc800078e00ff */
[----:B------:R-:W-:-:S05]  /*6d80*/  IMAD.WIDE.U32 R2, R2, R3, c[0x0][0x168] ;  /* 0x00005a0002027625 */ /* 0x000fca00078e0003 */
[----:B------:R0:W-:Y:S02]  /*6d90*/  STG.E.U16 [R2.64], R6 ;  /* 0x0000000602007986 */ /* 0x0001e4000c101504 */
.L_x_3369:
[----:B------:R-:W-:-:S13]  /*6da0*/  ISETP.GE.AND P0, PT, R15, R14, PT ;  /* 0x0000000e0f00720c */ /* 0x000fda0003f06270 */
[----:B------:R-:W-:Y:S05]  /*6db0*/  @P0 BRA `(.L_x_3371) ;  /* 0x000000d000000947 */ /* 0x000fea0003800000 */
[----:B0-----:R-:W-:Y:S01]  /*6dc0*/  IMAD.IADD R2, R0, 0x1, R15 ;  /* 0x0000000100027824 */ /* 0x001fe200078e020f */
[----:B------:R-:W-:Y:S01]  /*6dd0*/  IADD3 R15, R15, 0x80, RZ ;  /* 0x000000800f0f7810 */ /* 0x000fe20007ffe0ff */
[----:B------:R-:W-:-:S04]  /*6de0*/  IMAD.MOV.U32 R3, RZ, RZ, 0x2 ;  /* 0x00000002ff037424 */ /* 0x000fc800078e00ff */
[----:B------:R-:W-:-:S05]  /*6df0*/  IMAD.WIDE.U32 R2, R2, R3, c[0x0][0x168] ;  /* 0x00005a0002027625 */ /* 0x000fca00078e0003 */
[----:B------:R0:W-:Y:S02]  /*6e00*/  STG.E.U16 [R2.64], R7 ;  /* 0x0000000702007986 */ /* 0x0001e4000c101504 */
.L_x_3370:
        /* <DEDUP_REMOVED lines=8> */
.L_x_3371:
[----:B------:R-:W-:Y:S05]  /*6e90*/  BSYNC B1 ;  /* 0x0000000000017941 */ /* 0x000fea0003800000 */
.L_x_3366:
[----:B------:R-:W-:-:S13]  /*6ea0*/  ISETP.GE.AND P0, PT, R15, R14, PT ;  /* 0x0000000e0f00720c */ /* 0x000fda0003f06270 */
[----:B0-----:R-:W-:Y:S01]  /*6eb0*/  @!P0 IMAD.IADD R2, R0, 0x1, R15 ;  /* 0x0000000100028824 */ /* 0x001fe200078e020f */
[----:B------:R-:W-:Y:S01]  /*6ec0*/  @!P0 IADD3 R15, R15, 0x80, RZ ;  /* 0x000000800f0f8810 */ /* 0x000fe20007ffe0ff */
[----:B------:R-:W-:-:S04]  /*6ed0*/  @!P0 IMAD.MOV.U32 R3, RZ, RZ, 0x2 ;  /* 0x00000002ff038424 */ /* 0x000fc800078e00ff */
[----:B------:R-:W-:-:S05]  /*6ee0*/  @!P0 IMAD.WIDE.U32 R2, R2, R3, c[0x0][0x168] ;  /* 0x00005a0002028625 */ /* 0x000fca00078e0003 */
[----:B------:R0:W-:Y:S02]  /*6ef0*/  @!P0 STG.E.U16 [R2.64], R9 ;  /* 0x0000000902008986 */ /* 0x0001e4000c101504 */
.L_x_3372:
[----:B------:R-:W-:Y:S05]  /*6f00*/  BSYNC B0 ;  /* 0x0000000000007941 */ /* 0x000fea0003800000 */
.L_x_3365:
[----:B------:R-:W-:Y:S01]  /*6f10*/  WARPSYNC 0xffffffff ;  /* 0xffffffff00007948 */ /* 0x000fe20003800000 */
[----:B------:R-:W-:-:S13]  /*6f20*/  ISETP.GE.AND P0, PT, R15, R14, PT ;  /* 0x0000000e0f00720c */ /* 0x000fda0003f06270 */
[----:B------:R-:W-:Y:S05]  /*6f30*/  @P0 EXIT ;  /* 0x000000000000094d */ /* 0x000fea0003800000 */
[----:B0-----:R-:W-:Y:S02]  /*6f40*/  IMAD.IADD R2, R0, 0x1, R15 ;  /* 0x0000000100027824 */ /* 0x001fe400078e020f */
[----:B------:R-:W-:-:S04]  /*6f50*/  IMAD.MOV.U32 R3, RZ, RZ, 0x2 ;  /* 0x00000002ff037424 */ /* 0x000fc800078e00ff */
[----:B------:R-:W-:-:S05]  /*6f60*/  IMAD.WIDE.U32 R2, R2, R3, c[0x0][0x168] ;  /* 0x00005a0002027625 */ /* 0x000fca00078e0003 */
[----:B------:R-:W-:Y:S01]  /*6f70*/  STG.E.U16 [R2.64], R10 ;  /* 0x0000000a02007986 */ /* 0x000fe2000c101504 */
[----:B------:R-:W-:Y:S05]  /*6f80*/  EXIT ;  /* 0x000000000000794d */ /* 0x000fea0003800000 */
.L_x_3373:
        /* <DEDUP_REMOVED lines=15> */
.L_x_32560:


//--------------------- .text._ZN2at6native29vectorized_elementwise_kernelILi4ENS0_13AUnaryFunctorIN3c108BFloat16ES4_S4_ZZZNS0_15binary_internal21div_floor_kernel_cudaERNS_18TensorIteratorBaseEENKUlvE1_clEvENKUlvE2_clEvEUlS4_S4_E_EESt5arrayIPcLm2EEEEviT0_T1_ --------------------------
	.section	.text._ZN2at6native29vectorized_elementwise_kernelILi4ENS0_13AUnaryFunctorIN3c108BFloat16ES4_S4_ZZZNS0_15binary_internal21div_floor_kernel_cudaERNS_18TensorIteratorBaseEENKUlvE1_clEvENKUlvE2_clEvEUlS4_S4_E_EESt5arrayIPcLm2EEEEviT0_T1_,"ax",@progbits
	.sectioninfo	@"SHI_REGISTERS=30"
	.align	128
        .global         _ZN2at6native29vectorized_elementwise_kernelILi4ENS0_13AUnaryFunctorIN3c108BFloat16ES4_S4_ZZZNS0_15binary_internal21div_floor_kernel_cudaERNS_18TensorIteratorBaseEENKUlvE1_clEvENKUlvE2_clEvEUlS4_S4_E_EESt5arrayIPcLm2EEEEviT0_T1_
        .type           _ZN2at6native29vectorized_elementwise_kernelILi4ENS0_13AUnaryFunctorIN3c108BFloat16ES4_S4_ZZZNS0_15binary_internal21div_floor_kernel_cudaERNS_18TensorIteratorBaseEENKUlvE1_clEvENKUlvE2_clEvEUlS4_S4_E_EESt5arrayIPcLm2EEEEviT0_T1_,@function
        .size           _ZN2at6native29vectorized_elementwise_kernelILi4ENS0_13AUnaryFunctorIN3c108BFloat16ES4_S4_ZZZNS0_15binary_internal21div_floor_kernel_cudaERNS_18TensorIteratorBaseEENKUlvE1_clEvENKUlvE2_clEvEUlS4_S4_E_EESt5arrayIPcLm2EEEEviT0_T1_,(.L_x_32561 - _ZN2at6native29vectorized_elementwise_kernelILi4ENS0_13AUnaryFunctorIN3c108BFloat16ES4_S4_ZZZNS0_15binary_internal21div_floor_kernel_cudaERNS_18TensorIteratorBaseEENKUlvE1_clEvENKUlvE2_clEvEUlS4_S4_E_EESt5arrayIPcLm2EEEEviT0_T1_)
        .other          _ZN2at6native29vectorized_elementwise_kernelILi4ENS0_13AUnaryFunctorIN3c108BFloat16ES4_S4_ZZZNS0_15binary_internal21div_floor_kernel_cudaERNS_18TensorIteratorBaseEENKUlvE1_clEvENKUlvE2_clEvEUlS4_S4_E_EESt5arrayIPcLm2EEEEviT0_T1_,@"STO_CUDA_ENTRY STV_DEFAULT"
_ZN2at6native29vectorized_elementwise_kernelILi4ENS0_13AUnaryFunctorIN3c108BFloat16ES4_S4_ZZZNS0_15binary_internal21div_floor_kernel_cudaERNS_18TensorIteratorBaseEENKUlvE1_clEvENKUlvE2_clEvEUlS4_S4_E_EESt5arrayIPcLm2EEEEviT0_T1_:
.text._ZN2at6native29vectorized_elementwise_kernelILi4ENS0_13AUnaryFunctorIN3c108BFloat16ES4_S4_ZZZNS0_15binary_internal21div_floor_kernel_cudaERNS_18TensorIteratorBaseEENKUlvE1_clEvENKUlvE2_clEvEUlS4_S4_E_EESt5arrayIPcLm2EEEEviT0_T1_:
        /* <DEDUP_REMOVED lines=11> */
[----:B------:R-:W2:Y:S04]  /*00b0*/  LDG.E.64 R8, [R10.64] ;  /* 0x000000040a087981 */ /* 0x000ea8000c1e1b00 */
[----:B------:R2:W5:Y:S01]  /*00c0*/  LDG.E.64 R2, [R10.64+0x400] ;  /* 0x000400040a027981 */ /* 0x000562000c1e1b00 */
        /* <DEDUP_REMOVED lines=37> */
.L_x_3382:
[----:B------:R-:W-:Y:S01]  /*0320*/  FSETP.GEU.FTZ.AND P0, PT, R15, -R6, PT ;  /* 0x800000060f00720b */ /* 0x000fe20003f1e000 */
[----:B------:R-:W-:-:S12]  /*0330*/  FADD.FTZ R12, R12, -1 ;  /* 0xbf8000000c0c7421 */ /* 0x000fd80000010000 */
[----:B------:R-:W-:Y:S02]  /*0340*/  @!P0 FADD.FTZ R12, R12, -1 ;  /* 0xbf8000000c0c8421 */ /* 0x000fe40000010000 */
.L_x_3381:
[----:B------:R-:W-:Y:S05]  /*0350*/  BSYNC B2 ;  /* 0x0000000000027941 */ /* 0x000fea0003800000 */
.L_x_3380:
[----:B------:R-:W-:Y:S01]  /*0360*/  FFMA.FTZ R11, -R6, R12, R11 ;  /* 0x0000000c060b7223 */ /* 0x000fe2000001010b */
[----:B------:R-:W-:Y:S05]  /*0370*/  BRA `(.L_x_3378) ;  /* 0x000001f000007947 */ /* 0x000fea0003800000 */
.L_x_3379:
        /* <DEDUP_REMOVED lines=15> */
.L_x_3385:
        /* <DEDUP_REMOVED lines=13> */
.L_x_3384:
[----:B------:R-:W-:Y:S05]  /*0540*/  BSYNC B2 ;  /* 0x0000000000027941 */ /* 0x000fea0003800000 */
.L_x_3383:
[----:B------:R-:W-:-:S04]  /*0550*/  FMUL.FTZ R12, R12, 1.1920928955078125e-07 ;  /* 0x340000000c0c7820 */ /* 0x000fc80000410000 */
[----:B------:R-:W-:Y:S02]  /*0560*/  FMUL.FTZ R11, R17, R12 ;  /* 0x0000000c110b7220 */ /* 0x000fe40000410000 */
.L_x_3378:
[----:B------:R-:W-:Y:S05]  /*0570*/  BSYNC B0 ;  /* 0x0000000000007941 */ /* 0x000fea0003800000 */
.L_x_3377:
        /* <DEDUP_REMOVED lines=26> */
.L_x_3376:
[----:B------:R-:W-:Y:S05]  /*0720*/  BSYNC B1 ;  /* 0x0000000000017941 */ /* 0x000fea0003800000 */
.L_x_3375:
        /* <DEDUP_REMOVED lines=34> */
.L_x_3393:
[----:B------:R-:W-:Y:S01]  /*0950*/  FSETP.GEU.FTZ.AND P0, PT, R15, -R10, PT ;  /* 0x8000000a0f00720b */ /* 0x000fe20003f1e000 */
[----:B------:R-:W-:-:S12]  /*0960*/  FADD.FTZ R12, R12, -1 ;  /* 0xbf8000000c0c7421 */ /* 0x000fd80000010000 */
[----:B------:R-:W-:Y:S02]  /*0970*/  @!P0 FADD.FTZ R12, R12, -1 ;  /* 0xbf8000000c0c8421 */ /* 0x000fe40000010000 */
.L_x_3392:
[----:B------:R-:W-:Y:S05]  /*0980*/  BSYNC B2 ;  /* 0x0000000000027941 */ /* 0x000fea0003800000 */
.L_x_3391:
[----:B------:R-:W-:Y:S01]  /*0990*/  FFMA.FTZ R11, -R10, R12, R11 ;  /* 0x0000000c0a0b7223 */ /* 0x000fe2000001010b */
[----:B------:R-:W-:Y:S05]  /*09a0*/  BRA `(.L_x_3389) ;  /* 0x000001f000007947 */ /* 0x000fea0003800000 */
.L_x_3390:
        /* <DEDUP_REMOVED lines=15> */
.L_x_3396:
        /* <DEDUP_REMOVED lines=13> */
.L_x_3395:
[----:B------:R-:W-:Y:S05]  /*0b70*/  BSYNC B2 ;  /* 0x0000000000027941 */ /* 0x000fea0003800000 */
.L_x_3394:
[----:B------:R-:W-:-:S04]  /*0b80*/  FMUL.FTZ R12, R12, 1.1920928955078125e-07 ;  /* 0x340000000c0c7820 */ /* 0x000fc80000410000 */
[----:B------:R-:W-:Y:S02]  /*0b90*/  FMUL.FTZ R11, R17, R12 ;  /* 0x0000000c110b7220 */ /* 0x000fe40000410000 */
.L_x_3389:
[----:B------:R-:W-:Y:S05]  /*0ba0*/  BSYNC B0 ;  /* 0x0000000000007941 */ /* 0x000fea0003800000 */
.L_x_3388:
        /* <DEDUP_REMOVED lines=26> */
.L_x_3387:
[----:B------:R-:W-:Y:S05]  /*0d50*/  BSYNC B1 ;  /* 0x0000000000017941 */ /* 0x000fea0003800000 */
.L_x_3386:
        /* <DEDUP_REMOVED lines=34> */
.L_x_3404:
[----:B------:R-:W-:Y:S01]  /*0f80*/  FSETP.GEU.FTZ.AND P0, PT, R15, -R11, PT ;  /* 0x8000000b0f00720b */ /* 0x000fe20003f1e000 */
[----:B------:R-:W-:-:S12]  /*0f90*/  FADD.FTZ R13, R13, -1 ;  /* 0xbf8000000d0d7421 */ /* 0x000fd80000010000 */
[----:B------:R-:W-:Y:S02]  /*0fa0*/  @!P0 FADD.FTZ R13, R13, -1 ;  /* 0xbf8000000d0d8421 */ /* 0x000fe40000010000 */
.L_x_3403:
[----:B------:R-:W-:Y:S05]  /*0fb0*/  BSYNC B2 ;  /* 0x0000000000027941 */ /* 0x000fea0003800000 */
.L_x_3402:
[----:B------:R-:W-:Y:S01]  /*0fc0*/  FFMA.FTZ R12, -R11, R13, R12 ;  /* 0x0000000d0b0c7223 */ /* 0x000fe2000001010c */
[----:B------:R-:W-:Y:S05]  /*0fd0*/  BRA `(.L_x_3400) ;  /* 0x000001f000007947 */ /* 0x000fea0003800000 */
.L_x_3401:
        /* <DEDUP_REMOVED lines=15> */
.L_x_3407:
        /* <DEDUP_REMOVED lines=13> */
.L_x_3406:
[----:B------:R-:W-:Y:S05]  /*11a0*/  BSYNC B2 ;  /* 0x0000000000027941 */ /* 0x000fea0003800000 */
.L_x_3405:
[----:B------:R-:W-:-:S04]  /*11b0*/  FMUL.FTZ R13, R13, 1.1920928955078125e-07 ;  /* 0x340000000d0d7820 */ /* 0x000fc80000410000 */
[----:B------:R-:W-:Y:S02]  /*11c0*/  FMUL.FTZ R12, R18, R13 ;  /* 0x0000000d120c7220 */ /* 0x000fe40000410000 */
.L_x_3400:
[----:B------:R-:W-:Y:S05]  /*11d0*/  BSYNC B0 ;  /* 0x0000000000007941 */ /* 0x000fea0003800000 */
.L_x_3399:
        /* <DEDUP_REMOVED lines=26> */
.L_x_3398:
[----:B------:R-:W-:Y:S05]  /*1380*/  BSYNC B1 ;  /* 0x0000000000017941 */ /* 0x000fea0003800000 */
.L_x_3397:
        /* <DEDUP_REMOVED lines=34> */
.L_x_3415:
[----:B------:R-:W-:Y:S01]  /*15b0*/  FSETP.GEU.FTZ.AND P0, PT, R15, -R9, PT ;  /* 0x800000090f00720b */ /* 0x000fe20003f1e000 */
[----:B------:R-:W-:-:S12]  /*15c0*/  FADD.FTZ R13, R13, -1 ;  /* 0xbf8000000d0d7421 */ /* 0x000fd80000010000 */
[----:B------:R-:W-:Y:S02]  /*15d0*/  @!P0 FADD.FTZ R13, R13, -1 ;  /* 0xbf8000000d0d8421 */ /* 0x000fe40000010000 */
.L_x_3414:
[----:B------:R-:W-:Y:S05]  /*15e0*/  BSYNC B2 ;  /* 0x0000000000027941 */ /* 0x000fea0003800000 */
.L_x_3413:
[----:B------:R-:W-:Y:S01]  /*15f0*/  FFMA.FTZ R12, -R9, R13, R12 ;  /* 0x0000000d090c7223 */ /* 0x000fe2000001010c */
[----:B------:R-:W-:Y:S05]  /*1600*/  BRA `(.L_x_3411) ;  /* 0x000001f000007947 */ /* 0x000fea0003800000 */
.L_x_3412:
        /* <DEDUP_REMOVED lines=15> */
.L_x_3418:
        /* <DEDUP_REMOVED lines=13> */
.L_x_3417:
[----:B------:R-:W-:Y:S05]  /*17d0*/  BSYNC B2 ;  /* 0x0000000000027941 */ /* 0x000fea0003800000 */
.L_x_3416:
[----:B------:R-:W-:-:S04]  /*17e0*/  FMUL.FTZ R13, R13, 1.1920928955078125e-07 ;  /* 0x340000000d0d7820 */ /* 0x000fc80000410000 */
[----:B------:R-:W-:Y:S02]  /*17f0*/  FMUL.FTZ R12, R18, R13 ;  /* 0x0000000d120c7220 */ /* 0x000fe40000410000 */
.L_x_3411:
[----:B------:R-:W-:Y:S05]  /*1800*/  BSYNC B0 ;  /* 0x0000000000007941 */ /* 0x000fea0003800000 */
.L_x_3410:
        /* <DEDUP_REMOVED lines=26> */
.L_x_3409:
[----:B------:R-:W-:Y:S05]  /*19b0*/  BSYNC B1 ;  /* 0x0000000000017941 */ /* 0x000fea0003800000 */
.L_x_3408:
        /* <DEDUP_REMOVED lines=34> */
.L_x_3426:
[----:B------:R-:W-:Y:S01]  /*1be0*/  FSETP.GEU.FTZ.AND P0, PT, R17, -R12, PT ;  /* 0x8000000c1100720b */ /* 0x000fe20003f1e000 */
[----:B------:R-:W-:-:S12]  /*1bf0*/  FADD.FTZ R14, R14, -1 ;  /* 0xbf8000000e0e7421 */ /* 0x000fd80000010000 */
[----:B------:R-:W-:Y:S02]  /*1c00*/  @!P0 FADD.FTZ R14, R14, -1 ;  /* 0xbf8000000e0e8421 */ /* 0x000fe40000010000 */
.L_x_3425:
[----:B------:R-:W-:Y:S05]  /*1c10*/  BSYNC B2 ;  /* 0x0000000000027941 */ /* 0x000fea0003800000 */
.L_x_3424:
[----:B------:R-:W-:Y:S01]  /*1c20*/  FFMA.FTZ R13, -R12, R14, R13 ;  /* 0x0000000e0c0d7223 */ /* 0x000fe2000001010d */
[----:B------:R-:W-:Y:S05]  /*1c30*/  BRA `(.L_x_3422) ;  /* 0x000001f000007947 */ /* 0x000fea0003800000 */
.L_x_3423:
        /* <DEDUP_REMOVED lines=15> */
.L_x_3429:
        /* <DEDUP_REMOVED lines=13> */
.L_x_3428:
[----:B------:R-:W-:Y:S05]  /*1e00*/  BSYNC B2 ;  /* 0x0000000000027941 */ /* 0x000fea0003800000 */
.L_x_3427:
[----:B------:R-:W-:-:S04]  /*1e10*/  FMUL.FTZ R13, R13, 1.1920928955078125e-07 ;  /* 0x340000000d0d7820 */ /* 0x000fc80000410000 */
[----:B------:R-:W-:Y:S02]  /*1e20*/  FMUL.FTZ R13, R12, R13 ;  /* 0x0000000d0c0d7220 */ /* 0x000fe40000410000 */
.L_x_3422:
[----:B------:R-:W-:Y:S05]  /*1e30*/  BSYNC B0 ;  /* 0x0000000000007941 */ /* 0x000fea0003800000 */
.L_x_3421:
        /* <DEDUP_REMOVED lines=26> */
.L_x_3420:
[----:B------:R-:W-:Y:S05]  /*1fe0*/  BSYNC B1 ;  /* 0x0000000000017941 */ /* 0x000fea0003800000 */
.L_x_3419:
        /* <DEDUP_REMOVED lines=34> */
.L_x_3437:
[----:B------:R-:W-:Y:S01]  /*2210*/  FSETP.GEU.FTZ.AND P0, PT, R17, -R8, PT ;  /* 0x800000081100720b */ /* 0x000fe20003f1e000 */
[----:B------:R-:W-:-:S12]  /*2220*/  FADD.FTZ R14, R14, -1 ;  /* 0xbf8000000e0e7421 */ /* 0x000fd80000010000 */
[----:B------:R-:W-:Y:S02]  /*2230*/  @!P0 FADD.FTZ R14, R14, -1 ;  /* 0xbf8000000e0e8421 */ /* 0x000fe40000010000 */
.L_x_3436:
[----:B------:R-:W-:Y:S05]  /*2240*/  BSYNC B2 ;  /* 0x0000000000027941 */ /* 0x000fea0003800000 */
.L_x_3435:
[----:B------:R-:W-:Y:S01]  /*2250*/  FFMA.FTZ R13, -R8, R14, R13 ;  /* 0x0000000e080d7223 */ /* 0x000fe2000001010d */
[----:B------:R-:W-:Y:S05]  /*2260*/  BRA `(.L_x_3433) ;  /* 0x000001f000007947 */ /* 0x000fea0003800000 */
.L_x_3434:
        /* <DEDUP_REMOVED lines=15> */
.L_x_3440:
        /* <DEDUP_REMOVED lines=13> */
.L_x_3439:
[----:B------:R-:W-:Y:S05]  /*2430*/  BSYNC B2 ;  /* 0x0000000000027941 */ /* 0x000fea0003800000 */
.L_x_3438:
[----:B------:R-:W-:-:S04]  /*2440*/  FMUL.FTZ R13, R13, 1.1920928955078125e-07 ;  /* 0x340000000d0d7820 */ /* 0x000fc80000410000 */
[----:B------:R-:W-:Y:S02]  /*2450*/  FMUL.FTZ R13, R8, R13 ;  /* 0x0000000d080d7220 */ /* 0x000fe40000410000 */
.L_x_3433:
[----:B------:R-:W-:Y:S05]  /*2460*/  BSYNC B0 ;  /* 0x0000000000007941 */ /* 0x000fea0003800000 */
.L_x_3432:
        /* <DEDUP_REMOVED lines=26> */
.L_x_3431:
[----:B------:R-:W-:Y:S05]  /*2610*/  BSYNC B1 ;  /* 0x0000000000017941 */ /* 0x000fea0003800000 */
.L_x_3430:
        /* <DEDUP_REMOVED lines=34> */
.L_x_3448:
[----:B------:R-:W-:Y:S01]  /*2840*/  FSETP.GEU.FTZ.AND P0, PT, R17, -R13, PT ;  /* 0x8000000d1100720b */ /* 0x000fe20003f1e000 */
[----:B------:R-:W-:-:S12]  /*2850*/  FADD.FTZ R15, R15, -1 ;  /* 0xbf8000000f0f7421 */ /* 0x000fd80000010000 */
[----:B------:R-:W-:Y:S02]  /*2860*/  @!P0 FADD.FTZ R15, R15, -1 ;  /* 0xbf8000000f0f8421 */ /* 0x000fe40000010000 */
.L_x_3447:
[----:B------:R-:W-:Y:S05]  /*2870*/  BSYNC B2 ;  /* 0x0000000000027941 */ /* 0x000fea0003800000 */
.L_x_3446:
[----:B------:R-:W-:Y:S01]  /*2880*/  FFMA.FTZ R14, -R13, R15, R14 ;  /* 0x0000000f0d0e7223 */ /* 0x000fe2000001010e */
[----:B------:R-:W-:Y:S05]  /*2890*/  BRA `(.L_x_3444) ;  /* 0x000001f000007947 */ /* 0x000fea0003800000 */
.L_x_3445:
        /* <DEDUP_REMOVED lines=15> */
.L_x_3451:
        /* <DEDUP_REMOVED lines=13> */
.L_x_3450:
[----:B------:R-:W-:Y:S05]  /*2a60*/  BSYNC B2 ;  /* 0x0000000000027941 */ /* 0x000fea0003800000 */
.L_x_3449:
[----:B------:R-:W-:-:S04]  /*2a70*/  FMUL.FTZ R14, R14, 1.1920928955078125e-07 ;  /* 0x340000000e0e7820 */ /* 0x000fc80000410000 */
[----:B------:R-:W-:Y:S02]  /*2a80*/  FMUL.FTZ R14, R13, R14 ;  /* 0x0000000e0d0e7220 */ /* 0x000fe40000410000 */
.L_x_3444:
[----:B------:R-:W-:Y:S05]  /*2a90*/  BSYNC B0 ;  /* 0x0000000000007941 */ /* 0x000fea0003800000 */
.L_x_3443:
        /* <DEDUP_REMOVED lines=26> */
.L_x_3442:
[----:B------:R-:W-:Y:S05]  /*2c40*/  BSYNC B1 ;  /* 0x0000000000017941 */ /* 0x000fea0003800000 */
.L_x_3441:
        /* <DEDUP_REMOVED lines=34> */
.L_x_3459:
[----:B------:R-:W-:Y:S01]  /*2e70*/  FSETP.GEU.FTZ.AND P0, PT, R17, -R3, PT ;  /* 0x800000031100720b */ /* 0x000fe20003f1e000 */
[----:B------:R-:W-:-:S12]  /*2e80*/  FADD.FTZ R15, R15, -1 ;  /* 0xbf8000000f0f7421 */ /* 0x000fd80000010000 */
[----:B------:R-:W-:Y:S02]  /*2e90*/  @!P0 FADD.FTZ R15, R15, -1 ;  /* 0xbf8000000f0f8421 */ /* 0x000fe40000010000 */
.L_x_3458:
[----:B------:R-:W-:Y:S05]  /*2ea0*/  BSYNC B2 ;  /* 0x0000000000027941 */ /* 0x000fea0003800000 */
.L_x_3457:
[----:B------:R-:W-:Y:S01]  /*2eb0*/  FFMA.FTZ R14, -R3, R15, R14 ;  /* 0x0000000f030e7223 */ /* 0x000fe2000001010e */
[----:B------:R-:W-:Y:S05]  /*2ec0*/  BRA `(.L_x_3455) ;  /* 0x000001f000007947 */ /* 0x000fea0003800000 */
.L_x_3456:
        /* <DEDUP_REMOVED lines=15> */
.L_x_3462:
        /* <DEDUP_REMOVED lines=13> */
.L_x_3461:
[----:B------:R-:W-:Y:S05]  /*3090*/  BSYNC B2 ;  /* 0x0000000000027941 */ /* 0x000fea0003800000 */
.L_x_3460:
[----:B------:R-:W-:-:S04]  /*30a0*/  FMUL.FTZ R14, R14, 1.1920928955078125e-07 ;  /* 0x340000000e0e7820 */ /* 0x000fc80000410000 */
[----:B------:R-:W-:Y:S02]  /*30b0*/  FMUL.FTZ R14, R3, R14 ;  /* 0x0000000e030e7220 */ /* 0x000fe40000410000 */
.L_x_3455:
[----:B------:R-:W-:Y:S05]  /*30c0*/  BSYNC B0 ;  /* 0x0000000000007941 */ /* 0x000fea0003800000 */
.L_x_3454:
        /* <DEDUP_REMOVED lines=16> */
[----:B0-----:R-:W-:Y:S01]  /*31d0*/  @!P0 F2FP.BF16.PACK_AB R15, RZ, R2 ;  /* 0x00000002ff0f823e */ /* 0x001fe200000010ff */
        /* <DEDUP_REMOVED lines=9> */
.L_x_3453:
[----:B------:R-:W-:Y:S05]  /*3270*/  BSYNC B1 ;  /* 0x0000000000017941 */ /* 0x000fea0003800000 */
.L_x_3452:
        /* <DEDUP_REMOVED lines=9> */
.L_x_3374:
        /* <DEDUP_REMOVED lines=95> */
.L_x_3470:
[----:B------:R-:W-:Y:S01]  /*3900*/  FSETP.GEU.FTZ.AND P0, PT, R7, -R8, PT ;  /* 0x800000080700720b */ /* 0x000fe20003f1e000 */
[----:B------:R-:W-:-:S12]  /*3910*/  FADD.FTZ R5, R5, -1 ;  /* 0xbf80000005057421 */ /* 0x000fd80000010000 */
[----:B------:R-:W-:Y:S02]  /*3920*/  @!P0 FADD.FTZ R5, R5, -1 ;  /* 0xbf80000005058421 */ /* 0x000fe40000010000 */
.L_x_3469:
[----:B------:R-:W-:Y:S05]  /*3930*/  BSYNC B2 ;  /* 0x0000000000027941 */ /* 0x000fea0003800000 */
.L_x_3468:
[----:B------:R-:W-:Y:S01]  /*3940*/  FFMA.FTZ R2, -R8, R5, R2 ;  /* 0x0000000508027223 */ /* 0x000fe20000010102 */
[----:B------:R-:W-:Y:S05]  /*3950*/  BRA `(.L_x_3466) ;  /* 0x000001f000007947 */ /* 0x000fea0003800000 */
.L_x_3467:
        /* <DEDUP_REMOVED lines=15> */
.L_x_3473:
        /* <DEDUP_REMOVED lines=13> */
.L_x_3472:
[----:B------:R-:W-:Y:S05]  /*3b20*/  BSYNC B2 ;  /* 0x0000000000027941 */ /* 0x000fea0003800000 */
.L_x_3471:
[----:B------:R-:W-:-:S04]  /*3b30*/  FMUL.FTZ R5, R4, 1.1920928955078125e-07 ;  /* 0x3400000004057820 */ /* 0x000fc80000410000 */
[----:B------:R-:W-:Y:S02]  /*3b40*/  FMUL.FTZ R2, R2, R5 ;  /* 0x0000000502027220 */ /* 0x000fe40000410000 */
.L_x_3466:
[----:B------:R-:W-:Y:S05]  /*3b50*/  BSYNC B0 ;  /* 0x0000000000007941 */ /* 0x000fea0003800000 */
.L_x_3465:
        /* <DEDUP_REMOVED lines=27> */
.L_x_3464:
[----:B------:R-:W-:Y:S05]  /*3d10*/  BSYNC B1 ;  /* 0x0000000000017941 */ /* 0x000fea0003800000 */
.L_x_3463:
        /* <DEDUP_REMOVED lines=40> */
.L_x_3481:
[----:B------:R-:W-:Y:S01]  /*3fa0*/  FSETP.GEU.FTZ.AND P0, PT, R9, -R10, PT ;  /* 0x8000000a0900720b */ /* 0x000fe20003f1e000 */
[----:B------:R-:W-:-:S12]  /*3fb0*/  FADD.FTZ R7, R7, -1 ;  /* 0xbf80000007077421 */ /* 0x000fd80000010000 */
[----:B------:R-:W-:Y:S02]  /*3fc0*/  @!P0 FADD.FTZ R7, R7, -1 ;  /* 0xbf80000007078421 */ /* 0x000fe40000010000 */
.L_x_3480:
[----:B------:R-:W-:Y:S05]  /*3fd0*/  BSYNC B2 ;  /* 0x0000000000027941 */ /* 0x000fea0003800000 */
.L_x_3479:
[----:B------:R-:W-:Y:S01]  /*3fe0*/  FFMA.FTZ R4, -R10, R7, R4 ;  /* 0x000000070a047223 */ /* 0x000fe20000010104 */
[----:B------:R-:W-:Y:S05]  /*3ff0*/  BRA `(.L_x_3477) ;  /* 0x000001f000007947 */ /* 0x000fea0003800000 */
.L_x_3478:
        /* <DEDUP_REMOVED lines=15> */
.L_x_3484:
        /* <DEDUP_REMOVED lines=13> */
.L_x_3483:
[----:B------:R-:W-:Y:S05]  /*41c0*/  BSYNC B2 ;  /* 0x0000000000027941 */ /* 0x000fea0003800000 */
.L_x_3482:
[----:B------:R-:W-:-:S04]  /*41d0*/  FMUL.FTZ R7, R8, 1.1920928955078125e-07 ;  /* 0x3400000008077820 */ /* 0x000fc80000410000 */
[----:B------:R-:W-:Y:S02]  /*41e0*/  FMUL.FTZ R4, R4, R7 ;  /* 0x0000000704047220 */ /* 0x000fe40000410000 */
.L_x_3477:
[----:B------:R-:W-:Y:S05]  /*41f0*/  BSYNC B0 ;  /* 0x0000000000007941 */ /* 0x000fea0003800000 */
.L_x_3476:
        /* <DEDUP_REMOVED lines=27> */
.L_x_3475:
[----:B------:R-:W-:Y:S05]  /*43b0*/  BSYNC B1 ;  /* 0x0000000000017941 */ /* 0x000fea0003800000 */
.L_x_3474:
        /* <DEDUP_REMOVED lines=40> */
.L_x_3492:
[----:B------:R-:W-:Y:S01]  /*4640*/  FSETP.GEU.FTZ.AND P0, PT, R10, -R11, PT ;  /* 0x8000000b0a00720b */ /* 0x000fe20003f1e000 */
[----:B------:R-:W-:-:S12]  /*4650*/  FADD.FTZ R8, R8, -1 ;  /* 0xbf80000008087421 */ /* 0x000fd80000010000 */
[----:B------:R-:W-:Y:S02]  /*4660*/  @!P0 FADD.FTZ R8, R8, -1 ;  /* 0xbf80000008088421 */ /* 0x000fe40000010000 */
.L_x_3491:
[----:B------:R-:W-:Y:S05]  /*4670*/  BSYNC B2 ;  /* 0x0000000000027941 */ /* 0x000fea0003800000 */
.L_x_3490:
[----:B------:R-:W-:Y:S01]  /*4680*/  FFMA.FTZ R5, -R11, R8, R5 ;  /* 0x000000080b057223 */ /* 0x000fe20000010105 */
[----:B------:R-:W-:Y:S05]  /*4690*/  BRA `(.L_x_3488) ;  /* 0x000001f000007947 */ /* 0x000fea0003800000 */
.L_x_3489:
        /* <DEDUP_REMOVED lines=15> */
.L_x_3495:
        /* <DEDUP_REMOVED lines=13> */
.L_x_3494:
[----:B------:R-:W-:Y:S05]  /*4860*/  BSYNC B2 ;  /* 0x0000000000027941 */ /* 0x000fea0003800000 */
.L_x_3493:
[----:B------:R-:W-:-:S04]  /*4870*/  FMUL.FTZ R8, R9, 1.1920928955078125e-07 ;  /* 0x3400000009087820 */ /* 0x000fc80000410000 */
[----:B------:R-:W-:Y:S02]  /*4880*/  FMUL.FTZ R5, R5, R8 ;  /* 0x0000000805057220 */ /* 0x000fe40000410000 */
.L_x_3488:
[----:B------:R-:W-:Y:S05]  /*4890*/  BSYNC B0 ;  /* 0x0000000000007941 */ /* 0x000fea0003800000 */
.L_x_3487:
        /* <DEDUP_REMOVED lines=27> */
.L_x_3486:
[----:B------:R-:W-:Y:S05]  /*4a50*/  BSYNC B1 ;  /* 0x0000000000017941 */ /* 0x000fea0003800000 */
.L_x_3485:
        /* <DEDUP_REMOVED lines=40> */
.L_x_3503:
[----:B------:R-:W-:Y:S01]  /*4ce0*/  FSETP.GEU.FTZ.AND P0, PT, R11, -R18, PT ;  /* 0x800000120b00720b */ /* 0x000fe20003f1e000 */
[----:B------:R-:W-:-:S12]  /*4cf0*/  FADD.FTZ R9, R9, -1 ;  /* 0xbf80000009097421 */ /* 0x000fd80000010000 */
[----:B------:R-:W-:Y:S02]  /*4d00*/  @!P0 FADD.FTZ R9, R9, -1 ;  /* 0xbf80000009098421 */ /* 0x000fe40000010000 */
.L_x_3502:
[----:B------:R-:W-:Y:S05]  /*4d10*/  BSYNC B2 ;  /* 0x0000000000027941 */ /* 0x000fea0003800000 */
.L_x_3501:
[----:B------:R-:W-:Y:S01]  /*4d20*/  FFMA.FTZ R6, -R18, R9, R6 ;  /* 0x0000000912067223 */ /* 0x000fe20000010106 */
[----:B------:R-:W-:Y:S05]  /*4d30*/  BRA `(.L_x_3499) ;  /* 0x000001f000007947 */ /* 0x000fea0003800000 */
.L_x_3500:
        /* <DEDUP_REMOVED lines=15> */
.L_x_3506:
        /* <DEDUP_REMOVED lines=13> */
.L_x_3505:
[----:B------:R-:W-:Y:S05]  /*4f00*/  BSYNC B2 ;  /* 0x0000000000027941 */ /* 0x000fea0003800000 */
.L_x_3504:
[----:B------:R-:W-:-:S04]  /*4f10*/  FMUL.FTZ R9, R10, 1.1920928955078125e-07 ;  /* 0x340000000a097820 */ /* 0x000fc80000410000 */
[----:B------:R-:W-:Y:S02]  /*4f20*/  FMUL.FTZ R6, R6, R9 ;  /* 0x0000000906067220 */ /* 0x000fe40000410000 */
.L_x_3499:
[----:B------:R-:W-:Y:S05]  /*4f30*/  BSYNC B0 ;  /* 0x0000000000007941 */ /* 0x000fea0003800000 */
.L_x_3498:
        /* <DEDUP_REMOVED lines=27> */
.L_x_3497:
[----:B------:R-:W-:Y:S05]  /*50f0*/  BSYNC B1 ;  /* 0x0000000000017941 */ /* 0x000fea0003800000 */
.L_x_3496:
        /* <DEDUP_REMOVED lines=40> */
.L_x_3514:
[----:B------:R-:W-:Y:S01]  /*5380*/  FSETP.GEU.FTZ.AND P0, PT, R18, -R19, PT ;  /* 0x800000131200720b */ /* 0x000fe20003f1e000 */
[----:B------:R-:W-:-:S12]  /*5390*/  FADD.FTZ R10, R10, -1 ;  /* 0xbf8000000a0a7421 */ /* 0x000fd80000010000 */
[----:B------:R-:W-:Y:S02]  /*53a0*/  @!P0 FADD.FTZ R10, R10, -1 ;  /* 0xbf8000000a0a8421 */ /* 0x000fe40000010000 */
.L_x_3513:
[----:B------:R-:W-:Y:S05]  /*53b0*/  BSYNC B2 ;  /* 0x0000000000027941 */ /* 0x000fea0003800000 */
.L_x_3512:
[----:B------:R-:W-:Y:S01]  /*53c0*/  FFMA.FTZ R7, -R19, R10, R7 ;  /* 0x0000000a13077223 */ /* 0x000fe20000010107 */
[----:B------:R-:W-:Y:S05]  /*53d0*/  BRA `(.L_x_3510) ;  /* 0x000001f000007947 */ /* 0x000fea0003800000 */
.L_x_3511:
        /* <DEDUP_REMOVED lines=15> */
.L_x_3517:
        /* <DEDUP_REMOVED lines=13> */
.L_x_3516:
[----:B------:R-:W-:Y:S05]  /*55a0*/  BSYNC B2 ;  /* 0x0000000000027941 */ /* 0x000fea0003800000 */
.L_x_3515:
[----:B------:R-:W-:-:S04]  /*55b0*/  FMUL.FTZ R10, R11, 1.1920928955078125e-07 ;  /* 0x340000000b0a7820 */ /* 0x000fc80000410000 */
[----:B------:R-:W-:Y:S02]  /*55c0*/  FMUL.FTZ R7, R7, R10 ;  /* 0x0000000a07077220 */ /* 0x000fe40000410000 */
.L_x_3510:
[----:B------:R-:W-:Y:S05]  /*55d0*/  BSYNC B0 ;  /* 0x0000000000007941 */ /* 0x000fea0003800000 */
.L_x_3509:
        /* <DEDUP_REMOVED lines=27> */
.L_x_3508:
[----:B------:R-:W-:Y:S05]  /*5790*/  BSYNC B1 ;  /* 0x0000000000017941 */ /* 0x000fea0003800000 */
.L_x_3507:
        /* <DEDUP_REMOVED lines=40> */
.L_x_3525:
[----:B------:R-:W-:Y:S01]  /*5a20*/  FSETP.GEU.FTZ.AND P0, PT, R19, -R18, PT ;  /* 0x800000121300720b */ /* 0x000fe20003f1e000 */
[----:B------:R-:W-:-:S12]  /*5a30*/  FADD.FTZ R11, R11, -1 ;  /* 0xbf8000000b0b7421 */ /* 0x000fd80000010000 */
[----:B------:R-:W-:Y:S02]  /*5a40*/  @!P0 FADD.FTZ R11, R11, -1 ;  /* 0xbf8000000b0b8421 */ /* 0x000fe40000010000 */
.L_x_3524:
[----:B------:R-:W-:Y:S05]  /*5a50*/  BSYNC B2 ;  /* 0x0000000000027941 */ /* 0x000fea0003800000 */
.L_x_3523:
[----:B------:R-:W-:Y:S01]  /*5a60*/  FFMA.FTZ R8, -R18, R11, R8 ;  /* 0x0000000b12087223 */ /* 0x000fe20000010108 */
[----:B------:R-:W-:Y:S05]  /*5a70*/  BRA `(.L_x_3521) ;  /* 0x000001f000007947 */ /* 0x000fea0003800000 */
.L_x_3522:
        /* <DEDUP_REMOVED lines=15> */
.L_x_3528:
        /* <DEDUP_REMOVED lines=13> */
.L_x_3527:
[----:B------:R-:W-:Y:S05]  /*5c40*/  BSYNC B2 ;  /* 0x0000000000027941 */ /* 0x000fea0003800000 */
.L_x_3526:
[----:B------:R-:W-:-:S04]  /*5c50*/  FMUL.FTZ R17, R17, 1.1920928955078125e-07 ;  /* 0x3400000011117820 */ /* 0x000fc80000410000 */
[----:B------:R-:W-:Y:S02]  /*5c60*/  FMUL.FTZ R8, R8, R17 ;  /* 0x0000001108087220 */ /* 0x000fe40000410000 */
.L_x_3521:
[----:B------:R-:W-:Y:S05]  /*5c70*/  BSYNC B0 ;  /* 0x0000000000007941 */ /* 0x000fea0003800000 */
.L_x_3520:
        /* <DEDUP_REMOVED lines=27> */
.L_x_3519:
[----:B------:R-:W-:Y:S05]  /*5e30*/  BSYNC B1 ;  /* 0x0000000000017941 */ /* 0x000fea0003800000 */
.L_x_3518:
        /* <DEDUP_REMOVED lines=40> */
.L_x_3536:
[----:B------:R-:W-:Y:S01]  /*60c0*/  FSETP.GEU.FTZ.AND P0, PT, R18, -R19, PT ;  /* 0x800000131200720b */ /* 0x000fe20003f1e000 */
[----:B------:R-:W-:-:S12]  /*60d0*/  FADD.FTZ R16, R16, -1 ;  /* 0xbf80000010107421 */ /* 0x000fd80000010000 */
[----:B------:R-:W-:Y:S02]  /*60e0*/  @!P0 FADD.FTZ R16, R16, -1 ;  /* 0xbf80000010108421 */ /* 0x000fe40000010000 */
.L_x_3535:
[----:B------:R-:W-:Y:S05]  /*60f0*/  BSYNC B2 ;  /* 0x0000000000027941 */ /* 0x000fea0003800000 */
.L_x_3534:
[----:B------:R-:W-:Y:S01]  /*6100*/  FFMA.FTZ R9, -R19, R16, R9 ;  /* 0x0000001013097223 */ /* 0x000fe20000010109 */
[----:B------:R-:W-:Y:S05]  /*6110*/  BRA `(.L_x_3532) ;  /* 0x000001f000007947 */ /* 0x000fea0003800000 */
.L_x_3533:
        /* <DEDUP_REMOVED lines=15> */
.L_x_3539:
        /* <DEDUP_REMOVED lines=13> */
.L_x_3538:
[----:B------:R-:W-:Y:S05]  /*62e0*/  BSYNC B2 ;  /* 0x0000000000027941 */ /* 0x000fea0003800000 */
.L_x_3537:
[----:B------:R-:W-:-:S04]  /*62f0*/  FMUL.FTZ R16, R17, 1.1920928955078125e-07 ;  /* 0x3400000011107820 */ /* 0x000fc80000410000 */
[----:B------:R-:W-:Y:S02]  /*6300*/  FMUL.FTZ R9, R9, R16 ;  /* 0x0000001009097220 */ /* 0x000fe40000410000 */
.L_x_3532:
[----:B------:R-:W-:Y:S05]  /*6310*/  BSYNC B0 ;  /* 0x0000000000007941 */ /* 0x000fea0003800000 */
.L_x_3531:
        /* <DEDUP_REMOVED lines=27> */
.L_x_3530:
[----:B------:R-:W-:Y:S05]  /*64d0*/  BSYNC B1 ;  /* 0x0000000000017941 */ /* 0x000fea0003800000 */
.L_x_3529:
        /* <DEDUP_REMOVED lines=40> */
.L_x_3547:
[----:B------:R-:W-:Y:S01]  /*6760*/  FSETP.GEU.FTZ.AND P0, PT, R19, -R18, PT ;  /* 0x800000121300720b */ /* 0x000fe20003f1e000 */
[----:B------:R-:W-:-:S12]  /*6770*/  FADD.FTZ R13, R13, -1 ;  /* 0xbf8000000d0d7421 */ /* 0x000fd80000010000 */
[----:B------:R-:W-:Y:S02]  /*6780*/  @!P0 FADD.FTZ R13, R13, -1 ;  /* 0xbf8000000d0d8421 */ /* 0x000fe40000010000 */
.L_x_3546:
[----:B------:R-:W-:Y:S05]  /*6790*/  BSYNC B2 ;  /* 0x0000000000027941 */ /* 0x000fea0003800000 */
.L_x_3545:
[----:B------:R-:W-:Y:S01]  /*67a0*/  FFMA.FTZ R10, -R18, R13, R10 ;  /* 0x0000000d120a7223 */ /* 0x000fe2000001010a */
[----:B------:R-:W-:Y:S05]  /*67b0*/  BRA `(.L_x_3543) ;  /* 0x000001f000007947 */ /* 0x000fea0003800000 */
.L_x_3544:
        /* <DEDUP_REMOVED lines=15> */
.L_x_3550:
        /* <DEDUP_REMOVED lines=13> */
.L_x_3549:
[----:B------:R-:W-:Y:S05]  /*6980*/  BSYNC B2 ;  /* 0x0000000000027941 */ /* 0x000fea0003800000 */
.L_x_3548:
[----:B------:R-:W-:-:S04]  /*6990*/  FMUL.FTZ R17, R17, 1.1920928955078125e-07 ;  /* 0x3400000011117820 */ /* 0x000fc80000410000 */
[----:B------:R-:W-:Y:S02]  /*69a0*/  FMUL.FTZ R10, R10, R17 ;  /* 0x000000110a0a7220 */ /* 0x000fe40000410000 */
.L_x_3543:
[----:B------:R-:W-:Y:S05]  /*69b0*/  BSYNC B0 ;  /* 0x0000000000007941 */ /* 0x000fea0003800000 */
.L_x_3542:
        /* <DEDUP_REMOVED lines=27> */
.L_x_3541:
[----:B------:R-:W-:Y:S05]  /*6b70*/  BSYNC B1 ;  /* 0x0000000000017941 */ /* 0x000fea0003800000 */
.L_x_3540:
        /* <DEDUP_REMOVED lines=16> */
.L_x_3553:
[----:B------:R-:W-:-:S13]  /*6c80*/  ISETP.GE.AND P0, PT, R15, R14, PT ;  /* 0x0000000e0f00720c */ /* 0x000fda0003f06270 */
[----:B------:R-:W-:Y:S05]  /*6c90*/  @P0 BRA `(.L_x_3555) ;  /* 0x000000c000000947 */ /* 0x000fea0003800000 */
[----:B0-----:R-:W-:Y:S01]  /*6ca0*/  IMAD.IADD R2, R0, 0x1, R15 ;  /* 0x0000000100027824 */ /* 0x001fe200078e020f */
[----:B------:R-:W-:Y:S01]  /*6cb0*/  IADD3 R15, R15, 0x80, RZ ;  /* 0x000000800f0f7810 */ /* 0x000fe20007ffe0ff */
[----:B------:R-:W-:-:S04]  /*6cc0*/  IMAD.MOV.U32 R3, RZ, RZ, 0x2 ;  /* 0x00000002ff037424 */ /* 0x000fc800078e00ff */
[----:B------:R-:W-:-:S05]  /*6cd0*/  IMAD.WIDE.U32 R2, R2, R3, c[0x0][0x168] ;  /* 0x00005a0002027625 */ /* 0x000fca00078e0003 */
[----:B------:R0:W-:Y:S02]  /*6ce0*/  STG.E.U16 [R2.64], R5 ;  /* 0x0000000502007986 */ /* 0x0001e4000c101504 */
.L_x_3554:
[----:B------:R-:W-:-:S13]  /*6cf0*/  ISETP.GE.AND P0, PT, R15, R14, PT ;  /* 0x0000000e0f00720c */ /* 0x000fda0003f06270 */
[----:B------:R-:W-:Y:S05]  /*6d00*/  @P0 BRA `(.L_x_3556) ;  /* 0x000000c000000947 */ /* 0x000fea0003800000 */
[----:B0-----:R-:W-:Y:S01]  /*6d10*/  IMAD.IADD R2, R0, 0x1, R15 ;  /* 0x0000000100027824 */ /* 0x001fe200078e020f */
[----:B------:R-:W-:Y:S01]  /*6d20*/  IADD3 R15, R15, 0x80, RZ ;  /* 0x000000800f0f7810 */ /* 0x000fe20007ffe0ff */
[----:B------:R-:W-:-:S04]  /*6d30*/  IMAD.MOV.U32 R3, RZ, RZ, 0x2 ;  /* 0x00000002ff037424 */ /* 0x000fc800078e00ff */
[----:B------:R-:W-:-:S05]  /*6d40*/  IMAD.WIDE.U32 R2, R2, R3, c[0x0][0x168] ;  /* 0x00005a0002027625 */ /* 0x000fca00078e0003 */
[----:B------:R0:W-:Y:S02]  /*6d50*/  STG.E.U16 [R2.64], R6 ;  /* 0x0000000602007986 */ /* 0x0001e4000c101504 */
.L_x_3555:
[----:B------:R-:W-:-:S13]  /*6d60*/  ISETP.GE.AND P0, PT, R15, R14, PT ;  /* 0x0000000e0f00720c */ /* 0x000fda0003f06270 */
[----:B------:R-:W-:Y:S05]  /*6d70*/  @P0 BRA `(.L_x_3557) ;  /* 0x000000d000000947 */ /* 0x000fea0003800000 */
[----:B0-----:R-:W-:Y:S01]  /*6d80*/  IMAD.IADD R2, R0, 0x1, R15 ;  /* 0x0000000100027824 */ /* 0x001fe200078e020f */
[----:B------:R-:W-:Y:S01]  /*6d90*/  IADD3 R15, R15, 0x80, RZ ;  /* 0x000000800f0f7810 */ /* 0x000fe20007ffe0ff */
[----:B------:R-:W-:-:S04]  /*6da0*/  IMAD.MOV.U32 R3, RZ, RZ, 0x2 ;  /* 0x00000002ff037424 */ /* 0x000fc800078e00ff */
[----:B------:R-:W-:-:S05]  /*6db0*/  IMAD.WIDE.U32 R2, R2, R3, c[0x0][0x168] ;  /* 0x00005a0002027625 */ /* 0x000fca00078e0003 */
[----:B------:R0:W-:Y:S02]  /*6dc0*/  STG.E.U16 [R2.64], R7 ;  /* 0x0000000702007986 */ /* 0x0001e4000c101504 */
.L_x_3556:
        /* <DEDUP_REMOVED lines=8> */
.L_x_3557:
[----:B------:R-:W-:Y:S05]  /*6e50*/  BSYNC B1 ;  /* 0x0000000000017941 */ /* 0x000fea0003800000 */
.L_x_3552:
[----:B------:R-:W-:-:S13]  /*6e60*/  ISETP.GE.AND P0, PT, R15, R14, PT ;  /* 0x0000000e0f00720c */ /* 0x000fda0003f06270 */
[----:B0-----:R-:W-:Y:S01]  /*6e70*/  @!P0 IMAD.IADD R2, R0, 0x1, R15 ;  /* 0x0000000100028824 */ /* 0x001fe200078e020f */
[----:B------:R-:W-:Y:S01]  /*6e80*/  @!P0 IADD3 R15, R15, 0x80, RZ ;  /* 0x000000800f0f8810 */ /* 0x000fe20007ffe0ff */
[----:B------:R-:W-:-:S04]  /*6e90*/  @!P0 IMAD.MOV.U32 R3, RZ, RZ, 0x2 ;  /* 0x00000002ff038424 */ /* 0x000fc800078e00ff */
[----:B------:R-:W-:-:S05]  /*6ea0*/  @!P0 IMAD.WIDE.U32 R2, R2, R3, c[0x0][0x168] ;  /* 0x00005a0002028625 */ /* 0x000fca00078e0003 */
[----:B------:R0:W-:Y:S02]  /*6eb0*/  @!P0 STG.E.U16 [R2.64], R9 ;  /* 0x0000000902008986 */ /* 0x0001e4000c101504 */
.L_x_3558:
[----:B------:R-:W-:Y:S05]  /*6ec0*/  BSYNC B0 ;  /* 0x0000000000007941 */ /* 0x000fea0003800000 */
.L_x_3551:
        /* <DEDUP_REMOVED lines=8> */
.L_x_3559:
        /* <DEDUP_REMOVED lines=11> */
.L_x_32561:


//--------------------- .text._ZN2at6native29vectorized_elementwise_kernelILi8ENS0_13AUnaryFunctorIN3c108BFloat16ES4_S4_ZZZNS0_15binary_internal21div_floor_kernel_cudaERNS_18TensorIteratorBaseEENKUlvE1_clEvENKUlvE2_clEvEUlS4_S4_E_EESt5arrayIPcLm2EEEEviT0_T1_ --------------------------
	.section	.text._ZN2at6native29vectorized_elementwise_kernelILi8ENS0_13AUnaryFunctorIN3c108BFloat16ES4_S4_ZZZNS0_15binary_internal21div_floor_kernel_cudaERNS_18TensorIteratorBaseEENKUlvE1_clEvENKUlvE2_clEvEUlS4_S4_E_EESt5arrayIPcLm2EEEEviT0_T1_,"ax",@progbits
	.sectioninfo	@"SHI_REGISTERS=4"
	.align	128
        .global         _ZN2at6native29vectorized_elementwise_kernelILi8ENS0_13AUnaryFunctorIN3c108BFloat16ES4_S4_ZZZNS0_15binary_internal21div_floor_kernel_cudaERNS_18TensorIteratorBaseEENKUlvE1_clEvENKUlvE2_clEvEUlS4_S4_E_EESt5arrayIPcLm2EEEEviT0_T1_
        .type           _ZN2at6native29vectorized_elementwise_kernelILi8ENS0_13AUnaryFunctorIN3c108BFloat16ES4_S4_ZZZNS0_15binary_internal21div_floor_kernel_cudaERNS_18TensorIteratorBaseEENKUlvE1_clEvENKUlvE2_clEvEUlS4_S4_E_EESt5arrayIPcLm2EEEEviT0_T1_,@function
        .size           _ZN2at6native29vectorized_elementwise_kernelILi8ENS0_13AUnaryFunctorIN3c108BFloat16ES4_S4_ZZZNS0_15binary_internal21div_floor_kernel_cudaERNS_18TensorIteratorBaseEENKUlvE1_clEvENKUlvE2_clEvEUlS4_S4_E_EESt5arrayIPcLm2EEEEviT0_T1_,(.L_x_32562 - _ZN2at6native29vectorized_elementwise_kernelILi8ENS0_13AUnaryFunctorIN3c108BFloat16ES4_S4_ZZZNS0_15binary_internal21div_floor_kernel_cudaERNS_18TensorIteratorBaseEENKUlvE1_clEvENKUlvE2_clEvEUlS4_S4_E_EESt5arrayIPcLm2EEEEviT0_T1_)
        .other          _ZN2at6native29vectorized_elementwise_kernelILi8ENS0_13AUnaryFunctorIN3c108BFloat16ES4_S4_ZZZNS0_15binary_internal21div_floor_kernel_cudaERNS_18TensorIteratorBaseEENKUlvE1_clEvENKUlvE2_clEvEUlS4_S4_E_EESt5arrayIPcLm2EEEEviT0_T1_,@"STO_CUDA_ENTRY STV_DEFAULT"
_ZN2at6native29vectorized_elementwise_kernelILi8ENS0_13AUnaryFunctorIN3c108BFloat16ES4_S4_ZZZNS0_15binary_internal21div_floor_kernel_cudaERNS_18TensorIteratorBaseEENKUlvE1_clEvENKUlvE2_clEvEUlS4_S4_E_EESt5arrayIPcLm2EEEEviT0_T1_:
.text._ZN2at6native29vectorized_elementwise_kernelILi8ENS0_13AUnaryFunctorIN3c108BFloat16ES4_S4_ZZZNS0_15binary_internal21div_floor_kernel_cudaERNS_18TensorIteratorBaseEENKUlvE1_clEvENKUlvE2_clEvEUlS4_S4_E_EESt5arrayIPcLm2EEEEviT0_T1_:
[----:B------:R-:W-:Y:S02]  /*0000*/  MOV R1, c[0x0][0x28] ;  /* 0x00000a0000017a02 */ /* 0x000fe40000000f00 */
[----:B------:R-:W-:Y:S05]  /*0010*/  EXIT ;  /* 0x000000000000794d */ /* 0x000fea0003800000 */
.L_x_3560:
        /* <DEDUP_REMOVED lines=14> */
.L_x_32562:


//--------------------- .text._ZN2at6native18elementwise_kernelILi128ELi4EZNS0_15gpu_kernel_implINS0_13BinaryFunctorIN3c104HalfES5_S5_ZZZNS0_15binary_internal21div_floor_kernel_cudaERNS_18TensorIteratorBaseEENKUlvE1_clEvENKUlvE1_clEvEUlS5_S5_E_EEEEvS8_RKT_EUliE_EEviT1_ --------------------------
	.section	.text._ZN2at6native18elementwise_kernelILi128ELi4EZNS0_15gpu_kernel_implINS0_13BinaryFunctorIN3c104HalfES5_S5_ZZZNS0_15binary_internal21div_floor_kernel_cudaERNS_18TensorIteratorBaseEENKUlvE1_clEvENKUlvE1_clEvEUlS5_S5_E_EEEEvS8_RKT_EUliE_EEviT1_,"ax",@progbits
	.sectioninfo	@"SHI_REGISTERS=26"
	.align	128
        .global         _ZN2at6native18elementwise_kernelILi128ELi4EZNS0_15gpu_kernel_implINS0_13BinaryFunctorIN3c104HalfES5_S5_ZZZNS0_15binary_internal21div_floor_kernel_cudaERNS_18TensorIteratorBaseEENKUlvE1_clEvENKUlvE1_clEvEUlS5_S5_E_EEEEvS8_RKT_EUliE_EEviT1_
        .type           _ZN2at6native18elementwise_kernelILi128ELi4EZNS0_15gpu_kernel_implINS0_13BinaryFunctorIN3c104HalfES5_S5_ZZZNS0_15binary_internal21div_floor_kernel_cudaERNS_18TensorIteratorBaseEENKUlvE1_clEvENKUlvE1_clEvEUlS5_S5_E_EEEEvS8_RKT_EUliE_EEviT1_,@function
        .size           _ZN2at6native18elementwise_kernelILi128ELi4EZNS0_15gpu_kernel_implINS0_13BinaryFunctorIN3c104HalfES5_S5_ZZZNS0_15binary_internal21div_floor_kernel_cudaERNS_18TensorIteratorBaseEENKUlvE1_clEvENKUlvE1_clEvEUlS5_S5_E_EEEEvS8_RKT_EUliE_EEviT1_,(.L_x_32563 - _ZN2at6native18elementwise_kernelILi128ELi4EZNS0_15gpu_kernel_implINS0_13BinaryFunctorIN3c104HalfES5_S5_ZZZNS0_15binary_internal21div_floor_kernel_cudaERNS_18TensorIteratorBaseEENKUlvE1_clEvENKUlvE1_clEvEUlS5_S5_E_EEEEvS8_RKT_EUliE_EEviT1_)
        .other          _ZN2at6native18elementwise_kernelILi128ELi4EZNS0_15gpu_kernel_implINS0_13BinaryFunctorIN3c104HalfES5_S5_ZZZNS0_15binary_internal21div_floor_kernel_cudaERNS_18TensorIteratorBaseEENKUlvE1_clEvENKUlvE1_clEvEUlS5_S5_E_EEEEvS8_RKT_EUliE_EEviT1_,@"STO_CUDA_ENTRY STV_DEFAULT"
_ZN2at6native18elementwise_kernelILi128ELi4EZNS0_15gpu_kernel_implINS0_13BinaryFunctorIN3c104HalfES5_S5_ZZZNS0_15binary_internal21div_floor_kernel_cudaERNS_18TensorIteratorBaseEENKUlvE1_clEvENKUlvE1_clEvEUlS5_S5_E_EEEEvS8_RKT_EUliE_EEviT1_:
.text._ZN2at6native18elementwise_kernelILi128ELi4EZNS0_15gpu_kernel_implINS0_13BinaryFunctorIN3c104HalfES5_S5_ZZZNS0_15binary_internal21div_floor_kernel_cudaERNS_18TensorIteratorBaseEENKUlvE1_clEvENKUlvE1_clEvEUlS5_S5_E_EEEEvS8_RKT_EUliE_EEviT1_:
        /* <DEDUP_REMOVED lines=262> */
.L_x_3563:
        /* <DEDUP_REMOVED lines=18> */
[----:B0-----:R-:W-:-:S04]  /*1180*/  F2FP.PACK_AB R0, RZ, R0 ;  /* 0x00000000ff00723e */ /* 0x001fc800000000ff */
[----:B------:R-:W-:Y:S01]  /*1190*/  PRMT R23, R0, 0x7610, R23 ;  /* 0x0000761000177816 */ /* 0x000fe20000000017 */
[----:B------:R-:W-:Y:S05]  /*11a0*/  BRA `(.L_x_3569) ;  /* 0x00000f2000007947 */ /* 0x000fea0003800000 */
.L_x_3567:
[----:B------:R-:W2:Y:S02]  /*11b0*/  LDG.E.U8 R2, [R2.64] ;  /* 0x0000002402027981 */ /* 0x000ea4000c1e1100 */
[----:B--2---:R-:W0:Y:S02]  /*11c0*/  I2F.U16 R0, R2 ;  /* 0x0000000200007306 */ /* 0x004e240000101000 */
[----:B0-----:R-:W-:-:S04]  /*11d0*/  F2FP.PACK_AB R0, RZ, R0 ;  /* 0x00000000ff00723e */ /* 0x001fc800000000ff */
[----:B------:R-:W-:Y:S01]  /*11e0*/  PRMT R23, R0, 0x7610, R23 ;  /* 0x0000761000177816 */ /* 0x000fe20000000017 */
[----:B------:R-:W-:Y:S05]  /*11f0*/  BRA `(.L_x_3569) ;  /* 0x00000ed000007947 */ /* 0x000fea0003800000 */
.L_x_3566:
        /* <DEDUP_REMOVED lines=8> */
[----:B0-----:R-:W-:-:S04]  /*1280*/  F2FP.PACK_AB R0, RZ, R0 ;  /* 0x00000000ff00723e */ /* 0x001fc800000000ff */
[----:B------:R-:W-:Y:S01]  /*1290*/  PRMT R23, R0, 0x7610, R23 ;  /* 0x0000761000177816 */ /* 0x000fe20000000017 */
[----:B------:R-:W-:Y:S05]  /*12a0*/  BRA `(.L_x_3569) ;  /* 0x00000e2000007947 */ /* 0x000fea0003800000 */
.L_x_3571:
[----:B------:R-:W2:Y:S02]  /*12b0*/  LDG.E R2, [R2.64] ;  /* 0x0000002402027981 */ /* 0x000ea4000c1e1900 */
[----:B--2---:R-:W0:Y:S02]  /*12c0*/  I2F R0, R2 ;  /* 0x0000000200007306 */ /* 0x004e240000201400 */
[----:B0-----:R-:W-:-:S04]  /*12d0*/  F2FP.PACK_AB R0, RZ, R0 ;  /* 0x00000000ff00723e */ /* 0x001fc800000000ff */
[----:B------:R-:W-:Y:S01]  /*12e0*/  PRMT R23, R0, 0x7610, R23 ;  /* 0x0000761000177816 */ /* 0x000fe20000000017 */
[----:B------:R-:W-:Y:S05]  /*12f0*/  BRA `(.L_x_3569) ;  /* 0x00000dd000007947 */ /* 0x000fea0003800000 */
.L_x_3570:
[----:B------:R-:W2:Y:S02]  /*1300*/  LDG.E.U16 R2, [R2.64] ;  /* 0x0000002402027981 */ /* 0x000ea4000c1e1500 */
[----:B--2---:R-:W0:Y:S02]  /*1310*/  I2F.S16 R0, R2 ;  /* 0x0000000200007306 */ /* 0x004e240000101400 */
[----:B0-----:R-:W-:-:S04]  /*1320*/  F2FP.PACK_AB R0, RZ, R0 ;  /* 0x00000000ff00723e */ /* 0x001fc800000000ff */
[----:B------:R-:W-:Y:S01]  /*1330*/  PRMT R23, R0, 0x7610, R23 ;  /* 0x0000761000177816 */ /* 0x000fe20000000017 */
[----:B------:R-:W-:Y:S05]  /*1340*/  BRA `(.L_x_3569) ;  /* 0x00000d8000007947 */ /* 0x000fea0003800000 */
.L_x_3565:
[----:B------:R-:W-:-:S13]  /*1350*/  ISETP.GT.AND P0, PT, R4, 0x6, PT ;  /* 0x000000060400780c */ /* 0x000fda0003f04270 */
[----:B------:R-:W-:Y:S05]  /*1360*/  @P0 BRA `(.L_x_3572) ;  /* 0x0000009000000947 */ /* 0x000fea0003800000 */
[----:B------:R-:W-:-:S13]  /*1370*/  ISETP.NE.AND P0, PT, R4, 0x5, PT ;  /* 0x000000050400780c */ /* 0x000fda0003f05270 */
[----:B------:R-:W-:Y:S05]  /*1380*/  @!P0 BRA `(.L_x_3573) ;  /* 0x0000005000008947 */ /* 0x000fea0003800000 */
[----:B------:R-:W-:-:S13]  /*1390*/  ISETP.NE.AND P0, PT, R4, 0x6, PT ;  /* 0x000000060400780c */ /* 0x000fda0003f05270 */
[----:B------:R-:W-:Y:S05]  /*13a0*/  @P0 BRA `(.L_x_3568) ;  /* 0x00000b4000000947 */ /* 0x000fea0003800000 */
[----:B------:R-:W2:Y:S02]  /*13b0*/  LDG.E R2, [R2.64] ;  /* 0x0000002402027981 */ /* 0x000ea4000c1e1900 */
[----:B--2---:R-:W-:Y:S01]  /*13c0*/  F2FP.PACK_AB R23, RZ, R2 ;  /* 0x00000002ff17723e */ /* 0x004fe200000000ff */
[----:B------:R-:W-:Y:S05]  /*13d0*/  BRA `(.L_x_3569) ;  /* 0x00000cf000007947 */ /* 0x000fea0003800000 */
.L_x_3573:
[----:B------:R0:W5:Y:S01]  /*13e0*/  LDG.E.U16 R23, [R2.64] ;  /* 0x0000002402177981 */ /* 0x000162000c1e1500 */
[----:B------:R-:W-:Y:S05]  /*13f0*/  BRA `(.L_x_3569) ;  /* 0x00000cd000007947 */ /* 0x000fea0003800000 */
.L_x_3572:
[----:B------:R-:W-:-:S13]  /*1400*/  ISETP.NE.AND P0, PT, R4, 0x7, PT ;  /* 0x000000070400780c */ /* 0x000fda0003f05270 */
[----:B------:R-:W-:Y:S05]  /*1410*/  @!P0 BRA `(.L_x_3574) ;  /* 0x0000009000008947 */ /* 0x000fea0003800000 */
[----:B------:R-:W-:-:S13]  /*1420*/  ISETP.NE.AND P0, PT, R4, 0x8, PT ;  /* 0x000000080400780c */ /* 0x000fda0003f05270 */
[----:B------:R-:W-:Y:S05]  /*1430*/  @!P0 BRA `(.L_x_3575) ;  /* 0x0000005000008947 */ /* 0x000fea0003800000 */
[----:B------:R-:W-:-:S13]  /*1440*/  ISETP.NE.AND P0, PT, R4, 0x9, PT ;  /* 0x000000090400780c */ /* 0x000fda0003f05270 */
[----:B------:R-:W-:Y:S05]  /*1450*/  @P0 BRA `(.L_x_3568) ;  /* 0x00000a9000000947 */ /* 0x000fea0003800000 */
[----:B------:R-:W2:Y:S02]  /*1460*/  LDG.E R2, [R2.64] ;  /* 0x0000002402027981 */ /* 0x000ea4000c1e1900 */
[----:B--2---:R-:W-:Y:S01]  /*1470*/  F2FP.PACK_AB R23, RZ, R2 ;  /* 0x00000002ff17723e */ /* 0x004fe200000000ff */
[----:B------:R-:W-:Y:S05]  /*1480*/  BRA `(.L_x_3569) ;  /* 0x00000c4000007947 */ /* 0x000fea0003800000 */
.L_x_3575:
[----:B------:R0:W5:Y:S01]  /*1490*/  LDG.E.U16 R23, [R2.64] ;  /* 0x0000002402177981 */ /* 0x000162000c1e1500 */
[----:B------:R-:W-:Y:S05]  /*14a0*/  BRA `(.L_x_3569) ;  /* 0x00000c2000007947 */ /* 0x000fea0003800000 */
.L_x_3574:
[----:B------:R-:W2:Y:S02]  /*14b0*/  LDG.E.64 R2, [R2.64] ;  /* 0x0000002402027981 */ /* 0x000ea4000c1e1b00 */
[----:B--2---:R-:W0:Y:S01]  /*14c0*/  F2F.F32.F64 R0, R2 ;  /* 0x0000000200007310 */ /* 0x004e220000301000 */
[----:B------:R-:W0:-:S14]  /*14d0*/  DSETP.GEU.AND P0, PT, |R2|, c[0x2][0x0], PT ;  /* 0x008000000200762a */ /* 0x000e1c0003f0e200 */
[----:B0-----:R-:W-:-:S05]  /*14e0*/  @!P0 FMUL R0, R0, 1.175494350822287508e-38 ;  /* 0x0080000000008820 */ /* 0x001fca0000400000 */
[----:B------:R-:W-:-:S04]  /*14f0*/  F2FP.PACK_AB R0, RZ, R0 ;  /* 0x00000000ff00723e */ /* 0x000fc800000000ff */
[----:B------:R-:W-:Y:S01]  /*1500*/  PRMT R23, R0, 0x7610, R23 ;  /* 0x0000761000177816 */ /* 0x000fe20000000017 */
[----:B------:R-:W-:Y:S05]  /*1510*/  BRA `(.L_x_3569) ;  /* 0x00000bb000007947 */ /* 0x000fea0003800000 */
.L_x_3564:
        /* <DEDUP_REMOVED lines=11> */
[----:B------:R-:W-:-:S04]  /*15d0*/  F2FP.PACK_AB R0, RZ, R0 ;  /* 0x00000000ff00723e */ /* 0x000fc800000000ff */
[----:B------:R-:W-:Y:S01]  /*15e0*/  PRMT R23, R0, 0x7610, R23 ;  /* 0x0000761000177816 */ /* 0x000fe20000000017 */
[----:B------:R-:W-:Y:S05]  /*15f0*/  BRA `(.L_x_3569) ;  /* 0x00000ad000007947 */ /* 0x000fea0003800000 */
.L_x_3578:
[----:B------:R-:W2:Y:S02]  /*1600*/  LDG.E.64 R2, [R2.64] ;  /* 0x0000002402027981 */ /* 0x000ea4000c1e1b00 */
[----:B--2---:R-:W0:Y:S01]  /*1610*/  F2F.F32.F64 R0, R2 ;  /* 0x0000000200007310 */ /* 0x004e220000301000 */
[----:B------:R-:W0:-:S14]  /*1620*/  DSETP.GEU.AND P0, PT, |R2|, c[0x2][0x0], PT ;  /* 0x008000000200762a */ /* 0x000e1c0003f0e200 */
[----:B0-----:R-:W-:-:S05]  /*1630*/  @!P0 FMUL R0, R0, 1.175494350822287508e-38 ;  /* 0x0080000000008820 */ /* 0x001fca0000400000 */
[----:B------:R-:W-:-:S04]  /*1640*/  F2FP.PACK_AB R0, RZ, R0 ;  /* 0x00000000ff00723e */ /* 0x000fc800000000ff */
[----:B------:R-:W-:Y:S01]  /*1650*/  PRMT R23, R0, 0x7610, R23 ;  /* 0x0000761000177816 */ /* 0x000fe20000000017 */
[----:B------:R-:W-:Y:S05]  /*1660*/  BRA `(.L_x_3569) ;  /* 0x00000a6000007947 */ /* 0x000fea0003800000 */
.L_x_3577:
        /* <DEDUP_REMOVED lines=25> */
[----:B------:R-:W-:-:S04]  /*1800*/  F2FP.PACK_AB R5, RZ, R5 ;  /* 0x00000005ff05723e */ /* 0x000fc800000000ff */
[----:B------:R-:W-:Y:S01]  /*1810*/  PRMT R23, R5, 0x7610, R23 ;  /* 0x0000761005177816 */ /* 0x000fe20000000017 */
[----:B------:R-:W-:Y:S05]  /*1820*/  BRA `(.L_x_3569) ;  /* 0x000008a000007947 */ /* 0x000fea0003800000 */
.L_x_3580:
        /* <DEDUP_REMOVED lines=12> */
[----:B------:R-:W-:-:S04]  /*18f0*/  F2FP.PACK_AB R4, RZ, R4 ;  /* 0x00000004ff04723e */ /* 0x000fc800000000ff */
[----:B------:R-:W-:Y:S01]  /*1900*/  PRMT R23, R4, 0x7610, R23 ;  /* 0x0000761004177816 */ /* 0x000fe20000000017 */
[----:B------:R-:W-:Y:S05]  /*1910*/  BRA `(.L_x_3569) ;  /* 0x000007b000007947 */ /* 0x000fea0003800000 */
.L_x_3579:
[----:B------:R-:W2:Y:S02]  /*1920*/  LDG.E.U16 R0, [R2.64] ;  /* 0x0000002402007981 */ /* 0x000ea4000c1e1500 */
[----:B--2---:R-:W-:-:S04]  /*1930*/  PRMT R0, RZ, 0x5410, R0 ;  /* 0x00005410ff007816 */ /* 0x004fc80000000000 */
[----:B------:R-:W-:-:S04]  /*1940*/  F2FP.PACK_AB R0, RZ, R0 ;  /* 0x00000000ff00723e */ /* 0x000fc800000000ff */
[----:B------:R-:W-:Y:S01]  /*1950*/  PRMT R23, R0, 0x7610, R23 ;  /* 0x0000761000177816 */ /* 0x000fe20000000017 */
[----:B------:R-:W-:Y:S05]  /*1960*/  BRA `(.L_x_3569) ;  /* 0x0000076000007947 */ /* 0x000fea0003800000 */
.L_x_3576:
        /* <DEDUP_REMOVED lines=10> */
[----:B0-----:R-:W-:Y:S01]  /*1a10*/  F2FP.PACK_AB R23, RZ, R0 ;  /* 0x00000000ff17723e */ /* 0x001fe200000000ff */
[----:B------:R-:W-:Y:S05]  /*1a20*/  BRA `(.L_x_3569) ;  /* 0x000006a000007947 */ /* 0x000fea0003800000 */
.L_x_3583:
        /* <DEDUP_REMOVED lines=21> */
.L_x_3587:
[----:B------:R-:W-:Y:S05]  /*1b80*/  BSYNC B1 ;  /* 0x0000000000017941 */ /* 0x000fea0003800000 */
.L_x_3586:
[----:B------:R-:W-:Y:S01]  /*1b90*/  LEA R3, R0, 0x3b800000, 0x17 ;  /* 0x3b80000000037811 */ /* 0x000fe200078eb8ff */
[----:B------:R-:W-:-:S05]  /*1ba0*/  IMAD.SHL.U32 R0, R2, 0x100000, RZ ;  /* 0x0010000002007824 */ /* 0x000fca00078e00ff */
[----:B------:R-:W-:Y:S02]  /*1bb0*/  LOP3.LUT R0, R3, R0, R4, 0xfe, !PT ;  /* 0x0000000003007212 */ /* 0x000fe400078efe04 */
.L_x_3585:
[----:B------:R-:W-:Y:S05]  /*1bc0*/  BSYNC B0 ;  /* 0x0000000000007941 */ /* 0x000fea0003800000 */
.L_x_3584:
[----:B------:R-:W-:-:S04]  /*1bd0*/  F2FP.PACK_AB R0, RZ, R0 ;  /* 0x00000000ff00723e */ /* 0x000fc800000000ff */
[----:B------:R-:W-:Y:S01]  /*1be0*/  PRMT R23, R0, 0x7610, R23 ;  /* 0x0000761000177816 */ /* 0x000fe20000000017 */
[----:B------:R-:W-:Y:S05]  /*1bf0*/  BRA `(.L_x_3569) ;  /* 0x000004d000007947 */ /* 0x000fea0003800000 */
.L_x_3582:
        /* <DEDUP_REMOVED lines=21> */
.L_x_3591:
[----:B------:R-:W-:Y:S05]  /*1d50*/  BSYNC B1 ;  /* 0x0000000000017941 */ /* 0x000fea0003800000 */
.L_x_3590:
[----:B------:R-:W-:Y:S01]  /*1d60*/  LEA R3, R0, 0x37800000, 0x17 ;  /* 0x3780000000037811 */ /* 0x000fe200078eb8ff */
[----:B------:R-:W-:-:S05]  /*1d70*/  IMAD.SHL.U32 R0, R2, 0x200000, RZ ;  /* 0x0020000002007824 */ /* 0x000fca00078e00ff */
[----:B------:R-:W-:Y:S02]  /*1d80*/  LOP3.LUT R0, R3, R0, R4, 0xfe, !PT ;  /* 0x0000000003007212 */ /* 0x000fe400078efe04 */
.L_x_3589:
[----:B------:R-:W-:Y:S05]  /*1d90*/  BSYNC B0 ;  /* 0x0000000000007941 */ /* 0x000fea0003800000 */
.L_x_3588:
[----:B------:R-:W-:-:S04]  /*1da0*/  F2FP.PACK_AB R0, RZ, R0 ;  /* 0x00000000ff00723e */ /* 0x000fc800000000ff */
[----:B------:R-:W-:Y:S01]  /*1db0*/  PRMT R23, R0, 0x7610, R23 ;  /* 0x0000761000177816 */ /* 0x000fe20000000017 */
[----:B------:R-:W-:Y:S05]  /*1dc0*/  BRA `(.L_x_3569) ;  /* 0x0000030000007947 */ /* 0x000fea0003800000 */
.L_x_3581:
        /* <DEDUP_REMOVED lines=14> */
.L_x_3595:
[----:B------:R-:W-:Y:S05]  /*1eb0*/  BSYNC B0 ;  /* 0x0000000000007941 */ /* 0x000fea0003800000 */
.L_x_3594:
[----:B------:R-:W-:-:S04]  /*1ec0*/  F2FP.PACK_AB R0, RZ, R0 ;  /* 0x00000000ff00723e */ /* 0x000fc800000000ff */
[----:B------:R-:W-:Y:S01]  /*1ed0*/  PRMT R23, R0, 0x7610, R23 ;  /* 0x0000761000177816 */ /* 0x000fe20000000017 */
[----:B------:R-:W-:Y:S05]  /*1ee0*/  BRA `(.L_x_3569) ;  /* 0x000001e000007947 */ /* 0x000fea0003800000 */
.L_x_3568:
        /* <DEDUP_REMOVED lines=21> */
.L_x_3593:
[----:B------:R-:W2:Y:S02]  /*2040*/  LDG.E.64 R2, [R2.64] ;  /* 0x0000002402027981 */ /* 0x000ea4000c1e1b00 */
[----:B--2---:R-:W0:Y:S02]  /*2050*/  I2F.U64 R0, R2 ;  /* 0x0000000200007312 */ /* 0x004e240000301000 */
[----:B0-----:R-:W-:-:S04]  /*2060*/  F2FP.PACK_AB R0, RZ, R0 ;  /* 0x00000000ff00723e */ /* 0x001fc800000000ff */
[----:B------:R-:W-:Y:S01]  /*2070*/  PRMT R23, R0, 0x7610, R23 ;  /* 0x0000761000177816 */ /* 0x000fe20000000017 */
[----:B------:R-:W-:Y:S05]  /*2080*/  BRA `(.L_x_3569) ;  /* 0x0000004000007947 */ /* 0x000fea0003800000 */
.L_x_3592:
[----:B------:R-:W2:Y:S02]  /*2090*/  LDG.E R2, [R2.64] ;  /* 0x0000002402027981 */ /* 0x000ea4000c1e1900 */
[----:B--2---:R-:W0:Y:S02]  /*20a0*/  I2F.U32 R0, R2 ;  /* 0x0000000200007306 */ /* 0x004e240000201000 */
[----:B0-----:R-:W-:-:S04]  /*20b0*/  F2FP.PACK_AB R0, RZ, R0 ;  /* 0x00000000ff00723e */ /* 0x001fc800000000ff */
[----:B------:R-:W-:Y:S02]  /*20c0*/  PRMT R23, R0, 0x7610, R23 ;  /* 0x0000761000177816 */ /* 0x000fe40000000017 */
.L_x_3569:
        /* <DEDUP_REMOVED lines=16> */
[----:B0-----:R-:W-:Y:S01]  /*21d0*/  F2FP.PACK_AB R0, RZ, R0 ;  /* 0x00000000ff00723e */ /* 0x001fe200000000ff */
[----:B------:R-:W-:Y:S05]  /*21e0*/  BRA `(.L_x_3601) ;  /* 0x00000e5000007947 */ /* 0x000fea0003800000 */
.L_x_3599:
[----:B------:R-:W2:Y:S02]  /*21f0*/  LDG.E.U8 R2, [R2.64] ;  /* 0x0000002402027981 */ /* 0x000ea4000c1e1100 */
[----:B--2---:R-:W0:Y:S02]  /*2200*/  I2F.U16 R0, R2 ;  /* 0x0000000200007306 */ /* 0x004e240000101000 */
[----:B0-----:R-:W-:Y:S01]  /*2210*/  F2FP.PACK_AB R0, RZ, R0 ;  /* 0x00000000ff00723e */ /* 0x001fe200000000ff */
[----:B------:R-:W-:Y:S05]  /*2220*/  BRA `(.L_x_3601) ;  /* 0x00000e1000007947 */ /* 0x000fea0003800000 */
.L_x_3598:
        /* <DEDUP_REMOVED lines=8> */
[----:B0-----:R-:W-:Y:S01]  /*22b0*/  F2FP.PACK_AB R0, RZ, R0 ;  /* 0x00000000ff00723e */ /* 0x001fe200000000ff */
[----:B------:R-:W-:Y:S05]  /*22c0*/  BRA `(.L_x_3601) ;  /* 0x00000d7000007947 */ /* 0x000fea0003800000 */
.L_x_3603:
[----:B------:R-:W2:Y:S02]  /*22d0*/  LDG.E R2, [R2.64] ;  /* 0x0000002402027981 */ /* 0x000ea4000c1e1900 */
[----:B--2---:R-:W0:Y:S02]  /*22e0*/  I2F R0, R2 ;  /* 0x0000000200007306 */ /* 0x004e240000201400 */
[----:B0-----:R-:W-:Y:S01]  /*22f0*/  F2FP.PACK_AB R0, RZ, R0 ;  /* 0x00000000ff00723e */ /* 0x001fe200000000ff */
[----:B------:R-:W-:Y:S05]  /*2300*/  BRA `(.L_x_3601) ;  /* 0x00000d3000007947 */ /* 0x000fea0003800000 */
.L_x_3602:
[----:B------:R-:W2:Y:S02]  /*2310*/  LDG.E.U16 R2, [R2.64] ;  /* 0x0000002402027981 */ /* 0x000ea4000c1e1500 */
[----:B--2---:R-:W0:Y:S02]  /*2320*/  I2F.S16 R0, R2 ;  /* 0x0000000200007306 */ /* 0x004e240000101400 */
[----:B0-----:R-:W-:Y:S01]  /*2330*/  F2FP.PACK_AB R0, RZ, R0 ;  /* 0x00000000ff00723e */ /* 0x001fe200000000ff */
[----:B------:R-:W-:Y:S05]  /*2340*/  BRA `(.L_x_3601) ;  /* 0x00000cf000007947 */ /* 0x000fea0003800000 */
.L_x_3597:
        /* <DEDUP_REMOVED lines=9> */
.L_x_3605:
[----:B------:R0:W5:Y:S01]  /*23e0*/  LDG.E.U16 R0, [R2.64] ;  /* 0x0000002402007981 */ /* 0x000162000c1e1500 */
[----:B------:R-:W-:Y:S05]  /*23f0*/  BRA `(.L_x_3601) ;  /* 0x00000c4000007947 */ /* 0x000fea0003800000 */
.L_x_3604:
        /* <DEDUP_REMOVED lines=9> */
.L_x_3607:
[----:B------:R0:W5:Y:S01]  /*2490*/  LDG.E.U16 R0, [R2.64] ;  /* 0x0000002402007981 */ /* 0x000162000c1e1500 */
[----:B------:R-:W-:Y:S05]  /*24a0*/  BRA `(.L_x_3601) ;  /* 0x00000b9000007947 */ /* 0x000fea0003800000 */
.L_x_3606:
[----:B------:R-:W2:Y:S02]  /*24b0*/  LDG.E.64 R2, [R2.64] ;  /* 0x0000002402027981 */ /* 0x000ea4000c1e1b00 */
[----:B--2---:R-:W0:Y:S01]  /*24c0*/  F2F.F32.F64 R0, R2 ;  /* 0x0000000200007310 */ /* 0x004e220000301000 */
[----:B------:R-:W0:-:S14]  /*24d0*/  DSETP.GEU.AND P0, PT, |R2|, c[0x2][0x0], PT ;  /* 0x008000000200762a */ /* 0x000e1c0003f0e200 */
[----:B0-----:R-:W-:-:S05]  /*24e0*/  @!P0 FMUL R0, R0, 1.175494350822287508e-38 ;  /* 0x0080000000008820 */ /* 0x001fca0000400000 */
[----:B------:R-:W-:Y:S01]  /*24f0*/  F2FP.PACK_AB R0, RZ, R0 ;  /* 0x00000000ff00723e */ /* 0x000fe200000000ff */
[----:B------:R-:W-:Y:S05]  /*2500*/  BRA `(.L_x_3601) ;  /* 0x00000b3000007947 */ /* 0x000fea0003800000 */
.L_x_3596:
        /* <DEDUP_REMOVED lines=11> */
[----:B------:R-:W-:Y:S01]  /*25c0*/  F2FP.PACK_AB R0, RZ, R0 ;  /* 0x00000000ff00723e */ /* 0x000fe200000000ff */
[----:B------:R-:W-:Y:S05]  /*25d0*/  BRA `(.L_x_3601) ;  /* 0x00000a6000007947 */ /* 0x000fea0003800000 */
.L_x_3610:
[----:B------:R-:W2:Y:S02]  /*25e0*/  LDG.E.64 R2, [R2.64] ;  /* 0x0000002402027981 */ /* 0x000ea4000c1e1b00 */
[----:B--2---:R-:W0:Y:S01]  /*25f0*/  F2F.F32.F64 R0, R2 ;  /* 0x0000000200007310 */ /* 0x004e220000301000 */
[----:B------:R-:W0:-:S14]  /*2600*/  DSETP.GEU.AND P0, PT, |R2|, c[0x2][0x0], PT ;  /* 0x008000000200762a */ /* 0x000e1c0003f0e200 */
[----:B0-----:R-:W-:-:S05]  /*2610*/  @!P0 FMUL R0, R0, 1.175494350822287508e-38 ;  /* 0x0080000000008820 */ /* 0x001fca0000400000 */
[----:B------:R-:W-:Y:S01]  /*2620*/  F2FP.PACK_AB R0, RZ, R0 ;  /* 0x00000000ff00723e */ /* 0x000fe200000000ff */
[----:B------:R-:W-:Y:S05]  /*2630*/  BRA `(.L_x_3601) ;  /* 0x00000a0000007947 */ /* 0x000fea0003800000 */
.L_x_3609:
        /* <DEDUP_REMOVED lines=28> */
.L_x_3612:
        /* <DEDUP_REMOVED lines=15> */
.L_x_3611:
[----:B------:R-:W2:Y:S02]  /*28f0*/  LDG.E.U16 R0, [R2.64] ;  /* 0x0000002402007981 */ /* 0x000ea4000c1e1500 */
[----:B--2---:R-:W-:-:S04]  /*2900*/  PRMT R0, RZ, 0x5410, R0 ;  /* 0x00005410ff007816 */ /* 0x004fc80000000000 */
[----:B------:R-:W-:Y:S01]  /*2910*/  F2FP.PACK_AB R0, RZ, R0 ;  /* 0x00000000ff00723e */ /* 0x000fe200000000ff */
[----:B------:R-:W-:Y:S05]  /*2920*/  BRA `(.L_x_3601) ;  /* 0x0000071000007947 */ /* 0x000fea0003800000 */
.L_x_3608:
        /* <DEDUP_REMOVED lines=12> */
.L_x_3615:
        /* <DEDUP_REMOVED lines=21> */
.L_x_3619:
[----:B------:R-:W-:Y:S05]  /*2b40*/  BSYNC B1 ;  /* 0x0000000000017941 */ /* 0x000fea0003800000 */
.L_x_3618:
[----:B------:R-:W-:Y:S01]  /*2b50*/  LEA R3, R0, 0x3b800000, 0x17 ;  /* 0x3b80000000037811 */ /* 0x000fe200078eb8ff */
[----:B------:R-:W-:-:S05]  /*2b60*/  IMAD.SHL.U32 R0, R2, 0x100000, RZ ;  /* 0x0010000002007824 */ /* 0x000fca00078e00ff */
[----:B------:R-:W-:Y:S02]  /*2b70*/  LOP3.LUT R0, R3, R0, R4, 0xfe, !PT ;  /* 0x0000000003007212 */ /* 0x000fe400078efe04 */
.L_x_3617:
[----:B------:R-:W-:Y:S05]  /*2b80*/  BSYNC B0 ;  /* 0x0000000000007941 */ /* 0x000fea0003800000 */
.L_x_3616:
[----:B------:R-:W-:Y:S01]  /*2b90*/  F2FP.PACK_AB R0, RZ, R0 ;  /* 0x00000000ff00723e */ /* 0x000fe200000000ff */
[----:B------:R-:W-:Y:S05]  /*2ba0*/  BRA `(.L_x_3601) ;  /* 0x0000049000007947 */ /* 0x000fea0003800000 */
.L_x_3614:
        /* <DEDUP_REMOVED lines=21> */
.L_x_3623:
[----:B------:R-:W-:Y:S05]  /*2d00*/  BSYNC B1 ;  /* 0x0000000000017941 */ /* 0x000fea0003800000 */
.L_x_3622:
[----:B------:R-:W-:Y:S01]  /*2d10*/  LEA R3, R0, 0x37800000, 0x17 ;  /* 0x3780000000037811 */ /* 0x000fe200078eb8ff */
[----:B------:R-:W-:-:S05]  /*2d20*/  IMAD.SHL.U32 R0, R2, 0x200000, RZ ;  /* 0x0020000002007824 */ /* 0x000fca00078e00ff */
[----:B------:R-:W-:Y:S02]  /*2d30*/  LOP3.LUT R0, R3, R0, R4, 0xfe, !PT ;  /* 0x0000000003007212 */ /* 0x000fe400078efe04 */
.L_x_3621:
[----:B------:R-:W-:Y:S05]  /*2d40*/  BSYNC B0 ;  /* 0x0000000000007941 */ /* 0x000fea0003800000 */
.L_x_3620:
[----:B------:R-:W-:Y:S01]  /*2d50*/  F2FP.PACK_AB R0, RZ, R0 ;  /* 0x00000000ff00723e */ /* 0x000fe200000000ff */
[----:B------:R-:W-:Y:S05]  /*2d60*/  BRA `(.L_x_3601) ;  /* 0x000002d000007947 */ /* 0x000fea0003800000 */
.L_x_3613:
        /* <DEDUP_REMOVED lines=14> */
.L_x_3627:
[----:B------:R-:W-:Y:S05]  /*2e50*/  BSYNC B0 ;  /* 0x0000000000007941 */ /* 0x000fea0003800000 */
.L_x_3626:
[----:B------:R-:W-:Y:S01]  /*2e60*/  F2FP.PACK_AB R0, RZ, R0 ;  /* 0x00000000ff00723e */ /* 0x000fe200000000ff */
[----:B------:R-:W-:Y:S05]  /*2e70*/  BRA `(.L_x_3601) ;  /* 0x000001c000007947 */ /* 0x000fea0003800000 */
.L_x_3600:
        /* <DEDUP_REMOVED lines=21> */
.L_x_3625:
[----:B------:R-:W2:Y:S02]  /*2fd0*/  LDG.E.64 R2, [R2.64] ;  /* 0x0000002402027981 */ /* 0x000ea4000c1e1b00 */
[----:B--2---:R-:W0:Y:S02]  /*2fe0*/  I2F.U64 R0, R2 ;  /* 0x0000000200007312 */ /* 0x004e240000301000 */
[----:B0-----:R-:W-:Y:S01]  /*2ff0*/  F2FP.PACK_AB R0, RZ, R0 ;  /* 0x00000000ff00723e */ /* 0x001fe200000000ff */
[----:B------:R-:W-:Y:S05]  /*3000*/  BRA `(.L_x_3601) ;  /* 0x0000003000007947 */ /* 0x000fea0003800000 */
.L_x_3624:
[----:B------:R-:W2:Y:S02]  /*3010*/  LDG.E R2, [R2.64] ;  /* 0x0000002402027981 */ /* 0x000ea4000c1e1900 */
[----:B--2---:R-:W0:Y:S02]  /*3020*/  I2F.U32 R0, R2 ;  /* 0x0000000200007306 */ /* 0x004e240000201000 */
[----:B0-----:R-:W-:-:S06]  /*3030*/  F2FP.PACK_AB R0, RZ, R0 ;  /* 0x00000000ff00723e */ /* 0x001fcc00000000ff */
.L_x_3601:
[----:B0----5:R-:W-:Y:S01]  /*3040*/  HADD2.F32 R3, -RZ, R0.H0_H0 ;  /* 0x20000000ff037230 */ /* 0x021fe20000004100 */
[----:B------:R-:W-:Y:S01]  /*3050*/  BSSY B1, `(.L_x_3628) ;  /* 0x0000064000017945 */ /* 0x000fe20003800000 */
[----:B------:R-:W-:-:S03]  /*3060*/  HADD2.F32 R2, -RZ, R23.H0_H0 ;  /* 0x20000017ff027230 */ /* 0x000fc60000004100 */
[----:B------:R-:W-:-:S13]  /*3070*/  FSETP.NEU.FTZ.AND P0, PT, R3, RZ, PT ;  /* 0x000000ff0300720b */ /* 0x000fda0003f1d000 */
[----:B------:R-:W0:Y:S02]  /*3080*/  @!P0 MUFU.RCP R5, R3 ;  /* 0x0000000300058308 */ /* 0x000e240000001000 */
[----:B0-----:R-:W-:-:S05]  /*3090*/  @!P0 FMUL.FTZ R4, R2, R5 ;  /* 0x0000000502048220 */ /* 0x001fca0000410000 */
[----:B------:R-:W-:Y:S01]  /*30a0*/  @!P0 F2FP.PACK_AB R4, RZ, R4 ;  /* 0x00000004ff04823e */ /* 0x000fe200000000ff */
        /* <DEDUP_REMOVED lines=28> */
.L_x_3635:
[----:B------:R-:W-:Y:S01]  /*3270*/  FSETP.GEU.FTZ.AND P0, PT, R8, -R7, PT ;  /* 0x800000070800720b */ /* 0x000fe20003f1e000 */
[----:B------:R-:W-:-:S12]  /*3280*/  FADD.FTZ R4, R4, -1 ;  /* 0xbf80000004047421 */ /* 0x000fd80000010000 */
[----:B------:R-:W-:Y:S02]  /*3290*/  @!P0 FADD.FTZ R4, R4, -1 ;  /* 0xbf80000004048421 */ /* 0x000fe40000010000 */
.L_x_3634:
[----:B------:R-:W-:Y:S05]  /*32a0*/  BSYNC B2 ;  /* 0x0000000000027941 */ /* 0x000fea0003800000 */
.L_x_3633:
[----:B------:R-:W-:Y:S01]  /*32b0*/  FFMA.FTZ R5, -R7, R4, R5 ;  /* 0x0000000407057223 */ /* 0x000fe20000010105 */
[----:B------:R-:W-:Y:S05]  /*32c0*/  BRA `(.L_x_3631) ;  /* 0x000001f000007947 */ /* 0x000fea0003800000 */
.L_x_3632:
        /* <DEDUP_REMOVED lines=15> */
.L_x_3638:
        /* <DEDUP_REMOVED lines=13> */
.L_x_3637:
[----:B------:R-:W-:Y:S05]  /*3490*/  BSYNC B2 ;  /* 0x0000000000027941 */ /* 0x000fea0003800000 */
.L_x_3636:
[----:B------:R-:W-:-:S04]  /*34a0*/  FMUL.FTZ R3, R3, 1.1920928955078125e-07 ;  /* 0x3400000003037820 */ /* 0x000fc80000410000 */
[----:B------:R-:W-:Y:S02]  /*34b0*/  FMUL.FTZ R5, R8, R3 ;  /* 0x0000000308057220 */ /* 0x000fe40000410000 */
.L_x_3631:
[----:B------:R-:W-:Y:S05]  /*34c0*/  BSYNC B0 ;  /* 0x0000000000007941 */ /* 0x000fea0003800000 */
.L_x_3630:
[C---:B------:R-:W-:Y:S01]  /*34d0*/  FSETP.GTU.FTZ.AND P0, PT, |R5|.reuse, +INF , PT ;  /* 0x7f8000000500780b */ /* 0x040fe20003f1c200 */
[----:B------:R-:W-:Y:S01]  /*34e0*/  HADD2.F32 R4, -RZ, R0.H0_H0 ;  /* 0x20000000ff047230 */ /* 0x000fe20000004100 */
[C---:B------:R-:W-:Y:S01]  /*34f0*/  LOP3.LUT R2, R5.reuse, 0x80000000, R2, 0xb8, !PT ;  /* 0x8000000005027812 */ /* 0x040fe200078eb802 */
[----:B------:R-:W-:Y:S02]  /*3500*/  HADD2.F32 R0, -RZ, R23.H0_H0 ;  /* 0x20000017ff007230 */ /* 0x000fe40000004100 */
[----:B------:R-:W1:Y:S01]  /*3510*/  MUFU.RCP R3, R4 ;  /* 0x0000000400037308 */ /* 0x000e620000001000 */
[----:B------:R-:W-:Y:S02]  /*3520*/  FSEL R2, R5, R2, P0 ;  /* 0x0000000205027208 */ /* 0x000fe40000000000 */
[----:B------:R-:W-:Y:S02]  /*3530*/  FSETP.GEU.FTZ.AND P1, PT, R4, RZ, PT ;  /* 0x000000ff0400720b */ /* 0x000fe40003f3e000 */
        /* <DEDUP_REMOVED lines=8> */
[----:B------:R-:W-:-:S05]  /*35c0*/  @!P0 F2FP.PACK_AB R0, RZ, R0 ;  /* 0x00000000ff00823e */ /* 0x000fca00000000ff */
[----:B------:R-:W-:-:S05]  /*35d0*/  @!P0 HADD2.F32 R0, -RZ, R0.H0_H0 ;  /* 0x20000000ff008230 */ /* 0x000fca0000004100 */
[----:B------:R-:W-:-:S04]  /*35e0*/  @!P0 LOP3.LUT R0, RZ, 0x80000000, R0, 0xb8, !PT ;  /* 0x80000000ff008812 */ /* 0x000fc800078eb800 */
[----:B------:R-:W-:Y:S01]  /*35f0*/  @!P0 F2FP.PACK_AB R4, RZ, R0 ;  /* 0x00000000ff04823e */ /* 0x000fe200000000ff */
[----:B------:R-:W-:Y:S05]  /*3600*/  @!P0 BRA `(.L_x_3629) ;  /* 0x0000008000008947 */ /* 0x000fea0003800000 */
[----:B------:R-:W1:Y:S02]  /*3610*/  FRND.FTZ.FLOOR R0, R2 ;  /* 0x0000000200007307 */ /* 0x000e640000215000 */
[----:B-1----:R-:W-:-:S05]  /*3620*/  F2FP.PACK_AB R4, RZ, R0 ;  /* 0x00000000ff04723e */ /* 0x002fca00000000ff */
[----:B------:R-:W-:-:S05]  /*3630*/  HADD2.F32 R3, -RZ, R4.H0_H0 ;  /* 0x20000004ff037230 */ /* 0x000fca0000004100 */
[----:B------:R-:W-:-:S05]  /*3640*/  FADD.FTZ R3, -R3, R2 ;  /* 0x0000000203037221 */ /* 0x000fca0000010100 */
[----:B------:R-:W-:-:S13]  /*3650*/  FSETP.GT.FTZ.AND P0, PT, R3, 0.5, PT ;  /* 0x3f0000000300780b */ /* 0x000fda0003f14000 */
[----:B------:R-:W-:-:S05]  /*3660*/  @P0 HADD2.F32 R0, -RZ, R4.H0_H0 ;  /* 0x20000004ff000230 */ /* 0x000fca0000004100 */
[----:B------:R-:W-:-:S05]  /*3670*/  @P0 FADD.FTZ R0, R0, 1 ;  /* 0x3f80000000000421 */ /* 0x000fca0000010000 */
[----:B------:R-:W-:Y:S02]  /*3680*/  @P0 F2FP.PACK_AB R4, RZ, R0 ;  /* 0x00000000ff04023e */ /* 0x000fe400000000ff */
.L_x_3629:
[----:B------:R-:W-:Y:S05]  /*3690*/  BSYNC B1 ;  /* 0x0000000000017941 */ /* 0x000fea0003800000 */
.L_x_3628:
        /* <DEDUP_REMOVED lines=12> */
[----:B------:R-:W-:-:S04]  /*3760*/  HADD2.F32 R4, -RZ, R4.H0_H0 ;  /* 0x20000004ff047230 */ /* 0x000fc80000004100 */
[----:B------:R-:W1:Y:S02]  /*3770*/  F2I.FTZ.TRUNC.NTZ R3, R4 ;  /* 0x0000000400037305 */ /* 0x000e64000021f100 */
[----:B-1----:R1:W-:Y:S01]  /*3780*/  STG.E.U8 [R16.64], R3 ;  /* 0x0000000310007986 */ /* 0x0023e2000c101124 */
[----:B------:R-:W-:Y:S05]  /*3790*/  BRA `(.L_x_3644) ;  /* 0x00000e8000007947 */ /* 0x000fea0003800000 */
.L_x_3642:
[----:B------:R-:W-:-:S06]  /*37a0*/  HADD2.F32 R3, -RZ, R4.H0_H0 ;  /* 0x20000004ff037230 */ /* 0x000fcc0000004100 */
[----:B------:R-:W1:Y:S02]  /*37b0*/  F2I.S64.TRUNC R2, R3 ;  /* 0x0000000300027311 */ /* 0x000e64000020d900 */
[----:B-1----:R1:W-:Y:S01]  /*37c0*/  STG.E.U8 [R16.64], R2 ;  /* 0x0000000210007986 */ /* 0x0023e2000c101124 */
[----:B------:R-:W-:Y:S05]  /*37d0*/  BRA `(.L_x_3644) ;  /* 0x00000e4000007947 */ /* 0x000fea0003800000 */
.L_x_3641:
[----:B------:R-:W-:-:S13]  /*37e0*/  ISETP.NE.AND P0, PT, R0, 0x2, PT ;  /* 0x000000020000780c */ /* 0x000fda0003f05270 */
[----:B------:R-:W-:Y:S05]  /*37f0*/  @!P0 BRA `(.L_x_3645) ;  /* 0x000000c000008947 */ /* 0x000fea0003800000 */
[----:B------:R-:W-:-:S13]  /*3800*/  ISETP.NE.AND P0, PT, R0, 0x3, PT ;  /* 0x000000030000780c */ /* 0x000fda0003f05270 */
[----:B------:R-:W-:Y:S05]  /*3810*/  @!P0 BRA `(.L_x_3646) ;  /* 0x0000006000008947 */ /* 0x000fea0003800000 */
[----:B------:R-:W-:-:S13]  /*3820*/  ISETP.NE.AND P0, PT, R0, 0x4, PT ;  /* 0x000000040000780c */ /* 0x000fda0003f05270 */
[----:B------:R-:W-:Y:S05]  /*3830*/  @P0 BRA `(.L_x_3643) ;  /* 0x00000c3000000947 */ /* 0x000fea0003800000 */
[----:B------:R-:W-:-:S06]  /*3840*/  HADD2.F32 R2, -RZ, R4.H0_H0 ;  /* 0x20000004ff027230 */ /* 0x000fcc0000004100 */
[----:B------:R-:W1:Y:S02]  /*3850*/  F2I.S64.TRUNC R2, R2 ;  /* 0x0000000200027311 */ /* 0x000e64000020d900 */
[----:B-1----:R1:W-:Y:S01]  /*3860*/  STG.E.64 [R16.64], R2 ;  /* 0x0000000210007986 */ /* 0x0023e2000c101b24 */
[----:B------:R-:W-:Y:S05]  /*3870*/  BRA `(.L_x_3644) ;  /* 0x00000da000007947 */ /* 0x000fea0003800000 */
.L_x_3646:
[----:B------:R-:W-:-:S04]  /*3880*/  HADD2.F32 R4, -RZ, R4.H0_H0 ;  /* 0x20000004ff047230 */ /* 0x000fc80000004100 */
[----:B------:R-:W1:Y:S02]  /*3890*/  F2I.FTZ.TRUNC.NTZ R3, R4 ;  /* 0x0000000400037305 */ /* 0x000e64000021f100 */
[----:B-1----:R1:W-:Y:S01]  /*38a0*/  STG.E [R16.64], R3 ;  /* 0x0000000310007986 */ /* 0x0023e2000c101924 */
[----:B------:R-:W-:Y:S05]  /*38b0*/  BRA `(.L_x_3644) ;  /* 0x00000d6000007947 */ /* 0x000fea0003800000 */
.L_x_3645:
[----:B------:R-:W-:-:S04]  /*38c0*/  HADD2.F32 R4, -RZ, R4.H0_H0 ;  /* 0x20000004ff047230 */ /* 0x000fc80000004100 */
[----:B------:R-:W1:Y:S02]  /*38d0*/  F2I.FTZ.TRUNC.NTZ R3, R4 ;  /* 0x0000000400037305 */ /* 0x000e64000021f100 */
[----:B-1----:R1:W-:Y:S01]  /*38e0*/  STG.E.U16 [R16.64], R3 ;  /* 0x0000000310007986 */ /* 0x0023e2000c101524 */
[----:B------:R-:W-:Y:S05]  /*38f0*/  BRA `(.L_x_3644) ;  /* 0x00000d2000007947 */ /* 0x000fea0003800000 */
.L_x_3640:
[----:B------:R-:W-:-:S13]  /*3900*/  ISETP.GT.AND P0, PT, R0, 0x6, PT ;  /* 0x000000060000780c */ /* 0x000fda0003f04270 */
[----:B------:R-:W-:Y:S05]  /*3910*/  @P0 BRA `(.L_x_3647) ;  /* 0x0000009000000947 */ /* 0x000fea0003800000 */
[----:B------:R-:W-:-:S13]  /*3920*/  ISETP.NE.AND P0, PT, R0, 0x5, PT ;  /* 0x000000050000780c */ /* 0x000fda0003f05270 */
[----:B------:R-:W-:Y:S05]  /*3930*/  @!P0 BRA `(.L_x_3648) ;  /* 0x0000005000008947 */ /* 0x000fea0003800000 */
[----:B------:R-:W-:-:S13]  /*3940*/  ISETP.NE.AND P0, PT, R0, 0x6, PT ;  /* 0x000000060000780c */ /* 0x000fda0003f05270 */
[----:B------:R-:W-:Y:S05]  /*3950*/  @P0 BRA `(.L_x_3643) ;  /* 0x00000b1000000947 */ /* 0x000fea0003800000 */
[----:B------:R-:W-:-:S05]  /*3960*/  HADD2.F32 R3, -RZ, R4.H0_H0 ;  /* 0x20000004ff037230 */ /* 0x000fca0000004100 */
[----:B------:R1:W-:Y:S01]  /*3970*/  STG.E [R16.64], R3 ;  /* 0x0000000310007986 */ /* 0x0003e2000c101924 */
[----:B------:R-:W-:Y:S05]  /*3980*/  BRA `(.L_x_3644) ;  /* 0x00000c9000007947 */ /* 0x000fea0003800000 */
.L_x_3648:
[----:B------:R1:W-:Y:S01]  /*3990*/  STG.E.U16 [R16.64], R4 ;  /* 0x0000000410007986 */ /* 0x0003e2000c101524 */
[----:B------:R-:W-:Y:S05]  /*39a0*/  BRA `(.L_x_3644) ;  /* 0x00000c7000007947 */ /* 0x000fea0003800000 */
.L_x_3647:
[----:B------:R-:W-:-:S13]  /*39b0*/  ISETP.NE.AND P0, PT, R0, 0x7, PT ;  /* 0x000000070000780c */ /* 0x000fda0003f05270 */
[----:B------:R-:W-:Y:S05]  /*39c0*/  @!P0 BRA `(.L_x_3649) ;  /* 0x000000d000008947 */ /* 0x000fea0003800000 */
[----:B------:R-:W-:-:S13]  /*39d0*/  ISETP.NE.AND P0, PT, R0, 0x8, PT ;  /* 0x000000080000780c */ /* 0x000fda0003f05270 */
[----:B------:R-:W-:Y:S05]  /*39e0*/  @!P0 BRA `(.L_x_3650) ;  /* 0x0000006000008947 */ /* 0x000fea0003800000 */
[----:B------:R-:W-:-:S13]  /*39f0*/  ISETP.NE.AND P0, PT, R0, 0x9, PT ;  /* 0x000000090000780c */ /* 0x000fda0003f05270 */
[----:B------:R-:W-:Y:S05]  /*3a00*/  @P0 BRA `(.L_x_3643) ;  /* 0x00000a6000000947 */ /* 0x000fea0003800000 */
[----:B------:R-:W-:Y:S01]  /*3a10*/  HADD2.F32 R4, -RZ, R4.H0_H0 ;  /* 0x20000004ff047230 */ /* 0x000fe20000004100 */
[----:B------:R-:W-:-:S05]  /*3a20*/  IMAD.MOV.U32 R5, RZ, RZ, RZ ;  /* 0x000000ffff057224 */ /* 0x000fca00078e00ff */
[----:B------:R1:W-:Y:S01]  /*3a30*/  STG.E.64 [R16.64], R4 ;  /* 0x0000000410007986 */ /* 0x0003e2000c101b24 */
[----:B------:R-:W-:Y:S05]  /*3a40*/  BRA `(.L_x_3644) ;  /* 0x00000bd000007947 */ /* 0x000fea0003800000 */
.L_x_3650:
[----:B------:R-:W-:-:S05]  /*3a50*/  HADD2.F32 R0, -RZ, R4.H0_H0 ;  /* 0x20000004ff007230 */ /* 0x000fca0000004100 */
[----:B------:R-:W-:-:S04]  /*3a60*/  F2FP.PACK_AB R0, RZ, R0 ;  /* 0x00000000ff00723e */ /* 0x000fc800000000ff */
[----:B------:R-:W-:-:S05]  /*3a70*/  PRMT R0, R0, 0x5410, RZ ;  /* 0x0000541000007816 */ /* 0x000fca00000000ff */
[----:B------:R1:W-:Y:S01]  /*3a80*/  STG.E [R16.64], R0 ;  /* 0x0000000010007986 */ /* 0x0003e2000c101924 */
[----:B------:R-:W-:Y:S05]  /*3a90*/  BRA `(.L_x_3644) ;  /* 0x00000b8000007947 */ /* 0x000fea0003800000 */
.L_x_3649:
[----:B------:R-:W-:-:S05]  /*3aa0*/  HADD2.F32 R2, -RZ, R4.H0_H0 ;  /* 0x20000004ff027230 */ /* 0x000fca0000004100 */
[----:B------:R-:W-:-:S06]  /*3ab0*/  FMUL.FTZ R2, R2, 1 ;  /* 0x3f80000002027820 */ /* 0x000fcc0000410000 */
[----:B------:R-:W1:Y:S02]  /*3ac0*/  F2F.F64.F32 R2, R2 ;  /* 0x0000000200027310 */ /* 0x000e640000201800 */
[----:B-1----:R1:W-:Y:S01]  /*3ad0*/  STG.E.64 [R16.64], R2 ;  /* 0x0000000210007986 */ /* 0x0023e2000c101b24 */
[----:B------:R-:W-:Y:S05]  /*3ae0*/  BRA `(.L_x_3644) ;  /* 0x00000b3000007947 */ /* 0x000fea0003800000 */
.L_x_3639:
        /* <DEDUP_REMOVED lines=8> */
[----:B------:R-:W-:-:S05]  /*3b70*/  HADD2.F32 R4, -RZ, R4.H0_H0 ;  /* 0x20000004ff047230 */ /* 0x000fca0000004100 */
[----:B------:R-:W-:-:S04]  /*3b80*/  FSETP.NEU.FTZ.AND P0, PT, R4, RZ, PT ;  /* 0x000000ff0400720b */ /* 0x000fc80003f1d000 */
[----:B------:R-:W-:-:S05]  /*3b90*/  SEL R3, RZ, 0x1, !P0 ;  /* 0x00000001ff037807 */ /* 0x000fca0004000000 */
[----:B------:R1:W-:Y:S01]  /*3ba0*/  STG.E.U8 [R16.64], R3 ;  /* 0x0000000310007986 */ /* 0x0003e2000c101124 */
[----:B------:R-:W-:Y:S05]  /*3bb0*/  BRA `(.L_x_3644) ;  /* 0x00000a6000007947 */ /* 0x000fea0003800000 */
.L_x_3653:
[----:B------:R-:W-:Y:S01]  /*3bc0*/  HADD2.F32 R4, -RZ, R4.H0_H0 ;  /* 0x20000004ff047230 */ /* 0x000fe20000004100 */
[----:B------:R-:W-:-:S04]  /*3bd0*/  CS2R R6, SRZ ;  /* 0x0000000000067805 */ /* 0x000fc8000001ff00 */
[----:B------:R-:W-:-:S06]  /*3be0*/  FMUL.FTZ R4, R4, 1 ;  /* 0x3f80000004047820 */ /* 0x000fcc0000410000 */
[----:B------:R-:W1:Y:S02]  /*3bf0*/  F2F.F64.F32 R4, R4 ;  /* 0x0000000400047310 */ /* 0x000e640000201800 */
[----:B-1----:R1:W-:Y:S01]  /*3c00*/  STG.E.128 [R16.64], R4 ;  /* 0x0000000410007986 */ /* 0x0023e2000c101d24 */
[----:B------:R-:W-:Y:S05]  /*3c10*/  BRA `(.L_x_3644) ;  /* 0x00000a0000007947 */ /* 0x000fea0003800000 */
.L_x_3652:
[----:B------:R-:W-:-:S13]  /*3c20*/  ISETP.NE.AND P0, PT, R0, 0xf, PT ;  /* 0x0000000f0000780c */ /* 0x000fda0003f05270 */
[----:B------:R-:W-:Y:S05]  /*3c30*/  @!P0 BRA `(.L_x_3654) ;  /* 0x000002d000008947 */ /* 0x000fea0003800000 */
[----:B------:R-:W-:-:S13]  /*3c40*/  ISETP.NE.AND P0, PT, R0, 0x17, PT ;  /* 0x000000170000780c */ /* 0x000fda0003f05270 */
[----:B------:R-:W-:Y:S05]  /*3c50*/  @!P0 BRA `(.L_x_3655) ;  /* 0x0000015000008947 */ /* 0x000fea0003800000 */
[----:B------:R-:W-:-:S13]  /*3c60*/  ISETP.NE.AND P0, PT, R0, 0x18, PT ;  /* 0x000000180000780c */ /* 0x000fda0003f05270 */
[----:B------:R-:W-:Y:S05]  /*3c70*/  @P0 BRA `(.L_x_3643) ;  /* 0x000007f000000947 */ /* 0x000fea0003800000 */
[----:B------:R-:W-:Y:S01]  /*3c80*/  HADD2.F32 R5, -RZ, R4.H0_H0 ;  /* 0x20000004ff057230 */ /* 0x000fe20000004100 */
[----:B------:R-:W-:Y:S04]  /*3c90*/  BSSY B0, `(.L_x_3656) ;  /* 0x000000e000007945 */ /* 0x000fe80003800000 */
        /* <DEDUP_REMOVED lines=13> */
.L_x_3657:
[----:B------:R-:W-:Y:S05]  /*3d70*/  BSYNC B0 ;  /* 0x0000000000007941 */ /* 0x000fea0003800000 */
.L_x_3656:
[----:B------:R-:W-:-:S05]  /*3d80*/  LOP3.LUT R3, R0, R3, RZ, 0xfc, !PT ;  /* 0x0000000300037212 */ /* 0x000fca00078efcff */
[----:B------:R1:W-:Y:S01]  /*3d90*/  STG.E.U8 [R16.64], R3 ;  /* 0x0000000310007986 */ /* 0x0003e2000c101124 */
[----:B------:R-:W-:Y:S05]  /*3da0*/  BRA `(.L_x_3644) ;  /* 0x0000087000007947 */ /* 0x000fea0003800000 */
.L_x_3655:
[----:B------:R-:W-:Y:S01]  /*3db0*/  HADD2.F32 R3, -RZ, R4.H0_H0 ;  /* 0x20000004ff037230 */ /* 0x000fe20000004100 */
[----:B------:R-:W-:Y:S04]  /*3dc0*/  BSSY B0, `(.L_x_3658) ;  /* 0x000000f000007945 */ /* 0x000fe80003800000 */
        /* <DEDUP_REMOVED lines=11> */
.L_x_3659:
[----:B------:R-:W-:Y:S01]  /*3e80*/  IMAD.MOV.U32 R0, RZ, RZ, 0x7f ;  /* 0x0000007fff007424 */ /* 0x000fe200078e00ff */
[----:B------:R-:W-:-:S04]  /*3e90*/  ISETP.GT.U32.AND P0, PT, R2, 0x7f800000, PT ;  /* 0x7f8000000200780c */ /* 0x000fc80003f04070 */
[----:B------:R-:W-:-:S04]  /*3ea0*/  SEL R0, R0, 0x7c, P0 ;  /* 0x0000007c00007807 */ /* 0x000fc80000000000 */
.L_x_3660:
[----:B------:R-:W-:Y:S05]  /*3eb0*/  BSYNC B0 ;  /* 0x0000000000007941 */ /* 0x000fea0003800000 */
.L_x_3658:
[----:B------:R-:W-:-:S04]  /*3ec0*/  LOP3.LUT R2, R3, 0x80000000, RZ, 0xc0, !PT ;  /* 0x8000000003027812 */ /* 0x000fc800078ec0ff */
[----:B------:R-:W-:-:S04]  /*3ed0*/  SHF.R.U32.HI R3, RZ, 0x18, R2 ;  /* 0x00000018ff037819 */ /* 0x000fc80000011602 */
[----:B------:R-:W-:-:S05]  /*3ee0*/  LOP3.LUT R3, R0, R3, RZ, 0xfc, !PT ;  /* 0x0000000300037212 */ /* 0x000fca00078efcff */
[----:B------:R1:W-:Y:S01]  /*3ef0*/  STG.E.U8 [R16.64], R3 ;  /* 0x0000000310007986 */ /* 0x0003e2000c101124 */
[----:B------:R-:W-:Y:S05]  /*3f00*/  BRA `(.L_x_3644) ;  /* 0x0000071000007947 */ /* 0x000fea0003800000 */
.L_x_3654:
[----:B------:R-:W-:-:S05]  /*3f10*/  HADD2.F32 R0, -RZ, R4.H0_H0 ;  /* 0x20000004ff007230 */ /* 0x000fca0000004100 */
[----:B------:R-:W-:-:S05]  /*3f20*/  F2FP.BF16.PACK_AB R0, RZ, R0 ;  /* 0x00000000ff00723e */ /* 0x000fca00000010ff */
[----:B------:R1:W-:Y:S01]  /*3f30*/  STG.E.U16 [R16.64], R0 ;  /* 0x0000000010007986 */ /* 0x0003e2000c101524 */
[----:B------:R-:W-:Y:S05]  /*3f40*/  BRA `(.L_x_3644) ;  /* 0x000006d000007947 */ /* 0x000fea0003800000 */
.L_x_3651:
        /* <DEDUP_REMOVED lines=8> */
[----:B------:R-:W-:-:S06]  /*3fd0*/  HADD2.F32 R3, -RZ, R4.H0_H0 ;  /* 0x20000004ff037230 */ /* 0x000fcc0000004100 */
[----:B------:R-:W1:Y:S02]  /*3fe0*/  F2I.FTZ.U32.TRUNC.NTZ R3, R3 ;  /* 0x0000000300037305 */ /* 0x000e64000021f000 */
[----:B-1----:R1:W-:Y:S01]  /*3ff0*/  STG.E.U16 [R16.64], R3 ;  /* 0x0000000310007986 */ /* 0x0023e2000c101524 */
[----:B------:R-:W-:Y:S05]  /*4000*/  BRA `(.L_x_3644) ;  /* 0x0000061000007947 */ /* 0x000fea0003800000 */
.L_x_3663:
[----:B------:R-:W-:Y:S01]  /*4010*/  HADD2.F32 R3, -RZ, R4.H0_H0 ;  /* 0x20000004ff037230 */ /* 0x000fe20000004100 */
[----:B------:R-:W-:Y:S01]  /*4020*/  BSSY B0, `(.L_x_3664) ;  /* 0x0000014000007945 */ /* 0x000fe20003800000 */
[----:B------:R-:W-:-:S03]  /*4030*/  IMAD.MOV.U32 R8, RZ, RZ, 0x80 ;  /* 0x00000080ff087424 */ /* 0x000fc600078e00ff */
        /* <DEDUP_REMOVED lines=14> */
.L_x_3666:
[----:B------:R-:W-:-:S04]  /*4120*/  LOP3.LUT R2, R3, 0x80000000, RZ, 0xc0, !PT ;  /* 0x8000000003027812 */ /* 0x000fc800078ec0ff */
[----:B------:R-:W-:-:S04]  /*4130*/  SHF.R.U32.HI R3, RZ, 0x18, R2 ;  /* 0x00000018ff037819 */ /* 0x000fc80000011602 */
[----:B------:R-:W-:-:S04]  /*4140*/  LOP3.LUT R0, R0, R3, RZ, 0xfc, !PT ;  /* 0x0000000300007212 */ /* 0x000fc800078efcff */
[----:B------:R-:W-:Y:S02]  /*4150*/  PRMT R8, R0, 0x7610, R8 ;  /* 0x0000761000087816 */ /* 0x000fe40000000008 */
.L_x_3665:
[----:B------:R-:W-:Y:S05]  /*4160*/  BSYNC B0 ;  /* 0x0000000000007941 */ /* 0x000fea0003800000 */
.L_x_3664:
[----:B------:R1:W-:Y:S01]  /*4170*/  STG.E.U8 [R16.64], R8 ;  /* 0x0000000810007986 */ /* 0x0003e2000c101124 */
[----:B------:R-:W-:Y:S05]  /*4180*/  BRA `(.L_x_3644) ;  /* 0x0000049000007947 */ /* 0x000fea0003800000 */
.L_x_3662:
        /* <DEDUP_REMOVED lines=17> */
.L_x_3669:
[----:B------:R-:W-:-:S04]  /*42a0*/  LOP3.LUT R2, R3, 0x80000000, RZ, 0xc0, !PT ;  /* 0x8000000003027812 */ /* 0x000fc800078ec0ff */
[----:B------:R-:W-:-:S04]  /*42b0*/  SHF.R.U32.HI R3, RZ, 0x18, R2 ;  /* 0x00000018ff037819 */ /* 0x000fc80000011602 */
[----:B------:R-:W-:-:S04]  /*42c0*/  LOP3.LUT R0, R0, R3, RZ, 0xfc, !PT ;  /* 0x0000000300007212 */ /* 0x000fc800078efcff */
[----:B------:R-:W-:Y:S02]  /*42d0*/  PRMT R8, R0, 0x7610, R8 ;  /* 0x0000761000087816 */ /* 0x000fe40000000008 */
.L_x_3668:
[----:B------:R-:W-:Y:S05]  /*42e0*/  BSYNC B0 ;  /* 0x0000000000007941 */ /* 0x000fea0003800000 */
.L_x_3667:
[----:B------:R1:W-:Y:S01]  /*42f0*/  STG.E.U8 [R16.64], R8 ;  /* 0x0000000810007986 */ /* 0x0003e2000c101124 */
[----:B------:R-:W-:Y:S05]  /*4300*/  BRA `(.L_x_3644) ;  /* 0x0000031000007947 */ /* 0x000fea0003800000 */
.L_x_3661:
[----:B------:R-:W-:-:S13]  /*4310*/  ISETP.NE.AND P0, PT, R0, 0x1c, PT ;  /* 0x0000001c0000780c */ /* 0x000fda0003f05270 */
[----:B------:R-:W-:Y:S05]  /*4320*/  @!P0 BRA `(.L_x_3670) ;  /* 0x000002c000008947 */ /* 0x000fea0003800000 */
[----:B------:R-:W-:-:S13]  /*4330*/  ISETP.NE.AND P0, PT, R0, 0x1d, PT ;  /* 0x0000001d0000780c */ /* 0x000fda0003f05270 */
[----:B------:R-:W-:Y:S05]  /*4340*/  @!P0 BRA `(.L_x_3671) ;  /* 0x0000026000008947 */ /* 0x000fea0003800000 */
[----:B------:R-:W-:-:S13]  /*4350*/  ISETP.NE.AND P0, PT, R0, 0x2c, PT ;  /* 0x0000002c0000780c */ /* 0x000fda0003f05270 */
[----:B------:R-:W-:Y:S05]  /*4360*/  @P0 BRA `(.L_x_3643) ;  /* 0x0000010000000947 */ /* 0x000fea0003800000 */
[----:B------:R-:W-:Y:S01]  /*4370*/  HADD2.F32 R3, -RZ, R4.H0_H0 ;  /* 0x20000004ff037230 */ /* 0x000fe20000004100 */
[----:B------:R-:W-:-:S04]  /*4380*/  PLOP3.LUT P0, PT, PT, PT, PT, 0x80, 0x0 ;  /* 0x000000000000781c */ /* 0x000fc80003f0f070 */
        /* <DEDUP_REMOVED lines=14> */
.L_x_3643:
        /* <DEDUP_REMOVED lines=20> */
.L_x_3671:
[----:B------:R-:W-:-:S06]  /*45b0*/  HADD2.F32 R2, -RZ, R4.H0_H0 ;  /* 0x20000004ff027230 */ /* 0x000fcc0000004100 */
[----:B------:R-:W1:Y:S02]  /*45c0*/  F2I.U64.TRUNC R2, R2 ;  /* 0x0000000200027311 */ /* 0x000e64000020d800 */
[----:B-1----:R1:W-:Y:S01]  /*45d0*/  STG.E.64 [R16.64], R2 ;  /* 0x0000000210007986 */ /* 0x0023e2000c101b24 */
[----:B------:R-:W-:Y:S05]  /*45e0*/  BRA `(.L_x_3644) ;  /* 0x0000003000007947 */ /* 0x000fea0003800000 */
.L_x_3670:
[----:B------:R-:W-:-:S04]  /*45f0*/  HADD2.F32 R4, -RZ, R4.H0_H0 ;  /* 0x20000004ff047230 */ /* 0x000fc80000004100 */
[----:B------:R-:W1:Y:S02]  /*4600*/  F2I.FTZ.U32.TRUNC.NTZ R3, R4 ;  /* 0x0000000400037305 */ /* 0x000e64000021f000 */
[----:B-1----:R1:W-:Y:S02]  /*4610*/  STG.E [R16.64], R3 ;  /* 0x0000000310007986 */ /* 0x0023e4000c101924 */
.L_x_3644:
[----:B------:R-:W-:-:S05]  /*4620*/  IMAD R18, R19, 0x200, R18 ;  /* 0x0000020013127824 */ /* 0x000fca00078e0212 */
[----:B------:R-:W-:Y:S02]  /*4630*/  IADD3 R23, R18, 0x80, RZ ;  /* 0x0000008012177810 */ /* 0x000fe40007ffe0ff */
.L_x_3562:
[----:B------:R-:W-:Y:S05]  /*4640*/  BSYNC B6 ;  /* 0x0000000000067941 */ /* 0x000fea0003800000 */
.L_x_3561:
        /* <DEDUP_REMOVED lines=258> */
.L_x_3674:
        /* <DEDUP_REMOVED lines=18> */
[----:B-1----:R-:W-:-:S04]  /*5790*/  F2FP.PACK_AB R0, RZ, R0 ;  /* 0x00000000ff00723e */ /* 0x002fc800000000ff */
[----:B------:R-:W-:Y:S01]  /*57a0*/  PRMT R19, R0, 0x7610, R19 ;  /* 0x0000761000137816 */ /* 0x000fe20000000013 */
[----:B------:R-:W-:Y:S05]  /*57b0*/  BRA `(.L_x_3680) ;  /* 0x00000f2000007947 */ /* 0x000fea0003800000 */
.L_x_3678:
[----:B------:R-:W2:Y:S02]  /*57c0*/  LDG.E.U8 R2, [R2.64] ;  /* 0x0000002402027981 */ /* 0x000ea4000c1e1100 */
[----:B--2---:R-:W1:Y:S02]  /*57d0*/  I2F.U16 R0, R2 ;  /* 0x0000000200007306 */ /* 0x004e640000101000 */
[----:B-1----:R-:W-:-:S04]  /*57e0*/  F2FP.PACK_AB R0, RZ, R0 ;  /* 0x00000000ff00723e */ /* 0x002fc800000000ff */
[----:B------:R-:W-:Y:S01]  /*57f0*/  PRMT R19, R0, 0x7610, R19 ;  /* 0x0000761000137816 */ /* 0x000fe20000000013 */
[----:B------:R-:W-:Y:S05]  /*5800*/  BRA `(.L_x_3680) ;  /* 0x00000ed000007947 */ /* 0x000fea0003800000 */
.L_x_3677:
        /* <DEDUP_REMOVED lines=8> */
[----:B-1----:R-:W-:-:S04]  /*5890*/  F2FP.PACK_AB R0, RZ, R0 ;  /* 0x00000000ff00723e */ /* 0x002fc800000000ff */
[----:B------:R-:W-:Y:S01]  /*58a0*/  PRMT R19, R0, 0x7610, R19 ;  /* 0x0000761000137816 */ /* 0x000fe20000000013 */
[----:B------:R-:W-:Y:S05]  /*58b0*/  BRA `(.L_x_3680) ;  /* 0x00000e2000007947 */ /* 0x000fea0003800000 */
.L_x_3682:
[----:B------:R-:W2:Y:S02]  /*58c0*/  LDG.E R2, [R2.64] ;  /* 0x0000002402027981 */ /* 0x000ea4000c1e1900 */
[----:B--2---:R-:W1:Y:S02]  /*58d0*/  I2F R0, R2 ;  /* 0x0000000200007306 */ /* 0x004e640000201400 */
[----:B-1----:R-:W-:-:S04]  /*58e0*/  F2FP.PACK_AB R0, RZ, R0 ;  /* 0x00000000ff00723e */ /* 0x002fc800000000ff */
[----:B------:R-:W-:Y:S01]  /*58f0*/  PRMT R19, R0, 0x7610, R19 ;  /* 0x0000761000137816 */ /* 0x000fe20000000013 */
[----:B------:R-:W-:Y:S05]  /*5900*/  BRA `(.L_x_3680) ;  /* 0x00000dd000007947 */ /* 0x000fea0003800000 */
.L_x_3681:
[----:B------:R-:W2:Y:S02]  /*5910*/  LDG.E.U16 R2, [R2.64] ;  /* 0x0000002402027981 */ /* 0x000ea4000c1e1500 */
[----:B--2---:R-:W1:Y:S02]  /*5920*/  I2F.S16 R0, R2 ;  /* 0x0000000200007306 */ /* 0x004e640000101400 */
[----:B-1----:R-:W-:-:S04]  /*5930*/  F2FP.PACK_AB R0, RZ, R0 ;  /* 0x00000000ff00723e */ /* 0x002fc800000000ff */
[----:B------:R-:W-:Y:S01]  /*5940*/  PRMT R19, R0, 0x7610, R19 ;  /* 0x0000761000137816 */ /* 0x000fe20000000013 */
[----:B------:R-:W-:Y:S05]  /*5950*/  BRA `(.L_x_3680) ;  /* 0x00000d8000007947 */ /* 0x000fea0003800000 */
.L_x_3676:
        /* <DEDUP_REMOVED lines=9> */
.L_x_3684:
[----:B------:R1:W5:Y:S01]  /*59f0*/  LDG.E.U16 R19, [R2.64] ;  /* 0x0000002402137981 */ /* 0x000362000c1e1500 */
[----:B------:R-:W-:Y:S05]  /*5a00*/  BRA `(.L_x_3680) ;  /* 0x00000cd000007947 */ /* 0x000fea0003800000 */
.L_x_3683:
        /* <DEDUP_REMOVED lines=9> */
.L_x_3686:
[----:B------:R1:W5:Y:S01]  /*5aa0*/  LDG.E.U16 R19, [R2.64] ;  /* 0x0000002402137981 */ /* 0x000362000c1e1500 */
[----:B------:R-:W-:Y:S05]  /*5ab0*/  BRA `(.L_x_3680) ;  /* 0x00000c2000007947 */ /* 0x000fea0003800000 */
.L_x_3685:
[----:B------:R-:W2:Y:S02]  /*5ac0*/  LDG.E.64 R2, [R2.64] ;  /* 0x0000002402027981 */ /* 0x000ea4000c1e1b00 */
[----:B--2---:R-:W1:Y:S01]  /*5ad0*/  F2F.F32.F64 R0, R2 ;  /* 0x0000000200007310 */ /* 0x004e620000301000 */
[----:B------:R-:W1:-:S14]  /*5ae0*/  DSETP.GEU.AND P0, PT, |R2|, c[0x2][0x0], PT ;  /* 0x008000000200762a */ /* 0x000e5c0003f0e200 */
[----:B-1----:R-:W-:-:S05]  /*5af0*/  @!P0 FMUL R0, R0, 1.175494350822287508e-38 ;  /* 0x0080000000008820 */ /* 0x002fca0000400000 */
[----:B------:R-:W-:-:S04]  /*5b00*/  F2FP.PACK_AB R0, RZ, R0 ;  /* 0x00000000ff00723e */ /* 0x000fc800000000ff */
[----:B------:R-:W-:Y:S01]  /*5b10*/  PRMT R19, R0, 0x7610, R19 ;  /* 0x0000761000137816 */ /* 0x000fe20000000013 */
[----:B------:R-:W-:Y:S05]  /*5b20*/  BRA `(.L_x_3680) ;  /* 0x00000bb000007947 */ /* 0x000fea0003800000 */
.L_x_3675:
        /* <DEDUP_REMOVED lines=14> */
.L_x_3689:
[----:B------:R-:W2:Y:S02]  /*5c10*/  LDG.E.64 R2, [R2.64] ;  /* 0x0000002402027981 */ /* 0x000ea4000c1e1b00 */
[----:B--2---:R-:W1:Y:S01]  /*5c20*/  F2F.F32.F64 R0, R2 ;  /* 0x0000000200007310 */ /* 0x004e620000301000 */
[----:B------:R-:W1:-:S14]  /*5c30*/  DSETP.GEU.AND P0, PT, |R2|, c[0x2][0x0], PT ;  /* 0x008000000200762a */ /* 0x000e5c0003f0e200 */
[----:B-1----:R-:W-:-:S05]  /*5c40*/  @!P0 FMUL R0, R0, 1.175494350822287508e-38 ;  /* 0x0080000000008820 */ /* 0x002fca0000400000 */
[----:B------:R-:W-:-:S04]  /*5c50*/  F2FP.PACK_AB R0, RZ, R0 ;  /* 0x00000000ff00723e */ /* 0x000fc800000000ff */
[----:B------:R-:W-:Y:S01]  /*5c60*/  PRMT R19, R0, 0x7610, R19 ;  /* 0x0000761000137816 */ /* 0x000fe20000000013 */
[----:B------:R-:W-:Y:S05]  /*5c70*/  BRA `(.L_x_3680) ;  /* 0x00000a6000007947 */ /* 0x000fea0003800000 */
.L_x_3688:
        /* <DEDUP_REMOVED lines=28> */
.L_x_3691:
        /* <DEDUP_REMOVED lines=15> */
.L_x_3690:
[----:B------:R-:W2:Y:S02]  /*5f30*/  LDG.E.U16 R0, [R2.64] ;  /* 0x0000002402007981 */ /* 0x000ea4000c1e1500 */
[----:B--2---:R-:W-:-:S04]  /*5f40*/  PRMT R0, RZ, 0x5410, R0 ;  /* 0x00005410ff007816 */ /* 0x004fc80000000000 */
[----:B------:R-:W-:-:S04]  /*5f50*/  F2FP.PACK_AB R0, RZ, R0 ;  /* 0x00000000ff00723e */ /* 0x000fc800000000ff */
[----:B------:R-:W-:Y:S01]  /*5f60*/  PRMT R19, R0, 0x7610, R19 ;  /* 0x0000761000137816 */ /* 0x000fe20000000013 */
[----:B------:R-:W-:Y:S05]  /*5f70*/  BRA `(.L_x_3680) ;  /* 0x0000076000007947 */ /* 0x000fea0003800000 */
.L_x_3687:
        /* <DEDUP_REMOVED lines=10> */
[----:B-1----:R-:W-:Y:S01]  /*6020*/  F2FP.PACK_AB R19, RZ, R0 ;  /* 0x00000000ff13723e */ /* 0x002fe200000000ff */
[----:B------:R-:W-:Y:S05]  /*6030*/  BRA `(.L_x_3680) ;  /* 0x000006a000007947 */ /* 0x000fea0003800000 */
.L_x_3694:
        /* <DEDUP_REMOVED lines=21> */
.L_x_3698:
[----:B------:R-:W-:Y:S05]  /*6190*/  BSYNC B1 ;  /* 0x0000000000017941 */ /* 0x000fea0003800000 */
.L_x_3697:
[----:B------:R-:W-:Y:S01]  /*61a0*/  LEA R3, R0, 0x3b800000, 0x17 ;  /* 0x3b80000000037811 */ /* 0x000fe200078eb8ff */
[----:B------:R-:W-:-:S05]  /*61b0*/  IMAD.SHL.U32 R0, R2, 0x100000, RZ ;  /* 0x0010000002007824 */ /* 0x000fca00078e00ff */
[----:B------:R-:W-:Y:S02]  /*61c0*/  LOP3.LUT R0, R3, R0, R4, 0xfe, !PT ;  /* 0x0000000003007212 */ /* 0x000fe400078efe04 */
.L_x_3696:
[----:B------:R-:W-:Y:S05]  /*61d0*/  BSYNC B0 ;  /* 0x0000000000007941 */ /* 0x000fea0003800000 */
.L_x_3695:
[----:B------:R-:W-:-:S04]  /*61e0*/  F2FP.PACK_AB R0, RZ, R0 ;  /* 0x00000000ff00723e */ /* 0x000fc800000000ff */
[----:B------:R-:W-:Y:S01]  /*61f0*/  PRMT R19, R0, 0x7610, R19 ;  /* 0x0000761000137816 */ /* 0x000fe20000000013 */
[----:B------:R-:W-:Y:S05]  /*6200*/  BRA `(.L_x_3680) ;  /* 0x000004d000007947 */ /* 0x000fea0003800000 */
.L_x_3693:
        /* <DEDUP_REMOVED lines=21> */
.L_x_3702:
[----:B------:R-:W-:Y:S05]  /*6360*/  BSYNC B1 ;  /* 0x0000000000017941 */ /* 0x000fea0003800000 */
.L_x_3701:
[----:B------:R-:W-:Y:S01]  /*6370*/  LEA R3, R0, 0x37800000, 0x17 ;  /* 0x3780000000037811 */ /* 0x000fe200078eb8ff */
[----:B------:R-:W-:-:S05]  /*6380*/  IMAD.SHL.U32 R0, R2, 0x200000, RZ ;  /* 0x0020000002007824 */ /* 0x000fca00078e00ff */
[----:B------:R-:W-:Y:S02]  /*6390*/  LOP3.LUT R0, R3, R0, R4, 0xfe, !PT ;  /* 0x0000000003007212 */ /* 0x000fe400078efe04 */
.L_x_3700:
[----:B------:R-:W-:Y:S05]  /*63a0*/  BSYNC B0 ;  /* 0x0000000000007941 */ /* 0x000fea0003800000 */
.L_x_3699:
[----:B------:R-:W-:-:S04]  /*63b0*/  F2FP.PACK_AB R0, RZ, R0 ;  /* 0x00000000ff00723e */ /* 0x000fc800000000ff */
[----:B------:R-:W-:Y:S01]  /*63c0*/  PRMT R19, R0, 0x7610, R19 ;  /* 0x0000761000137816 */ /* 0x000fe20000000013 */
[----:B------:R-:W-:Y:S05]  /*63d0*/  BRA `(.L_x_3680) ;  /* 0x0000030000007947 */ /* 0x000fea0003800000 */
.L_x_3692:
        /* <DEDUP_REMOVED lines=14> */
.L_x_3706:
[----:B------:R-:W-:Y:S05]  /*64c0*/  BSYNC B0 ;  /* 0x0000000000007941 */ /* 0x000fea0003800000 */
.L_x_3705:
[----:B------:R-:W-:-:S04]  /*64d0*/  F2FP.PACK_AB R0, RZ, R0 ;  /* 0x00000000ff00723e */ /* 0x000fc800000000ff */
[----:B------:R-:W-:Y:S01]  /*64e0*/  PRMT R19, R0, 0x7610, R19 ;  /* 0x0000761000137816 */ /* 0x000fe20000000013 */
[----:B------:R-:W-:Y:S05]  /*64f0*/  BRA `(.L_x_3680) ;  /* 0x000001e000007947 */ /* 0x000fea0003800000 */
.L_x_3679:
        /* <DEDUP_REMOVED lines=21> */
.L_x_3704:
[----:B------:R-:W2:Y:S02]  /*6650*/  LDG.E.64 R2, [R2.64] ;  /* 0x0000002402027981 */ /* 0x000ea4000c1e1b00 */
[----:B--2---:R-:W1:Y:S02]  /*6660*/  I2F.U64 R0, R2 ;  /* 0x0000000200007312 */ /* 0x004e640000301000 */
[----:B-1----:R-:W-:-:S04]  /*6670*/  F2FP.PACK_AB R0, RZ, R0 ;  /* 0x00000000ff00723e */ /* 0x002fc800000000ff */
[----:B------:R-:W-:Y:S01]  /*6680*/  PRMT R19, R0, 0x7610, R19 ;  /* 0x0000761000137816 */ /* 0x000fe20000000013 */
[----:B------:R-:W-:Y:S05]  /*6690*/  BRA `(.L_x_3680) ;  /* 0x0000004000007947 */ /* 0x000fea0003800000 */
.L_x_3703:
[----:B------:R-:W2:Y:S02]  /*66a0*/  LDG.E R2, [R2.64] ;  /* 0x0000002402027981 */ /* 0x000ea4000c1e1900 */
[----:B--2---:R-:W1:Y:S02]  /*66b0*/  I2F.U32 R0, R2 ;  /* 0x0000000200007306 */ /* 0x004e640000201000 */
[----:B-1----:R-:W-:-:S04]  /*66c0*/  F2FP.PACK_AB R0, RZ, R0 ;  /* 0x00000000ff00723e */ /* 0x002fc800000000ff */
[----:B------:R-:W-:Y:S02]  /*66d0*/  PRMT R19, R0, 0x7610, R19 ;  /* 0x0000761000137816 */ /* 0x000fe40000000013 */
.L_x_3680:
        /* <DEDUP_REMOVED lines=16> */
[----:B-1----:R-:W-:Y:S01]  /*67e0*/  F2FP.PACK_AB R0, RZ, R0 ;  /* 0x00000000ff00723e */ /* 0x002fe200000000ff */
[----:B------:R-:W-:Y:S05]  /*67f0*/  BRA `(.L_x_3712) ;  /* 0x00000e5000007947 */ /* 0x000fea0003800000 */
.L_x_3710:
[----:B------:R-:W2:Y:S02]  /*6800*/  LDG.E.U8 R2, [R2.64] ;  /* 0x0000002402027981 */ /* 0x000ea4000c1e1100 */
[----:B--2---:R-:W1:Y:S02]  /*6810*/  I2F.U16 R0, R2 ;  /* 0x0000000200007306 */ /* 0x004e640000101000 */
[----:B-1----:R-:W-:Y:S01]  /*6820*/  F2FP.PACK_AB R0, RZ, R0 ;  /* 0x00000000ff00723e */ /* 0x002fe200000000ff */
[----:B------:R-:W-:Y:S05]  /*6830*/  BRA `(.L_x_3712) ;  /* 0x00000e1000007947 */ /* 0x000fea0003800000 */
.L_x_3709:
        /* <DEDUP_REMOVED lines=8> */
[----:B-1----:R-:W-:Y:S01]  /*68c0*/  F2FP.PACK_AB R0, RZ, R0 ;  /* 0x00000000ff00723e */ /* 0x002fe200000000ff */
[----:B------:R-:W-:Y:S05]  /*68d0*/  BRA `(.L_x_3712) ;  /* 0x00000d7000007947 */ /* 0x000fea0003800000 */
.L_x_3714:
[----:B------:R-:W2:Y:S02]  /*68e0*/  LDG.E R2, [R2.64] ;  /* 0x0000002402027981 */ /* 0x000ea4000c1e1900 */
[----:B--2---:R-:W1:Y:S02]  /*68f0*/  I2F R0, R2 ;  /* 0x0000000200007306 */ /* 0x004e640000201400 */
[----:B-1----:R-:W-:Y:S01]  /*6900*/  F2FP.PACK_AB R0, RZ, R0 ;  /* 0x00000000ff00723e */ /* 0x002fe200000000ff */
[----:B------:R-:W-:Y:S05]  /*6910*/  BRA `(.L_x_3712) ;  /* 0x00000d3000007947 */ /* 0x000fea0003800000 */
.L_x_3713:
[----:B------:R-:W2:Y:S02]  /*6920*/  LDG.E.U16 R2, [R2.64] ;  /* 0x0000002402027981 */ /* 0x000ea4000c1e1500 */
[----:B--2---:R-:W1:Y:S02]  /*6930*/  I2F.S16 R0, R2 ;  /* 0x0000000200007306 */ /* 0x004e640000101400 */
[----:B-1----:R-:W-:Y:S01]  /*6940*/  F2FP.PACK_AB R0, RZ, R0 ;  /* 0x00000000ff00723e */ /* 0x002fe200000000ff */
[----:B------:R-:W-:Y:S05]  /*6950*/  BRA `(.L_x_3712) ;  /* 0x00000cf000007947 */ /* 0x000fea0003800000 */
.L_x_3708:
        /* <DEDUP_REMOVED lines=9> */
.L_x_3716:
[----:B------:R1:W5:Y:S01]  /*69f0*/  LDG.E.U16 R0, [R2.64] ;  /* 0x0000002402007981 */ /* 0x000362000c1e1500 */
[----:B------:R-:W-:Y:S05]  /*6a00*/  BRA `(.L_x_3712) ;  /* 0x00000c4000007947 */ /* 0x000fea0003800000 */
.L_x_3715:
        /* <DEDUP_REMOVED lines=9> */
.L_x_3718:
[----:B------:R1:W5:Y:S01]  /*6aa0*/  LDG.E.U16 R0, [R2.64] ;  /* 0x0000002402007981 */ /* 0x000362000c1e1500 */
[----:B------:R-:W-:Y:S05]  /*6ab0*/  BRA `(.L_x_3712) ;  /* 0x00000b9000007947 */ /* 0x000fea0003800000 */
.L_x_3717:
[----:B------:R-:W2:Y:S02]  /*6ac0*/  LDG.E.64 R2, [R2.64] ;  /* 0x0000002402027981 */ /* 0x000ea4000c1e1b00 */
[----:B--2---:R-:W1:Y:S01]  /*6ad0*/  F2F.F32.F64 R0, R2 ;  /* 0x0000000200007310 */ /* 0x004e620000301000 */
[----:B------:R-:W1:-:S14]  /*6ae0*/  DSETP.GEU.AND P0, PT, |R2|, c[0x2][0x0], PT ;  /* 0x008000000200762a */ /* 0x000e5c0003f0e200 */
[----:B-1----:R-:W-:-:S05]  /*6af0*/  @!P0 FMUL R0, R0, 1.175494350822287508e-38 ;  /* 0x0080000000008820 */ /* 0x002fca0000400000 */
[----:B------:R-:W-:Y:S01]  /*6b00*/  F2FP.PACK_AB R0, RZ, R0 ;  /* 0x00000000ff00723e */ /* 0x000fe200000000ff */
[----:B------:R-:W-:Y:S05]  /*6b10*/  BRA `(.L_x_3712) ;  /* 0x00000b3000007947 */ /* 0x000fea0003800000 */
.L_x_3707:
        /* <DEDUP_REMOVED lines=13> */
.L_x_3721:
[----:B------:R-:W2:Y:S02]  /*6bf0*/  LDG.E.64 R2, [R2.64] ;  /* 0x0000002402027981 */ /* 0x000ea4000c1e1b00 */
[----:B--2---:R-:W1:Y:S01]  /*6c00*/  F2F.F32.F64 R0, R2 ;  /* 0x0000000200007310 */ /* 0x004e620000301000 */
[----:B------:R-:W1:-:S14]  /*6c10*/  DSETP.GEU.AND P0, PT, |R2|, c[0x2][0x0], PT ;  /* 0x008000000200762a */ /* 0x000e5c0003f0e200 */
[----:B-1----:R-:W-:-:S05]  /*6c20*/  @!P0 FMUL R0, R0, 1.175494350822287508e-38 ;  /* 0x0080000000008820 */ /* 0x002fca0000400000 */
[----:B------:R-:W-:Y:S01]  /*6c30*/  F2FP.PACK_AB R0, RZ, R0 ;  /* 0x00000000ff00723e */ /* 0x000fe200000000ff */
[----:B------:R-:W-:Y:S05]  /*6c40*/  BRA `(.L_x_3712) ;  /* 0x00000a0000007947 */ /* 0x000fea0003800000 */
.L_x_3720:
        /* <DEDUP_REMOVED lines=28> */
.L_x_3723:
        /* <DEDUP_REMOVED lines=15> */
.L_x_3722:
[----:B------:R-:W2:Y:S02]  /*6f00*/  LDG.E.U16 R0, [R2.64] ;  /* 0x0000002402007981 */ /* 0x000ea4000c1e1500 */
[----:B--2---:R-:W-:-:S04]  /*6f10*/  PRMT R0, RZ, 0x5410, R0 ;  /* 0x00005410ff007816 */ /* 0x004fc80000000000 */
[----:B------:R-:W-:Y:S01]  /*6f20*/  F2FP.PACK_AB R0, RZ, R0 ;  /* 0x00000000ff00723e */ /* 0x000fe200000000ff */
[----:B------:R-:W-:Y:S05]  /*6f30*/  BRA `(.L_x_3712) ;  /* 0x0000071000007947 */ /* 0x000fea0003800000 */
.L_x_3719:
        /* <DEDUP_REMOVED lines=12> */
.L_x_3726:
        /* <DEDUP_REMOVED lines=21> */
.L_x_3730:
[----:B------:R-:W-:Y:S05]  /*7150*/  BSYNC B1 ;  /* 0x0000000000017941 */ /* 0x000fea0003800000 */
.L_x_3729:
[----:B------:R-:W-:Y:S01]  /*7160*/  LEA R3, R0, 0x3b800000, 0x17 ;  /* 0x3b80000000037811 */ /* 0x000fe200078eb8ff */
[----:B------:R-:W-:-:S05]  /*7170*/  IMAD.SHL.U32 R0, R2, 0x100000, RZ ;  /* 0x0010000002007824 */ /* 0x000fca00078e00ff */
[----:B------:R-:W-:Y:S02]  /*7180*/  LOP3.LUT R0, R3, R0, R4, 0xfe, !PT ;  /* 0x0000000003007212 */ /* 0x000fe400078efe04 */
.L_x_3728:
[----:B------:R-:W-:Y:S05]  /*7190*/  BSYNC B0 ;  /* 0x0000000000007941 */ /* 0x000fea0003800000 */
.L_x_3727:
[----:B------:R-:W-:Y:S01]  /*71a0*/  F2FP.PACK_AB R0, RZ, R0 ;  /* 0x00000000ff00723e */ /* 0x000fe200000000ff */
[----:B------:R-:W-:Y:S05]  /*71b0*/  BRA `(.L_x_3712) ;  /* 0x0000049000007947 */ /* 0x000fea0003800000 */
.L_x_3725:
        /* <DEDUP_REMOVED lines=21> */
.L_x_3734:
[----:B------:R-:W-:Y:S05]  /*7310*/  BSYNC B1 ;  /* 0x0000000000017941 */ /* 0x000fea0003800000 */
.L_x_3733:
[----:B------:R-:W-:Y:S01]  /*7320*/  LEA R3, R0, 0x37800000, 0x17 ;  /* 0x3780000000037811 */ /* 0x000fe200078eb8ff */
[----:B------:R-:W-:-:S05]  /*7330*/  IMAD.SHL.U32 R0, R2, 0x200000, RZ ;  /* 0x0020000002007824 */ /* 0x000fca00078e00ff */
[----:B------:R-:W-:Y:S02]  /*7340*/  LOP3.LUT R0, R3, R0, R4, 0xfe, !PT ;  /* 0x0000000003007212 */ /* 0x000fe400078efe04 */
.L_x_3732:
[----:B------:R-:W-:Y:S05]  /*7350*/  BSYNC B0 ;  /* 0x0000000000007941 */ /* 0x000fea0003800000 */
.L_x_3731:
[----:B------:R-:W-:Y:S01]  /*7360*/  F2FP.PACK_AB R0, RZ, R0 ;  /* 0x00000000ff00723e */ /* 0x000fe200000000ff */
[----:B------:R-:W-:Y:S05]  /*7370*/  BRA `(.L_x_3712) ;  /* 0x000002d000007947 */ /* 0x000fea0003800000 */
.L_x_3724:
        /* <DEDUP_REMOVED lines=14> */
.L_x_3738:
[----:B------:R-:W-:Y:S05]  /*7460*/  BSYNC B0 ;  /* 0x0000000000007941 */ /* 0x000fea0003800000 */
.L_x_3737:
[----:B------:R-:W-:Y:S01]  /*7470*/  F2FP.PACK_AB R0, RZ, R0 ;  /* 0x00000000ff00723e */ /* 0x000fe200000000ff */
[----:B------:R-:W-:Y:S05]  /*7480*/  BRA `(.L_x_3712) ;  /* 0x000001c000007947 */ /* 0x000fea0003800000 */
.L_x_3711:
        /* <DEDUP_REMOVED lines=21> */
.L_x_3736:
[----:B------:R-:W2:Y:S02]  /*75e0*/  LDG.E.64 R2, [R2.64] ;  /* 0x0000002402027981 */ /* 0x000ea4000c1e1b00 */
[----:B--2---:R-:W1:Y:S02]  /*75f0*/  I2F.U64 R0, R2 ;  /* 0x0000000200007312 */ /* 0x004e640000301000 */
[----:B-1----:R-:W-:Y:S01]  /*7600*/  F2FP.PACK_AB R0, RZ, R0 ;  /* 0x00000000ff00723e */ /* 0x002fe200000000ff */
[----:B------:R-:W-:Y:S05]  /*7610*/  BRA `(.L_x_3712) ;  /* 0x0000003000007947 */ /* 0x000fea0003800000 */
.L_x_3735:
[----:B------:R-:W2:Y:S02]  /*7620*/  LDG.E R2, [R2.64] ;  /* 0x0000002402027981 */ /* 0x000ea4000c1e1900 */
[----:B--2---:R-:W1:Y:S02]  /*7630*/  I2F.U32 R0, R2 ;  /* 0x0000000200007306 */ /* 0x004e640000201000 */
[----:B-1----:R-:W-:-:S06]  /*7640*/  F2FP.PACK_AB R0, RZ, R0 ;  /* 0x00000000ff00723e */ /* 0x002fcc00000000ff */
.L_x_3712:
[----:B-1---5:R-:W-:Y:S01]  /*7650*/  HADD2.F32 R3, -RZ, R0.H0_H0 ;  /* 0x20000000ff037230 */ /* 0x022fe20000004100 */
[----:B------:R-:W-:Y:S01]  /*7660*/  BSSY B1, `(.L_x_3739) ;  /* 0x0000064000017945 */ /* 0x000fe20003800000 */
[----:B------:R-:W-:-:S03]  /*7670*/  HADD2.F32 R2, -RZ, R19.H0_H0 ;  /* 0x20000013ff027230 */ /* 0x000fc60000004100 */
[----:B------:R-:W-:-:S13]  /*7680*/  FSETP.NEU.FTZ.AND P0, PT, R3, RZ, PT ;  /* 0x000000ff0300720b */ /* 0x000fda0003f1d000 */
[----:B------:R-:W1:Y:S02]  /*7690*/  @!P0 MUFU.RCP R5, R3 ;  /* 0x0000000300058308 */ /* 0x000e640000001000 */
[----:B-1----:R-:W-:-:S05]  /*76a0*/  @!P0 FMUL.FTZ R4, R2, R5 ;  /* 0x0000000502048220 */ /* 0x002fca0000410000 */
        /* <DEDUP_REMOVED lines=29> */
.L_x_3746:
[----:B------:R-:W-:Y:S01]  /*7880*/  FSETP.GEU.FTZ.AND P0, PT, R8, -R7, PT ;  /* 0x800000070800720b */ /* 0x000fe20003f1e000 */
[----:B------:R-:W-:-:S12]  /*7890*/  FADD.FTZ R4, R4, -1 ;  /* 0xbf80000004047421 */ /* 0x000fd80000010000 */
[----:B------:R-:W-:Y:S02]  /*78a0*/  @!P0 FADD.FTZ R4, R4, -1 ;  /* 0xbf80000004048421 */ /* 0x000fe40000010000 */
.L_x_3745:
[----:B------:R-:W-:Y:S05]  /*78b0*/  BSYNC B2 ;  /* 0x0000000000027941 */ /* 0x000fea0003800000 */
.L_x_3744:
[----:B------:R-:W-:Y:S01]  /*78c0*/  FFMA.FTZ R5, -R7, R4, R5 ;  /* 0x0000000407057223 */ /* 0x000fe20000010105 */
[----:B------:R-:W-:Y:S05]  /*78d0*/  BRA `(.L_x_3742) ;  /* 0x000001f000007947 */ /* 0x000fea0003800000 */
.L_x_3743:
        /* <DEDUP_REMOVED lines=15> */
.L_x_3749:
        /* <DEDUP_REMOVED lines=13> */
.L_x_3748:
[----:B------:R-:W-:Y:S05]  /*7aa0*/  BSYNC B2 ;  /* 0x0000000000027941 */ /* 0x000fea0003800000 */
.L_x_3747:
[----:B------:R-:W-:-:S04]  /*7ab0*/  FMUL.FTZ R3, R3, 1.1920928955078125e-07 ;  /* 0x3400000003037820 */ /* 0x000fc80000410000 */
[----:B------:R-:W-:Y:S02]  /*7ac0*/  FMUL.FTZ R5, R8, R3 ;  /* 0x0000000308057220 */ /* 0x000fe40000410000 */
.L_x_3742:
[----:B------:R-:W-:Y:S05]  /*7ad0*/  BSYNC B0 ;  /* 0x0000000000007941 */ /* 0x000fea0003800000 */
.L_x_3741:
        /* <DEDUP_REMOVED lines=28> */
.L_x_3740:
[----:B------:R-:W-:Y:S05]  /*7ca0*/  BSYNC B1 ;  /* 0x0000000000017941 */ /* 0x000fea0003800000 */
.L_x_3739:
        /* <DEDUP_REMOVED lines=16> */
.L_x_3753:
[----:B------:R-:W-:-:S06]  /*7db0*/  HADD2.F32 R3, -RZ, R4.H0_H0 ;  /* 0x20000004ff037230 */ /* 0x000fcc0000004100 */
[----:B------:R-:W1:Y:S02]  /*7dc0*/  F2I.S64.TRUNC R2, R3 ;  /* 0x0000000300027311 */ /* 0x000e64000020d900 */
[----:B-1----:R1:W-:Y:S01]  /*7dd0*/  STG.E.U8 [R16.64], R2 ;  /* 0x0000000210007986 */ /* 0x0023e2000c101124 */
[----:B------:R-:W-:Y:S05]  /*7de0*/  BRA `(.L_x_3755) ;  /* 0x00000e4000007947 */ /* 0x000fea0003800000 */
.L_x_3752:
        /* <DEDUP_REMOVED lines=10> */
.L_x_3757:
[----:B------:R-:W-:-:S04]  /*7e90*/  HADD2.F32 R4, -RZ, R4.H0_H0 ;  /* 0x20000004ff047230 */ /* 0x000fc80000004100 */
[----:B------:R-:W1:Y:S02]  /*7ea0*/  F2I.FTZ.TRUNC.NTZ R3, R4 ;  /* 0x0000000400037305 */ /* 0x000e64000021f100 */
[----:B-1----:R1:W-:Y:S01]  /*7eb0*/  STG.E [R16.64], R3 ;  /* 0x0000000310007986 */ /* 0x0023e2000c101924 */
[----:B------:R-:W-:Y:S05]  /*7ec0*/  BRA `(.L_x_3755) ;  /* 0x00000d6000007947 */ /* 0x000fea0003800000 */
.L_x_3756:
[----:B------:R-:W-:-:S04]  /*7ed0*/  HADD2.F32 R4, -RZ, R4.H0_H0 ;  /* 0x20000004ff047230 */ /* 0x000fc80000004100 */
[----:B------:R-:W1:Y:S02]  /*7ee0*/  F2I.FTZ.TRUNC.NTZ R3, R4 ;  /* 0x0000000400037305 */ /* 0x000e64000021f100 */
[----:B-1----:R1:W-:Y:S01]  /*7ef0*/  STG.E.U16 [R16.64], R3 ;  /* 0x0000000310007986 */ /* 0x0023e2000c101524 */
[----:B------:R-:W-:Y:S05]  /*7f00*/  BRA `(.L_x_3755) ;  /* 0x00000d2000007947 */ /* 0x000fea0003800000 */
.L_x_3751:
        /* <DEDUP_REMOVED lines=9> */
.L_x_3759:
[----:B------:R1:W-:Y:S01]  /*7fa0*/  STG.E.U16 [R16.64], R4 ;  /* 0x0000000410007986 */ /* 0x0003e2000c101524 */
[----:B------:R-:W-:Y:S05]  /*7fb0*/  BRA `(.L_x_3755) ;  /* 0x00000c7000007947 */ /* 0x000fea0003800000 */
.L_x_3758:
        /* <DEDUP_REMOVED lines=10> */
.L_x_3761:
[----:B------:R-:W-:-:S05]  /*8060*/  HADD2.F32 R0, -RZ, R4.H0_H0 ;  /* 0x20000004ff007230 */ /* 0x000fca0000004100 */
[----:B------:R-:W-:-:S04]  /*8070*/  F2FP.PACK_AB R0, RZ, R0 ;  /* 0x00000000ff00723e */ /* 0x000fc800000000ff */
[----:B------:R-:W-:-:S05]  /*8080*/  PRMT R0, R0, 0x5410, RZ ;  /* 0x0000541000007816 */ /* 0x000fca00000000ff */
[----:B------:R1:W-:Y:S01]  /*8090*/  STG.E [R16.64], R0 ;  /* 0x0000000010007986 */ /* 0x0003e2000c101924 */
[----:B------:R-:W-:Y:S05]  /*80a0*/  BRA `(.L_x_3755) ;  /* 0x00000b8000007947 */ /* 0x000fea0003800000 */
.L_x_3760:
[----:B------:R-:W-:-:S05]  /*80b0*/  HADD2.F32 R2, -RZ, R4.H0_H0 ;  /* 0x20000004ff027230 */ /* 0x000fca0000004100 */
[----:B------:R-:W-:-:S06]  /*80c0*/  FMUL.FTZ R2, R2, 1 ;  /* 0x3f80000002027820 */ /* 0x000fcc0000410000 */
[----:B------:R-:W1:Y:S02]  /*80d0*/  F2F.F64.F32 R2, R2 ;  /* 0x0000000200027310 */ /* 0x000e640000201800 */
[----:B-1----:R1:W-:Y:S01]  /*80e0*/  STG.E.64 [R16.64], R2 ;  /* 0x0000000210007986 */ /* 0x0023e2000c101b24 */
[----:B------:R-:W-:Y:S05]  /*80f0*/  BRA `(.L_x_3755) ;  /* 0x00000b3000007947 */ /* 0x000fea0003800000 */
.L_x_3750:
        /* <DEDUP_REMOVED lines=13> */
.L_x_3764:
[----:B------:R-:W-:Y:S01]  /*81d0*/  HADD2.F32 R4, -RZ, R4.H0_H0 ;  /* 0x20000004ff047230 */ /* 0x000fe20000004100 */
[----:B------:R-:W-:-:S04]  /*81e0*/  CS2R R6, SRZ ;  /* 0x0000000000067805 */ /* 0x000fc8000001ff00 */
[----:B------:R-:W-:-:S06]  /*81f0*/  FMUL.FTZ R4, R4, 1 ;  /* 0x3f80000004047820 */ /* 0x000fcc0000410000 */
[----:B------:R-:W1:Y:S02]  /*8200*/  F2F.F64.F32 R4, R4 ;  /* 0x0000000400047310 */ /* 0x000e640000201800 */
[----:B-1----:R1:W-:Y:S01]  /*8210*/  STG.E.128 [R16.64], R4 ;  /* 0x0000000410007986 */ /* 0x0023e2000c101d24 */
[----:B------:R-:W-:Y:S05]  /*8220*/  BRA `(.L_x_3755) ;  /* 0x00000a0000007947 */ /* 0x000fea0003800000 */
.L_x_3763:
        /* <DEDUP_REMOVED lines=21> */
.L_x_3768:
[----:B------:R-:W-:Y:S05]  /*8380*/  BSYNC B0 ;  /* 0x0000000000007941 */ /* 0x000fea0003800000 */
.L_x_3767:
[----:B------:R-:W-:-:S05]  /*8390*/  LOP3.LUT R3, R0, R3, RZ, 0xfc, !PT ;  /* 0x0000000300037212 */ /* 0x000fca00078efcff */
[----:B------:R1:W-:Y:S01]  /*83a0*/  STG.E.U8 [R16.64], R3 ;  /* 0x0000000310007986 */ /* 0x0003e2000c101124 */
[----:B------:R-:W-:Y:S05]  /*83b0*/  BRA `(.L_x_3755) ;  /* 0x0000087000007947 */ /* 0x000fea0003800000 */
.L_x_3766:
        /* <DEDUP_REMOVED lines=13> */
.L_x_3770:
[----:B------:R-:W-:Y:S01]  /*8490*/  IMAD.MOV.U32 R0, RZ, RZ, 0x7f ;  /* 0x0000007fff007424 */ /* 0x000fe200078e00ff */
[----:B------:R-:W-:-:S04]  /*84a0*/  ISETP.GT.U32.AND P0, PT, R2, 0x7f800000, PT ;  /* 0x7f8000000200780c */ /* 0x000fc80003f04070 */
[----:B------:R-:W-:-:S04]  /*84b0*/  SEL R0, R0, 0x7c, P0 ;  /* 0x0000007c00007807 */ /* 0x000fc80000000000 */
.L_x_3771:
[----:B------:R-:W-:Y:S05]  /*84c0*/  BSYNC B0 ;  /* 0x0000000000007941 */ /* 0x000fea0003800000 */
.L_x_3769:
[----:B------:R-:W-:-:S04]  /*84d0*/  LOP3.LUT R2, R3, 0x80000000, RZ, 0xc0, !PT ;  /* 0x8000000003027812 */ /* 0x000fc800078ec0ff */
[----:B------:R-:W-:-:S04]  /*84e0*/  SHF.R.U32.HI R3, RZ, 0x18, R2 ;  /* 0x00000018ff037819 */ /* 0x000fc80000011602 */
[----:B------:R-:W-:-:S05]  /*84f0*/  LOP3.LUT R3, R0, R3, RZ, 0xfc, !PT ;  /* 0x0000000300037212 */ /* 0x000fca00078efcff */
[----:B------:R1:W-:Y:S01]  /*8500*/  STG.E.U8 [R16.64], R3 ;  /* 0x0000000310007986 */ /* 0x0003e2000c101124 */
[----:B------:R-:W-:Y:S05]  /*8510*/  BRA `(.L_x_3755) ;  /* 0x0000071000007947 */ /* 0x000fea0003800000 */
.L_x_3765:
[----:B------:R-:W-:-:S05]  /*8520*/  HADD2.F32 R0, -RZ, R4.H0_H0 ;  /* 0x20000004ff007230 */ /* 0x000fca0000004100 */
[----:B------:R-:W-:-:S05]  /*8530*/  F2FP.BF16.PACK_AB R0, RZ, R0 ;  /* 0x00000000ff00723e */ /* 0x000fca00000010ff */
[----:B------:R1:W-:Y:S01]  /*8540*/  STG.E.U16 [R16.64], R0 ;  /* 0x0000000010007986 */ /* 0x0003e2000c101524 */
[----:B------:R-:W-:Y:S05]  /*8550*/  BRA `(.L_x_3755) ;  /* 0x000006d000007947 */ /* 0x000fea0003800000 */
.L_x_3762:
        /* <DEDUP_REMOVED lines=12> */
.L_x_3774:
        /* <DEDUP_REMOVED lines=17> */
.L_x_3777:
[----:B------:R-:W-:-:S04]  /*8730*/  LOP3.LUT R2, R3, 0x80000000, RZ, 0xc0, !PT ;  /* 0x8000000003027812 */ /* 0x000fc800078ec0ff */
[----:B------:R-:W-:-:S04]  /*8740*/  SHF.R.U32.HI R3, RZ, 0x18, R2 ;  /* 0x00000018ff037819 */ /* 0x000fc80000011602 */
[----:B------:R-:W-:-:S04]  /*8750*/  LOP3.LUT R0, R0, R3, RZ, 0xfc, !PT ;  /* 0x0000000300007212 */ /* 0x000fc800078efcff */
[----:B------:R-:W-:Y:S02]  /*8760*/  PRMT R8, R0, 0x7610, R8 ;  /* 0x0000761000087816 */ /* 0x000fe40000000008 */
.L_x_3776:
[----:B------:R-:W-:Y:S05]  /*8770*/  BSYNC B0 ;  /* 0x0000000000007941 */ /* 0x000fea0003800000 */
.L_x_3775:
[----:B------:R1:W-:Y:S01]  /*8780*/  STG.E.U8 [R16.64], R8 ;  /* 0x0000000810007986 */ /* 0x0003e2000c101124 */
[----:B------:R-:W-:Y:S05]  /*8790*/  BRA `(.L_x_3755) ;  /* 0x0000049000007947 */ /* 0x000fea0003800000 */
.L_x_3773:
        /* <DEDUP_REMOVED lines=17> */
.L_x_3780:
[----:B------:R-:W-:-:S04]  /*88b0*/  LOP3.LUT R2, R3, 0x80000000, RZ, 0xc0, !PT ;  /* 0x8000000003027812 */ /* 0x000fc800078ec0ff */
[----:B------:R-:W-:-:S04]  /*88c0*/  SHF.R.U32.HI R3, RZ, 0x18, R2 ;  /* 0x00000018ff037819 */ /* 0x000fc80000011602 */
[----:B------:R-:W-:-:S04]  /*88d0*/  LOP3.LUT R0, R0, R3, RZ, 0xfc, !PT ;  /* 0x0000000300007212 */ /* 0x000fc800078efcff */
[----:B------:R-:W-:Y:S02]  /*88e0*/  PRMT R8, R0, 0x7610, R8 ;  /* 0x0000761000087816 */ /* 0x000fe40000000008 */
.L_x_3779:
[----:B------:R-:W-:Y:S05]  /*88f0*/  BSYNC B0 ;  /* 0x0000000000007941 */ /* 0x000fea0003800000 */
.L_x_3778:
[----:B------:R1:W-:Y:S01]  /*8900*/  STG.E.U8 [R16.64], R8 ;  /* 0x0000000810007986 */ /* 0x0003e2000c101124 */
[----:B------:R-:W-:Y:S05]  /*8910*/  BRA `(.L_x_3755) ;  /* 0x0000031000007947 */ /* 0x000fea0003800000 */
.L_x_3772:
        /* <DEDUP_REMOVED lines=22> */
.L_x_3754:
        /* <DEDUP_REMOVED lines=20> */
.L_x_3782:
[----:B------:R-:W-:-:S06]  /*8bc0*/  HADD2.F32 R2, -RZ, R4.H0_H0 ;  /* 0x20000004ff027230 */ /* 0x000fcc0000004100 */
[----:B------:R-:W1:Y:S02]  /*8bd0*/  F2I.U64.TRUNC R2, R2 ;  /* 0x0000000200027311 */ /* 0x000e64000020d800 */
[----:B-1----:R1:W-:Y:S01]  /*8be0*/  STG.E.64 [R16.64], R2 ;  /* 0x0000000210007986 */ /* 0x0023e2000c101b24 */
[----:B------:R-:W-:Y:S05]  /*8bf0*/  BRA `(.L_x_3755) ;  /* 0x0000003000007947 */ /* 0x000fea0003800000 */
.L_x_3781:
[----:B------:R-:W-:-:S04]  /*8c00*/  HADD2.F32 R4, -RZ, R4.H0_H0 ;  /* 0x20000004ff047230 */ /* 0x000fc80000004100 */
[----:B------:R-:W1:Y:S02]  /*8c10*/  F2I.FTZ.U32.TRUNC.NTZ R3, R4 ;  /* 0x0000000400037305 */ /* 0x000e64000021f000 */
[----:B-1----:R1:W-:Y:S02]  /*8c20*/  STG.E [R16.64], R3 ;  /* 0x0000000310007986 */ /* 0x0023e4000c101924 */
.L_x_3755:
        /* <DEDUP_REMOVED lines=258> */
.L_x_3783:
        /* <DEDUP_REMOVED lines=21> */
.L_x_3787:
[----:B------:R-:W2:Y:S02]  /*9da0*/  LDG.E.U8 R2, [R2.64] ;  /* 0x0000002402027981 */ /* 0x000ea4000c1e1100 */
[----:B--2---:R-:W1:Y:S02]  /*9db0*/  I2F.U16 R0, R2 ;  /* 0x0000000200007306 */ /* 0x004e640000101000 */
[----:B-1----:R-:W-:-:S04]  /*9dc0*/  F2FP.PACK_AB R0, RZ, R0 ;  /* 0x00000000ff00723e */ /* 0x002fc800000000ff */
[----:B------:R-:W-:Y:S01]  /*9dd0*/  PRMT R19, R0, 0x7610, R19 ;  /* 0x0000761000137816 */ /* 0x000fe20000000013 */
[----:B------:R-:W-:Y:S05]  /*9de0*/  BRA `(.L_x_3789) ;  /* 0x00000ed000007947 */ /* 0x000fea0003800000 */
.L_x_3786:
        /* <DEDUP_REMOVED lines=11> */
.L_x_3791:
[----:B------:R-:W2:Y:S02]  /*9ea0*/  LDG.E R2, [R2.64] ;  /* 0x0000002402027981 */ /* 0x000ea4000c1e1900 */
[----:B--2---:R-:W1:Y:S02]  /*9eb0*/  I2F R0, R2 ;  /* 0x0000000200007306 */ /* 0x004e640000201400 */
[----:B-1----:R-:W-:-:S04]  /*9ec0*/  F2FP.PACK_AB R0, RZ, R0 ;  /* 0x00000000ff00723e */ /* 0x002fc800000000ff */
[----:B------:R-:W-:Y:S01]  /*9ed0*/  PRMT R19, R0, 0x7610, R19 ;  /* 0x0000761000137816 */ /* 0x000fe20000000013 */
[----:B------:R-:W-:Y:S05]  /*9ee0*/  BRA `(.L_x_3789) ;  /* 0x00000dd000007947 */ /* 0x000fea0003800000 */
.L_x_3790:
[----:B------:R-:W2:Y:S02]  /*9ef0*/  LDG.E.U16 R2, [R2.64] ;  /* 0x0000002402027981 */ /* 0x000ea4000c1e1500 */
[----:B--2---:R-:W1:Y:S02]  /*9f00*/  I2F.S16 R0, R2 ;  /* 0x0000000200007306 */ /* 0x004e640000101400 */
[----:B-1----:R-:W-:-:S04]  /*9f10*/  F2FP.PACK_AB R0, RZ, R0 ;  /* 0x00000000ff00723e */ /* 0x002fc800000000ff */
[----:B------:R-:W-:Y:S01]  /*9f20*/  PRMT R19, R0, 0x7610, R19 ;  /* 0x0000761000137816 */ /* 0x000fe20000000013 */
[----:B------:R-:W-:Y:S05]  /*9f30*/  BRA `(.L_x_3789) ;  /* 0x00000d8000007947 */ /* 0x000fea0003800000 */
.L_x_3785:
        /* <DEDUP_REMOVED lines=9> */
.L_x_3793:
[----:B------:R1:W5:Y:S01]  /*9fd0*/  LDG.E.U16 R19, [R2.64] ;  /* 0x0000002402137981 */ /* 0x000362000c1e1500 */
[----:B------:R-:W-:Y:S05]  /*9fe0*/  BRA `(.L_x_3789) ;  /* 0x00000cd000007947 */ /* 0x000fea0003800000 */
.L_x_3792:
        /* <DEDUP_REMOVED lines=9> */
.L_x_3795:
[----:B------:R1:W5:Y:S01]  /*a080*/  LDG.E.U16 R19, [R2.64] ;  /* 0x0000002402137981 */ /* 0x000362000c1e1500 */
[----:B------:R-:W-:Y:S05]  /*a090*/  BRA `(.L_x_3789) ;  /* 0x00000c2000007947 */ /* 0x000fea0003800000 */
.L_x_3794:
[----:B------:R-:W2:Y:S02]  /*a0a0*/  LDG.E.64 R2, [R2.64] ;  /* 0x0000002402027981 */ /* 0x000ea4000c1e1b00 */
[----:B--2---:R-:W1:Y:S01]  /*a0b0*/  F2F.F32.F64 R0, R2 ;  /* 0x0000000200007310 */ /* 0x004e620000301000 */
[----:B------:R-:W1:-:S14]  /*a0c0*/  DSETP.GEU.AND P0, PT, |R2|, c[0x2][0x0], PT ;  /* 0x008000000200762a */ /* 0x000e5c0003f0e200 */
[----:B-1----:R-:W-:-:S05]  /*a0d0*/  @!P0 FMUL R0, R0, 1.175494350822287508e-38 ;  /* 0x0080000000008820 */ /* 0x002fca0000400000 */
[----:B------:R-:W-:-:S04]  /*a0e0*/  F2FP.PACK_AB R0, RZ, R0 ;  /* 0x00000000ff00723e */ /* 0x000fc800000000ff */
[----:B------:R-:W-:Y:S01]  /*a0f0*/  PRMT R19, R0, 0x7610, R19 ;  /* 0x0000761000137816 */ /* 0x000fe20000000013 */
[----:B------:R-:W-:Y:S05]  /*a100*/  BRA `(.L_x_3789) ;  /* 0x00000bb000007947 */ /* 0x000fea0003800000 */
.L_x_3784:
        /* <DEDUP_REMOVED lines=14> */
.L_x_3798:
[----:B------:R-:W2:Y:S02]  /*a1f0*/  LDG.E.64 R2, [R2.64] ;  /* 0x0000002402027981 */ /* 0x000ea4000c1e1b00 */
[----:B--2---:R-:W1:Y:S01]  /*a200*/  F2F.F32.F64 R0, R2 ;  /* 0x0000000200007310 */ /* 0x004e620000301000 */
[----:B------:R-:W1:-:S14]  /*a210*/  DSETP.GEU.AND P0, PT, |R2|, c[0x2][0x0], PT ;  /* 0x008000000200762a */ /* 0x000e5c0003f0e200 */
[----:B-1----:R-:W-:-:S05]  /*a220*/  @!P0 FMUL R0, R0, 1.175494350822287508e-38 ;  /* 0x0080000000008820 */ /* 0x002fca0000400000 */
[----:B------:R-:W-:-:S04]  /*a230*/  F2FP.PACK_AB R0, RZ, R0 ;  /* 0x00000000ff00723e */ /* 0x000fc800000000ff */
[----:B------:R-:W-:Y:S01]  /*a240*/  PRMT R19, R0, 0x7610, R19 ;  /* 0x0000761000137816 */ /* 0x000fe20000000013 */
[----:B------:R-:W-:Y:S05]  /*a250*/  BRA `(.L_x_3789) ;  /* 0x00000a6000007947 */ /* 0x000fea0003800000 */
.L_x_3797:
        /* <DEDUP_REMOVED lines=28> */
.L_x_3800:
        /* <DEDUP_REMOVED lines=15> */
.L_x_3799:
[----:B------:R-:W2:Y:S02]  /*a510*/  LDG.E.U16 R0, [R2.64] ;  /* 0x0000002402007981 */ /* 0x000ea4000c1e1500 */
[----:B--2---:R-:W-:-:S04]  /*a520*/  PRMT R0, RZ, 0x5410, R0 ;  /* 0x00005410ff007816 */ /* 0x004fc80000000000 */
[----:B------:R-:W-:-:S04]  /*a530*/  F2FP.PACK_AB R0, RZ, R0 ;  /* 0x00000000ff00723e */ /* 0x000fc800000000ff */
[----:B------:R-:W-:Y:S01]  /*a540*/  PRMT R19, R0, 0x7610, R19 ;  /* 0x0000761000137816 */ /* 0x000fe20000000013 */
[----:B------:R-:W-:Y:S05]  /*a550*/  BRA `(.L_x_3789) ;  /* 0x0000076000007947 */ /* 0x000fea0003800000 */
.L_x_3796:
        /* <DEDUP_REMOVED lines=12> */
.L_x_3803:
        /* <DEDUP_REMOVED lines=21> */
.L_x_3807:
[----:B------:R-:W-:Y:S05]  /*a770*/  BSYNC B1 ;  /* 0x0000000000017941 */ /* 0x000fea0003800000 */
.L_x_3806:
[----:B------:R-:W-:Y:S01]  /*a780*/  LEA R3, R0, 0x3b800000, 0x17 ;  /* 0x3b80000000037811 */ /* 0x000fe200078eb8ff */
[----:B------:R-:W-:-:S05]  /*a790*/  IMAD.SHL.U32 R0, R2, 0x100000, RZ ;  /* 0x0010000002007824 */ /* 0x000fca00078e00ff */
[----:B------:R-:W-:Y:S02]  /*a7a0*/  LOP3.LUT R0, R3, R0, R4, 0xfe, !PT ;  /* 0x0000000003007212 */ /* 0x000fe400078efe04 */
.L_x_3805:
[----:B------:R-:W-:Y:S05]  /*a7b0*/  BSYNC B0 ;  /* 0x0000000000007941 */ /* 0x000fea0003800000 */
.L_x_3804:
[----:B------:R-:W-:-:S04]  /*a7c0*/  F2FP.PACK_AB R0, RZ, R0 ;  /* 0x00000000ff00723e */ /* 0x000fc800000000ff */
[----:B------:R-:W-:Y:S01]  /*a7d0*/  PRMT R19, R0, 0x7610, R19 ;  /* 0x0000761000137816 */ /* 0x000fe20000000013 */
[----:B------:R-:W-:Y:S05]  /*a7e0*/  BRA `(.L_x_3789) ;  /* 0x000004d000007947 */ /* 0x000fea0003800000 */
.L_x_3802:
        /* <DEDUP_REMOVED lines=21> */
.L_x_3811:
[----:B------:R-:W-:Y:S05]  /*a940*/  BSYNC B1 ;  /* 0x0000000000017941 */ /* 0x000fea0003800000 */
.L_x_3810:
[----:B------:R-:W-:Y:S01]  /*a950*/  LEA R3, R0, 0x37800000, 0x17 ;  /* 0x3780000000037811 */ /* 0x000fe200078eb8ff */
[----:B------:R-:W-:-:S05]  /*a960*/  IMAD.SHL.U32 R0, R2, 0x200000, RZ ;  /* 0x0020000002007824 */ /* 0x000fca00078e00ff */
[----:B------:R-:W-:Y:S02]  /*a970*/  LOP3.LUT R0, R3, R0, R4, 0xfe, !PT ;  /* 0x0000000003007212 */ /* 0x000fe400078efe04 */
.L_x_3809:
[----:B------:R-:W-:Y:S05]  /*a980*/  BSYNC B0 ;  /* 0x0000000000007941 */ /* 0x000fea0003800000 */
.L_x_3808:
[----:B------:R-:W-:-:S04]  /*a990*/  F2FP.PACK_AB R0, RZ, R0 ;  /* 0x00000000ff00723e */ /* 0x000fc800000000ff */
[----:B------:R-:W-:Y:S01]  /*a9a0*/  PRMT R19, R0, 0x7610, R19 ;  /* 0x0000761000137816 */ /* 0x000fe20000000013 */
[----:B------:R-:W-:Y:S05]  /*a9b0*/  BRA `(.L_x_3789) ;  /* 0x0000030000007947 */ /* 0x000fea0003800000 */
.L_x_3801:
        /* <DEDUP_REMOVED lines=14> */
.L_x_3815:
[----:B------:R-:W-:Y:S05]  /*aaa0*/  BSYNC B0 ;  /* 0x0000000000007941 */ /* 0x000fea0003800000 */
.L_x_3814:
[----:B------:R-:W-:-:S04]  /*aab0*/  F2FP.PACK_AB R0, RZ, R0 ;  /* 0x00000000ff00723e */ /* 0x000fc800000000ff */
[----:B------:R-:W-:Y:S01]  /*aac0*/  PRMT R19, R0, 0x7610, R19 ;  /* 0x0000761000137816 */ /* 0x000fe20000000013 */
[----:B------:R-:W-:Y:S05]  /*aad0*/  BRA `(.L_x_3789) ;  /* 0x000001e000007947 */ /* 0x000fea0003800000 */
.L_x_3788:
        /* <DEDUP_REMOVED lines=21> */
.L_x_3813:
[----:B------:R-:W2:Y:S02]  /*ac30*/  LDG.E.64 R2, [R2.64] ;  /* 0x0000002402027981 */ /* 0x000ea4000c1e1b00 */
[----:B--2---:R-:W1:Y:S02]  /*ac40*/  I2F.U64 R0, R2 ;  /* 0x0000000200007312 */ /* 0x004e640000301000 */
[----:B-1----:R-:W-:-:S04]  /*ac50*/  F2FP.PACK_AB R0, RZ, R0 ;  /* 0x00000000ff00723e */ /* 0x002fc800000000ff */
[----:B------:R-:W-:Y:S01]  /*ac60*/  PRMT R19, R0, 0x7610, R19 ;  /* 0x0000761000137816 */ /* 0x000fe20000000013 */
[----:B------:R-:W-:Y:S05]  /*ac70*/  BRA `(.L_x_3789) ;  /* 0x0000004000007947 */ /* 0x000fea0003800000 */
.L_x_3812:
[----:B------:R-:W2:Y:S02]  /*ac80*/  LDG.E R2, [R2.64] ;  /* 0x0000002402027981 */ /* 0x000ea4000c1e1900 */
[----:B--2---:R-:W1:Y:S02]  /*ac90*/  I2F.U32 R0, R2 ;  /* 0x0000000200007306 */ /* 0x004e640000201000 */
[----:B-1----:R-:W-:-:S04]  /*aca0*/  F2FP.PACK_AB R0, RZ, R0 ;  /* 0x00000000ff00723e */ /* 0x002fc800000000ff */
[----:B------:R-:W-:Y:S02]  /*acb0*/  PRMT R19, R0, 0x7610, R19 ;  /* 0x0000761000137816 */ /* 0x000fe40000000013 */
.L_x_3789:
        /* <DEDUP_REMOVED lines=18> */
.L_x_3819:
[----:B------:R-:W2:Y:S02]  /*ade0*/  LDG.E.U8 R2, [R2.64] ;  /* 0x0000002402027981 */ /* 0x000ea4000c1e1100 */
[----:B--2---:R-:W1:Y:S02]  /*adf0*/  I2F.U16 R0, R2 ;  /* 0x0000000200007306 */ /* 0x004e640000101000 */
[----:B-1----:R-:W-:Y:S01]  /*ae00*/  F2FP.PACK_AB R0, RZ, R0 ;  /* 0x00000000ff00723e */ /* 0x002fe200000000ff */
[----:B------:R-:W-:Y:S05]  /*ae10*/  BRA `(.L_x_3821) ;  /* 0x00000e1000007947 */ /* 0x000fea0003800000 */
.L_x_3818:
        /* <DEDUP_REMOVED lines=10> */
.L_x_3823:
[----:B------:R-:W2:Y:S02]  /*aec0*/  LDG.E R2, [R2.64] ;  /* 0x0000002402027981 */ /* 0x000ea4000c1e1900 */
[----:B--2---:R-:W1:Y:S02]  /*aed0*/  I2F R0, R2 ;  /* 0x0000000200007306 */ /* 0x004e640000201400 */
[----:B-1----:R-:W-:Y:S01]  /*aee0*/  F2FP.PACK_AB R0, RZ, R0 ;  /* 0x00000000ff00723e */ /* 0x002fe200000000ff */
[----:B------:R-:W-:Y:S05]  /*aef0*/  BRA `(.L_x_3821) ;  /* 0x00000d3000007947 */ /* 0x000fea0003800000 */
.L_x_3822:
[----:B------:R-:W2:Y:S02]  /*af00*/  LDG.E.U16 R2, [R2.64] ;  /* 0x0000002402027981 */ /* 0x000ea4000c1e1500 */
[----:B--2---:R-:W1:Y:S02]  /*af10*/  I2F.S16 R0, R2 ;  /* 0x0000000200007306 */ /* 0x004e640000101400 */
[----:B-1----:R-:W-:Y:S01]  /*af20*/  F2FP.PACK_AB R0, RZ, R0 ;  /* 0x00000000ff00723e */ /* 0x002fe200000000ff */
[----:B------:R-:W-:Y:S05]  /*af30*/  BRA `(.L_x_3821) ;  /* 0x00000cf000007947 */ /* 0x000fea0003800000 */
.L_x_3817:
        /* <DEDUP_REMOVED lines=9> */
.L_x_3825:
[----:B------:R1:W5:Y:S01]  /*afd0*/  LDG.E.U16 R0, [R2.64] ;  /* 0x0000002402007981 */ /* 0x000362000c1e1500 */
[----:B------:R-:W-:Y:S05]  /*afe0*/  BRA `(.L_x_3821) ;  /* 0x00000c4000007947 */ /* 0x000fea0003800000 */
.L_x_3824:
        /* <DEDUP_REMOVED lines=9> */
.L_x_3827:
[----:B------:R1:W5:Y:S01]  /*b080*/  LDG.E.U16 R0, [R2.64] ;  /* 0x0000002402007981 */ /* 0x000362000c1e1500 */
[----:B------:R-:W-:Y:S05]  /*b090*/  BRA `(.L_x_3821) ;  /* 0x00000b9000007947 */ /* 0x000fea0003800000 */
.L_x_3826:
[----:B------:R-:W2:Y:S02]  /*b0a0*/  LDG.E.64 R2, [R2.64] ;  /* 0x0000002402027981 */ /* 0x000ea4000c1e1b00 */
[----:B--2---:R-:W1:Y:S01]  /*b0b0*/  F2F.F32.F64 R0, R2 ;  /* 0x0000000200007310 */ /* 0x004e620000301000 */
[----:B------:R-:W1:-:S14]  /*b0c0*/  DSETP.GEU.AND P0, PT, |R2|, c[0x2][0x0], PT ;  /* 0x008000000200762a */ /* 0x000e5c0003f0e200 */
[----:B-1----:R-:W-:-:S05]  /*b0d0*/  @!P0 FMUL R0, R0, 1.175494350822287508e-38 ;  /* 0x0080000000008820 */ /* 0x002fca0000400000 */
[----:B------:R-:W-:Y:S01]  /*b0e0*/  F2FP.PACK_AB R0, RZ, R0 ;  /* 0x00000000ff00723e */ /* 0x000fe200000000ff */
[----:B------:R-:W-:Y:S05]  /*b0f0*/  BRA `(.L_x_3821) ;  /* 0x00000b3000007947 */ /* 0x000fea0003800000 */
.L_x_3816:
        /* <DEDUP_REMOVED lines=13> */
.L_x_3830:
[----:B------:R-:W2:Y:S02]  /*b1d0*/  LDG.E.64 R2, [R2.64] ;  /* 0x0000002402027981 */ /* 0x000ea4000c1e1b00 */
[----:B--2---:R-:W1:Y:S01]  /*b1e0*/  F2F.F32.F64 R0, R2 ;  /* 0x0000000200007310 */ /* 0x004e620000301000 */
[----:B------:R-:W1:-:S14]  /*b1f0*/  DSETP.GEU.AND P0, PT, |R2|, c[0x2][0x0], PT ;  /* 0x008000000200762a */ /* 0x000e5c0003f0e200 */
[----:B-1----:R-:W-:-:S05]  /*b200*/  @!P0 FMUL R0, R0, 1.175494350822287508e-38 ;  /* 0x0080000000008820 */ /* 0x002fca0000400000 */
[----:B------:R-:W-:Y:S01]  /*b210*/  F2FP.PACK_AB R0, RZ, R0 ;  /* 0x00000000ff00723e */ /* 0x000fe200000000ff */
[----:B------:R-:W-:Y:S05]  /*b220*/  BRA `(.L_x_3821) ;  /* 0x00000a0000007947 */ /* 0x000fea0003800000 */
.L_x_3829:
        /* <DEDUP_REMOVED lines=28> */
.L_x_3832:
        /* <DEDUP_REMOVED lines=15> */
.L_x_3831:
[----:B------:R-:W2:Y:S02]  /*b4e0*/  LDG.E.U16 R0, [R2.64] ;  /* 0x0000002402007981 */ /* 0x000ea4000c1e1500 */
[----:B--2---:R-:W-:-:S04]  /*b4f0*/  PRMT R0, RZ, 0x5410, R0 ;  /* 0x00005410ff007816 */ /* 0x004fc80000000000 */
[----:B------:R-:W-:Y:S01]  /*b500*/  F2FP.PACK_AB R0, RZ, R0 ;  /* 0x00000000ff00723e */ /* 0x000fe200000000ff */
[----:B------:R-:W-:Y:S05]  /*b510*/  BRA `(.L_x_3821) ;  /* 0x0000071000007947 */ /* 0x000fea0003800000 */
.L_x_3828:
        /* <DEDUP_REMOVED lines=12> */
.L_x_3835:
        /* <DEDUP_REMOVED lines=21> */
.L_x_3839:
[----:B------:R-:W-:Y:S05]  /*b730*/  BSYNC B1 ;  /* 0x0000000000017941 */ /* 0x000fea0003800000 */
.L_x_3838:
[----:B------:R-:W-:Y:S01]  /*b740*/  LEA R3, R0, 0x3b800000, 0x17 ;  /* 0x3b80000000037811 */ /* 0x000fe200078eb8ff */
[----:B------:R-:W-:-:S05]  /*b750*/  IMAD.SHL.U32 R0, R2, 0x100000, RZ ;  /* 0x0010000002007824 */ /* 0x000fca00078e00ff */
[----:B------:R-:W-:Y:S02]  /*b760*/  LOP3.LUT R0, R3, R0, R4, 0xfe, !PT ;  /* 0x0000000003007212 */ /* 0x000fe400078efe04 */
.L_x_3837:
[----:B------:R-:W-:Y:S05]  /*b770*/  BSYNC B0 ;  /* 0x0000000000007941 */ /* 0x000fea0003800000 */
.L_x_3836:
[----:B------:R-:W-:Y:S01]  /*b780*/  F2FP.PACK_AB R0, RZ, R0 ;  /* 0x00000000ff00723e */ /* 0x000fe200000000ff */
[----:B------:R-:W-:Y:S05]  /*b790*/  BRA `(.L_x_3821) ;  /* 0x0000049000007947 */ /* 0x000fea0003800000 */
.L_x_3834:
        /* <DEDUP_REMOVED lines=21> */
.L_x_3843:
[----:B------:R-:W-:Y:S05]  /*b8f0*/  BSYNC B1 ;  /* 0x0000000000017941 */ /* 0x000fea0003800000 */
.L_x_3842:
[----:B------:R-:W-:Y:S01]  /*b900*/  LEA R3, R0, 0x37800000, 0x17 ;  /* 0x3780000000037811 */ /* 0x000fe200078eb8ff */
[----:B------:R-:W-:-:S05]  /*b910*/  IMAD.SHL.U32 R0, R2, 0x200000, RZ ;  /* 0x0020000002007824 */ /* 0x000fca00078e00ff */
[----:B------:R-:W-:Y:S02]  /*b920*/  LOP3.LUT R0, R3, R0, R4, 0xfe, !PT ;  /* 0x0000000003007212 */ /* 0x000fe400078efe04 */
.L_x_3841:
[----:B------:R-:W-:Y:S05]  /*b930*/  BSYNC B0 ;  /* 0x0000000000007941 */ /* 0x000fea0003800000 */
.L_x_3840:
[----:B------:R-:W-:Y:S01]  /*b940*/  F2FP.PACK_AB R0, RZ, R0 ;  /* 0x00000000ff00723e */ /* 0x000fe200000000ff */
[----:B------:R-:W-:Y:S05]  /*b950*/  BRA `(.L_x_3821) ;  /* 0x000002d000007947 */ /* 0x000fea0003800000 */
.L_x_3833:
        /* <DEDUP_REMOVED lines=14> */
.L_x_3847:
[----:B------:R-:W-:Y:S05]  /*ba40*/  BSYNC B0 ;  /* 0x0000000000007941 */ /* 0x000fea0003800000 */
.L_x_3846:
[----:B------:R-:W-:Y:S01]  /*ba50*/  F2FP.PACK_AB R0, RZ, R0 ;  /* 0x00000000ff00723e */ /* 0x000fe200000000ff */
[----:B------:R-:W-:Y:S05]  /*ba60*/  BRA `(.L_x_3821) ;  /* 0x000001c000007947 */ /* 0x000fea0003800000 */
.L_x_3820:
        /* <DEDUP_REMOVED lines=21> */
.L_x_3845:
[----:B------:R-:W2:Y:S02]  /*bbc0*/  LDG.E.64 R2, [R2.64] ;  /* 0x0000002402027981 */ /* 0x000ea4000c1e1b00 */
[----:B--2---:R-:W1:Y:S02]  /*bbd0*/  I2F.U64 R0, R2 ;  /* 0x0000000200007312 */ /* 0x004e640000301000 */
[----:B-1----:R-:W-:Y:S01]  /*bbe0*/  F2FP.PACK_AB R0, RZ, R0 ;  /* 0x00000000ff00723e */ /* 0x002fe200000000ff */
[----:B------:R-:W-:Y:S05]  /*bbf0*/  BRA `(.L_x_3821) ;  /* 0x0000003000007947 */ /* 0x000fea0003800000 */
.L_x_3844:
[----:B------:R-:W2:Y:S02]  /*bc00*/  LDG.E R2, [R2.64] ;  /* 0x0000002402027981 */ /* 0x000ea4000c1e1900 */
[----:B--2---:R-:W1:Y:S02]  /*bc10*/  I2F.U32 R0, R2 ;  /* 0x0000000200007306 */ /* 0x004e640000201000 */
[----:B-1----:R-:W-:-:S06]  /*bc20*/  F2FP.PACK_AB R0, RZ, R0 ;  /* 0x00000000ff00723e */ /* 0x002fcc00000000ff */
.L_x_3821:
        /* <DEDUP_REMOVED lines=35> */
.L_x_3855:
[----:B------:R-:W-:Y:S01]  /*be60*/  FSETP.GEU.FTZ.AND P0, PT, R8, -R7, PT ;  /* 0x800000070800720b */ /* 0x000fe20003f1e000 */
[----:B------:R-:W-:-:S12]  /*be70*/  FADD.FTZ R4, R4, -1 ;  /* 0xbf80000004047421 */ /* 0x000fd80000010000 */
[----:B------:R-:W-:Y:S02]  /*be80*/  @!P0 FADD.FTZ R4, R4, -1 ;  /* 0xbf80000004048421 */ /* 0x000fe40000010000 */
.L_x_3854:
[----:B------:R-:W-:Y:S05]  /*be90*/  BSYNC B2 ;  /* 0x0000000000027941 */ /* 0x000fea0003800000 */
.L_x_3853:
[----:B------:R-:W-:Y:S01]  /*bea0*/  FFMA.FTZ R5, -R7, R4, R5 ;  /* 0x0000000407057223 */ /* 0x000fe20000010105 */
[----:B------:R-:W-:Y:S05]  /*beb0*/  BRA `(.L_x_3851) ;  /* 0x000001f000007947 */ /* 0x000fea0003800000 */
.L_x_3852:
        /* <DEDUP_REMOVED lines=15> */
.L_x_3858:
        /* <DEDUP_REMOVED lines=13> */
.L_x_3857:
[----:B------:R-:W-:Y:S05]  /*c080*/  BSYNC B2 ;  /* 0x0000000000027941 */ /* 0x000fea0003800000 */
.L_x_3856:
[----:B------:R-:W-:-:S04]  /*c090*/  FMUL.FTZ R3, R3, 1.1920928955078125e-07 ;  /* 0x3400000003037820 */ /* 0x000fc80000410000 */
[----:B------:R-:W-:Y:S02]  /*c0a0*/  FMUL.FTZ R5, R8, R3 ;  /* 0x0000000308057220 */ /* 0x000fe40000410000 */
.L_x_3851:
[----:B------:R-:W-:Y:S05]  /*c0b0*/  BSYNC B0 ;  /* 0x0000000000007941 */ /* 0x000fea0003800000 */
.L_x_3850:
        /* <DEDUP_REMOVED lines=28> */
.L_x_3849:
[----:B------:R-:W-:Y:S05]  /*c280*/  BSYNC B1 ;  /* 0x0000000000017941 */ /* 0x000fea0003800000 */
.L_x_3848:
        /* <DEDUP_REMOVED lines=16> */
.L_x_3862:
[----:B------:R-:W-:-:S06]  /*c390*/  HADD2.F32 R3, -RZ, R4.H0_H0 ;  /* 0x20000004ff037230 */ /* 0x000fcc0000004100 */
[----:B------:R-:W1:Y:S02]  /*c3a0*/  F2I.S64.TRUNC R2, R3 ;  /* 0x0000000300027311 */ /* 0x000e64000020d900 */
[----:B-1----:R1:W-:Y:S01]  /*c3b0*/  STG.E.U8 [R16.64], R2 ;  /* 0x0000000210007986 */ /* 0x0023e2000c101124 */
[----:B------:R-:W-:Y:S05]  /*c3c0*/  BRA `(.L_x_3864) ;  /* 0x00000e4000007947 */ /* 0x000fea0003800000 */
.L_x_3861:
        /* <DEDUP_REMOVED lines=10> */
.L_x_3866:
[----:B------:R-:W-:-:S04]  /*c470*/  HADD2.F32 R4, -RZ, R4.H0_H0 ;  /* 0x20000004ff047230 */ /* 0x000fc80000004100 */
[----:B------:R-:W1:Y:S02]  /*c480*/  F2I.FTZ.TRUNC.NTZ R3, R4 ;  /* 0x0000000400037305 */ /* 0x000e64000021f100 */
[----:B-1----:R1:W-:Y:S01]  /*c490*/  STG.E [R16.64], R3 ;  /* 0x0000000310007986 */ /* 0x0023e2000c101924 */
[----:B------:R-:W-:Y:S05]  /*c4a0*/  BRA `(.L_x_3864) ;  /* 0x00000d6000007947 */ /* 0x000fea0003800000 */
.L_x_3865:
[----:B------:R-:W-:-:S04]  /*c4b0*/  HADD2.F32 R4, -RZ, R4.H0_H0 ;  /* 0x20000004ff047230 */ /* 0x000fc80000004100 */
[----:B------:R-:W1:Y:S02]  /*c4c0*/  F2I.FTZ.TRUNC.NTZ R3, R4 ;  /* 0x0000000400037305 */ /* 0x000e64000021f100 */
[----:B-1----:R1:W-:Y:S01]  /*c4d0*/  STG.E.U16 [R16.64], R3 ;  /* 0x0000000310007986 */ /* 0x0023e2000c101524 */
[----:B------:R-:W-:Y:S05]  /*c4e0*/  BRA `(.L_x_3864) ;  /* 0x00000d2000007947 */ /* 0x000fea0003800000 */
.L_x_3860:
        /* <DEDUP_REMOVED lines=9> */
.L_x_3868:
[----:B------:R1:W-:Y:S01]  /*c580*/  STG.E.U16 [R16.64], R4 ;  /* 0x0000000410007986 */ /* 0x0003e2000c101524 */
[----:B------:R-:W-:Y:S05]  /*c590*/  BRA `(.L_x_3864) ;  /* 0x00000c7000007947 */ /* 0x000fea0003800000 */
.L_x_3867:
        /* <DEDUP_REMOVED lines=10> */
.L_x_3870:
[----:B------:R-:W-:-:S05]  /*c640*/  HADD2.F32 R0, -RZ, R4.H0_H0 ;  /* 0x20000004ff007230 */ /* 0x000fca0000004100 */
[----:B------:R-:W-:-:S04]  /*c650*/  F2FP.PACK_AB R0, RZ, R0 ;  /* 0x00000000ff00723e */ /* 0x000fc800000000ff */
[----:B------:R-:W-:-:S05]  /*c660*/  PRMT R0, R0, 0x5410, RZ ;  /* 0x0000541000007816 */ /* 0x000fca00000000ff */
[----:B------:R1:W-:Y:S01]  /*c670*/  STG.E [R16.64], R0 ;  /* 0x0000000010007986 */ /* 0x0003e2000c101924 */
[----:B------:R-:W-:Y:S05]  /*c680*/  BRA `(.L_x_3864) ;  /* 0x00000b8000007947 */ /* 0x000fea0003800000 */
.L_x_3869:
[----:B------:R-:W-:-:S05]  /*c690*/  HADD2.F32 R2, -RZ, R4.H0_H0 ;  /* 0x20000004ff027230 */ /* 0x000fca0000004100 */
[----:B------:R-:W-:-:S06]  /*c6a0*/  FMUL.FTZ R2, R2, 1 ;  /* 0x3f80000002027820 */ /* 0x000fcc0000410000 */
[----:B------:R-:W1:Y:S02]  /*c6b0*/  F2F.F64.F32 R2, R2 ;  /* 0x0000000200027310 */ /* 0x000e640000201800 */
[----:B-1----:R1:W-:Y:S01]  /*c6c0*/  STG.E.64 [R16.64], R2 ;  /* 0x0000000210007986 */ /* 0x0023e2000c101b24 */
[----:B------:R-:W-:Y:S05]  /*c6d0*/  BRA `(.L_x_3864) ;  /* 0x00000b3000007947 */ /* 0x000fea0003800000 */
.L_x_3859:
        /* <DEDUP_REMOVED lines=13> */
.L_x_3873:
[----:B------:R-:W-:Y:S01]  /*c7b0*/  HADD2.F32 R4, -RZ, R4.H0_H0 ;  /* 0x20000004ff047230 */ /* 0x000fe20000004100 */
[----:B------:R-:W-:-:S04]  /*c7c0*/  CS2R R6, SRZ ;  /* 0x0000000000067805 */ /* 0x000fc8000001ff00 */
[----:B------:R-:W-:-:S06]  /*c7d0*/  FMUL.FTZ R4, R4, 1 ;  /* 0x3f80000004047820 */ /* 0x000fcc0000410000 */
[----:B------:R-:W1:Y:S02]  /*c7e0*/  F2F.F64.F32 R4, R4 ;  /* 0x0000000400047310 */ /* 0x000e640000201800 */
[----:B-1----:R1:W-:Y:S01]  /*c7f0*/  STG.E.128 [R16.64], R4 ;  /* 0x0000000410007986 */ /* 0x0023e2000c101d24 */
[----:B------:R-:W-:Y:S05]  /*c800*/  BRA `(.L_x_3864) ;  /* 0x00000a0000007947 */ /* 0x000fea0003800000 */
.L_x_3872:
        /* <DEDUP_REMOVED lines=21> */
.L_x_3877:
[----:B------:R-:W-:Y:S05]  /*c960*/  BSYNC B0 ;  /* 0x0000000000007941 */ /* 0x000fea0003800000 */
.L_x_3876:
[----:B------:R-:W-:-:S05]  /*c970*/  LOP3.LUT R3, R0, R3, RZ, 0xfc, !PT ;  /* 0x0000000300037212 */ /* 0x000fca00078efcff */
[----:B------:R1:W-:Y:S01]  /*c980*/  STG.E.U8 [R16.64], R3 ;  /* 0x0000000310007986 */ /* 0x0003e2000c101124 */
[----:B------:R-:W-:Y:S05]  /*c990*/  BRA `(.L_x_3864) ;  /* 0x0000087000007947 */ /* 0x000fea0003800000 */
.L_x_3875:
        /* <DEDUP_REMOVED lines=13> */
.L_x_3879:
[----:B------:R-:W-:Y:S01]  /*ca70*/  IMAD.MOV.U32 R0, RZ, RZ, 0x7f ;  /* 0x0000007fff007424 */ /* 0x000fe200078e00ff */
[----:B------:R-:W-:-:S04]  /*ca80*/  ISETP.GT.U32.AND P0, PT, R2, 0x7f800000, PT ;  /* 0x7f8000000200780c */ /* 0x000fc80003f04070 */
[----:B------:R-:W-:-:S04]  /*ca90*/  SEL R0, R0, 0x7c, P0 ;  /* 0x0000007c00007807 */ /* 0x000fc80000000000 */
.L_x_3880:
[----:B------:R-:W-:Y:S05]  /*caa0*/  BSYNC B0 ;  /* 0x0000000000007941 */ /* 0x000fea0003800000 */
.L_x_3878:
[----:B------:R-:W-:-:S04]  /*cab0*/  LOP3.LUT R2, R3, 0x80000000, RZ, 0xc0, !PT ;  /* 0x8000000003027812 */ /* 0x000fc800078ec0ff */
[----:B------:R-:W-:-:S04]  /*cac0*/  SHF.R.U32.HI R3, RZ, 0x18, R2 ;  /* 0x00000018ff037819 */ /* 0x000fc80000011602 */
[----:B------:R-:W-:-:S05]  /*cad0*/  LOP3.LUT R3, R0, R3, RZ, 0xfc, !PT ;  /* 0x0000000300037212 */ /* 0x000fca00078efcff */
[----:B------:R1:W-:Y:S01]  /*cae0*/  STG.E.U8 [R16.64], R3 ;  /* 0x0000000310007986 */ /* 0x0003e2000c101124 */
[----:B------:R-:W-:Y:S05]  /*caf0*/  BRA `(.L_x_3864) ;  /* 0x0000071000007947 */ /* 0x000fea0003800000 */
.L_x_3874:
[----:B------:R-:W-:-:S05]  /*cb00*/  HADD2.F32 R0, -RZ, R4.H0_H0 ;  /* 0x20000004ff007230 */ /* 0x000fca0000004100 */
[----:B------:R-:W-:-:S05]  /*cb10*/  F2FP.BF16.PACK_AB R0, RZ, R0 ;  /* 0x00000000ff00723e */ /* 0x000fca00000010ff */
[----:B------:R1:W-:Y:S01]  /*cb20*/  STG.E.U16 [R16.64], R0 ;  /* 0x0000000010007986 */ /* 0x0003e2000c101524 */
[----:B------:R-:W-:Y:S05]  /*cb30*/  BRA `(.L_x_3864) ;  /* 0x000006d000007947 */ /* 0x000fea0003800000 */
.L_x_3871:
        /* <DEDUP_REMOVED lines=12> */
.L_x_3883:
        /* <DEDUP_REMOVED lines=17> */
.L_x_3886:
[----:B------:R-:W-:-:S04]  /*cd10*/  LOP3.LUT R2, R3, 0x80000000, RZ, 0xc0, !PT ;  /* 0x8000000003027812 */ /* 0x000fc800078ec0ff */
[----:B------:R-:W-:-:S04]  /*cd20*/  SHF.R.U32.HI R3, RZ, 0x18, R2 ;  /* 0x00000018ff037819 */ /* 0x000fc80000011602 */
[----:B------:R-:W-:-:S04]  /*cd30*/  LOP3.LUT R0, R0, R3, RZ, 0xfc, !PT ;  /* 0x0000000300007212 */ /* 0x000fc800078efcff */
[----:B------:R-:W-:Y:S02]  /*cd40*/  PRMT R8, R0, 0x7610, R8 ;  /* 0x0000761000087816 */ /* 0x000fe40000000008 */
.L_x_3885:
[----:B------:R-:W-:Y:S05]  /*cd50*/  BSYNC B0 ;  /* 0x0000000000007941 */ /* 0x000fea0003800000 */
.L_x_3884:
[----:B------:R1:W-:Y:S01]  /*cd60*/  STG.E.U8 [R16.64], R8 ;  /* 0x0000000810007986 */ /* 0x0003e2000c101124 */
[----:B------:R-:W-:Y:S05]  /*cd70*/  BRA `(.L_x_3864) ;  /* 0x0000049000007947 */ /* 0x000fea0003800000 */
.L_x_3882:
        /* <DEDUP_REMOVED lines=17> */
.L_x_3889:
[----:B------:R-:W-:-:S04]  /*ce90*/  LOP3.LUT R2, R3, 0x80000000, RZ, 0xc0, !PT ;  /* 0x8000000003027812 */ /* 0x000fc800078ec0ff */
[----:B------:R-:W-:-:S04]  /*cea0*/  SHF.R.U32.HI R3, RZ, 0x18, R2 ;  /* 0x00000018ff037819 */ /* 0x000fc80000011602 */
[----:B------:R-:W-:-:S04]  /*ceb0*/  LOP3.LUT R0, R0, R3, RZ, 0xfc, !PT ;  /* 0x0000000300007212 */ /* 0x000fc800078efcff */
[----:B------:R-:W-:Y:S02]  /*cec0*/  PRMT R8, R0, 0x7610, R8 ;  /* 0x0000761000087816 */ /* 0x000fe40000000008 */
.L_x_3888:
[----:B------:R-:W-:Y:S05]  /*ced0*/  BSYNC B0 ;  /* 0x0000000000007941 */ /* 0x000fea0003800000 */
.L_x_3887:
[----:B------:R1:W-:Y:S01]  /*cee0*/  STG.E.U8 [R16.64], R8 ;  /* 0x0000000810007986 */ /* 0x0003e2000c101124 */
[----:B------:R-:W-:Y:S05]  /*cef0*/  BRA `(.L_x_3864) ;  /* 0x0000031000007947 */ /* 0x000fea0003800000 */
.L_x_3881:
        /* <DEDUP_REMOVED lines=22> */
.L_x_3863:
        /* <DEDUP_REMOVED lines=20> */
.L_x_3891:
[----:B------:R-:W-:-:S06]  /*d1a0*/  HADD2.F32 R2, -RZ, R4.H0_H0 ;  /* 0x20000004ff027230 */ /* 0x000fcc0000004100 */
[----:B------:R-:W1:Y:S02]  /*d1b0*/  F2I.U64.TRUNC R2, R2 ;  /* 0x0000000200027311 */ /* 0x000e64000020d800 */
[----:B-1----:R1:W-:Y:S01]  /*d1c0*/  STG.E.64 [R16.64], R2 ;  /* 0x0000000210007986 */ /* 0x0023e2000c101b24 */
[----:B------:R-:W-:Y:S05]  /*d1d0*/  BRA `(.L_x_3864) ;  /* 0x0000003000007947 */ /* 0x000fea0003800000 */
.L_x_3890:
[----:B------:R-:W-:-:S04]  /*d1e0*/  HADD2.F32 R4, -RZ, R4.H0_H0 ;  /* 0x20000004ff047230 */ /* 0x000fc80000004100 */
[----:B------:R-:W1:Y:S02]  /*d1f0*/  F2I.FTZ.U32.TRUNC.NTZ R3, R4 ;  /* 0x0000000400037305 */ /* 0x000e64000021f000 */
[----:B-1----:R1:W-:Y:S02]  /*d200*/  STG.E [R16.64], R3 ;  /* 0x0000000310007986 */ /* 0x0023e4000c101924 */
.L_x_3864:
[----:B------:R-:W-:Y:S02]  /*d210*/  IADD3 R23, R23, 0x80, RZ ;  /* 0x0000008017177810 */ /* 0x000fe40007ffe0ff */
.L_x_3673:
[----:B------:R-:W-:Y:S05]  /*d220*/  BSYNC B6 ;  /* 0x0000000000067941 */ /* 0x000fea0003800000 */
.L_x_3672:
        /* <DEDUP_REMOVED lines=257> */
.L_x_3892:
        /* <DEDUP_REMOVED lines=21> */
.L_x_3896:
[----:B------:R-:W2:Y:S02]  /*e390*/  LDG.E.U8 R2, [R2.64] ;  /* 0x0000002402027981 */ /* 0x000ea4000c1e1100 */
[----:B--2---:R-:W1:Y:S02]  /*e3a0*/  I2F.U16 R0, R2 ;  /* 0x0000000200007306 */ /* 0x004e640000101000 */
[----:B-1----:R-:W-:-:S04]  /*e3b0*/  F2FP.PACK_AB R0, RZ, R0 ;  /* 0x00000000ff00723e */ /* 0x002fc800000000ff */
[----:B------:R-:W-:Y:S01]  /*e3c0*/  PRMT R19, R0, 0x7610, R19 ;  /* 0x0000761000137816 */ /* 0x000fe20000000013 */
[----:B------:R-:W-:Y:S05]  /*e3d0*/  BRA `(.L_x_3898) ;  /* 0x00000ed000007947 */ /* 0x000fea0003800000 */
.L_x_3895:
        /* <DEDUP_REMOVED lines=11> */
.L_x_3900:
[----:B------:R-:W2:Y:S02]  /*e490*/  LDG.E R2, [R2.64] ;  /* 0x0000002402027981 */ /* 0x000ea4000c1e1900 */
[----:B--2---:R-:W1:Y:S02]  /*e4a0*/  I2F R0, R2 ;  /* 0x0000000200007306 */ /* 0x004e640000201400 */
[----:B-1----:R-:W-:-:S04]  /*e4b0*/  F2FP.PACK_AB R0, RZ, R0 ;  /* 0x00000000ff00723e */ /* 0x002fc800000000ff */
[----:B------:R-:W-:Y:S01]  /*e4c0*/  PRMT R19, R0, 0x7610, R19 ;  /* 0x0000761000137816 */ /* 0x000fe20000000013 */
[----:B------:R-:W-:Y:S05]  /*e4d0*/  BRA `(.L_x_3898) ;  /* 0x00000dd000007947 */ /* 0x000fea0003800000 */
.L_x_3899:
[----:B------:R-:W2:Y:S02]  /*e4e0*/  LDG.E.U16 R2, [R2.64] ;  /* 0x0000002402027981 */ /* 0x000ea4000c1e1500 */
[----:B--2---:R-:W1:Y:S02]  /*e4f0*/  I2F.S16 R0, R2 ;  /* 0x0000000200007306 */ /* 0x004e640000101400 */
[----:B-1----:R-:W-:-:S04]  /*e500*/  F2FP.PACK_AB R0, RZ, R0 ;  /* 0x00000000ff00723e */ /* 0x002fc800000000ff */
[----:B------:R-:W-:Y:S01]  /*e510*/  PRMT R19, R0, 0x7610, R19 ;  /* 0x0000761000137816 */ /* 0x000fe20000000013 */
[----:B------:R-:W-:Y:S05]  /*e520*/  BRA `(.L_x_3898) ;  /* 0x00000d8000007947 */ /* 0x000fea0003800000 */
.L_x_3894:
        /* <DEDUP_REMOVED lines=9> */
.L_x_3902:
[----:B------:R1:W5:Y:S01]  /*e5c0*/  LDG.E.U16 R19, [R2.64] ;  /* 0x0000002402137981 */ /* 0x000362000c1e1500 */
[----:B------:R-:W-:Y:S05]  /*e5d0*/  BRA `(.L_x_3898) ;  /* 0x00000cd000007947 */ /* 0x000fea0003800000 */
.L_x_3901:
        /* <DEDUP_REMOVED lines=9> */
.L_x_3904:
[----:B------:R1:W5:Y:S01]  /*e670*/  LDG.E.U16 R19, [R2.64] ;  /* 0x0000002402137981 */ /* 0x000362000c1e1500 */
[----:B------:R-:W-:Y:S05]  /*e680*/  BRA `(.L_x_3898) ;  /* 0x00000c2000007947 */ /* 0x000fea0003800000 */
.L_x_3903:
[----:B------:R-:W2:Y:S02]  /*e690*/  LDG.E.64 R2, [R2.64] ;  /* 0x0000002402027981 */ /* 0x000ea4000c1e1b00 */
[----:B--2---:R-:W1:Y:S01]  /*e6a0*/  F2F.F32.F64 R0, R2 ;  /* 0x0000000200007310 */ /* 0x004e620000301000 */
[----:B------:R-:W1:-:S14]  /*e6b0*/  DSETP.GEU.AND P0, PT, |R2|, c[0x2][0x0], PT ;  /* 0x008000000200762a */ /* 0x000e5c0003f0e200 */
[----:B-1----:R-:W-:-:S05]  /*e6c0*/  @!P0 FMUL R0, R0, 1.175494350822287508e-38 ;  /* 0x0080000000008820 */ /* 0x002fca0000400000 */
[----:B------:R-:W-:-:S04]  /*e6d0*/  F2FP.PACK_AB R0, RZ, R0 ;  /* 0x00000000ff00723e */ /* 0x000fc800000000ff */
[----:B------:R-:W-:Y:S01]  /*e6e0*/  PRMT R19, R0, 0x7610, R19 ;  /* 0x0000761000137816 */ /* 0x000fe20000000013 */
[----:B------:R-:W-:Y:S05]  /*e6f0*/  BRA `(.L_x_3898) ;  /* 0x00000bb000007947 */ /* 0x000fea0003800000 */
.L_x_3893:
        /* <DEDUP_REMOVED lines=14> */
.L_x_3907:
[----:B------:R-:W2:Y:S02]  /*e7e0*/  LDG.E.64 R2, [R2.64] ;  /* 0x0000002402027981 */ /* 0x000ea4000c1e1b00 */
[----:B--2---:R-:W1:Y:S01]  /*e7f0*/  F2F.F32.F64 R0, R2 ;  /* 0x0000000200007310 */ /* 0x004e620000301000 */
[----:B------:R-:W1:-:S14]  /*e800*/  DSETP.GEU.AND P0, PT, |R2|, c[0x2][0x0], PT ;  /* 0x008000000200762a */ /* 0x000e5c0003f0e200 */
[----:B-1----:R-:W-:-:S05]  /*e810*/  @!P0 FMUL R0, R0, 1.175494350822287508e-38 ;  /* 0x0080000000008820 */ /* 0x002fca0000400000 */
[----:B------:R-:W-:-:S04]  /*e820*/  F2FP.PACK_AB R0, RZ, R0 ;  /* 0x00000000ff00723e */ /* 0x000fc800000000ff */
[----:B------:R-:W-:Y:S01]  /*e830*/  PRMT R19, R0, 0x7610, R19 ;  /* 0x0000761000137816 */ /* 0x000fe20000000013 */
[----:B------:R-:W-:Y:S05]  /*e840*/  BRA `(.L_x_3898) ;  /* 0x00000a6000007947 */ /* 0x000fea0003800000 */
.L_x_3906:
        /* <DEDUP_REMOVED lines=28> */
.L_x_3909:
        /* <DEDUP_REMOVED lines=15> */
.L_x_3908:
[----:B------:R-:W2:Y:S02]  /*eb00*/  LDG.E.U16 R0, [R2.64] ;  /* 0x0000002402007981 */ /* 0x000ea4000c1e1500 */
[----:B--2---:R-:W-:-:S04]  /*eb10*/  PRMT R0, RZ, 0x5410, R0 ;  /* 0x00005410ff007816 */ /* 0x004fc80000000000 */
[----:B------:R-:W-:-:S04]  /*eb20*/  F2FP.PACK_AB R0, RZ, R0 ;  /* 0x00000000ff00723e */ /* 0x000fc800000000ff */
[----:B------:R-:W-:Y:S01]  /*eb30*/  PRMT R19, R0, 0x7610, R19 ;  /* 0x0000761000137816 */ /* 0x000fe20000000013 */
[----:B------:R-:W-:Y:S05]  /*eb40*/  BRA `(.L_x_3898) ;  /* 0x0000076000007947 */ /* 0x000fea0003800000 */
.L_x_3905:
        /* <DEDUP_REMOVED lines=12> */
.L_x_3912:
        /* <DEDUP_REMOVED lines=21> */
.L_x_3916:
[----:B------:R-:W-:Y:S05]  /*ed60*/  BSYNC B1 ;  /* 0x0000000000017941 */ /* 0x000fea0003800000 */
.L_x_3915:
[----:B------:R-:W-:Y:S01]  /*ed70*/  LEA R3, R0, 0x3b800000, 0x17 ;  /* 0x3b80000000037811 */ /* 0x000fe200078eb8ff */
[----:B------:R-:W-:-:S05]  /*ed80*/  IMAD.SHL.U32 R0, R2, 0x100000, RZ ;  /* 0x0010000002007824 */ /* 0x000fca00078e00ff */
[----:B------:R-:W-:Y:S02]  /*ed90*/  LOP3.LUT R0, R3, R0, R4, 0xfe, !PT ;  /* 0x0000000003007212 */ /* 0x000fe400078efe04 */
.L_x_3914:
[----:B------:R-:W-:Y:S05]  /*eda0*/  BSYNC B0 ;  /* 0x0000000000007941 */ /* 0x000fea0003800000 */
.L_x_3913:
[----:B------:R-:W-:-:S04]  /*edb0*/  F2FP.PACK_AB R0, RZ, R0 ;  /* 0x00000000ff00723e */ /* 0x000fc800000000ff */
[----:B------:R-:W-:Y:S01]  /*edc0*/  PRMT R19, R0, 0x7610, R19 ;  /* 0x0000761000137816 */ /* 0x000fe20000000013 */
[----:B------:R-:W-:Y:S05]  /*edd0*/  BRA `(.L_x_3898) ;  /* 0x000004d000007947 */ /* 0x000fea0003800000 */
.L_x_3911:
        /* <DEDUP_REMOVED lines=21> */
.L_x_3920:
[----:B------:R-:W-:Y:S05]  /*ef30*/  BSYNC B1 ;  /* 0x0000000000017941 */ /* 0x000fea0003800000 */
.L_x_3919:
[----:B------:R-:W-:Y:S01]  /*ef40*/  LEA R3, R0, 0x37800000, 0x17 ;  /* 0x3780000000037811 */ /* 0x000fe200078eb8ff */
[----:B------:R-:W-:-:S05]  /*ef50*/  IMAD.SHL.U32 R0, R2, 0x200000, RZ ;  /* 0x0020000002007824 */ /* 0x000fca00078e00ff */
[----:B------:R-:W-:Y:S02]  /*ef60*/  LOP3.LUT R0, R3, R0, R4, 0xfe, !PT ;  /* 0x0000000003007212 */ /* 0x000fe400078efe04 */
.L_x_3918:
[----:B------:R-:W-:Y:S05]  /*ef70*/  BSYNC B0 ;  /* 0x0000000000007941 */ /* 0x000fea0003800000 */
.L_x_3917:
[----:B------:R-:W-:-:S04]  /*ef80*/  F2FP.PACK_AB R0, RZ, R0 ;  /* 0x00000000ff00723e */ /* 0x000fc800000000ff */
[----:B------:R-:W-:Y:S01]  /*ef90*/  PRMT R19, R0, 0x7610, R19 ;  /* 0x0000761000137816 */ /* 0x000fe20000000013 */
[----:B------:R-:W-:Y:S05]  /*efa0*/  BRA `(.L_x_3898) ;  /* 0x0000030000007947 */ /* 0x000fea0003800000 */
.L_x_3910:
        /* <DEDUP_REMOVED lines=14> */
.L_x_3924:
[----:B------:R-:W-:Y:S05]  /*f090*/  BSYNC B0 ;  /* 0x0000000000007941 */ /* 0x000fea0003800000 */
.L_x_3923:
[----:B------:R-:W-:-:S04]  /*f0a0*/  F2FP.PACK_AB R0, RZ, R0 ;  /* 0x00000000ff00723e */ /* 0x000fc800000000ff */
[----:B------:R-:W-:Y:S01]  /*f0b0*/  PRMT R19, R0, 0x7610, R19 ;  /* 0x0000761000137816 */ /* 0x000fe20000000013 */
[----:B------:R-:W-:Y:S05]  /*f0c0*/  BRA `(.L_x_3898) ;  /* 0x000001e000007947 */ /* 0x000fea0003800000 */
.L_x_3897:
        /* <DEDUP_REMOVED lines=21> */
.L_x_3922:
[----:B------:R-:W2:Y:S02]  /*f220*/  LDG.E.64 R2, [R2.64] ;  /* 0x0000002402027981 */ /* 0x000ea4000c1e1b00 */
[----:B--2---:R-:W1:Y:S02]  /*f230*/  I2F.U64 R0, R2 ;  /* 0x0000000200007312 */ /* 0x004e640000301000 */
[----:B-1----:R-:W-:-:S04]  /*f240*/  F2FP.PACK_AB R0, RZ, R0 ;  /* 0x00000000ff00723e */ /* 0x002fc800000000ff */
[----:B------:R-:W-:Y:S01]  /*f250*/  PRMT R19, R0, 0x7610, R19 ;  /* 0x0000761000137816 */ /* 0x000fe20000000013 */
[----:B------:R-:W-:Y:S05]  /*f260*/  BRA `(.L_x_3898) ;  /* 0x0000004000007947 */ /* 0x000fea0003800000 */
.L_x_3921:
[----:B------:R-:W2:Y:S02]  /*f270*/  LDG.E R2, [R2.64] ;  /* 0x0000002402027981 */ /* 0x000ea4000c1e1900 */
[----:B--2---:R-:W1:Y:S02]  /*f280*/  I2F.U32 R0, R2 ;  /* 0x0000000200007306 */ /* 0x004e640000201000 */
[----:B-1----:R-:W-:-:S04]  /*f290*/  F2FP.PACK_AB R0, RZ, R0 ;  /* 0x00000000ff00723e */ /* 0x002fc800000000ff */
[----:B------:R-:W-:Y:S02]  /*f2a0*/  PRMT R19, R0, 0x7610, R19 ;  /* 0x0000761000137816 */ /* 0x000fe40000000013 */
.L_x_3898:
        /* <DEDUP_REMOVED lines=18> */
.L_x_3928:
[----:B------:R-:W2:Y:S02]  /*f3d0*/  LDG.E.U8 R2, [R2.64] ;  /* 0x0000002402027981 */ /* 0x000ea4000c1e1100 */
[----:B--2---:R-:W1:Y:S02]  /*f3e0*/  I2F.U16 R0, R2 ;  /* 0x0000000200007306 */ /* 0x004e640000101000 */
[----:B-1----:R-:W-:Y:S01]  /*f3f0*/  F2FP.PACK_AB R0, RZ, R0 ;  /* 0x00000000ff00723e */ /* 0x002fe200000000ff */
[----:B------:R-:W-:Y:S05]  /*f400*/  BRA `(.L_x_3930) ;  /* 0x00000e1000007947 */ /* 0x000fea0003800000 */
.L_x_3927:
        /* <DEDUP_REMOVED lines=10> */
.L_x_3932:
[----:B------:R-:W2:Y:S02]  /*f4b0*/  LDG.E R2, [R2.64] ;  /* 0x0000002402027981 */ /* 0x000ea4000c1e1900 */
[----:B--2---:R-:W1:Y:S02]  /*f4c0*/  I2F R0, R2 ;  /* 0x0000000200007306 */ /* 0x004e640000201400 */
[----:B-1----:R-:W-:Y:S01]  /*f4d0*/  F2FP.PACK_AB R0, RZ, R0 ;  /* 0x00000000ff00723e */ /* 0x002fe200000000ff */
[----:B------:R-:W-:Y:S05]  /*f4e0*/  BRA `(.L_x_3930) ;  /* 0x00000d3000007947 */ /* 0x000fea0003800000 */
.L_x_3931:
[----:B------:R-:W2:Y:S02]  /*f4f0*/  LDG.E.U16 R2, [R2.64] ;  /* 0x0000002402027981 */ /* 0x000ea4000c1e1500 */
[----:B--2---:R-:W1:Y:S02]  /*f500*/  I2F.S16 R0, R2 ;  /* 0x0000000200007306 */ /* 0x004e640000101400 */
[----:B-1----:R-:W-:Y:S01]  /*f510*/  F2FP.PACK_AB R0, RZ, R0 ;  /* 0x00000000ff00723e */ /* 0x002fe200000000ff */
[----:B------:R-:W-:Y:S05]  /*f520*/  BRA `(.L_x_3930) ;  /* 0x00000cf000007947 */ /* 0x000fea0003800000 */
.L_x_3926:
        /* <DEDUP_REMOVED lines=9> */
.L_x_3934:
[----:B------:R1:W5:Y:S01]  /*f5c0*/  LDG.E.U16 R0, [R2.64] ;  /* 0x0000002402007981 */ /* 0x000362000c1e1500 */
[----:B------:R-:W-:Y:S05]  /*f5d0*/  BRA `(.L_x_3930) ;  /* 0x00000c4000007947 */ /* 0x000fea0003800000 */
.L_x_3933:
        /* <DEDUP_REMOVED lines=9> */
.L_x_3936:
[----:B------:R1:W5:Y:S01]  /*f670*/  LDG.E.U16 R0, [R2.64] ;  /* 0x0000002402007981 */ /* 0x000362000c1e1500 */
[----:B------:R-:W-:Y:S05]  /*f680*/  BRA `(.L_x_3930) ;  /* 0x00000b9000007947 */ /* 0x000fea0003800000 */
.L_x_3935:
[----:B------:R-:W2:Y:S02]  /*f690*/  LDG.E.64 R2, [R2.64] ;  /* 0x0000002402027981 */ /* 0x000ea4000c1e1b00 */
[----:B--2---:R-:W1:Y:S01]  /*f6a0*/  F2F.F32.F64 R0, R2 ;  /* 0x0000000200007310 */ /* 0x004e620000301000 */
[----:B------:R-:W1:-:S14]  /*f6b0*/  DSETP.GEU.AND P0, PT, |R2|, c[0x2][0x0], PT ;  /* 0x008000000200762a */ /* 0x000e5c0003f0e200 */
[----:B-1----:R-:W-:-:S05]  /*f6c0*/  @!P0 FMUL R0, R0, 1.175494350822287508e-38 ;  /* 0x0080000000008820 */ /* 0x002fca0000400000 */
[----:B------:R-:W-:Y:S01]  /*f6d0*/  F2FP.PACK_AB R0, RZ, R0 ;  /* 0x00000000ff00723e */ /* 0x000fe200000000ff */
[----:B------:R-:W-:Y:S05]  /*f6e0*/  BRA `(.L_x_3930) ;  /* 0x00000b3000007947 */ /* 0x000fea0003800000 */
.L_x_3925:
        /* <DEDUP_REMOVED lines=13> */
.L_x_3939:
[----:B------:R-:W2:Y:S02]  /*f7c0*/  LDG.E.64 R2, [R2.64] ;  /* 0x0000002402027981 */ /* 0x000ea4000c1e1b00 */
[----:B--2---:R-:W1:Y:S01]  /*f7d0*/  F2F.F32.F64 R0, R2 ;  /* 0x0000000200007310 */ /* 0x004e620000301000 */
[----:B------:R-:W1:-:S14]  /*f7e0*/  DSETP.GEU.AND P0, PT, |R2|, c[0x2][0x0], PT ;  /* 0x008000000200762a */ /* 0x000e5c0003f0e200 */
[----:B-1----:R-:W-:-:S05]  /*f7f0*/  @!P0 FMUL R0, R0, 1.175494350822287508e-38 ;  /* 0x0080000000008820 */ /* 0x002fca0000400000 */
[----:B------:R-:W-:Y:S01]  /*f800*/  F2FP.PACK_AB R0, RZ, R0 ;  /* 0x00000000ff00723e */ /* 0x000fe200000000ff */
[----:B------:R-:W-:Y:S05]  /*f810*/  BRA `(.L_x_3930) ;  /* 0x00000a0000007947 */ /* 0x000fea0003800000 */
.L_x_3938:
        /* <DEDUP_REMOVED lines=28> */
.L_x_3941:
        /* <DEDUP_REMOVED lines=15> */
.L_x_3940:
[----:B------:R-:W2:Y:S02]  /*fad0*/  LDG.E.U16 R0, [R2.64] ;  /* 0x0000002402007981 */ /* 0x000ea4000c1e1500 */
[----:B--2---:R-:W-:-:S04]  /*fae0*/  PRMT R0, RZ, 0x5410, R0 ;  /* 0x00005410ff007816 */ /* 0x004fc80000000000 */
[----:B------:R-:W-:Y:S01]  /*faf0*/  F2FP.PACK_AB R0, RZ, R0 ;  /* 0x00000000ff00723e */ /* 0x000fe200000000ff */
[----:B------:R-:W-:Y:S05]  /*fb00*/  BRA `(.L_x_3930) ;  /* 0x0000071000007947 */ /* 0x000fea0003800000 */
.L_x_3937:
        /* <DEDUP_REMOVED lines=12> */
.L_x_3944:
        /* <DEDUP_REMOVED lines=21> */
.L_x_3948:
[----:B------:R-:W-:Y:S05]  /*fd20*/  BSYNC B1 ;  /* 0x0000000000017941 */ /* 0x000fea0003800000 */
.L_x_3947:
[----:B------:R-:W-:Y:S01]  /*fd30*/  LEA R3, R0, 0x3b800000, 0x17 ;  /* 0x3b80000000037811 */ /* 0x000fe200078eb8ff */
[----:B------:R-:W-:-:S05]  /*fd40*/  IMAD.SHL.U32 R0, R2, 0x100000, RZ ;  /* 0x0010000002007824 */ /* 0x000fca00078e00ff */
[----:B------:R-:W-:Y:S02]  /*fd50*/  LOP3.LUT R0, R3, R0, R4, 0xfe, !PT ;  /* 0x0000000003007212 */ /* 0x000fe400078efe04 */
.L_x_3946:
[----:B------:R-:W-:Y:S05]  /*fd60*/  BSYNC B0 ;  /* 0x0000000000007941 */ /* 0x000fea0003800000 */
.L_x_3945:
[----:B------:R-:W-:Y:S01]  /*fd70*/  F2FP.PACK_AB R0, RZ, R0 ;  /* 0x00000000ff00723e */ /* 0x000fe200000000ff */
[----:B------:R-:W-:Y:S05]  /*fd80*/  BRA `(.L_x_3930) ;  /* 0x0000049000007947 */ /* 0x000fea0003800000 */
.L_x_3943:
        /* <DEDUP_REMOVED lines=21> */
.L_x_3952:
[----:B------:R-:W-:Y:S05]  /*fee0*/  BSYNC B1 ;  /* 0x0000000000017941 */ /* 0x000fea0003800000 */
.L_x_3951:
[----:B------:R-:W-:Y:S01]  /*fef0*/  LEA R3, R0, 0x37800000, 0x17 ;  /* 0x3780000000037811 */ /* 0x000fe200078eb8ff */
[----:B------:R-:W-:-:S05]  /*ff00*/  IMAD.SHL.U32 R0, R2, 0x200000, RZ ;  /* 0x0020000002007824 */ /* 0x000fca00078e00ff */
[----:B------:R-:W-:Y:S02]  /*ff10*/  LOP3.LUT R0, R3, R0, R4, 0xfe, !PT ;  /* 0x0000000003007212 */ /* 0x000fe400078efe04 */
.L_x_3950:
[----:B------:R-:W-:Y:S05]  /*ff20*/  BSYNC B0 ;  /* 0x0000000000007941 */ /* 0x000fea0003800000 */
.L_x_3949:
[----:B------:R-:W-:Y:S01]  /*ff30*/  F2FP.PACK_AB R0, RZ, R0 ;  /* 0x00000000ff00723e */ /* 0x000fe200000000ff */
[----:B------:R-:W-:Y:S05]  /*ff40*/  BRA `(.L_x_3930) ;  /* 0x000002d000007947 */ /* 0x000fea0003800000 */
.L_x_3942:
        /* <DEDUP_REMOVED lines=14> */
.L_x_3956:
[----:B------:R-:W-:Y:S05]  /*10030*/  BSYNC B0 ;  /* 0x0000000000007941 */ /* 0x000fea0003800000 */
.L_x_3955:
[----:B------:R-:W-:Y:S01]  /*10040*/  F2FP.PACK_AB R0, RZ, R0 ;  /* 0x00000000ff00723e */ /* 0x000fe200000000ff */
[----:B------:R-:W-:Y:S05]  /*10050*/  BRA `(.L_x_3930) ;  /* 0x000001c000007947 */ /* 0x000fea0003800000 */
.L_x_3929:
        /* <DEDUP_REMOVED lines=21> */
.L_x_3954:
[----:B------:R-:W2:Y:S02]  /*101b0*/  LDG.E.64 R2, [R2.64] ;  /* 0x0000002402027981 */ /* 0x000ea4000c1e1b00 */
[----:B--2---:R-:W1:Y:S02]  /*101c0*/  I2F.U64 R0, R2 ;  /* 0x0000000200007312 */ /* 0x004e640000301000 */
[----:B-1----:R-:W-:Y:S01]  /*101d0*/  F2FP.PACK_AB R0, RZ, R0 ;  /* 0x00000000ff00723e */ /* 0x002fe200000000ff */
[----:B------:R-:W-:Y:S05]  /*101e0*/  BRA `(.L_x_3930) ;  /* 0x0000003000007947 */ /* 0x000fea0003800000 */
.L_x_3953:
[----:B------:R-:W2:Y:S02]  /*101f0*/  LDG.E R2, [R2.64] ;  /* 0x0000002402027981 */ /* 0x000ea4000c1e1900 */
[----:B--2---:R-:W1:Y:S02]  /*10200*/  I2F.U32 R0, R2 ;  /* 0x0000000200007306 */ /* 0x004e640000201000 */
[----:B-1----:R-:W-:-:S06]  /*10210*/  F2FP.PACK_AB R0, RZ, R0 ;  /* 0x00000000ff00723e */ /* 0x002fcc00000000ff */
.L_x_3930:
        /* <DEDUP_REMOVED lines=35> */
.L_x_3964:
[----:B------:R-:W-:Y:S01]  /*10450*/  FSETP.GEU.FTZ.AND P0, PT, R8, -R7, PT ;  /* 0x800000070800720b */ /* 0x000fe20003f1e000 */
[----:B------:R-:W-:-:S12]  /*10460*/  FADD.FTZ R4, R4, -1 ;  /* 0xbf80000004047421 */ /* 0x000fd80000010000 */
[----:B------:R-:W-:Y:S02]  /*10470*/  @!P0 FADD.FTZ R4, R4, -1 ;  /* 0xbf80000004048421 */ /* 0x000fe40000010000 */
.L_x_3963:
[----:B------:R-:W-:Y:S05]  /*10480*/  BSYNC B2 ;  /* 0x0000000000027941 */ /* 0x000fea0003800000 */
.L_x_3962:
[----:B------:R-:W-:Y:S01]  /*10490*/  FFMA.FTZ R5, -R7, R4, R5 ;  /* 0x0000000407057223 */ /* 0x000fe20000010105 */
[----:B------:R-:W-:Y:S05]  /*104a0*/  BRA `(.L_x_3960) ;  /* 0x000001f000007947 */ /* 0x000fea0003800000 */
.L_x_3961:
        /* <DEDUP_REMOVED lines=15> */
.L_x_3967:
        /* <DEDUP_REMOVED lines=13> */
.L_x_3966:
[----:B------:R-:W-:Y:S05]  /*10670*/  BSYNC B2 ;  /* 0x0000000000027941 */ /* 0x000fea0003800000 */
.L_x_3965:
[----:B------:R-:W-:-:S04]  /*10680*/  FMUL.FTZ R3, R3, 1.1920928955078125e-07 ;  /* 0x3400000003037820 */ /* 0x000fc80000410000 */
[----:B------:R-:W-:Y:S02]  /*10690*/  FMUL.FTZ R5, R8, R3 ;  /* 0x0000000308057220 */ /* 0x000fe40000410000 */
.L_x_3960:
[----:B------:R-:W-:Y:S05]  /*106a0*/  BSYNC B1 ;  /* 0x0000000000017941 */ /* 0x000fea0003800000 */
.L_x_3959:
        /* <DEDUP_REMOVED lines=28> */
.L_x_3958:
[----:B------:R-:W-:Y:S05]  /*10870*/  BSYNC B0 ;  /* 0x0000000000007941 */ /* 0x000fea0003800000 */
.L_x_3957:
        /* <DEDUP_REMOVED lines=14> */
[----:B-1----:R-:W-:Y:S01]  /*10960*/  STG.E.U8 [R16.64], R3 ;  /* 0x0000000310007986 */ /* 0x002fe2000c101124 */
[----:B------:R-:W-:Y:S05]  /*10970*/  EXIT ;  /* 0x000000000000794d */ /* 0x000fea0003800000 */
.L_x_3971:
[----:B------:R-:W-:-:S06]  /*10980*/  HADD2.F32 R3, -RZ, R4.H0_H0 ;  /* 0x20000004ff037230 */ /* 0x000fcc0000004100 */
[----:B------:R-:W1:Y:S02]  /*10990*/  F2I.S64.TRUNC R2, R3 ;  /* 0x0000000300027311 */ /* 0x000e64000020d900 */
[----:B-1----:R-:W-:Y:S01]  /*109a0*/  STG.E.U8 [R16.64], R2 ;  /* 0x0000000210007986 */ /* 0x002fe2000c101124 */
[----:B------:R-:W-:Y:S05]  /*109b0*/  EXIT ;  /* 0x000000000000794d */ /* 0x000fea0003800000 */
.L_x_3970:
        /* <DEDUP_REMOVED lines=8> */
[----:B-1----:R-:W-:Y:S01]  /*10a40*/  STG.E.64 [R16.64], R2 ;  /* 0x0000000210007986 */ /* 0x002fe2000c101b24 */
[----:B------:R-:W-:Y:S05]  /*10a50*/  EXIT ;  /* 0x000000000000794d */ /* 0x000fea0003800000 */
.L_x_3974:
[----:B------:R-:W-:-:S04]  /*10a60*/  HADD2.F32 R4, -RZ, R4.H0_H0 ;  /* 0x20000004ff047230 */ /* 0x000fc80000004100 */
[----:B------:R-:W1:Y:S02]  /*10a70*/  F2I.FTZ.TRUNC.NTZ R3, R4 ;  /* 0x0000000400037305 */ /* 0x000e64000021f100 */
[----:B-1----:R-:W-:Y:S01]  /*10a80*/  STG.E [R16.64], R3 ;  /* 0x0000000310007986 */ /* 0x002fe2000c101924 */
[----:B------:R-:W-:Y:S05]  /*10a90*/  EXIT ;  /* 0x000000000000794d */ /* 0x000fea0003800000 */
.L_x_3973:
[----:B------:R-:W-:-:S04]  /*10aa0*/  HADD2.F32 R4, -RZ, R4.H0_H0 ;  /* 0x20000004ff047230 */ /* 0x000fc80000004100 */
[----:B------:R-:W1:Y:S02]  /*10ab0*/  F2I.FTZ.TRUNC.NTZ R3, R4 ;  /* 0x0000000400037305 */ /* 0x000e64000021f100 */
[----:B-1----:R-:W-:Y:S01]  /*10ac0*/  STG.E.U16 [R16.64], R3 ;  /* 0x0000000310007986 */ /* 0x002fe2000c101524 */
[----:B------:R-:W-:Y:S05]  /*10ad0*/  EXIT ;  /* 0x000000000000794d */ /* 0x000fea0003800000 */
.L_x_3969:
[----:B------:R-:W-:-:S13]  /*10ae0*/  ISETP.GT.AND P0, PT, R0, 0x6, PT ;  /* 0x000000060000780c */ /* 0x000fda0003f04270 */
[----:B------:R-:W-:Y:S05]  /*10af0*/  @P0 BRA `(.L_x_3975) ;  /* 0x0000009000000947 */ /* 0x000fea0003800000 */
[----:B------:R-:W-:-:S13]  /*10b00*/  ISETP.NE.AND P0, PT, R0, 0x5, PT ;  /* 0x000000050000780c */ /* 0x000fda0003f05270 */
[----:B------:R-:W-:Y:S05]  /*10b10*/  @!P0 BRA `(.L_x_3976) ;  /* 0x0000005000008947 */ /* 0x000fea0003800000 */
[----:B------:R-:W-:-:S13]  /*10b20*/  ISETP.NE.AND P0, PT, R0, 0x6, PT ;  /* 0x000000060000780c */ /* 0x000fda0003f05270 */
[----:B------:R-:W-:Y:S05]  /*10b30*/  @P0 BRA `(.L_x_3972) ;  /* 0x00000b1000000947 */ /* 0x000fea0003800000 */
[----:B------:R-:W-:-:S05]  /*10b40*/  HADD2.F32 R3, -RZ, R4.H0_H0 ;  /* 0x20000004ff037230 */ /* 0x000fca0000004100 */
[----:B------:R-:W-:Y:S01]  /*10b50*/  STG.E [R16.64], R3 ;  /* 0x0000000310007986 */ /* 0x000fe2000c101924 */
[----:B------:R-:W-:Y:S05]  /*10b60*/  EXIT ;  /* 0x000000000000794d */ /* 0x000fea0003800000 */
.L_x_3976:
[----:B------:R-:W-:Y:S01]  /*10b70*/  STG.E.U16 [R16.64], R4 ;  /* 0x0000000410007986 */ /* 0x000fe2000c101524 */
[----:B------:R-:W-:Y:S05]  /*10b80*/  EXIT ;  /* 0x000000000000794d */ /* 0x000fea0003800000 */
.L_x_3975:
        /* <DEDUP_REMOVED lines=8> */
[----:B------:R-:W-:Y:S01]  /*10c10*/  STG.E.64 [R16.64], R4 ;  /* 0x0000000410007986 */ /* 0x000fe2000c101b24 */
[----:B------:R-:W-:Y:S05]  /*10c20*/  EXIT ;  /* 0x000000000000794d */ /* 0x000fea0003800000 */
.L_x_3978:
[----:B------:R-:W-:-:S05]  /*10c30*/  HADD2.F32 R0, -RZ, R4.H0_H0 ;  /* 0x20000004ff007230 */ /* 0x000fca0000004100 */
[----:B------:R-:W-:-:S04]  /*10c40*/  F2FP.PACK_AB R0, RZ, R0 ;  /* 0x00000000ff00723e */ /* 0x000fc800000000ff */
[----:B------:R-:W-:-:S05]  /*10c50*/  PRMT R0, R0, 0x5410, RZ ;  /* 0x0000541000007816 */ /* 0x000fca00000000ff */
[----:B------:R-:W-:Y:S01]  /*10c60*/  STG.E [R16.64], R0 ;  /* 0x0000000010007986 */ /* 0x000fe2000c101924 */
[----:B------:R-:W-:Y:S05]  /*10c70*/  EXIT ;  /* 0x000000000000794d */ /* 0x000fea0003800000 */
.L_x_3977:
[----:B------:R-:W-:-:S05]  /*10c80*/  HADD2.F32 R2, -RZ, R4.H0_H0 ;  /* 0x20000004ff027230 */ /* 0x000fca0000004100 */
[----:B------:R-:W-:-:S06]  /*10c90*/  FMUL.FTZ R2, R2, 1 ;  /* 0x3f80000002027820 */ /* 0x000fcc0000410000 */
[----:B------:R-:W1:Y:S02]  /*10ca0*/  F2F.F64.F32 R2, R2 ;  /* 0x0000000200027310 */ /* 0x000e640000201800 */
[----:B-1----:R-:W-:Y:S01]  /*10cb0*/  STG.E.64 [R16.64], R2 ;  /* 0x0000000210007986 */ /* 0x002fe2000c101b24 */
[----:B------:R-:W-:Y:S05]  /*10cc0*/  EXIT ;  /* 0x000000000000794d */ /* 0x000fea0003800000 */
.L_x_3968:
        /* <DEDUP_REMOVED lines=11> */
[----:B------:R-:W-:Y:S01]  /*10d80*/  STG.E.U8 [R16.64], R3 ;  /* 0x0000000310007986 */ /* 0x000fe2000c101124 */
[----:B------:R-:W-:Y:S05]  /*10d90*/  EXIT ;  /* 0x000000000000794d */ /* 0x000fea0003800000 */
.L_x_3981:
[----:B------:R-:W-:Y:S01]  /*10da0*/  HADD2.F32 R4, -RZ, R4.H0_H0 ;  /* 0x20000004ff047230 */ /* 0x000fe20000004100 */
[----:B------:R-:W-:-:S04]  /*10db0*/  CS2R R6, SRZ ;  /* 0x0000000000067805 */ /* 0x000fc8000001ff00 */
[----:B------:R-:W-:-:S06]  /*10dc0*/  FMUL.FTZ R4, R4, 1 ;  /* 0x3f80000004047820 */ /* 0x000fcc0000410000 */
[----:B------:R-:W1:Y:S02]  /*10dd0*/  F2F.F64.F32 R4, R4 ;  /* 0x0000000400047310 */ /* 0x000e640000201800 */
[----:B-1----:R-:W-:Y:S01]  /*10de0*/  STG.E.128 [R16.64], R4 ;  /* 0x0000000410007986 */ /* 0x002fe2000c101d24 */
[----:B------:R-:W-:Y:S05]  /*10df0*/  EXIT ;  /* 0x000000000000794d */ /* 0x000fea0003800000 */
.L_x_3980:
        /* <DEDUP_REMOVED lines=21> */
.L_x_3985:
[----:B------:R-:W-:Y:S05]  /*10f50*/  BSYNC B0 ;  /* 0x0000000000007941 */ /* 0x000fea0003800000 */
.L_x_3984:
[----:B------:R-:W-:-:S05]  /*10f60*/  LOP3.LUT R3, R0, R3, RZ, 0xfc, !PT ;  /* 0x0000000300037212 */ /* 0x000fca00078efcff */
[----:B------:R-:W-:Y:S01]  /*10f70*/  STG.E.U8 [R16.64], R3 ;  /* 0x0000000310007986 */ /* 0x000fe2000c101124 */
[----:B------:R-:W-:Y:S05]  /*10f80*/  EXIT ;  /* 0x000000000000794d */ /* 0x000fea0003800000 */
.L_x_3983:
        /* <DEDUP_REMOVED lines=13> */
.L_x_3987:
[----:B------:R-:W-:Y:S01]  /*11060*/  IMAD.MOV.U32 R0, RZ, RZ, 0x7f ;  /* 0x0000007fff007424 */ /* 0x000fe200078e00ff */
[----:B------:R-:W-:-:S04]  /*11070*/  ISETP.GT.U32.AND P0, PT, R2, 0x7f800000, PT ;  /* 0x7f8000000200780c */ /* 0x000fc80003f04070 */
[----:B------:R-:W-:-:S04]  /*11080*/  SEL R0, R0, 0x7c, P0 ;  /* 0x0000007c00007807 */ /* 0x000fc80000000000 */
.L_x_3988:
[----:B------:R-:W-:Y:S05]  /*11090*/  BSYNC B0 ;  /* 0x0000000000007941 */ /* 0x000fea0003800000 */
.L_x_3986:
[----:B------:R-:W-:-:S04]  /*110a0*/  LOP3.LUT R2, R3, 0x80000000, RZ, 0xc0, !PT ;  /* 0x8000000003027812 */ /* 0x000fc800078ec0ff */
[----:B------:R-:W-:-:S04]  /*110b0*/  SHF.R.U32.HI R3, RZ, 0x18, R2 ;  /* 0x00000018ff037819 */ /* 0x000fc80000011602 */
[----:B------:R-:W-:-:S05]  /*110c0*/  LOP3.LUT R3, R0, R3, RZ, 0xfc, !PT ;  /* 0x0000000300037212 */ /* 0x000fca00078efcff */
[----:B------:R-:W-:Y:S01]  /*110d0*/  STG.E.U8 [R16.64], R3 ;  /* 0x0000000310007986 */ /* 0x000fe2000c101124 */
[----:B------:R-:W-:Y:S05]  /*110e0*/  EXIT ;  /* 0x000000000000794d */ /* 0x000fea0003800000 */
.L_x_3982:
[----:B------:R-:W-:-:S05]  /*110f0*/  HADD2.F32 R0, -RZ, R4.H0_H0 ;  /* 0x20000004ff007230 */ /* 0x000fca0000004100 */
[----:B------:R-:W-:-:S05]  /*11100*/  F2FP.BF16.PACK_AB R0, RZ, R0 ;  /* 0x00000000ff00723e */ /* 0x000fca00000010ff */
[----:B------:R-:W-:Y:S01]  /*11110*/  STG.E.U16 [R16.64], R0 ;  /* 0x0000000010007986 */ /* 0x000fe2000c101524 */
[----:B------:R-:W-:Y:S05]  /*11120*/  EXIT ;  /* 0x000000000000794d */ /* 0x000fea0003800000 */
.L_x_3979:
        /* <DEDUP_REMOVED lines=10> */
[----:B-1----:R-:W-:Y:S01]  /*111d0*/  STG.E.U16 [R16.64], R3 ;  /* 0x0000000310007986 */ /* 0x002fe2000c101524 */
[----:B------:R-:W-:Y:S05]  /*111e0*/  EXIT ;  /* 0x000000000000794d */ /* 0x000fea0003800000 */
.L_x_3991:
        /* <DEDUP_REMOVED lines=17> */
.L_x_3994:
[----:B------:R-:W-:-:S04]  /*11300*/  LOP3.LUT R2, R3, 0x80000000, RZ, 0xc0, !PT ;  /* 0x8000000003027812 */ /* 0x000fc800078ec0ff */
[----:B------:R-:W-:-:S04]  /*11310*/  SHF.R.U32.HI R3, RZ, 0x18, R2 ;  /* 0x00000018ff037819 */ /* 0x000fc80000011602 */
[----:B------:R-:W-:-:S04]  /*11320*/  LOP3.LUT R0, R0, R3, RZ, 0xfc, !PT ;  /* 0x0000000300007212 */ /* 0x000fc800078efcff */
[----:B------:R-:W-:Y:S02]  /*11330*/  PRMT R8, R0, 0x7610, R8 ;  /* 0x0000761000087816 */ /* 0x000fe40000000008 */
.L_x_3993:
[----:B------:R-:W-:Y:S05]  /*11340*/  BSYNC B0 ;  /* 0x0000000000007941 */ /* 0x000fea0003800000 */
.L_x_3992:
[----:B------:R-:W-:Y:S01]  /*11350*/  STG.E.U8 [R16.64], R8 ;  /* 0x0000000810007986 */ /* 0x000fe2000c101124 */
[----:B------:R-:W-:Y:S05]  /*11360*/  EXIT ;  /* 0x000000000000794d */ /* 0x000fea0003800000 */
.L_x_3990:
        /* <DEDUP_REMOVED lines=17> */
.L_x_3997:
[----:B------:R-:W-:-:S04]  /*11480*/  LOP3.LUT R2, R3, 0x80000000, RZ, 0xc0, !PT ;  /* 0x8000000003027812 */ /* 0x000fc800078ec0ff */
[----:B------:R-:W-:-:S04]  /*11490*/  SHF.R.U32.HI R3, RZ, 0x18, R2 ;  /* 0x00000018ff037819 */ /* 0x000fc80000011602 */
[----:B------:R-:W-:-:S04]  /*114a0*/  LOP3.LUT R0, R0, R3, RZ, 0xfc, !PT ;  /* 0x0000000300007212 */ /* 0x000fc800078efcff */
[----:B------:R-:W-:Y:S02]  /*114b0*/  PRMT R8, R0, 0x7610, R8 ;  /* 0x0000761000087816 */ /* 0x000fe40000000008 */
.L_x_3996:
[----:B------:R-:W-:Y:S05]  /*114c0*/  BSYNC B0 ;  /* 0x0000000000007941 */ /* 0x000fea0003800000 */
.L_x_3995:
[----:B------:R-:W-:Y:S01]  /*114d0*/  STG.E.U8 [R16.64], R8 ;  /* 0x0000000810007986 */ /* 0x000fe2000c101124 */
[----:B------:R-:W-:Y:S05]  /*114e0*/  EXIT ;  /* 0x000000000000794d */ /* 0x000fea0003800000 */
.L_x_3989:
        /* <DEDUP_REMOVED lines=22> */
.L_x_3972:
        /* <DEDUP_REMOVED lines=20> */
.L_x_3999:
[----:B------:R-:W-:-:S06]  /*11790*/  HADD2.F32 R2, -RZ, R4.H0_H0 ;  /* 0x20000004ff027230 */ /* 0x000fcc0000004100 */
[----:B------:R-:W1:Y:S02]  /*117a0*/  F2I.U64.TRUNC R2, R2 ;  /* 0x0000000200027311 */ /* 0x000e64000020d800 */
[----:B-1----:R-:W-:Y:S01]  /*117b0*/  STG.E.64 [R16.64], R2 ;  /* 0x0000000210007986 */ /* 0x002fe2000c101b24 */
[----:B------:R-:W-:Y:S05]  /*117c0*/  EXIT ;  /* 0x000000000000794d */ /* 0x000fea0003800000 */
.L_x_3998:
[----:B------:R-:W-:-:S04]  /*117d0*/  HADD2.F32 R4, -RZ, R4.H0_H0 ;  /* 0x20000004ff047230 */ /* 0x000fc80000004100 */
[----:B------:R-:W1:Y:S02]  /*117e0*/  F2I.FTZ.U32.TRUNC.NTZ R3, R4 ;  /* 0x0000000400037305 */ /* 0x000e64000021f000 */
[----:B-1----:R-:W-:Y:S01]  /*117f0*/  STG.E [R16.64], R3 ;  /* 0x0000000310007986 */ /* 0x002fe2000c101924 */
[----:B------:R-:W-:Y:S05]  /*11800*/  EXIT ;  /* 0x000000000000794d */ /* 0x000fea0003800000 */
.L_x_4000:
        /* <DEDUP_REMOVED lines=15> */
.L_x_32563:


//--------------------- .text._ZN2at6native27unrolled_elementwise_kernelINS0_13BinaryFunctorIN3c104HalfES4_S4_ZZZNS0_15binary_internal21div_floor_kernel_cudaERNS_18TensorIteratorBaseEENKUlvE1_clEvENKUlvE1_clEvEUlS4_S4_E_EESt5arrayIPcLm3EELi4E23TrivialOffsetCalculatorILi2EjESF_ILi1EjENS0_6memory12LoadWithCastILi2EEENSI_13StoreWithCastILi1EEEEEviT_T0_T2_T3_T4_T5_ --------------------------
	.section	.text._ZN2at6native27unrolled_elementwise_kernelINS0_13BinaryFunctorIN3c104HalfES4_S4_ZZZNS0_15binary_internal21div_floor_kernel_cudaERNS_18TensorIteratorBaseEENKUlvE1_clEvENKUlvE1_clEvEUlS4_S4_E_EESt5arrayIPcLm3EELi4E23TrivialOffsetCalculatorILi2EjESF_ILi1EjENS0_6memory12LoadWithCastILi2EEENSI_13StoreWithCastILi1EEEEEviT_T0_T2_T3_T4_T5_,"ax",@progbits
	.sectioninfo	@"SHI_REGISTERS=31"
	.align	128
        .global         _ZN2at6native27unrolled_elementwise_kernelINS0_13BinaryFunctorIN3c104HalfES4_S4_ZZZNS0_15binary_internal21div_floor_kernel_cudaERNS_18TensorIteratorBaseEENKUlvE1_clEvENKUlvE1_clEvEUlS4_S4_E_EESt5arrayIPcLm3EELi4E23TrivialOffsetCalculatorILi2EjESF_ILi1EjENS0_6memory12LoadWithCastILi2EEENSI_13StoreWithCastILi1EEEEEviT_T0_T2_T3_T4_T5_
        .type           _ZN2at6native27unrolled_elementwise_kernelINS0_13BinaryFunctorIN3c104HalfES4_S4_ZZZNS0_15binary_internal21div_floor_kernel_cudaERNS_18TensorIteratorBaseEENKUlvE1_clEvENKUlvE1_clEvEUlS4_S4_E_EESt5arrayIPcLm3EELi4E23TrivialOffsetCalculatorILi2EjESF_ILi1EjENS0_6memory12LoadWithCastILi2EEENSI_13StoreWithCastILi1EEEEEviT_T0_T2_T3_T4_T5_,@function
        .size           _ZN2at6native27unrolled_elementwise_kernelINS0_13BinaryFunctorIN3c104HalfES4_S4_ZZZNS0_15binary_internal21div_floor_kernel_cudaERNS_18TensorIteratorBaseEENKUlvE1_clEvENKUlvE1_clEvEUlS4_S4_E_EESt5arrayIPcLm3EELi4E23TrivialOffsetCalculatorILi2EjESF_ILi1EjENS0_6memory12LoadWithCastILi2EEENSI_13StoreWithCastILi1EEEEEviT_T0_T2_T3_T4_T5_,(.L_x_32564 - _ZN2at6native27unrolled_elementwise_kernelINS0_13BinaryFunctorIN3c104HalfES4_S4_ZZZNS0_15binary_internal21div_floor_kernel_cudaERNS_18TensorIteratorBaseEENKUlvE1_clEvENKUlvE1_clEvEUlS4_S4_E_EESt5arrayIPcLm3EELi4E23TrivialOffsetCalculatorILi2EjESF_ILi1EjENS0_6memory12LoadWithCastILi2EEENSI_13StoreWithCastILi1EEEEEviT_T0_T2_T3_T4_T5_)
        .other          _ZN2at6native27unrolled_elementwise_kernelINS0_13BinaryFunctorIN3c104HalfES4_S4_ZZZNS0_15binary_internal21div_floor_kernel_cudaERNS_18TensorIteratorBaseEENKUlvE1_clEvENKUlvE1_clEvEUlS4_S4_E_EESt5arrayIPcLm3EELi4E23TrivialOffsetCalculatorILi2EjESF_ILi1EjENS0_6memory12LoadWithCastILi2EEENSI_13StoreWithCastILi1EEEEEviT_T0_T2_T3_T4_T5_,@"STO_CUDA_ENTRY STV_DEFAULT"
_ZN2at6native27unrolled_elementwise_kernelINS0_13BinaryFunctorIN3c104HalfES4_S4_ZZZNS0_15binary_internal21div_floor_kernel_cudaERNS_18TensorIteratorBaseEENKUlvE1_clEvENKUlvE1_clEvEUlS4_S4_E_EESt5arrayIPcLm3EELi4E23TrivialOffsetCalculatorILi2EjESF_ILi1EjENS0_6memory12LoadWithCastILi2EEENSI_13StoreWithCastILi1EEEEEviT_T0_T2_T3_T4_T5_:
.text._ZN2at6native27unrolled_elementwise_kernelINS0_13BinaryFunctorIN3c104HalfES4_S4_ZZZNS0_15binary_internal21div_floor_kernel_cudaERNS_18TensorIteratorBaseEENKUlvE1_clEvENKUlvE1_clEvEUlS4_S4_E_EESt5arrayIPcLm3EELi4E23TrivialOffsetCalculatorILi2EjESF_ILi1EjENS0_6memory12LoadWithCastILi2EEENSI_13StoreWithCastILi1EEEEEviT_T0_T2_T3_T4_T5_:
        /* <DEDUP_REMOVED lines=34> */
.L_x_4006:
[----:B------:R-:W2:Y:S02]  /*0220*/  LDG.E.U8 R2, [R2.64] ;  /* 0x0000002402027981 */ /* 0x000ea4000c1e1100 */
[----:B--2---:R-:W0:Y:S02]  /*0230*/  I2F.U16 R0, R2 ;  /* 0x0000000200007306 */ /* 0x004e240000101000 */
[----:B0-----:R-:W-:-:S04]  /*0240*/  F2FP.PACK_AB R0, RZ, R0 ;  /* 0x00000000ff00723e */ /* 0x001fc800000000ff */
[----:B------:R-:W-:Y:S01]  /*0250*/  PRMT R24, R0, 0x7610, R24 ;  /* 0x0000761000187816 */ /* 0x000fe20000000018 */
[----:B------:R-:W-:Y:S05]  /*0260*/  BRA `(.L_x_4008) ;  /* 0x00000ed000007947 */ /* 0x000fea0003800000 */
.L_x_4005:
        /* <DEDUP_REMOVED lines=11> */
.L_x_4010:
[----:B------:R-:W2:Y:S02]  /*0320*/  LDG.E R2, [R2.64] ;  /* 0x0000002402027981 */ /* 0x000ea4000c1e1900 */
[----:B--2---:R-:W0:Y:S02]  /*0330*/  I2F R0, R2 ;  /* 0x0000000200007306 */ /* 0x004e240000201400 */
[----:B0-----:R-:W-:-:S04]  /*0340*/  F2FP.PACK_AB R0, RZ, R0 ;  /* 0x00000000ff00723e */ /* 0x001fc800000000ff */
[----:B------:R-:W-:Y:S01]  /*0350*/  PRMT R24, R0, 0x7610, R24 ;  /* 0x0000761000187816 */ /* 0x000fe20000000018 */
[----:B------:R-:W-:Y:S05]  /*0360*/  BRA `(.L_x_4008) ;  /* 0x00000dd000007947 */ /* 0x000fea0003800000 */
.L_x_4009:
[----:B------:R-:W2:Y:S02]  /*0370*/  LDG.E.U16 R2, [R2.64] ;  /* 0x0000002402027981 */ /* 0x000ea4000c1e1500 */
[----:B--2---:R-:W0:Y:S02]  /*0380*/  I2F.S16 R0, R2 ;  /* 0x0000000200007306 */ /* 0x004e240000101400 */
[----:B0-----:R-:W-:-:S04]  /*0390*/  F2FP.PACK_AB R0, RZ, R0 ;  /* 0x00000000ff00723e */ /* 0x001fc800000000ff */
[----:B------:R-:W-:Y:S01]  /*03a0*/  PRMT R24, R0, 0x7610, R24 ;  /* 0x0000761000187816 */ /* 0x000fe20000000018 */
[----:B------:R-:W-:Y:S05]  /*03b0*/  BRA `(.L_x_4008) ;  /* 0x00000d8000007947 */ /* 0x000fea0003800000 */
.L_x_4004:
        /* <DEDUP_REMOVED lines=9> */
.L_x_4012:
[----:B------:R0:W5:Y:S01]  /*0450*/  LDG.E.U16 R24, [R2.64] ;  /* 0x0000002402187981 */ /* 0x000162000c1e1500 */
[----:B------:R-:W-:Y:S05]  /*0460*/  BRA `(.L_x_4008) ;  /* 0x00000cd000007947 */ /* 0x000fea0003800000 */
.L_x_4011:
        /* <DEDUP_REMOVED lines=9> */
.L_x_4014:
[----:B------:R0:W5:Y:S01]  /*0500*/  LDG.E.U16 R24, [R2.64] ;  /* 0x0000002402187981 */ /* 0x000162000c1e1500 */
[----:B------:R-:W-:Y:S05]  /*0510*/  BRA `(.L_x_4008) ;  /* 0x00000c2000007947 */ /* 0x000fea0003800000 */
.L_x_4013:
[----:B------:R-:W2:Y:S02]  /*0520*/  LDG.E.64 R2, [R2.64] ;  /* 0x0000002402027981 */ /* 0x000ea4000c1e1b00 */
[----:B--2---:R-:W0:Y:S01]  /*0530*/  F2F.F32.F64 R0, R2 ;  /* 0x0000000200007310 */ /* 0x004e220000301000 */
[----:B------:R-:W0:-:S14]  /*0540*/  DSETP.GEU.AND P0, PT, |R2|, c[0x2][0x0], PT ;  /* 0x008000000200762a */ /* 0x000e1c0003f0e200 */
[----:B0-----:R-:W-:-:S05]  /*0550*/  @!P0 FMUL R0, R0, 1.175494350822287508e-38 ;  /* 0x0080000000008820 */ /* 0x001fca0000400000 */
[----:B------:R-:W-:-:S04]  /*0560*/  F2FP.PACK_AB R0, RZ, R0 ;  /* 0x00000000ff00723e */ /* 0x000fc800000000ff */
[----:B------:R-:W-:Y:S01]  /*0570*/  PRMT R24, R0, 0x7610, R24 ;  /* 0x0000761000187816 */ /* 0x000fe20000000018 */
[----:B------:R-:W-:Y:S05]  /*0580*/  BRA `(.L_x_4008) ;  /* 0x00000bb000007947 */ /* 0x000fea0003800000 */
.L_x_4003:
        /* <DEDUP_REMOVED lines=14> */
.L_x_4017:
[----:B------:R-:W2:Y:S02]  /*0670*/  LDG.E.64 R2, [R2.64] ;  /* 0x0000002402027981 */ /* 0x000ea4000c1e1b00 */
[----:B--2---:R-:W0:Y:S01]  /*0680*/  F2F.F32.F64 R0, R2 ;  /* 0x0000000200007310 */ /* 0x004e220000301000 */
[----:B------:R-:W0:-:S14]  /*0690*/  DSETP.GEU.AND P0, PT, |R2|, c[0x2][0x0], PT ;  /* 0x008000000200762a */ /* 0x000e1c0003f0e200 */
[----:B0-----:R-:W-:-:S05]  /*06a0*/  @!P0 FMUL R0, R0, 1.175494350822287508e-38 ;  /* 0x0080000000008820 */ /* 0x001fca0000400000 */
[----:B------:R-:W-:-:S04]  /*06b0*/  F2FP.PACK_AB R0, RZ, R0 ;  /* 0x00000000ff00723e */ /* 0x000fc800000000ff */
[----:B------:R-:W-:Y:S01]  /*06c0*/  PRMT R24, R0, 0x7610, R24 ;  /* 0x0000761000187816 */ /* 0x000fe20000000018 */
[----:B------:R-:W-:Y:S05]  /*06d0*/  BRA `(.L_x_4008) ;  /* 0x00000a6000007947 */ /* 0x000fea0003800000 */
.L_x_4016:
        /* <DEDUP_REMOVED lines=28> */
.L_x_4019:
        /* <DEDUP_REMOVED lines=15> */
.L_x_4018:
[----:B------:R-:W2:Y:S02]  /*0990*/  LDG.E.U16 R0, [R2.64] ;  /* 0x0000002402007981 */ /* 0x000ea4000c1e1500 */
[----:B--2---:R-:W-:-:S04]  /*09a0*/  PRMT R0, RZ, 0x5410, R0 ;  /* 0x00005410ff007816 */ /* 0x004fc80000000000 */
[----:B------:R-:W-:-:S04]  /*09b0*/  F2FP.PACK_AB R0, RZ, R0 ;  /* 0x00000000ff00723e */ /* 0x000fc800000000ff */
[----:B------:R-:W-:Y:S01]  /*09c0*/  PRMT R24, R0, 0x7610, R24 ;  /* 0x0000761000187816 */ /* 0x000fe20000000018 */
[----:B------:R-:W-:Y:S05]  /*09d0*/  BRA `(.L_x_4008) ;  /* 0x0000076000007947 */ /* 0x000fea0003800000 */
.L_x_4015:
        /* <DEDUP_REMOVED lines=12> */
.L_x_4022:
        /* <DEDUP_REMOVED lines=21> */
.L_x_4026:
[----:B------:R-:W-:Y:S05]  /*0bf0*/  BSYNC B1 ;  /* 0x0000000000017941 */ /* 0x000fea0003800000 */
.L_x_4025:
[----:B------:R-:W-:Y:S01]  /*0c00*/  LEA R3, R0, 0x3b800000, 0x17 ;  /* 0x3b80000000037811 */ /* 0x000fe200078eb8ff */
[----:B------:R-:W-:-:S05]  /*0c10*/  IMAD.SHL.U32 R0, R2, 0x100000, RZ ;  /* 0x0010000002007824 */ /* 0x000fca00078e00ff */
[----:B------:R-:W-:Y:S02]  /*0c20*/  LOP3.LUT R0, R3, R0, R4, 0xfe, !PT ;  /* 0x0000000003007212 */ /* 0x000fe400078efe04 */
.L_x_4024:
[----:B------:R-:W-:Y:S05]  /*0c30*/  BSYNC B0 ;  /* 0x0000000000007941 */ /* 0x000fea0003800000 */
.L_x_4023:
[----:B------:R-:W-:-:S04]  /*0c40*/  F2FP.PACK_AB R0, RZ, R0 ;  /* 0x00000000ff00723e */ /* 0x000fc800000000ff */
[----:B------:R-:W-:Y:S01]  /*0c50*/  PRMT R24, R0, 0x7610, R24 ;  /* 0x0000761000187816 */ /* 0x000fe20000000018 */
[----:B------:R-:W-:Y:S05]  /*0c60*/  BRA `(.L_x_4008) ;  /* 0x000004d000007947 */ /* 0x000fea0003800000 */
.L_x_4021:
        /* <DEDUP_REMOVED lines=21> */
.L_x_4030:
[----:B------:R-:W-:Y:S05]  /*0dc0*/  BSYNC B1 ;  /* 0x0000000000017941 */ /* 0x000fea0003800000 */
.L_x_4029:
[----:B------:R-:W-:Y:S01]  /*0dd0*/  LEA R3, R0, 0x37800000, 0x17 ;  /* 0x3780000000037811 */ /* 0x000fe200078eb8ff */
[----:B------:R-:W-:-:S05]  /*0de0*/  IMAD.SHL.U32 R0, R2, 0x200000, RZ ;  /* 0x0020000002007824 */ /* 0x000fca00078e00ff */
[----:B------:R-:W-:Y:S02]  /*0df0*/  LOP3.LUT R0, R3, R0, R4, 0xfe, !PT ;  /* 0x0000000003007212 */ /* 0x000fe400078efe04 */
.L_x_4028:
[----:B------:R-:W-:Y:S05]  /*0e00*/  BSYNC B0 ;  /* 0x0000000000007941 */ /* 0x000fea0003800000 */
.L_x_4027:
[----:B------:R-:W-:-:S04]  /*0e10*/  F2FP.PACK_AB R0, RZ, R0 ;  /* 0x00000000ff00723e */ /* 0x000fc800000000ff */
[----:B------:R-:W-:Y:S01]  /*0e20*/  PRMT R24, R0, 0x7610, R24 ;  /* 0x0000761000187816 */ /* 0x000fe20000000018 */
[----:B------:R-:W-:Y:S05]  /*0e30*/  BRA `(.L_x_4008) ;  /* 0x0000030000007947 */ /* 0x000fea0003800000 */
.L_x_4020:
        /* <DEDUP_REMOVED lines=14> */
.L_x_4034:
[----:B------:R-:W-:Y:S05]  /*0f20*/  BSYNC B0 ;  /* 0x0000000000007941 */ /* 0x000fea0003800000 */
.L_x_4033:
[----:B------:R-:W-:-:S04]  /*0f30*/  F2FP.PACK_AB R0, RZ, R0 ;  /* 0x00000000ff00723e */ /* 0x000fc800000000ff */
[----:B------:R-:W-:Y:S01]  /*0f40*/  PRMT R24, R0, 0x7610, R24 ;  /* 0x0000761000187816 */ /* 0x000fe20000000018 */
[----:B------:R-:W-:Y:S05]  /*0f50*/  BRA `(.L_x_4008) ;  /* 0x000001e000007947 */ /* 0x000fea0003800000 */
.L_x_4007:
        /* <DEDUP_REMOVED lines=21> */
.L_x_4032:
[----:B------:R-:W2:Y:S02]  /*10b0*/  LDG.E.64 R2, [R2.64] ;  /* 0x0000002402027981 */ /* 0x000ea4000c1e1b00 */
[----:B--2---:R-:W0:Y:S02]  /*10c0*/  I2F.U64 R0, R2 ;  /* 0x0000000200007312 */ /* 0x004e240000301000 */
[----:B0-----:R-:W-:-:S04]  /*10d0*/  F2FP.PACK_AB R0, RZ, R0 ;  /* 0x00000000ff00723e */ /* 0x001fc800000000ff */
[----:B------:R-:W-:Y:S01]  /*10e0*/  PRMT R24, R0, 0x7610, R24 ;  /* 0x0000761000187816 */ /* 0x000fe20000000018 */
[----:B------:R-:W-:Y:S05]  /*10f0*/  BRA `(.L_x_4008) ;  /* 0x0000004000007947 */ /* 0x000fea0003800000 */
.L_x_4031:
[----:B------:R-:W2:Y:S02]  /*1100*/  LDG.E R2, [R2.64] ;  /* 0x0000002402027981 */ /* 0x000ea4000c1e1900 */
[----:B--2---:R-:W0:Y:S02]  /*1110*/  I2F.U32 R0, R2 ;  /* 0x0000000200007306 */ /* 0x004e240000201000 */
[----:B0-----:R-:W-:-:S04]  /*1120*/  F2FP.PACK_AB R0, RZ, R0 ;  /* 0x00000000ff00723e */ /* 0x001fc800000000ff */
[----:B------:R-:W-:Y:S02]  /*1130*/  PRMT R24, R0, 0x7610, R24 ;  /* 0x0000761000187816 */ /* 0x000fe40000000018 */
.L_x_4008:
        /* <DEDUP_REMOVED lines=19> */
.L_x_4038:
[----:B------:R-:W2:Y:S02]  /*1270*/  LDG.E.U8 R2, [R2.64] ;  /* 0x0000002402027981 */ /* 0x000ea4000c1e1100 */
[----:B--2---:R-:W0:Y:S02]  /*1280*/  I2F.U16 R0, R2 ;  /* 0x0000000200007306 */ /* 0x004e240000101000 */
[----:B0-----:R-:W-:-:S04]  /*1290*/  F2FP.PACK_AB R0, RZ, R0 ;  /* 0x00000000ff00723e */ /* 0x001fc800000000ff */
[----:B------:R-:W-:Y:S01]  /*12a0*/  PRMT R25, R0, 0x7610, R25 ;  /* 0x0000761000197816 */ /* 0x000fe20000000019 */
[----:B------:R-:W-:Y:S05]  /*12b0*/  BRA `(.L_x_4040) ;  /* 0x00000ed000007947 */ /* 0x000fea0003800000 */
.L_x_4037:
        /* <DEDUP_REMOVED lines=11> */
.L_x_4042:
[----:B------:R-:W2:Y:S02]  /*1370*/  LDG.E R2, [R2.64] ;  /* 0x0000002402027981 */ /* 0x000ea4000c1e1900 */
[----:B--2---:R-:W0:Y:S02]  /*1380*/  I2F R0, R2 ;  /* 0x0000000200007306 */ /* 0x004e240000201400 */
[----:B0-----:R-:W-:-:S04]  /*1390*/  F2FP.PACK_AB R0, RZ, R0 ;  /* 0x00000000ff00723e */ /* 0x001fc800000000ff */
[----:B------:R-:W-:Y:S01]  /*13a0*/  PRMT R25, R0, 0x7610, R25 ;  /* 0x0000761000197816 */ /* 0x000fe20000000019 */
[----:B------:R-:W-:Y:S05]  /*13b0*/  BRA `(.L_x_4040) ;  /* 0x00000dd000007947 */ /* 0x000fea0003800000 */
.L_x_4041:
[----:B------:R-:W2:Y:S02]  /*13c0*/  LDG.E.U16 R2, [R2.64] ;  /* 0x0000002402027981 */ /* 0x000ea4000c1e1500 */
[----:B--2---:R-:W0:Y:S02]  /*13d0*/  I2F.S16 R0, R2 ;  /* 0x0000000200007306 */ /* 0x004e240000101400 */
[----:B0-----:R-:W-:-:S04]  /*13e0*/  F2FP.PACK_AB R0, RZ, R0 ;  /* 0x00000000ff00723e */ /* 0x001fc800000000ff */
[----:B------:R-:W-:Y:S01]  /*13f0*/  PRMT R25, R0, 0x7610, R25 ;  /* 0x0000761000197816 */ /* 0x000fe20000000019 */
[----:B------:R-:W-:Y:S05]  /*1400*/  BRA `(.L_x_4040) ;  /* 0x00000d8000007947 */ /* 0x000fea0003800000 */
.L_x_4036:
        /* <DEDUP_REMOVED lines=9> */
.L_x_4044:
[----:B------:R0:W5:Y:S01]  /*14a0*/  LDG.E.U16 R25, [R2.64] ;  /* 0x0000002402197981 */ /* 0x000162000c1e1500 */
[----:B------:R-:W-:Y:S05]  /*14b0*/  BRA `(.L_x_4040) ;  /* 0x00000cd000007947 */ /* 0x000fea0003800000 */
.L_x_4043:
        /* <DEDUP_REMOVED lines=9> */
.L_x_4046:
[----:B------:R0:W5:Y:S01]  /*1550*/  LDG.E.U16 R25, [R2.64] ;  /* 0x0000002402197981 */ /* 0x000162000c1e1500 */
[----:B------:R-:W-:Y:S05]  /*1560*/  BRA `(.L_x_4040) ;  /* 0x00000c2000007947 */ /* 0x000fea0003800000 */
.L_x_4045:
[----:B------:R-:W2:Y:S02]  /*1570*/  LDG.E.64 R2, [R2.64] ;  /* 0x0000002402027981 */ /* 0x000ea4000c1e1b00 */
[----:B--2---:R-:W0:Y:S01]  /*1580*/  F2F.F32.F64 R0, R2 ;  /* 0x0000000200007310 */ /* 0x004e220000301000 */
[----:B------:R-:W0:-:S14]  /*1590*/  DSETP.GEU.AND P0, PT, |R2|, c[0x2][0x0], PT ;  /* 0x008000000200762a */ /* 0x000e1c0003f0e200 */
[----:B0-----:R-:W-:-:S05]  /*15a0*/  @!P0 FMUL R0, R0, 1.175494350822287508e-38 ;  /* 0x0080000000008820 */ /* 0x001fca0000400000 */
[----:B------:R-:W-:-:S04]  /*15b0*/  F2FP.PACK_AB R0, RZ, R0 ;  /* 0x00000000ff00723e */ /* 0x000fc800000000ff */
[----:B------:R-:W-:Y:S01]  /*15c0*/  PRMT R25, R0, 0x7610, R25 ;  /* 0x0000761000197816 */ /* 0x000fe20000000019 */
[----:B------:R-:W-:Y:S05]  /*15d0*/  BRA `(.L_x_4040) ;  /* 0x00000bb000007947 */ /* 0x000fea0003800000 */
.L_x_4035:
        /* <DEDUP_REMOVED lines=14> */
.L_x_4049:
[----:B------:R-:W2:Y:S02]  /*16c0*/  LDG.E.64 R2, [R2.64] ;  /* 0x0000002402027981 */ /* 0x000ea4000c1e1b00 */
[----:B--2---:R-:W0:Y:S01]  /*16d0*/  F2F.F32.F64 R0, R2 ;  /* 0x0000000200007310 */ /* 0x004e220000301000 */
[----:B------:R-:W0:-:S14]  /*16e0*/  DSETP.GEU.AND P0, PT, |R2|, c[0x2][0x0], PT ;  /* 0x008000000200762a */ /* 0x000e1c0003f0e200 */
[----:B0-----:R-:W-:-:S05]  /*16f0*/  @!P0 FMUL R0, R0, 1.175494350822287508e-38 ;  /* 0x0080000000008820 */ /* 0x001fca0000400000 */
[----:B------:R-:W-:-:S04]  /*1700*/  F2FP.PACK_AB R0, RZ, R0 ;  /* 0x00000000ff00723e */ /* 0x000fc800000000ff */
[----:B------:R-:W-:Y:S01]  /*1710*/  PRMT R25, R0, 0x7610, R25 ;  /* 0x0000761000197816 */ /* 0x000fe20000000019 */
[----:B------:R-:W-:Y:S05]  /*1720*/  BRA `(.L_x_4040) ;  /* 0x00000a6000007947 */ /* 0x000fea0003800000 */
.L_x_4048:
        /* <DEDUP_REMOVED lines=28> */
.L_x_4051:
        /* <DEDUP_REMOVED lines=15> */
.L_x_4050:
[----:B------:R-:W2:Y:S02]  /*19e0*/  LDG.E.U16 R0, [R2.64] ;  /* 0x0000002402007981 */ /* 0x000ea4000c1e1500 */
[----:B--2---:R-:W-:-:S04]  /*19f0*/  PRMT R0, RZ, 0x5410, R0 ;  /* 0x00005410ff007816 */ /* 0x004fc80000000000 */
[----:B------:R-:W-:-:S04]  /*1a00*/  F2FP.PACK_AB R0, RZ, R0 ;  /* 0x00000000ff00723e */ /* 0x000fc800000000ff */
[----:B------:R-:W-:Y:S01]  /*1a10*/  PRMT R25, R0, 0x7610, R25 ;  /* 0x0000761000197816 */ /* 0x000fe20000000019 */
[----:B------:R-:W-:Y:S05]  /*1a20*/  BRA `(.L_x_4040) ;  /* 0x0000076000007947 */ /* 0x000fea0003800000 */
.L_x_4047:
        /* <DEDUP_REMOVED lines=12> */
.L_x_4054:
        /* <DEDUP_REMOVED lines=21> */
.L_x_4058:
[----:B------:R-:W-:Y:S05]  /*1c40*/  BSYNC B1 ;  /* 0x0000000000017941 */ /* 0x000fea0003800000 */
.L_x_4057:
[----:B------:R-:W-:Y:S01]  /*1c50*/  LEA R3, R0, 0x3b800000, 0x17 ;  /* 0x3b80000000037811 */ /* 0x000fe200078eb8ff */
[----:B------:R-:W-:-:S05]  /*1c60*/  IMAD.SHL.U32 R0, R2, 0x100000, RZ ;  /* 0x0010000002007824 */ /* 0x000fca00078e00ff */
[----:B------:R-:W-:Y:S02]  /*1c70*/  LOP3.LUT R0, R3, R0, R4, 0xfe, !PT ;  /* 0x0000000003007212 */ /* 0x000fe400078efe04 */
.L_x_4056:
[----:B------:R-:W-:Y:S05]  /*1c80*/  BSYNC B0 ;  /* 0x0000000000007941 */ /* 0x000fea0003800000 */
.L_x_4055:
[----:B------:R-:W-:-:S04]  /*1c90*/  F2FP.PACK_AB R0, RZ, R0 ;  /* 0x00000000ff00723e */ /* 0x000fc800000000ff */
[----:B------:R-:W-:Y:S01]  /*1ca0*/  PRMT R25, R0, 0x7610, R25 ;  /* 0x0000761000197816 */ /* 0x000fe20000000019 */
[----:B------:R-:W-:Y:S05]  /*1cb0*/  BRA `(.L_x_4040) ;  /* 0x000004d000007947 */ /* 0x000fea0003800000 */
.L_x_4053:
        /* <DEDUP_REMOVED lines=21> */
.L_x_4062:
[----:B------:R-:W-:Y:S05]  /*1e10*/  BSYNC B1 ;  /* 0x0000000000017941 */ /* 0x000fea0003800000 */
.L_x_4061:
[----:B------:R-:W-:Y:S01]  /*1e20*/  LEA R3, R0, 0x37800000, 0x17 ;  /* 0x3780000000037811 */ /* 0x000fe200078eb8ff */
[----:B------:R-:W-:-:S05]  /*1e30*/  IMAD.SHL.U32 R0, R2, 0x200000, RZ ;  /* 0x0020000002007824 */ /* 0x000fca00078e00ff */
[----:B------:R-:W-:Y:S02]  /*1e40*/  LOP3.LUT R0, R3, R0, R4, 0xfe, !PT ;  /* 0x0000000003007212 */ /* 0x000fe400078efe04 */
.L_x_4060:
[----:B------:R-:W-:Y:S05]  /*1e50*/  BSYNC B0 ;  /* 0x0000000000007941 */ /* 0x000fea0003800000 */
.L_x_4059:
[----:B------:R-:W-:-:S04]  /*1e60*/  F2FP.PACK_AB R0, RZ, R0 ;  /* 0x00000000ff00723e */ /* 0x000fc800000000ff */
[----:B------:R-:W-:Y:S01]  /*1e70*/  PRMT R25, R0, 0x7610, R25 ;  /* 0x0000761000197816 */ /* 0x000fe20000000019 */
[----:B------:R-:W-:Y:S05]  /*1e80*/  BRA `(.L_x_4040) ;  /* 0x0000030000007947 */ /* 0x000fea0003800000 */
.L_x_4052:
        /* <DEDUP_REMOVED lines=14> */
.L_x_4066:
[----:B------:R-:W-:Y:S05]  /*1f70*/  BSYNC B0 ;  /* 0x0000000000007941 */ /* 0x000fea0003800000 */
.L_x_4065:
[----:B------:R-:W-:-:S04]  /*1f80*/  F2FP.PACK_AB R0, RZ, R0 ;  /* 0x00000000ff00723e */ /* 0x000fc800000000ff */
[----:B------:R-:W-:Y:S01]  /*1f90*/  PRMT R25, R0, 0x7610, R25 ;  /* 0x0000761000197816 */ /* 0x000fe20000000019 */
[----:B------:R-:W-:Y:S05]  /*1fa0*/  BRA `(.L_x_4040) ;  /* 0x000001e000007947 */ /* 0x000fea0003800000 */
.L_x_4039:
        /* <DEDUP_REMOVED lines=21> */
.L_x_4064:
[----:B------:R-:W2:Y:S02]  /*2100*/  LDG.E.64 R2, [R2.64] ;  /* 0x0000002402027981 */ /* 0x000ea4000c1e1b00 */
[----:B--2---:R-:W0:Y:S02]  /*2110*/  I2F.U64 R0, R2 ;  /* 0x0000000200007312 */ /* 0x004e240000301000 */
[----:B0-----:R-:W-:-:S04]  /*2120*/  F2FP.PACK_AB R0, RZ, R0 ;  /* 0x00000000ff00723e */ /* 0x001fc800000000ff */
[----:B------:R-:W-:Y:S01]  /*2130*/  PRMT R25, R0, 0x7610, R25 ;  /* 0x0000761000197816 */ /* 0x000fe20000000019 */
[----:B------:R-:W-:Y:S05]  /*2140*/  BRA `(.L_x_4040) ;  /* 0x0000004000007947 */ /* 0x000fea0003800000 */
.L_x_4063:
[----:B------:R-:W2:Y:S02]  /*2150*/  LDG.E R2, [R2.64] ;  /* 0x0000002402027981 */ /* 0x000ea4000c1e1900 */
[----:B--2---:R-:W0:Y:S02]  /*2160*/  I2F.U32 R0, R2 ;  /* 0x0000000200007306 */ /* 0x004e240000201000 */
[----:B0-----:R-:W-:-:S04]  /*2170*/  F2FP.PACK_AB R0, RZ, R0 ;  /* 0x00000000ff00723e */ /* 0x001fc800000000ff */
[----:B------:R-:W-:Y:S02]  /*2180*/  PRMT R25, R0, 0x7610, R25 ;  /* 0x0000761000197816 */ /* 0x000fe40000000019 */
.L_x_4040:
[----:B------:R-:W-:-:S05]  /*2190*/  IADD3 R17, R17, 0x80, RZ ;  /* 0x0000008011117810 */ /* 0x000fca0007ffe0ff */
.L_x_4002:
[----:B-1-3--:R-:W-:Y:S05]  /*21a0*/  BSYNC B6 ;  /* 0x0000000000067941 */ /* 0x00afea0003800000 */
.L_x_4001:
        /* <DEDUP_REMOVED lines=24> */
.L_x_4072:
[----:B------:R-:W2:Y:S02]  /*2330*/  LDG.E.U8 R2, [R2.64] ;  /* 0x0000002402027981 */ /* 0x000ea4000c1e1100 */
[----:B--2---:R-:W0:Y:S02]  /*2340*/  I2F.U16 R0, R2 ;  /* 0x0000000200007306 */ /* 0x004e240000101000 */
[----:B0-----:R-:W-:-:S04]  /*2350*/  F2FP.PACK_AB R0, RZ, R0 ;  /* 0x00000000ff00723e */ /* 0x001fc800000000ff */
[----:B------:R-:W-:Y:S01]  /*2360*/  PRMT R23, R0, 0x7610, R23 ;  /* 0x0000761000177816 */ /* 0x000fe20000000017 */
[----:B------:R-:W-:Y:S05]  /*2370*/  BRA `(.L_x_4074) ;  /* 0x00000ed000007947 */ /* 0x000fea0003800000 */
.L_x_4071:
        /* <DEDUP_REMOVED lines=11> */
.L_x_4076:
[----:B------:R-:W2:Y:S02]  /*2430*/  LDG.E R2, [R2.64] ;  /* 0x0000002402027981 */ /* 0x000ea4000c1e1900 */
[----:B--2---:R-:W0:Y:S02]  /*2440*/  I2F R0, R2 ;  /* 0x0000000200007306 */ /* 0x004e240000201400 */
[----:B0-----:R-:W-:-:S04]  /*2450*/  F2FP.PACK_AB R0, RZ, R0 ;  /* 0x00000000ff00723e */ /* 0x001fc800000000ff */
[----:B------:R-:W-:Y:S01]  /*2460*/  PRMT R23, R0, 0x7610, R23 ;  /* 0x0000761000177816 */ /* 0x000fe20000000017 */
[----:B------:R-:W-:Y:S05]  /*2470*/  BRA `(.L_x_4074) ;  /* 0x00000dd000007947 */ /* 0x000fea0003800000 */
.L_x_4075:
[----:B------:R-:W2:Y:S02]  /*2480*/  LDG.E.U16 R2, [R2.64] ;  /* 0x0000002402027981 */ /* 0x000ea4000c1e1500 */
[----:B--2---:R-:W0:Y:S02]  /*2490*/  I2F.S16 R0, R2 ;  /* 0x0000000200007306 */ /* 0x004e240000101400 */
[----:B0-----:R-:W-:-:S04]  /*24a0*/  F2FP.PACK_AB R0, RZ, R0 ;  /* 0x00000000ff00723e */ /* 0x001fc800000000ff */
[----:B------:R-:W-:Y:S01]  /*24b0*/  PRMT R23, R0, 0x7610, R23 ;  /* 0x0000761000177816 */ /* 0x000fe20000000017 */
[----:B------:R-:W-:Y:S05]  /*24c0*/  BRA `(.L_x_4074) ;  /* 0x00000d8000007947 */ /* 0x000fea0003800000 */
.L_x_4070:
        /* <DEDUP_REMOVED lines=9> */
.L_x_4078:
[----:B------:R0:W5:Y:S01]  /*2560*/  LDG.E.U16 R23, [R2.64] ;  /* 0x0000002402177981 */ /* 0x000162000c1e1500 */
[----:B------:R-:W-:Y:S05]  /*2570*/  BRA `(.L_x_4074) ;  /* 0x00000cd000007947 */ /* 0x000fea0003800000 */
.L_x_4077:
        /* <DEDUP_REMOVED lines=9> */
.L_x_4080:
[----:B------:R0:W5:Y:S01]  /*2610*/  LDG.E.U16 R23, [R2.64] ;  /* 0x0000002402177981 */ /* 0x000162000c1e1500 */
[----:B------:R-:W-:Y:S05]  /*2620*/  BRA `(.L_x_4074) ;  /* 0x00000c2000007947 */ /* 0x000fea0003800000 */
.L_x_4079:
[----:B------:R-:W2:Y:S02]  /*2630*/  LDG.E.64 R2, [R2.64] ;  /* 0x0000002402027981 */ /* 0x000ea4000c1e1b00 */
[----:B--2---:R-:W0:Y:S01]  /*2640*/  F2F.F32.F64 R0, R2 ;  /* 0x0000000200007310 */ /* 0x004e220000301000 */
[----:B------:R-:W0:-:S14]  /*2650*/  DSETP.GEU.AND P0, PT, |R2|, c[0x2][0x0], PT ;  /* 0x008000000200762a */ /* 0x000e1c0003f0e200 */
[----:B0-----:R-:W-:-:S05]  /*2660*/  @!P0 FMUL R0, R0, 1.175494350822287508e-38 ;  /* 0x0080000000008820 */ /* 0x001fca0000400000 */
[----:B------:R-:W-:-:S04]  /*2670*/  F2FP.PACK_AB R0, RZ, R0 ;  /* 0x00000000ff00723e */ /* 0x000fc800000000ff */
[----:B------:R-:W-:Y:S01]  /*2680*/  PRMT R23, R0, 0x7610, R23 ;  /* 0x0000761000177816 */ /* 0x000fe20000000017 */
[----:B------:R-:W-:Y:S05]  /*2690*/  BRA `(.L_x_4074) ;  /* 0x00000bb000007947 */ /* 0x000fea0003800000 */
.L_x_4069:
        /* <DEDUP_REMOVED lines=14> */
.L_x_4083:
[----:B------:R-:W2:Y:S02]  /*2780*/  LDG.E.64 R2, [R2.64] ;  /* 0x0000002402027981 */ /* 0x000ea4000c1e1b00 */
[----:B--2---:R-:W0:Y:S01]  /*2790*/  F2F.F32.F64 R0, R2 ;  /* 0x0000000200007310 */ /* 0x004e220000301000 */
[----:B------:R-:W0:-:S14]  /*27a0*/  DSETP.GEU.AND P0, PT, |R2|, c[0x2][0x0], PT ;  /* 0x008000000200762a */ /* 0x000e1c0003f0e200 */
[----:B0-----:R-:W-:-:S05]  /*27b0*/  @!P0 FMUL R0, R0, 1.175494350822287508e-38 ;  /* 0x0080000000008820 */ /* 0x001fca0000400000 */
[----:B------:R-:W-:-:S04]  /*27c0*/  F2FP.PACK_AB R0, RZ, R0 ;  /* 0x00000000ff00723e */ /* 0x000fc800000000ff */
[----:B------:R-:W-:Y:S01]  /*27d0*/  PRMT R23, R0, 0x7610, R23 ;  /* 0x0000761000177816 */ /* 0x000fe20000000017 */
[----:B------:R-:W-:Y:S05]  /*27e0*/  BRA `(.L_x_4074) ;  /* 0x00000a6000007947 */ /* 0x000fea0003800000 */
.L_x_4082:
        /* <DEDUP_REMOVED lines=28> */
.L_x_4085:
        /* <DEDUP_REMOVED lines=15> */
.L_x_4084:
[----:B------:R-:W2:Y:S02]  /*2aa0*/  LDG.E.U16 R0, [R2.64] ;  /* 0x0000002402007981 */ /* 0x000ea4000c1e1500 */
[----:B--2---:R-:W-:-:S04]  /*2ab0*/  PRMT R0, RZ, 0x5410, R0 ;  /* 0x00005410ff007816 */ /* 0x004fc80000000000 */
[----:B------:R-:W-:-:S04]  /*2ac0*/  F2FP.PACK_AB R0, RZ, R0 ;  /* 0x00000000ff00723e */ /* 0x000fc800000000ff */
[----:B------:R-:W-:Y:S01]  /*2ad0*/  PRMT R23, R0, 0x7610, R23 ;  /* 0x0000761000177816 */ /* 0x000fe20000000017 */
[----:B------:R-:W-:Y:S05]  /*2ae0*/  BRA `(.L_x_4074) ;  /* 0x0000076000007947 */ /* 0x000fea0003800000 */
.L_x_4081:
        /* <DEDUP_REMOVED lines=12> */
.L_x_4088:
        /* <DEDUP_REMOVED lines=21> */
.L_x_4092:
[----:B------:R-:W-:Y:S05]  /*2d00*/  BSYNC B1 ;  /* 0x0000000000017941 */ /* 0x000fea0003800000 */
.L_x_4091:
[----:B------:R-:W-:Y:S01]  /*2d10*/  LEA R3, R0, 0x3b800000, 0x17 ;  /* 0x3b80000000037811 */ /* 0x000fe200078eb8ff */
[----:B------:R-:W-:-:S05]  /*2d20*/  IMAD.SHL.U32 R0, R2, 0x100000, RZ ;  /* 0x0010000002007824 */ /* 0x000fca00078e00ff */
[----:B------:R-:W-:Y:S02]  /*2d30*/  LOP3.LUT R0, R3, R0, R4, 0xfe, !PT ;  /* 0x0000000003007212 */ /* 0x000fe400078efe04 */
.L_x_4090:
[----:B------:R-:W-:Y:S05]  /*2d40*/  BSYNC B0 ;  /* 0x0000000000007941 */ /* 0x000fea0003800000 */
.L_x_4089:
[----:B------:R-:W-:-:S04]  /*2d50*/  F2FP.PACK_AB R0, RZ, R0 ;  /* 0x00000000ff00723e */ /* 0x000fc800000000ff */
[----:B------:R-:W-:Y:S01]  /*2d60*/  PRMT R23, R0, 0x7610, R23 ;  /* 0x0000761000177816 */ /* 0x000fe20000000017 */
[----:B------:R-:W-:Y:S05]  /*2d70*/  BRA `(.L_x_4074) ;  /* 0x000004d000007947 */ /* 0x000fea0003800000 */
.L_x_4087:
        /* <DEDUP_REMOVED lines=21> */
.L_x_4096:
[----:B------:R-:W-:Y:S05]  /*2ed0*/  BSYNC B1 ;  /* 0x0000000000017941 */ /* 0x000fea0003800000 */
.L_x_4095:
[----:B------:R-:W-:Y:S01]  /*2ee0*/  LEA R3, R0, 0x37800000, 0x17 ;  /* 0x3780000000037811 */ /* 0x000fe200078eb8ff */
[----:B------:R-:W-:-:S05]  /*2ef0*/  IMAD.SHL.U32 R0, R2, 0x200000, RZ ;  /* 0x0020000002007824 */ /* 0x000fca00078e00ff */
[----:B------:R-:W-:Y:S02]  /*2f00*/  LOP3.LUT R0, R3, R0, R4, 0xfe, !PT ;  /* 0x0000000003007212 */ /* 0x000fe400078efe04 */
.L_x_4094:
[----:B------:R-:W-:Y:S05]  /*2f10*/  BSYNC B0 ;  /* 0x0000000000007941 */ /* 0x000fea0003800000 */
.L_x_4093:
[----:B------:R-:W-:-:S04]  /*2f20*/  F2FP.PACK_AB R0, RZ, R0 ;  /* 0x00000000ff00723e */ /* 0x000fc800000000ff */
[----:B------:R-:W-:Y:S01]  /*2f30*/  PRMT R23, R0, 0x7610, R23 ;  /* 0x0000761000177816 */ /* 0x000fe20000000017 */
[----:B------:R-:W-:Y:S05]  /*2f40*/  BRA `(.L_x_4074) ;  /* 0x0000030000007947 */ /* 0x000fea0003800000 */
.L_x_4086:
        /* <DEDUP_REMOVED lines=14> */
.L_x_4100:
[----:B------:R-:W-:Y:S05]  /*3030*/  BSYNC B0 ;  /* 0x0000000000007941 */ /* 0x000fea0003800000 */
.L_x_4099:
[----:B------:R-:W-:-:S04]  /*3040*/  F2FP.PACK_AB R0, RZ, R0 ;  /* 0x00000000ff00723e */ /* 0x000fc800000000ff */
[----:B------:R-:W-:Y:S01]  /*3050*/  PRMT R23, R0, 0x7610, R23 ;  /* 0x0000761000177816 */ /* 0x000fe20000000017 */
[----:B------:R-:W-:Y:S05]  /*3060*/  BRA `(.L_x_4074) ;  /* 0x000001e000007947 */ /* 0x000fea0003800000 */
.L_x_4073:
        /* <DEDUP_REMOVED lines=21> */
.L_x_4098:
[----:B------:R-:W2:Y:S02]  /*31c0*/  LDG.E.64 R2, [R2.64] ;  /* 0x0000002402027981 */ /* 0x000ea4000c1e1b00 */
[----:B--2---:R-:W0:Y:S02]  /*31d0*/  I2F.U64 R0, R2 ;  /* 0x0000000200007312 */ /* 0x004e240000301000 */
[----:B0-----:R-:W-:-:S04]  /*31e0*/  F2FP.PACK_AB R0, RZ, R0 ;  /* 0x00000000ff00723e */ /* 0x001fc800000000ff */
[----:B------:R-:W-:Y:S01]  /*31f0*/  PRMT R23, R0, 0x7610, R23 ;  /* 0x0000761000177816 */ /* 0x000fe20000000017 */
[----:B------:R-:W-:Y:S05]  /*3200*/  BRA `(.L_x_4074) ;  /* 0x0000004000007947 */ /* 0x000fea0003800000 */
.L_x_4097:
[----:B------:R-:W2:Y:S02]  /*3210*/  LDG.E R2, [R2.64] ;  /* 0x0000002402027981 */ /* 0x000ea4000c1e1900 */
[----:B--2---:R-:W0:Y:S02]  /*3220*/  I2F.U32 R0, R2 ;  /* 0x0000000200007306 */ /* 0x004e240000201000 */
[----:B0-----:R-:W-:-:S04]  /*3230*/  F2FP.PACK_AB R0, RZ, R0 ;  /* 0x00000000ff00723e */ /* 0x001fc800000000ff */
[----:B------:R-:W-:Y:S02]  /*3240*/  PRMT R23, R0, 0x7610, R23 ;  /* 0x0000761000177816 */ /* 0x000fe40000000017 */
.L_x_4074:
        /* <DEDUP_REMOVED lines=19> */
.L_x_4104:
[----:B------:R-:W2:Y:S02]  /*3380*/  LDG.E.U8 R2, [R2.64] ;  /* 0x0000002402027981 */ /* 0x000ea4000c1e1100 */
[----:B--2---:R-:W0:Y:S02]  /*3390*/  I2F.U16 R0, R2 ;  /* 0x0000000200007306 */ /* 0x004e240000101000 */
[----:B0-----:R-:W-:-:S04]  /*33a0*/  F2FP.PACK_AB R0, RZ, R0 ;  /* 0x00000000ff00723e */ /* 0x001fc800000000ff */
[----:B------:R-:W-:Y:S01]  /*33b0*/  PRMT R26, R0, 0x7610, R26 ;  /* 0x00007610001a7816 */ /* 0x000fe2000000001a */
[----:B------:R-:W-:Y:S05]  /*33c0*/  BRA `(.L_x_4106) ;  /* 0x00000ed000007947 */ /* 0x000fea0003800000 */
.L_x_4103:
        /* <DEDUP_REMOVED lines=11> */
.L_x_4108:
[----:B------:R-:W2:Y:S02]  /*3480*/  LDG.E R2, [R2.64] ;  /* 0x0000002402027981 */ /* 0x000ea4000c1e1900 */
[----:B--2---:R-:W0:Y:S02]  /*3490*/  I2F R0, R2 ;  /* 0x0000000200007306 */ /* 0x004e240000201400 */
[----:B0-----:R-:W-:-:S04]  /*34a0*/  F2FP.PACK_AB R0, RZ, R0 ;  /* 0x00000000ff00723e */ /* 0x001fc800000000ff */
[----:B------:R-:W-:Y:S01]  /*34b0*/  PRMT R26, R0, 0x7610, R26 ;  /* 0x00007610001a7816 */ /* 0x000fe2000000001a */
[----:B------:R-:W-:Y:S05]  /*34c0*/  BRA `(.L_x_4106) ;  /* 0x00000dd000007947 */ /* 0x000fea0003800000 */
.L_x_4107:
[----:B------:R-:W2:Y:S02]  /*34d0*/  LDG.E.U16 R2, [R2.64] ;  /* 0x0000002402027981 */ /* 0x000ea4000c1e1500 */
[----:B--2---:R-:W0:Y:S02]  /*34e0*/  I2F.S16 R0, R2 ;  /* 0x0000000200007306 */ /* 0x004e240000101400 */
[----:B0-----:R-:W-:-:S04]  /*34f0*/  F2FP.PACK_AB R0, RZ, R0 ;  /* 0x00000000ff00723e */ /* 0x001fc800000000ff */
[----:B------:R-:W-:Y:S01]  /*3500*/  PRMT R26, R0, 0x7610, R26 ;  /* 0x00007610001a7816 */ /* 0x000fe2000000001a */
[----:B------:R-:W-:Y:S05]  /*3510*/  BRA `(.L_x_4106) ;  /* 0x00000d8000007947 */ /* 0x000fea0003800000 */
.L_x_4102:
        /* <DEDUP_REMOVED lines=9> */
.L_x_4110:
[----:B------:R0:W5:Y:S01]  /*35b0*/  LDG.E.U16 R26, [R2.64] ;  /* 0x00000024021a7981 */ /* 0x000162000c1e1500 */
[----:B------:R-:W-:Y:S05]  /*35c0*/  BRA `(.L_x_4106) ;  /* 0x00000cd000007947 */ /* 0x000fea0003800000 */
.L_x_4109:
        /* <DEDUP_REMOVED lines=9> */
.L_x_4112:
[----:B------:R0:W5:Y:S01]  /*3660*/  LDG.E.U16 R26, [R2.64] ;  /* 0x00000024021a7981 */ /* 0x000162000c1e1500 */
[----:B------:R-:W-:Y:S05]  /*3670*/  BRA `(.L_x_4106) ;  /* 0x00000c2000007947 */ /* 0x000fea0003800000 */
.L_x_4111:
[----:B------:R-:W2:Y:S02]  /*3680*/  LDG.E.64 R2, [R2.64] ;  /* 0x0000002402027981 */ /* 0x000ea4000c1e1b00 */
[----:B--2---:R-:W0:Y:S01]  /*3690*/  F2F.F32.F64 R0, R2 ;  /* 0x0000000200007310 */ /* 0x004e220000301000 */
[----:B------:R-:W0:-:S14]  /*36a0*/  DSETP.GEU.AND P0, PT, |R2|, c[0x2][0x0], PT ;  /* 0x008000000200762a */ /* 0x000e1c0003f0e200 */
[----:B0-----:R-:W-:-:S05]  /*36b0*/  @!P0 FMUL R0, R0, 1.175494350822287508e-38 ;  /* 0x0080000000008820 */ /* 0x001fca0000400000 */
[----:B------:R-:W-:-:S04]  /*36c0*/  F2FP.PACK_AB R0, RZ, R0 ;  /* 0x00000000ff00723e */ /* 0x000fc800000000ff */
[----:B------:R-:W-:Y:S01]  /*36d0*/  PRMT R26, R0, 0x7610, R26 ;  /* 0x00007610001a7816 */ /* 0x000fe2000000001a */
[----:B------:R-:W-:Y:S05]  /*36e0*/  BRA `(.L_x_4106) ;  /* 0x00000bb000007947 */ /* 0x000fea0003800000 */
.L_x_4101:
        /* <DEDUP_REMOVED lines=14> */
.L_x_4115:
[----:B------:R-:W2:Y:S02]  /*37d0*/  LDG.E.64 R2, [R2.64] ;  /* 0x0000002402027981 */ /* 0x000ea4000c1e1b00 */
[----:B--2---:R-:W0:Y:S01]  /*37e0*/  F2F.F32.F64 R0, R2 ;  /* 0x0000000200007310 */ /* 0x004e220000301000 */
[----:B------:R-:W0:-:S14]  /*37f0*/  DSETP.GEU.AND P0, PT, |R2|, c[0x2][0x0], PT ;  /* 0x008000000200762a */ /* 0x000e1c0003f0e200 */
[----:B0-----:R-:W-:-:S05]  /*3800*/  @!P0 FMUL R0, R0, 1.175494350822287508e-38 ;  /* 0x0080000000008820 */ /* 0x001fca0000400000 */
[----:B------:R-:W-:-:S04]  /*3810*/  F2FP.PACK_AB R0, RZ, R0 ;  /* 0x00000000ff00723e */ /* 0x000fc800000000ff */
[----:B------:R-:W-:Y:S01]  /*3820*/  PRMT R26, R0, 0x7610, R26 ;  /* 0x00007610001a7816 */ /* 0x000fe2000000001a */
[----:B------:R-:W-:Y:S05]  /*3830*/  BRA `(.L_x_4106) ;  /* 0x00000a6000007947 */ /* 0x000fea0003800000 */
.L_x_4114:
        /* <DEDUP_REMOVED lines=28> */
.L_x_4117:
        /* <DEDUP_REMOVED lines=15> */
.L_x_4116:
[----:B------:R-:W2:Y:S02]  /*3af0*/  LDG.E.U16 R0, [R2.64] ;  /* 0x0000002402007981 */ /* 0x000ea4000c1e1500 */
[----:B--2---:R-:W-:-:S04]  /*3b00*/  PRMT R0, RZ, 0x5410, R0 ;  /* 0x00005410ff007816 */ /* 0x004fc80000000000 */
[----:B------:R-:W-:-:S04]  /*3b10*/  F2FP.PACK_AB R0, RZ, R0 ;  /* 0x00000000ff00723e */ /* 0x000fc800000000ff */
[----:B------:R-:W-:Y:S01]  /*3b20*/  PRMT R26, R0, 0x7610, R26 ;  /* 0x00007610001a7816 */ /* 0x000fe2000000001a */
[----:B------:R-:W-:Y:S05]  /*3b30*/  BRA `(.L_x_4106) ;  /* 0x0000076000007947 */ /* 0x000fea0003800000 */
.L_x_4113:
        /* <DEDUP_REMOVED lines=12> */
.L_x_4120:
        /* <DEDUP_REMOVED lines=21> */
.L_x_4124:
[----:B------:R-:W-:Y:S05]  /*3d50*/  BSYNC B1 ;  /* 0x0000000000017941 */ /* 0x000fea0003800000 */
.L_x_4123:
[----:B------:R-:W-:Y:S01]  /*3d60*/  LEA R3, R0, 0x3b800000, 0x17 ;  /* 0x3b80000000037811 */ /* 0x000fe200078eb8ff */
[----:B------:R-:W-:-:S05]  /*3d70*/  IMAD.SHL.U32 R0, R2, 0x100000, RZ ;  /* 0x0010000002007824 */ /* 0x000fca00078e00ff */
[----:B------:R-:W-:Y:S02]  /*3d80*/  LOP3.LUT R0, R3, R0, R4, 0xfe, !PT ;  /* 0x0000000003007212 */ /* 0x000fe400078efe04 */
.L_x_4122:
[----:B------:R-:W-:Y:S05]  /*3d90*/  BSYNC B0 ;  /* 0x0000000000007941 */ /* 0x000fea0003800000 */
.L_x_4121:
[----:B------:R-:W-:-:S04]  /*3da0*/  F2FP.PACK_AB R0, RZ, R0 ;  /* 0x00000000ff00723e */ /* 0x000fc800000000ff */
[----:B------:R-:W-:Y:S01]  /*3db0*/  PRMT R26, R0, 0x7610, R26 ;  /* 0x00007610001a7816 */ /* 0x000fe2000000001a */
[----:B------:R-:W-:Y:S05]  /*3dc0*/  BRA `(.L_x_4106) ;  /* 0x000004d000007947 */ /* 0x000fea0003800000 */
.L_x_4119:
        /* <DEDUP_REMOVED lines=21> */
.L_x_4128:
[----:B------:R-:W-:Y:S05]  /*3f20*/  BSYNC B1 ;  /* 0x0000000000017941 */ /* 0x000fea0003800000 */
.L_x_4127:
[----:B------:R-:W-:Y:S01]  /*3f30*/  LEA R3, R0, 0x37800000, 0x17 ;  /* 0x3780000000037811 */ /* 0x000fe200078eb8ff */
[----:B------:R-:W-:-:S05]  /*3f40*/  IMAD.SHL.U32 R0, R2, 0x200000, RZ ;  /* 0x0020000002007824 */ /* 0x000fca00078e00ff */
[----:B------:R-:W-:Y:S02]  /*3f50*/  LOP3.LUT R0, R3, R0, R4, 0xfe, !PT ;  /* 0x0000000003007212 */ /* 0x000fe400078efe04 */
.L_x_4126:
[----:B------:R-:W-:Y:S05]  /*3f60*/  BSYNC B0 ;  /* 0x0000000000007941 */ /* 0x000fea0003800000 */
.L_x_4125:
[----:B------:R-:W-:-:S04]  /*3f70*/  F2FP.PACK_AB R0, RZ, R0 ;  /* 0x00000000ff00723e */ /* 0x000fc800000000ff */
[----:B------:R-:W-:Y:S01]  /*3f80*/  PRMT R26, R0, 0x7610, R26 ;  /* 0x00007610001a7816 */ /* 0x000fe2000000001a */
[----:B------:R-:W-:Y:S05]  /*3f90*/  BRA `(.L_x_4106) ;  /* 0x0000030000007947 */ /* 0x000fea0003800000 */
.L_x_4118:
        /* <DEDUP_REMOVED lines=14> */
.L_x_4132:
[----:B------:R-:W-:Y:S05]  /*4080*/  BSYNC B0 ;  /* 0x0000000000007941 */ /* 0x000fea0003800000 */
.L_x_4131:
[----:B------:R-:W-:-:S04]  /*4090*/  F2FP.PACK_AB R0, RZ, R0 ;  /* 0x00000000ff00723e */ /* 0x000fc800000000ff */
[----:B------:R-:W-:Y:S01]  /*40a0*/  PRMT R26, R0, 0x7610, R26 ;  /* 0x00007610001a7816 */ /* 0x000fe2000000001a */
[----:B------:R-:W-:Y:S05]  /*40b0*/  BRA `(.L_x_4106) ;  /* 0x000001e000007947 */ /* 0x000fea0003800000 */
.L_x_4105:
        /* <DEDUP_REMOVED lines=21> */
.L_x_4130:
[----:B------:R-:W2:Y:S02]  /*4210*/  LDG.E.64 R2, [R2.64] ;  /* 0x0000002402027981 */ /* 0x000ea4000c1e1b00 */
[----:B--2---:R-:W0:Y:S02]  /*4220*/  I2F.U64 R0, R2 ;  /* 0x0000000200007312 */ /* 0x004e240000301000 */
[----:B0-----:R-:W-:-:S04]  /*4230*/  F2FP.PACK_AB R0, RZ, R0 ;  /* 0x00000000ff00723e */ /* 0x001fc800000000ff */
[----:B------:R-:W-:Y:S01]  /*4240*/  PRMT R26, R0, 0x7610, R26 ;  /* 0x00007610001a7816 */ /* 0x000fe2000000001a */
[----:B------:R-:W-:Y:S05]  /*4250*/  BRA `(.L_x_4106) ;  /* 0x0000004000007947 */ /* 0x000fea0003800000 */
.L_x_4129:
[----:B------:R-:W2:Y:S02]  /*4260*/  LDG.E R2, [R2.64] ;  /* 0x0000002402027981 */ /* 0x000ea4000c1e1900 */
[----:B--2---:R-:W0:Y:S02]  /*4270*/  I2F.U32 R0, R2 ;  /* 0x0000000200007306 */ /* 0x004e240000201000 */
[----:B0-----:R-:W-:-:S04]  /*4280*/  F2FP.PACK_AB R0, RZ, R0 ;  /* 0x00000000ff00723e */ /* 0x001fc800000000ff */
[----:B------:R-:W-:Y:S02]  /*4290*/  PRMT R26, R0, 0x7610, R26 ;  /* 0x00007610001a7816 */ /* 0x000fe4000000001a */
.L_x_4106:
[----:B------:R-:W-:-:S05]  /*42a0*/  IADD3 R17, R17, 0x80, RZ ;  /* 0x0000008011117810 */ /* 0x000fca0007ffe0ff */
.L_x_4068:
[----:B------:R-:W-:Y:S05]  /*42b0*/  BSYNC B6 ;  /* 0x0000000000067941 */ /* 0x000fea0003800000 */
.L_x_4067:
        /* <DEDUP_REMOVED lines=26> */
.L_x_4138:
[----:B------:R-:W2:Y:S02]  /*4460*/  LDG.E.U8 R4, [R4.64] ;  /* 0x0000002404047981 */ /* 0x000ea4000c1e1100 */
[----:B--2---:R-:W0:Y:S02]  /*4470*/  I2F.U16 R0, R4 ;  /* 0x0000000400007306 */ /* 0x004e240000101000 */
[----:B0-----:R-:W-:-:S04]  /*4480*/  F2FP.PACK_AB R0, RZ, R0 ;  /* 0x00000000ff00723e */ /* 0x001fc800000000ff */
[----:B------:R-:W-:Y:S01]  /*4490*/  PRMT R28, R0, 0x7610, R28 ;  /* 0x00007610001c7816 */ /* 0x000fe2000000001c */
[----:B------:R-:W-:Y:S05]  /*44a0*/  BRA `(.L_x_4140) ;  /* 0x00000ed000007947 */ /* 0x000fea0003800000 */
.L_x_4137:
        /* <DEDUP_REMOVED lines=11> */
.L_x_4142:
[----:B------:R-:W2:Y:S02]  /*4560*/  LDG.E R4, [R4.64] ;  /* 0x0000002404047981 */ /* 0x000ea4000c1e1900 */
[----:B--2---:R-:W0:Y:S02]  /*4570*/  I2F R0, R4 ;  /* 0x0000000400007306 */ /* 0x004e240000201400 */
[----:B0-----:R-:W-:-:S04]  /*4580*/  F2FP.PACK_AB R0, RZ, R0 ;  /* 0x00000000ff00723e */ /* 0x001fc800000000ff */
[----:B------:R-:W-:Y:S01]  /*4590*/  PRMT R28, R0, 0x7610, R28 ;  /* 0x00007610001c7816 */ /* 0x000fe2000000001c */
[----:B------:R-:W-:Y:S05]  /*45a0*/  BRA `(.L_x_4140) ;  /* 0x00000dd000007947 */ /* 0x000fea0003800000 */
.L_x_4141:
[----:B------:R-:W2:Y:S02]  /*45b0*/  LDG.E.U16 R4, [R4.64] ;  /* 0x0000002404047981 */ /* 0x000ea4000c1e1500 */
[----:B--2---:R-:W0:Y:S02]  /*45c0*/  I2F.S16 R0, R4 ;  /* 0x0000000400007306 */ /* 0x004e240000101400 */
[----:B0-----:R-:W-:-:S04]  /*45d0*/  F2FP.PACK_AB R0, RZ, R0 ;  /* 0x00000000ff00723e */ /* 0x001fc800000000ff */
[----:B------:R-:W-:Y:S01]  /*45e0*/  PRMT R28, R0, 0x7610, R28 ;  /* 0x00007610001c7816 */ /* 0x000fe2000000001c */
[----:B------:R-:W-:Y:S05]  /*45f0*/  BRA `(.L_x_4140) ;  /* 0x00000d8000007947 */ /* 0x000fea0003800000 */
.L_x_4136:
        /* <DEDUP_REMOVED lines=9> */
.L_x_4144:
[----:B------:R0:W5:Y:S01]  /*4690*/  LDG.E.U16 R28, [R4.64] ;  /* 0x00000024041c7981 */ /* 0x000162000c1e1500 */
[----:B------:R-:W-:Y:S05]  /*46a0*/  BRA `(.L_x_4140) ;  /* 0x00000cd000007947 */ /* 0x000fea0003800000 */
.L_x_4143:
        /* <DEDUP_REMOVED lines=9> */
.L_x_4146:
[----:B------:R0:W5:Y:S01]  /*4740*/  LDG.E.U16 R28, [R4.64] ;  /* 0x00000024041c7981 */ /* 0x000162000c1e1500 */
[----:B------:R-:W-:Y:S05]  /*4750*/  BRA `(.L_x_4140) ;  /* 0x00000c2000007947 */ /* 0x000fea0003800000 */
.L_x_4145:
[----:B------:R-:W2:Y:S02]  /*4760*/  LDG.E.64 R4, [R4.64] ;  /* 0x0000002404047981 */ /* 0x000ea4000c1e1b00 */
[----:B--2---:R-:W0:Y:S01]  /*4770*/  F2F.F32.F64 R0, R4 ;  /* 0x0000000400007310 */ /* 0x004e220000301000 */
[----:B------:R-:W0:-:S14]  /*4780*/  DSETP.GEU.AND P0, PT, |R4|, c[0x2][0x0], PT ;  /* 0x008000000400762a */ /* 0x000e1c0003f0e200 */
[----:B0-----:R-:W-:-:S05]  /*4790*/  @!P0 FMUL R0, R0, 1.175494350822287508e-38 ;  /* 0x0080000000008820 */ /* 0x001fca0000400000 */
[----:B------:R-:W-:-:S04]  /*47a0*/  F2FP.PACK_AB R0, RZ, R0 ;  /* 0x00000000ff00723e */ /* 0x000fc800000000ff */
[----:B------:R-:W-:Y:S01]  /*47b0*/  PRMT R28, R0, 0x7610, R28 ;  /* 0x00007610001c7816 */ /* 0x000fe2000000001c */
[----:B------:R-:W-:Y:S05]  /*47c0*/  BRA `(.L_x_4140) ;  /* 0x00000bb000007947 */ /* 0x000fea0003800000 */
.L_x_4135:
        /* <DEDUP_REMOVED lines=14> */
.L_x_4149:
[----:B------:R-:W2:Y:S02]  /*48b0*/  LDG.E.64 R4, [R4.64] ;  /* 0x0000002404047981 */ /* 0x000ea4000c1e1b00 */
[----:B--2---:R-:W0:Y:S01]  /*48c0*/  F2F.F32.F64 R0, R4 ;  /* 0x0000000400007310 */ /* 0x004e220000301000 */
[----:B------:R-:W0:-:S14]  /*48d0*/  DSETP.GEU.AND P0, PT, |R4|, c[0x2][0x0], PT ;  /* 0x008000000400762a */ /* 0x000e1c0003f0e200 */
[----:B0-----:R-:W-:-:S05]  /*48e0*/  @!P0 FMUL R0, R0, 1.175494350822287508e-38 ;  /* 0x0080000000008820 */ /* 0x001fca0000400000 */
[----:B------:R-:W-:-:S04]  /*48f0*/  F2FP.PACK_AB R0, RZ, R0 ;  /* 0x00000000ff00723e */ /* 0x000fc800000000ff */
[----:B------:R-:W-:Y:S01]  /*4900*/  PRMT R28, R0, 0x7610, R28 ;  /* 0x00007610001c7816 */ /* 0x000fe2000000001c */
[----:B------:R-:W-:Y:S05]  /*4910*/  BRA `(.L_x_4140) ;  /* 0x00000a6000007947 */ /* 0x000fea0003800000 */
.L_x_4148:
        /* <DEDUP_REMOVED lines=28> */
.L_x_4151:
        /* <DEDUP_REMOVED lines=12> */
[----:B------:R-:W-:-:S04]  /*4ba0*/  F2FP.PACK_AB R0, RZ, R0 ;  /* 0x00000000ff00723e */ /* 0x000fc800000000ff */
[----:B------:R-:W-:Y:S01]  /*4bb0*/  PRMT R28, R0, 0x7610, R28 ;  /* 0x00007610001c7816 */ /* 0x000fe2000000001c */
[----:B------:R-:W-:Y:S05]  /*4bc0*/  BRA `(.L_x_4140) ;  /* 0x000007b000007947 */ /* 0x000fea0003800000 */
.L_x_4150:
[----:B------:R-:W2:Y:S02]  /*4bd0*/  LDG.E.U16 R0, [R4.64] ;  /* 0x0000002404007981 */ /* 0x000ea4000c1e1500 */
[----:B--2---:R-:W-:-:S04]  /*4be0*/  PRMT R0, RZ, 0x5410, R0 ;  /* 0x00005410ff007816 */ /* 0x004fc80000000000 */
[----:B------:R-:W-:-:S04]  /*4bf0*/  F2FP.PACK_AB R0, RZ, R0 ;  /* 0x00000000ff00723e */ /* 0x000fc800000000ff */
[----:B------:R-:W-:Y:S01]  /*4c00*/  PRMT R28, R0, 0x7610, R28 ;  /* 0x00007610001c7816 */ /* 0x000fe2000000001c */
[----:B------:R-:W-:Y:S05]  /*4c10*/  BRA `(.L_x_4140) ;  /* 0x0000076000007947 */ /* 0x000fea0003800000 */
.L_x_4147:
        /* <DEDUP_REMOVED lines=12> */
.L_x_4154:
        /* <DEDUP_REMOVED lines=21> */
.L_x_4158:
[----:B------:R-:W-:Y:S05]  /*4e30*/  BSYNC B1 ;  /* 0x0000000000017941 */ /* 0x000fea0003800000 */
.L_x_4157:
[----:B------:R-:W-:Y:S01]  /*4e40*/  LEA R5, R0, 0x3b800000, 0x17 ;  /* 0x3b80000000057811 */ /* 0x000fe200078eb8ff */
[----:B------:R-:W-:-:S05]  /*4e50*/  IMAD.SHL.U32 R0, R3, 0x100000, RZ ;  /* 0x0010000003007824 */ /* 0x000fca00078e00ff */
[----:B------:R-:W-:Y:S02]  /*4e60*/  LOP3.LUT R0, R5, R0, R6, 0xfe, !PT ;  /* 0x0000000005007212 */ /* 0x000fe400078efe06 */
.L_x_4156:
[----:B------:R-:W-:Y:S05]  /*4e70*/  BSYNC B0 ;  /* 0x0000000000007941 */ /* 0x000fea0003800000 */
.L_x_4155:
[----:B------:R-:W-:-:S04]  /*4e80*/  F2FP.PACK_AB R0, RZ, R0 ;  /* 0x00000000ff00723e */ /* 0x000fc800000000ff */
[----:B------:R-:W-:Y:S01]  /*4e90*/  PRMT R28, R0, 0x7610, R28 ;  /* 0x00007610001c7816 */ /* 0x000fe2000000001c */
[----:B------:R-:W-:Y:S05]  /*4ea0*/  BRA `(.L_x_4140) ;  /* 0x000004d000007947 */ /* 0x000fea0003800000 */
.L_x_4153:
        /* <DEDUP_REMOVED lines=21> */
.L_x_4162:
[----:B------:R-:W-:Y:S05]  /*5000*/  BSYNC B1 ;  /* 0x0000000000017941 */ /* 0x000fea0003800000 */
.L_x_4161:
[----:B------:R-:W-:Y:S01]  /*5010*/  LEA R5, R0, 0x37800000, 0x17 ;  /* 0x3780000000057811 */ /* 0x000fe200078eb8ff */
[----:B------:R-:W-:-:S05]  /*5020*/  IMAD.SHL.U32 R0, R3, 0x200000, RZ ;  /* 0x0020000003007824 */ /* 0x000fca00078e00ff */
[----:B------:R-:W-:Y:S02]  /*5030*/  LOP3.LUT R0, R5, R0, R6, 0xfe, !PT ;  /* 0x0000000005007212 */ /* 0x000fe400078efe06 */
.L_x_4160:
[----:B------:R-:W-:Y:S05]  /*5040*/  BSYNC B0 ;  /* 0x0000000000007941 */ /* 0x000fea0003800000 */
.L_x_4159:
[----:B------:R-:W-:-:S04]  /*5050*/  F2FP.PACK_AB R0, RZ, R0 ;  /* 0x00000000ff00723e */ /* 0x000fc800000000ff */
[----:B------:R-:W-:Y:S01]  /*5060*/  PRMT R28, R0, 0x7610, R28 ;  /* 0x00007610001c7816 */ /* 0x000fe2000000001c */
[----:B------:R-:W-:Y:S05]  /*5070*/  BRA `(.L_x_4140) ;  /* 0x0000030000007947 */ /* 0x000fea0003800000 */
.L_x_4152:
        /* <DEDUP_REMOVED lines=14> */
.L_x_4166:
[----:B------:R-:W-:Y:S05]  /*5160*/  BSYNC B0 ;  /* 0x0000000000007941 */ /* 0x000fea0003800000 */
.L_x_4165:
[----:B------:R-:W-:-:S04]  /*5170*/  F2FP.PACK_AB R0, RZ, R0 ;  /* 0x00000000ff00723e */ /* 0x000fc800000000ff */
[----:B------:R-:W-:Y:S01]  /*5180*/  PRMT R28, R0, 0x7610, R28 ;  /* 0x00007610001c7816 */ /* 0x000fe2000000001c */
[----:B------:R-:W-:Y:S05]  /*5190*/  BRA `(.L_x_4140) ;  /* 0x000001e000007947 */ /* 0x000fea0003800000 */
.L_x_4139:
        /* <DEDUP_REMOVED lines=21> */
.L_x_4164:
[----:B------:R-:W2:Y:S02]  /*52f0*/  LDG.E.64 R4, [R4.64] ;  /* 0x0000002404047981 */ /* 0x000ea4000c1e1b00 */
[----:B--2---:R-:W0:Y:S02]  /*5300*/  I2F.U64 R0, R4 ;  /* 0x0000000400007312 */ /* 0x004e240000301000 */
[----:B0-----:R-:W-:-:S04]  /*5310*/  F2FP.PACK_AB R0, RZ, R0 ;  /* 0x00000000ff00723e */ /* 0x001fc800000000ff */
[----:B------:R-:W-:Y:S01]  /*5320*/  PRMT R28, R0, 0x7610, R28 ;  /* 0x00007610001c7816 */ /* 0x000fe2000000001c */
[----:B------:R-:W-:Y:S05]  /*5330*/  BRA `(.L_x_4140) ;  /* 0x0000004000007947 */ /* 0x000fea0003800000 */
.L_x_4163:
[----:B------:R-:W2:Y:S02]  /*5340*/  LDG.E R4, [R4.64] ;  /* 0x0000002404047981 */ /* 0x000ea4000c1e1900 */
[----:B--2---:R-:W0:Y:S02]  /*5350*/  I2F.U32 R0, R4 ;  /* 0x0000000400007306 */ /* 0x004e240000201000 */
[----:B0-----:R-:W-:-:S04]  /*5360*/  F2FP.PACK_AB R0, RZ, R0 ;  /* 0x00000000ff00723e */ /* 0x001fc800000000ff */
[----:B------:R-:W-:Y:S02]  /*5370*/  PRMT R28, R0, 0x7610, R28 ;  /* 0x00007610001c7816 */ /* 0x000fe4000000001c */
.L_x_4140:
        /* <DEDUP_REMOVED lines=19> */
.L_x_4170:
[----:B------:R-:W2:Y:S02]  /*54b0*/  LDG.E.U8 R4, [R4.64] ;  /* 0x0000002404047981 */ /* 0x000ea4000c1e1100 */
[----:B--2---:R-:W0:Y:S02]  /*54c0*/  I2F.U16 R0, R4 ;  /* 0x0000000400007306 */ /* 0x004e240000101000 */
[----:B0-----:R-:W-:-:S04]  /*54d0*/  F2FP.PACK_AB R0, RZ, R0 ;  /* 0x00000000ff00723e */ /* 0x001fc800000000ff */
[----:B------:R-:W-:Y:S01]  /*54e0*/  PRMT R2, R0, 0x7610, R2 ;  /* 0x0000761000027816 */ /* 0x000fe20000000002 */
[----:B------:R-:W-:Y:S05]  /*54f0*/  BRA `(.L_x_4172) ;  /* 0x00000ec000007947 */ /* 0x000fea0003800000 */
.L_x_4169:
        /* <DEDUP_REMOVED lines=11> */
.L_x_4174:
[----:B------:R-:W2:Y:S02]  /*55b0*/  LDG.E R4, [R4.64] ;  /* 0x0000002404047981 */ /* 0x000ea4000c1e1900 */
[----:B--2---:R-:W0:Y:S02]  /*55c0*/  I2F R0, R4 ;  /* 0x0000000400007306 */ /* 0x004e240000201400 */
[----:B0-----:R-:W-:-:S04]  /*55d0*/  F2FP.PACK_AB R0, RZ, R0 ;  /* 0x00000000ff00723e */ /* 0x001fc800000000ff */
[----:B------:R-:W-:Y:S01]  /*55e0*/  PRMT R2, R0, 0x7610, R2 ;  /* 0x0000761000027816 */ /* 0x000fe20000000002 */
[----:B------:R-:W-:Y:S05]  /*55f0*/  BRA `(.L_x_4172) ;  /* 0x00000dc000007947 */ /* 0x000fea0003800000 */
.L_x_4173:
[----:B------:R-:W2:Y:S02]  /*5600*/  LDG.E.U16 R4, [R4.64] ;  /* 0x0000002404047981 */ /* 0x000ea4000c1e1500 */
[----:B--2---:R-:W0:Y:S02]  /*5610*/  I2F.S16 R0, R4 ;  /* 0x0000000400007306 */ /* 0x004e240000101400 */
[----:B0-----:R-:W-:-:S04]  /*5620*/  F2FP.PACK_AB R0, RZ, R0 ;  /* 0x00000000ff00723e */ /* 0x001fc800000000ff */
[----:B------:R-:W-:Y:S01]  /*5630*/  PRMT R2, R0, 0x7610, R2 ;  /* 0x0000761000027816 */ /* 0x000fe20000000002 */
[----:B------:R-:W-:Y:S05]  /*5640*/  BRA `(.L_x_4172) ;  /* 0x00000d7000007947 */ /* 0x000fea0003800000 */
.L_x_4168:
        /* <DEDUP_REMOVED lines=9> */
.L_x_4176:
[----:B------:R0:W5:Y:S01]  /*56e0*/  LDG.E.U16 R2, [R4.64] ;  /* 0x0000002404027981 */ /* 0x000162000c1e1500 */
[----:B------:R-:W-:Y:S05]  /*56f0*/  BRA `(.L_x_4172) ;  /* 0x00000cc000007947 */ /* 0x000fea0003800000 */
.L_x_4175:
        /* <DEDUP_REMOVED lines=9> */
.L_x_4178:
[----:B------:R0:W5:Y:S01]  /*5790*/  LDG.E.U16 R2, [R4.64] ;  /* 0x0000002404027981 */ /* 0x000162000c1e1500 */
[----:B------:R-:W-:Y:S05]  /*57a0*/  BRA `(.L_x_4172) ;  /* 0x00000c1000007947 */ /* 0x000fea0003800000 */
.L_x_4177:
[----:B------:R-:W2:Y:S02]  /*57b0*/  LDG.E.64 R4, [R4.64] ;  /* 0x0000002404047981 */ /* 0x000ea4000c1e1b00 */
[----:B--2---:R-:W0:Y:S01]  /*57c0*/  F2F.F32.F64 R0, R4 ;  /* 0x0000000400007310 */ /* 0x004e220000301000 */
[----:B------:R-:W0:-:S14]  /*57d0*/  DSETP.GEU.AND P0, PT, |R4|, c[0x2][0x0], PT ;  /* 0x008000000400762a */ /* 0x000e1c0003f0e200 */
[----:B0-----:R-:W-:-:S05]  /*57e0*/  @!P0 FMUL R0, R0, 1.175494350822287508e-38 ;  /* 0x0080000000008820 */ /* 0x001fca0000400000 */
[----:B------:R-:W-:-:S04]  /*57f0*/  F2FP.PACK_AB R0, RZ, R0 ;  /* 0x00000000ff00723e */ /* 0x000fc800000000ff */
[----:B------:R-:W-:Y:S01]  /*5800*/  PRMT R2, R0, 0x7610, R2 ;  /* 0x0000761000027816 */ /* 0x000fe20000000002 */
[----:B------:R-:W-:Y:S05]  /*5810*/  BRA `(.L_x_4172) ;  /* 0x00000ba000007947 */ /* 0x000fea0003800000 */
.L_x_4167:
        /* <DEDUP_REMOVED lines=14> */
.L_x_4181:
[----:B------:R-:W2:Y:S02]  /*5900*/  LDG.E.64 R4, [R4.64] ;  /* 0x0000002404047981 */ /* 0x000ea4000c1e1b00 */
[----:B--2---:R-:W0:Y:S01]  /*5910*/  F2F.F32.F64 R0, R4 ;  /* 0x0000000400007310 */ /* 0x004e220000301000 */
[----:B------:R-:W0:-:S14]  /*5920*/  DSETP.GEU.AND P0, PT, |R4|, c[0x2][0x0], PT ;  /* 0x008000000400762a */ /* 0x000e1c0003f0e200 */
[----:B0-----:R-:W-:-:S05]  /*5930*/  @!P0 FMUL R0, R0, 1.175494350822287508e-38 ;  /* 0x0080000000008820 */ /* 0x001fca0000400000 */
[----:B------:R-:W-:-:S04]  /*5940*/  F2FP.PACK_AB R0, RZ, R0 ;  /* 0x00000000ff00723e */ /* 0x000fc800000000ff */
[----:B------:R-:W-:Y:S01]  /*5950*/  PRMT R2, R0, 0x7610, R2 ;  /* 0x0000761000027816 */ /* 0x000fe20000000002 */
[----:B------:R-:W-:Y:S05]  /*5960*/  BRA `(.L_x_4172) ;  /* 0x00000a5000007947 */ /* 0x000fea0003800000 */
.L_x_4180:
        /* <DEDUP_REMOVED lines=25> */
[----:B------:R-:W-:-:S04]  /*5b00*/  F2FP.PACK_AB R3, RZ, R3 ;  /* 0x00000003ff03723e */ /* 0x000fc800000000ff */
[----:B------:R-:W-:Y:S01]  /*5b10*/  PRMT R2, R3, 0x7610, R2 ;  /* 0x0000761003027816 */ /* 0x000fe20000000002 */
[----:B------:R-:W-:Y:S05]  /*5b20*/  BRA `(.L_x_4172) ;  /* 0x0000089000007947 */ /* 0x000fea0003800000 */
.L_x_4183:
        /* <DEDUP_REMOVED lines=12> */
[----:B------:R-:W-:Y:S01]  /*5bf0*/  F2FP.PACK_AB R2, RZ, R2 ;  /* 0x00000002ff02723e */ /* 0x000fe200000000ff */
[----:B------:R-:W-:Y:S05]  /*5c00*/  BRA `(.L_x_4172) ;  /* 0x000007b000007947 */ /* 0x000fea0003800000 */
.L_x_4182:
[----:B------:R-:W2:Y:S02]  /*5c10*/  LDG.E.U16 R0, [R4.64] ;  /* 0x0000002404007981 */ /* 0x000ea4000c1e1500 */
[----:B--2---:R-:W-:-:S04]  /*5c20*/  PRMT R0, RZ, 0x5410, R0 ;  /* 0x00005410ff007816 */ /* 0x004fc80000000000 */
[----:B------:R-:W-:-:S04]  /*5c30*/  F2FP.PACK_AB R0, RZ, R0 ;  /* 0x00000000ff00723e */ /* 0x000fc800000000ff */
[----:B------:R-:W-:Y:S01]  /*5c40*/  PRMT R2, R0, 0x7610, R2 ;  /* 0x0000761000027816 */ /* 0x000fe20000000002 */
[----:B------:R-:W-:Y:S05]  /*5c50*/  BRA `(.L_x_4172) ;  /* 0x0000076000007947 */ /* 0x000fea0003800000 */
.L_x_4179:
        /* <DEDUP_REMOVED lines=12> */
.L_x_4186:
        /* <DEDUP_REMOVED lines=21> */
.L_x_4190:
[----:B------:R-:W-:Y:S05]  /*5e70*/  BSYNC B1 ;  /* 0x0000000000017941 */ /* 0x000fea0003800000 */
.L_x_4189:
[----:B------:R-:W-:Y:S01]  /*5e80*/  LEA R3, R0, 0x3b800000, 0x17 ;  /* 0x3b80000000037811 */ /* 0x000fe200078eb8ff */
[----:B------:R-:W-:-:S05]  /*5e90*/  IMAD.SHL.U32 R0, R2, 0x100000, RZ ;  /* 0x0010000002007824 */ /* 0x000fca00078e00ff */
[----:B------:R-:W-:Y:S02]  /*5ea0*/  LOP3.LUT R0, R3, R0, R4, 0xfe, !PT ;  /* 0x0000000003007212 */ /* 0x000fe400078efe04 */
.L_x_4188:
[----:B------:R-:W-:Y:S05]  /*5eb0*/  BSYNC B0 ;  /* 0x0000000000007941 */ /* 0x000fea0003800000 */
.L_x_4187:
[----:B------:R-:W-:-:S04]  /*5ec0*/  F2FP.PACK_AB R0, RZ, R0 ;  /* 0x00000000ff00723e */ /* 0x000fc800000000ff */
[----:B------:R-:W-:Y:S01]  /*5ed0*/  PRMT R2, R0, 0x7610, R2 ;  /* 0x0000761000027816 */ /* 0x000fe20000000002 */
[----:B------:R-:W-:Y:S05]  /*5ee0*/  BRA `(.L_x_4172) ;  /* 0x000004d000007947 */ /* 0x000fea0003800000 */
.L_x_4185:
        /* <DEDUP_REMOVED lines=21> */
.L_x_4194:
[----:B------:R-:W-:Y:S05]  /*6040*/  BSYNC B1 ;  /* 0x0000000000017941 */ /* 0x000fea0003800000 */
.L_x_4193:
[----:B------:R-:W-:Y:S01]  /*6050*/  LEA R3, R0, 0x37800000, 0x17 ;  /* 0x3780000000037811 */ /* 0x000fe200078eb8ff */
[----:B------:R-:W-:-:S05]  /*6060*/  IMAD.SHL.U32 R0, R2, 0x200000, RZ ;  /* 0x0020000002007824 */ /* 0x000fca00078e00ff */
[----:B------:R-:W-:Y:S02]  /*6070*/  LOP3.LUT R0, R3, R0, R4, 0xfe, !PT ;  /* 0x0000000003007212 */ /* 0x000fe400078efe04 */
.L_x_4192:
[----:B------:R-:W-:Y:S05]  /*6080*/  BSYNC B0 ;  /* 0x0000000000007941 */ /* 0x000fea0003800000 */
.L_x_4191:
[----:B------:R-:W-:-:S04]  /*6090*/  F2FP.PACK_AB R0, RZ, R0 ;  /* 0x00000000ff00723e */ /* 0x000fc800000000ff */
[----:B------:R-:W-:Y:S01]  /*60a0*/  PRMT R2, R0, 0x7610, R2 ;  /* 0x0000761000027816 */ /* 0x000fe20000000002 */
[----:B------:R-:W-:Y:S05]  /*60b0*/  BRA `(.L_x_4172) ;  /* 0x0000030000007947 */ /* 0x000fea0003800000 */
.L_x_4184:
        /* <DEDUP_REMOVED lines=14> */
.L_x_4198:
[----:B------:R-:W-:Y:S05]  /*61a0*/  BSYNC B0 ;  /* 0x0000000000007941 */ /* 0x000fea0003800000 */
.L_x_4197:
[----:B------:R-:W-:-:S04]  /*61b0*/  F2FP.PACK_AB R0, RZ, R0 ;  /* 0x00000000ff00723e */ /* 0x000fc800000000ff */
[----:B------:R-:W-:Y:S01]  /*61c0*/  PRMT R2, R0, 0x7610, R2 ;  /* 0x0000761000027816 */ /* 0x000fe20000000002 */
[----:B------:R-:W-:Y:S05]  /*61d0*/  BRA `(.L_x_4172) ;  /* 0x000001e000007947 */ /* 0x000fea0003800000 */
.L_x_4171:
        /* <DEDUP_REMOVED lines=21> */
.L_x_4196:
[----:B------:R-:W2:Y:S02]  /*6330*/  LDG.E.64 R4, [R4.64] ;  /* 0x0000002404047981 */ /* 0x000ea4000c1e1b00 */
[----:B--2---:R-:W0:Y:S02]  /*6340*/  I2F.U64 R0, R4 ;  /* 0x0000000400007312 */ /* 0x004e240000301000 */
[----:B0-----:R-:W-:-:S04]  /*6350*/  F2FP.PACK_AB R0, RZ, R0 ;  /* 0x00000000ff00723e */ /* 0x001fc800000000ff */
[----:B------:R-:W-:Y:S01]  /*6360*/  PRMT R2, R0, 0x7610, R2 ;  /* 0x0000761000027816 */ /* 0x000fe20000000002 */
[----:B------:R-:W-:Y:S05]  /*6370*/  BRA `(.L_x_4172) ;  /* 0x0000004000007947 */ /* 0x000fea0003800000 */
.L_x_4195:
[----:B------:R-:W2:Y:S02]  /*6380*/  LDG.E R4, [R4.64] ;  /* 0x0000002404047981 */ /* 0x000ea4000c1e1900 */
[----:B--2---:R-:W0:Y:S02]  /*6390*/  I2F.U32 R0, R4 ;  /* 0x0000000400007306 */ /* 0x004e240000201000 */
[----:B0-----:R-:W-:-:S04]  /*63a0*/  F2FP.PACK_AB R0, RZ, R0 ;  /* 0x00000000ff00723e */ /* 0x001fc800000000ff */
[----:B------:R-:W-:Y:S02]  /*63b0*/  PRMT R2, R0, 0x7610, R2 ;  /* 0x0000761000027816 */ /* 0x000fe40000000002 */
.L_x_4172:
[----:B------:R-:W-:-:S05]  /*63c0*/  IADD3 R17, R17, 0x80, RZ ;  /* 0x0000008011117810 */ /* 0x000fca0007ffe0ff */
.L_x_4134:
[----:B------:R-:W-:Y:S05]  /*63d0*/  BSYNC B6 ;  /* 0x0000000000067941 */ /* 0x000fea0003800000 */
.L_x_4133:
        /* <DEDUP_REMOVED lines=24> */
.L_x_4204:
[----:B------:R-:W2:Y:S02]  /*6560*/  LDG.E.U8 R4, [R4.64] ;  /* 0x0000002404047981 */ /* 0x000ea4000c1e1100 */
[----:B--2---:R-:W0:Y:S02]  /*6570*/  I2F.U16 R0, R4 ;  /* 0x0000000400007306 */ /* 0x004e240000101000 */
[----:B0-----:R-:W-:-:S04]  /*6580*/  F2FP.PACK_AB R0, RZ, R0 ;  /* 0x00000000ff00723e */ /* 0x001fc800000000ff */
[----:B------:R-:W-:Y:S01]  /*6590*/  PRMT R27, R0, 0x7610, R27 ;  /* 0x00007610001b7816 */ /* 0x000fe2000000001b */
[----:B------:R-:W-:Y:S05]  /*65a0*/  BRA `(.L_x_4206) ;  /* 0x00000ed000007947 */ /* 0x000fea0003800000 */
.L_x_4203:
        /* <DEDUP_REMOVED lines=11> */
.L_x_4208:
[----:B------:R-:W2:Y:S02]  /*6660*/  LDG.E R4, [R4.64] ;  /* 0x0000002404047981 */ /* 0x000ea4000c1e1900 */
[----:B--2---:R-:W0:Y:S02]  /*6670*/  I2F R0, R4 ;  /* 0x0000000400007306 */ /* 0x004e240000201400 */
[----:B0-----:R-:W-:-:S04]  /*6680*/  F2FP.PACK_AB R0, RZ, R0 ;  /* 0x00000000ff00723e */ /* 0x001fc800000000ff */
[----:B------:R-:W-:Y:S01]  /*6690*/  PRMT R27, R0, 0x7610, R27 ;  /* 0x00007610001b7816 */ /* 0x000fe2000000001b */
[----:B------:R-:W-:Y:S05]  /*66a0*/  BRA `(.L_x_4206) ;  /* 0x00000dd000007947 */ /* 0x000fea0003800000 */
.L_x_4207:
[----:B------:R-:W2:Y:S02]  /*66b0*/  LDG.E.U16 R4, [R4.64] ;  /* 0x0000002404047981 */ /* 0x000ea4000c1e1500 */
[----:B--2---:R-:W0:Y:S02]  /*66c0*/  I2F.S16 R0, R4 ;  /* 0x0000000400007306 */ /* 0x004e240000101400 */
[----:B0-----:R-:W-:-:S04]  /*66d0*/  F2FP.PACK_AB R0, RZ, R0 ;  /* 0x00000000ff00723e */ /* 0x001fc800000000ff */
[----:B------:R-:W-:Y:S01]  /*66e0*/  PRMT R27, R0, 0x7610, R27 ;  /* 0x00007610001b7816 */ /* 0x000fe2000000001b */
[----:B------:R-:W-:Y:S05]  /*66f0*/  BRA `(.L_x_4206) ;  /* 0x00000d8000007947 */ /* 0x000fea0003800000 */
.L_x_4202:
        /* <DEDUP_REMOVED lines=9> */
.L_x_4210:
[----:B------:R0:W5:Y:S01]  /*6790*/  LDG.E.U16 R27, [R4.64] ;  /* 0x00000024041b7981 */ /* 0x000162000c1e1500 */
[----:B------:R-:W-:Y:S05]  /*67a0*/  BRA `(.L_x_4206) ;  /* 0x00000cd000007947 */ /* 0x000fea0003800000 */
.L_x_4209:
        /* <DEDUP_REMOVED lines=9> */
.L_x_4212:
[----:B------:R0:W5:Y:S01]  /*6840*/  LDG.E.U16 R27, [R4.64] ;  /* 0x00000024041b7981 */ /* 0x000162000c1e1500 */
[----:B------:R-:W-:Y:S05]  /*6850*/  BRA `(.L_x_4206) ;  /* 0x00000c2000007947 */ /* 0x000fea0003800000 */
.L_x_4211:
[----:B------:R-:W2:Y:S02]  /*6860*/  LDG.E.64 R4, [R4.64] ;  /* 0x0000002404047981 */ /* 0x000ea4000c1e1b00 */
[----:B--2---:R-:W0:Y:S01]  /*6870*/  F2F.F32.F64 R0, R4 ;  /* 0x0000000400007310 */ /* 0x004e220000301000 */
[----:B------:R-:W0:-:S14]  /*6880*/  DSETP.GEU.AND P0, PT, |R4|, c[0x2][0x0], PT ;  /* 0x008000000400762a */ /* 0x000e1c0003f0e200 */
[----:B0-----:R-:W-:-:S05]  /*6890*/  @!P0 FMUL R0, R0, 1.175494350822287508e-38 ;  /* 0x0080000000008820 */ /* 0x001fca0000400000 */
[----:B------:R-:W-:-:S04]  /*68a0*/  F2FP.PACK_AB R0, RZ, R0 ;  /* 0x00000000ff00723e */ /* 0x000fc800000000ff */
[----:B------:R-:W-:Y:S01]  /*68b0*/  PRMT R27, R0, 0x7610, R27 ;  /* 0x00007610001b7816 */ /* 0x000fe2000000001b */
[----:B------:R-:W-:Y:S05]  /*68c0*/  BRA `(.L_x_4206) ;  /* 0x00000bb000007947 */ /* 0x000fea0003800000 */
.L_x_4201:
        /* <DEDUP_REMOVED lines=14> */
.L_x_4215:
[----:B------:R-:W2:Y:S02]  /*69b0*/  LDG.E.64 R4, [R4.64] ;  /* 0x0000002404047981 */ /* 0x000ea4000c1e1b00 */
[----:B--2---:R-:W0:Y:S01]  /*69c0*/  F2F.F32.F64 R0, R4 ;  /* 0x0000000400007310 */ /* 0x004e220000301000 */
[----:B------:R-:W0:-:S14]  /*69d0*/  DSETP.GEU.AND P0, PT, |R4|, c[0x2][0x0], PT ;  /* 0x008000000400762a */ /* 0x000e1c0003f0e200 */
[----:B0-----:R-:W-:-:S05]  /*69e0*/  @!P0 FMUL R0, R0, 1.175494350822287508e-38 ;  /* 0x0080000000008820 */ /* 0x001fca0000400000 */
[----:B------:R-:W-:-:S04]  /*69f0*/  F2FP.PACK_AB R0, RZ, R0 ;  /* 0x00000000ff00723e */ /* 0x000fc800000000ff */
[----:B------:R-:W-:Y:S01]  /*6a00*/  PRMT R27, R0, 0x7610, R27 ;  /* 0x00007610001b7816 */ /* 0x000fe2000000001b */
[----:B------:R-:W-:Y:S05]  /*6a10*/  BRA `(.L_x_4206) ;  /* 0x00000a6000007947 */ /* 0x000fea0003800000 */
.L_x_4214:
        /* <DEDUP_REMOVED lines=28> */
.L_x_4217:
        /* <DEDUP_REMOVED lines=15> */
.L_x_4216:
[----:B------:R-:W2:Y:S02]  /*6cd0*/  LDG.E.U16 R0, [R4.64] ;  /* 0x0000002404007981 */ /* 0x000ea4000c1e1500 */
[----:B--2---:R-:W-:-:S04]  /*6ce0*/  PRMT R0, RZ, 0x5410, R0 ;  /* 0x00005410ff007816 */ /* 0x004fc80000000000 */
[----:B------:R-:W-:-:S04]  /*6cf0*/  F2FP.PACK_AB R0, RZ, R0 ;  /* 0x00000000ff00723e */ /* 0x000fc800000000ff */
[----:B------:R-:W-:Y:S01]  /*6d00*/  PRMT R27, R0, 0x7610, R27 ;  /* 0x00007610001b7816 */ /* 0x000fe2000000001b */
[----:B------:R-:W-:Y:S05]  /*6d10*/  BRA `(.L_x_4206) ;  /* 0x0000076000007947 */ /* 0x000fea0003800000 */
.L_x_4213:
        /* <DEDUP_REMOVED lines=12> */
.L_x_4220:
        /* <DEDUP_REMOVED lines=21> */
.L_x_4224:
[----:B------:R-:W-:Y:S05]  /*6f30*/  BSYNC B1 ;  /* 0x0000000000017941 */ /* 0x000fea0003800000 */
.L_x_4223:
[----:B------:R-:W-:Y:S01]  /*6f40*/  LEA R5, R0, 0x3b800000, 0x17 ;  /* 0x3b80000000057811 */ /* 0x000fe200078eb8ff */
[----:B------:R-:W-:-:S05]  /*6f50*/  IMAD.SHL.U32 R0, R3, 0x100000, RZ ;  /* 0x0010000003007824 */ /* 0x000fca00078e00ff */
[----:B------:R-:W-:Y:S02]  /*6f60*/  LOP3.LUT R0, R5, R0, R6, 0xfe, !PT ;  /* 0x0000000005007212 */ /* 0x000fe400078efe06 */
.L_x_4222:
[----:B------:R-:W-:Y:S05]  /*6f70*/  BSYNC B0 ;  /* 0x0000000000007941 */ /* 0x000fea0003800000 */
.L_x_4221:
[----:B------:R-:W-:-:S04]  /*6f80*/  F2FP.PACK_AB R0, RZ, R0 ;  /* 0x00000000ff00723e */ /* 0x000fc800000000ff */
[----:B------:R-:W-:Y:S01]  /*6f90*/  PRMT R27, R0, 0x7610, R27 ;  /* 0x00007610001b7816 */ /* 0x000fe2000000001b */
[----:B------:R-:W-:Y:S05]  /*6fa0*/  BRA `(.L_x_4206) ;  /* 0x000004d000007947 */ /* 0x000fea0003800000 */
.L_x_4219:
        /* <DEDUP_REMOVED lines=21> */
.L_x_4228:
[----:B------:R-:W-:Y:S05]  /*7100*/  BSYNC B1 ;  /* 0x0000000000017941 */ /* 0x000fea0003800000 */
.L_x_4227:
[----:B------:R-:W-:Y:S01]  /*7110*/  LEA R5, R0, 0x37800000, 0x17 ;  /* 0x3780000000057811 */ /* 0x000fe200078eb8ff */
[----:B------:R-:W-:-:S05]  /*7120*/  IMAD.SHL.U32 R0, R3, 0x200000, RZ ;  /* 0x0020000003007824 */ /* 0x000fca00078e00ff */
[----:B------:R-:W-:Y:S02]  /*7130*/  LOP3.LUT R0, R5, R0, R6, 0xfe, !PT ;  /* 0x0000000005007212 */ /* 0x000fe400078efe06 */
.L_x_4226:
[----:B------:R-:W-:Y:S05]  /*7140*/  BSYNC B0 ;  /* 0x0000000000007941 */ /* 0x000fea0003800000 */
.L_x_4225:
[----:B------:R-:W-:-:S04]  /*7150*/  F2FP.PACK_AB R0, RZ, R0 ;  /* 0x00000000ff00723e */ /* 0x000fc800000000ff */
[----:B------:R-:W-:Y:S01]  /*7160*/  PRMT R27, R0, 0x7610, R27 ;  /* 0x00007610001b7816 */ /* 0x000fe2000000001b */
[----:B------:R-:W-:Y:S05]  /*7170*/  BRA `(.L_x_4206) ;  /* 0x0000030000007947 */ /* 0x000fea0003800000 */
.L_x_4218:
        /* <DEDUP_REMOVED lines=14> */
.L_x_4232:
[----:B------:R-:W-:Y:S05]  /*7260*/  BSYNC B0 ;  /* 0x0000000000007941 */ /* 0x000fea0003800000 */
.L_x_4231:
[----:B------:R-:W-:-:S04]  /*7270*/  F2FP.PACK_AB R0, RZ, R0 ;  /* 0x00000000ff00723e */ /* 0x000fc800000000ff */
[----:B------:R-:W-:Y:S01]  /*7280*/  PRMT R27, R0, 0x7610, R27 ;  /* 0x00007610001b7816 */ /* 0x000fe2000000001b */
[----:B------:R-:W-:Y:S05]  /*7290*/  BRA `(.L_x_4206) ;  /* 0x000001e000007947 */ /* 0x000fea0003800000 */
.L_x_4205:
        /* <DEDUP_REMOVED lines=21> */
.L_x_4230:
[----:B------:R-:W2:Y:S02]  /*73f0*/  LDG.E.64 R4, [R4.64] ;  /* 0x0000002404047981 */ /* 0x000ea4000c1e1b00 */
[----:B--2---:R-:W0:Y:S02]  /*7400*/  I2F.U64 R0, R4 ;  /* 0x0000000400007312 */ /* 0x004e240000301000 */
[----:B0-----:R-:W-:-:S04]  /*7410*/  F2FP.PACK_AB R0, RZ, R0 ;  /* 0x00000000ff00723e */ /* 0x001fc800000000ff */
[----:B------:R-:W-:Y:S01]  /*7420*/  PRMT R27, R0, 0x7610, R27 ;  /* 0x00007610001b7816 */ /* 0x000fe2000000001b */
[----:B------:R-:W-:Y:S05]  /*7430*/  BRA `(.L_x_4206) ;  /* 0x0000004000007947 */ /* 0x000fea0003800000 */
.L_x_4229:
[----:B------:R-:W2:Y:S02]  /*7440*/  LDG.E R4, [R4.64] ;  /* 0x0000002404047981 */ /* 0x000ea4000c1e1900 */
[----:B--2---:R-:W0:Y:S02]  /*7450*/  I2F.U32 R0, R4 ;  /* 0x0000000400007306 */ /* 0x004e240000201000 */
[----:B0-----:R-:W-:-:S04]  /*7460*/  F2FP.PACK_AB R0, RZ, R0 ;  /* 0x00000000ff00723e */ /* 0x001fc800000000ff */
[----:B------:R-:W-:Y:S02]  /*7470*/  PRMT R27, R0, 0x7610, R27 ;  /* 0x00007610001b7816 */ /* 0x000fe4000000001b */
.L_x_4206:
        /* <DEDUP_REMOVED lines=18> */
.L_x_4236:
[----:B------:R-:W2:Y:S02]  /*75a0*/  LDG.E.U8 R4, [R4.64] ;  /* 0x0000002404047981 */ /* 0x000ea4000c1e1100 */
[----:B--2---:R-:W0:Y:S02]  /*75b0*/  I2F.U16 R0, R4 ;  /* 0x0000000400007306 */ /* 0x004e240000101000 */
[----:B0-----:R-:W-:Y:S01]  /*75c0*/  F2FP.PACK_AB R0, RZ, R0 ;  /* 0x00000000ff00723e */ /* 0x001fe200000000ff */
[----:B------:R-:W-:Y:S05]  /*75d0*/  BRA `(.L_x_4200) ;  /* 0x00000e0000007947 */ /* 0x000fea0003800000 */
.L_x_4235:
        /* <DEDUP_REMOVED lines=10> */
.L_x_4239:
[----:B------:R-:W2:Y:S02]  /*7680*/  LDG.E R4, [R4.64] ;  /* 0x0000002404047981 */ /* 0x000ea4000c1e1900 */
[----:B--2---:R-:W0:Y:S02]  /*7690*/  I2F R0, R4 ;  /* 0x0000000400007306 */ /* 0x004e240000201400 */
[----:B0-----:R-:W-:Y:S01]  /*76a0*/  F2FP.PACK_AB R0, RZ, R0 ;  /* 0x00000000ff00723e */ /* 0x001fe200000000ff */
[----:B------:R-:W-:Y:S05]  /*76b0*/  BRA `(.L_x_4200) ;  /* 0x00000d2000007947 */ /* 0x000fea0003800000 */
.L_x_4238:
[----:B------:R-:W2:Y:S02]  /*76c0*/  LDG.E.U16 R4, [R4.64] ;  /* 0x0000002404047981 */ /* 0x000ea4000c1e1500 */
[----:B--2---:R-:W0:Y:S02]  /*76d0*/  I2F.S16 R0, R4 ;  /* 0x0000000400007306 */ /* 0x004e240000101400 */
[----:B0-----:R-:W-:Y:S01]  /*76e0*/  F2FP.PACK_AB R0, RZ, R0 ;  /* 0x00000000ff00723e */ /* 0x001fe200000000ff */
[----:B------:R-:W-:Y:S05]  /*76f0*/  BRA `(.L_x_4200) ;  /* 0x00000ce000007947 */ /* 0x000fea0003800000 */
.L_x_4234:
        /* <DEDUP_REMOVED lines=9> */
.L_x_4241:
[----:B------:R0:W5:Y:S01]  /*7790*/  LDG.E.U16 R0, [R4.64] ;  /* 0x0000002404007981 */ /* 0x000162000c1e1500 */
[----:B------:R-:W-:Y:S05]  /*77a0*/  BRA `(.L_x_4200) ;  /* 0x00000c3000007947 */ /* 0x000fea0003800000 */
.L_x_4240:
        /* <DEDUP_REMOVED lines=9> */
.L_x_4243:
[----:B------:R0:W5:Y:S01]  /*7840*/  LDG.E.U16 R0, [R4.64] ;  /* 0x0000002404007981 */ /* 0x000162000c1e1500 */
[----:B------:R-:W-:Y:S05]  /*7850*/  BRA `(.L_x_4200) ;  /* 0x00000b8000007947 */ /* 0x000fea0003800000 */
.L_x_4242:
[----:B------:R-:W2:Y:S02]  /*7860*/  LDG.E.64 R4, [R4.64] ;  /* 0x0000002404047981 */ /* 0x000ea4000c1e1b00 */
[----:B--2---:R-:W0:Y:S01]  /*7870*/  F2F.F32.F64 R0, R4 ;  /* 0x0000000400007310 */ /* 0x004e220000301000 */
[----:B------:R-:W0:-:S14]  /*7880*/  DSETP.GEU.AND P0, PT, |R4|, c[0x2][0x0], PT ;  /* 0x008000000400762a */ /* 0x000e1c0003f0e200 */
[----:B0-----:R-:W-:-:S05]  /*7890*/  @!P0 FMUL R0, R0, 1.175494350822287508e-38 ;  /* 0x0080000000008820 */ /* 0x001fca0000400000 */
[----:B------:R-:W-:Y:S01]  /*78a0*/  F2FP.PACK_AB R0, RZ, R0 ;  /* 0x00000000ff00723e */ /* 0x000fe200000000ff */
[----:B------:R-:W-:Y:S05]  /*78b0*/  BRA `(.L_x_4200) ;  /* 0x00000b2000007947 */ /* 0x000fea0003800000 */
.L_x_4233:
        /* <DEDUP_REMOVED lines=13> */
.L_x_4246:
[----:B------:R-:W2:Y:S02]  /*7990*/  LDG.E.64 R4, [R4.64] ;  /* 0x0000002404047981 */ /* 0x000ea4000c1e1b00 */
[----:B--2---:R-:W0:Y:S01]  /*79a0*/  F2F.F32.F64 R0, R4 ;  /* 0x0000000400007310 */ /* 0x004e220000301000 */
[----:B------:R-:W0:-:S14]  /*79b0*/  DSETP.GEU.AND P0, PT, |R4|, c[0x2][0x0], PT ;  /* 0x008000000400762a */ /* 0x000e1c0003f0e200 */
[----:B0-----:R-:W-:-:S05]  /*79c0*/  @!P0 FMUL R0, R0, 1.175494350822287508e-38 ;  /* 0x0080000000008820 */ /* 0x001fca0000400000 */
[----:B------:R-:W-:Y:S01]  /*79d0*/  F2FP.PACK_AB R0, RZ, R0 ;  /* 0x00000000ff00723e */ /* 0x000fe200000000ff */
[----:B------:R-:W-:Y:S05]  /*79e0*/  BRA `(.L_x_4200) ;  /* 0x000009f000007947 */ /* 0x000fea0003800000 */
.L_x_4245:
        /* <DEDUP_REMOVED lines=28> */
.L_x_4248:
        /* <DEDUP_REMOVED lines=12> */
[----:B------:R-:W-:Y:S01]  /*7c70*/  F2FP.PACK_AB R0, RZ, R0 ;  /* 0x00000000ff00723e */ /* 0x000fe200000000ff */
[----:B------:R-:W-:Y:S05]  /*7c80*/  BRA `(.L_x_4200) ;  /* 0x0000075000007947 */ /* 0x000fea0003800000 */
.L_x_4247:
[----:B------:R-:W2:Y:S02]  /*7c90*/  LDG.E.U16 R0, [R4.64] ;  /* 0x0000002404007981 */ /* 0x000ea4000c1e1500 */
[----:B--2---:R-:W-:-:S04]  /*7ca0*/  PRMT R0, RZ, 0x5410, R0 ;  /* 0x00005410ff007816 */ /* 0x004fc80000000000 */
[----:B------:R-:W-:Y:S01]  /*7cb0*/  F2FP.PACK_AB R0, RZ, R0 ;  /* 0x00000000ff00723e */ /* 0x000fe200000000ff */
[----:B------:R-:W-:Y:S05]  /*7cc0*/  BRA `(.L_x_4200) ;  /* 0x0000071000007947 */ /* 0x000fea0003800000 */
.L_x_4244:
        /* <DEDUP_REMOVED lines=12> */
.L_x_4251:
        /* <DEDUP_REMOVED lines=21> */
.L_x_4255:
[----:B------:R-:W-:Y:S05]  /*7ee0*/  BSYNC B1 ;  /* 0x0000000000017941 */ /* 0x000fea0003800000 */
.L_x_4254:
[----:B------:R-:W-:Y:S01]  /*7ef0*/  LEA R5, R0, 0x3b800000, 0x17 ;  /* 0x3b80000000057811 */ /* 0x000fe200078eb8ff */
[----:B------:R-:W-:-:S05]  /*7f00*/  IMAD.SHL.U32 R0, R3, 0x100000, RZ ;  /* 0x0010000003007824 */ /* 0x000fca00078e00ff */
[----:B------:R-:W-:Y:S02]  /*7f10*/  LOP3.LUT R0, R5, R0, R6, 0xfe, !PT ;  /* 0x0000000005007212 */ /* 0x000fe400078efe06 */
.L_x_4253:
[----:B------:R-:W-:Y:S05]  /*7f20*/  BSYNC B0 ;  /* 0x0000000000007941 */ /* 0x000fea0003800000 */
.L_x_4252:
[----:B------:R-:W-:Y:S01]  /*7f30*/  F2FP.PACK_AB R0, RZ, R0 ;  /* 0x00000000ff00723e */ /* 0x000fe200000000ff */
[----:B------:R-:W-:Y:S05]  /*7f40*/  BRA `(.L_x_4200) ;  /* 0x0000049000007947 */ /* 0x000fea0003800000 */
.L_x_4250:
        /* <DEDUP_REMOVED lines=21> */
.L_x_4259:
[----:B------:R-:W-:Y:S05]  /*80a0*/  BSYNC B1 ;  /* 0x0000000000017941 */ /* 0x000fea0003800000 */
.L_x_4258:
[----:B------:R-:W-:Y:S01]  /*80b0*/  LEA R5, R0, 0x37800000, 0x17 ;  /* 0x3780000000057811 */ /* 0x000fe200078eb8ff */
[----:B------:R-:W-:-:S05]  /*80c0*/  IMAD.SHL.U32 R0, R3, 0x200000, RZ ;  /* 0x0020000003007824 */ /* 0x000fca00078e00ff */
[----:B------:R-:W-:Y:S02]  /*80d0*/  LOP3.LUT R0, R5, R0, R6, 0xfe, !PT ;  /* 0x0000000005007212 */ /* 0x000fe400078efe06 */
.L_x_4257:
[----:B------:R-:W-:Y:S05]  /*80e0*/  BSYNC B0 ;  /* 0x0000000000007941 */ /* 0x000fea0003800000 */
.L_x_4256:
[----:B------:R-:W-:Y:S01]  /*80f0*/  F2FP.PACK_AB R0, RZ, R0 ;  /* 0x00000000ff00723e */ /* 0x000fe200000000ff */
[----:B------:R-:W-:Y:S05]  /*8100*/  BRA `(.L_x_4200) ;  /* 0x000002d000007947 */ /* 0x000fea0003800000 */
.L_x_4249:
        /* <DEDUP_REMOVED lines=14> */
.L_x_4263:
[----:B------:R-:W-:Y:S05]  /*81f0*/  BSYNC B0 ;  /* 0x0000000000007941 */ /* 0x000fea0003800000 */
.L_x_4262:
[----:B------:R-:W-:Y:S01]  /*8200*/  F2FP.PACK_AB R0, RZ, R0 ;  /* 0x00000000ff00723e */ /* 0x000fe200000000ff */
[----:B------:R-:W-:Y:S05]  /*8210*/  BRA `(.L_x_4200) ;  /* 0x000001c000007947 */ /* 0x000fea0003800000 */
.L_x_4237:
        /* <DEDUP_REMOVED lines=21> */
.L_x_4261:
[----:B------:R-:W2:Y:S02]  /*8370*/  LDG.E.64 R4, [R4.64] ;  /* 0x0000002404047981 */ /* 0x000ea4000c1e1b00 */
[----:B--2---:R-:W0:Y:S02]  /*8380*/  I2F.U64 R0, R4 ;  /* 0x0000000400007312 */ /* 0x004e240000301000 */
[----:B0-----:R-:W-:Y:S01]  /*8390*/  F2FP.PACK_AB R0, RZ, R0 ;  /* 0x00000000ff00723e */ /* 0x001fe200000000ff */
[----:B------:R-:W-:Y:S05]  /*83a0*/  BRA `(.L_x_4200) ;  /* 0x0000003000007947 */ /* 0x000fea0003800000 */
.L_x_4260:
[----:B------:R-:W2:Y:S02]  /*83b0*/  LDG.E R4, [R4.64] ;  /* 0x0000002404047981 */ /* 0x000ea4000c1e1900 */
[----:B--2---:R-:W0:Y:S02]  /*83c0*/  I2F.U32 R0, R4 ;  /* 0x0000000400007306 */ /* 0x004e240000201000 */
[----:B0-----:R-:W-:-:S06]  /*83d0*/  F2FP.PACK_AB R0, RZ, R0 ;  /* 0x00000000ff00723e */ /* 0x001fcc00000000ff */
.L_x_4200:
[----:B------:R-:W-:Y:S05]  /*83e0*/  BSYNC B6 ;  /* 0x0000000000067941 */ /* 0x000fea0003800000 */
.L_x_4199:
[----:B------:R-:W1:Y:S01]  /*83f0*/  S2R R19, SR_TID.X ;  /* 0x0000000000137919 */ /* 0x000e620000002100 */
[----:B------:R-:W-:Y:S01]  /*8400*/  BSSY B1, `(.L_x_4264) ;  /* 0x0000067000017945 */ /* 0x000fe20003800000 */
[----:B-1----:R-:W-:-:S13]  /*8410*/  ISETP.GE.AND P1, PT, R19, R22, PT ;  /* 0x000000161300720c */ /* 0x002fda0003f26270 */
[----:B------:R-:W-:Y:S05]  /*8420*/  @P1 BRA `(.L_x_4265) ;  /* 0x0000064000001947 */ /* 0x000fea0003800000 */
[----:B-----5:R-:W-:Y:S02]  /*8430*/  HADD2.F32 R6, -RZ, R25.H0_H0 ;  /* 0x20000019ff067230 */ /* 0x020fe40000004100 */
[----:B------:R-:W-:-:S03]  /*8440*/  HADD2.F32 R3, -RZ, R24.H0_H0 ;  /* 0x20000018ff037230 */ /* 0x000fc60000004100 */
[----:B------:R-:W-:-:S13]  /*8450*/  FSETP.NEU.FTZ.AND P0, PT, R6, RZ, PT ;  /* 0x000000ff0600720b */ /* 0x000fda0003f1d000 */
[----:B0-----:R-:W0:Y:S02]  /*8460*/  @!P0 MUFU.RCP R4, R6 ;  /* 0x0000000600048308 */ /* 0x001e240000001000 */
        /* <DEDUP_REMOVED lines=30> */
.L_x_4271:
[----:B------:R-:W-:Y:S01]  /*8650*/  FSETP.GEU.FTZ.AND P0, PT, R9, -R8, PT ;  /* 0x800000080900720b */ /* 0x000fe20003f1e000 */
[----:B------:R-:W-:-:S12]  /*8660*/  FADD.FTZ R5, R5, -1 ;  /* 0xbf80000005057421 */ /* 0x000fd80000010000 */
[----:B------:R-:W-:Y:S02]  /*8670*/  @!P0 FADD.FTZ R5, R5, -1 ;  /* 0xbf80000005058421 */ /* 0x000fe40000010000 */
.L_x_4270:
[----:B------:R-:W-:Y:S05]  /*8680*/  BSYNC B2 ;  /* 0x0000000000027941 */ /* 0x000fea0003800000 */
.L_x_4269:
[----:B------:R-:W-:Y:S01]  /*8690*/  FFMA.FTZ R4, -R8, R5, R4 ;  /* 0x0000000508047223 */ /* 0x000fe20000010104 */
[----:B------:R-:W-:Y:S05]  /*86a0*/  BRA `(.L_x_4267) ;  /* 0x000001f000007947 */ /* 0x000fea0003800000 */
.L_x_4268:
        /* <DEDUP_REMOVED lines=15> */
.L_x_4274:
        /* <DEDUP_REMOVED lines=13> */
.L_x_4273:
[----:B------:R-:W-:Y:S05]  /*8870*/  BSYNC B2 ;  /* 0x0000000000027941 */ /* 0x000fea0003800000 */
.L_x_4272:
[----:B------:R-:W-:-:S04]  /*8880*/  FMUL.FTZ R5, R5, 1.1920928955078125e-07 ;  /* 0x3400000005057820 */ /* 0x000fc80000410000 */
[----:B------:R-:W-:Y:S02]  /*8890*/  FMUL.FTZ R4, R4, R5 ;  /* 0x0000000504047220 */ /* 0x000fe40000410000 */
.L_x_4267:
[----:B------:R-:W-:Y:S05]  /*88a0*/  BSYNC B0 ;  /* 0x0000000000007941 */ /* 0x000fea0003800000 */
.L_x_4266:
[C---:B------:R-:W-:Y:S01]  /*88b0*/  FSETP.GTU.FTZ.AND P0, PT, |R4|.reuse, +INF , PT ;  /* 0x7f8000000400780b */ /* 0x040fe20003f1c200 */
[----:B------:R-:W-:Y:S01]  /*88c0*/  HADD2.F32 R25, -RZ, R25.H0_H0 ;  /* 0x20000019ff197230 */ /* 0x000fe20000004100 */
[----:B------:R-:W-:Y:S01]  /*88d0*/  LOP3.LUT R3, R4, 0x80000000, R3, 0xb8, !PT ;  /* 0x8000000004037812 */ /* 0x000fe200078eb803 */
[----:B------:R-:W-:-:S03]  /*88e0*/  HADD2.F32 R24, -RZ, R24.H0_H0 ;  /* 0x20000018ff187230 */ /* 0x000fc60000004100 */
[----:B------:R-:W-:Y:S02]  /*88f0*/  FSEL R3, R4, R3, P0 ;  /* 0x0000000304037208 */ /* 0x000fe40000000000 */
[----:B------:R-:W1:Y:S01]  /*8900*/  MUFU.RCP R4, R25 ;  /* 0x0000001900047308 */ /* 0x000e620000001000 */
[----:B------:R-:W-:Y:S02]  /*8910*/  FSETP.GEU.FTZ.AND P2, PT, R25, RZ, PT ;  /* 0x000000ff1900720b */ /* 0x000fe40003f5e000 */
[C---:B------:R-:W-:Y:S02]  /*8920*/  FSETP.NEU.FTZ.AND P0, PT, R3.reuse, RZ, PT ;  /* 0x000000ff0300720b */ /* 0x040fe40003f1d000 */
        /* <DEDUP_REMOVED lines=20> */
.L_x_4265:
[----:B------:R-:W-:Y:S05]  /*8a70*/  BSYNC B1 ;  /* 0x0000000000017941 */ /* 0x000fea0003800000 */
.L_x_4264:
[----:B------:R-:W-:Y:S01]  /*8a80*/  IADD3 R17, R19, 0x80, RZ ;  /* 0x0000008013117810 */ /* 0x000fe20007ffe0ff */
[----:B------:R-:W-:Y:S03]  /*8a90*/  BSSY B1, `(.L_x_4275) ;  /* 0x0000067000017945 */ /* 0x000fe60003800000 */
[----:B------:R-:W-:-:S13]  /*8aa0*/  ISETP.GE.AND P0, PT, R17, R22, PT ;  /* 0x000000161100720c */ /* 0x000fda0003f06270 */
[----:B------:R-:W-:Y:S05]  /*8ab0*/  @P0 BRA `(.L_x_4276) ;  /* 0x0000064000000947 */ /* 0x000fea0003800000 */
[----:B-----5:R-:W-:Y:S02]  /*8ac0*/  HADD2.F32 R8, -RZ, R26.H0_H0 ;  /* 0x2000001aff087230 */ /* 0x020fe40000004100 */
        /* <DEDUP_REMOVED lines=33> */
.L_x_4282:
[----:B------:R-:W-:Y:S01]  /*8ce0*/  FSETP.GEU.FTZ.AND P0, PT, R10, -R9, PT ;  /* 0x800000090a00720b */ /* 0x000fe20003f1e000 */
[----:B------:R-:W-:-:S12]  /*8cf0*/  FADD.FTZ R5, R5, -1 ;  /* 0xbf80000005057421 */ /* 0x000fd80000010000 */
[----:B------:R-:W-:Y:S02]  /*8d00*/  @!P0 FADD.FTZ R5, R5, -1 ;  /* 0xbf80000005058421 */ /* 0x000fe40000010000 */
.L_x_4281:
[----:B------:R-:W-:Y:S05]  /*8d10*/  BSYNC B2 ;  /* 0x0000000000027941 */ /* 0x000fea0003800000 */
.L_x_4280:
[----:B------:R-:W-:Y:S01]  /*8d20*/  FFMA.FTZ R6, -R9, R5, R6 ;  /* 0x0000000509067223 */ /* 0x000fe20000010106 */
[----:B------:R-:W-:Y:S05]  /*8d30*/  BRA `(.L_x_4278) ;  /* 0x000001f000007947 */ /* 0x000fea0003800000 */
.L_x_4279:
        /* <DEDUP_REMOVED lines=15> */
.L_x_4285:
        /* <DEDUP_REMOVED lines=13> */
.L_x_4284:
[----:B------:R-:W-:Y:S05]  /*8f00*/  BSYNC B2 ;  /* 0x0000000000027941 */ /* 0x000fea0003800000 */
.L_x_4283:
[----:B------:R-:W-:-:S04]  /*8f10*/  FMUL.FTZ R6, R6, 1.1920928955078125e-07 ;  /* 0x3400000006067820 */ /* 0x000fc80000410000 */
[----:B------:R-:W-:Y:S02]  /*8f20*/  FMUL.FTZ R6, R5, R6 ;  /* 0x0000000605067220 */ /* 0x000fe40000410000 */
.L_x_4278:
[----:B------:R-:W-:Y:S05]  /*8f30*/  BSYNC B0 ;  /* 0x0000000000007941 */ /* 0x000fea0003800000 */
.L_x_4277:
[C---:B------:R-:W-:Y:S01]  /*8f40*/  FSETP.GTU.FTZ.AND P0, PT, |R6|.reuse, +INF , PT ;  /* 0x7f8000000600780b */ /* 0x040fe20003f1c200 */
[----:B------:R-:W-:Y:S01]  /*8f50*/  HADD2.F32 R26, -RZ, R26.H0_H0 ;  /* 0x2000001aff1a7230 */ /* 0x000fe20000004100 */
[----:B------:R-:W-:Y:S01]  /*8f60*/  LOP3.LUT R3, R6, 0x80000000, R3, 0xb8, !PT ;  /* 0x8000000006037812 */ /* 0x000fe200078eb803 */
[----:B0-----:R-:W-:-:S03]  /*8f70*/  HADD2.F32 R5, -RZ, R23.H0_H0 ;  /* 0x20000017ff057230 */ /* 0x001fc60000004100 */
[----:B------:R-:W-:Y:S02]  /*8f80*/  FSEL R3, R6, R3, P0 ;  /* 0x0000000306037208 */ /* 0x000fe40000000000 */
[----:B------:R-:W0:Y:S01]  /*8f90*/  MUFU.RCP R6, R26 ;  /* 0x0000001a00067308 */ /* 0x000e220000001000 */
[----:B------:R-:W-:Y:S02]  /*8fa0*/  FSETP.GEU.FTZ.AND P2, PT, R26, RZ, PT ;  /* 0x000000ff1a00720b */ /* 0x000fe40003f5e000 */
[C---:B------:R-:W-:Y:S02]  /*8fb0*/  FSETP.NEU.FTZ.AND P0, PT, R3.reuse, RZ, PT ;  /* 0x000000ff0300720b */ /* 0x040fe40003f1d000 */
[C---:B------:R-:W-:Y:S01]  /*8fc0*/  FSETP.GEU.FTZ.AND P3, PT, R3.reuse, RZ, PT ;  /* 0x000000ff0300720b */ /* 0x040fe20003f7e000 */
[----:B------:R-:W-:-:S03]  /*8fd0*/  FADD.FTZ R3, -R3, R5 ;  /* 0x0000000503037221 */ /* 0x000fc60000010100 */
[----:B------:R-:W-:Y:S01]  /*8fe0*/  PLOP3.LUT P0, PT, P0, P3, P2, 0x9f, 0x0 ;  /* 0x000000000000781c */ /* 0x000fe20000707327 */
[----:B0-----:R-:W-:-:S12]  /*8ff0*/  FMUL.FTZ R3, R3, R6 ;  /* 0x0000000603037220 */ /* 0x001fd80000410000 */
        /* <DEDUP_REMOVED lines=8> */
[----:B------:R-:W0:Y:S02]  /*9080*/  FRND.FTZ.FLOOR R24, R3 ;  /* 0x0000000300187307 */ /* 0x000e240000215000 */
[----:B0-----:R-:W-:-:S05]  /*9090*/  F2FP.PACK_AB R24, RZ, R24 ;  /* 0x00000018ff18723e */ /* 0x001fca00000000ff */
[----:B------:R-:W-:-:S05]  /*90a0*/  HADD2.F32 R6, -RZ, R24.H0_H0 ;  /* 0x20000018ff067230 */ /* 0x000fca0000004100 */
[----:B------:R-:W-:-:S05]  /*90b0*/  FADD.FTZ R6, -R6, R3 ;  /* 0x0000000306067221 */ /* 0x000fca0000010100 */
[----:B------:R-:W-:-:S13]  /*90c0*/  FSETP.GT.FTZ.AND P0, PT, R6, 0.5, PT ;  /* 0x3f0000000600780b */ /* 0x000fda0003f14000 */
[----:B------:R-:W-:-:S05]  /*90d0*/  @P0 HADD2.F32 R5, -RZ, R24.H0_H0 ;  /* 0x20000018ff050230 */ /* 0x000fca0000004100 */
[----:B------:R-:W-:-:S05]  /*90e0*/  @P0 FADD.FTZ R5, R5, 1 ;  /* 0x3f80000005050421 */ /* 0x000fca0000010000 */
[----:B------:R-:W-:Y:S02]  /*90f0*/  @P0 F2FP.PACK_AB R24, RZ, R5 ;  /* 0x00000005ff18023e */ /* 0x000fe400000000ff */
.L_x_4276:
[----:B------:R-:W-:Y:S05]  /*9100*/  BSYNC B1 ;  /* 0x0000000000017941 */ /* 0x000fea0003800000 */
.L_x_4275:
        /* <DEDUP_REMOVED lines=38> */
.L_x_4293:
[----:B------:R-:W-:Y:S01]  /*9370*/  FSETP.GEU.FTZ.AND P0, PT, R10, -R9, PT ;  /* 0x800000090a00720b */ /* 0x000fe20003f1e000 */
[----:B------:R-:W-:-:S12]  /*9380*/  FADD.FTZ R5, R5, -1 ;  /* 0xbf80000005057421 */ /* 0x000fd80000010000 */
[----:B------:R-:W-:Y:S02]  /*9390*/  @!P0 FADD.FTZ R5, R5, -1 ;  /* 0xbf80000005058421 */ /* 0x000fe40000010000 */
.L_x_4292:
[----:B------:R-:W-:Y:S05]  /*93a0*/  BSYNC B2 ;  /* 0x0000000000027941 */ /* 0x000fea0003800000 */
.L_x_4291:
[----:B------:R-:W-:Y:S01]  /*93b0*/  FFMA.FTZ R6, -R9, R5, R6 ;  /* 0x0000000509067223 */ /* 0x000fe20000010106 */
[----:B------:R-:W-:Y:S05]  /*93c0*/  BRA `(.L_x_4289) ;  /* 0x000001f000007947 */ /* 0x000fea0003800000 */
.L_x_4290:
        /* <DEDUP_REMOVED lines=15> */
.L_x_4296:
        /* <DEDUP_REMOVED lines=13> */
.L_x_4295:
[----:B------:R-:W-:Y:S05]  /*9590*/  BSYNC B2 ;  /* 0x0000000000027941 */ /* 0x000fea0003800000 */
.L_x_4294:
[----:B------:R-:W-:-:S04]  /*95a0*/  FMUL.FTZ R6, R6, 1.1920928955078125e-07 ;  /* 0x3400000006067820 */ /* 0x000fc80000410000 */
[----:B------:R-:W-:Y:S02]  /*95b0*/  FMUL.FTZ R6, R5, R6 ;  /* 0x0000000605067220 */ /* 0x000fe40000410000 */
.L_x_4289:
[----:B------:R-:W-:Y:S05]  /*95c0*/  BSYNC B0 ;  /* 0x0000000000007941 */ /* 0x000fea0003800000 */
.L_x_4288:
[C---:B------:R-:W-:Y:S01]  /*95d0*/  FSETP.GTU.FTZ.AND P0, PT, |R6|.reuse, +INF , PT ;  /* 0x7f8000000600780b */ /* 0x040fe20003f1c200 */
[----:B0-----:R-:W-:Y:S01]  /*95e0*/  HADD2.F32 R5, -RZ, R2.H0_H0 ;  /* 0x20000002ff057230 */ /* 0x001fe20000004100 */
[C---:B------:R-:W-:Y:S01]  /*95f0*/  LOP3.LUT R3, R6.reuse, 0x80000000, R3, 0xb8, !PT ;  /* 0x8000000006037812 */ /* 0x040fe200078eb803 */
[----:B------:R-:W-:Y:S02]  /*9600*/  HADD2.F32 R28, -RZ, R28.H0_H0 ;  /* 0x2000001cff1c7230 */ /* 0x000fe40000004100 */
[----:B------:R-:W0:Y:S01]  /*9610*/  MUFU.RCP R2, R5 ;  /* 0x0000000500027308 */ /* 0x000e220000001000 */
[----:B------:R-:W-:Y:S02]  /*9620*/  FSEL R3, R6, R3, P0 ;  /* 0x0000000306037208 */ /* 0x000fe40000000000 */
[----:B------:R-:W-:Y:S02]  /*9630*/  FSETP.GEU.FTZ.AND P2, PT, R5, RZ, PT ;  /* 0x000000ff0500720b */ /* 0x000fe40003f5e000 */
        /* <DEDUP_REMOVED lines=21> */
.L_x_4287:
[----:B------:R-:W-:Y:S05]  /*9790*/  BSYNC B1 ;  /* 0x0000000000017941 */ /* 0x000fea0003800000 */
.L_x_4286:
        /* <DEDUP_REMOVED lines=38> */
.L_x_4304:
[----:B------:R-:W-:Y:S01]  /*9a00*/  FSETP.GEU.FTZ.AND P0, PT, R8, -R9, PT ;  /* 0x800000090800720b */ /* 0x000fe20003f1e000 */
[----:B------:R-:W-:-:S12]  /*9a10*/  FADD.FTZ R6, R6, -1 ;  /* 0xbf80000006067421 */ /* 0x000fd80000010000 */
[----:B------:R-:W-:Y:S02]  /*9a20*/  @!P0 FADD.FTZ R6, R6, -1 ;  /* 0xbf80000006068421 */ /* 0x000fe40000010000 */
.L_x_4303:
[----:B------:R-:W-:Y:S05]  /*9a30*/  BSYNC B2 ;  /* 0x0000000000027941 */ /* 0x000fea0003800000 */
.L_x_4302:
[----:B------:R-:W-:Y:S01]  /*9a40*/  FFMA.FTZ R5, -R9, R6, R5 ;  /* 0x0000000609057223 */ /* 0x000fe20000010105 */
[----:B------:R-:W-:Y:S05]  /*9a50*/  BRA `(.L_x_4300) ;  /* 0x000001f000007947 */ /* 0x000fea0003800000 */
.L_x_4301:
        /* <DEDUP_REMOVED lines=15> */
.L_x_4307:
        /* <DEDUP_REMOVED lines=13> */
.L_x_4306:
[----:B------:R-:W-:Y:S05]  /*9c20*/  BSYNC B2 ;  /* 0x0000000000027941 */ /* 0x000fea0003800000 */
.L_x_4305:
[----:B------:R-:W-:-:S04]  /*9c30*/  FMUL.FTZ R6, R5, 1.1920928955078125e-07 ;  /* 0x3400000005067820 */ /* 0x000fc80000410000 */
[----:B------:R-:W-:Y:S02]  /*9c40*/  FMUL.FTZ R5, R3, R6 ;  /* 0x0000000603057220 */ /* 0x000fe40000410000 */
.L_x_4300:
[----:B------:R-:W-:Y:S05]  /*9c50*/  BSYNC B0 ;  /* 0x0000000000007941 */ /* 0x000fea0003800000 */
.L_x_4299:
        /* <DEDUP_REMOVED lines=28> */
.L_x_4298:
[----:B------:R-:W-:Y:S05]  /*9e20*/  BSYNC B1 ;  /* 0x0000000000017941 */ /* 0x000fea0003800000 */
.L_x_4297:
        /* <DEDUP_REMOVED lines=18> */
[----:B0-----:R-:W-:Y:S01]  /*9f50*/  HADD2.F32 R4, -RZ, R4.H0_H0 ;  /* 0x20000004ff047230 */ /* 0x001fe20000004100 */
[----:B------:R-:W-:-:S03]  /*9f60*/  IMAD.MOV.U32 R19, RZ, RZ, R17 ;  /* 0x000000ffff137224 */ /* 0x000fc600078e0011 */
[----:B------:R-:W0:Y:S02]  /*9f70*/  F2I.FTZ.TRUNC.NTZ R5, R4 ;  /* 0x0000000400057305 */ /* 0x000e24000021f100 */
[----:B0-----:R0:W-:Y:S01]  /*9f80*/  STG.E.U8 [R2.64], R5 ;  /* 0x0000000502007986 */ /* 0x0011e2000c101124 */
[----:B------:R-:W-:Y:S05]  /*9f90*/  BRA `(.L_x_4309) ;  /* 0x00000fd000007947 */ /* 0x000fea0003800000 */
.L_x_4313:
[----:B0-----:R-:W-:Y:S01]  /*9fa0*/  HADD2.F32 R5, -RZ, R4.H0_H0 ;  /* 0x20000004ff057230 */ /* 0x001fe20000004100 */
[----:B------:R-:W-:-:S05]  /*9fb0*/  IMAD.MOV.U32 R19, RZ, RZ, R17 ;  /* 0x000000ffff137224 */ /* 0x000fca00078e0011 */
[----:B------:R-:W0:Y:S02]  /*9fc0*/  F2I.S64.TRUNC R4, R5 ;  /* 0x0000000500047311 */ /* 0x000e24000020d900 */
[----:B0-----:R0:W-:Y:S01]  /*9fd0*/  STG.E.U8 [R2.64], R4 ;  /* 0x0000000402007986 */ /* 0x0011e2000c101124 */
[----:B------:R-:W-:Y:S05]  /*9fe0*/  BRA `(.L_x_4309) ;  /* 0x00000f8000007947 */ /* 0x000fea0003800000 */
.L_x_4312:
[----:B------:R-:W-:-:S13]  /*9ff0*/  ISETP.NE.AND P0, PT, R0, 0x2, PT ;  /* 0x000000020000780c */ /* 0x000fda0003f05270 */
[----:B------:R-:W-:Y:S05]  /*a000*/  @!P0 BRA `(.L_x_4315) ;  /* 0x000000e000008947 */ /* 0x000fea0003800000 */
[----:B------:R-:W-:-:S13]  /*a010*/  ISETP.NE.AND P0, PT, R0, 0x3, PT ;  /* 0x000000030000780c */ /* 0x000fda0003f05270 */
[----:B------:R-:W-:Y:S05]  /*a020*/  @!P0 BRA `(.L_x_4316) ;  /* 0x0000007000008947 */ /* 0x000fea0003800000 */
[----:B------:R-:W-:-:S13]  /*a030*/  ISETP.NE.AND P0, PT, R0, 0x4, PT ;  /* 0x000000040000780c */ /* 0x000fda0003f05270 */
[----:B------:R-:W-:Y:S05]  /*a040*/  @P0 BRA `(.L_x_4314) ;  /* 0x00000d4000000947 */ /* 0x000fea0003800000 */
[----:B0-----:R-:W-:Y:S01]  /*a050*/  HADD2.F32 R4, -RZ, R4.H0_H0 ;  /* 0x20000004ff047230 */ /* 0x001fe20000004100 */
[----:B------:R-:W-:-:S05]  /*a060*/  IMAD.MOV.U32 R19, RZ, RZ, R17 ;  /* 0x000000ffff137224 */ /* 0x000fca00078e0011 */
[----:B------:R-:W0:Y:S02]  /*a070*/  F2I.S64.TRUNC R4, R4 ;  /* 0x0000000400047311 */ /* 0x000e24000020d900 */
[----:B0-----:R0:W-:Y:S01]  /*a080*/  STG.E.64 [R2.64], R4 ;  /* 0x0000000402007986 */ /* 0x0011e2000c101b24 */
[----:B------:R-:W-:Y:S05]  /*a090*/  BRA `(.L_x_4309) ;  /* 0x00000ed000007947 */ /* 0x000fea0003800000 */
.L_x_4316:
[----:B0-----:R-:W-:Y:S01]  /*a0a0*/  HADD2.F32 R4, -RZ, R4.H0_H0 ;  /* 0x20000004ff047230 */ /* 0x001fe20000004100 */
[----:B------:R-:W-:-:S03]  /*a0b0*/  IMAD.MOV.U32 R19, RZ, RZ, R17 ;  /* 0x000000ffff137224 */ /* 0x000fc600078e0011 */
[----:B------:R-:W0:Y:S02]  /*a0c0*/  F2I.FTZ.TRUNC.NTZ R5, R4 ;  /* 0x0000000400057305 */ /* 0x000e24000021f100 */
[----:B0-----:R0:W-:Y:S01]  /*a0d0*/  STG.E [R2.64], R5 ;  /* 0x0000000502007986 */ /* 0x0011e2000c101924 */
[----:B------:R-:W-:Y:S05]  /*a0e0*/  BRA `(.L_x_4309) ;  /* 0x00000e8000007947 */ /* 0x000fea0003800000 */
.L_x_4315:
[----:B0-----:R-:W-:Y:S01]  /*a0f0*/  HADD2.F32 R4, -RZ, R4.H0_H0 ;  /* 0x20000004ff047230 */ /* 0x001fe20000004100 */
[----:B------:R-:W-:-:S03]  /*a100*/  IMAD.MOV.U32 R19, RZ, RZ, R17 ;  /* 0x000000ffff137224 */ /* 0x000fc600078e0011 */
[----:B------:R-:W0:Y:S02]  /*a110*/  F2I.FTZ.TRUNC.NTZ R5, R4 ;  /* 0x0000000400057305 */ /* 0x000e24000021f100 */
[----:B0-----:R0:W-:Y:S01]  /*a120*/  STG.E.U16 [R2.64], R5 ;  /* 0x0000000502007986 */ /* 0x0011e2000c101524 */
[----:B------:R-:W-:Y:S05]  /*a130*/  BRA `(.L_x_4309) ;  /* 0x00000e3000007947 */ /* 0x000fea0003800000 */
.L_x_4311:
[----:B------:R-:W-:-:S13]  /*a140*/  ISETP.GT.AND P0, PT, R0, 0x6, PT ;  /* 0x000000060000780c */ /* 0x000fda0003f04270 */
[----:B------:R-:W-:Y:S05]  /*a150*/  @P0 BRA `(.L_x_4317) ;  /* 0x000000b000000947 */ /* 0x000fea0003800000 */
[----:B------:R-:W-:-:S13]  /*a160*/  ISETP.NE.AND P0, PT, R0, 0x5, PT ;  /* 0x000000050000780c */ /* 0x000fda0003f05270 */
[----:B------:R-:W-:Y:S05]  /*a170*/  @!P0 BRA `(.L_x_4318) ;  /* 0x0000006000008947 */ /* 0x000fea0003800000 */
[----:B------:R-:W-:-:S13]  /*a180*/  ISETP.NE.AND P0, PT, R0, 0x6, PT ;  /* 0x000000060000780c */ /* 0x000fda0003f05270 */
[----:B------:R-:W-:Y:S05]  /*a190*/  @P0 BRA `(.L_x_4314) ;  /* 0x00000bf000000947 */ /* 0x000fea0003800000 */
[----:B0-----:R-:W-:Y:S01]  /*a1a0*/  HADD2.F32 R5, -RZ, R4.H0_H0 ;  /* 0x20000004ff057230 */ /* 0x001fe20000004100 */
[----:B------:R-:W-:-:S04]  /*a1b0*/  IMAD.MOV.U32 R19, RZ, RZ, R17 ;  /* 0x000000ffff137224 */ /* 0x000fc800078e0011 */
[----:B------:R0:W-:Y:S01]  /*a1c0*/  STG.E [R2.64], R5 ;  /* 0x0000000502007986 */ /* 0x0001e2000c101924 */
[----:B------:R-:W-:Y:S05]  /*a1d0*/  BRA `(.L_x_4309) ;  /* 0x00000d9000007947 */ /* 0x000fea0003800000 */
.L_x_4318:
[----:B------:R1:W-:Y:S01]  /*a1e0*/  STG.E.U16 [R2.64], R4 ;  /* 0x0000000402007986 */ /* 0x0003e2000c101524 */
[----:B------:R-:W-:Y:S01]  /*a1f0*/  IMAD.MOV.U32 R19, RZ, RZ, R17 ;  /* 0x000000ffff137224 */ /* 0x000fe200078e0011 */
[----:B------:R-:W-:Y:S05]  /*a200*/  BRA `(.L_x_4309) ;  /* 0x00000d6000007947 */ /* 0x000fea0003800000 */
.L_x_4317:
[----:B------:R-:W-:-:S13]  /*a210*/  ISETP.NE.AND P0, PT, R0, 0x7, PT ;  /* 0x000000070000780c */ /* 0x000fda0003f05270 */
[----:B------:R-:W-:Y:S05]  /*a220*/  @!P0 BRA `(.L_x_4319) ;  /* 0x000000f000008947 */ /* 0x000fea0003800000 */
[----:B------:R-:W-:-:S13]  /*a230*/  ISETP.NE.AND P0, PT, R0, 0x8, PT ;  /* 0x000000080000780c */ /* 0x000fda0003f05270 */
[----:B------:R-:W-:Y:S05]  /*a240*/  @!P0 BRA `(.L_x_4320) ;  /* 0x0000007000008947 */ /* 0x000fea0003800000 */
[----:B------:R-:W-:-:S13]  /*a250*/  ISETP.NE.AND P0, PT, R0, 0x9, PT ;  /* 0x000000090000780c */ /* 0x000fda0003f05270 */
[----:B------:R-:W-:Y:S05]  /*a260*/  @P0 BRA `(.L_x_4314) ;  /* 0x00000b2000000947 */ /* 0x000fea0003800000 */
[----:B0-----:R-:W-:Y:S01]  /*a270*/  HADD2.F32 R4, -RZ, R4.H0_H0 ;  /* 0x20000004ff047230 */ /* 0x001fe20000004100 */
[----:B------:R-:W-:Y:S02]  /*a280*/  IMAD.MOV.U32 R5, RZ, RZ, RZ ;  /* 0x000000ffff057224 */ /* 0x000fe400078e00ff */
[----:B------:R-:W-:-:S03]  /*a290*/  IMAD.MOV.U32 R19, RZ, RZ, R17 ;  /* 0x000000ffff137224 */ /* 0x000fc600078e0011 */
[----:B------:R0:W-:Y:S01]  /*a2a0*/  STG.E.64 [R2.64], R4 ;  /* 0x0000000402007986 */ /* 0x0001e2000c101b24 */
[----:B------:R-:W-:Y:S05]  /*a2b0*/  BRA `(.L_x_4309) ;  /* 0x00000cb000007947 */ /* 0x000fea0003800000 */
.L_x_4320:
[----:B------:R-:W-:Y:S01]  /*a2c0*/  HADD2.F32 R0, -RZ, R4.H0_H0 ;  /* 0x20000004ff007230 */ /* 0x000fe20000004100 */
[----:B------:R-:W-:-:S04]  /*a2d0*/  IMAD.MOV.U32 R19, RZ, RZ, R17 ;  /* 0x000000ffff137224 */ /* 0x000fc800078e0011 */
[----:B------:R-:W-:-:S04]  /*a2e0*/  F2FP.PACK_AB R0, RZ, R0 ;  /* 0x00000000ff00723e */ /* 0x000fc800000000ff */
[----:B------:R-:W-:-:S05]  /*a2f0*/  PRMT R0, R0, 0x5410, RZ ;  /* 0x0000541000007816 */ /* 0x000fca00000000ff */
[----:B------:R1:W-:Y:S01]  /*a300*/  STG.E [R2.64], R0 ;  /* 0x0000000002007986 */ /* 0x0003e2000c101924 */
[----:B------:R-:W-:Y:S05]  /*a310*/  BRA `(.L_x_4309) ;  /* 0x00000c5000007947 */ /* 0x000fea0003800000 */
.L_x_4319:
[----:B0-----:R-:W-:Y:S01]  /*a320*/  HADD2.F32 R4, -RZ, R4.H0_H0 ;  /* 0x20000004ff047230 */ /* 0x001fe20000004100 */
[----:B------:R-:W-:-:S04]  /*a330*/  IMAD.MOV.U32 R19, RZ, RZ, R17 ;  /* 0x000000ffff137224 */ /* 0x000fc800078e0011 */
[----:B------:R-:W-:-:S06]  /*a340*/  FMUL.FTZ R4, R4, 1 ;  /* 0x3f80000004047820 */ /* 0x000fcc0000410000 */
[----:B------:R-:W0:Y:S02]  /*a350*/  F2F.F64.F32 R4, R4 ;  /* 0x0000000400047310 */ /* 0x000e240000201800 */
[----:B0-----:R0:W-:Y:S01]  /*a360*/  STG.E.64 [R2.64], R4 ;  /* 0x0000000402007986 */ /* 0x0011e2000c101b24 */
[----:B------:R-:W-:Y:S05]  /*a370*/  BRA `(.L_x_4309) ;  /* 0x00000bf000007947 */ /* 0x000fea0003800000 */
.L_x_4310:
        /* <DEDUP_REMOVED lines=10> */
[----:B------:R-:W-:-:S04]  /*a420*/  FSETP.NEU.FTZ.AND P0, PT, R4, RZ, PT ;  /* 0x000000ff0400720b */ /* 0x000fc80003f1d000 */
[----:B------:R-:W-:-:S05]  /*a430*/  SEL R5, RZ, 0x1, !P0 ;  /* 0x00000001ff057807 */ /* 0x000fca0004000000 */
[----:B------:R0:W-:Y:S01]  /*a440*/  STG.E.U8 [R2.64], R5 ;  /* 0x0000000502007986 */ /* 0x0001e2000c101124 */
[----:B------:R-:W-:Y:S05]  /*a450*/  BRA `(.L_x_4309) ;  /* 0x00000b1000007947 */ /* 0x000fea0003800000 */
.L_x_4323:
[----:B0-----:R-:W-:Y:S01]  /*a460*/  HADD2.F32 R4, -RZ, R4.H0_H0 ;  /* 0x20000004ff047230 */ /* 0x001fe20000004100 */
[----:B------:R-:W-:Y:S01]  /*a470*/  CS2R R6, SRZ ;  /* 0x0000000000067805 */ /* 0x000fe2000001ff00 */
[----:B------:R-:W-:-:S03]  /*a480*/  IMAD.MOV.U32 R19, RZ, RZ, R17 ;  /* 0x000000ffff137224 */ /* 0x000fc600078e0011 */
[----:B------:R-:W-:-:S06]  /*a490*/  FMUL.FTZ R4, R4, 1 ;  /* 0x3f80000004047820 */ /* 0x000fcc0000410000 */
[----:B------:R-:W0:Y:S02]  /*a4a0*/  F2F.F64.F32 R4, R4 ;  /* 0x0000000400047310 */ /* 0x000e240000201800 */
[----:B0-----:R0:W-:Y:S01]  /*a4b0*/  STG.E.128 [R2.64], R4 ;  /* 0x0000000402007986 */ /* 0x0011e2000c101d24 */
[----:B------:R-:W-:Y:S05]  /*a4c0*/  BRA `(.L_x_4309) ;  /* 0x00000aa000007947 */ /* 0x000fea0003800000 */
.L_x_4322:
        /* <DEDUP_REMOVED lines=21> */
.L_x_4327:
[----:B------:R-:W-:Y:S05]  /*a620*/  BSYNC B0 ;  /* 0x0000000000007941 */ /* 0x000fea0003800000 */
.L_x_4326:
[----:B------:R-:W-:Y:S01]  /*a630*/  LOP3.LUT R5, R0, R5, RZ, 0xfc, !PT ;  /* 0x0000000500057212 */ /* 0x000fe200078efcff */
[----:B------:R-:W-:-:S04]  /*a640*/  IMAD.MOV.U32 R19, RZ, RZ, R17 ;  /* 0x000000ffff137224 */ /* 0x000fc800078e0011 */
[----:B------:R0:W-:Y:S01]  /*a650*/  STG.E.U8 [R2.64], R5 ;  /* 0x0000000502007986 */ /* 0x0001e2000c101124 */
[----:B------:R-:W-:Y:S05]  /*a660*/  BRA `(.L_x_4309) ;  /* 0x0000090000007947 */ /* 0x000fea0003800000 */
.L_x_4325:
[----:B0-----:R-:W-:Y:S01]  /*a670*/  HADD2.F32 R5, -RZ, R4.H0_H0 ;  /* 0x20000004ff057230 */ /* 0x001fe20000004100 */
        /* <DEDUP_REMOVED lines=12> */
.L_x_4329:
[----:B------:R-:W-:Y:S01]  /*a740*/  IMAD.MOV.U32 R0, RZ, RZ, 0x7f ;  /* 0x0000007fff007424 */ /* 0x000fe200078e00ff */
[----:B------:R-:W-:-:S04]  /*a750*/  ISETP.GT.U32.AND P0, PT, R4, 0x7f800000, PT ;  /* 0x7f8000000400780c */ /* 0x000fc80003f04070 */
[----:B------:R-:W-:-:S04]  /*a760*/  SEL R0, R0, 0x7c, P0 ;  /* 0x0000007c00007807 */ /* 0x000fc80000000000 */
.L_x_4330:
[----:B------:R-:W-:Y:S05]  /*a770*/  BSYNC B0 ;  /* 0x0000000000007941 */ /* 0x000fea0003800000 */
.L_x_4328:
[----:B------:R-:W-:Y:S01]  /*a780*/  LOP3.LUT R4, R5, 0x80000000, RZ, 0xc0, !PT ;  /* 0x8000000005047812 */ /* 0x000fe200078ec0ff */
[----:B------:R-:W-:-:S03]  /*a790*/  IMAD.MOV.U32 R19, RZ, RZ, R17 ;  /* 0x000000ffff137224 */ /* 0x000fc600078e0011 */
[----:B------:R-:W-:-:S04]  /*a7a0*/  SHF.R.U32.HI R5, RZ, 0x18, R4 ;  /* 0x00000018ff057819 */ /* 0x000fc80000011604 */
[----:B------:R-:W-:-:S05]  /*a7b0*/  LOP3.LUT R5, R0, R5, RZ, 0xfc, !PT ;  /* 0x0000000500057212 */ /* 0x000fca00078efcff */
[----:B------:R0:W-:Y:S01]  /*a7c0*/  STG.E.U8 [R2.64], R5 ;  /* 0x0000000502007986 */ /* 0x0001e2000c101124 */
[----:B------:R-:W-:Y:S05]  /*a7d0*/  BRA `(.L_x_4309) ;  /* 0x0000079000007947 */ /* 0x000fea0003800000 */
.L_x_4324:
[----:B------:R-:W-:Y:S01]  /*a7e0*/  HADD2.F32 R0, -RZ, R4.H0_H0 ;  /* 0x20000004ff007230 */ /* 0x000fe20000004100 */
[----:B------:R-:W-:-:S04]  /*a7f0*/  IMAD.MOV.U32 R19, RZ, RZ, R17 ;  /* 0x000000ffff137224 */ /* 0x000fc800078e0011 */
[----:B------:R-:W-:-:S05]  /*a800*/  F2FP.BF16.PACK_AB R0, RZ, R0 ;  /* 0x00000000ff00723e */ /* 0x000fca00000010ff */
[----:B------:R1:W-:Y:S01]  /*a810*/  STG.E.U16 [R2.64], R0 ;  /* 0x0000000002007986 */ /* 0x0003e2000c101524 */
[----:B------:R-:W-:Y:S05]  /*a820*/  BRA `(.L_x_4309) ;  /* 0x0000074000007947 */ /* 0x000fea0003800000 */
.L_x_4321:
        /* <DEDUP_REMOVED lines=10> */
[----:B------:R-:W0:Y:S02]  /*a8d0*/  F2I.FTZ.U32.TRUNC.NTZ R5, R5 ;  /* 0x0000000500057305 */ /* 0x000e24000021f000 */
[----:B0-----:R0:W-:Y:S01]  /*a8e0*/  STG.E.U16 [R2.64], R5 ;  /* 0x0000000502007986 */ /* 0x0011e2000c101524 */
[----:B------:R-:W-:Y:S05]  /*a8f0*/  BRA `(.L_x_4309) ;  /* 0x0000067000007947 */ /* 0x000fea0003800000 */
.L_x_4333:
[----:B------:R-:W-:Y:S01]  /*a900*/  HADD2.F32 R7, -RZ, R4.H0_H0 ;  /* 0x20000004ff077230 */ /* 0x000fe20000004100 */
[----:B------:R-:W-:Y:S01]  /*a910*/  BSSY B0, `(.L_x_4334) ;  /* 0x0000014000007945 */ /* 0x000fe20003800000 */
[----:B------:R-:W-:-:S03]  /*a920*/  IMAD.MOV.U32 R0, RZ, RZ, 0x80 ;  /* 0x00000080ff007424 */ /* 0x000fc600078e00ff */
        /* <DEDUP_REMOVED lines=14> */
.L_x_4336:
[----:B------:R-:W-:-:S04]  /*aa10*/  LOP3.LUT R0, R7, 0x80000000, RZ, 0xc0, !PT ;  /* 0x8000000007007812 */ /* 0x000fc800078ec0ff */
[----:B------:R-:W-:-:S04]  /*aa20*/  SHF.R.U32.HI R5, RZ, 0x18, R0 ;  /* 0x00000018ff057819 */ /* 0x000fc80000011600 */
[----:B------:R-:W-:-:S04]  /*aa30*/  LOP3.LUT R4, R4, R5, RZ, 0xfc, !PT ;  /* 0x0000000504047212 */ /* 0x000fc800078efcff */
[----:B------:R-:W-:Y:S02]  /*aa40*/  PRMT R0, R4, 0x7610, R0 ;  /* 0x0000761004007816 */ /* 0x000fe40000000000 */
.L_x_4335:
[----:B------:R-:W-:Y:S05]  /*aa50*/  BSYNC B0 ;  /* 0x0000000000007941 */ /* 0x000fea0003800000 */
.L_x_4334:
[----:B------:R0:W-:Y:S01]  /*aa60*/  STG.E.U8 [R2.64], R0 ;  /* 0x0000000002007986 */ /* 0x0001e2000c101124 */
[----:B------:R-:W-:Y:S01]  /*aa70*/  IMAD.MOV.U32 R19, RZ, RZ, R17 ;  /* 0x000000ffff137224 */ /* 0x000fe200078e0011 */
[----:B------:R-:W-:Y:S05]  /*aa80*/  BRA `(.L_x_4309) ;  /* 0x000004e000007947 */ /* 0x000fea0003800000 */
.L_x_4332:
        /* <DEDUP_REMOVED lines=17> */
.L_x_4339:
[----:B------:R-:W-:-:S04]  /*aba0*/  LOP3.LUT R0, R7, 0x80000000, RZ, 0xc0, !PT ;  /* 0x8000000007007812 */ /* 0x000fc800078ec0ff */
[----:B------:R-:W-:-:S04]  /*abb0*/  SHF.R.U32.HI R5, RZ, 0x18, R0 ;  /* 0x00000018ff057819 */ /* 0x000fc80000011600 */
[----:B------:R-:W-:-:S04]  /*abc0*/  LOP3.LUT R4, R4, R5, RZ, 0xfc, !PT ;  /* 0x0000000504047212 */ /* 0x000fc800078efcff */
[----:B------:R-:W-:Y:S02]  /*abd0*/  PRMT R0, R4, 0x7610, R0 ;  /* 0x0000761004007816 */ /* 0x000fe40000000000 */
.L_x_4338:
[----:B------:R-:W-:Y:S05]  /*abe0*/  BSYNC B0 ;  /* 0x0000000000007941 */ /* 0x000fea0003800000 */
.L_x_4337:
[----:B------:R0:W-:Y:S01]  /*abf0*/  STG.E.U8 [R2.64], R0 ;  /* 0x0000000002007986 */ /* 0x0001e2000c101124 */
[----:B------:R-:W-:Y:S01]  /*ac00*/  IMAD.MOV.U32 R19, RZ, RZ, R17 ;  /* 0x000000ffff137224 */ /* 0x000fe200078e0011 */
[----:B------:R-:W-:Y:S05]  /*ac10*/  BRA `(.L_x_4309) ;  /* 0x0000035000007947 */ /* 0x000fea0003800000 */
.L_x_4331:
[----:B------:R-:W-:-:S13]  /*ac20*/  ISETP.NE.AND P0, PT, R0, 0x1c, PT ;  /* 0x0000001c0000780c */ /* 0x000fda0003f05270 */
[----:B------:R-:W-:Y:S05]  /*ac30*/  @!P0 BRA `(.L_x_4340) ;  /* 0x000002f000008947 */ /* 0x000fea0003800000 */
[----:B------:R-:W-:-:S13]  /*ac40*/  ISETP.NE.AND P0, PT, R0, 0x1d, PT ;  /* 0x0000001d0000780c */ /* 0x000fda0003f05270 */
[----:B------:R-:W-:Y:S05]  /*ac50*/  @!P0 BRA `(.L_x_4341) ;  /* 0x0000028000008947 */ /* 0x000fea0003800000 */
[----:B------:R-:W-:-:S13]  /*ac60*/  ISETP.NE.AND P0, PT, R0, 0x2c, PT ;  /* 0x0000002c0000780c */ /* 0x000fda0003f05270 */
[----:B------:R-:W-:Y:S05]  /*ac70*/  @P0 BRA `(.L_x_4314) ;  /* 0x0000011000000947 */ /* 0x000fea0003800000 */
[----:B0-----:R-:W-:Y:S01]  /*ac80*/  HADD2.F32 R5, -RZ, R4.H0_H0 ;  /* 0x20000004ff057230 */ /* 0x001fe20000004100 */
[----:B------:R-:W-:Y:S01]  /*ac90*/  PLOP3.LUT P0, PT, PT, PT, PT, 0x80, 0x0 ;  /* 0x000000000000781c */ /* 0x000fe20003f0f070 */
[----:B------:R-:W-:-:S03]  /*aca0*/  IMAD.MOV.U32 R19, RZ, RZ, R17 ;  /* 0x000000ffff137224 */ /* 0x000fc600078e0011 */
        /* <DEDUP_REMOVED lines=14> */
.L_x_4314:
        /* <DEDUP_REMOVED lines=21> */
.L_x_4341:
[----:B0-----:R-:W-:Y:S01]  /*aee0*/  HADD2.F32 R4, -RZ, R4.H0_H0 ;  /* 0x20000004ff047230 */ /* 0x001fe20000004100 */
[----:B------:R-:W-:-:S05]  /*aef0*/  IMAD.MOV.U32 R19, RZ, RZ, R17 ;  /* 0x000000ffff137224 */ /* 0x000fca00078e0011 */
[----:B------:R-:W0:Y:S02]  /*af00*/  F2I.U64.TRUNC R4, R4 ;  /* 0x0000000400047311 */ /* 0x000e24000020d800 */
[----:B0-----:R0:W-:Y:S01]  /*af10*/  STG.E.64 [R2.64], R4 ;  /* 0x0000000402007986 */ /* 0x0011e2000c101b24 */
[----:B------:R-:W-:Y:S05]  /*af20*/  BRA `(.L_x_4309) ;  /* 0x0000004000007947 */ /* 0x000fea0003800000 */
.L_x_4340:
[----:B0-----:R-:W-:Y:S01]  /*af30*/  HADD2.F32 R4, -RZ, R4.H0_H0 ;  /* 0x20000004ff047230 */ /* 0x001fe20000004100 */
[----:B------:R-:W-:-:S03]  /*af40*/  IMAD.MOV.U32 R19, RZ, RZ, R17 ;  /* 0x000000ffff137224 */ /* 0x000fc600078e0011 */
[----:B------:R-:W0:Y:S02]  /*af50*/  F2I.FTZ.U32.TRUNC.NTZ R5, R4 ;  /* 0x0000000400057305 */ /* 0x000e24000021f000 */
[----:B0-----:R0:W-:Y:S02]  /*af60*/  STG.E [R2.64], R5 ;  /* 0x0000000502007986 */ /* 0x0011e4000c101924 */
.L_x_4309:
[----:B------:R-:W-:Y:S05]  /*af70*/  BSYNC B6 ;  /* 0x0000000000067941 */ /* 0x000fea0003800000 */
.L_x_4308:
        /* <DEDUP_REMOVED lines=20> */
[----:B------:R-:W0:Y:S02]  /*b0c0*/  F2I.FTZ.TRUNC.NTZ R5, R24 ;  /* 0x0000001800057305 */ /* 0x000e24000021f100 */
[----:B0-----:R0:W-:Y:S01]  /*b0d0*/  STG.E.U8 [R2.64], R5 ;  /* 0x0000000502007986 */ /* 0x0011e2000c101124 */
[----:B------:R-:W-:Y:S05]  /*b0e0*/  BRA `(.L_x_4349) ;  /* 0x00000e8000007947 */ /* 0x000fea0003800000 */
.L_x_4347:
[----:B------:R-:W-:-:S06]  /*b0f0*/  HADD2.F32 R5, -RZ, R24.H0_H0 ;  /* 0x20000018ff057230 */ /* 0x000fcc0000004100 */
[----:B------:R-:W0:Y:S02]  /*b100*/  F2I.S64.TRUNC R4, R5 ;  /* 0x0000000500047311 */ /* 0x000e24000020d900 */
[----:B0-----:R0:W-:Y:S01]  /*b110*/  STG.E.U8 [R2.64], R4 ;  /* 0x0000000402007986 */ /* 0x0011e2000c101124 */
[----:B------:R-:W-:Y:S05]  /*b120*/  BRA `(.L_x_4349) ;  /* 0x00000e4000007947 */ /* 0x000fea0003800000 */
.L_x_4346:
[----:B------:R-:W-:-:S13]  /*b130*/  ISETP.NE.AND P0, PT, R0, 0x2, PT ;  /* 0x000000020000780c */ /* 0x000fda0003f05270 */
[----:B------:R-:W-:Y:S05]  /*b140*/  @!P0 BRA `(.L_x_4350) ;  /* 0x000000c000008947 */ /* 0x000fea0003800000 */
[----:B------:R-:W-:-:S13]  /*b150*/  ISETP.NE.AND P0, PT, R0, 0x3, PT ;  /* 0x000000030000780c */ /* 0x000fda0003f05270 */
[----:B------:R-:W-:Y:S05]  /*b160*/  @!P0 BRA `(.L_x_4351) ;  /* 0x0000006000008947 */ /* 0x000fea0003800000 */
[----:B------:R-:W-:-:S13]  /*b170*/  ISETP.NE.AND P0, PT, R0, 0x4, PT ;  /* 0x000000040000780c */ /* 0x000fda0003f05270 */
[----:B------:R-:W-:Y:S05]  /*b180*/  @P0 BRA `(.L_x_4348) ;  /* 0x00000c3000000947 */ /* 0x000fea0003800000 */
[----:B------:R-:W-:-:S06]  /*b190*/  HADD2.F32 R4, -RZ, R24.H0_H0 ;  /* 0x20000018ff047230 */ /* 0x000fcc0000004100 */
[----:B------:R-:W0:Y:S02]  /*b1a0*/  F2I.S64.TRUNC R4, R4 ;  /* 0x0000000400047311 */ /* 0x000e24000020d900 */
[----:B0-----:R0:W-:Y:S01]  /*b1b0*/  STG.E.64 [R2.64], R4 ;  /* 0x0000000402007986 */ /* 0x0011e2000c101b24 */
[----:B------:R-:W-:Y:S05]  /*b1c0*/  BRA `(.L_x_4349) ;  /* 0x00000da000007947 */ /* 0x000fea0003800000 */
.L_x_4351:
[----:B------:R-:W-:-:S04]  /*b1d0*/  HADD2.F32 R24, -RZ, R24.H0_H0 ;  /* 0x20000018ff187230 */ /* 0x000fc80000004100 */
[----:B------:R-:W0:Y:S02]  /*b1e0*/  F2I.FTZ.TRUNC.NTZ R5, R24 ;  /* 0x0000001800057305 */ /* 0x000e24000021f100 */
[----:B0-----:R0:W-:Y:S01]  /*b1f0*/  STG.E [R2.64], R5 ;  /* 0x0000000502007986 */ /* 0x0011e2000c101924 */
[----:B------:R-:W-:Y:S05]  /*b200*/  BRA `(.L_x_4349) ;  /* 0x00000d6000007947 */ /* 0x000fea0003800000 */
.L_x_4350:
[----:B------:R-:W-:-:S04]  /*b210*/  HADD2.F32 R24, -RZ, R24.H0_H0 ;  /* 0x20000018ff187230 */ /* 0x000fc80000004100 */
[----:B------:R-:W0:Y:S02]  /*b220*/  F2I.FTZ.TRUNC.NTZ R5, R24 ;  /* 0x0000001800057305 */ /* 0x000e24000021f100 */
[----:B0-----:R0:W-:Y:S01]  /*b230*/  STG.E.U16 [R2.64], R5 ;  /* 0x0000000502007986 */ /* 0x0011e2000c101524 */
[----:B------:R-:W-:Y:S05]  /*b240*/  BRA `(.L_x_4349) ;  /* 0x00000d2000007947 */ /* 0x000fea0003800000 */
.L_x_4345:
        /* <DEDUP_REMOVED lines=9> */
.L_x_4353:
[----:B------:R0:W-:Y:S01]  /*b2e0*/  STG.E.U16 [R2.64], R24 ;  /* 0x0000001802007986 */ /* 0x0001e2000c101524 */
[----:B------:R-:W-:Y:S05]  /*b2f0*/  BRA `(.L_x_4349) ;  /* 0x00000c7000007947 */ /* 0x000fea0003800000 */
.L_x_4352:
        /* <DEDUP_REMOVED lines=10> */
.L_x_4355:
[----:B------:R-:W-:-:S05]  /*b3a0*/  HADD2.F32 R0, -RZ, R24.H0_H0 ;  /* 0x20000018ff007230 */ /* 0x000fca0000004100 */
[----:B------:R-:W-:-:S04]  /*b3b0*/  F2FP.PACK_AB R0, RZ, R0 ;  /* 0x00000000ff00723e */ /* 0x000fc800000000ff */
[----:B------:R-:W-:-:S05]  /*b3c0*/  PRMT R0, R0, 0x5410, RZ ;  /* 0x0000541000007816 */ /* 0x000fca00000000ff */
[----:B------:R0:W-:Y:S01]  /*b3d0*/  STG.E [R2.64], R0 ;  /* 0x0000000002007986 */ /* 0x0001e2000c101924 */
[----:B------:R-:W-:Y:S05]  /*b3e0*/  BRA `(.L_x_4349) ;  /* 0x00000b8000007947 */ /* 0x000fea0003800000 */
.L_x_4354:
[----:B------:R-:W-:-:S05]  /*b3f0*/  HADD2.F32 R4, -RZ, R24.H0_H0 ;  /* 0x20000018ff047230 */ /* 0x000fca0000004100 */
[----:B------:R-:W-:-:S06]  /*b400*/  FMUL.FTZ R4, R4, 1 ;  /* 0x3f80000004047820 */ /* 0x000fcc0000410000 */
[----:B------:R-:W0:Y:S02]  /*b410*/  F2F.F64.F32 R4, R4 ;  /* 0x0000000400047310 */ /* 0x000e240000201800 */
[----:B0-----:R0:W-:Y:S01]  /*b420*/  STG.E.64 [R2.64], R4 ;  /* 0x0000000402007986 */ /* 0x0011e2000c101b24 */
[----:B------:R-:W-:Y:S05]  /*b430*/  BRA `(.L_x_4349) ;  /* 0x00000b3000007947 */ /* 0x000fea0003800000 */
.L_x_4344:
        /* <DEDUP_REMOVED lines=13> */
.L_x_4358:
[----:B------:R-:W-:Y:S01]  /*b510*/  HADD2.F32 R24, -RZ, R24.H0_H0 ;  /* 0x20000018ff187230 */ /* 0x000fe20000004100 */
[----:B------:R-:W-:-:S04]  /*b520*/  CS2R R6, SRZ ;  /* 0x0000000000067805 */ /* 0x000fc8000001ff00 */
[----:B------:R-:W-:-:S06]  /*b530*/  FMUL.FTZ R4, R24, 1 ;  /* 0x3f80000018047820 */ /* 0x000fcc0000410000 */
[----:B------:R-:W0:Y:S02]  /*b540*/  F2F.F64.F32 R4, R4 ;  /* 0x0000000400047310 */ /* 0x000e240000201800 */
[----:B0-----:R0:W-:Y:S01]  /*b550*/  STG.E.128 [R2.64], R4 ;  /* 0x0000000402007986 */ /* 0x0011e2000c101d24 */
[----:B------:R-:W-:Y:S05]  /*b560*/  BRA `(.L_x_4349) ;  /* 0x00000a0000007947 */ /* 0x000fea0003800000 */
.L_x_4357:
        /* <DEDUP_REMOVED lines=21> */
.L_x_4362:
[----:B------:R-:W-:Y:S05]  /*b6c0*/  BSYNC B0 ;  /* 0x0000000000007941 */ /* 0x000fea0003800000 */
.L_x_4361:
[----:B------:R-:W-:-:S05]  /*b6d0*/  LOP3.LUT R5, R0, R5, RZ, 0xfc, !PT ;  /* 0x0000000500057212 */ /* 0x000fca00078efcff */
[----:B------:R0:W-:Y:S01]  /*b6e0*/  STG.E.U8 [R2.64], R5 ;  /* 0x0000000502007986 */ /* 0x0001e2000c101124 */
[----:B------:R-:W-:Y:S05]  /*b6f0*/  BRA `(.L_x_4349) ;  /* 0x0000087000007947 */ /* 0x000fea0003800000 */
.L_x_4360:
        /* <DEDUP_REMOVED lines=13> */
.L_x_4364:
[----:B------:R-:W-:Y:S01]  /*b7d0*/  IMAD.MOV.U32 R0, RZ, RZ, 0x7f ;  /* 0x0000007fff007424 */ /* 0x000fe200078e00ff */
[----:B------:R-:W-:-:S04]  /*b7e0*/  ISETP.GT.U32.AND P0, PT, R4, 0x7f800000, PT ;  /* 0x7f8000000400780c */ /* 0x000fc80003f04070 */
[----:B------:R-:W-:-:S04]  /*b7f0*/  SEL R0, R0, 0x7c, P0 ;  /* 0x0000007c00007807 */ /* 0x000fc80000000000 */
.L_x_4365:
[----:B------:R-:W-:Y:S05]  /*b800*/  BSYNC B0 ;  /* 0x0000000000007941 */ /* 0x000fea0003800000 */
.L_x_4363:
[----:B------:R-:W-:-:S04]  /*b810*/  LOP3.LUT R4, R5, 0x80000000, RZ, 0xc0, !PT ;  /* 0x8000000005047812 */ /* 0x000fc800078ec0ff */
[----:B------:R-:W-:-:S04]  /*b820*/  SHF.R.U32.HI R5, RZ, 0x18, R4 ;  /* 0x00000018ff057819 */ /* 0x000fc80000011604 */
[----:B------:R-:W-:-:S05]  /*b830*/  LOP3.LUT R5, R0, R5, RZ, 0xfc, !PT ;  /* 0x0000000500057212 */ /* 0x000fca00078efcff */
[----:B------:R0:W-:Y:S01]  /*b840*/  STG.E.U8 [R2.64], R5 ;  /* 0x0000000502007986 */ /* 0x0001e2000c101124 */
[----:B------:R-:W-:Y:S05]  /*b850*/  BRA `(.L_x_4349) ;  /* 0x0000071000007947 */ /* 0x000fea0003800000 */
.L_x_4359:
[----:B------:R-:W-:-:S05]  /*b860*/  HADD2.F32 R0, -RZ, R24.H0_H0 ;  /* 0x20000018ff007230 */ /* 0x000fca0000004100 */
[----:B------:R-:W-:-:S05]  /*b870*/  F2FP.BF16.PACK_AB R0, RZ, R0 ;  /* 0x00000000ff00723e */ /* 0x000fca00000010ff */
[----:B------:R0:W-:Y:S01]  /*b880*/  STG.E.U16 [R2.64], R0 ;  /* 0x0000000002007986 */ /* 0x0001e2000c101524 */
[----:B------:R-:W-:Y:S05]  /*b890*/  BRA `(.L_x_4349) ;  /* 0x000006d000007947 */ /* 0x000fea0003800000 */
.L_x_4356:
        /* <DEDUP_REMOVED lines=9> */
[----:B------:R-:W0:Y:S02]  /*b930*/  F2I.FTZ.U32.TRUNC.NTZ R5, R5 ;  /* 0x0000000500057305 */ /* 0x000e24000021f000 */
[----:B0-----:R0:W-:Y:S01]  /*b940*/  STG.E.U16 [R2.64], R5 ;  /* 0x0000000502007986 */ /* 0x0011e2000c101524 */
[----:B------:R-:W-:Y:S05]  /*b950*/  BRA `(.L_x_4349) ;  /* 0x0000061000007947 */ /* 0x000fea0003800000 */
.L_x_4368:
        /* <DEDUP_REMOVED lines=17> */
.L_x_4371:
[----:B------:R-:W-:-:S04]  /*ba70*/  LOP3.LUT R0, R7, 0x80000000, RZ, 0xc0, !PT ;  /* 0x8000000007007812 */ /* 0x000fc800078ec0ff */
[----:B------:R-:W-:-:S04]  /*ba80*/  SHF.R.U32.HI R5, RZ, 0x18, R0 ;  /* 0x00000018ff057819 */ /* 0x000fc80000011600 */
[----:B------:R-:W-:-:S04]  /*ba90*/  LOP3.LUT R4, R4, R5, RZ, 0xfc, !PT ;  /* 0x0000000504047212 */ /* 0x000fc800078efcff */
[----:B------:R-:W-:Y:S02]  /*baa0*/  PRMT R0, R4, 0x7610, R0 ;  /* 0x0000761004007816 */ /* 0x000fe40000000000 */
.L_x_4370:
[----:B------:R-:W-:Y:S05]  /*bab0*/  BSYNC B0 ;  /* 0x0000000000007941 */ /* 0x000fea0003800000 */
.L_x_4369:
[----:B------:R0:W-:Y:S01]  /*bac0*/  STG.E.U8 [R2.64], R0 ;  /* 0x0000000002007986 */ /* 0x0001e2000c101124 */
[----:B------:R-:W-:Y:S05]  /*bad0*/  BRA `(.L_x_4349) ;  /* 0x0000049000007947 */ /* 0x000fea0003800000 */
.L_x_4367:
        /* <DEDUP_REMOVED lines=17> */
.L_x_4374:
[----:B------:R-:W-:-:S04]  /*bbf0*/  LOP3.LUT R0, R7, 0x80000000, RZ, 0xc0, !PT ;  /* 0x8000000007007812 */ /* 0x000fc800078ec0ff */
[----:B------:R-:W-:-:S04]  /*bc00*/  SHF.R.U32.HI R5, RZ, 0x18, R0 ;  /* 0x00000018ff057819 */ /* 0x000fc80000011600 */
[----:B------:R-:W-:-:S04]  /*bc10*/  LOP3.LUT R4, R4, R5, RZ, 0xfc, !PT ;  /* 0x0000000504047212 */ /* 0x000fc800078efcff */
[----:B------:R-:W-:Y:S02]  /*bc20*/  PRMT R0, R4, 0x7610, R0 ;  /* 0x0000761004007816 */ /* 0x000fe40000000000 */
.L_x_4373:
[----:B------:R-:W-:Y:S05]  /*bc30*/  BSYNC B0 ;  /* 0x0000000000007941 */ /* 0x000fea0003800000 */
.L_x_4372:
[----:B------:R0:W-:Y:S01]  /*bc40*/  STG.E.U8 [R2.64], R0 ;  /* 0x0000000002007986 */ /* 0x0001e2000c101124 */
[----:B------:R-:W-:Y:S05]  /*bc50*/  BRA `(.L_x_4349) ;  /* 0x0000031000007947 */ /* 0x000fea0003800000 */
.L_x_4366:
        /* <DEDUP_REMOVED lines=22> */
.L_x_4348:
        /* <DEDUP_REMOVED lines=20> */
.L_x_4376:
[----:B------:R-:W-:-:S06]  /*bf00*/  HADD2.F32 R4, -RZ, R24.H0_H0 ;  /* 0x20000018ff047230 */ /* 0x000fcc0000004100 */
[----:B------:R-:W0:Y:S02]  /*bf10*/  F2I.U64.TRUNC R4, R4 ;  /* 0x0000000400047311 */ /* 0x000e24000020d800 */
[----:B0-----:R0:W-:Y:S01]  /*bf20*/  STG.E.64 [R2.64], R4 ;  /* 0x0000000402007986 */ /* 0x0011e2000c101b24 */
[----:B------:R-:W-:Y:S05]  /*bf30*/  BRA `(.L_x_4349) ;  /* 0x0000003000007947 */ /* 0x000fea0003800000 */
.L_x_4375:
[----:B------:R-:W-:-:S04]  /*bf40*/  HADD2.F32 R24, -RZ, R24.H0_H0 ;  /* 0x20000018ff187230 */ /* 0x000fc80000004100 */
[----:B------:R-:W0:Y:S02]  /*bf50*/  F2I.FTZ.U32.TRUNC.NTZ R5, R24 ;  /* 0x0000001800057305 */ /* 0x000e24000021f000 */
[----:B0-----:R0:W-:Y:S02]  /*bf60*/  STG.E [R2.64], R5 ;  /* 0x0000000502007986 */ /* 0x0011e4000c101924 */
.L_x_4349:
        /* <DEDUP_REMOVED lines=19> */
[----:B------:R-:W-:-:S06]  /*c0a0*/  HADD2.F32 R23, -RZ, R23.H0_H0 ;  /* 0x20000017ff177230 */ /* 0x000fcc0000004100 */
[----:B------:R-:W0:Y:S02]  /*c0b0*/  F2I.FTZ.TRUNC.NTZ R23, R23 ;  /* 0x0000001700177305 */ /* 0x000e24000021f100 */
[----:B0-----:R0:W-:Y:S01]  /*c0c0*/  STG.E.U8 [R2.64], R23 ;  /* 0x0000001702007986 */ /* 0x0011e2000c101124 */
[----:B------:R-:W-:Y:S05]  /*c0d0*/  BRA `(.L_x_4382) ;  /* 0x00000e8000007947 */ /* 0x000fea0003800000 */
.L_x_4380:
[----:B------:R-:W-:-:S06]  /*c0e0*/  HADD2.F32 R5, -RZ, R23.H0_H0 ;  /* 0x20000017ff057230 */ /* 0x000fcc0000004100 */
[----:B------:R-:W0:Y:S02]  /*c0f0*/  F2I.S64.TRUNC R4, R5 ;  /* 0x0000000500047311 */ /* 0x000e24000020d900 */
[----:B0-----:R0:W-:Y:S01]  /*c100*/  STG.E.U8 [R2.64], R4 ;  /* 0x0000000402007986 */ /* 0x0011e2000c101124 */
[----:B------:R-:W-:Y:S05]  /*c110*/  BRA `(.L_x_4382) ;  /* 0x00000e4000007947 */ /* 0x000fea0003800000 */
.L_x_4379:
        /* <DEDUP_REMOVED lines=10> */
.L_x_4384:
[----:B------:R-:W-:-:S06]  /*c1c0*/  HADD2.F32 R23, -RZ, R23.H0_H0 ;  /* 0x20000017ff177230 */ /* 0x000fcc0000004100 */
[----:B------:R-:W0:Y:S02]  /*c1d0*/  F2I.FTZ.TRUNC.NTZ R23, R23 ;  /* 0x0000001700177305 */ /* 0x000e24000021f100 */
[----:B0-----:R0:W-:Y:S01]  /*c1e0*/  STG.E [R2.64], R23 ;  /* 0x0000001702007986 */ /* 0x0011e2000c101924 */
[----:B------:R-:W-:Y:S05]  /*c1f0*/  BRA `(.L_x_4382) ;  /* 0x00000d6000007947 */ /* 0x000fea0003800000 */
.L_x_4383:
[----:B------:R-:W-:-:S06]  /*c200*/  HADD2.F32 R23, -RZ, R23.H0_H0 ;  /* 0x20000017ff177230 */ /* 0x000fcc0000004100 */
[----:B------:R-:W0:Y:S02]  /*c210*/  F2I.FTZ.TRUNC.NTZ R23, R23 ;  /* 0x0000001700177305 */ /* 0x000e24000021f100 */
[----:B0-----:R0:W-:Y:S01]  /*c220*/  STG.E.U16 [R2.64], R23 ;  /* 0x0000001702007986 */ /* 0x0011e2000c101524 */
[----:B------:R-:W-:Y:S05]  /*c230*/  BRA `(.L_x_4382) ;  /* 0x00000d2000007947 */ /* 0x000fea0003800000 */
.L_x_4378:
        /* <DEDUP_REMOVED lines=9> */
.L_x_4386:
[----:B------:R0:W-:Y:S01]  /*c2d0*/  STG.E.U16 [R2.64], R23 ;  /* 0x0000001702007986 */ /* 0x0001e2000c101524 */
[----:B------:R-:W-:Y:S05]  /*c2e0*/  BRA `(.L_x_4382) ;  /* 0x00000c7000007947 */ /* 0x000fea0003800000 */
.L_x_4385:
        /* <DEDUP_REMOVED lines=10> */
.L_x_4388:
[----:B------:R-:W-:-:S05]  /*c390*/  HADD2.F32 R0, -RZ, R23.H0_H0 ;  /* 0x20000017ff007230 */ /* 0x000fca0000004100 */
[----:B------:R-:W-:-:S04]  /*c3a0*/  F2FP.PACK_AB R0, RZ, R0 ;  /* 0x00000000ff00723e */ /* 0x000fc800000000ff */
[----:B------:R-:W-:-:S05]  /*c3b0*/  PRMT R0, R0, 0x5410, RZ ;  /* 0x0000541000007816 */ /* 0x000fca00000000ff */
[----:B------:R0:W-:Y:S01]  /*c3c0*/  STG.E [R2.64], R0 ;  /* 0x0000000002007986 */ /* 0x0001e2000c101924 */
[----:B------:R-:W-:Y:S05]  /*c3d0*/  BRA `(.L_x_4382) ;  /* 0x00000b8000007947 */ /* 0x000fea0003800000 */
.L_x_4387:
[----:B------:R-:W-:-:S05]  /*c3e0*/  HADD2.F32 R4, -RZ, R23.H0_H0 ;  /* 0x20000017ff047230 */ /* 0x000fca0000004100 */
[----:B------:R-:W-:-:S06]  /*c3f0*/  FMUL.FTZ R4, R4, 1 ;  /* 0x3f80000004047820 */ /* 0x000fcc0000410000 */
[----:B------:R-:W0:Y:S02]  /*c400*/  F2F.F64.F32 R4, R4 ;  /* 0x0000000400047310 */ /* 0x000e240000201800 */
[----:B0-----:R0:W-:Y:S01]  /*c410*/  STG.E.64 [R2.64], R4 ;  /* 0x0000000402007986 */ /* 0x0011e2000c101b24 */
[----:B------:R-:W-:Y:S05]  /*c420*/  BRA `(.L_x_4382) ;  /* 0x00000b3000007947 */ /* 0x000fea0003800000 */
.L_x_4377:
        /* <DEDUP_REMOVED lines=13> */
.L_x_4391:
[----:B------:R-:W-:Y:S01]  /*c500*/  HADD2.F32 R23, -RZ, R23.H0_H0 ;  /* 0x20000017ff177230 */ /* 0x000fe20000004100 */
[----:B------:R-:W-:-:S04]  /*c510*/  CS2R R6, SRZ ;  /* 0x0000000000067805 */ /* 0x000fc8000001ff00 */
[----:B------:R-:W-:-:S06]  /*c520*/  FMUL.FTZ R4, R23, 1 ;  /* 0x3f80000017047820 */ /* 0x000fcc0000410000 */
[----:B------:R-:W0:Y:S02]  /*c530*/  F2F.F64.F32 R4, R4 ;  /* 0x0000000400047310 */ /* 0x000e240000201800 */
[----:B0-----:R0:W-:Y:S01]  /*c540*/  STG.E.128 [R2.64], R4 ;  /* 0x0000000402007986 */ /* 0x0011e2000c101d24 */
[----:B------:R-:W-:Y:S05]  /*c550*/  BRA `(.L_x_4382) ;  /* 0x00000a0000007947 */ /* 0x000fea0003800000 */
.L_x_4390:
        /* <DEDUP_REMOVED lines=21> */
.L_x_4395:
[----:B------:R-:W-:Y:S05]  /*c6b0*/  BSYNC B0 ;  /* 0x0000000000007941 */ /* 0x000fea0003800000 */
.L_x_4394:
[----:B------:R-:W-:-:S05]  /*c6c0*/  LOP3.LUT R5, R0, R5, RZ, 0xfc, !PT ;  /* 0x0000000500057212 */ /* 0x000fca00078efcff */
[----:B------:R0:W-:Y:S01]  /*c6d0*/  STG.E.U8 [R2.64], R5 ;  /* 0x0000000502007986 */ /* 0x0001e2000c101124 */
[----:B------:R-:W-:Y:S05]  /*c6e0*/  BRA `(.L_x_4382) ;  /* 0x0000087000007947 */ /* 0x000fea0003800000 */
.L_x_4393:
        /* <DEDUP_REMOVED lines=13> */
.L_x_4397:
[----:B------:R-:W-:Y:S01]  /*c7c0*/  IMAD.MOV.U32 R0, RZ, RZ, 0x7f ;  /* 0x0000007fff007424 */ /* 0x000fe200078e00ff */
[----:B------:R-:W-:-:S04]  /*c7d0*/  ISETP.GT.U32.AND P0, PT, R4, 0x7f800000, PT ;  /* 0x7f8000000400780c */ /* 0x000fc80003f04070 */
[----:B------:R-:W-:-:S04]  /*c7e0*/  SEL R0, R0, 0x7c, P0 ;  /* 0x0000007c00007807 */ /* 0x000fc80000000000 */
.L_x_4398:
[----:B------:R-:W-:Y:S05]  /*c7f0*/  BSYNC B0 ;  /* 0x0000000000007941 */ /* 0x000fea0003800000 */
.L_x_4396:
[----:B------:R-:W-:-:S04]  /*c800*/  LOP3.LUT R4, R23, 0x80000000, RZ, 0xc0, !PT ;  /* 0x8000000017047812 */ /* 0x000fc800078ec0ff */
[----:B------:R-:W-:-:S04]  /*c810*/  SHF.R.U32.HI R5, RZ, 0x18, R4 ;  /* 0x00000018ff057819 */ /* 0x000fc80000011604 */
[----:B------:R-:W-:-:S05]  /*c820*/  LOP3.LUT R5, R0, R5, RZ, 0xfc, !PT ;  /* 0x0000000500057212 */ /* 0x000fca00078efcff */
[----:B------:R0:W-:Y:S01]  /*c830*/  STG.E.U8 [R2.64], R5 ;  /* 0x0000000502007986 */ /* 0x0001e2000c101124 */
[----:B------:R-:W-:Y:S05]  /*c840*/  BRA `(.L_x_4382) ;  /* 0x0000071000007947 */ /* 0x000fea0003800000 */
.L_x_4392:
[----:B------:R-:W-:-:S05]  /*c850*/  HADD2.F32 R0, -RZ, R23.H0_H0 ;  /* 0x20000017ff007230 */ /* 0x000fca0000004100 */
[----:B------:R-:W-:-:S05]  /*c860*/  F2FP.BF16.PACK_AB R0, RZ, R0 ;  /* 0x00000000ff00723e */ /* 0x000fca00000010ff */
[----:B------:R0:W-:Y:S01]  /*c870*/  STG.E.U16 [R2.64], R0 ;  /* 0x0000000002007986 */ /* 0x0001e2000c101524 */
[----:B------:R-:W-:Y:S05]  /*c880*/  BRA `(.L_x_4382) ;  /* 0x000006d000007947 */ /* 0x000fea0003800000 */
.L_x_4389:
        /* <DEDUP_REMOVED lines=12> */
.L_x_4401:
        /* <DEDUP_REMOVED lines=17> */
.L_x_4404:
[----:B------:R-:W-:-:S04]  /*ca60*/  LOP3.LUT R0, R23, 0x80000000, RZ, 0xc0, !PT ;  /* 0x8000000017007812 */ /* 0x000fc800078ec0ff */
[----:B------:R-:W-:-:S04]  /*ca70*/  SHF.R.U32.HI R5, RZ, 0x18, R0 ;  /* 0x00000018ff057819 */ /* 0x000fc80000011600 */
[----:B------:R-:W-:-:S04]  /*ca80*/  LOP3.LUT R4, R4, R5, RZ, 0xfc, !PT ;  /* 0x0000000504047212 */ /* 0x000fc800078efcff */
[----:B------:R-:W-:Y:S02]  /*ca90*/  PRMT R0, R4, 0x7610, R0 ;  /* 0x0000761004007816 */ /* 0x000fe40000000000 */
.L_x_4403:
[----:B------:R-:W-:Y:S05]  /*caa0*/  BSYNC B0 ;  /* 0x0000000000007941 */ /* 0x000fea0003800000 */
.L_x_4402:
[----:B------:R0:W-:Y:S01]  /*cab0*/  STG.E.U8 [R2.64], R0 ;  /* 0x0000000002007986 */ /* 0x0001e2000c101124 */
[----:B------:R-:W-:Y:S05]  /*cac0*/  BRA `(.L_x_4382) ;  /* 0x0000049000007947 */ /* 0x000fea0003800000 */
.L_x_4400:
        /* <DEDUP_REMOVED lines=17> */
.L_x_4407:
[----:B------:R-:W-:-:S04]  /*cbe0*/  LOP3.LUT R0, R23, 0x80000000, RZ, 0xc0, !PT ;  /* 0x8000000017007812 */ /* 0x000fc800078ec0ff */
[----:B------:R-:W-:-:S04]  /*cbf0*/  SHF.R.U32.HI R5, RZ, 0x18, R0 ;  /* 0x00000018ff057819 */ /* 0x000fc80000011600 */
[----:B------:R-:W-:-:S04]  /*cc00*/  LOP3.LUT R4, R4, R5, RZ, 0xfc, !PT ;  /* 0x0000000504047212 */ /* 0x000fc800078efcff */
[----:B------:R-:W-:Y:S02]  /*cc10*/  PRMT R0, R4, 0x7610, R0 ;  /* 0x0000761004007816 */ /* 0x000fe40000000000 */
.L_x_4406:
[----:B------:R-:W-:Y:S05]  /*cc20*/  BSYNC B0 ;  /* 0x0000000000007941 */ /* 0x000fea0003800000 */
.L_x_4405:
[----:B------:R0:W-:Y:S01]  /*cc30*/  STG.E.U8 [R2.64], R0 ;  /* 0x0000000002007986 */ /* 0x0001e2000c101124 */
[----:B------:R-:W-:Y:S05]  /*cc40*/  BRA `(.L_x_4382) ;  /* 0x0000031000007947 */ /* 0x000fea0003800000 */
.L_x_4399:
[----:B------:R-:W-:-:S13]  /*cc50*/  ISETP.NE.AND P0, PT, R0, 0x1c, PT ;  /* 0x0000001c0000780c */ /* 0x000fda0003f05270 */
[----:B------:R-:W-:Y:S05]  /*cc60*/  @!P0 BRA `(.L_x_4408) ;  /* 0x000002c000008947 */ /* 0x000fea0003800000 */
[----:B------:R-:W-:-:S13]  /*cc70*/  ISETP.NE.AND P0, PT, R0, 0x1d, PT ;  /* 0x0000001d0000780c */ /* 0x000fda0003f05270 */
[----:B------:R-:W-:Y:S05]  /*cc80*/  @!P0 BRA `(.L_x_4409) ;  /* 0x0000026000008947 */ /* 0x000fea0003800000 */
[----:B------:R-:W-:-:S13]  /*cc90*/  ISETP.NE.AND P0, PT, R0, 0x2c, PT ;  /* 0x0000002c0000780c */ /* 0x000fda0003f05270 */
[----:B------:R-:W-:Y:S05]  /*cca0*/  @P0 BRA `(.L_x_4381) ;  /* 0x0000010000000947 */ /* 0x000fea0003800000 */
[----:B------:R-:W-:Y:S01]  /*ccb0*/  HADD2.F32 R23, -RZ, R23.H0_H0 ;  /* 0x20000017ff177230 */ /* 0x000fe20000004100 */
[----:B------:R-:W-:Y:S01]  /*ccc0*/  PLOP3.LUT P0, PT, PT, PT, PT, 0x80, 0x0 ;  /* 0x000000000000781c */ /* 0x000fe20003f0f070 */
[----:B------:R-:W-:-:S03]  /*ccd0*/  IMAD.MOV.U32 R5, RZ, RZ, 0xff ;  /* 0x000000ffff057424 */ /* 0x000fc600078e00ff */
        /* <DEDUP_REMOVED lines=13> */
.L_x_4381:
        /* <DEDUP_REMOVED lines=20> */
.L_x_4409:
[----:B------:R-:W-:-:S06]  /*cef0*/  HADD2.F32 R4, -RZ, R23.H0_H0 ;  /* 0x20000017ff047230 */ /* 0x000fcc0000004100 */
[----:B------:R-:W0:Y:S02]  /*cf00*/  F2I.U64.TRUNC R4, R4 ;  /* 0x0000000400047311 */ /* 0x000e24000020d800 */
[----:B0-----:R0:W-:Y:S01]  /*cf10*/  STG.E.64 [R2.64], R4 ;  /* 0x0000000402007986 */ /* 0x0011e2000c101b24 */
[----:B------:R-:W-:Y:S05]  /*cf20*/  BRA `(.L_x_4382) ;  /* 0x0000003000007947 */ /* 0x000fea0003800000 */
.L_x_4408:
[----:B------:R-:W-:-:S06]  /*cf30*/  HADD2.F32 R23, -RZ, R23.H0_H0 ;  /* 0x20000017ff177230 */ /* 0x000fcc0000004100 */
[----:B------:R-:W0:Y:S02]  /*cf40*/  F2I.FTZ.U32.TRUNC.NTZ R23, R23 ;  /* 0x0000001700177305 */ /* 0x000e24000021f000 */
[----:B0-----:R0:W-:Y:S02]  /*cf50*/  STG.E [R2.64], R23 ;  /* 0x0000001702007986 */ /* 0x0011e4000c101924 */
.L_x_4382:
[----:B------:R-:W-:Y:S02]  /*cf60*/  IADD3 R19, R19, 0x80, RZ ;  /* 0x0000008013137810 */ /* 0x000fe40007ffe0ff */
.L_x_4343:
[----:B------:R-:W-:Y:S05]  /*cf70*/  BSYNC B6 ;  /* 0x0000000000067941 */ /* 0x000fea0003800000 */
.L_x_4342:
        /* <DEDUP_REMOVED lines=19> */
[----:B0-----:R-:W-:Y:S01]  /*d0b0*/  STG.E.U8 [R2.64], R25 ;  /* 0x0000001902007986 */ /* 0x001fe2000c101124 */
[----:B------:R-:W-:Y:S05]  /*d0c0*/  EXIT ;  /* 0x000000000000794d */ /* 0x000fea0003800000 */
.L_x_4413:
[----:B------:R-:W-:-:S06]  /*d0d0*/  HADD2.F32 R5, -RZ, R25.H0_H0 ;  /* 0x20000019ff057230 */ /* 0x000fcc0000004100 */
[----:B------:R-:W0:Y:S02]  /*d0e0*/  F2I.S64.TRUNC R4, R5 ;  /* 0x0000000500047311 */ /* 0x000e24000020d900 */
[----:B0-----:R-:W-:Y:S01]  /*d0f0*/  STG.E.U8 [R2.64], R4 ;  /* 0x0000000402007986 */ /* 0x001fe2000c101124 */
[----:B------:R-:W-:Y:S05]  /*d100*/  EXIT ;  /* 0x000000000000794d */ /* 0x000fea0003800000 */
.L_x_4412:
        /* <DEDUP_REMOVED lines=8> */
[----:B0-----:R-:W-:Y:S01]  /*d190*/  STG.E.64 [R2.64], R4 ;  /* 0x0000000402007986 */ /* 0x001fe2000c101b24 */
[----:B------:R-:W-:Y:S05]  /*d1a0*/  EXIT ;  /* 0x000000000000794d */ /* 0x000fea0003800000 */
.L_x_4416:
[----:B------:R-:W-:-:S06]  /*d1b0*/  HADD2.F32 R25, -RZ, R25.H0_H0 ;  /* 0x20000019ff197230 */ /* 0x000fcc0000004100 */
[----:B------:R-:W0:Y:S02]  /*d1c0*/  F2I.FTZ.TRUNC.NTZ R25, R25 ;  /* 0x0000001900197305 */ /* 0x000e24000021f100 */
[----:B0-----:R-:W-:Y:S01]  /*d1d0*/  STG.E [R2.64], R25 ;  /* 0x0000001902007986 */ /* 0x001fe2000c101924 */
[----:B------:R-:W-:Y:S05]  /*d1e0*/  EXIT ;  /* 0x000000000000794d */ /* 0x000fea0003800000 */
.L_x_4415:
[----:B------:R-:W-:-:S06]  /*d1f0*/  HADD2.F32 R25, -RZ, R25.H0_H0 ;  /* 0x20000019ff197230 */ /* 0x000fcc0000004100 */
[----:B------:R-:W0:Y:S02]  /*d200*/  F2I.FTZ.TRUNC.NTZ R25, R25 ;  /* 0x0000001900197305 */ /* 0x000e24000021f100 */
[----:B0-----:R-:W-:Y:S01]  /*d210*/  STG.E.U16 [R2.64], R25 ;  /* 0x0000001902007986 */ /* 0x001fe2000c101524 */
[----:B------:R-:W-:Y:S05]  /*d220*/  EXIT ;  /* 0x000000000000794d */ /* 0x000fea0003800000 */
.L_x_4411:
        /* <DEDUP_REMOVED lines=9> */
.L_x_4418:
[----:B------:R-:W-:Y:S01]  /*d2c0*/  STG.E.U16 [R2.64], R25 ;  /* 0x0000001902007986 */ /* 0x000fe2000c101524 */
[----:B------:R-:W-:Y:S05]  /*d2d0*/  EXIT ;  /* 0x000000000000794d */ /* 0x000fea0003800000 */
.L_x_4417:
        /* <DEDUP_REMOVED lines=10> */
.L_x_4420:
[----:B------:R-:W-:-:S05]  /*d380*/  HADD2.F32 R0, -RZ, R25.H0_H0 ;  /* 0x20000019ff007230 */ /* 0x000fca0000004100 */
[----:B------:R-:W-:-:S04]  /*d390*/  F2FP.PACK_AB R0, RZ, R0 ;  /* 0x00000000ff00723e */ /* 0x000fc800000000ff */
[----:B------:R-:W-:-:S05]  /*d3a0*/  PRMT R0, R0, 0x5410, RZ ;  /* 0x0000541000007816 */ /* 0x000fca00000000ff */
[----:B------:R-:W-:Y:S01]  /*d3b0*/  STG.E [R2.64], R0 ;  /* 0x0000000002007986 */ /* 0x000fe2000c101924 */
[----:B------:R-:W-:Y:S05]  /*d3c0*/  EXIT ;  /* 0x000000000000794d */ /* 0x000fea0003800000 */
.L_x_4419:
[----:B------:R-:W-:-:S05]  /*d3d0*/  HADD2.F32 R4, -RZ, R25.H0_H0 ;  /* 0x20000019ff047230 */ /* 0x000fca0000004100 */
[----:B------:R-:W-:-:S06]  /*d3e0*/  FMUL.FTZ R4, R4, 1 ;  /* 0x3f80000004047820 */ /* 0x000fcc0000410000 */
[----:B------:R-:W0:Y:S02]  /*d3f0*/  F2F.F64.F32 R4, R4 ;  /* 0x0000000400047310 */ /* 0x000e240000201800 */
[----:B0-----:R-:W-:Y:S01]  /*d400*/  STG.E.64 [R2.64], R4 ;  /* 0x0000000402007986 */ /* 0x001fe2000c101b24 */
[----:B------:R-:W-:Y:S05]  /*d410*/  EXIT ;  /* 0x000000000000794d */ /* 0x000fea0003800000 */
.L_x_4410:
        /* <DEDUP_REMOVED lines=13> */
.L_x_4423:
[----:B------:R-:W-:Y:S01]  /*d4f0*/  HADD2.F32 R25, -RZ, R25.H0_H0 ;  /* 0x20000019ff197230 */ /* 0x000fe20000004100 */
[----:B------:R-:W-:-:S04]  /*d500*/  CS2R R6, SRZ ;  /* 0x0000000000067805 */ /* 0x000fc8000001ff00 */
[----:B------:R-:W-:-:S06]  /*d510*/  FMUL.FTZ R4, R25, 1 ;  /* 0x3f80000019047820 */ /* 0x000fcc0000410000 */
[----:B------:R-:W0:Y:S02]  /*d520*/  F2F.F64.F32 R4, R4 ;  /* 0x0000000400047310 */ /* 0x000e240000201800 */
[----:B0-----:R-:W-:Y:S01]  /*d530*/  STG.E.128 [R2.64], R4 ;  /* 0x0000000402007986 */ /* 0x001fe2000c101d24 */
[----:B------:R-:W-:Y:S05]  /*d540*/  EXIT ;  /* 0x000000000000794d */ /* 0x000fea0003800000 */
.L_x_4422:
        /* <DEDUP_REMOVED lines=21> */
.L_x_4427:
[----:B------:R-:W-:Y:S05]  /*d6a0*/  BSYNC B0 ;  /* 0x0000000000007941 */ /* 0x000fea0003800000 */
.L_x_4426:
[----:B------:R-:W-:-:S05]  /*d6b0*/  LOP3.LUT R5, R0, R5, RZ, 0xfc, !PT ;  /* 0x0000000500057212 */ /* 0x000fca00078efcff */
[----:B------:R-:W-:Y:S01]  /*d6c0*/  STG.E.U8 [R2.64], R5 ;  /* 0x0000000502007986 */ /* 0x000fe2000c101124 */
[----:B------:R-:W-:Y:S05]  /*d6d0*/  EXIT ;  /* 0x000000000000794d */ /* 0x000fea0003800000 */
.L_x_4425:
        /* <DEDUP_REMOVED lines=13> */
.L_x_4429:
[----:B------:R-:W-:Y:S01]  /*d7b0*/  IMAD.MOV.U32 R0, RZ, RZ, 0x7f ;  /* 0x0000007fff007424 */ /* 0x000fe200078e00ff */
[----:B------:R-:W-:-:S04]  /*d7c0*/  ISETP.GT.U32.AND P0, PT, R4, 0x7f800000, PT ;  /* 0x7f8000000400780c */ /* 0x000fc80003f04070 */
[----:B------:R-:W-:-:S04]  /*d7d0*/  SEL R0, R0, 0x7c, P0 ;  /* 0x0000007c00007807 */ /* 0x000fc80000000000 */
.L_x_4430:
[----:B------:R-:W-:Y:S05]  /*d7e0*/  BSYNC B0 ;  /* 0x0000000000007941 */ /* 0x000fea0003800000 */
.L_x_4428:
[----:B------:R-:W-:-:S04]  /*d7f0*/  LOP3.LUT R4, R25, 0x80000000, RZ, 0xc0, !PT ;  /* 0x8000000019047812 */ /* 0x000fc800078ec0ff */
[----:B------:R-:W-:-:S04]  /*d800*/  SHF.R.U32.HI R5, RZ, 0x18, R4 ;  /* 0x00000018ff057819 */ /* 0x000fc80000011604 */
[----:B------:R-:W-:-:S05]  /*d810*/  LOP3.LUT R5, R0, R5, RZ, 0xfc, !PT ;  /* 0x0000000500057212 */ /* 0x000fca00078efcff */
[----:B------:R-:W-:Y:S01]  /*d820*/  STG.E.U8 [R2.64], R5 ;  /* 0x0000000502007986 */ /* 0x000fe2000c101124 */
[----:B------:R-:W-:Y:S05]  /*d830*/  EXIT ;  /* 0x000000000000794d */ /* 0x000fea0003800000 */
.L_x_4424:
[----:B------:R-:W-:-:S05]  /*d840*/  HADD2.F32 R0, -RZ, R25.H0_H0 ;  /* 0x20000019ff007230 */ /* 0x000fca0000004100 */
[----:B------:R-:W-:-:S05]  /*d850*/  F2FP.BF16.PACK_AB R0, RZ, R0 ;  /* 0x00000000ff00723e */ /* 0x000fca00000010ff */
[----:B------:R-:W-:Y:S01]  /*d860*/  STG.E.U16 [R2.64], R0 ;  /* 0x0000000002007986 */ /* 0x000fe2000c101524 */
[----:B------:R-:W-:Y:S05]  /*d870*/  EXIT ;  /* 0x000000000000794d */ /* 0x000fea0003800000 */
.L_x_4421:
        /* <DEDUP_REMOVED lines=10> */
[----:B0-----:R-:W-:Y:S01]  /*d920*/  STG.E.U16 [R2.64], R5 ;  /* 0x0000000502007986 */ /* 0x001fe2000c101524 */
[----:B------:R-:W-:Y:S05]  /*d930*/  EXIT ;  /* 0x000000000000794d */ /* 0x000fea0003800000 */
.L_x_4433:
        /* <DEDUP_REMOVED lines=17> */
.L_x_4436:
[----:B------:R-:W-:-:S04]  /*da50*/  LOP3.LUT R0, R25, 0x80000000, RZ, 0xc0, !PT ;  /* 0x8000000019007812 */ /* 0x000fc800078ec0ff */
[----:B------:R-:W-:-:S04]  /*da60*/  SHF.R.U32.HI R5, RZ, 0x18, R0 ;  /* 0x00000018ff057819 */ /* 0x000fc80000011600 */
[----:B------:R-:W-:-:S04]  /*da70*/  LOP3.LUT R4, R4, R5, RZ, 0xfc, !PT ;  /* 0x0000000504047212 */ /* 0x000fc800078efcff */
[----:B------:R-:W-:Y:S02]  /*da80*/  PRMT R0, R4, 0x7610, R0 ;  /* 0x0000761004007816 */ /* 0x000fe40000000000 */
.L_x_4435:
[----:B------:R-:W-:Y:S05]  /*da90*/  BSYNC B0 ;  /* 0x0000000000007941 */ /* 0x000fea0003800000 */
.L_x_4434:
[----:B------:R-:W-:Y:S01]  /*daa0*/  STG.E.U8 [R2.64], R0 ;  /* 0x0000000002007986 */ /* 0x000fe2000c101124 */
[----:B------:R-:W-:Y:S05]  /*dab0*/  EXIT ;  /* 0x000000000000794d */ /* 0x000fea0003800000 */
.L_x_4432:
        /* <DEDUP_REMOVED lines=17> */
.L_x_4439:
[----:B------:R-:W-:-:S04]  /*dbd0*/  LOP3.LUT R0, R25, 0x80000000, RZ, 0xc0, !PT ;  /* 0x8000000019007812 */ /* 0x000fc800078ec0ff */
[----:B------:R-:W-:-:S04]  /*dbe0*/  SHF.R.U32.HI R5, RZ, 0x18, R0 ;  /* 0x00000018ff057819 */ /* 0x000fc80000011600 */
[----:B------:R-:W-:-:S04]  /*dbf0*/  LOP3.LUT R4, R4, R5, RZ, 0xfc, !PT ;  /* 0x0000000504047212 */ /* 0x000fc800078efcff */
[----:B------:R-:W-:Y:S02]  /*dc00*/  PRMT R0, R4, 0x7610, R0 ;  /* 0x0000761004007816 */ /* 0x000fe40000000000 */
.L_x_4438:
[----:B------:R-:W-:Y:S05]  /*dc10*/  BSYNC B0 ;  /* 0x0000000000007941 */ /* 0x000fea0003800000 */
.L_x_4437:
[----:B------:R-:W-:Y:S01]  /*dc20*/  STG.E.U8 [R2.64], R0 ;  /* 0x0000000002007986 */ /* 0x000fe2000c101124 */
[----:B------:R-:W-:Y:S05]  /*dc30*/  EXIT ;  /* 0x000000000000794d */ /* 0x000fea0003800000 */
.L_x_4431:
        /* <DEDUP_REMOVED lines=22> */
.L_x_4414:
        /* <DEDUP_REMOVED lines=20> */
.L_x_4441:
[----:B------:R-:W-:-:S06]  /*dee0*/  HADD2.F32 R4, -RZ, R25.H0_H0 ;  /* 0x20000019ff047230 */ /* 0x000fcc0000004100 */
[----:B------:R-:W0:Y:S02]  /*def0*/  F2I.U64.TRUNC R4, R4 ;  /* 0x0000000400047311 */ /* 0x000e24000020d800 */
[----:B0-----:R-:W-:Y:S01]  /*df00*/  STG.E.64 [R2.64], R4 ;  /* 0x0000000402007986 */ /* 0x001fe2000c101b24 */
[----:B------:R-:W-:Y:S05]  /*df10*/  EXIT ;  /* 0x000000000000794d */ /* 0x000fea0003800000 */
.L_x_4440:
[----:B------:R-:W-:-:S06]  /*df20*/  HADD2.F32 R25, -RZ, R25.H0_H0 ;  /* 0x20000019ff197230 */ /* 0x000fcc0000004100 */
[----:B------:R-:W0:Y:S02]  /*df30*/  F2I.FTZ.U32.TRUNC.NTZ R25, R25 ;  /* 0x0000001900197305 */ /* 0x000e24000021f000 */
[----:B0-----:R-:W-:Y:S01]  /*df40*/  STG.E [R2.64], R25 ;  /* 0x0000001902007986 */ /* 0x001fe2000c101924 */
[----:B------:R-:W-:Y:S05]  /*df50*/  EXIT ;  /* 0x000000000000794d */ /* 0x000fea0003800000 */
.L_x_4442:
        /* <DEDUP_REMOVED lines=10> */
.L_x_32564:


//--------------------- .text._ZN2at6native18elementwise_kernelILi128ELi4EZNS0_22gpu_kernel_impl_nocastINS0_13BinaryFunctorIN3c104HalfES5_S5_ZZZNS0_15binary_internal21div_floor_kernel_cudaERNS_18TensorIteratorBaseEENKUlvE1_clEvENKUlvE1_clEvEUlS5_S5_E_EEEEvS8_RKT_EUliE_EEviT1_ --------------------------
	.section	.text._ZN2at6native18elementwise_kernelILi128ELi4EZNS0_22gpu_kernel_impl_nocastINS0_13BinaryFunctorIN3c104HalfES5_S5_ZZZNS0_15binary_internal21div_floor_kernel_cudaERNS_18TensorIteratorBaseEENKUlvE1_clEvENKUlvE1_clEvEUlS5_S5_E_EEEEvS8_RKT_EUliE_EEviT1_,"ax",@progbits
	.sectioninfo	@"SHI_REGISTERS=18"
	.align	128
        .global         _ZN2at6native18elementwise_kernelILi128ELi4EZNS0_22gpu_kernel_impl_nocastINS0_13BinaryFunctorIN3c104HalfES5_S5_ZZZNS0_15binary_internal21div_floor_kernel_cudaERNS_18TensorIteratorBaseEENKUlvE1_clEvENKUlvE1_clEvEUlS5_S5_E_EEEEvS8_RKT_EUliE_EEviT1_
        .type           _ZN2at6native18elementwise_kernelILi128ELi4EZNS0_22gpu_kernel_impl_nocastINS0_13BinaryFunctorIN3c104HalfES5_S5_ZZZNS0_15binary_internal21div_floor_kernel_cudaERNS_18TensorIteratorBaseEENKUlvE1_clEvENKUlvE1_clEvEUlS5_S5_E_EEEEvS8_RKT_EUliE_EEviT1_,@function
        .size           _ZN2at6native18elementwise_kernelILi128ELi4EZNS0_22gpu_kernel_impl_nocastINS0_13BinaryFunctorIN3c104HalfES5_S5_ZZZNS0_15binary_internal21div_floor_kernel_cudaERNS_18TensorIteratorBaseEENKUlvE1_clEvENKUlvE1_clEvEUlS5_S5_E_EEEEvS8_RKT_EUliE_EEviT1_,(.L_x_32565 - _ZN2at6native18elementwise_kernelILi128ELi4EZNS0_22gpu_kernel_impl_nocastINS0_13BinaryFunctorIN3c104HalfES5_S5_ZZZNS0_15binary_internal21div_floor_kernel_cudaERNS_18TensorIteratorBaseEENKUlvE1_clEvENKUlvE1_clEvEUlS5_S5_E_EEEEvS8_RKT_EUliE_EEviT1_)
        .other          _ZN2at6native18elementwise_kernelILi128ELi4EZNS0_22gpu_kernel_impl_nocastINS0_13BinaryFunctorIN3c104HalfES5_S5_ZZZNS0_15binary_internal21div_floor_kernel_cudaERNS_18TensorIteratorBaseEENKUlvE1_clEvENKUlvE1_clEvEUlS5_S5_E_EEEEvS8_RKT_EUliE_EEviT1_,@"STO_CUDA_ENTRY STV_DEFAULT"
_ZN2at6native18elementwise_kernelILi128ELi4EZNS0_22gpu_kernel_impl_nocastINS0_13BinaryFunctorIN3c104HalfES5_S5_ZZZNS0_15binary_internal21div_floor_kernel_cudaERNS_18TensorIteratorBaseEENKUlvE1_clEvENKUlvE1_clEvEUlS5_S5_E_EEEEvS8_RKT_EUliE_EEviT1_:
.text._ZN2at6native18elementwise_kernelILi128ELi4EZNS0_22gpu_kernel_impl_nocastINS0_13BinaryFunctorIN3c104HalfES5_S5_ZZZNS0_15binary_internal21div_floor_kernel_cudaERNS_18TensorIteratorBaseEENKUlvE1_clEvENKUlvE1_clEvEUlS5_S5_E_EEEEvS8_RKT_EUliE_EEviT1_:
        /* <DEDUP_REMOVED lines=262> */
.L_x_4445:
[----:B------:R-:W-:-:S04]  /*1060*/  IADD3 R10, P0, R4, c[0x0][0x3d8], RZ ;  /* 0x0000f600040a7a10 */ /* 0x000fc80007f1e0ff */
[----:B------:R-:W-:-:S05]  /*1070*/  IADD3.X R11, RZ, c[0x0][0x3dc], RZ, P0, !PT ;  /* 0x0000f700ff0b7a10 */ /* 0x000fca00007fe4ff */
[----:B------:R-:W2:Y:S01]  /*1080*/  LDG.E.U16 R6, [R10.64] ;  /* 0x000000040a067981 */ /* 0x000ea2000c1e1500 */
[----:B------:R-:W-:-:S04]  /*1090*/  IADD3 R8, P0, R2, c[0x0][0x3d0], RZ ;  /* 0x0000f40002087a10 */ /* 0x000fc80007f1e0ff */
[----:B------:R-:W-:-:S05]  /*10a0*/  IADD3.X R9, RZ, c[0x0][0x3d4], RZ, P0, !PT ;  /* 0x0000f500ff097a10 */ /* 0x000fca00007fe4ff */
[----:B------:R-:W3:Y:S01]  /*10b0*/  LDG.E.U16 R2, [R8.64] ;  /* 0x0000000408027981 */ /* 0x000ee2000c1e1500 */
[----:B------:R-:W-:Y:S01]  /*10c0*/  IADD3 R4, P1, R0, c[0x0][0x3c8], RZ ;  /* 0x0000f20000047a10 */ /* 0x000fe20007f3e0ff */
[----:B------:R-:W-:Y:S03]  /*10d0*/  BSSY B1, `(.L_x_4446) ;  /* 0x0000066000017945 */ /* 0x000fe60003800000 */
[----:B------:R-:W-:Y:S01]  /*10e0*/  IADD3.X R5, RZ, c[0x0][0x3cc], RZ, P1, !PT ;  /* 0x0000f300ff057a10 */ /* 0x000fe20000ffe4ff */
[----:B--2---:R-:W-:-:S05]  /*10f0*/  HADD2.F32 R12, -RZ, R6.H0_H0 ;  /* 0x20000006ff0c7230 */ /* 0x004fca0000004100 */
[----:B------:R-:W-:Y:S01]  /*1100*/  FSETP.NEU.FTZ.AND P0, PT, R12, RZ, PT ;  /* 0x000000ff0c00720b */ /* 0x000fe20003f1d000 */
[----:B---3--:R-:W-:-:S12]  /*1110*/  HADD2.F32 R7, -RZ, R2.H0_H0 ;  /* 0x20000002ff077230 */ /* 0x008fd80000004100 */
        /* <DEDUP_REMOVED lines=31> */
.L_x_4453:
[----:B------:R-:W-:Y:S01]  /*1310*/  FSETP.GEU.FTZ.AND P0, PT, R9, -R10, PT ;  /* 0x8000000a0900720b */ /* 0x000fe20003f1e000 */
[----:B------:R-:W-:-:S12]  /*1320*/  FADD.FTZ R11, R11, -1 ;  /* 0xbf8000000b0b7421 */ /* 0x000fd80000010000 */
[----:B------:R-:W-:Y:S02]  /*1330*/  @!P0 FADD.FTZ R11, R11, -1 ;  /* 0xbf8000000b0b8421 */ /* 0x000fe40000010000 */
.L_x_4452:
[----:B------:R-:W-:Y:S05]  /*1340*/  BSYNC B3 ;  /* 0x0000000000037941 */ /* 0x000fea0003800000 */
.L_x_4451:
[----:B------:R-:W-:Y:S01]  /*1350*/  FFMA.FTZ R0, -R10, R11, R0 ;  /* 0x0000000b0a007223 */ /* 0x000fe20000010100 */
[----:B------:R-:W-:Y:S05]  /*1360*/  BRA `(.L_x_4449) ;  /* 0x000001f000007947 */ /* 0x000fea0003800000 */
.L_x_4450:
        /* <DEDUP_REMOVED lines=15> */
.L_x_4456:
        /* <DEDUP_REMOVED lines=13> */
.L_x_4455:
[----:B------:R-:W-:Y:S05]  /*1530*/  BSYNC B3 ;  /* 0x0000000000037941 */ /* 0x000fea0003800000 */
.L_x_4454:
[----:B------:R-:W-:-:S04]  /*1540*/  FMUL.FTZ R9, R8, 1.1920928955078125e-07 ;  /* 0x3400000008097820 */ /* 0x000fc80000410000 */
[----:B------:R-:W-:Y:S02]  /*1550*/  FMUL.FTZ R0, R12, R9 ;  /* 0x000000090c007220 */ /* 0x000fe40000410000 */
.L_x_4449:
[----:B------:R-:W-:Y:S05]  /*1560*/  BSYNC B0 ;  /* 0x0000000000007941 */ /* 0x000fea0003800000 */
.L_x_4448:
        /* <DEDUP_REMOVED lines=28> */
.L_x_4447:
[----:B------:R-:W-:Y:S05]  /*1730*/  BSYNC B1 ;  /* 0x0000000000017941 */ /* 0x000fea0003800000 */
.L_x_4446:
[----:B------:R1:W-:Y:S01]  /*1740*/  STG.E.U16 [R4.64], R9 ;  /* 0x0000000904007986 */ /* 0x0003e2000c101504 */
[----:B------:R-:W-:-:S03]  /*1750*/  IADD3 R3, R3, 0x80, RZ ;  /* 0x0000008003037810 */ /* 0x000fc60007ffe0ff */
.L_x_4444:
[----:B------:R-:W-:Y:S05]  /*1760*/  BSYNC B2 ;  /* 0x0000000000027941 */ /* 0x000fea0003800000 */
.L_x_4443:
[----:B------:R-:W-:Y:S01]  /*1770*/  ISETP.GE.AND P0, PT, R3, c[0x0][0x160], PT ;  /* 0x0000580003007a0c */ /* 0x000fe20003f06270 */
[----:B------:R-:W-:-:S12]  /*1780*/  BSSY B0, `(.L_x_4457) ;  /* 0x00002de000007945 */ /* 0x000fd80003800000 */
[----:B------:R-:W-:Y:S05]  /*1790*/  @P0 BRA `(.L_x_4458) ;  /* 0x00002dc000000947 */ /* 0x000fea0003800000 */
[----:B------:R-:W-:Y:S01]  /*17a0*/  ISETP.NE.AND P0, PT, RZ, c[0x0][0x168], PT ;  /* 0x00005a00ff007a0c */ /* 0x000fe20003f05270 */
[----:B-1----:R-:W-:Y:S01]  /*17b0*/  HFMA2.MMA R4, -RZ, RZ, 0, 0 ;  /* 0x00000000ff047435 */ /* 0x002fe200000001ff */
        /* <DEDUP_REMOVED lines=251> */
.L_x_4459:
        /* <DEDUP_REMOVED lines=43> */
.L_x_4467:
[----:B------:R-:W-:Y:S01]  /*2a20*/  FSETP.GEU.FTZ.AND P0, PT, R9, -R10, PT ;  /* 0x8000000a0900720b */ /* 0x000fe20003f1e000 */
[----:B------:R-:W-:-:S12]  /*2a30*/  FADD.FTZ R11, R11, -1 ;  /* 0xbf8000000b0b7421 */ /* 0x000fd80000010000 */
[----:B------:R-:W-:Y:S02]  /*2a40*/  @!P0 FADD.FTZ R11, R11, -1 ;  /* 0xbf8000000b0b8421 */ /* 0x000fe40000010000 */
.L_x_4466:
[----:B------:R-:W-:Y:S05]  /*2a50*/  BSYNC B3 ;  /* 0x0000000000037941 */ /* 0x000fea0003800000 */
.L_x_4465:
[----:B------:R-:W-:Y:S01]  /*2a60*/  FFMA.FTZ R0, -R10, R11, R0 ;  /* 0x0000000b0a007223 */ /* 0x000fe20000010100 */
[----:B------:R-:W-:Y:S05]  /*2a70*/  BRA `(.L_x_4463) ;  /* 0x000001f000007947 */ /* 0x000fea0003800000 */
.L_x_4464:
        /* <DEDUP_REMOVED lines=15> */
.L_x_4470:
        /* <DEDUP_REMOVED lines=13> */
.L_x_4469:
[----:B------:R-:W-:Y:S05]  /*2c40*/  BSYNC B3 ;  /* 0x0000000000037941 */ /* 0x000fea0003800000 */
.L_x_4468:
[----:B------:R-:W-:-:S04]  /*2c50*/  FMUL.FTZ R9, R8, 1.1920928955078125e-07 ;  /* 0x3400000008097820 */ /* 0x000fc80000410000 */
[----:B------:R-:W-:Y:S02]  /*2c60*/  FMUL.FTZ R0, R12, R9 ;  /* 0x000000090c007220 */ /* 0x000fe40000410000 */
.L_x_4463:
[----:B------:R-:W-:Y:S05]  /*2c70*/  BSYNC B1 ;  /* 0x0000000000017941 */ /* 0x000fea0003800000 */
.L_x_4462:
        /* <DEDUP_REMOVED lines=28> */
.L_x_4461:
[----:B------:R-:W-:Y:S05]  /*2e40*/  BSYNC B2 ;  /* 0x0000000000027941 */ /* 0x000fea0003800000 */
.L_x_4460:
        /* <DEDUP_REMOVED lines=257> */
.L_x_4471:
        /* <DEDUP_REMOVED lines=43> */
.L_x_4479:
[----:B------:R-:W-:Y:S01]  /*4110*/  FSETP.GEU.FTZ.AND P0, PT, R9, -R10, PT ;  /* 0x8000000a0900720b */ /* 0x000fe20003f1e000 */
[----:B------:R-:W-:-:S12]  /*4120*/  FADD.FTZ R11, R11, -1 ;  /* 0xbf8000000b0b7421 */ /* 0x000fd80000010000 */
[----:B------:R-:W-:Y:S02]  /*4130*/  @!P0 FADD.FTZ R11, R11, -1 ;  /* 0xbf8000000b0b8421 */ /* 0x000fe40000010000 */
.L_x_4478:
[----:B------:R-:W-:Y:S05]  /*4140*/  BSYNC B3 ;  /* 0x0000000000037941 */ /* 0x000fea0003800000 */
.L_x_4477:
[----:B------:R-:W-:Y:S01]  /*4150*/  FFMA.FTZ R0, -R10, R11, R0 ;  /* 0x0000000b0a007223 */ /* 0x000fe20000010100 */
[----:B------:R-:W-:Y:S05]  /*4160*/  BRA `(.L_x_4475) ;  /* 0x000001f000007947 */ /* 0x000fea0003800000 */
.L_x_4476:
        /* <DEDUP_REMOVED lines=15> */
.L_x_4482:
        /* <DEDUP_REMOVED lines=13> */
.L_x_4481:
[----:B------:R-:W-:Y:S05]  /*4330*/  BSYNC B3 ;  /* 0x0000000000037941 */ /* 0x000fea0003800000 */
.L_x_4480:
[----:B------:R-:W-:-:S04]  /*4340*/  FMUL.FTZ R9, R8, 1.1920928955078125e-07 ;  /* 0x3400000008097820 */ /* 0x000fc80000410000 */
[----:B------:R-:W-:Y:S02]  /*4350*/  FMUL.FTZ R0, R12, R9 ;  /* 0x000000090c007220 */ /* 0x000fe40000410000 */
.L_x_4475:
[----:B------:R-:W-:Y:S05]  /*4360*/  BSYNC B1 ;  /* 0x0000000000017941 */ /* 0x000fea0003800000 */
.L_x_4474:
        /* <DEDUP_REMOVED lines=28> */
.L_x_4473:
[----:B------:R-:W-:Y:S05]  /*4530*/  BSYNC B2 ;  /* 0x0000000000027941 */ /* 0x000fea0003800000 */
.L_x_4472:
[----:B------:R1:W-:Y:S01]  /*4540*/  STG.E.U16 [R4.64], R9 ;  /* 0x0000000904007986 */ /* 0x0003e2000c101504 */
[----:B------:R-:W-:-:S03]  /*4550*/  IADD3 R3, R3, 0x80, RZ ;  /* 0x0000008003037810 */ /* 0x000fc60007ffe0ff */
.L_x_4458:
[----:B-1----:R-:W-:Y:S05]  /*4560*/  BSYNC B0 ;  /* 0x0000000000007941 */ /* 0x002fea0003800000 */
.L_x_4457:
[----:B------:R-:W-:-:S13]  /*4570*/  ISETP.GE.AND P0, PT, R3, c[0x0][0x160], PT ;  /* 0x0000580003007a0c */ /* 0x000fda0003f06270 */
[----:B------:R-:W-:Y:S05]  /*4580*/  @P0 EXIT ;  /* 0x000000000000094d */ /* 0x000fea0003800000 */
[----:B------:R-:W-:Y:S01]  /*4590*/  ISETP.NE.AND P0, PT, RZ, c[0x0][0x168], PT ;  /* 0x00005a00ff007a0c */ /* 0x000fe20003f05270 */
        /* <DEDUP_REMOVED lines=252> */
.L_x_4483:
        /* <DEDUP_REMOVED lines=8> */
[----:B--2---:R-:W-:-:S05]  /*55e0*/  HADD2.F32 R7, -RZ, R4.H0_H0 ;  /* 0x20000004ff077230 */ /* 0x004fca0000004100 */
[----:B------:R-:W-:Y:S01]  /*55f0*/  FSETP.NEU.FTZ.AND P0, PT, R7, RZ, PT ;  /* 0x000000ff0700720b */ /* 0x000fe20003f1d000 */
[----:B---3--:R-:W-:-:S12]  /*5600*/  HADD2.F32 R6, -RZ, R5.H0_H0 ;  /* 0x20000005ff067230 */ /* 0x008fd80000004100 */
[----:B------:R-:W1:Y:S02]  /*5610*/  @!P0 MUFU.RCP R3, R7 ;  /* 0x0000000700038308 */ /* 0x000e640000001000 */
[----:B-1----:R-:W-:Y:S01]  /*5620*/  @!P0 FMUL.FTZ R0, R6, R3 ;  /* 0x0000000306008220 */ /* 0x002fe20000410000 */
[----:B------:R-:W-:-:S04]  /*5630*/  IADD3.X R3, RZ, c[0x0][0x3cc], RZ, P1, !PT ;  /* 0x0000f300ff037a10 */ /* 0x000fc80000ffe4ff */
        /* <DEDUP_REMOVED lines=29> */
.L_x_4491:
[----:B------:R-:W-:Y:S01]  /*5810*/  FSETP.GEU.FTZ.AND P0, PT, R11, -R10, PT ;  /* 0x8000000a0b00720b */ /* 0x000fe20003f1e000 */
[----:B------:R-:W-:-:S12]  /*5820*/  FADD.FTZ R0, R0, -1 ;  /* 0xbf80000000007421 */ /* 0x000fd80000010000 */
[----:B------:R-:W-:Y:S02]  /*5830*/  @!P0 FADD.FTZ R0, R0, -1 ;  /* 0xbf80000000008421 */ /* 0x000fe40000010000 */
.L_x_4490:
[----:B------:R-:W-:Y:S05]  /*5840*/  BSYNC B2 ;  /* 0x0000000000027941 */ /* 0x000fea0003800000 */
.L_x_4489:
[----:B------:R-:W-:Y:S01]  /*5850*/  FFMA.FTZ R9, -R10, R0, R9 ;  /* 0x000000000a097223 */ /* 0x000fe20000010109 */
[----:B------:R-:W-:Y:S05]  /*5860*/  BRA `(.L_x_4487) ;  /* 0x000001f000007947 */ /* 0x000fea0003800000 */
.L_x_4488:
        /* <DEDUP_REMOVED lines=15> */
.L_x_4494:
        /* <DEDUP_REMOVED lines=13> */
.L_x_4493:
[----:B------:R-:W-:Y:S05]  /*5a30*/  BSYNC B2 ;  /* 0x0000000000027941 */ /* 0x000fea0003800000 */
.L_x_4492:
[----:B------:R-:W-:-:S04]  /*5a40*/  FMUL.FTZ R0, R0, 1.1920928955078125e-07 ;  /* 0x3400000000007820 */ /* 0x000fc80000410000 */
[----:B------:R-:W-:Y:S02]  /*5a50*/  FMUL.FTZ R9, R11, R0 ;  /* 0x000000000b097220 */ /* 0x000fe40000410000 */
.L_x_4487:
[----:B------:R-:W-:Y:S05]  /*5a60*/  BSYNC B1 ;  /* 0x0000000000017941 */ /* 0x000fea0003800000 */
.L_x_4486:
        /* <DEDUP_REMOVED lines=28> */
.L_x_4485:
[----:B------:R-:W-:Y:S05]  /*5c30*/  BSYNC B0 ;  /* 0x0000000000007941 */ /* 0x000fea0003800000 */
.L_x_4484:
[----:B------:R-:W-:Y:S01]  /*5c40*/  STG.E.U16 [R2.64], R0 ;  /* 0x0000000002007986 */ /* 0x000fe2000c101504 */
[----:B------:R-:W-:Y:S05]  /*5c50*/  EXIT ;  /* 0x000000000000794d */ /* 0x000fea0003800000 */
.L_x_4495:
        /* <DEDUP_REMOVED lines=10> */
.L_x_32565:


//--------------------- .text._ZN2at6native27unrolled_elementwise_kernelINS0_13BinaryFunctorIN3c104HalfES4_S4_ZZZNS0_15binary_internal21div_floor_kernel_cudaERNS_18TensorIteratorBaseEENKUlvE1_clEvENKUlvE1_clEvEUlS4_S4_E_EESt5arrayIPcLm3EELi4E23TrivialOffsetCalculatorILi2EjESF_ILi1EjENS0_6memory15LoadWithoutCastENSI_16StoreWithoutCastEEEviT_T0_T2_T3_T4_T5_ --------------------------
	.section	.text._ZN2at6native27unrolled_elementwise_kernelINS0_13BinaryFunctorIN3c104HalfES4_S4_ZZZNS0_15binary_internal21div_floor_kernel_cudaERNS_18TensorIteratorBaseEENKUlvE1_clEvENKUlvE1_clEvEUlS4_S4_E_EESt5arrayIPcLm3EELi4E23TrivialOffsetCalculatorILi2EjESF_ILi1EjENS0_6memory15LoadWithoutCastENSI_16StoreWithoutCastEEEviT_T0_T2_T3_T4_T5_,"ax",@progbits
	.sectioninfo	@"SHI_REGISTERS=28"
	.align	128
        .global         _ZN2at6native27unrolled_elementwise_kernelINS0_13BinaryFunctorIN3c104HalfES4_S4_ZZZNS0_15binary_internal21div_floor_kernel_cudaERNS_18TensorIteratorBaseEENKUlvE1_clEvENKUlvE1_clEvEUlS4_S4_E_EESt5arrayIPcLm3EELi4E23TrivialOffsetCalculatorILi2EjESF_ILi1EjENS0_6memory15LoadWithoutCastENSI_16StoreWithoutCastEEEviT_T0_T2_T3_T4_T5_
        .type           _ZN2at6native27unrolled_elementwise_kernelINS0_13BinaryFunctorIN3c104HalfES4_S4_ZZZNS0_15binary_internal21div_floor_kernel_cudaERNS_18TensorIteratorBaseEENKUlvE1_clEvENKUlvE1_clEvEUlS4_S4_E_EESt5arrayIPcLm3EELi4E23TrivialOffsetCalculatorILi2EjESF_ILi1EjENS0_6memory15LoadWithoutCastENSI_16StoreWithoutCastEEEviT_T0_T2_T3_T4_T5_,@function
        .size           _ZN2at6native27unrolled_elementwise_kernelINS0_13BinaryFunctorIN3c104HalfES4_S4_ZZZNS0_15binary_internal21div_floor_kernel_cudaERNS_18TensorIteratorBaseEENKUlvE1_clEvENKUlvE1_clEvEUlS4_S4_E_EESt5arrayIPcLm3EELi4E23TrivialOffsetCalculatorILi2EjESF_ILi1EjENS0_6memory15LoadWithoutCastENSI_16StoreWithoutCastEEEviT_T0_T2_T3_T4_T5_,(.L_x_32566 - _ZN2at6native27unrolled_elementwise_kernelINS0_13BinaryFunctorIN3c104HalfES4_S4_ZZZNS0_15binary_internal21div_floor_kernel_cudaERNS_18TensorIteratorBaseEENKUlvE1_clEvENKUlvE1_clEvEUlS4_S4_E_EESt5arrayIPcLm3EELi4E23TrivialOffsetCalculatorILi2EjESF_ILi1EjENS0_6memory15LoadWithoutCastENSI_16StoreWithoutCastEEEviT_T0_T2_T3_T4_T5_)
        .other          _ZN2at6native27unrolled_elementwise_kernelINS0_13BinaryFunctorIN3c104HalfES4_S4_ZZZNS0_15binary_internal21div_floor_kernel_cudaERNS_18TensorIteratorBaseEENKUlvE1_clEvENKUlvE1_clEvEUlS4_S4_E_EESt5arrayIPcLm3EELi4E23TrivialOffsetCalculatorILi2EjESF_ILi1EjENS0_6memory15LoadWithoutCastENSI_16StoreWithoutCastEEEviT_T0_T2_T3_T4_T5_,@"STO_CUDA_ENTRY STV_DEFAULT"
_ZN2at6native27unrolled_elementwise_kernelINS0_13BinaryFunctorIN3c104HalfES4_S4_ZZZNS0_15binary_internal21div_floor_kernel_cudaERNS_18TensorIteratorBaseEENKUlvE1_clEvENKUlvE1_clEvEUlS4_S4_E_EESt5arrayIPcLm3EELi4E23TrivialOffsetCalculatorILi2EjESF_ILi1EjENS0_6memory15LoadWithoutCastENSI_16StoreWithoutCastEEEviT_T0_T2_T3_T4_T5_:
.text._ZN2at6native27unrolled_elementwise_kernelINS0_13BinaryFunctorIN3c104HalfES4_S4_ZZZNS0_15binary_internal21div_floor_kernel_cudaERNS_18TensorIteratorBaseEENKUlvE1_clEvENKUlvE1_clEvEUlS4_S4_E_EESt5arrayIPcLm3EELi4E23TrivialOffsetCalculatorILi2EjESF_ILi1EjENS0_6memory15LoadWithoutCastENSI_16StoreWithoutCastEEEviT_T0_T2_T3_T4_T5_:
        /* <DEDUP_REMOVED lines=48> */
[----:B--2--5:R-:W-:Y:S02]  /*0300*/  HADD2.F32 R5, -RZ, R21.H0_H0 ;  /* 0x20000015ff057230 */ /* 0x024fe40000004100 */
        /* <DEDUP_REMOVED lines=33> */
.L_x_4503:
[----:B------:R-:W-:Y:S01]  /*0520*/  FSETP.GEU.FTZ.AND P0, PT, R8, -R7, PT ;  /* 0x800000070800720b */ /* 0x000fe20003f1e000 */
[----:B------:R-:W-:-:S12]  /*0530*/  FADD.FTZ R4, R4, -1 ;  /* 0xbf80000004047421 */ /* 0x000fd80000010000 */
[----:B------:R-:W-:Y:S02]  /*0540*/  @!P0 FADD.FTZ R4, R4, -1 ;  /* 0xbf80000004048421 */ /* 0x000fe40000010000 */
.L_x_4502:
[----:B------:R-:W-:Y:S05]  /*0550*/  BSYNC B2 ;  /* 0x0000000000027941 */ /* 0x000fea0003800000 */
.L_x_4501:
[----:B------:R-:W-:Y:S01]  /*0560*/  FFMA.FTZ R3, -R7, R4, R3 ;  /* 0x0000000407037223 */ /* 0x000fe20000010103 */
[----:B------:R-:W-:Y:S05]  /*0570*/  BRA `(.L_x_4499) ;  /* 0x000001f000007947 */ /* 0x000fea0003800000 */
.L_x_4500:
        /* <DEDUP_REMOVED lines=15> */
.L_x_4506:
        /* <DEDUP_REMOVED lines=13> */
.L_x_4505:
[----:B------:R-:W-:Y:S05]  /*0740*/  BSYNC B2 ;  /* 0x0000000000027941 */ /* 0x000fea0003800000 */
.L_x_4504:
[----:B------:R-:W-:-:S04]  /*0750*/  FMUL.FTZ R4, R4, 1.1920928955078125e-07 ;  /* 0x3400000004047820 */ /* 0x000fc80000410000 */
[----:B------:R-:W-:Y:S02]  /*0760*/  FMUL.FTZ R3, R3, R4 ;  /* 0x0000000403037220 */ /* 0x000fe40000410000 */
.L_x_4499:
[----:B------:R-:W-:Y:S05]  /*0770*/  BSYNC B0 ;  /* 0x0000000000007941 */ /* 0x000fea0003800000 */
.L_x_4498:
        /* <DEDUP_REMOVED lines=28> */
.L_x_4497:
[----:B------:R-:W-:Y:S05]  /*0940*/  BSYNC B1 ;  /* 0x0000000000017941 */ /* 0x000fea0003800000 */
.L_x_4496:
[----:B--2---:R-:W-:Y:S01]  /*0950*/  IADD3 R2, R17, 0x80, RZ ;  /* 0x0000008011027810 */ /* 0x004fe20007ffe0ff */
        /* <DEDUP_REMOVED lines=37> */
.L_x_4514:
[----:B------:R-:W-:Y:S01]  /*0bb0*/  FSETP.GEU.FTZ.AND P0, PT, R10, -R9, PT ;  /* 0x800000090a00720b */ /* 0x000fe20003f1e000 */
[----:B------:R-:W-:-:S12]  /*0bc0*/  FADD.FTZ R6, R6, -1 ;  /* 0xbf80000006067421 */ /* 0x000fd80000010000 */
[----:B------:R-:W-:Y:S02]  /*0bd0*/  @!P0 FADD.FTZ R6, R6, -1 ;  /* 0xbf80000006068421 */ /* 0x000fe40000010000 */
.L_x_4513:
[----:B------:R-:W-:Y:S05]  /*0be0*/  BSYNC B2 ;  /* 0x0000000000027941 */ /* 0x000fea0003800000 */
.L_x_4512:
[----:B------:R-:W-:Y:S01]  /*0bf0*/  FFMA.FTZ R5, -R9, R6, R5 ;  /* 0x0000000609057223 */ /* 0x000fe20000010105 */
[----:B------:R-:W-:Y:S05]  /*0c00*/  BRA `(.L_x_4510) ;  /* 0x000001f000007947 */ /* 0x000fea0003800000 */
.L_x_4511:
        /* <DEDUP_REMOVED lines=15> */
.L_x_4517:
        /* <DEDUP_REMOVED lines=13> */
.L_x_4516:
[----:B------:R-:W-:Y:S05]  /*0dd0*/  BSYNC B2 ;  /* 0x0000000000027941 */ /* 0x000fea0003800000 */
.L_x_4515:
[----:B------:R-:W-:-:S04]  /*0de0*/  FMUL.FTZ R6, R6, 1.1920928955078125e-07 ;  /* 0x3400000006067820 */ /* 0x000fc80000410000 */
[----:B------:R-:W-:Y:S02]  /*0df0*/  FMUL.FTZ R5, R5, R6 ;  /* 0x0000000605057220 */ /* 0x000fe40000410000 */
.L_x_4510:
[----:B------:R-:W-:Y:S05]  /*0e00*/  BSYNC B0 ;  /* 0x0000000000007941 */ /* 0x000fea0003800000 */
.L_x_4509:
[C---:B------:R-:W-:Y:S01]  /*0e10*/  FSETP.GTU.FTZ.AND P0, PT, |R5|.reuse, +INF , PT ;  /* 0x7f8000000500780b */ /* 0x040fe20003f1c200 */
[----:B------:R-:W-:Y:S01]  /*0e20*/  HADD2.F32 R18, -RZ, R18.H0_H0 ;  /* 0x20000012ff127230 */ /* 0x000fe20000004100 */
[----:B------:R-:W-:Y:S01]  /*0e30*/  LOP3.LUT R4, R5, 0x80000000, R4, 0xb8, !PT ;  /* 0x8000000005047812 */ /* 0x000fe200078eb804 */
[----:B------:R-:W-:-:S03]  /*0e40*/  HADD2.F32 R19, -RZ, R19.H0_H0 ;  /* 0x20000013ff137230 */ /* 0x000fc60000004100 */
[----:B------:R-:W-:Y:S02]  /*0e50*/  FSEL R4, R5, R4, P0 ;  /* 0x0000000405047208 */ /* 0x000fe40000000000 */
[----:B------:R-:W2:Y:S01]  /*0e60*/  MUFU.RCP R5, R18 ;  /* 0x0000001200057308 */ /* 0x000ea20000001000 */
[----:B------:R-:W-:Y:S02]  /*0e70*/  FSETP.GEU.FTZ.AND P1, PT, R18, RZ, PT ;  /* 0x000000ff1200720b */ /* 0x000fe40003f3e000 */
[C---:B------:R-:W-:Y:S02]  /*0e80*/  FSETP.NEU.FTZ.AND P0, PT, R4.reuse, RZ, PT ;  /* 0x000000ff0400720b */ /* 0x040fe40003f1d000 */
[C---:B------:R-:W-:Y:S01]  /*0e90*/  FSETP.GEU.FTZ.AND P2, PT, R4.reuse, RZ, PT ;  /* 0x000000ff0400720b */ /* 0x040fe20003f5e000 */
[----:B------:R-:W-:-:S03]  /*0ea0*/  FADD.FTZ R4, -R4, R19 ;  /* 0x0000001304047221 */ /* 0x000fc60000010100 */
[----:B------:R-:W-:Y:S01]  /*0eb0*/  PLOP3.LUT P0, PT, P0, P2, P1, 0x9f, 0x0 ;  /* 0x000000000000781c */ /* 0x000fe20000705317 */
[----:B--2---:R-:W-:-:S12]  /*0ec0*/  FMUL.FTZ R4, R4, R5 ;  /* 0x0000000504047220 */ /* 0x004fd80000410000 */
        /* <DEDUP_REMOVED lines=8> */
[----:B------:R-:W2:Y:S02]  /*0f50*/  FRND.FTZ.FLOOR R5, R4 ;  /* 0x0000000400057307 */ /* 0x000ea40000215000 */
[----:B--2---:R-:W-:-:S05]  /*0f60*/  F2FP.PACK_AB R5, RZ, R5 ;  /* 0x00000005ff05723e */ /* 0x004fca00000000ff */
[----:B------:R-:W-:-:S05]  /*0f70*/  HADD2.F32 R7, -RZ, R5.H0_H0 ;  /* 0x20000005ff077230 */ /* 0x000fca0000004100 */
[----:B------:R-:W-:-:S05]  /*0f80*/  FADD.FTZ R7, -R7, R4 ;  /* 0x0000000407077221 */ /* 0x000fca0000010100 */
[----:B------:R-:W-:-:S13]  /*0f90*/  FSETP.GT.FTZ.AND P0, PT, R7, 0.5, PT ;  /* 0x3f0000000700780b */ /* 0x000fda0003f14000 */
[----:B------:R-:W-:-:S05]  /*0fa0*/  @P0 HADD2.F32 R6, -RZ, R5.H0_H0 ;  /* 0x20000005ff060230 */ /* 0x000fca0000004100 */
[----:B------:R-:W-:-:S05]  /*0fb0*/  @P0 FADD.FTZ R6, R6, 1 ;  /* 0x3f80000006060421 */ /* 0x000fca0000010000 */
[----:B------:R-:W-:Y:S02]  /*0fc0*/  @P0 F2FP.PACK_AB R5, RZ, R6 ;  /* 0x00000006ff05023e */ /* 0x000fe400000000ff */
.L_x_4508:
[----:B------:R-:W-:Y:S05]  /*0fd0*/  BSYNC B1 ;  /* 0x0000000000017941 */ /* 0x000fea0003800000 */
.L_x_4507:
[----:B------:R-:W-:Y:S01]  /*0fe0*/  IADD3 R4, R17, 0x100, RZ ;  /* 0x0000010011047810 */ /* 0x000fe20007ffe0ff */
[----:B------:R-:W-:Y:S03]  /*0ff0*/  BSSY B1, `(.L_x_4518) ;  /* 0x0000067000017945 */ /* 0x000fe60003800000 */
[----:B------:R-:W-:-:S13]  /*1000*/  ISETP.GE.AND P0, PT, R4, R13, PT ;  /* 0x0000000d0400720c */ /* 0x000fda0003f06270 */
[----:B------:R-:W-:Y:S05]  /*1010*/  @P0 BRA `(.L_x_4519) ;  /* 0x0000064000000947 */ /* 0x000fea0003800000 */
[----:B0----5:R-:W-:Y:S02]  /*1020*/  HADD2.F32 R9, -RZ, R15.H0_H0 ;  /* 0x2000000fff097230 */ /* 0x021fe40000004100 */
        /* <DEDUP_REMOVED lines=33> */
.L_x_4525:
[----:B------:R-:W-:Y:S01]  /*1240*/  FSETP.GEU.FTZ.AND P0, PT, R11, -R10, PT ;  /* 0x8000000a0b00720b */ /* 0x000fe20003f1e000 */
[----:B------:R-:W-:-:S12]  /*1250*/  FADD.FTZ R6, R6, -1 ;  /* 0xbf80000006067421 */ /* 0x000fd80000010000 */
[----:B------:R-:W-:Y:S02]  /*1260*/  @!P0 FADD.FTZ R6, R6, -1 ;  /* 0xbf80000006068421 */ /* 0x000fe40000010000 */
.L_x_4524:
[----:B------:R-:W-:Y:S05]  /*1270*/  BSYNC B2 ;  /* 0x0000000000027941 */ /* 0x000fea0003800000 */
.L_x_4523:
[----:B------:R-:W-:Y:S01]  /*1280*/  FFMA.FTZ R7, -R10, R6, R7 ;  /* 0x000000060a077223 */ /* 0x000fe20000010107 */
[----:B------:R-:W-:Y:S05]  /*1290*/  BRA `(.L_x_4521) ;  /* 0x000001f000007947 */ /* 0x000fea0003800000 */
.L_x_4522:
        /* <DEDUP_REMOVED lines=15> */
.L_x_4528:
        /* <DEDUP_REMOVED lines=13> */
.L_x_4527:
[----:B------:R-:W-:Y:S05]  /*1460*/  BSYNC B2 ;  /* 0x0000000000027941 */ /* 0x000fea0003800000 */
.L_x_4526:
[----:B------:R-:W-:-:S04]  /*1470*/  FMUL.FTZ R7, R7, 1.1920928955078125e-07 ;  /* 0x3400000007077820 */ /* 0x000fc80000410000 */
[----:B------:R-:W-:Y:S02]  /*1480*/  FMUL.FTZ R7, R6, R7 ;  /* 0x0000000706077220 */ /* 0x000fe40000410000 */
.L_x_4521:
[----:B------:R-:W-:Y:S05]  /*1490*/  BSYNC B0 ;  /* 0x0000000000007941 */ /* 0x000fea0003800000 */
.L_x_4520:
        /* <DEDUP_REMOVED lines=28> */
.L_x_4519:
[----:B------:R-:W-:Y:S05]  /*1660*/  BSYNC B1 ;  /* 0x0000000000017941 */ /* 0x000fea0003800000 */
.L_x_4518:
        /* <DEDUP_REMOVED lines=38> */
.L_x_4536:
[----:B------:R-:W-:Y:S01]  /*18d0*/  FSETP.GEU.FTZ.AND P0, PT, R16, -R11, PT ;  /* 0x8000000b1000720b */ /* 0x000fe20003f1e000 */
[----:B------:R-:W-:-:S12]  /*18e0*/  FADD.FTZ R8, R8, -1 ;  /* 0xbf80000008087421 */ /* 0x000fd80000010000 */
[----:B------:R-:W-:Y:S02]  /*18f0*/  @!P0 FADD.FTZ R8, R8, -1 ;  /* 0xbf80000008088421 */ /* 0x000fe40000010000 */
.L_x_4535:
[----:B------:R-:W-:Y:S05]  /*1900*/  BSYNC B2 ;  /* 0x0000000000027941 */ /* 0x000fea0003800000 */
.L_x_4534:
[----:B------:R-:W-:Y:S01]  /*1910*/  FFMA.FTZ R7, -R11, R8, R7 ;  /* 0x000000080b077223 */ /* 0x000fe20000010107 */
[----:B------:R-:W-:Y:S05]  /*1920*/  BRA `(.L_x_4532) ;  /* 0x000001f000007947 */ /* 0x000fea0003800000 */
.L_x_4533:
        /* <DEDUP_REMOVED lines=15> */
.L_x_4539:
        /* <DEDUP_REMOVED lines=13> */
.L_x_4538:
[----:B------:R-:W-:Y:S05]  /*1af0*/  BSYNC B2 ;  /* 0x0000000000027941 */ /* 0x000fea0003800000 */
.L_x_4537:
[----:B------:R-:W-:-:S04]  /*1b00*/  FMUL.FTZ R8, R8, 1.1920928955078125e-07 ;  /* 0x3400000008087820 */ /* 0x000fc80000410000 */
[----:B------:R-:W-:Y:S02]  /*1b10*/  FMUL.FTZ R7, R7, R8 ;  /* 0x0000000807077220 */ /* 0x000fe40000410000 */
.L_x_4532:
[----:B------:R-:W-:Y:S05]  /*1b20*/  BSYNC B0 ;  /* 0x0000000000007941 */ /* 0x000fea0003800000 */
.L_x_4531:
        /* <DEDUP_REMOVED lines=28> */
.L_x_4530:
[----:B------:R-:W-:Y:S05]  /*1cf0*/  BSYNC B1 ;  /* 0x0000000000017941 */ /* 0x000fea0003800000 */
.L_x_4529:
        /* <DEDUP_REMOVED lines=17> */
.L_x_4542:
[----:B------:R-:W-:Y:S05]  /*1e10*/  BSYNC B1 ;  /* 0x0000000000017941 */ /* 0x000fea0003800000 */
.L_x_4541:
[----:B------:R-:W-:-:S13]  /*1e20*/  ISETP.GE.AND P0, PT, R17, R13, PT ;  /* 0x0000000d1100720c */ /* 0x000fda0003f06270 */
[----:B0-----:R-:W-:Y:S01]  /*1e30*/  @!P0 IMAD R2, R14, 0x200, R17 ;  /* 0x000002000e028824 */ /* 0x001fe200078e0211 */
[----:B------:R-:W-:Y:S01]  /*1e40*/  @!P0 IADD3 R17, R17, 0x80, RZ ;  /* 0x0000008011118810 */ /* 0x000fe20007ffe0ff */
[----:B------:R-:W-:-:S04]  /*1e50*/  @!P0 IMAD.MOV.U32 R3, RZ, RZ, 0x2 ;  /* 0x00000002ff038424 */ /* 0x000fc800078e00ff */
[----:B------:R-:W-:-:S05]  /*1e60*/  @!P0 IMAD.WIDE.U32 R2, R2, R3, c[0x0][0x168] ;  /* 0x00005a0002028625 */ /* 0x000fca00078e0003 */
[----:B------:R0:W-:Y:S02]  /*1e70*/  @!P0 STG.E.U16 [R2.64], R6 ;  /* 0x0000000602008986 */ /* 0x0001e4000c101504 */
.L_x_4543:
[----:B0-----:R-:W-:Y:S05]  /*1e80*/  BSYNC B0 ;  /* 0x0000000000007941 */ /* 0x001fea0003800000 */
.L_x_4540:
        /* <DEDUP_REMOVED lines=8> */
.L_x_4544:
        /* <DEDUP_REMOVED lines=15> */
.L_x_32566:


//--------------------- .text._ZN2at6native29vectorized_elementwise_kernelILi2ENS0_13BinaryFunctorIN3c104HalfES4_S4_ZZZNS0_15binary_internal21div_floor_kernel_cudaERNS_18TensorIteratorBaseEENKUlvE1_clEvENKUlvE1_clEvEUlS4_S4_E_EESt5arrayIPcLm3EEEEviT0_T1_ --------------------------
	.section	.text._ZN2at6native29vectorized_elementwise_kernelILi2ENS0_13BinaryFunctorIN3c104HalfES4_S4_ZZZNS0_15binary_internal21div_floor_kernel_cudaERNS_18TensorIteratorBaseEENKUlvE1_clEvENKUlvE1_clEvEUlS4_S4_E_EESt5arrayIPcLm3EEEEviT0_T1_,"ax",@progbits
	.sectioninfo	@"SHI_REGISTERS=32"
	.align	128
        .global         _ZN2at6native29vectorized_elementwise_kernelILi2ENS0_13BinaryFunctorIN3c104HalfES4_S4_ZZZNS0_15binary_internal21div_floor_kernel_cudaERNS_18TensorIteratorBaseEENKUlvE1_clEvENKUlvE1_clEvEUlS4_S4_E_EESt5arrayIPcLm3EEEEviT0_T1_
        .type           _ZN2at6native29vectorized_elementwise_kernelILi2ENS0_13BinaryFunctorIN3c104HalfES4_S4_ZZZNS0_15binary_internal21div_floor_kernel_cudaERNS_18TensorIteratorBaseEENKUlvE1_clEvENKUlvE1_clEvEUlS4_S4_E_EESt5arrayIPcLm3EEEEviT0_T1_,@function
        .size           _ZN2at6native29vectorized_elementwise_kernelILi2ENS0_13BinaryFunctorIN3c104HalfES4_S4_ZZZNS0_15binary_internal21div_floor_kernel_cudaERNS_18TensorIteratorBaseEENKUlvE1_clEvENKUlvE1_clEvEUlS4_S4_E_EESt5arrayIPcLm3EEEEviT0_T1_,(.L_x_32567 - _ZN2at6native29vectorized_elementwise_kernelILi2ENS0_13BinaryFunctorIN3c104HalfES4_S4_ZZZNS0_15binary_internal21div_floor_kernel_cudaERNS_18TensorIteratorBaseEENKUlvE1_clEvENKUlvE1_clEvEUlS4_S4_E_EESt5arrayIPcLm3EEEEviT0_T1_)
        .other          _ZN2at6native29vectorized_elementwise_kernelILi2ENS0_13BinaryFunctorIN3c104HalfES4_S4_ZZZNS0_15binary_internal21div_floor_kernel_cudaERNS_18TensorIteratorBaseEENKUlvE1_clEvENKUlvE1_clEvEUlS4_S4_E_EESt5arrayIPcLm3EEEEviT0_T1_,@"STO_CUDA_ENTRY STV_DEFAULT"
_ZN2at6native29vectorized_elementwise_kernelILi2ENS0_13BinaryFunctorIN3c104HalfES4_S4_ZZZNS0_15binary_internal21div_floor_kernel_cudaERNS_18TensorIteratorBaseEENKUlvE1_clEvENKUlvE1_clEvEUlS4_S4_E_EESt5arrayIPcLm3EEEEviT0_T1_:
.text._ZN2at6native29vectorized_elementwise_kernelILi2ENS0_13BinaryFunctorIN3c104HalfES4_S4_ZZZNS0_15binary_internal21div_floor_kernel_cudaERNS_18TensorIteratorBaseEENKUlvE1_clEvENKUlvE1_clEvEUlS4_S4_E_EESt5arrayIPcLm3EEEEviT0_T1_:
        /* <DEDUP_REMOVED lines=16> */
[----:B------:R-:W3:Y:S04]  /*0100*/  LDG.E R9, [R14.64] ;  /* 0x000000040e097981 */ /* 0x000ee8000c1e1900 */
[----:B------:R0:W5:Y:S04]  /*0110*/  LDG.E R10, [R14.64+0x200] ;  /* 0x000200040e0a7981 */ /* 0x000168000c1e1900 */
[----:B------:R0:W5:Y:S04]  /*0120*/  LDG.E R4, [R14.64+0x400] ;  /* 0x000400040e047981 */ /* 0x000168000c1e1900 */
[----:B------:R0:W5:Y:S04]  /*0130*/  LDG.E R3, [R14.64+0x600] ;  /* 0x000600040e037981 */ /* 0x000168000c1e1900 */
[----:B------:R0:W5:Y:S01]  /*0140*/  LDG.E R2, [R16.64+0x400] ;  /* 0x0004000410027981 */ /* 0x000162000c1e1900 */
[----:B------:R-:W-:Y:S01]  /*0150*/  BSSY B1, `(.L_x_4546) ;  /* 0x0000063000017945 */ /* 0x000fe20003800000 */
[----:B--2---:R-:W-:-:S05]  /*0160*/  HADD2.F32 R13, -RZ, R8.H0_H0 ;  /* 0x20000008ff0d7230 */ /* 0x004fca0000004100 */
[----:B------:R-:W-:-:S13]  /*0170*/  FSETP.NEU.FTZ.AND P0, PT, R13, RZ, PT ;  /* 0x000000ff0d00720b */ /* 0x000fda0003f1d000 */
[----:B------:R-:W1:Y:S01]  /*0180*/  @!P0 MUFU.RCP R7, R13 ;  /* 0x0000000d00078308 */ /* 0x000e620000001000 */
[----:B---3--:R-:W-:-:S05]  /*0190*/  HADD2.F32 R12, -RZ, R9.H0_H0 ;  /* 0x20000009ff0c7230 */ /* 0x008fca0000004100 */
[----:B-1----:R-:W-:-:S05]  /*01a0*/  @!P0 FMUL.FTZ R7, R12, R7 ;  /* 0x000000070c078220 */ /* 0x002fca0000410000 */
[----:B------:R-:W-:Y:S01]  /*01b0*/  @!P0 F2FP.PACK_AB R7, RZ, R7 ;  /* 0x00000007ff07823e */ /* 0x000fe200000000ff */
        /* <DEDUP_REMOVED lines=28> */
.L_x_4553:
[----:B------:R-:W-:Y:S01]  /*0380*/  FSETP.GEU.FTZ.AND P0, PT, R18, -R7, PT ;  /* 0x800000071200720b */ /* 0x000fe20003f1e000 */
[----:B------:R-:W-:-:S12]  /*0390*/  FADD.FTZ R15, R15, -1 ;  /* 0xbf8000000f0f7421 */ /* 0x000fd80000010000 */
[----:B------:R-:W-:Y:S02]  /*03a0*/  @!P0 FADD.FTZ R15, R15, -1 ;  /* 0xbf8000000f0f8421 */ /* 0x000fe40000010000 */
.L_x_4552:
[----:B------:R-:W-:Y:S05]  /*03b0*/  BSYNC B2 ;  /* 0x0000000000027941 */ /* 0x000fea0003800000 */
.L_x_4551:
[----:B------:R-:W-:Y:S01]  /*03c0*/  FFMA.FTZ R14, -R7, R15, R14 ;  /* 0x0000000f070e7223 */ /* 0x000fe2000001010e */
[----:B------:R-:W-:Y:S05]  /*03d0*/  BRA `(.L_x_4549) ;  /* 0x000001f000007947 */ /* 0x000fea0003800000 */
.L_x_4550:
        /* <DEDUP_REMOVED lines=15> */
.L_x_4556:
        /* <DEDUP_REMOVED lines=13> */
.L_x_4555:
[----:B------:R-:W-:Y:S05]  /*05a0*/  BSYNC B2 ;  /* 0x0000000000027941 */ /* 0x000fea0003800000 */
.L_x_4554:
[----:B------:R-:W-:-:S04]  /*05b0*/  FMUL.FTZ R14, R14, 1.1920928955078125e-07 ;  /* 0x340000000e0e7820 */ /* 0x000fc80000410000 */
[----:B------:R-:W-:Y:S02]  /*05c0*/  FMUL.FTZ R14, R7, R14 ;  /* 0x0000000e070e7220 */ /* 0x000fe40000410000 */
.L_x_4549:
[----:B------:R-:W-:Y:S05]  /*05d0*/  BSYNC B0 ;  /* 0x0000000000007941 */ /* 0x000fea0003800000 */
.L_x_4548:
        /* <DEDUP_REMOVED lines=26> */
.L_x_4547:
[----:B0-----:R-:W-:Y:S05]  /*0780*/  BSYNC B1 ;  /* 0x0000000000017941 */ /* 0x001fea0003800000 */
.L_x_4546:
[----:B------:R-:W-:Y:S01]  /*0790*/  HADD2.F32 R12, -RZ, R8.H1_H1 ;  /* 0x30000008ff0c7230 */ /* 0x000fe20000004100 */
[----:B------:R-:W-:Y:S01]  /*07a0*/  BSSY B1, `(.L_x_4557) ;  /* 0x0000062000017945 */ /* 0x000fe20003800000 */
[----:B------:R-:W-:-:S03]  /*07b0*/  HADD2.F32 R9, -RZ, R9.H1_H1 ;  /* 0x30000009ff097230 */ /* 0x000fc60000004100 */
        /* <DEDUP_REMOVED lines=32> */
.L_x_4564:
[----:B------:R-:W-:Y:S01]  /*09c0*/  FSETP.GEU.FTZ.AND P0, PT, R17, -R8, PT ;  /* 0x800000081100720b */ /* 0x000fe20003f1e000 */
[----:B------:R-:W-:-:S12]  /*09d0*/  FADD.FTZ R14, R14, -1 ;  /* 0xbf8000000e0e7421 */ /* 0x000fd80000010000 */
[----:B------:R-:W-:Y:S02]  /*09e0*/  @!P0 FADD.FTZ R14, R14, -1 ;  /* 0xbf8000000e0e8421 */ /* 0x000fe40000010000 */
.L_x_4563:
[----:B------:R-:W-:Y:S05]  /*09f0*/  BSYNC B2 ;  /* 0x0000000000027941 */ /* 0x000fea0003800000 */
.L_x_4562:
[----:B------:R-:W-:Y:S01]  /*0a00*/  FFMA.FTZ R13, -R8, R14, R13 ;  /* 0x0000000e080d7223 */ /* 0x000fe2000001010d */
[----:B------:R-:W-:Y:S05]  /*0a10*/  BRA `(.L_x_4560) ;  /* 0x000001f000007947 */ /* 0x000fea0003800000 */
.L_x_4561:
        /* <DEDUP_REMOVED lines=15> */
.L_x_4567:
        /* <DEDUP_REMOVED lines=13> */
.L_x_4566:
[----:B------:R-:W-:Y:S05]  /*0be0*/  BSYNC B2 ;  /* 0x0000000000027941 */ /* 0x000fea0003800000 */
.L_x_4565:
[----:B------:R-:W-:-:S04]  /*0bf0*/  FMUL.FTZ R13, R13, 1.1920928955078125e-07 ;  /* 0x340000000d0d7820 */ /* 0x000fc80000410000 */
[----:B------:R-:W-:Y:S02]  /*0c00*/  FMUL.FTZ R13, R8, R13 ;  /* 0x0000000d080d7220 */ /* 0x000fe40000410000 */
.L_x_4560:
[----:B------:R-:W-:Y:S05]  /*0c10*/  BSYNC B0 ;  /* 0x0000000000007941 */ /* 0x000fea0003800000 */
.L_x_4559:
        /* <DEDUP_REMOVED lines=26> */
.L_x_4558:
[----:B------:R-:W-:Y:S05]  /*0dc0*/  BSYNC B1 ;  /* 0x0000000000017941 */ /* 0x000fea0003800000 */
.L_x_4557:
[----:B-----5:R-:W-:Y:S01]  /*0dd0*/  HADD2.F32 R13, -RZ, R11.H0_H0 ;  /* 0x2000000bff0d7230 */ /* 0x020fe20000004100 */
        /* <DEDUP_REMOVED lines=34> */
.L_x_4575:
[----:B------:R-:W-:Y:S01]  /*1000*/  FSETP.GEU.FTZ.AND P0, PT, R18, -R9, PT ;  /* 0x800000091200720b */ /* 0x000fe20003f1e000 */
[----:B------:R-:W-:-:S12]  /*1010*/  FADD.FTZ R15, R15, -1 ;  /* 0xbf8000000f0f7421 */ /* 0x000fd80000010000 */
[----:B------:R-:W-:Y:S02]  /*1020*/  @!P0 FADD.FTZ R15, R15, -1 ;  /* 0xbf8000000f0f8421 */ /* 0x000fe40000010000 */
.L_x_4574:
[----:B------:R-:W-:Y:S05]  /*1030*/  BSYNC B2 ;  /* 0x0000000000027941 */ /* 0x000fea0003800000 */
.L_x_4573:
[----:B------:R-:W-:Y:S01]  /*1040*/  FFMA.FTZ R14, -R9, R15, R14 ;  /* 0x0000000f090e7223 */ /* 0x000fe2000001010e */
[----:B------:R-:W-:Y:S05]  /*1050*/  BRA `(.L_x_4571) ;  /* 0x000001f000007947 */ /* 0x000fea0003800000 */
.L_x_4572:
        /* <DEDUP_REMOVED lines=15> */
.L_x_4578:
        /* <DEDUP_REMOVED lines=13> */
.L_x_4577:
[----:B------:R-:W-:Y:S05]  /*1220*/  BSYNC B2 ;  /* 0x0000000000027941 */ /* 0x000fea0003800000 */
.L_x_4576:
[----:B------:R-:W-:-:S04]  /*1230*/  FMUL.FTZ R14, R14, 1.1920928955078125e-07 ;  /* 0x340000000e0e7820 */ /* 0x000fc80000410000 */
[----:B------:R-:W-:Y:S02]  /*1240*/  FMUL.FTZ R14, R9, R14 ;  /* 0x0000000e090e7220 */ /* 0x000fe40000410000 */
.L_x_4571:
[----:B------:R-:W-:Y:S05]  /*1250*/  BSYNC B0 ;  /* 0x0000000000007941 */ /* 0x000fea0003800000 */
.L_x_4570:
        /* <DEDUP_REMOVED lines=26> */
.L_x_4569:
[----:B------:R-:W-:Y:S05]  /*1400*/  BSYNC B1 ;  /* 0x0000000000017941 */ /* 0x000fea0003800000 */
.L_x_4568:
        /* <DEDUP_REMOVED lines=35> */
.L_x_4586:
[----:B------:R-:W-:Y:S01]  /*1640*/  FSETP.GEU.FTZ.AND P0, PT, R16, -R10, PT ;  /* 0x8000000a1000720b */ /* 0x000fe20003f1e000 */
[----:B------:R-:W-:-:S12]  /*1650*/  FADD.FTZ R14, R14, -1 ;  /* 0xbf8000000e0e7421 */ /* 0x000fd80000010000 */
[----:B------:R-:W-:Y:S02]  /*1660*/  @!P0 FADD.FTZ R14, R14, -1 ;  /* 0xbf8000000e0e8421 */ /* 0x000fe40000010000 */
.L_x_4585:
[----:B------:R-:W-:Y:S05]  /*1670*/  BSYNC B2 ;  /* 0x0000000000027941 */ /* 0x000fea0003800000 */
.L_x_4584:
[----:B------:R-:W-:Y:S01]  /*1680*/  FFMA.FTZ R13, -R10, R14, R13 ;  /* 0x0000000e0a0d7223 */ /* 0x000fe2000001010d */
[----:B------:R-:W-:Y:S05]  /*1690*/  BRA `(.L_x_4582) ;  /* 0x000001f000007947 */ /* 0x000fea0003800000 */
.L_x_4583:
        /* <DEDUP_REMOVED lines=15> */
.L_x_4589:
        /* <DEDUP_REMOVED lines=13> */
.L_x_4588:
[----:B------:R-:W-:Y:S05]  /*1860*/  BSYNC B2 ;  /* 0x0000000000027941 */ /* 0x000fea0003800000 */
.L_x_4587:
[----:B------:R-:W-:-:S04]  /*1870*/  FMUL.FTZ R13, R13, 1.1920928955078125e-07 ;  /* 0x340000000d0d7820 */ /* 0x000fc80000410000 */
[----:B------:R-:W-:Y:S02]  /*1880*/  FMUL.FTZ R13, R10, R13 ;  /* 0x0000000d0a0d7220 */ /* 0x000fe40000410000 */
.L_x_4582:
[----:B------:R-:W-:Y:S05]  /*1890*/  BSYNC B0 ;  /* 0x0000000000007941 */ /* 0x000fea0003800000 */
.L_x_4581:
        /* <DEDUP_REMOVED lines=26> */
.L_x_4580:
[----:B------:R-:W-:Y:S05]  /*1a40*/  BSYNC B1 ;  /* 0x0000000000017941 */ /* 0x000fea0003800000 */
.L_x_4579:
[----:B------:R-:W-:Y:S01]  /*1a50*/  HADD2.F32 R12, -RZ, R2.H0_H0 ;  /* 0x20000002ff0c7230 */ /* 0x000fe20000004100 */
[----:B------:R-:W-:Y:S01]  /*1a60*/  BSSY B1, `(.L_x_4590) ;  /* 0x0000062000017945 */ /* 0x000fe20003800000 */
        /* <DEDUP_REMOVED lines=33> */
.L_x_4597:
[----:B------:R-:W-:Y:S01]  /*1c80*/  FSETP.GEU.FTZ.AND P0, PT, R17, -R13, PT ;  /* 0x8000000d1100720b */ /* 0x000fe20003f1e000 */
[----:B------:R-:W-:-:S12]  /*1c90*/  FADD.FTZ R15, R15, -1 ;  /* 0xbf8000000f0f7421 */ /* 0x000fd80000010000 */
[----:B------:R-:W-:Y:S02]  /*1ca0*/  @!P0 FADD.FTZ R15, R15, -1 ;  /* 0xbf8000000f0f8421 */ /* 0x000fe40000010000 */
.L_x_4596:
[----:B------:R-:W-:Y:S05]  /*1cb0*/  BSYNC B2 ;  /* 0x0000000000027941 */ /* 0x000fea0003800000 */
.L_x_4595:
[----:B------:R-:W-:Y:S01]  /*1cc0*/  FFMA.FTZ R14, -R13, R15, R14 ;  /* 0x0000000f0d0e7223 */ /* 0x000fe2000001010e */
[----:B------:R-:W-:Y:S05]  /*1cd0*/  BRA `(.L_x_4593) ;  /* 0x000001f000007947 */ /* 0x000fea0003800000 */
.L_x_4594:
        /* <DEDUP_REMOVED lines=15> */
.L_x_4600:
        /* <DEDUP_REMOVED lines=13> */
.L_x_4599:
[----:B------:R-:W-:Y:S05]  /*1ea0*/  BSYNC B2 ;  /* 0x0000000000027941 */ /* 0x000fea0003800000 */
.L_x_4598:
[----:B------:R-:W-:-:S04]  /*1eb0*/  FMUL.FTZ R14, R14, 1.1920928955078125e-07 ;  /* 0x340000000e0e7820 */ /* 0x000fc80000410000 */
[----:B------:R-:W-:Y:S02]  /*1ec0*/  FMUL.FTZ R14, R13, R14 ;  /* 0x0000000e0d0e7220 */ /* 0x000fe40000410000 */
.L_x_4593:
[----:B------:R-:W-:Y:S05]  /*1ed0*/  BSYNC B0 ;  /* 0x0000000000007941 */ /* 0x000fea0003800000 */
.L_x_4592:
        /* <DEDUP_REMOVED lines=26> */
.L_x_4591:
[----:B------:R-:W-:Y:S05]  /*2080*/  BSYNC B1 ;  /* 0x0000000000017941 */ /* 0x000fea0003800000 */
.L_x_4590:
[----:B------:R-:W-:Y:S01]  /*2090*/  HADD2.F32 R2, -RZ, R2.H1_H1 ;  /* 0x30000002ff027230 */ /* 0x000fe20000004100 */
[----:B------:R-:W-:Y:S01]  /*20a0*/  BSSY B1, `(.L_x_4601) ;  /* 0x0000062000017945 */ /* 0x000fe20003800000 */
[----:B------:R-:W-:-:S03]  /*20b0*/  HADD2.F32 R11, -RZ, R4.H1_H1 ;  /* 0x30000004ff0b7230 */ /* 0x000fc60000004100 */
        /* <DEDUP_REMOVED lines=32> */
.L_x_4608:
[----:B------:R-:W-:Y:S01]  /*22c0*/  FSETP.GEU.FTZ.AND P0, PT, R15, -R4, PT ;  /* 0x800000040f00720b */ /* 0x000fe20003f1e000 */
[----:B------:R-:W-:-:S12]  /*22d0*/  FADD.FTZ R17, R17, -1 ;  /* 0xbf80000011117421 */ /* 0x000fd80000010000 */
[----:B------:R-:W-:Y:S02]  /*22e0*/  @!P0 FADD.FTZ R17, R17, -1 ;  /* 0xbf80000011118421 */ /* 0x000fe40000010000 */
.L_x_4607:
[----:B------:R-:W-:Y:S05]  /*22f0*/  BSYNC B2 ;  /* 0x0000000000027941 */ /* 0x000fea0003800000 */
.L_x_4606:
[----:B------:R-:W-:Y:S01]  /*2300*/  FFMA.FTZ R12, -R4, R17, R12 ;  /* 0x00000011040c7223 */ /* 0x000fe2000001010c */
[----:B------:R-:W-:Y:S05]  /*2310*/  BRA `(.L_x_4604) ;  /* 0x000001f000007947 */ /* 0x000fea0003800000 */
.L_x_4605:
        /* <DEDUP_REMOVED lines=15> */
.L_x_4611:
        /* <DEDUP_REMOVED lines=13> */
.L_x_4610:
[----:B------:R-:W-:Y:S05]  /*24e0*/  BSYNC B2 ;  /* 0x0000000000027941 */ /* 0x000fea0003800000 */
.L_x_4609:
[----:B0-----:R-:W-:-:S04]  /*24f0*/  FMUL.FTZ R15, R12, 1.1920928955078125e-07 ;  /* 0x340000000c0f7820 */ /* 0x001fc80000410000 */
[----:B------:R-:W-:Y:S02]  /*2500*/  FMUL.FTZ R12, R4, R15 ;  /* 0x0000000f040c7220 */ /* 0x000fe40000410000 */
.L_x_4604:
[----:B------:R-:W-:Y:S05]  /*2510*/  BSYNC B0 ;  /* 0x0000000000007941 */ /* 0x000fea0003800000 */
.L_x_4603:
        /* <DEDUP_REMOVED lines=26> */
.L_x_4602:
[----:B------:R-:W-:Y:S05]  /*26c0*/  BSYNC B1 ;  /* 0x0000000000017941 */ /* 0x000fea0003800000 */
.L_x_4601:
        /* <DEDUP_REMOVED lines=35> */
.L_x_4619:
[----:B------:R-:W-:Y:S01]  /*2900*/  FSETP.GEU.FTZ.AND P0, PT, R17, -R12, PT ;  /* 0x8000000c1100720b */ /* 0x000fe20003f1e000 */
[----:B------:R-:W-:-:S12]  /*2910*/  FADD.FTZ R14, R14, -1 ;  /* 0xbf8000000e0e7421 */ /* 0x000fd80000010000 */
[----:B------:R-:W-:Y:S02]  /*2920*/  @!P0 FADD.FTZ R14, R14, -1 ;  /* 0xbf8000000e0e8421 */ /* 0x000fe40000010000 */
.L_x_4618:
[----:B------:R-:W-:Y:S05]  /*2930*/  BSYNC B2 ;  /* 0x0000000000027941 */ /* 0x000fea0003800000 */
.L_x_4617:
[----:B------:R-:W-:Y:S01]  /*2940*/  FFMA.FTZ R15, -R12, R14, R15 ;  /* 0x0000000e0c0f7223 */ /* 0x000fe2000001010f */
[----:B------:R-:W-:Y:S05]  /*2950*/  BRA `(.L_x_4615) ;  /* 0x000001f000007947 */ /* 0x000fea0003800000 */
.L_x_4616:
        /* <DEDUP_REMOVED lines=15> */
.L_x_4622:
        /* <DEDUP_REMOVED lines=13> */
.L_x_4621:
[----:B------:R-:W-:Y:S05]  /*2b20*/  BSYNC B2 ;  /* 0x0000000000027941 */ /* 0x000fea0003800000 */
.L_x_4620:
[----:B------:R-:W-:-:S04]  /*2b30*/  FMUL.FTZ R15, R15, 1.1920928955078125e-07 ;  /* 0x340000000f0f7820 */ /* 0x000fc80000410000 */
[----:B------:R-:W-:Y:S02]  /*2b40*/  FMUL.FTZ R15, R12, R15 ;  /* 0x0000000f0c0f7220 */ /* 0x000fe40000410000 */
.L_x_4615:
[----:B------:R-:W-:Y:S05]  /*2b50*/  BSYNC B0 ;  /* 0x0000000000007941 */ /* 0x000fea0003800000 */
.L_x_4614:
        /* <DEDUP_REMOVED lines=26> */
.L_x_4613:
[----:B------:R-:W-:Y:S05]  /*2d00*/  BSYNC B1 ;  /* 0x0000000000017941 */ /* 0x000fea0003800000 */
.L_x_4612:
        /* <DEDUP_REMOVED lines=35> */
.L_x_4630:
[----:B------:R-:W-:Y:S01]  /*2f40*/  FSETP.GEU.FTZ.AND P0, PT, R17, -R2, PT ;  /* 0x800000021100720b */ /* 0x000fe20003f1e000 */
[----:B------:R-:W-:-:S12]  /*2f50*/  FADD.FTZ R14, R14, -1 ;  /* 0xbf8000000e0e7421 */ /* 0x000fd80000010000 */
[----:B------:R-:W-:Y:S02]  /*2f60*/  @!P0 FADD.FTZ R14, R14, -1 ;  /* 0xbf8000000e0e8421 */ /* 0x000fe40000010000 */
.L_x_4629:
[----:B------:R-:W-:Y:S05]  /*2f70*/  BSYNC B2 ;  /* 0x0000000000027941 */ /* 0x000fea0003800000 */
.L_x_4628:
[----:B------:R-:W-:Y:S01]  /*2f80*/  FFMA.FTZ R11, -R2, R14, R11 ;  /* 0x0000000e020b7223 */ /* 0x000fe2000001010b */
[----:B------:R-:W-:Y:S05]  /*2f90*/  BRA `(.L_x_4626) ;  /* 0x000001f000007947 */ /* 0x000fea0003800000 */
.L_x_4627:
        /* <DEDUP_REMOVED lines=15> */
.L_x_4633:
        /* <DEDUP_REMOVED lines=13> */
.L_x_4632:
[----:B------:R-:W-:Y:S05]  /*3160*/  BSYNC B2 ;  /* 0x0000000000027941 */ /* 0x000fea0003800000 */
.L_x_4631:
[----:B------:R-:W-:-:S04]  /*3170*/  FMUL.FTZ R11, R11, 1.1920928955078125e-07 ;  /* 0x340000000b0b7820 */ /* 0x000fc80000410000 */
[----:B------:R-:W-:Y:S02]  /*3180*/  FMUL.FTZ R11, R2, R11 ;  /* 0x0000000b020b7220 */ /* 0x000fe40000410000 */
.L_x_4626:
[----:B------:R-:W-:Y:S05]  /*3190*/  BSYNC B0 ;  /* 0x0000000000007941 */ /* 0x000fea0003800000 */
.L_x_4625:
        /* <DEDUP_REMOVED lines=26> */
.L_x_4624:
[----:B------:R-:W-:Y:S05]  /*3340*/  BSYNC B1 ;  /* 0x0000000000017941 */ /* 0x000fea0003800000 */
.L_x_4623:
        /* <DEDUP_REMOVED lines=11> */
.L_x_4545:
        /* <DEDUP_REMOVED lines=117> */
.L_x_4641:
[----:B------:R-:W-:Y:S01]  /*3b50*/  FSETP.GEU.FTZ.AND P0, PT, R16, -R13, PT ;  /* 0x8000000d1000720b */ /* 0x000fe20003f1e000 */
[----:B------:R-:W-:-:S12]  /*3b60*/  FADD.FTZ R10, R10, -1 ;  /* 0xbf8000000a0a7421 */ /* 0x000fd80000010000 */
[----:B------:R-:W-:Y:S02]  /*3b70*/  @!P0 FADD.FTZ R10, R10, -1 ;  /* 0xbf8000000a0a8421 */ /* 0x000fe40000010000 */
.L_x_4640:
[----:B------:R-:W-:Y:S05]  /*3b80*/  BSYNC B2 ;  /* 0x0000000000027941 */ /* 0x000fea0003800000 */
.L_x_4639:
[----:B------:R-:W-:Y:S01]  /*3b90*/  FFMA.FTZ R12, -R13, R10, R12 ;  /* 0x0000000a0d0c7223 */ /* 0x000fe2000001010c */
[----:B------:R-:W-:Y:S05]  /*3ba0*/  BRA `(.L_x_4637) ;  /* 0x000001f000007947 */ /* 0x000fea0003800000 */
.L_x_4638:
        /* <DEDUP_REMOVED lines=15> */
.L_x_4644:
        /* <DEDUP_REMOVED lines=13> */
.L_x_4643:
[----:B------:R-:W-:Y:S05]  /*3d70*/  BSYNC B2 ;  /* 0x0000000000027941 */ /* 0x000fea0003800000 */
.L_x_4642:
[----:B------:R-:W-:-:S04]  /*3d80*/  FMUL.FTZ R15, R15, 1.1920928955078125e-07 ;  /* 0x340000000f0f7820 */ /* 0x000fc80000410000 */
[----:B------:R-:W-:Y:S02]  /*3d90*/  FMUL.FTZ R12, R12, R15 ;  /* 0x0000000f0c0c7220 */ /* 0x000fe40000410000 */
.L_x_4637:
[----:B------:R-:W-:Y:S05]  /*3da0*/  BSYNC B0 ;  /* 0x0000000000007941 */ /* 0x000fea0003800000 */
.L_x_4636:
[C---:B------:R-:W-:Y:S01]  /*3db0*/  FSETP.GTU.FTZ.AND P0, PT, |R12|.reuse, +INF , PT ;  /* 0x7f8000000c00780b */ /* 0x040fe20003f1c200 */
[----:B------:R-:W-:Y:S01]  /*3dc0*/  HADD2.F32 R20, -RZ, R20.H0_H0 ;  /* 0x20000014ff147230 */ /* 0x000fe20000004100 */
[C---:B------:R-:W-:Y:S01]  /*3dd0*/  LOP3.LUT R11, R12.reuse, 0x80000000, R11, 0xb8, !PT ;  /* 0x800000000c0b7812 */ /* 0x040fe200078eb80b */
[----:B------:R-:W-:Y:S02]  /*3de0*/  HADD2.F32 R21, -RZ, R21.H0_H0 ;  /* 0x20000015ff157230 */ /* 0x000fe40000004100 */
[----:B0-----:R-:W0:Y:S01]  /*3df0*/  MUFU.RCP R10, R20 ;  /* 0x00000014000a7308 */ /* 0x001e220000001000 */
        /* <DEDUP_REMOVED lines=23> */
.L_x_4635:
[----:B------:R-:W-:Y:S05]  /*3f70*/  BSYNC B1 ;  /* 0x0000000000017941 */ /* 0x000fea0003800000 */
.L_x_4634:
[----:B0-----:R-:W-:Y:S01]  /*3f80*/  IADD3 R12, R22, 0x80, RZ ;  /* 0x00000080160c7810 */ /* 0x001fe20007ffe0ff */
[----:B------:R-:W-:Y:S03]  /*3f90*/  BSSY B1, `(.L_x_4645) ;  /* 0x0000069000017945 */ /* 0x000fe60003800000 */
[----:B------:R-:W-:-:S13]  /*3fa0*/  ISETP.GE.AND P0, PT, R12, R23, PT ;  /* 0x000000170c00720c */ /* 0x000fda0003f06270 */
[----:B------:R-:W-:Y:S05]  /*3fb0*/  @P0 BRA `(.L_x_4646) ;  /* 0x0000066000000947 */ /* 0x000fea0003800000 */
[----:B-----5:R-:W-:Y:S02]  /*3fc0*/  HADD2.F32 R16, -RZ, R8.H0_H0 ;  /* 0x20000008ff107230 */ /* 0x020fe40000004100 */
        /* <DEDUP_REMOVED lines=33> */
.L_x_4652:
[----:B------:R-:W-:Y:S01]  /*41e0*/  FSETP.GEU.FTZ.AND P0, PT, R19, -R14, PT ;  /* 0x8000000e1300720b */ /* 0x000fe20003f1e000 */
[----:B------:R-:W-:-:S12]  /*41f0*/  FADD.FTZ R15, R15, -1 ;  /* 0xbf8000000f0f7421 */ /* 0x000fd80000010000 */
[----:B------:R-:W-:Y:S02]  /*4200*/  @!P0 FADD.FTZ R15, R15, -1 ;  /* 0xbf8000000f0f8421 */ /* 0x000fe40000010000 */
.L_x_4651:
[----:B------:R-:W-:Y:S05]  /*4210*/  BSYNC B2 ;  /* 0x0000000000027941 */ /* 0x000fea0003800000 */
.L_x_4650:
[----:B------:R-:W-:Y:S01]  /*4220*/  FFMA.FTZ R11, -R14, R15, R11 ;  /* 0x0000000f0e0b7223 */ /* 0x000fe2000001010b */
[----:B------:R-:W-:Y:S05]  /*4230*/  BRA `(.L_x_4648) ;  /* 0x0000021000007947 */ /* 0x000fea0003800000 */
.L_x_4649:
        /* <DEDUP_REMOVED lines=16> */
.L_x_4655:
        /* <DEDUP_REMOVED lines=14> */
.L_x_4654:
[----:B------:R-:W-:Y:S05]  /*4420*/  BSYNC B2 ;  /* 0x0000000000027941 */ /* 0x000fea0003800000 */
.L_x_4653:
[----:B------:R-:W-:-:S04]  /*4430*/  FMUL.FTZ R14, R17, 1.1920928955078125e-07 ;  /* 0x34000000110e7820 */ /* 0x000fc80000410000 */
[----:B------:R-:W-:Y:S02]  /*4440*/  FMUL.FTZ R11, R11, R14 ;  /* 0x0000000e0b0b7220 */ /* 0x000fe40000410000 */
.L_x_4648:
[----:B------:R-:W-:Y:S05]  /*4450*/  BSYNC B0 ;  /* 0x0000000000007941 */ /* 0x000fea0003800000 */
.L_x_4647:
[C---:B------:R-:W-:Y:S02]  /*4460*/  FSETP.GTU.FTZ.AND P0, PT, |R11|.reuse, +INF , PT ;  /* 0x7f8000000b00780b */ /* 0x040fe40003f1c200 */
[C---:B------:R-:W-:Y:S01]  /*4470*/  LOP3.LUT R14, R11.reuse, 0x80000000, R13, 0xb8, !PT ;  /* 0x800000000b0e7812 */ /* 0x040fe200078eb80d */
[----:B------:R-:W-:Y:S02]  /*4480*/  HADD2.F32 R13, -RZ, R8.H0_H0 ;  /* 0x20000008ff0d7230 */ /* 0x000fe40000004100 */
[----:B------:R-:W-:Y:S01]  /*4490*/  HADD2.F32 R8, -RZ, R9.H0_H0 ;  /* 0x20000009ff087230 */ /* 0x000fe20000004100 */
[----:B------:R-:W-:Y:S02]  /*44a0*/  FSEL R14, R11, R14, P0 ;  /* 0x0000000e0b0e7208 */ /* 0x000fe40000000000 */
[----:B------:R-:W1:Y:S01]  /*44b0*/  MUFU.RCP R11, R13 ;  /* 0x0000000d000b7308 */ /* 0x000e620000001000 */
        /* <DEDUP_REMOVED lines=22> */
.L_x_4646:
[----:B------:R-:W-:Y:S05]  /*4620*/  BSYNC B1 ;  /* 0x0000000000017941 */ /* 0x000fea0003800000 */
.L_x_4645:
[----:B-----5:R-:W-:Y:S01]  /*4630*/  IADD3 R8, R22, 0x100, RZ ;  /* 0x0000010016087810 */ /* 0x020fe20007ffe0ff */
[----:B------:R-:W-:Y:S03]  /*4640*/  BSSY B1, `(.L_x_4656) ;  /* 0x0000067000017945 */ /* 0x000fe60003800000 */
[----:B------:R-:W-:-:S13]  /*4650*/  ISETP.GE.AND P0, PT, R8, R23, PT ;  /* 0x000000170800720c */ /* 0x000fda0003f06270 */
[----:B------:R-:W-:Y:S05]  /*4660*/  @P0 BRA `(.L_x_4657) ;  /* 0x0000064000000947 */ /* 0x000fea0003800000 */
[----:B0-----:R-:W-:Y:S02]  /*4670*/  HADD2.F32 R15, -RZ, R6.H0_H0 ;  /* 0x20000006ff0f7230 */ /* 0x001fe40000004100 */
        /* <DEDUP_REMOVED lines=33> */
.L_x_4663:
[----:B------:R-:W-:Y:S01]  /*4890*/  FSETP.GEU.FTZ.AND P0, PT, R17, -R14, PT ;  /* 0x8000000e1100720b */ /* 0x000fe20003f1e000 */
[----:B------:R-:W-:-:S12]  /*48a0*/  FADD.FTZ R9, R9, -1 ;  /* 0xbf80000009097421 */ /* 0x000fd80000010000 */
[----:B------:R-:W-:Y:S02]  /*48b0*/  @!P0 FADD.FTZ R9, R9, -1 ;  /* 0xbf80000009098421 */ /* 0x000fe40000010000 */
.L_x_4662:
[----:B------:R-:W-:Y:S05]  /*48c0*/  BSYNC B2 ;  /* 0x0000000000027941 */ /* 0x000fea0003800000 */
.L_x_4661:
[----:B------:R-:W-:Y:S01]  /*48d0*/  FFMA.FTZ R13, -R14, R9, R13 ;  /* 0x000000090e0d7223 */ /* 0x000fe2000001010d */
[----:B------:R-:W-:Y:S05]  /*48e0*/  BRA `(.L_x_4659) ;  /* 0x000001f000007947 */ /* 0x000fea0003800000 */
.L_x_4660:
        /* <DEDUP_REMOVED lines=15> */
.L_x_4666:
        /* <DEDUP_REMOVED lines=13> */
.L_x_4665:
[----:B------:R-:W-:Y:S05]  /*4ab0*/  BSYNC B2 ;  /* 0x0000000000027941 */ /* 0x000fea0003800000 */
.L_x_4664:
[----:B------:R-:W-:-:S04]  /*4ac0*/  FMUL.FTZ R16, R16, 1.1920928955078125e-07 ;  /* 0x3400000010107820 */ /* 0x000fc80000410000 */
[----:B------:R-:W-:Y:S02]  /*4ad0*/  FMUL.FTZ R13, R13, R16 ;  /* 0x000000100d0d7220 */ /* 0x000fe40000410000 */
.L_x_4659:
[----:B------:R-:W-:Y:S05]  /*4ae0*/  BSYNC B0 ;  /* 0x0000000000007941 */ /* 0x000fea0003800000 */
.L_x_4658:
        /* <DEDUP_REMOVED lines=28> */
.L_x_4657:
[----:B------:R-:W-:Y:S05]  /*4cb0*/  BSYNC B1 ;  /* 0x0000000000017941 */ /* 0x000fea0003800000 */
.L_x_4656:
[----:B------:R-:W-:Y:S01]  /*4cc0*/  IADD3 R6, R22, 0x180, RZ ;  /* 0x0000018016067810 */ /* 0x000fe20007ffe0ff */
[----:B------:R-:W-:Y:S03]  /*4cd0*/  BSSY B1, `(.L_x_4667) ;  /* 0x0000067000017945 */ /* 0x000fe60003800000 */
[----:B------:R-:W-:-:S13]  /*4ce0*/  ISETP.GE.AND P0, PT, R6, R23, PT ;  /* 0x000000170600720c */ /* 0x000fda0003f06270 */
[----:B------:R-:W-:Y:S05]  /*4cf0*/  @P0 BRA `(.L_x_4668) ;  /* 0x0000064000000947 */ /* 0x000fea0003800000 */
[----:B------:R-:W-:Y:S02]  /*4d00*/  HADD2.F32 R13, -RZ, R4.H0_H0 ;  /* 0x20000004ff0d7230 */ /* 0x000fe40000004100 */
        /* <DEDUP_REMOVED lines=33> */
.L_x_4674:
[----:B------:R-:W-:Y:S01]  /*4f20*/  FSETP.GEU.FTZ.AND P0, PT, R16, -R15, PT ;  /* 0x8000000f1000720b */ /* 0x000fe20003f1e000 */
[----:B------:R-:W-:-:S12]  /*4f30*/  FADD.FTZ R8, R8, -1 ;  /* 0xbf80000008087421 */ /* 0x000fd80000010000 */
[----:B------:R-:W-:Y:S02]  /*4f40*/  @!P0 FADD.FTZ R8, R8, -1 ;  /* 0xbf80000008088421 */ /* 0x000fe40000010000 */
.L_x_4673:
[----:B------:R-:W-:Y:S05]  /*4f50*/  BSYNC B2 ;  /* 0x0000000000027941 */ /* 0x000fea0003800000 */
.L_x_4672:
[----:B------:R-:W-:Y:S01]  /*4f60*/  FFMA.FTZ R7, -R15, R8, R7 ;  /* 0x000000080f077223 */ /* 0x000fe20000010107 */
[----:B------:R-:W-:Y:S05]  /*4f70*/  BRA `(.L_x_4670) ;  /* 0x000001f000007947 */ /* 0x000fea0003800000 */
.L_x_4671:
        /* <DEDUP_REMOVED lines=15> */
.L_x_4677:
        /* <DEDUP_REMOVED lines=13> */
.L_x_4676:
[----:B------:R-:W-:Y:S05]  /*5140*/  BSYNC B2 ;  /* 0x0000000000027941 */ /* 0x000fea0003800000 */
.L_x_4675:
[----:B0-----:R-:W-:-:S04]  /*5150*/  FMUL.FTZ R8, R15, 1.1920928955078125e-07 ;  /* 0x340000000f087820 */ /* 0x001fc80000410000 */
[----:B------:R-:W-:Y:S02]  /*5160*/  FMUL.FTZ R7, R7, R8 ;  /* 0x0000000807077220 */ /* 0x000fe40000410000 */
.L_x_4670:
[----:B------:R-:W-:Y:S05]  /*5170*/  BSYNC B0 ;  /* 0x0000000000007941 */ /* 0x000fea0003800000 */
.L_x_4669:
        /* <DEDUP_REMOVED lines=28> */
.L_x_4668:
[----:B------:R-:W-:Y:S05]  /*5340*/  BSYNC B1 ;  /* 0x0000000000017941 */ /* 0x000fea0003800000 */
.L_x_4667:
        /* <DEDUP_REMOVED lines=38> */
.L_x_4685:
[----:B------:R-:W-:Y:S01]  /*55b0*/  FSETP.GEU.FTZ.AND P0, PT, R13, -R14, PT ;  /* 0x8000000e0d00720b */ /* 0x000fe20003f1e000 */
[----:B------:R-:W-:-:S12]  /*55c0*/  FADD.FTZ R15, R15, -1 ;  /* 0xbf8000000f0f7421 */ /* 0x000fd80000010000 */
[----:B------:R-:W-:Y:S02]  /*55d0*/  @!P0 FADD.FTZ R15, R15, -1 ;  /* 0xbf8000000f0f8421 */ /* 0x000fe40000010000 */
.L_x_4684:
[----:B------:R-:W-:Y:S05]  /*55e0*/  BSYNC B2 ;  /* 0x0000000000027941 */ /* 0x000fea0003800000 */
.L_x_4683:
[----:B------:R-:W-:Y:S01]  /*55f0*/  FFMA.FTZ R4, -R14, R15, R4 ;  /* 0x0000000f0e047223 */ /* 0x000fe20000010104 */
[----:B------:R-:W-:Y:S05]  /*5600*/  BRA `(.L_x_4681) ;  /* 0x0000021000007947 */ /* 0x000fea0003800000 */
.L_x_4682:
        /* <DEDUP_REMOVED lines=16> */
.L_x_4688:
        /* <DEDUP_REMOVED lines=14> */
.L_x_4687:
[----:B------:R-:W-:Y:S05]  /*57f0*/  BSYNC B2 ;  /* 0x0000000000027941 */ /* 0x000fea0003800000 */
.L_x_4686:
[----:B------:R-:W-:-:S04]  /*5800*/  FMUL.FTZ R13, R14, 1.1920928955078125e-07 ;  /* 0x340000000e0d7820 */ /* 0x000fc80000410000 */
[----:B------:R-:W-:Y:S02]  /*5810*/  FMUL.FTZ R4, R4, R13 ;  /* 0x0000000d04047220 */ /* 0x000fe40000410000 */
.L_x_4681:
[----:B------:R-:W-:Y:S05]  /*5820*/  BSYNC B0 ;  /* 0x0000000000007941 */ /* 0x000fea0003800000 */
.L_x_4680:
        /* <DEDUP_REMOVED lines=28> */
.L_x_4679:
[----:B------:R-:W-:Y:S05]  /*59f0*/  BSYNC B1 ;  /* 0x0000000000017941 */ /* 0x000fea0003800000 */
.L_x_4678:
        /* <DEDUP_REMOVED lines=38> */
.L_x_4696:
[----:B------:R-:W-:Y:S01]  /*5c60*/  FSETP.GEU.FTZ.AND P0, PT, R13, -R14, PT ;  /* 0x8000000e0d00720b */ /* 0x000fe20003f1e000 */
[----:B------:R-:W-:-:S12]  /*5c70*/  FADD.FTZ R5, R5, -1 ;  /* 0xbf80000005057421 */ /* 0x000fd80000010000 */
[----:B------:R-:W-:Y:S02]  /*5c80*/  @!P0 FADD.FTZ R5, R5, -1 ;  /* 0xbf80000005058421 */ /* 0x000fe40000010000 */
.L_x_4695:
[----:B------:R-:W-:Y:S05]  /*5c90*/  BSYNC B2 ;  /* 0x0000000000027941 */ /* 0x000fea0003800000 */
.L_x_4694:
[----:B------:R-:W-:Y:S01]  /*5ca0*/  FFMA.FTZ R2, -R14, R5, R2 ;  /* 0x000000050e027223 */ /* 0x000fe20000010102 */
[----:B------:R-:W-:Y:S05]  /*5cb0*/  BRA `(.L_x_4692) ;  /* 0x0000022000007947 */ /* 0x000fea0003800000 */
.L_x_4693:
        /* <DEDUP_REMOVED lines=18> */
.L_x_4699:
        /* <DEDUP_REMOVED lines=13> */
.L_x_4698:
[----:B------:R-:W-:Y:S05]  /*5eb0*/  BSYNC B2 ;  /* 0x0000000000027941 */ /* 0x000fea0003800000 */
.L_x_4697:
[----:B0-----:R-:W-:-:S04]  /*5ec0*/  FMUL.FTZ R5, R14, 1.1920928955078125e-07 ;  /* 0x340000000e057820 */ /* 0x001fc80000410000 */
[----:B------:R-:W-:Y:S02]  /*5ed0*/  FMUL.FTZ R2, R2, R5 ;  /* 0x0000000502027220 */ /* 0x000fe40000410000 */
.L_x_4692:
[----:B------:R-:W-:Y:S05]  /*5ee0*/  BSYNC B0 ;  /* 0x0000000000007941 */ /* 0x000fea0003800000 */
.L_x_4691:
        /* <DEDUP_REMOVED lines=28> */
.L_x_4690:
[----:B------:R-:W-:Y:S05]  /*60b0*/  BSYNC B1 ;  /* 0x0000000000017941 */ /* 0x000fea0003800000 */
.L_x_4689:
        /* <DEDUP_REMOVED lines=38> */
.L_x_4707:
[----:B------:R-:W-:Y:S01]  /*6320*/  FSETP.GEU.FTZ.AND P0, PT, R13, -R14, PT ;  /* 0x8000000e0d00720b */ /* 0x000fe20003f1e000 */
[----:B------:R-:W-:-:S12]  /*6330*/  FADD.FTZ R5, R5, -1 ;  /* 0xbf80000005057421 */ /* 0x000fd80000010000 */
[----:B------:R-:W-:Y:S02]  /*6340*/  @!P0 FADD.FTZ R5, R5, -1 ;  /* 0xbf80000005058421 */ /* 0x000fe40000010000 */
.L_x_4706:
[----:B------:R-:W-:Y:S05]  /*6350*/  BSYNC B2 ;  /* 0x0000000000027941 */ /* 0x000fea0003800000 */
.L_x_4705:
[----:B------:R-:W-:Y:S01]  /*6360*/  FFMA.FTZ R0, -R14, R5, R0 ;  /* 0x000000050e007223 */ /* 0x000fe20000010100 */
[----:B------:R-:W-:Y:S05]  /*6370*/  BRA `(.L_x_4703) ;  /* 0x0000022000007947 */ /* 0x000fea0003800000 */
.L_x_4704:
        /* <DEDUP_REMOVED lines=18> */
.L_x_4710:
        /* <DEDUP_REMOVED lines=13> */
.L_x_4709:
[----:B------:R-:W-:Y:S05]  /*6570*/  BSYNC B2 ;  /* 0x0000000000027941 */ /* 0x000fea0003800000 */
.L_x_4708:
[----:B0-----:R-:W-:-:S04]  /*6580*/  FMUL.FTZ R5, R14, 1.1920928955078125e-07 ;  /* 0x340000000e057820 */ /* 0x001fc80000410000 */
[----:B------:R-:W-:Y:S02]  /*6590*/  FMUL.FTZ R0, R0, R5 ;  /* 0x0000000500007220 */ /* 0x000fe40000410000 */
.L_x_4703:
[----:B------:R-:W-:Y:S05]  /*65a0*/  BSYNC B0 ;  /* 0x0000000000007941 */ /* 0x000fea0003800000 */
.L_x_4702:
        /* <DEDUP_REMOVED lines=28> */
.L_x_4701:
[----:B------:R-:W-:Y:S05]  /*6770*/  BSYNC B1 ;  /* 0x0000000000017941 */ /* 0x000fea0003800000 */
.L_x_4700:
        /* <DEDUP_REMOVED lines=38> */
.L_x_4718:
[----:B------:R-:W-:Y:S01]  /*69e0*/  FSETP.GEU.FTZ.AND P0, PT, R15, -R14, PT ;  /* 0x8000000e0f00720b */ /* 0x000fe20003f1e000 */
[----:B------:R-:W-:-:S12]  /*69f0*/  FADD.FTZ R3, R3, -1 ;  /* 0xbf80000003037421 */ /* 0x000fd80000010000 */
[----:B------:R-:W-:Y:S02]  /*6a00*/  @!P0 FADD.FTZ R3, R3, -1 ;  /* 0xbf80000003038421 */ /* 0x000fe40000010000 */
.L_x_4717:
[----:B------:R-:W-:Y:S05]  /*6a10*/  BSYNC B2 ;  /* 0x0000000000027941 */ /* 0x000fea0003800000 */
.L_x_4716:
[----:B------:R-:W-:Y:S01]  /*6a20*/  FFMA.FTZ R6, -R14, R3, R6 ;  /* 0x000000030e067223 */ /* 0x000fe20000010106 */
[----:B------:R-:W-:Y:S05]  /*6a30*/  BRA `(.L_x_4714) ;  /* 0x000001f000007947 */ /* 0x000fea0003800000 */
.L_x_4715:
        /* <DEDUP_REMOVED lines=15> */
.L_x_4721:
        /* <DEDUP_REMOVED lines=13> */
.L_x_4720:
[----:B------:R-:W-:Y:S05]  /*6c00*/  BSYNC B2 ;  /* 0x0000000000027941 */ /* 0x000fea0003800000 */
.L_x_4719:
[----:B0-----:R-:W-:-:S04]  /*6c10*/  FMUL.FTZ R6, R13, 1.1920928955078125e-07 ;  /* 0x340000000d067820 */ /* 0x001fc80000410000 */
[----:B------:R-:W-:Y:S02]  /*6c20*/  FMUL.FTZ R6, R3, R6 ;  /* 0x0000000603067220 */ /* 0x000fe40000410000 */
.L_x_4714:
[----:B------:R-:W-:Y:S05]  /*6c30*/  BSYNC B0 ;  /* 0x0000000000007941 */ /* 0x000fea0003800000 */
.L_x_4713:
        /* <DEDUP_REMOVED lines=28> */
.L_x_4712:
[----:B------:R-:W-:Y:S05]  /*6e00*/  BSYNC B1 ;  /* 0x0000000000017941 */ /* 0x000fea0003800000 */
.L_x_4711:
[----:B------:R-:W-:Y:S01]  /*6e10*/  ISETP.GE.AND P0, PT, R22, R23, PT ;  /* 0x000000171600720c */ /* 0x000fe20003f06270 */
[----:B------:R-:W-:Y:S01]  /*6e20*/  BSSY B0, `(.L_x_4722) ;  /* 0x0000037000007945 */ /* 0x000fe20003800000 */
[----:B------:R-:W-:Y:S11]  /*6e30*/  BSSY B1, `(.L_x_4723) ;  /* 0x000002f000017945 */ /* 0x000ff60003800000 */
[----:B------:R-:W-:Y:S05]  /*6e40*/  @P0 BRA `(.L_x_4724) ;  /* 0x000000d000000947 */ /* 0x000fea0003800000 */
[----:B------:R-:W-:Y:S02]  /*6e50*/  IMAD.IADD R14, R25, 0x1, R22 ;  /* 0x00000001190e7824 */ /* 0x000fe400078e0216 */
[----:B0-----:R-:W-:-:S02]  /*6e60*/  IMAD.MOV.U32 R15, RZ, RZ, 0x2 ;  /* 0x00000002ff0f7424 */ /* 0x001fc400078e00ff */
        /* <DEDUP_REMOVED lines=11> */
.L_x_4724:
        /* <DEDUP_REMOVED lines=8> */
.L_x_4725:
        /* <DEDUP_REMOVED lines=8> */
.L_x_4726:
        /* <DEDUP_REMOVED lines=8> */
.L_x_4727:
        /* <DEDUP_REMOVED lines=8> */
.L_x_4728:
[----:B------:R-:W-:Y:S05]  /*7120*/  BSYNC B1 ;  /* 0x0000000000017941 */ /* 0x000fea0003800000 */
.L_x_4723:
[----:B------:R-:W-:-:S13]  /*7130*/  ISETP.GE.AND P0, PT, R22, R23, PT ;  /* 0x000000171600720c */ /* 0x000fda0003f06270 */
[----:B0-----:R-:W-:Y:S01]  /*7140*/  @!P0 IMAD.IADD R4, R25, 0x1, R22 ;  /* 0x0000000119048824 */ /* 0x001fe200078e0216 */
[----:B------:R-:W-:Y:S01]  /*7150*/  @!P0 IADD3 R22, R22, 0x80, RZ ;  /* 0x0000008016168810 */ /* 0x000fe20007ffe0ff */
[----:B------:R-:W-:-:S04]  /*7160*/  @!P0 IMAD.MOV.U32 R5, RZ, RZ, 0x2 ;  /* 0x00000002ff058424 */ /* 0x000fc800078e00ff */
[----:B------:R-:W-:-:S05]  /*7170*/  @!P0 IMAD.WIDE.U32 R4, R4, R5, c[0x0][0x168] ;  /* 0x00005a0004048625 */ /* 0x000fca00078e0005 */
[----:B------:R0:W-:Y:S02]  /*7180*/  @!P0 STG.E.U16 [R4.64], R0 ;  /* 0x0000000004008986 */ /* 0x0001e4000c101504 */
.L_x_4729:
[----:B------:R-:W-:Y:S05]  /*7190*/  BSYNC B0 ;  /* 0x0000000000007941 */ /* 0x000fea0003800000 */
.L_x_4722:
        /* <DEDUP_REMOVED lines=9> */
.L_x_4730:
        /* <DEDUP_REMOVED lines=13> */
.L_x_32567:


//--------------------- .text._ZN2at6native29vectorized_elementwise_kernelILi4ENS0_13BinaryFunctorIN3c104HalfES4_S4_ZZZNS0_15binary_internal21div_floor_kernel_cudaERNS_18TensorIteratorBaseEENKUlvE1_clEvENKUlvE1_clEvEUlS4_S4_E_EESt5arrayIPcLm3EEEEviT0_T1_ --------------------------
	.section	.text._ZN2at6native29vectorized_elementwise_kernelILi4ENS0_13BinaryFunctorIN3c104HalfES4_S4_ZZZNS0_15binary_internal21div_floor_kernel_cudaERNS_18TensorIteratorBaseEENKUlvE1_clEvENKUlvE1_clEvEUlS4_S4_E_EESt5arrayIPcLm3EEEEviT0_T1_,"ax",@progbits
	.sectioninfo	@"SHI_REGISTERS=32"
	.align	128
        .global         _ZN2at6native29vectorized_elementwise_kernelILi4ENS0_13BinaryFunctorIN3c104HalfES4_S4_ZZZNS0_15binary_internal21div_floor_kernel_cudaERNS_18TensorIteratorBaseEENKUlvE1_clEvENKUlvE1_clEvEUlS4_S4_E_EESt5arrayIPcLm3EEEEviT0_T1_
        .type           _ZN2at6native29vectorized_elementwise_kernelILi4ENS0_13BinaryFunctorIN3c104HalfES4_S4_ZZZNS0_15binary_internal21div_floor_kernel_cudaERNS_18TensorIteratorBaseEENKUlvE1_clEvENKUlvE1_clEvEUlS4_S4_E_EESt5arrayIPcLm3EEEEviT0_T1_,@function
        .size           _ZN2at6native29vectorized_elementwise_kernelILi4ENS0_13BinaryFunctorIN3c104HalfES4_S4_ZZZNS0_15binary_internal21div_floor_kernel_cudaERNS_18TensorIteratorBaseEENKUlvE1_clEvENKUlvE1_clEvEUlS4_S4_E_EESt5arrayIPcLm3EEEEviT0_T1_,(.L_x_32568 - _ZN2at6native29vectorized_elementwise_kernelILi4ENS0_13BinaryFunctorIN3c104HalfES4_S4_ZZZNS0_15binary_internal21div_floor_kernel_cudaERNS_18TensorIteratorBaseEENKUlvE1_clEvENKUlvE1_clEvEUlS4_S4_E_EESt5arrayIPcLm3EEEEviT0_T1_)
        .other          _ZN2at6native29vectorized_elementwise_kernelILi4ENS0_13BinaryFunctorIN3c104HalfES4_S4_ZZZNS0_15binary_internal21div_floor_kernel_cudaERNS_18TensorIteratorBaseEENKUlvE1_clEvENKUlvE1_clEvEUlS4_S4_E_EESt5arrayIPcLm3EEEEviT0_T1_,@"STO_CUDA_ENTRY STV_DEFAULT"
_ZN2at6native29vectorized_elementwise_kernelILi4ENS0_13BinaryFunctorIN3c104HalfES4_S4_ZZZNS0_15binary_internal21div_floor_kernel_cudaERNS_18TensorIteratorBaseEENKUlvE1_clEvENKUlvE1_clEvEUlS4_S4_E_EESt5arrayIPcLm3EEEEviT0_T1_:
.text._ZN2at6native29vectorized_elementwise_kernelILi4ENS0_13BinaryFunctorIN3c104HalfES4_S4_ZZZNS0_15binary_internal21div_floor_kernel_cudaERNS_18TensorIteratorBaseEENKUlvE1_clEvENKUlvE1_clEvEUlS4_S4_E_EESt5arrayIPcLm3EEEEviT0_T1_:
        /* <DEDUP_REMOVED lines=15> */
[----:B------:R-:W3:Y:S04]  /*00f0*/  LDG.E.64 R6, [R14.64] ;  /* 0x000000040e067981 */ /* 0x000ee8000c1e1b00 */
[----:B------:R0:W5:Y:S01]  /*0100*/  LDG.E.64 R4, [R14.64+0x400] ;  /* 0x000400040e047981 */ /* 0x000162000c1e1b00 */
        /* <DEDUP_REMOVED lines=35> */
.L_x_4739:
[----:B------:R-:W-:Y:S01]  /*0340*/  FSETP.GEU.FTZ.AND P0, PT, R18, -R11, PT ;  /* 0x8000000b1200720b */ /* 0x000fe20003f1e000 */
[----:B------:R-:W-:-:S12]  /*0350*/  FADD.FTZ R15, R15, -1 ;  /* 0xbf8000000f0f7421 */ /* 0x000fd80000010000 */
[----:B------:R-:W-:Y:S02]  /*0360*/  @!P0 FADD.FTZ R15, R15, -1 ;  /* 0xbf8000000f0f8421 */ /* 0x000fe40000010000 */
.L_x_4738:
[----:B------:R-:W-:Y:S05]  /*0370*/  BSYNC B2 ;  /* 0x0000000000027941 */ /* 0x000fea0003800000 */
.L_x_4737:
[----:B------:R-:W-:Y:S01]  /*0380*/  FFMA.FTZ R14, -R11, R15, R14 ;  /* 0x0000000f0b0e7223 */ /* 0x000fe2000001010e */
[----:B------:R-:W-:Y:S05]  /*0390*/  BRA `(.L_x_4735) ;  /* 0x000001f000007947 */ /* 0x000fea0003800000 */
.L_x_4736:
        /* <DEDUP_REMOVED lines=15> */
.L_x_4742:
        /* <DEDUP_REMOVED lines=13> */
.L_x_4741:
[----:B------:R-:W-:Y:S05]  /*0560*/  BSYNC B2 ;  /* 0x0000000000027941 */ /* 0x000fea0003800000 */
.L_x_4740:
[----:B------:R-:W-:-:S04]  /*0570*/  FMUL.FTZ R14, R14, 1.1920928955078125e-07 ;  /* 0x340000000e0e7820 */ /* 0x000fc80000410000 */
[----:B------:R-:W-:Y:S02]  /*0580*/  FMUL.FTZ R14, R11, R14 ;  /* 0x0000000e0b0e7220 */ /* 0x000fe40000410000 */
.L_x_4735:
[----:B------:R-:W-:Y:S05]  /*0590*/  BSYNC B0 ;  /* 0x0000000000007941 */ /* 0x000fea0003800000 */
.L_x_4734:
        /* <DEDUP_REMOVED lines=26> */
.L_x_4733:
[----:B0-----:R-:W-:Y:S05]  /*0740*/  BSYNC B1 ;  /* 0x0000000000017941 */ /* 0x001fea0003800000 */
.L_x_4732:
        /* <DEDUP_REMOVED lines=35> */
.L_x_4750:
[----:B------:R-:W-:Y:S01]  /*0980*/  FSETP.GEU.FTZ.AND P0, PT, R15, -R6, PT ;  /* 0x800000060f00720b */ /* 0x000fe20003f1e000 */
[----:B------:R-:W-:-:S12]  /*0990*/  FADD.FTZ R17, R17, -1 ;  /* 0xbf80000011117421 */ /* 0x000fd80000010000 */
[----:B------:R-:W-:Y:S02]  /*09a0*/  @!P0 FADD.FTZ R17, R17, -1 ;  /* 0xbf80000011118421 */ /* 0x000fe40000010000 */
.L_x_4749:
[----:B------:R-:W-:Y:S05]  /*09b0*/  BSYNC B2 ;  /* 0x0000000000027941 */ /* 0x000fea0003800000 */
.L_x_4748:
[----:B------:R-:W-:Y:S01]  /*09c0*/  FFMA.FTZ R12, -R6, R17, R12 ;  /* 0x00000011060c7223 */ /* 0x000fe2000001010c */
[----:B------:R-:W-:Y:S05]  /*09d0*/  BRA `(.L_x_4746) ;  /* 0x000001f000007947 */ /* 0x000fea0003800000 */
.L_x_4747:
        /* <DEDUP_REMOVED lines=15> */
.L_x_4753:
        /* <DEDUP_REMOVED lines=13> */
.L_x_4752:
[----:B------:R-:W-:Y:S05]  /*0ba0*/  BSYNC B2 ;  /* 0x0000000000027941 */ /* 0x000fea0003800000 */
.L_x_4751:
[----:B0-----:R-:W-:-:S04]  /*0bb0*/  FMUL.FTZ R15, R12, 1.1920928955078125e-07 ;  /* 0x340000000c0f7820 */ /* 0x001fc80000410000 */
[----:B------:R-:W-:Y:S02]  /*0bc0*/  FMUL.FTZ R12, R6, R15 ;  /* 0x0000000f060c7220 */ /* 0x000fe40000410000 */
.L_x_4746:
[----:B------:R-:W-:Y:S05]  /*0bd0*/  BSYNC B0 ;  /* 0x0000000000007941 */ /* 0x000fea0003800000 */
.L_x_4745:
        /* <DEDUP_REMOVED lines=26> */
.L_x_4744:
[----:B------:R-:W-:Y:S05]  /*0d80*/  BSYNC B1 ;  /* 0x0000000000017941 */ /* 0x000fea0003800000 */
.L_x_4743:
[----:B------:R-:W-:Y:S01]  /*0d90*/  HADD2.F32 R13, -RZ, R9.H0_H0 ;  /* 0x20000009ff0d7230 */ /* 0x000fe20000004100 */
        /* <DEDUP_REMOVED lines=34> */
.L_x_4761:
[----:B------:R-:W-:Y:S01]  /*0fc0*/  FSETP.GEU.FTZ.AND P0, PT, R17, -R8, PT ;  /* 0x800000081100720b */ /* 0x000fe20003f1e000 */
[----:B------:R-:W-:-:S12]  /*0fd0*/  FADD.FTZ R14, R14, -1 ;  /* 0xbf8000000e0e7421 */ /* 0x000fd80000010000 */
[----:B------:R-:W-:Y:S02]  /*0fe0*/  @!P0 FADD.FTZ R14, R14, -1 ;  /* 0xbf8000000e0e8421 */ /* 0x000fe40000010000 */
.L_x_4760:
[----:B------:R-:W-:Y:S05]  /*0ff0*/  BSYNC B2 ;  /* 0x0000000000027941 */ /* 0x000fea0003800000 */
.L_x_4759:
[----:B------:R-:W-:Y:S01]  /*1000*/  FFMA.FTZ R15, -R8, R14, R15 ;  /* 0x0000000e080f7223 */ /* 0x000fe2000001010f */
[----:B------:R-:W-:Y:S05]  /*1010*/  BRA `(.L_x_4757) ;  /* 0x000001f000007947 */ /* 0x000fea0003800000 */
.L_x_4758:
        /* <DEDUP_REMOVED lines=15> */
.L_x_4764:
        /* <DEDUP_REMOVED lines=13> */
.L_x_4763:
[----:B------:R-:W-:Y:S05]  /*11e0*/  BSYNC B2 ;  /* 0x0000000000027941 */ /* 0x000fea0003800000 */
.L_x_4762:
[----:B------:R-:W-:-:S04]  /*11f0*/  FMUL.FTZ R15, R15, 1.1920928955078125e-07 ;  /* 0x340000000f0f7820 */ /* 0x000fc80000410000 */
[----:B------:R-:W-:Y:S02]  /*1200*/  FMUL.FTZ R15, R8, R15 ;  /* 0x0000000f080f7220 */ /* 0x000fe40000410000 */
.L_x_4757:
[----:B------:R-:W-:Y:S05]  /*1210*/  BSYNC B0 ;  /* 0x0000000000007941 */ /* 0x000fea0003800000 */
.L_x_4756:
        /* <DEDUP_REMOVED lines=26> */
.L_x_4755:
[----:B------:R-:W-:Y:S05]  /*13c0*/  BSYNC B1 ;  /* 0x0000000000017941 */ /* 0x000fea0003800000 */
.L_x_4754:
        /* <DEDUP_REMOVED lines=35> */
.L_x_4772:
[----:B------:R-:W-:Y:S01]  /*1600*/  FSETP.GEU.FTZ.AND P0, PT, R16, -R7, PT ;  /* 0x800000071000720b */ /* 0x000fe20003f1e000 */
[----:B------:R-:W-:-:S12]  /*1610*/  FADD.FTZ R14, R14, -1 ;  /* 0xbf8000000e0e7421 */ /* 0x000fd80000010000 */
[----:B------:R-:W-:Y:S02]  /*1620*/  @!P0 FADD.FTZ R14, R14, -1 ;  /* 0xbf8000000e0e8421 */ /* 0x000fe40000010000 */
.L_x_4771:
[----:B------:R-:W-:Y:S05]  /*1630*/  BSYNC B2 ;  /* 0x0000000000027941 */ /* 0x000fea0003800000 */
.L_x_4770:
[----:B------:R-:W-:Y:S01]  /*1640*/  FFMA.FTZ R13, -R7, R14, R13 ;  /* 0x0000000e070d7223 */ /* 0x000fe2000001010d */
[----:B------:R-:W-:Y:S05]  /*1650*/  BRA `(.L_x_4768) ;  /* 0x000001f000007947 */ /* 0x000fea0003800000 */
.L_x_4769:
        /* <DEDUP_REMOVED lines=15> */
.L_x_4775:
        /* <DEDUP_REMOVED lines=13> */
.L_x_4774:
[----:B------:R-:W-:Y:S05]  /*1820*/  BSYNC B2 ;  /* 0x0000000000027941 */ /* 0x000fea0003800000 */
.L_x_4773:
[----:B0-----:R-:W-:-:S04]  /*1830*/  FMUL.FTZ R14, R13, 1.1920928955078125e-07 ;  /* 0x340000000d0e7820 */ /* 0x001fc80000410000 */
[----:B------:R-:W-:Y:S02]  /*1840*/  FMUL.FTZ R13, R7, R14 ;  /* 0x0000000e070d7220 */ /* 0x000fe40000410000 */
.L_x_4768:
[----:B------:R-:W-:Y:S05]  /*1850*/  BSYNC B0 ;  /* 0x0000000000007941 */ /* 0x000fea0003800000 */
.L_x_4767:
        /* <DEDUP_REMOVED lines=26> */
.L_x_4766:
[----:B------:R-:W-:Y:S05]  /*1a00*/  BSYNC B1 ;  /* 0x0000000000017941 */ /* 0x000fea0003800000 */
.L_x_4765:
[----:B-----5:R-:W-:Y:S01]  /*1a10*/  HADD2.F32 R12, -RZ, R2.H0_H0 ;  /* 0x20000002ff0c7230 */ /* 0x020fe20000004100 */
        /* <DEDUP_REMOVED lines=34> */
.L_x_4783:
[----:B------:R-:W-:Y:S01]  /*1c40*/  FSETP.GEU.FTZ.AND P0, PT, R17, -R13, PT ;  /* 0x8000000d1100720b */ /* 0x000fe20003f1e000 */
[----:B------:R-:W-:-:S12]  /*1c50*/  FADD.FTZ R15, R15, -1 ;  /* 0xbf8000000f0f7421 */ /* 0x000fd80000010000 */
[----:B------:R-:W-:Y:S02]  /*1c60*/  @!P0 FADD.FTZ R15, R15, -1 ;  /* 0xbf8000000f0f8421 */ /* 0x000fe40000010000 */
.L_x_4782:
[----:B------:R-:W-:Y:S05]  /*1c70*/  BSYNC B2 ;  /* 0x0000000000027941 */ /* 0x000fea0003800000 */
.L_x_4781:
[----:B------:R-:W-:Y:S01]  /*1c80*/  FFMA.FTZ R14, -R13, R15, R14 ;  /* 0x0000000f0d0e7223 */ /* 0x000fe2000001010e */
[----:B------:R-:W-:Y:S05]  /*1c90*/  BRA `(.L_x_4779) ;  /* 0x000001f000007947 */ /* 0x000fea0003800000 */
.L_x_4780:
        /* <DEDUP_REMOVED lines=15> */
.L_x_4786:
        /* <DEDUP_REMOVED lines=13> */
.L_x_4785:
[----:B------:R-:W-:Y:S05]  /*1e60*/  BSYNC B2 ;  /* 0x0000000000027941 */ /* 0x000fea0003800000 */
.L_x_4784:
[----:B------:R-:W-:-:S04]  /*1e70*/  FMUL.FTZ R14, R14, 1.1920928955078125e-07 ;  /* 0x340000000e0e7820 */ /* 0x000fc80000410000 */
[----:B------:R-:W-:Y:S02]  /*1e80*/  FMUL.FTZ R14, R13, R14 ;  /* 0x0000000e0d0e7220 */ /* 0x000fe40000410000 */
.L_x_4779:
[----:B------:R-:W-:Y:S05]  /*1e90*/  BSYNC B0 ;  /* 0x0000000000007941 */ /* 0x000fea0003800000 */
.L_x_4778:
        /* <DEDUP_REMOVED lines=26> */
.L_x_4777:
[----:B------:R-:W-:Y:S05]  /*2040*/  BSYNC B1 ;  /* 0x0000000000017941 */ /* 0x000fea0003800000 */
.L_x_4776:
        /* <DEDUP_REMOVED lines=35> */
.L_x_4794:
[----:B------:R-:W-:Y:S01]  /*2280*/  FSETP.GEU.FTZ.AND P0, PT, R15, -R4, PT ;  /* 0x800000040f00720b */ /* 0x000fe20003f1e000 */
[----:B------:R-:W-:-:S12]  /*2290*/  FADD.FTZ R17, R17, -1 ;  /* 0xbf80000011117421 */ /* 0x000fd80000010000 */
[----:B------:R-:W-:Y:S02]  /*22a0*/  @!P0 FADD.FTZ R17, R17, -1 ;  /* 0xbf80000011118421 */ /* 0x000fe40000010000 */
.L_x_4793:
[----:B------:R-:W-:Y:S05]  /*22b0*/  BSYNC B2 ;  /* 0x0000000000027941 */ /* 0x000fea0003800000 */
.L_x_4792:
[----:B------:R-:W-:Y:S01]  /*22c0*/  FFMA.FTZ R12, -R4, R17, R12 ;  /* 0x00000011040c7223 */ /* 0x000fe2000001010c */
[----:B------:R-:W-:Y:S05]  /*22d0*/  BRA `(.L_x_4790) ;  /* 0x000001f000007947 */ /* 0x000fea0003800000 */
.L_x_4791:
        /* <DEDUP_REMOVED lines=15> */
.L_x_4797:
        /* <DEDUP_REMOVED lines=13> */
.L_x_4796:
[----:B------:R-:W-:Y:S05]  /*24a0*/  BSYNC B2 ;  /* 0x0000000000027941 */ /* 0x000fea0003800000 */
.L_x_4795:
[----:B0-----:R-:W-:-:S04]  /*24b0*/  FMUL.FTZ R15, R12, 1.1920928955078125e-07 ;  /* 0x340000000c0f7820 */ /* 0x001fc80000410000 */
[----:B------:R-:W-:Y:S02]  /*24c0*/  FMUL.FTZ R12, R4, R15 ;  /* 0x0000000f040c7220 */ /* 0x000fe40000410000 */
.L_x_4790:
[----:B------:R-:W-:Y:S05]  /*24d0*/  BSYNC B0 ;  /* 0x0000000000007941 */ /* 0x000fea0003800000 */
.L_x_4789:
        /* <DEDUP_REMOVED lines=26> */
.L_x_4788:
[----:B------:R-:W-:Y:S05]  /*2680*/  BSYNC B1 ;  /* 0x0000000000017941 */ /* 0x000fea0003800000 */
.L_x_4787:
        /* <DEDUP_REMOVED lines=35> */
.L_x_4805:
[----:B------:R-:W-:Y:S01]  /*28c0*/  FSETP.GEU.FTZ.AND P0, PT, R17, -R12, PT ;  /* 0x8000000c1100720b */ /* 0x000fe20003f1e000 */
[----:B------:R-:W-:-:S12]  /*28d0*/  FADD.FTZ R14, R14, -1 ;  /* 0xbf8000000e0e7421 */ /* 0x000fd80000010000 */
[----:B------:R-:W-:Y:S02]  /*28e0*/  @!P0 FADD.FTZ R14, R14, -1 ;  /* 0xbf8000000e0e8421 */ /* 0x000fe40000010000 */
.L_x_4804:
[----:B------:R-:W-:Y:S05]  /*28f0*/  BSYNC B2 ;  /* 0x0000000000027941 */ /* 0x000fea0003800000 */
.L_x_4803:
[----:B------:R-:W-:Y:S01]  /*2900*/  FFMA.FTZ R15, -R12, R14, R15 ;  /* 0x0000000e0c0f7223 */ /* 0x000fe2000001010f */
[----:B------:R-:W-:Y:S05]  /*2910*/  BRA `(.L_x_4801) ;  /* 0x000001f000007947 */ /* 0x000fea0003800000 */
.L_x_4802:
        /* <DEDUP_REMOVED lines=15> */
.L_x_4808:
        /* <DEDUP_REMOVED lines=13> */
.L_x_4807:
[----:B------:R-:W-:Y:S05]  /*2ae0*/  BSYNC B2 ;  /* 0x0000000000027941 */ /* 0x000fea0003800000 */
.L_x_4806:
[----:B------:R-:W-:-:S04]  /*2af0*/  FMUL.FTZ R15, R15, 1.1920928955078125e-07 ;  /* 0x340000000f0f7820 */ /* 0x000fc80000410000 */
[----:B------:R-:W-:Y:S02]  /*2b00*/  FMUL.FTZ R15, R12, R15 ;  /* 0x0000000f0c0f7220 */ /* 0x000fe40000410000 */
.L_x_4801:
[----:B------:R-:W-:Y:S05]  /*2b10*/  BSYNC B0 ;  /* 0x0000000000007941 */ /* 0x000fea0003800000 */
.L_x_4800:
        /* <DEDUP_REMOVED lines=26> */
.L_x_4799:
[----:B------:R-:W-:Y:S05]  /*2cc0*/  BSYNC B1 ;  /* 0x0000000000017941 */ /* 0x000fea0003800000 */
.L_x_4798:
        /* <DEDUP_REMOVED lines=35> */
.L_x_4816:
[----:B------:R-:W-:Y:S01]  /*2f00*/  FSETP.GEU.FTZ.AND P0, PT, R16, -R5, PT ;  /* 0x800000051000720b */ /* 0x000fe20003f1e000 */
[----:B------:R-:W-:-:S12]  /*2f10*/  FADD.FTZ R14, R14, -1 ;  /* 0xbf8000000e0e7421 */ /* 0x000fd80000010000 */
[----:B------:R-:W-:Y:S02]  /*2f20*/  @!P0 FADD.FTZ R14, R14, -1 ;  /* 0xbf8000000e0e8421 */ /* 0x000fe40000010000 */
.L_x_4815:
[----:B------:R-:W-:Y:S05]  /*2f30*/  BSYNC B2 ;  /* 0x0000000000027941 */ /* 0x000fea0003800000 */
.L_x_4814:
[----:B------:R-:W-:Y:S01]  /*2f40*/  FFMA.FTZ R9, -R5, R14, R9 ;  /* 0x0000000e05097223 */ /* 0x000fe20000010109 */
[----:B------:R-:W-:Y:S05]  /*2f50*/  BRA `(.L_x_4812) ;  /* 0x000001f000007947 */ /* 0x000fea0003800000 */
.L_x_4813:
        /* <DEDUP_REMOVED lines=15> */
.L_x_4819:
        /* <DEDUP_REMOVED lines=13> */
.L_x_4818:
[----:B------:R-:W-:Y:S05]  /*3120*/  BSYNC B2 ;  /* 0x0000000000027941 */ /* 0x000fea0003800000 */
.L_x_4817:
[----:B0-----:R-:W-:-:S04]  /*3130*/  FMUL.FTZ R14, R9, 1.1920928955078125e-07 ;  /* 0x34000000090e7820 */ /* 0x001fc80000410000 */
[----:B------:R-:W-:Y:S02]  /*3140*/  FMUL.FTZ R9, R5, R14 ;  /* 0x0000000e05097220 */ /* 0x000fe40000410000 */
.L_x_4812:
[----:B------:R-:W-:Y:S05]  /*3150*/  BSYNC B0 ;  /* 0x0000000000007941 */ /* 0x000fea0003800000 */
.L_x_4811:
        /* <DEDUP_REMOVED lines=26> */
.L_x_4810:
[----:B------:R-:W-:Y:S05]  /*3300*/  BSYNC B1 ;  /* 0x0000000000017941 */ /* 0x000fea0003800000 */
.L_x_4809:
        /* <DEDUP_REMOVED lines=9> */
.L_x_4731:
        /* <DEDUP_REMOVED lines=117> */
.L_x_4827:
[----:B------:R-:W-:Y:S01]  /*3af0*/  FSETP.GEU.FTZ.AND P0, PT, R16, -R13, PT ;  /* 0x8000000d1000720b */ /* 0x000fe20003f1e000 */
[----:B------:R-:W-:-:S12]  /*3b00*/  FADD.FTZ R10, R10, -1 ;  /* 0xbf8000000a0a7421 */ /* 0x000fd80000010000 */
[----:B------:R-:W-:Y:S02]  /*3b10*/  @!P0 FADD.FTZ R10, R10, -1 ;  /* 0xbf8000000a0a8421 */ /* 0x000fe40000010000 */
.L_x_4826:
[----:B------:R-:W-:Y:S05]  /*3b20*/  BSYNC B2 ;  /* 0x0000000000027941 */ /* 0x000fea0003800000 */
.L_x_4825:
[----:B------:R-:W-:Y:S01]  /*3b30*/  FFMA.FTZ R12, -R13, R10, R12 ;  /* 0x0000000a0d0c7223 */ /* 0x000fe2000001010c */
[----:B------:R-:W-:Y:S05]  /*3b40*/  BRA `(.L_x_4823) ;  /* 0x000001f000007947 */ /* 0x000fea0003800000 */
.L_x_4824:
        /* <DEDUP_REMOVED lines=15> */
.L_x_4830:
        /* <DEDUP_REMOVED lines=13> */
.L_x_4829:
[----:B------:R-:W-:Y:S05]  /*3d10*/  BSYNC B2 ;  /* 0x0000000000027941 */ /* 0x000fea0003800000 */
.L_x_4828:
[----:B------:R-:W-:-:S04]  /*3d20*/  FMUL.FTZ R15, R15, 1.1920928955078125e-07 ;  /* 0x340000000f0f7820 */ /* 0x000fc80000410000 */
[----:B------:R-:W-:Y:S02]  /*3d30*/  FMUL.FTZ R12, R12, R15 ;  /* 0x0000000f0c0c7220 */ /* 0x000fe40000410000 */
.L_x_4823:
[----:B------:R-:W-:Y:S05]  /*3d40*/  BSYNC B0 ;  /* 0x0000000000007941 */ /* 0x000fea0003800000 */
.L_x_4822:
        /* <DEDUP_REMOVED lines=28> */
.L_x_4821:
[----:B------:R-:W-:Y:S05]  /*3f10*/  BSYNC B1 ;  /* 0x0000000000017941 */ /* 0x000fea0003800000 */
.L_x_4820:
        /* <DEDUP_REMOVED lines=38> */
.L_x_4838:
[----:B------:R-:W-:Y:S01]  /*4180*/  FSETP.GEU.FTZ.AND P0, PT, R19, -R14, PT ;  /* 0x8000000e1300720b */ /* 0x000fe20003f1e000 */
[----:B------:R-:W-:-:S12]  /*4190*/  FADD.FTZ R15, R15, -1 ;  /* 0xbf8000000f0f7421 */ /* 0x000fd80000010000 */
[----:B------:R-:W-:Y:S02]  /*41a0*/  @!P0 FADD.FTZ R15, R15, -1 ;  /* 0xbf8000000f0f8421 */ /* 0x000fe40000010000 */
.L_x_4837:
[----:B------:R-:W-:Y:S05]  /*41b0*/  BSYNC B2 ;  /* 0x0000000000027941 */ /* 0x000fea0003800000 */
.L_x_4836:
[----:B------:R-:W-:Y:S01]  /*41c0*/  FFMA.FTZ R11, -R14, R15, R11 ;  /* 0x0000000f0e0b7223 */ /* 0x000fe2000001010b */
[----:B------:R-:W-:Y:S05]  /*41d0*/  BRA `(.L_x_4834) ;  /* 0x0000021000007947 */ /* 0x000fea0003800000 */
.L_x_4835:
        /* <DEDUP_REMOVED lines=16> */
.L_x_4841:
        /* <DEDUP_REMOVED lines=14> */
.L_x_4840:
[----:B------:R-:W-:Y:S05]  /*43c0*/  BSYNC B2 ;  /* 0x0000000000027941 */ /* 0x000fea0003800000 */
.L_x_4839:
[----:B------:R-:W-:-:S04]  /*43d0*/  FMUL.FTZ R14, R17, 1.1920928955078125e-07 ;  /* 0x34000000110e7820 */ /* 0x000fc80000410000 */
[----:B------:R-:W-:Y:S02]  /*43e0*/  FMUL.FTZ R11, R11, R14 ;  /* 0x0000000e0b0b7220 */ /* 0x000fe40000410000 */
.L_x_4834:
[----:B------:R-:W-:Y:S05]  /*43f0*/  BSYNC B0 ;  /* 0x0000000000007941 */ /* 0x000fea0003800000 */
.L_x_4833:
        /* <DEDUP_REMOVED lines=28> */
.L_x_4832:
[----:B------:R-:W-:Y:S05]  /*45c0*/  BSYNC B1 ;  /* 0x0000000000017941 */ /* 0x000fea0003800000 */
.L_x_4831:
        /* <DEDUP_REMOVED lines=38> */
.L_x_4849:
[----:B------:R-:W-:Y:S01]  /*4830*/  FSETP.GEU.FTZ.AND P0, PT, R17, -R14, PT ;  /* 0x8000000e1100720b */ /* 0x000fe20003f1e000 */
[----:B------:R-:W-:-:S12]  /*4840*/  FADD.FTZ R9, R9, -1 ;  /* 0xbf80000009097421 */ /* 0x000fd80000010000 */
[----:B------:R-:W-:Y:S02]  /*4850*/  @!P0 FADD.FTZ R9, R9, -1 ;  /* 0xbf80000009098421 */ /* 0x000fe40000010000 */
.L_x_4848:
[----:B------:R-:W-:Y:S05]  /*4860*/  BSYNC B2 ;  /* 0x0000000000027941 */ /* 0x000fea0003800000 */
.L_x_4847:
[----:B------:R-:W-:Y:S01]  /*4870*/  FFMA.FTZ R13, -R14, R9, R13 ;  /* 0x000000090e0d7223 */ /* 0x000fe2000001010d */
[----:B------:R-:W-:Y:S05]  /*4880*/  BRA `(.L_x_4845) ;  /* 0x000001f000007947 */ /* 0x000fea0003800000 */
.L_x_4846:
        /* <DEDUP_REMOVED lines=15> */
.L_x_4852:
        /* <DEDUP_REMOVED lines=13> */
.L_x_4851:
[----:B------:R-:W-:Y:S05]  /*4a50*/  BSYNC B2 ;  /* 0x0000000000027941 */ /* 0x000fea0003800000 */
.L_x_4850:
[----:B------:R-:W-:-:S04]  /*4a60*/  FMUL.FTZ R16, R16, 1.1920928955078125e-07 ;  /* 0x3400000010107820 */ /* 0x000fc80000410000 */
[----:B------:R-:W-:Y:S02]  /*4a70*/  FMUL.FTZ R13, R13, R16 ;  /* 0x000000100d0d7220 */ /* 0x000fe40000410000 */
.L_x_4845:
[----:B------:R-:W-:Y:S05]  /*4a80*/  BSYNC B0 ;  /* 0x0000000000007941 */ /* 0x000fea0003800000 */
.L_x_4844:
        /* <DEDUP_REMOVED lines=28> */
.L_x_4843:
[----:B------:R-:W-:Y:S05]  /*4c50*/  BSYNC B1 ;  /* 0x0000000000017941 */ /* 0x000fea0003800000 */
.L_x_4842:
        /* <DEDUP_REMOVED lines=38> */
.L_x_4860:
[----:B------:R-:W-:Y:S01]  /*4ec0*/  FSETP.GEU.FTZ.AND P0, PT, R16, -R15, PT ;  /* 0x8000000f1000720b */ /* 0x000fe20003f1e000 */
[----:B------:R-:W-:-:S12]  /*4ed0*/  FADD.FTZ R8, R8, -1 ;  /* 0xbf80000008087421 */ /* 0x000fd80000010000 */
[----:B------:R-:W-:Y:S02]  /*4ee0*/  @!P0 FADD.FTZ R8, R8, -1 ;  /* 0xbf80000008088421 */ /* 0x000fe40000010000 */
.L_x_4859:
[----:B------:R-:W-:Y:S05]  /*4ef0*/  BSYNC B2 ;  /* 0x0000000000027941 */ /* 0x000fea0003800000 */
.L_x_4858:
[----:B------:R-:W-:Y:S01]  /*4f00*/  FFMA.FTZ R7, -R15, R8, R7 ;  /* 0x000000080f077223 */ /* 0x000fe20000010107 */
[----:B------:R-:W-:Y:S05]  /*4f10*/  BRA `(.L_x_4856) ;  /* 0x000001f000007947 */ /* 0x000fea0003800000 */
.L_x_4857:
        /* <DEDUP_REMOVED lines=15> */
.L_x_4863:
        /* <DEDUP_REMOVED lines=13> */
.L_x_4862:
[----:B------:R-:W-:Y:S05]  /*50e0*/  BSYNC B2 ;  /* 0x0000000000027941 */ /* 0x000fea0003800000 */
.L_x_4861:
[----:B0-----:R-:W-:-:S04]  /*50f0*/  FMUL.FTZ R8, R15, 1.1920928955078125e-07 ;  /* 0x340000000f087820 */ /* 0x001fc80000410000 */
[----:B------:R-:W-:Y:S02]  /*5100*/  FMUL.FTZ R7, R7, R8 ;  /* 0x0000000807077220 */ /* 0x000fe40000410000 */
.L_x_4856:
[----:B------:R-:W-:Y:S05]  /*5110*/  BSYNC B0 ;  /* 0x0000000000007941 */ /* 0x000fea0003800000 */
.L_x_4855:
        /* <DEDUP_REMOVED lines=28> */
.L_x_4854:
[----:B------:R-:W-:Y:S05]  /*52e0*/  BSYNC B1 ;  /* 0x0000000000017941 */ /* 0x000fea0003800000 */
.L_x_4853:
        /* <DEDUP_REMOVED lines=38> */
.L_x_4871:
[----:B------:R-:W-:Y:S01]  /*5550*/  FSETP.GEU.FTZ.AND P0, PT, R13, -R14, PT ;  /* 0x8000000e0d00720b */ /* 0x000fe20003f1e000 */
[----:B------:R-:W-:-:S12]  /*5560*/  FADD.FTZ R15, R15, -1 ;  /* 0xbf8000000f0f7421 */ /* 0x000fd80000010000 */
[----:B------:R-:W-:Y:S02]  /*5570*/  @!P0 FADD.FTZ R15, R15, -1 ;  /* 0xbf8000000f0f8421 */ /* 0x000fe40000010000 */
.L_x_4870:
[----:B------:R-:W-:Y:S05]  /*5580*/  BSYNC B2 ;  /* 0x0000000000027941 */ /* 0x000fea0003800000 */
.L_x_4869:
[----:B------:R-:W-:Y:S01]  /*5590*/  FFMA.FTZ R4, -R14, R15, R4 ;  /* 0x0000000f0e047223 */ /* 0x000fe20000010104 */
[----:B------:R-:W-:Y:S05]  /*55a0*/  BRA `(.L_x_4867) ;  /* 0x0000021000007947 */ /* 0x000fea0003800000 */
.L_x_4868:
        /* <DEDUP_REMOVED lines=16> */
.L_x_4874:
        /* <DEDUP_REMOVED lines=14> */
.L_x_4873:
[----:B------:R-:W-:Y:S05]  /*5790*/  BSYNC B2 ;  /* 0x0000000000027941 */ /* 0x000fea0003800000 */
.L_x_4872:
[----:B------:R-:W-:-:S04]  /*57a0*/  FMUL.FTZ R13, R14, 1.1920928955078125e-07 ;  /* 0x340000000e0d7820 */ /* 0x000fc80000410000 */
[----:B------:R-:W-:Y:S02]  /*57b0*/  FMUL.FTZ R4, R4, R13 ;  /* 0x0000000d04047220 */ /* 0x000fe40000410000 */
.L_x_4867:
[----:B------:R-:W-:Y:S05]  /*57c0*/  BSYNC B0 ;  /* 0x0000000000007941 */ /* 0x000fea0003800000 */
.L_x_4866:
        /* <DEDUP_REMOVED lines=28> */
.L_x_4865:
[----:B------:R-:W-:Y:S05]  /*5990*/  BSYNC B1 ;  /* 0x0000000000017941 */ /* 0x000fea0003800000 */
.L_x_4864:
        /* <DEDUP_REMOVED lines=38> */
.L_x_4882:
[----:B------:R-:W-:Y:S01]  /*5c00*/  FSETP.GEU.FTZ.AND P0, PT, R13, -R14, PT ;  /* 0x8000000e0d00720b */ /* 0x000fe20003f1e000 */
[----:B------:R-:W-:-:S12]  /*5c10*/  FADD.FTZ R5, R5, -1 ;  /* 0xbf80000005057421 */ /* 0x000fd80000010000 */
[----:B------:R-:W-:Y:S02]  /*5c20*/  @!P0 FADD.FTZ R5, R5, -1 ;  /* 0xbf80000005058421 */ /* 0x000fe40000010000 */
.L_x_4881:
[----:B------:R-:W-:Y:S05]  /*5c30*/  BSYNC B2 ;  /* 0x0000000000027941 */ /* 0x000fea0003800000 */
.L_x_4880:
[----:B------:R-:W-:Y:S01]  /*5c40*/  FFMA.FTZ R2, -R14, R5, R2 ;  /* 0x000000050e027223 */ /* 0x000fe20000010102 */
[----:B------:R-:W-:Y:S05]  /*5c50*/  BRA `(.L_x_4878) ;  /* 0x0000022000007947 */ /* 0x000fea0003800000 */
.L_x_4879:
        /* <DEDUP_REMOVED lines=18> */
.L_x_4885:
        /* <DEDUP_REMOVED lines=13> */
.L_x_4884:
[----:B------:R-:W-:Y:S05]  /*5e50*/  BSYNC B2 ;  /* 0x0000000000027941 */ /* 0x000fea0003800000 */
.L_x_4883:
[----:B0-----:R-:W-:-:S04]  /*5e60*/  FMUL.FTZ R5, R14, 1.1920928955078125e-07 ;  /* 0x340000000e057820 */ /* 0x001fc80000410000 */
[----:B------:R-:W-:Y:S02]  /*5e70*/  FMUL.FTZ R2, R2, R5 ;  /* 0x0000000502027220 */ /* 0x000fe40000410000 */
.L_x_4878:
[----:B------:R-:W-:Y:S05]  /*5e80*/  BSYNC B0 ;  /* 0x0000000000007941 */ /* 0x000fea0003800000 */
.L_x_4877:
        /* <DEDUP_REMOVED lines=28> */
.L_x_4876:
[----:B------:R-:W-:Y:S05]  /*6050*/  BSYNC B1 ;  /* 0x0000000000017941 */ /* 0x000fea0003800000 */
.L_x_4875:
        /* <DEDUP_REMOVED lines=38> */
.L_x_4893:
[----:B------:R-:W-:Y:S01]  /*62c0*/  FSETP.GEU.FTZ.AND P0, PT, R13, -R14, PT ;  /* 0x8000000e0d00720b */ /* 0x000fe20003f1e000 */
[----:B------:R-:W-:-:S12]  /*62d0*/  FADD.FTZ R5, R5, -1 ;  /* 0xbf80000005057421 */ /* 0x000fd80000010000 */
[----:B------:R-:W-:Y:S02]  /*62e0*/  @!P0 FADD.FTZ R5, R5, -1 ;  /* 0xbf80000005058421 */ /* 0x000fe40000010000 */
.L_x_4892:
[----:B------:R-:W-:Y:S05]  /*62f0*/  BSYNC B2 ;  /* 0x0000000000027941 */ /* 0x000fea0003800000 */
.L_x_4891:
[----:B------:R-:W-:Y:S01]  /*6300*/  FFMA.FTZ R0, -R14, R5, R0 ;  /* 0x000000050e007223 */ /* 0x000fe20000010100 */
[----:B------:R-:W-:Y:S05]  /*6310*/  BRA `(.L_x_4889) ;  /* 0x0000022000007947 */ /* 0x000fea0003800000 */
.L_x_4890:
        /* <DEDUP_REMOVED lines=18> */
.L_x_4896:
        /* <DEDUP_REMOVED lines=13> */
.L_x_4895:
[----:B------:R-:W-:Y:S05]  /*6510*/  BSYNC B2 ;  /* 0x0000000000027941 */ /* 0x000fea0003800000 */
.L_x_4894:
[----:B0-----:R-:W-:-:S04]  /*6520*/  FMUL.FTZ R5, R14, 1.1920928955078125e-07 ;  /* 0x340000000e057820 */ /* 0x001fc80000410000 */
[----:B------:R-:W-:Y:S02]  /*6530*/  FMUL.FTZ R0, R0, R5 ;  /* 0x0000000500007220 */ /* 0x000fe40000410000 */
.L_x_4889:
[----:B------:R-:W-:Y:S05]  /*6540*/  BSYNC B0 ;  /* 0x0000000000007941 */ /* 0x000fea0003800000 */
.L_x_4888:
        /* <DEDUP_REMOVED lines=28> */
.L_x_4887:
[----:B------:R-:W-:Y:S05]  /*6710*/  BSYNC B1 ;  /* 0x0000000000017941 */ /* 0x000fea0003800000 */
.L_x_4886:
        /* <DEDUP_REMOVED lines=38> */
.L_x_4904:
[----:B------:R-:W-:Y:S01]  /*6980*/  FSETP.GEU.FTZ.AND P0, PT, R15, -R14, PT ;  /* 0x8000000e0f00720b */ /* 0x000fe20003f1e000 */
[----:B------:R-:W-:-:S12]  /*6990*/  FADD.FTZ R3, R3, -1 ;  /* 0xbf80000003037421 */ /* 0x000fd80000010000 */
[----:B------:R-:W-:Y:S02]  /*69a0*/  @!P0 FADD.FTZ R3, R3, -1 ;  /* 0xbf80000003038421 */ /* 0x000fe40000010000 */
.L_x_4903:
[----:B------:R-:W-:Y:S05]  /*69b0*/  BSYNC B2 ;  /* 0x0000000000027941 */ /* 0x000fea0003800000 */
.L_x_4902:
[----:B------:R-:W-:Y:S01]  /*69c0*/  FFMA.FTZ R6, -R14, R3, R6 ;  /* 0x000000030e067223 */ /* 0x000fe20000010106 */
[----:B------:R-:W-:Y:S05]  /*69d0*/  BRA `(.L_x_4900) ;  /* 0x000001f000007947 */ /* 0x000fea0003800000 */
.L_x_4901:
        /* <DEDUP_REMOVED lines=15> */
.L_x_4907:
        /* <DEDUP_REMOVED lines=13> */
.L_x_4906:
[----:B------:R-:W-:Y:S05]  /*6ba0*/  BSYNC B2 ;  /* 0x0000000000027941 */ /* 0x000fea0003800000 */
.L_x_4905:
[----:B0-----:R-:W-:-:S04]  /*6bb0*/  FMUL.FTZ R6, R13, 1.1920928955078125e-07 ;  /* 0x340000000d067820 */ /* 0x001fc80000410000 */
[----:B------:R-:W-:Y:S02]  /*6bc0*/  FMUL.FTZ R6, R3, R6 ;  /* 0x0000000603067220 */ /* 0x000fe40000410000 */
.L_x_4900:
[----:B------:R-:W-:Y:S05]  /*6bd0*/  BSYNC B0 ;  /* 0x0000000000007941 */ /* 0x000fea0003800000 */
.L_x_4899:
        /* <DEDUP_REMOVED lines=28> */
.L_x_4898:
[----:B------:R-:W-:Y:S05]  /*6da0*/  BSYNC B1 ;  /* 0x0000000000017941 */ /* 0x000fea0003800000 */
.L_x_4897:
        /* <DEDUP_REMOVED lines=17> */
.L_x_4910:
        /* <DEDUP_REMOVED lines=8> */
.L_x_4911:
        /* <DEDUP_REMOVED lines=8> */
.L_x_4912:
        /* <DEDUP_REMOVED lines=8> */
.L_x_4913:
        /* <DEDUP_REMOVED lines=8> */
.L_x_4914:
[----:B------:R-:W-:Y:S05]  /*70c0*/  BSYNC B1 ;  /* 0x0000000000017941 */ /* 0x000fea0003800000 */
.L_x_4909:
[----:B------:R-:W-:-:S13]  /*70d0*/  ISETP.GE.AND P0, PT, R22, R23, PT ;  /* 0x000000171600720c */ /* 0x000fda0003f06270 */
[----:B0-----:R-:W-:Y:S01]  /*70e0*/  @!P0 IMAD.IADD R4, R25, 0x1, R22 ;  /* 0x0000000119048824 */ /* 0x001fe200078e0216 */
[----:B------:R-:W-:Y:S01]  /*70f0*/  @!P0 IADD3 R22, R22, 0x80, RZ ;  /* 0x0000008016168810 */ /* 0x000fe20007ffe0ff */
[----:B------:R-:W-:-:S04]  /*7100*/  @!P0 IMAD.MOV.U32 R5, RZ, RZ, 0x2 ;  /* 0x00000002ff058424 */ /* 0x000fc800078e00ff */
[----:B------:R-:W-:-:S05]  /*7110*/  @!P0 IMAD.WIDE.U32 R4, R4, R5, c[0x0][0x168] ;  /* 0x00005a0004048625 */ /* 0x000fca00078e0005 */
[----:B------:R0:W-:Y:S02]  /*7120*/  @!P0 STG.E.U16 [R4.64], R0 ;  /* 0x0000000004008986 */ /* 0x0001e4000c101504 */
.L_x_4915:
[----:B------:R-:W-:Y:S05]  /*7130*/  BSYNC B0 ;  /* 0x0000000000007941 */ /* 0x000fea0003800000 */
.L_x_4908:
        /* <DEDUP_REMOVED lines=9> */
.L_x_4916:
        /* <DEDUP_REMOVED lines=11> */
.L_x_32568:


//--------------------- .text._ZN2at6native29vectorized_elementwise_kernelILi8ENS0_13BinaryFunctorIN3c104HalfES4_S4_ZZZNS0_15binary_internal21div_floor_kernel_cudaERNS_18TensorIteratorBaseEENKUlvE1_clEvENKUlvE1_clEvEUlS4_S4_E_EESt5arrayIPcLm3EEEEviT0_T1_ --------------------------
	.section	.text._ZN2at6native29vectorized_elementwise_kernelILi8ENS0_13BinaryFunctorIN3c104HalfES4_S4_ZZZNS0_15binary_internal21div_floor_kernel_cudaERNS_18TensorIteratorBaseEENKUlvE1_clEvENKUlvE1_clEvEUlS4_S4_E_EESt5arrayIPcLm3EEEEviT0_T1_,"ax",@progbits
	.sectioninfo	@"SHI_REGISTERS=4"
	.align	128
        .global         _ZN2at6native29vectorized_elementwise_kernelILi8ENS0_13BinaryFunctorIN3c104HalfES4_S4_ZZZNS0_15binary_internal21div_floor_kernel_cudaERNS_18TensorIteratorBaseEENKUlvE1_clEvENKUlvE1_clEvEUlS4_S4_E_EESt5arrayIPcLm3EEEEviT0_T1_
        .type           _ZN2at6native29vectorized_elementwise_kernelILi8ENS0_13BinaryFunctorIN3c104HalfES4_S4_ZZZNS0_15binary_internal21div_floor_kernel_cudaERNS_18TensorIteratorBaseEENKUlvE1_clEvENKUlvE1_clEvEUlS4_S4_E_EESt5arrayIPcLm3EEEEviT0_T1_,@function
        .size           _ZN2at6native29vectorized_elementwise_kernelILi8ENS0_13BinaryFunctorIN3c104HalfES4_S4_ZZZNS0_15binary_internal21div_floor_kernel_cudaERNS_18TensorIteratorBaseEENKUlvE1_clEvENKUlvE1_clEvEUlS4_S4_E_EESt5arrayIPcLm3EEEEviT0_T1_,(.L_x_32569 - _ZN2at6native29vectorized_elementwise_kernelILi8ENS0_13BinaryFunctorIN3c104HalfES4_S4_ZZZNS0_15binary_internal21div_floor_kernel_cudaERNS_18TensorIteratorBaseEENKUlvE1_clEvENKUlvE1_clEvEUlS4_S4_E_EESt5arrayIPcLm3EEEEviT0_T1_)
        .other          _ZN2at6native29vectorized_elementwise_kernelILi8ENS0_13BinaryFunctorIN3c104HalfES4_S4_ZZZNS0_15binary_internal21div_floor_kernel_cudaERNS_18TensorIteratorBaseEENKUlvE1_clEvENKUlvE1_clEvEUlS4_S4_E_EESt5arrayIPcLm3EEEEviT0_T1_,@"STO_CUDA_ENTRY STV_DEFAULT"
_ZN2at6native29vectorized_elementwise_kernelILi8ENS0_13BinaryFunctorIN3c104HalfES4_S4_ZZZNS0_15binary_internal21div_floor_kernel_cudaERNS_18TensorIteratorBaseEENKUlvE1_clEvENKUlvE1_clEvEUlS4_S4_E_EESt5arrayIPcLm3EEEEviT0_T1_:
.text._ZN2at6native29vectorized_elementwise_kernelILi8ENS0_13BinaryFunctorIN3c104HalfES4_S4_ZZZNS0_15binary_internal21div_floor_kernel_cudaERNS_18TensorIteratorBaseEENKUlvE1_clEvENKUlvE1_clEvEUlS4_S4_E_EESt5arrayIPcLm3EEEEviT0_T1_:
[----:B------:R-:W-:Y:S02]  /*0000*/  MOV R1, c[0x0][0x28] ;  /* 0x00000a0000017a02 */ /* 0x000fe40000000f00 */
[----:B------:R-:W-:Y:S05]  /*0010*/  EXIT ;  /* 0x000000000000794d */ /* 0x000fea0003800000 */
.L_x_4917:
        /* <DEDUP_REMOVED lines=14> */
.L_x_32569:


//--------------------- .text._ZN2at6native18elementwise_kernelILi128ELi4EZNS0_15gpu_kernel_implINS0_13BUnaryFunctorIN3c104HalfES5_S5_ZZZNS0_15binary_internal21div_floor_kernel_cudaERNS_18TensorIteratorBaseEENKUlvE1_clEvENKUlvE1_clEvEUlS5_S5_E_EEEEvS8_RKT_EUliE_EEviT1_ --------------------------
	.section	.text._ZN2at6native18elementwise_kernelILi128ELi4EZNS0_15gpu_kernel_implINS0_13BUnaryFunctorIN3c104HalfES5_S5_ZZZNS0_15binary_internal21div_floor_kernel_cudaERNS_18TensorIteratorBaseEENKUlvE1_clEvENKUlvE1_clEvEUlS5_S5_E_EEEEvS8_RKT_EUliE_EEviT1_,"ax",@progbits
	.sectioninfo	@"SHI_REGISTERS=24"
	.align	128
        .global         _ZN2at6native18elementwise_kernelILi128ELi4EZNS0_15gpu_kernel_implINS0_13BUnaryFunctorIN3c104HalfES5_S5_ZZZNS0_15binary_internal21div_floor_kernel_cudaERNS_18TensorIteratorBaseEENKUlvE1_clEvENKUlvE1_clEvEUlS5_S5_E_EEEEvS8_RKT_EUliE_EEviT1_
        .type           _ZN2at6native18elementwise_kernelILi128ELi4EZNS0_15gpu_kernel_implINS0_13BUnaryFunctorIN3c104HalfES5_S5_ZZZNS0_15binary_internal21div_floor_kernel_cudaERNS_18TensorIteratorBaseEENKUlvE1_clEvENKUlvE1_clEvEUlS5_S5_E_EEEEvS8_RKT_EUliE_EEviT1_,@function
        .size           _ZN2at6native18elementwise_kernelILi128ELi4EZNS0_15gpu_kernel_implINS0_13BUnaryFunctorIN3c104HalfES5_S5_ZZZNS0_15binary_internal21div_floor_kernel_cudaERNS_18TensorIteratorBaseEENKUlvE1_clEvENKUlvE1_clEvEUlS5_S5_E_EEEEvS8_RKT_EUliE_EEviT1_,(.L_x_32570 - _ZN2at6native18elementwise_kernelILi128ELi4EZNS0_15gpu_kernel_implINS0_13BUnaryFunctorIN3c104HalfES5_S5_ZZZNS0_15binary_internal21div_floor_kernel_cudaERNS_18TensorIteratorBaseEENKUlvE1_clEvENKUlvE1_clEvEUlS5_S5_E_EEEEvS8_RKT_EUliE_EEviT1_)
        .other          _ZN2at6native18elementwise_kernelILi128ELi4EZNS0_15gpu_kernel_implINS0_13BUnaryFunctorIN3c104HalfES5_S5_ZZZNS0_15binary_internal21div_floor_kernel_cudaERNS_18TensorIteratorBaseEENKUlvE1_clEvENKUlvE1_clEvEUlS5_S5_E_EEEEvS8_RKT_EUliE_EEviT1_,@"STO_CUDA_ENTRY STV_DEFAULT"
_ZN2at6native18elementwise_kernelILi128ELi4EZNS0_15gpu_kernel_implINS0_13BUnaryFunctorIN3c104HalfES5_S5_ZZZNS0_15binary_internal21div_floor_kernel_cudaERNS_18TensorIteratorBaseEENKUlvE1_clEvENKUlvE1_clEvEUlS5_S5_E_EEEEvS8_RKT_EUliE_EEviT1_:
.text._ZN2at6native18elementwise_kernelILi128ELi4EZNS0_15gpu_kernel_implINS0_13BUnaryFunctorIN3c104HalfES5_S5_ZZZNS0_15binary_internal21div_floor_kernel_cudaERNS_18TensorIteratorBaseEENKUlvE1_clEvENKUlvE1_clEvEUlS5_S5_E_EEEEvS8_RKT_EUliE_EEviT1_:
        /* <DEDUP_REMOVED lines=235> */
.L_x_4920:
        /* <DEDUP_REMOVED lines=20> */
.L_x_4924:
[----:B------:R-:W2:Y:S02]  /*0ff0*/  LDG.E.U8 R2, [R2.64] ;  /* 0x0000002402027981 */ /* 0x000ea4000c1e1100 */
[----:B--2---:R-:W0:Y:S02]  /*1000*/  I2F.U16 R0, R2 ;  /* 0x0000000200007306 */ /* 0x004e240000101000 */
[----:B0-----:R-:W-:Y:S01]  /*1010*/  F2FP.PACK_AB R0, RZ, R0 ;  /* 0x00000000ff00723e */ /* 0x001fe200000000ff */
[----:B------:R-:W-:Y:S05]  /*1020*/  BRA `(.L_x_4926) ;  /* 0x00000e1000007947 */ /* 0x000fea0003800000 */
.L_x_4923:
        /* <DEDUP_REMOVED lines=10> */
.L_x_4928:
[----:B------:R-:W2:Y:S02]  /*10d0*/  LDG.E R2, [R2.64] ;  /* 0x0000002402027981 */ /* 0x000ea4000c1e1900 */
[----:B--2---:R-:W0:Y:S02]  /*10e0*/  I2F R0, R2 ;  /* 0x0000000200007306 */ /* 0x004e240000201400 */
[----:B0-----:R-:W-:Y:S01]  /*10f0*/  F2FP.PACK_AB R0, RZ, R0 ;  /* 0x00000000ff00723e */ /* 0x001fe200000000ff */
[----:B------:R-:W-:Y:S05]  /*1100*/  BRA `(.L_x_4926) ;  /* 0x00000d3000007947 */ /* 0x000fea0003800000 */
.L_x_4927:
[----:B------:R-:W2:Y:S02]  /*1110*/  LDG.E.U16 R2, [R2.64] ;  /* 0x0000002402027981 */ /* 0x000ea4000c1e1500 */
[----:B--2---:R-:W0:Y:S02]  /*1120*/  I2F.S16 R0, R2 ;  /* 0x0000000200007306 */ /* 0x004e240000101400 */
[----:B0-----:R-:W-:Y:S01]  /*1130*/  F2FP.PACK_AB R0, RZ, R0 ;  /* 0x00000000ff00723e */ /* 0x001fe200000000ff */
[----:B------:R-:W-:Y:S05]  /*1140*/  BRA `(.L_x_4926) ;  /* 0x00000cf000007947 */ /* 0x000fea0003800000 */
.L_x_4922:
        /* <DEDUP_REMOVED lines=9> */
.L_x_4930:
[----:B------:R0:W5:Y:S01]  /*11e0*/  LDG.E.U16 R0, [R2.64] ;  /* 0x0000002402007981 */ /* 0x000162000c1e1500 */
[----:B------:R-:W-:Y:S05]  /*11f0*/  BRA `(.L_x_4926) ;  /* 0x00000c4000007947 */ /* 0x000fea0003800000 */
.L_x_4929:
        /* <DEDUP_REMOVED lines=9> */
.L_x_4932:
[----:B------:R0:W5:Y:S01]  /*1290*/  LDG.E.U16 R0, [R2.64] ;  /* 0x0000002402007981 */ /* 0x000162000c1e1500 */
[----:B------:R-:W-:Y:S05]  /*12a0*/  BRA `(.L_x_4926) ;  /* 0x00000b9000007947 */ /* 0x000fea0003800000 */
.L_x_4931:
[----:B------:R-:W2:Y:S02]  /*12b0*/  LDG.E.64 R2, [R2.64] ;  /* 0x0000002402027981 */ /* 0x000ea4000c1e1b00 */
[----:B--2---:R-:W0:Y:S01]  /*12c0*/  F2F.F32.F64 R0, R2 ;  /* 0x0000000200007310 */ /* 0x004e220000301000 */
[----:B------:R-:W0:-:S14]  /*12d0*/  DSETP.GEU.AND P0, PT, |R2|, c[0x2][0x0], PT ;  /* 0x008000000200762a */ /* 0x000e1c0003f0e200 */
[----:B0-----:R-:W-:-:S05]  /*12e0*/  @!P0 FMUL R0, R0, 1.175494350822287508e-38 ;  /* 0x0080000000008820 */ /* 0x001fca0000400000 */
[----:B------:R-:W-:Y:S01]  /*12f0*/  F2FP.PACK_AB R0, RZ, R0 ;  /* 0x00000000ff00723e */ /* 0x000fe200000000ff */
[----:B------:R-:W-:Y:S05]  /*1300*/  BRA `(.L_x_4926) ;  /* 0x00000b3000007947 */ /* 0x000fea0003800000 */
.L_x_4921:
        /* <DEDUP_REMOVED lines=13> */
.L_x_4935:
[----:B------:R-:W2:Y:S02]  /*13e0*/  LDG.E.64 R2, [R2.64] ;  /* 0x0000002402027981 */ /* 0x000ea4000c1e1b00 */
[----:B--2---:R-:W0:Y:S01]  /*13f0*/  F2F.F32.F64 R0, R2 ;  /* 0x0000000200007310 */ /* 0x004e220000301000 */
[----:B------:R-:W0:-:S14]  /*1400*/  DSETP.GEU.AND P0, PT, |R2|, c[0x2][0x0], PT ;  /* 0x008000000200762a */ /* 0x000e1c0003f0e200 */
[----:B0-----:R-:W-:-:S05]  /*1410*/  @!P0 FMUL R0, R0, 1.175494350822287508e-38 ;  /* 0x0080000000008820 */ /* 0x001fca0000400000 */
[----:B------:R-:W-:Y:S01]  /*1420*/  F2FP.PACK_AB R0, RZ, R0 ;  /* 0x00000000ff00723e */ /* 0x000fe200000000ff */
[----:B------:R-:W-:Y:S05]  /*1430*/  BRA `(.L_x_4926) ;  /* 0x00000a0000007947 */ /* 0x000fea0003800000 */
.L_x_4934:
        /* <DEDUP_REMOVED lines=28> */
.L_x_4937:
        /* <DEDUP_REMOVED lines=15> */
.L_x_4936:
[----:B------:R-:W2:Y:S02]  /*16f0*/  LDG.E.U16 R0, [R2.64] ;  /* 0x0000002402007981 */ /* 0x000ea4000c1e1500 */
[----:B--2---:R-:W-:-:S04]  /*1700*/  PRMT R0, RZ, 0x5410, R0 ;  /* 0x00005410ff007816 */ /* 0x004fc80000000000 */
[----:B------:R-:W-:Y:S01]  /*1710*/  F2FP.PACK_AB R0, RZ, R0 ;  /* 0x00000000ff00723e */ /* 0x000fe200000000ff */
[----:B------:R-:W-:Y:S05]  /*1720*/  BRA `(.L_x_4926) ;  /* 0x0000071000007947 */ /* 0x000fea0003800000 */
.L_x_4933:
        /* <DEDUP_REMOVED lines=12> */
.L_x_4940:
        /* <DEDUP_REMOVED lines=21> */
.L_x_4944:
[----:B------:R-:W-:Y:S05]  /*1940*/  BSYNC B1 ;  /* 0x0000000000017941 */ /* 0x000fea0003800000 */
.L_x_4943:
[----:B------:R-:W-:Y:S01]  /*1950*/  LEA R3, R0, 0x3b800000, 0x17 ;  /* 0x3b80000000037811 */ /* 0x000fe200078eb8ff */
[----:B------:R-:W-:-:S05]  /*1960*/  IMAD.SHL.U32 R0, R2, 0x100000, RZ ;  /* 0x0010000002007824 */ /* 0x000fca00078e00ff */
[----:B------:R-:W-:Y:S02]  /*1970*/  LOP3.LUT R0, R3, R0, R4, 0xfe, !PT ;  /* 0x0000000003007212 */ /* 0x000fe400078efe04 */
.L_x_4942:
[----:B------:R-:W-:Y:S05]  /*1980*/  BSYNC B0 ;  /* 0x0000000000007941 */ /* 0x000fea0003800000 */
.L_x_4941:
[----:B------:R-:W-:Y:S01]  /*1990*/  F2FP.PACK_AB R0, RZ, R0 ;  /* 0x00000000ff00723e */ /* 0x000fe200000000ff */
[----:B------:R-:W-:Y:S05]  /*19a0*/  BRA `(.L_x_4926) ;  /* 0x0000049000007947 */ /* 0x000fea0003800000 */
.L_x_4939:
        /* <DEDUP_REMOVED lines=21> */
.L_x_4948:
[----:B------:R-:W-:Y:S05]  /*1b00*/  BSYNC B1 ;  /* 0x0000000000017941 */ /* 0x000fea0003800000 */
.L_x_4947:
[----:B------:R-:W-:Y:S01]  /*1b10*/  LEA R3, R0, 0x37800000, 0x17 ;  /* 0x3780000000037811 */ /* 0x000fe200078eb8ff */
[----:B------:R-:W-:-:S05]  /*1b20*/  IMAD.SHL.U32 R0, R2, 0x200000, RZ ;  /* 0x0020000002007824 */ /* 0x000fca00078e00ff */
[----:B------:R-:W-:Y:S02]  /*1b30*/  LOP3.LUT R0, R3, R0, R4, 0xfe, !PT ;  /* 0x0000000003007212 */ /* 0x000fe400078efe04 */
.L_x_4946:
[----:B------:R-:W-:Y:S05]  /*1b40*/  BSYNC B0 ;  /* 0x0000000000007941 */ /* 0x000fea0003800000 */
.L_x_4945:
[----:B------:R-:W-:Y:S01]  /*1b50*/  F2FP.PACK_AB R0, RZ, R0 ;  /* 0x00000000ff00723e */ /* 0x000fe200000000ff */
[----:B------:R-:W-:Y:S05]  /*1b60*/  BRA `(.L_x_4926) ;  /* 0x000002d000007947 */ /* 0x000fea0003800000 */
.L_x_4938:
        /* <DEDUP_REMOVED lines=14> */
.L_x_4952:
[----:B------:R-:W-:Y:S05]  /*1c50*/  BSYNC B0 ;  /* 0x0000000000007941 */ /* 0x000fea0003800000 */
.L_x_4951:
[----:B------:R-:W-:Y:S01]  /*1c60*/  F2FP.PACK_AB R0, RZ, R0 ;  /* 0x00000000ff00723e */ /* 0x000fe200000000ff */
[----:B------:R-:W-:Y:S05]  /*1c70*/  BRA `(.L_x_4926) ;  /* 0x000001c000007947 */ /* 0x000fea0003800000 */
.L_x_4925:
        /* <DEDUP_REMOVED lines=21> */
.L_x_4950:
[----:B------:R-:W2:Y:S02]  /*1dd0*/  LDG.E.64 R2, [R2.64] ;  /* 0x0000002402027981 */ /* 0x000ea4000c1e1b00 */
[----:B--2---:R-:W0:Y:S02]  /*1de0*/  I2F.U64 R0, R2 ;  /* 0x0000000200007312 */ /* 0x004e240000301000 */
[----:B0-----:R-:W-:Y:S01]  /*1df0*/  F2FP.PACK_AB R0, RZ, R0 ;  /* 0x00000000ff00723e */ /* 0x001fe200000000ff */
[----:B------:R-:W-:Y:S05]  /*1e00*/  BRA `(.L_x_4926) ;  /* 0x0000003000007947 */ /* 0x000fea0003800000 */
.L_x_4949:
[----:B------:R-:W2:Y:S02]  /*1e10*/  LDG.E R2, [R2.64] ;  /* 0x0000002402027981 */ /* 0x000ea4000c1e1900 */
[----:B--2---:R-:W0:Y:S02]  /*1e20*/  I2F.U32 R0, R2 ;  /* 0x0000000200007306 */ /* 0x004e240000201000 */
[----:B0-----:R-:W-:-:S06]  /*1e30*/  F2FP.PACK_AB R0, RZ, R0 ;  /* 0x00000000ff00723e */ /* 0x001fcc00000000ff */
.L_x_4926:
[----:B0-----:R-:W0:Y:S01]  /*1e40*/  LDC.U16 R2, c[0x0][0x372] ;  /* 0x0000dc80ff027b82 */ /* 0x001e220000000400 */
[----:B-----5:R-:W-:-:S02]  /*1e50*/  HADD2.F32 R3, -RZ, R0.H0_H0 ;  /* 0x20000000ff037230 */ /* 0x020fc40000004100 */
[----:B0-----:R-:W-:-:S05]  /*1e60*/  HADD2.F32 R2, -RZ, R2.H0_H0 ;  /* 0x20000002ff027230 */ /* 0x001fca0000004100 */
        /* <DEDUP_REMOVED lines=32> */
.L_x_4959:
[----:B------:R-:W-:Y:S01]  /*2070*/  FSETP.GEU.FTZ.AND P0, PT, R9, -R4, PT ;  /* 0x800000040900720b */ /* 0x000fe20003f1e000 */
[----:B------:R-:W-:-:S12]  /*2080*/  FADD.FTZ R6, R6, -1 ;  /* 0xbf80000006067421 */ /* 0x000fd80000010000 */
[----:B------:R-:W-:Y:S02]  /*2090*/  @!P0 FADD.FTZ R6, R6, -1 ;  /* 0xbf80000006068421 */ /* 0x000fe40000010000 */
.L_x_4958:
[----:B------:R-:W-:Y:S05]  /*20a0*/  BSYNC B1 ;  /* 0x0000000000017941 */ /* 0x000fea0003800000 */
.L_x_4957:
[----:B------:R-:W-:Y:S01]  /*20b0*/  FFMA.FTZ R5, -R4, R6, R5 ;  /* 0x0000000604057223 */ /* 0x000fe20000010105 */
[----:B------:R-:W-:Y:S05]  /*20c0*/  BRA `(.L_x_4955) ;  /* 0x000001f000007947 */ /* 0x000fea0003800000 */
.L_x_4956:
        /* <DEDUP_REMOVED lines=15> */
.L_x_4962:
        /* <DEDUP_REMOVED lines=13> */
.L_x_4961:
[----:B------:R-:W-:Y:S05]  /*2290*/  BSYNC B1 ;  /* 0x0000000000017941 */ /* 0x000fea0003800000 */
.L_x_4960:
[----:B------:R-:W-:-:S04]  /*22a0*/  FMUL.FTZ R6, R6, 1.1920928955078125e-07 ;  /* 0x3400000006067820 */ /* 0x000fc80000410000 */
[----:B------:R-:W-:Y:S02]  /*22b0*/  FMUL.FTZ R5, R11, R6 ;  /* 0x000000060b057220 */ /* 0x000fe40000410000 */
.L_x_4955:
[----:B------:R-:W-:Y:S05]  /*22c0*/  BSYNC B0 ;  /* 0x0000000000007941 */ /* 0x000fea0003800000 */
.L_x_4954:
[C---:B------:R-:W-:Y:S01]  /*22d0*/  FSETP.GTU.FTZ.AND P0, PT, |R5|.reuse, +INF , PT ;  /* 0x7f8000000500780b */ /* 0x040fe20003f1c200 */
[----:B------:R-:W-:Y:S01]  /*22e0*/  BSSY B0, `(.L_x_4953) ;  /* 0x000001b000007945 */ /* 0x000fe20003800000 */
[C---:B0-----:R-:W-:Y:S01]  /*22f0*/  LOP3.LUT R4, R5.reuse, 0x80000000, R3, 0xb8, !PT ;  /* 0x8000000005047812 */ /* 0x041fe200078eb803 */
[----:B------:R-:W-:Y:S01]  /*2300*/  HADD2.F32 R3, -RZ, R0.H0_H0 ;  /* 0x20000000ff037230 */ /* 0x000fe20000004100 */
[----:B------:R-:W-:Y:S02]  /*2310*/  FSETP.GEU.FTZ.AND P1, PT, R2, RZ, PT ;  /* 0x000000ff0200720b */ /* 0x000fe40003f3e000 */
[----:B------:R-:W-:Y:S02]  /*2320*/  FSEL R4, R5, R4, P0 ;  /* 0x0000000405047208 */ /* 0x000fe40000000000 */
[----:B------:R-:W0:Y:S02]  /*2330*/  MUFU.RCP R5, R2 ;  /* 0x0000000200057308 */ /* 0x000e240000001000 */
        /* <DEDUP_REMOVED lines=21> */
.L_x_4963:
[----:B------:R-:W-:Y:S05]  /*2490*/  BSYNC B0 ;  /* 0x0000000000007941 */ /* 0x000fea0003800000 */
.L_x_4953:
        /* <DEDUP_REMOVED lines=16> */
.L_x_4967:
[----:B------:R-:W-:-:S06]  /*25a0*/  HADD2.F32 R3, -RZ, R5.H0_H0 ;  /* 0x20000005ff037230 */ /* 0x000fcc0000004100 */
[----:B------:R-:W0:Y:S02]  /*25b0*/  F2I.S64.TRUNC R2, R3 ;  /* 0x0000000300027311 */ /* 0x000e24000020d900 */
[----:B0-----:R0:W-:Y:S01]  /*25c0*/  STG.E.U8 [R16.64], R2 ;  /* 0x0000000210007986 */ /* 0x0011e2000c101124 */
[----:B------:R-:W-:Y:S05]  /*25d0*/  BRA `(.L_x_4969) ;  /* 0x00000e4000007947 */ /* 0x000fea0003800000 */
.L_x_4966:
        /* <DEDUP_REMOVED lines=10> */
.L_x_4971:
[----:B------:R-:W-:-:S06]  /*2680*/  HADD2.F32 R5, -RZ, R5.H0_H0 ;  /* 0x20000005ff057230 */ /* 0x000fcc0000004100 */
[----:B------:R-:W0:Y:S02]  /*2690*/  F2I.FTZ.TRUNC.NTZ R5, R5 ;  /* 0x0000000500057305 */ /* 0x000e24000021f100 */
[----:B0-----:R0:W-:Y:S01]  /*26a0*/  STG.E [R16.64], R5 ;  /* 0x0000000510007986 */ /* 0x0011e2000c101924 */
[----:B------:R-:W-:Y:S05]  /*26b0*/  BRA `(.L_x_4969) ;  /* 0x00000d6000007947 */ /* 0x000fea0003800000 */
.L_x_4970:
[----:B------:R-:W-:-:S06]  /*26c0*/  HADD2.F32 R5, -RZ, R5.H0_H0 ;  /* 0x20000005ff057230 */ /* 0x000fcc0000004100 */
[----:B------:R-:W0:Y:S02]  /*26d0*/  F2I.FTZ.TRUNC.NTZ R5, R5 ;  /* 0x0000000500057305 */ /* 0x000e24000021f100 */
[----:B0-----:R0:W-:Y:S01]  /*26e0*/  STG.E.U16 [R16.64], R5 ;  /* 0x0000000510007986 */ /* 0x0011e2000c101524 */
[----:B------:R-:W-:Y:S05]  /*26f0*/  BRA `(.L_x_4969) ;  /* 0x00000d2000007947 */ /* 0x000fea0003800000 */
.L_x_4965:
        /* <DEDUP_REMOVED lines=9> */
.L_x_4973:
[----:B------:R0:W-:Y:S01]  /*2790*/  STG.E.U16 [R16.64], R5 ;  /* 0x0000000510007986 */ /* 0x0001e2000c101524 */
[----:B------:R-:W-:Y:S05]  /*27a0*/  BRA `(.L_x_4969) ;  /* 0x00000c7000007947 */ /* 0x000fea0003800000 */
.L_x_4972:
        /* <DEDUP_REMOVED lines=10> */
.L_x_4975:
[----:B------:R-:W-:-:S05]  /*2850*/  HADD2.F32 R0, -RZ, R5.H0_H0 ;  /* 0x20000005ff007230 */ /* 0x000fca0000004100 */
[----:B------:R-:W-:-:S04]  /*2860*/  F2FP.PACK_AB R0, RZ, R0 ;  /* 0x00000000ff00723e */ /* 0x000fc800000000ff */
[----:B------:R-:W-:-:S05]  /*2870*/  PRMT R0, R0, 0x5410, RZ ;  /* 0x0000541000007816 */ /* 0x000fca00000000ff */
[----:B------:R0:W-:Y:S01]  /*2880*/  STG.E [R16.64], R0 ;  /* 0x0000000010007986 */ /* 0x0001e2000c101924 */
[----:B------:R-:W-:Y:S05]  /*2890*/  BRA `(.L_x_4969) ;  /* 0x00000b8000007947 */ /* 0x000fea0003800000 */
.L_x_4974:
[----:B------:R-:W-:-:S05]  /*28a0*/  HADD2.F32 R2, -RZ, R5.H0_H0 ;  /* 0x20000005ff027230 */ /* 0x000fca0000004100 */
[----:B------:R-:W-:-:S06]  /*28b0*/  FMUL.FTZ R2, R2, 1 ;  /* 0x3f80000002027820 */ /* 0x000fcc0000410000 */
[----:B------:R-:W0:Y:S02]  /*28c0*/  F2F.F64.F32 R2, R2 ;  /* 0x0000000200027310 */ /* 0x000e240000201800 */
[----:B0-----:R0:W-:Y:S01]  /*28d0*/  STG.E.64 [R16.64], R2 ;  /* 0x0000000210007986 */ /* 0x0011e2000c101b24 */
[----:B------:R-:W-:Y:S05]  /*28e0*/  BRA `(.L_x_4969) ;  /* 0x00000b3000007947 */ /* 0x000fea0003800000 */
.L_x_4964:
        /* <DEDUP_REMOVED lines=13> */
.L_x_4978:
[----:B------:R-:W-:Y:S01]  /*29c0*/  HADD2.F32 R5, -RZ, R5.H0_H0 ;  /* 0x20000005ff057230 */ /* 0x000fe20000004100 */
[----:B------:R-:W-:-:S04]  /*29d0*/  CS2R R6, SRZ ;  /* 0x0000000000067805 */ /* 0x000fc8000001ff00 */
[----:B------:R-:W-:-:S06]  /*29e0*/  FMUL.FTZ R5, R5, 1 ;  /* 0x3f80000005057820 */ /* 0x000fcc0000410000 */
[----:B------:R-:W0:Y:S02]  /*29f0*/  F2F.F64.F32 R4, R5 ;  /* 0x0000000500047310 */ /* 0x000e240000201800 */
[----:B0-----:R0:W-:Y:S01]  /*2a00*/  STG.E.128 [R16.64], R4 ;  /* 0x0000000410007986 */ /* 0x0011e2000c101d24 */
[----:B------:R-:W-:Y:S05]  /*2a10*/  BRA `(.L_x_4969) ;  /* 0x00000a0000007947 */ /* 0x000fea0003800000 */
.L_x_4977:
        /* <DEDUP_REMOVED lines=21> */
.L_x_4982:
[----:B------:R-:W-:Y:S05]  /*2b70*/  BSYNC B0 ;  /* 0x0000000000007941 */ /* 0x000fea0003800000 */
.L_x_4981:
[----:B------:R-:W-:-:S05]  /*2b80*/  LOP3.LUT R3, R0, R3, RZ, 0xfc, !PT ;  /* 0x0000000300037212 */ /* 0x000fca00078efcff */
[----:B------:R0:W-:Y:S01]  /*2b90*/  STG.E.U8 [R16.64], R3 ;  /* 0x0000000310007986 */ /* 0x0001e2000c101124 */
[----:B------:R-:W-:Y:S05]  /*2ba0*/  BRA `(.L_x_4969) ;  /* 0x0000087000007947 */ /* 0x000fea0003800000 */
.L_x_4980:
        /* <DEDUP_REMOVED lines=13> */
.L_x_4984:
[----:B------:R-:W-:Y:S01]  /*2c80*/  IMAD.MOV.U32 R0, RZ, RZ, 0x7f ;  /* 0x0000007fff007424 */ /* 0x000fe200078e00ff */
[----:B------:R-:W-:-:S04]  /*2c90*/  ISETP.GT.U32.AND P0, PT, R2, 0x7f800000, PT ;  /* 0x7f8000000200780c */ /* 0x000fc80003f04070 */
[----:B------:R-:W-:-:S04]  /*2ca0*/  SEL R0, R0, 0x7c, P0 ;  /* 0x0000007c00007807 */ /* 0x000fc80000000000 */
.L_x_4985:
[----:B------:R-:W-:Y:S05]  /*2cb0*/  BSYNC B0 ;  /* 0x0000000000007941 */ /* 0x000fea0003800000 */
.L_x_4983:
[----:B------:R-:W-:-:S04]  /*2cc0*/  LOP3.LUT R2, R5, 0x80000000, RZ, 0xc0, !PT ;  /* 0x8000000005027812 */ /* 0x000fc800078ec0ff */
[----:B------:R-:W-:-:S04]  /*2cd0*/  SHF.R.U32.HI R3, RZ, 0x18, R2 ;  /* 0x00000018ff037819 */ /* 0x000fc80000011602 */
[----:B------:R-:W-:-:S05]  /*2ce0*/  LOP3.LUT R3, R0, R3, RZ, 0xfc, !PT ;  /* 0x0000000300037212 */ /* 0x000fca00078efcff */
[----:B------:R0:W-:Y:S01]  /*2cf0*/  STG.E.U8 [R16.64], R3 ;  /* 0x0000000310007986 */ /* 0x0001e2000c101124 */
[----:B------:R-:W-:Y:S05]  /*2d00*/  BRA `(.L_x_4969) ;  /* 0x0000071000007947 */ /* 0x000fea0003800000 */
.L_x_4979:
[----:B------:R-:W-:-:S05]  /*2d10*/  HADD2.F32 R0, -RZ, R5.H0_H0 ;  /* 0x20000005ff007230 */ /* 0x000fca0000004100 */
[----:B------:R-:W-:-:S05]  /*2d20*/  F2FP.BF16.PACK_AB R0, RZ, R0 ;  /* 0x00000000ff00723e */ /* 0x000fca00000010ff */
[----:B------:R0:W-:Y:S01]  /*2d30*/  STG.E.U16 [R16.64], R0 ;  /* 0x0000000010007986 */ /* 0x0001e2000c101524 */
[----:B------:R-:W-:Y:S05]  /*2d40*/  BRA `(.L_x_4969) ;  /* 0x000006d000007947 */ /* 0x000fea0003800000 */
.L_x_4976:
        /* <DEDUP_REMOVED lines=12> */
.L_x_4988:
        /* <DEDUP_REMOVED lines=17> */
.L_x_4991:
[----:B------:R-:W-:-:S04]  /*2f20*/  LOP3.LUT R2, R5, 0x80000000, RZ, 0xc0, !PT ;  /* 0x8000000005027812 */ /* 0x000fc800078ec0ff */
[----:B------:R-:W-:-:S04]  /*2f30*/  SHF.R.U32.HI R3, RZ, 0x18, R2 ;  /* 0x00000018ff037819 */ /* 0x000fc80000011602 */
[----:B------:R-:W-:-:S04]  /*2f40*/  LOP3.LUT R0, R0, R3, RZ, 0xfc, !PT ;  /* 0x0000000300007212 */ /* 0x000fc800078efcff */
[----:B------:R-:W-:Y:S02]  /*2f50*/  PRMT R8, R0, 0x7610, R8 ;  /* 0x0000761000087816 */ /* 0x000fe40000000008 */
.L_x_4990:
[----:B------:R-:W-:Y:S05]  /*2f60*/  BSYNC B0 ;  /* 0x0000000000007941 */ /* 0x000fea0003800000 */
.L_x_4989:
[----:B------:R0:W-:Y:S01]  /*2f70*/  STG.E.U8 [R16.64], R8 ;  /* 0x0000000810007986 */ /* 0x0001e2000c101124 */
[----:B------:R-:W-:Y:S05]  /*2f80*/  BRA `(.L_x_4969) ;  /* 0x0000049000007947 */ /* 0x000fea0003800000 */
.L_x_4987:
        /* <DEDUP_REMOVED lines=17> */
.L_x_4994:
[----:B------:R-:W-:-:S04]  /*30a0*/  LOP3.LUT R2, R5, 0x80000000, RZ, 0xc0, !PT ;  /* 0x8000000005027812 */ /* 0x000fc800078ec0ff */
[----:B------:R-:W-:-:S04]  /*30b0*/  SHF.R.U32.HI R3, RZ, 0x18, R2 ;  /* 0x00000018ff037819 */ /* 0x000fc80000011602 */
[----:B------:R-:W-:-:S04]  /*30c0*/  LOP3.LUT R0, R0, R3, RZ, 0xfc, !PT ;  /* 0x0000000300007212 */ /* 0x000fc800078efcff */
[----:B------:R-:W-:Y:S02]  /*30d0*/  PRMT R8, R0, 0x7610, R8 ;  /* 0x0000761000087816 */ /* 0x000fe40000000008 */
.L_x_4993:
[----:B------:R-:W-:Y:S05]  /*30e0*/  BSYNC B0 ;  /* 0x0000000000007941 */ /* 0x000fea0003800000 */
.L_x_4992:
[----:B------:R0:W-:Y:S01]  /*30f0*/  STG.E.U8 [R16.64], R8 ;  /* 0x0000000810007986 */ /* 0x0001e2000c101124 */
[----:B------:R-:W-:Y:S05]  /*3100*/  BRA `(.L_x_4969) ;  /* 0x0000031000007947 */ /* 0x000fea0003800000 */
.L_x_4986:
        /* <DEDUP_REMOVED lines=22> */
.L_x_4968:
        /* <DEDUP_REMOVED lines=20> */
.L_x_4996:
[----:B------:R-:W-:-:S06]  /*33b0*/  HADD2.F32 R2, -RZ, R5.H0_H0 ;  /* 0x20000005ff027230 */ /* 0x000fcc0000004100 */
[----:B------:R-:W0:Y:S02]  /*33c0*/  F2I.U64.TRUNC R2, R2 ;  /* 0x0000000200027311 */ /* 0x000e24000020d800 */
[----:B0-----:R0:W-:Y:S01]  /*33d0*/  STG.E.64 [R16.64], R2 ;  /* 0x0000000210007986 */ /* 0x0011e2000c101b24 */
[----:B------:R-:W-:Y:S05]  /*33e0*/  BRA `(.L_x_4969) ;  /* 0x0000003000007947 */ /* 0x000fea0003800000 */
.L_x_4995:
[----:B------:R-:W-:-:S06]  /*33f0*/  HADD2.F32 R5, -RZ, R5.H0_H0 ;  /* 0x20000005ff057230 */ /* 0x000fcc0000004100 */
[----:B------:R-:W0:Y:S02]  /*3400*/  F2I.FTZ.U32.TRUNC.NTZ R5, R5 ;  /* 0x0000000500057305 */ /* 0x000e24000021f000 */
[----:B0-----:R0:W-:Y:S02]  /*3410*/  STG.E [R16.64], R5 ;  /* 0x0000000510007986 */ /* 0x0011e4000c101924 */
.L_x_4969:
[----:B------:R-:W-:Y:S02]  /*3420*/  IADD3 R19, R19, 0x80, RZ ;  /* 0x0000008013137810 */ /* 0x000fe40007ffe0ff */
.L_x_4919:
[----:B------:R-:W-:Y:S05]  /*3430*/  BSYNC B6 ;  /* 0x0000000000067941 */ /* 0x000fea0003800000 */
.L_x_4918:
        /* <DEDUP_REMOVED lines=231> */
.L_x_4999:
        /* <DEDUP_REMOVED lines=21> */
.L_x_5003:
[----:B------:R-:W2:Y:S02]  /*4400*/  LDG.E.U8 R4, [R4.64] ;  /* 0x0000002404047981 */ /* 0x000ea4000c1e1100 */
[----:B--2---:R-:W0:Y:S02]  /*4410*/  I2F.U16 R0, R4 ;  /* 0x0000000400007306 */ /* 0x004e240000101000 */
[----:B0-----:R-:W-:-:S04]  /*4420*/  F2FP.PACK_AB R0, RZ, R0 ;  /* 0x00000000ff00723e */ /* 0x001fc800000000ff */
[----:B------:R-:W-:Y:S01]  /*4430*/  PRMT R2, R0, 0x7610, R2 ;  /* 0x0000761000027816 */ /* 0x000fe20000000002 */
[----:B------:R-:W-:Y:S05]  /*4440*/  BRA `(.L_x_5005) ;  /* 0x00000ec000007947 */ /* 0x000fea0003800000 */
.L_x_5002:
        /* <DEDUP_REMOVED lines=11> */
.L_x_5007:
[----:B------:R-:W2:Y:S02]  /*4500*/  LDG.E R4, [R4.64] ;  /* 0x0000002404047981 */ /* 0x000ea4000c1e1900 */
[----:B--2---:R-:W0:Y:S02]  /*4510*/  I2F R0, R4 ;  /* 0x0000000400007306 */ /* 0x004e240000201400 */
[----:B0-----:R-:W-:-:S04]  /*4520*/  F2FP.PACK_AB R0, RZ, R0 ;  /* 0x00000000ff00723e */ /* 0x001fc800000000ff */
[----:B------:R-:W-:Y:S01]  /*4530*/  PRMT R2, R0, 0x7610, R2 ;  /* 0x0000761000027816 */ /* 0x000fe20000000002 */
[----:B------:R-:W-:Y:S05]  /*4540*/  BRA `(.L_x_5005) ;  /* 0x00000dc000007947 */ /* 0x000fea0003800000 */
.L_x_5006:
[----:B------:R-:W2:Y:S02]  /*4550*/  LDG.E.U16 R4, [R4.64] ;  /* 0x0000002404047981 */ /* 0x000ea4000c1e1500 */
[----:B--2---:R-:W0:Y:S02]  /*4560*/  I2F.S16 R0, R4 ;  /* 0x0000000400007306 */ /* 0x004e240000101400 */
[----:B0-----:R-:W-:-:S04]  /*4570*/  F2FP.PACK_AB R0, RZ, R0 ;  /* 0x00000000ff00723e */ /* 0x001fc800000000ff */
[----:B------:R-:W-:Y:S01]  /*4580*/  PRMT R2, R0, 0x7610, R2 ;  /* 0x0000761000027816 */ /* 0x000fe20000000002 */
[----:B------:R-:W-:Y:S05]  /*4590*/  BRA `(.L_x_5005) ;  /* 0x00000d7000007947 */ /* 0x000fea0003800000 */
.L_x_5001:
        /* <DEDUP_REMOVED lines=9> */
.L_x_5009:
[----:B------:R0:W5:Y:S01]  /*4630*/  LDG.E.U16 R2, [R4.64] ;  /* 0x0000002404027981 */ /* 0x000162000c1e1500 */
[----:B------:R-:W-:Y:S05]  /*4640*/  BRA `(.L_x_5005) ;  /* 0x00000cc000007947 */ /* 0x000fea0003800000 */
.L_x_5008:
        /* <DEDUP_REMOVED lines=9> */
.L_x_5011:
[----:B------:R0:W5:Y:S01]  /*46e0*/  LDG.E.U16 R2, [R4.64] ;  /* 0x0000002404027981 */ /* 0x000162000c1e1500 */
[----:B------:R-:W-:Y:S05]  /*46f0*/  BRA `(.L_x_5005) ;  /* 0x00000c1000007947 */ /* 0x000fea0003800000 */
.L_x_5010:
[----:B------:R-:W2:Y:S02]  /*4700*/  LDG.E.64 R4, [R4.64] ;  /* 0x0000002404047981 */ /* 0x000ea4000c1e1b00 */
[----:B--2---:R-:W0:Y:S01]  /*4710*/  F2F.F32.F64 R0, R4 ;  /* 0x0000000400007310 */ /* 0x004e220000301000 */
[----:B------:R-:W0:-:S14]  /*4720*/  DSETP.GEU.AND P0, PT, |R4|, c[0x2][0x0], PT ;  /* 0x008000000400762a */ /* 0x000e1c0003f0e200 */
[----:B0-----:R-:W-:-:S05]  /*4730*/  @!P0 FMUL R0, R0, 1.175494350822287508e-38 ;  /* 0x0080000000008820 */ /* 0x001fca0000400000 */
[----:B------:R-:W-:-:S04]  /*4740*/  F2FP.PACK_AB R0, RZ, R0 ;  /* 0x00000000ff00723e */ /* 0x000fc800000000ff */
[----:B------:R-:W-:Y:S01]  /*4750*/  PRMT R2, R0, 0x7610, R2 ;  /* 0x0000761000027816 */ /* 0x000fe20000000002 */
[----:B------:R-:W-:Y:S05]  /*4760*/  BRA `(.L_x_5005) ;  /* 0x00000ba000007947 */ /* 0x000fea0003800000 */
.L_x_5000:
        /* <DEDUP_REMOVED lines=14> */
.L_x_5014:
[----:B------:R-:W2:Y:S02]  /*4850*/  LDG.E.64 R4, [R4.64] ;  /* 0x0000002404047981 */ /* 0x000ea4000c1e1b00 */
[----:B--2---:R-:W0:Y:S01]  /*4860*/  F2F.F32.F64 R0, R4 ;  /* 0x0000000400007310 */ /* 0x004e220000301000 */
[----:B------:R-:W0:-:S14]  /*4870*/  DSETP.GEU.AND P0, PT, |R4|, c[0x2][0x0], PT ;  /* 0x008000000400762a */ /* 0x000e1c0003f0e200 */
[----:B0-----:R-:W-:-:S05]  /*4880*/  @!P0 FMUL R0, R0, 1.175494350822287508e-38 ;  /* 0x0080000000008820 */ /* 0x001fca0000400000 */
[----:B------:R-:W-:-:S04]  /*4890*/  F2FP.PACK_AB R0, RZ, R0 ;  /* 0x00000000ff00723e */ /* 0x000fc800000000ff */
[----:B------:R-:W-:Y:S01]  /*48a0*/  PRMT R2, R0, 0x7610, R2 ;  /* 0x0000761000027816 */ /* 0x000fe20000000002 */
[----:B------:R-:W-:Y:S05]  /*48b0*/  BRA `(.L_x_5005) ;  /* 0x00000a5000007947 */ /* 0x000fea0003800000 */
.L_x_5013:
        /* <DEDUP_REMOVED lines=28> */
.L_x_5016:
        /* <DEDUP_REMOVED lines=14> */
.L_x_5015:
[----:B------:R-:W2:Y:S02]  /*4b60*/  LDG.E.U16 R0, [R4.64] ;  /* 0x0000002404007981 */ /* 0x000ea4000c1e1500 */
[----:B--2---:R-:W-:-:S04]  /*4b70*/  PRMT R0, RZ, 0x5410, R0 ;  /* 0x00005410ff007816 */ /* 0x004fc80000000000 */
[----:B------:R-:W-:-:S04]  /*4b80*/  F2FP.PACK_AB R0, RZ, R0 ;  /* 0x00000000ff00723e */ /* 0x000fc800000000ff */
[----:B------:R-:W-:Y:S01]  /*4b90*/  PRMT R2, R0, 0x7610, R2 ;  /* 0x0000761000027816 */ /* 0x000fe20000000002 */
[----:B------:R-:W-:Y:S05]  /*4ba0*/  BRA `(.L_x_5005) ;  /* 0x0000076000007947 */ /* 0x000fea0003800000 */
.L_x_5012:
        /* <DEDUP_REMOVED lines=12> */
.L_x_5019:
        /* <DEDUP_REMOVED lines=21> */
.L_x_5023:
[----:B------:R-:W-:Y:S05]  /*4dc0*/  BSYNC B1 ;  /* 0x0000000000017941 */ /* 0x000fea0003800000 */
.L_x_5022:
[----:B------:R-:W-:Y:S01]  /*4dd0*/  LEA R3, R0, 0x3b800000, 0x17 ;  /* 0x3b80000000037811 */ /* 0x000fe200078eb8ff */
[----:B------:R-:W-:-:S05]  /*4de0*/  IMAD.SHL.U32 R0, R2, 0x100000, RZ ;  /* 0x0010000002007824 */ /* 0x000fca00078e00ff */
[----:B------:R-:W-:Y:S02]  /*4df0*/  LOP3.LUT R0, R3, R0, R4, 0xfe, !PT ;  /* 0x0000000003007212 */ /* 0x000fe400078efe04 */
.L_x_5021:
[----:B------:R-:W-:Y:S05]  /*4e00*/  BSYNC B0 ;  /* 0x0000000000007941 */ /* 0x000fea0003800000 */
.L_x_5020:
[----:B------:R-:W-:-:S04]  /*4e10*/  F2FP.PACK_AB R0, RZ, R0 ;  /* 0x00000000ff00723e */ /* 0x000fc800000000ff */
[----:B------:R-:W-:Y:S01]  /*4e20*/  PRMT R2, R0, 0x7610, R2 ;  /* 0x0000761000027816 */ /* 0x000fe20000000002 */
[----:B------:R-:W-:Y:S05]  /*4e30*/  BRA `(.L_x_5005) ;  /* 0x000004d000007947 */ /* 0x000fea0003800000 */
.L_x_5018:
        /* <DEDUP_REMOVED lines=21> */
.L_x_5027:
[----:B------:R-:W-:Y:S05]  /*4f90*/  BSYNC B1 ;  /* 0x0000000000017941 */ /* 0x000fea0003800000 */
.L_x_5026:
[----:B------:R-:W-:Y:S01]  /*4fa0*/  LEA R3, R0, 0x37800000, 0x17 ;  /* 0x3780000000037811 */ /* 0x000fe200078eb8ff */
[----:B------:R-:W-:-:S05]  /*4fb0*/  IMAD.SHL.U32 R0, R2, 0x200000, RZ ;  /* 0x0020000002007824 */ /* 0x000fca00078e00ff */
[----:B------:R-:W-:Y:S02]  /*4fc0*/  LOP3.LUT R0, R3, R0, R4, 0xfe, !PT ;  /* 0x0000000003007212 */ /* 0x000fe400078efe04 */
.L_x_5025:
[----:B------:R-:W-:Y:S05]  /*4fd0*/  BSYNC B0 ;  /* 0x0000000000007941 */ /* 0x000fea0003800000 */
.L_x_5024:
[----:B------:R-:W-:-:S04]  /*4fe0*/  F2FP.PACK_AB R0, RZ, R0 ;  /* 0x00000000ff00723e */ /* 0x000fc800000000ff */
[----:B------:R-:W-:Y:S01]  /*4ff0*/  PRMT R2, R0, 0x7610, R2 ;  /* 0x0000761000027816 */ /* 0x000fe20000000002 */
[----:B------:R-:W-:Y:S05]  /*5000*/  BRA `(.L_x_5005) ;  /* 0x0000030000007947 */ /* 0x000fea0003800000 */
.L_x_5017:
        /* <DEDUP_REMOVED lines=14> */
.L_x_5031:
[----:B------:R-:W-:Y:S05]  /*50f0*/  BSYNC B0 ;  /* 0x0000000000007941 */ /* 0x000fea0003800000 */
.L_x_5030:
[----:B------:R-:W-:-:S04]  /*5100*/  F2FP.PACK_AB R0, RZ, R0 ;  /* 0x00000000ff00723e */ /* 0x000fc800000000ff */
[----:B------:R-:W-:Y:S01]  /*5110*/  PRMT R2, R0, 0x7610, R2 ;  /* 0x0000761000027816 */ /* 0x000fe20000000002 */
[----:B------:R-:W-:Y:S05]  /*5120*/  BRA `(.L_x_5005) ;  /* 0x000001e000007947 */ /* 0x000fea0003800000 */
.L_x_5004:
        /* <DEDUP_REMOVED lines=21> */
.L_x_5029:
[----:B------:R-:W2:Y:S02]  /*5280*/  LDG.E.64 R4, [R4.64] ;  /* 0x0000002404047981 */ /* 0x000ea4000c1e1b00 */
[----:B--2---:R-:W0:Y:S02]  /*5290*/  I2F.U64 R0, R4 ;  /* 0x0000000400007312 */ /* 0x004e240000301000 */
[----:B0-----:R-:W-:-:S04]  /*52a0*/  F2FP.PACK_AB R0, RZ, R0 ;  /* 0x00000000ff00723e */ /* 0x001fc800000000ff */
[----:B------:R-:W-:Y:S01]  /*52b0*/  PRMT R2, R0, 0x7610, R2 ;  /* 0x0000761000027816 */ /* 0x000fe20000000002 */
[----:B------:R-:W-:Y:S05]  /*52c0*/  BRA `(.L_x_5005) ;  /* 0x0000004000007947 */ /* 0x000fea0003800000 */
.L_x_5028:
[----:B------:R-:W2:Y:S02]  /*52d0*/  LDG.E R4, [R4.64] ;  /* 0x0000002404047981 */ /* 0x000ea4000c1e1900 */
[----:B--2---:R-:W0:Y:S02]  /*52e0*/  I2F.U32 R0, R4 ;  /* 0x0000000400007306 */ /* 0x004e240000201000 */
[----:B0-----:R-:W-:-:S04]  /*52f0*/  F2FP.PACK_AB R0, RZ, R0 ;  /* 0x00000000ff00723e */ /* 0x001fc800000000ff */
[----:B------:R-:W-:-:S04]  /*5300*/  PRMT R2, R0, 0x7610, R2 ;  /* 0x0000761000027816 */ /* 0x000fc80000000002 */
.L_x_5005:
[----:B------:R-:W1:Y:S01]  /*5310*/  LDC.U16 R0, c[0x0][0x372] ;  /* 0x0000dc80ff007b82 */ /* 0x000e620000000400 */
[----:B-----5:R-:W-:Y:S02]  /*5320*/  HADD2.F32 R3, -RZ, R2.H0_H0 ;  /* 0x20000002ff037230 */ /* 0x020fe40000004100 */
[----:B-1----:R-:W-:-:S05]  /*5330*/  HADD2.F32 R0, -RZ, R0.H0_H0 ;  /* 0x20000000ff007230 */ /* 0x002fca0000004100 */
        /* <DEDUP_REMOVED lines=32> */
.L_x_5038:
[----:B------:R-:W-:Y:S01]  /*5540*/  FSETP.GEU.FTZ.AND P0, PT, R7, -R8, PT ;  /* 0x800000080700720b */ /* 0x000fe20003f1e000 */
[----:B------:R-:W-:-:S12]  /*5550*/  FADD.FTZ R5, R5, -1 ;  /* 0xbf80000005057421 */ /* 0x000fd80000010000 */
[----:B------:R-:W-:Y:S02]  /*5560*/  @!P0 FADD.FTZ R5, R5, -1 ;  /* 0xbf80000005058421 */ /* 0x000fe40000010000 */
.L_x_5037:
[----:B------:R-:W-:Y:S05]  /*5570*/  BSYNC B1 ;  /* 0x0000000000017941 */ /* 0x000fea0003800000 */
.L_x_5036:
[----:B------:R-:W-:Y:S01]  /*5580*/  FFMA.FTZ R4, -R8, R5, R4 ;  /* 0x0000000508047223 */ /* 0x000fe20000010104 */
[----:B------:R-:W-:Y:S05]  /*5590*/  BRA `(.L_x_5034) ;  /* 0x000001f000007947 */ /* 0x000fea0003800000 */
.L_x_5035:
        /* <DEDUP_REMOVED lines=15> */
.L_x_5041:
        /* <DEDUP_REMOVED lines=13> */
.L_x_5040:
[----:B------:R-:W-:Y:S05]  /*5760*/  BSYNC B1 ;  /* 0x0000000000017941 */ /* 0x000fea0003800000 */
.L_x_5039:
[----:B------:R-:W-:-:S04]  /*5770*/  FMUL.FTZ R4, R5, 1.1920928955078125e-07 ;  /* 0x3400000005047820 */ /* 0x000fc80000410000 */
[----:B------:R-:W-:Y:S02]  /*5780*/  FMUL.FTZ R4, R9, R4 ;  /* 0x0000000409047220 */ /* 0x000fe40000410000 */
.L_x_5034:
[----:B------:R-:W-:Y:S05]  /*5790*/  BSYNC B0 ;  /* 0x0000000000007941 */ /* 0x000fea0003800000 */
.L_x_5033:
[C---:B------:R-:W-:Y:S01]  /*57a0*/  FSETP.GTU.FTZ.AND P0, PT, |R4|.reuse, +INF , PT ;  /* 0x7f8000000400780b */ /* 0x040fe20003f1c200 */
[----:B------:R-:W-:Y:S01]  /*57b0*/  HADD2.F32 R2, -RZ, R2.H0_H0 ;  /* 0x20000002ff027230 */ /* 0x000fe20000004100 */
[----:B------:R-:W-:Y:S01]  /*57c0*/  LOP3.LUT R3, R4, 0x80000000, R3, 0xb8, !PT ;  /* 0x8000000004037812 */ /* 0x000fe200078eb803 */
[----:B------:R-:W-:Y:S01]  /*57d0*/  BSSY B0, `(.L_x_5032) ;  /* 0x0000019000007945 */ /* 0x000fe20003800000 */
[----:B------:R-:W-:Y:S02]  /*57e0*/  FSETP.GEU.FTZ.AND P2, PT, R0, RZ, PT ;  /* 0x000000ff0000720b */ /* 0x000fe40003f5e000 */
[----:B------:R-:W-:Y:S02]  /*57f0*/  FSEL R3, R4, R3, P0 ;  /* 0x0000000304037208 */ /* 0x000fe40000000000 */
[----:B------:R-:W1:Y:S02]  /*5800*/  MUFU.RCP R4, R0 ;  /* 0x0000000000047308 */ /* 0x000e640000001000 */
        /* <DEDUP_REMOVED lines=21> */
.L_x_5042:
[----:B------:R-:W-:Y:S05]  /*5960*/  BSYNC B0 ;  /* 0x0000000000007941 */ /* 0x000fea0003800000 */
.L_x_5032:
        /* <DEDUP_REMOVED lines=16> */
.L_x_5046:
[----:B------:R-:W-:-:S06]  /*5a70*/  HADD2.F32 R3, -RZ, R4.H0_H0 ;  /* 0x20000004ff037230 */ /* 0x000fcc0000004100 */
[----:B------:R-:W1:Y:S02]  /*5a80*/  F2I.S64.TRUNC R2, R3 ;  /* 0x0000000300027311 */ /* 0x000e64000020d900 */
[----:B-1----:R1:W-:Y:S01]  /*5a90*/  STG.E.U8 [R16.64], R2 ;  /* 0x0000000210007986 */ /* 0x0023e2000c101124 */
[----:B------:R-:W-:Y:S05]  /*5aa0*/  BRA `(.L_x_5048) ;  /* 0x00000e4000007947 */ /* 0x000fea0003800000 */
.L_x_5045:
        /* <DEDUP_REMOVED lines=10> */
.L_x_5050:
[----:B------:R-:W-:-:S04]  /*5b50*/  HADD2.F32 R4, -RZ, R4.H0_H0 ;  /* 0x20000004ff047230 */ /* 0x000fc80000004100 */
[----:B------:R-:W1:Y:S02]  /*5b60*/  F2I.FTZ.TRUNC.NTZ R3, R4 ;  /* 0x0000000400037305 */ /* 0x000e64000021f100 */
[----:B-1----:R1:W-:Y:S01]  /*5b70*/  STG.E [R16.64], R3 ;  /* 0x0000000310007986 */ /* 0x0023e2000c101924 */
[----:B------:R-:W-:Y:S05]  /*5b80*/  BRA `(.L_x_5048) ;  /* 0x00000d6000007947 */ /* 0x000fea0003800000 */
.L_x_5049:
[----:B------:R-:W-:-:S04]  /*5b90*/  HADD2.F32 R4, -RZ, R4.H0_H0 ;  /* 0x20000004ff047230 */ /* 0x000fc80000004100 */
[----:B------:R-:W1:Y:S02]  /*5ba0*/  F2I.FTZ.TRUNC.NTZ R3, R4 ;  /* 0x0000000400037305 */ /* 0x000e64000021f100 */
[----:B-1----:R1:W-:Y:S01]  /*5bb0*/  STG.E.U16 [R16.64], R3 ;  /* 0x0000000310007986 */ /* 0x0023e2000c101524 */
[----:B------:R-:W-:Y:S05]  /*5bc0*/  BRA `(.L_x_5048) ;  /* 0x00000d2000007947 */ /* 0x000fea0003800000 */
.L_x_5044:
        /* <DEDUP_REMOVED lines=9> */
.L_x_5052:
[----:B------:R1:W-:Y:S01]  /*5c60*/  STG.E.U16 [R16.64], R4 ;  /* 0x0000000410007986 */ /* 0x0003e2000c101524 */
[----:B------:R-:W-:Y:S05]  /*5c70*/  BRA `(.L_x_5048) ;  /* 0x00000c7000007947 */ /* 0x000fea0003800000 */
.L_x_5051:
        /* <DEDUP_REMOVED lines=10> */
.L_x_5054:
[----:B------:R-:W-:-:S05]  /*5d20*/  HADD2.F32 R0, -RZ, R4.H0_H0 ;  /* 0x20000004ff007230 */ /* 0x000fca0000004100 */
[----:B------:R-:W-:-:S04]  /*5d30*/  F2FP.PACK_AB R0, RZ, R0 ;  /* 0x00000000ff00723e */ /* 0x000fc800000000ff */
[----:B------:R-:W-:-:S05]  /*5d40*/  PRMT R0, R0, 0x5410, RZ ;  /* 0x0000541000007816 */ /* 0x000fca00000000ff */
[----:B------:R1:W-:Y:S01]  /*5d50*/  STG.E [R16.64], R0 ;  /* 0x0000000010007986 */ /* 0x0003e2000c101924 */
[----:B------:R-:W-:Y:S05]  /*5d60*/  BRA `(.L_x_5048) ;  /* 0x00000b8000007947 */ /* 0x000fea0003800000 */
.L_x_5053:
[----:B------:R-:W-:-:S05]  /*5d70*/  HADD2.F32 R2, -RZ, R4.H0_H0 ;  /* 0x20000004ff027230 */ /* 0x000fca0000004100 */
[----:B------:R-:W-:-:S06]  /*5d80*/  FMUL.FTZ R2, R2, 1 ;  /* 0x3f80000002027820 */ /* 0x000fcc0000410000 */
[----:B------:R-:W1:Y:S02]  /*5d90*/  F2F.F64.F32 R2, R2 ;  /* 0x0000000200027310 */ /* 0x000e640000201800 */
[----:B-1----:R1:W-:Y:S01]  /*5da0*/  STG.E.64 [R16.64], R2 ;  /* 0x0000000210007986 */ /* 0x0023e2000c101b24 */
[----:B------:R-:W-:Y:S05]  /*5db0*/  BRA `(.L_x_5048) ;  /* 0x00000b3000007947 */ /* 0x000fea0003800000 */
.L_x_5043:
        /* <DEDUP_REMOVED lines=13> */
.L_x_5057:
[----:B------:R-:W-:Y:S01]  /*5e90*/  HADD2.F32 R4, -RZ, R4.H0_H0 ;  /* 0x20000004ff047230 */ /* 0x000fe20000004100 */
[----:B------:R-:W-:-:S04]  /*5ea0*/  CS2R R6, SRZ ;  /* 0x0000000000067805 */ /* 0x000fc8000001ff00 */
[----:B------:R-:W-:-:S06]  /*5eb0*/  FMUL.FTZ R4, R4, 1 ;  /* 0x3f80000004047820 */ /* 0x000fcc0000410000 */
[----:B------:R-:W1:Y:S02]  /*5ec0*/  F2F.F64.F32 R4, R4 ;  /* 0x0000000400047310 */ /* 0x000e640000201800 */
[----:B-1----:R1:W-:Y:S01]  /*5ed0*/  STG.E.128 [R16.64], R4 ;  /* 0x0000000410007986 */ /* 0x0023e2000c101d24 */
[----:B------:R-:W-:Y:S05]  /*5ee0*/  BRA `(.L_x_5048) ;  /* 0x00000a0000007947 */ /* 0x000fea0003800000 */
.L_x_5056:
        /* <DEDUP_REMOVED lines=21> */
.L_x_5061:
[----:B------:R-:W-:Y:S05]  /*6040*/  BSYNC B0 ;  /* 0x0000000000007941 */ /* 0x000fea0003800000 */
.L_x_5060:
[----:B------:R-:W-:-:S05]  /*6050*/  LOP3.LUT R3, R0, R3, RZ, 0xfc, !PT ;  /* 0x0000000300037212 */ /* 0x000fca00078efcff */
[----:B------:R1:W-:Y:S01]  /*6060*/  STG.E.U8 [R16.64], R3 ;  /* 0x0000000310007986 */ /* 0x0003e2000c101124 */
[----:B------:R-:W-:Y:S05]  /*6070*/  BRA `(.L_x_5048) ;  /* 0x0000087000007947 */ /* 0x000fea0003800000 */
.L_x_5059:
        /* <DEDUP_REMOVED lines=13> */
.L_x_5063:
[----:B------:R-:W-:Y:S01]  /*6150*/  IMAD.MOV.U32 R0, RZ, RZ, 0x7f ;  /* 0x0000007fff007424 */ /* 0x000fe200078e00ff */
[----:B------:R-:W-:-:S04]  /*6160*/  ISETP.GT.U32.AND P0, PT, R2, 0x7f800000, PT ;  /* 0x7f8000000200780c */ /* 0x000fc80003f04070 */
[----:B------:R-:W-:-:S04]  /*6170*/  SEL R0, R0, 0x7c, P0 ;  /* 0x0000007c00007807 */ /* 0x000fc80000000000 */
.L_x_5064:
[----:B------:R-:W-:Y:S05]  /*6180*/  BSYNC B0 ;  /* 0x0000000000007941 */ /* 0x000fea0003800000 */
.L_x_5062:
[----:B------:R-:W-:-:S04]  /*6190*/  LOP3.LUT R2, R3, 0x80000000, RZ, 0xc0, !PT ;  /* 0x8000000003027812 */ /* 0x000fc800078ec0ff */
[----:B------:R-:W-:-:S04]  /*61a0*/  SHF.R.U32.HI R3, RZ, 0x18, R2 ;  /* 0x00000018ff037819 */ /* 0x000fc80000011602 */
[----:B------:R-:W-:-:S05]  /*61b0*/  LOP3.LUT R3, R0, R3, RZ, 0xfc, !PT ;  /* 0x0000000300037212 */ /* 0x000fca00078efcff */
[----:B------:R1:W-:Y:S01]  /*61c0*/  STG.E.U8 [R16.64], R3 ;  /* 0x0000000310007986 */ /* 0x0003e2000c101124 */
[----:B------:R-:W-:Y:S05]  /*61d0*/  BRA `(.L_x_5048) ;  /* 0x0000071000007947 */ /* 0x000fea0003800000 */
.L_x_5058:
[----:B------:R-:W-:-:S05]  /*61e0*/  HADD2.F32 R0, -RZ, R4.H0_H0 ;  /* 0x20000004ff007230 */ /* 0x000fca0000004100 */
[----:B------:R-:W-:-:S05]  /*61f0*/  F2FP.BF16.PACK_AB R0, RZ, R0 ;  /* 0x00000000ff00723e */ /* 0x000fca00000010ff */
[----:B------:R1:W-:Y:S01]  /*6200*/  STG.E.U16 [R16.64], R0 ;  /* 0x0000000010007986 */ /* 0x0003e2000c101524 */
[----:B------:R-:W-:Y:S05]  /*6210*/  BRA `(.L_x_5048) ;  /* 0x000006d000007947 */ /* 0x000fea0003800000 */
.L_x_5055:
        /* <DEDUP_REMOVED lines=12> */
.L_x_5067:
        /* <DEDUP_REMOVED lines=17> */
.L_x_5070:
[----:B------:R-:W-:-:S04]  /*63f0*/  LOP3.LUT R2, R3, 0x80000000, RZ, 0xc0, !PT ;  /* 0x8000000003027812 */ /* 0x000fc800078ec0ff */
[----:B------:R-:W-:-:S04]  /*6400*/  SHF.R.U32.HI R3, RZ, 0x18, R2 ;  /* 0x00000018ff037819 */ /* 0x000fc80000011602 */
[----:B------:R-:W-:-:S04]  /*6410*/  LOP3.LUT R0, R0, R3, RZ, 0xfc, !PT ;  /* 0x0000000300007212 */ /* 0x000fc800078efcff */
[----:B------:R-:W-:Y:S02]  /*6420*/  PRMT R8, R0, 0x7610, R8 ;  /* 0x0000761000087816 */ /* 0x000fe40000000008 */
.L_x_5069:
[----:B------:R-:W-:Y:S05]  /*6430*/  BSYNC B0 ;  /* 0x0000000000007941 */ /* 0x000fea0003800000 */
.L_x_5068:
[----:B------:R1:W-:Y:S01]  /*6440*/  STG.E.U8 [R16.64], R8 ;  /* 0x0000000810007986 */ /* 0x0003e2000c101124 */
[----:B------:R-:W-:Y:S05]  /*6450*/  BRA `(.L_x_5048) ;  /* 0x0000049000007947 */ /* 0x000fea0003800000 */
.L_x_5066:
        /* <DEDUP_REMOVED lines=17> */
.L_x_5073:
[----:B------:R-:W-:-:S04]  /*6570*/  LOP3.LUT R2, R3, 0x80000000, RZ, 0xc0, !PT ;  /* 0x8000000003027812 */ /* 0x000fc800078ec0ff */
[----:B------:R-:W-:-:S04]  /*6580*/  SHF.R.U32.HI R3, RZ, 0x18, R2 ;  /* 0x00000018ff037819 */ /* 0x000fc80000011602 */
[----:B------:R-:W-:-:S04]  /*6590*/  LOP3.LUT R0, R0, R3, RZ, 0xfc, !PT ;  /* 0x0000000300007212 */ /* 0x000fc800078efcff */
[----:B------:R-:W-:Y:S02]  /*65a0*/  PRMT R8, R0, 0x7610, R8 ;  /* 0x0000761000087816 */ /* 0x000fe40000000008 */
.L_x_5072:
[----:B------:R-:W-:Y:S05]  /*65b0*/  BSYNC B0 ;  /* 0x0000000000007941 */ /* 0x000fea0003800000 */
.L_x_5071:
[----:B------:R1:W-:Y:S01]  /*65c0*/  STG.E.U8 [R16.64], R8 ;  /* 0x0000000810007986 */ /* 0x0003e2000c101124 */
[----:B------:R-:W-:Y:S05]  /*65d0*/  BRA `(.L_x_5048) ;  /* 0x0000031000007947 */ /* 0x000fea0003800000 */
.L_x_5065:
        /* <DEDUP_REMOVED lines=22> */
.L_x_5047:
        /* <DEDUP_REMOVED lines=20> */
.L_x_5075:
[----:B------:R-:W-:-:S06]  /*6880*/  HADD2.F32 R2, -RZ, R4.H0_H0 ;  /* 0x20000004ff027230 */ /* 0x000fcc0000004100 */
[----:B------:R-:W1:Y:S02]  /*6890*/  F2I.U64.TRUNC R2, R2 ;  /* 0x0000000200027311 */ /* 0x000e64000020d800 */
[----:B-1----:R1:W-:Y:S01]  /*68a0*/  STG.E.64 [R16.64], R2 ;  /* 0x0000000210007986 */ /* 0x0023e2000c101b24 */
[----:B------:R-:W-:Y:S05]  /*68b0*/  BRA `(.L_x_5048) ;  /* 0x0000003000007947 */ /* 0x000fea0003800000 */
.L_x_5074:
[----:B------:R-:W-:-:S04]  /*68c0*/  HADD2.F32 R4, -RZ, R4.H0_H0 ;  /* 0x20000004ff047230 */ /* 0x000fc80000004100 */
[----:B------:R-:W1:Y:S02]  /*68d0*/  F2I.FTZ.U32.TRUNC.NTZ R3, R4 ;  /* 0x0000000400037305 */ /* 0x000e64000021f000 */
[----:B-1----:R1:W-:Y:S02]  /*68e0*/  STG.E [R16.64], R3 ;  /* 0x0000000310007986 */ /* 0x0023e4000c101924 */
.L_x_5048:
        /* <DEDUP_REMOVED lines=231> */
.L_x_5076:
        /* <DEDUP_REMOVED lines=21> */
.L_x_5080:
[----:B------:R-:W2:Y:S02]  /*78b0*/  LDG.E.U8 R4, [R4.64] ;  /* 0x0000002404047981 */ /* 0x000ea4000c1e1100 */
[----:B--2---:R-:W1:Y:S02]  /*78c0*/  I2F.U16 R0, R4 ;  /* 0x0000000400007306 */ /* 0x004e640000101000 */
[----:B-1----:R-:W-:-:S04]  /*78d0*/  F2FP.PACK_AB R0, RZ, R0 ;  /* 0x00000000ff00723e */ /* 0x002fc800000000ff */
[----:B------:R-:W-:Y:S01]  /*78e0*/  PRMT R2, R0, 0x7610, R2 ;  /* 0x0000761000027816 */ /* 0x000fe20000000002 */
[----:B------:R-:W-:Y:S05]  /*78f0*/  BRA `(.L_x_5082) ;  /* 0x00000ec000007947 */ /* 0x000fea0003800000 */
.L_x_5079:
        /* <DEDUP_REMOVED lines=11> */
.L_x_5084:
[----:B------:R-:W2:Y:S02]  /*79b0*/  LDG.E R4, [R4.64] ;  /* 0x0000002404047981 */ /* 0x000ea4000c1e1900 */
[----:B--2---:R-:W1:Y:S02]  /*79c0*/  I2F R0, R4 ;  /* 0x0000000400007306 */ /* 0x004e640000201400 */
[----:B-1----:R-:W-:-:S04]  /*79d0*/  F2FP.PACK_AB R0, RZ, R0 ;  /* 0x00000000ff00723e */ /* 0x002fc800000000ff */
[----:B------:R-:W-:Y:S01]  /*79e0*/  PRMT R2, R0, 0x7610, R2 ;  /* 0x0000761000027816 */ /* 0x000fe20000000002 */
[----:B------:R-:W-:Y:S05]  /*79f0*/  BRA `(.L_x_5082) ;  /* 0x00000dc000007947 */ /* 0x000fea0003800000 */
.L_x_5083:
[----:B------:R-:W2:Y:S02]  /*7a00*/  LDG.E.U16 R4, [R4.64] ;  /* 0x0000002404047981 */ /* 0x000ea4000c1e1500 */
[----:B--2---:R-:W1:Y:S02]  /*7a10*/  I2F.S16 R0, R4 ;  /* 0x0000000400007306 */ /* 0x004e640000101400 */
[----:B-1----:R-:W-:-:S04]  /*7a20*/  F2FP.PACK_AB R0, RZ, R0 ;  /* 0x00000000ff00723e */ /* 0x002fc800000000ff */
[----:B------:R-:W-:Y:S01]  /*7a30*/  PRMT R2, R0, 0x7610, R2 ;  /* 0x0000761000027816 */ /* 0x000fe20000000002 */
[----:B------:R-:W-:Y:S05]  /*7a40*/  BRA `(.L_x_5082) ;  /* 0x00000d7000007947 */ /* 0x000fea0003800000 */
.L_x_5078:
        /* <DEDUP_REMOVED lines=9> */
.L_x_5086:
[----:B------:R1:W5:Y:S01]  /*7ae0*/  LDG.E.U16 R2, [R4.64] ;  /* 0x0000002404027981 */ /* 0x000362000c1e1500 */
[----:B------:R-:W-:Y:S05]  /*7af0*/  BRA `(.L_x_5082) ;  /* 0x00000cc000007947 */ /* 0x000fea0003800000 */
.L_x_5085:
        /* <DEDUP_REMOVED lines=9> */
.L_x_5088:
[----:B------:R1:W5:Y:S01]  /*7b90*/  LDG.E.U16 R2, [R4.64] ;  /* 0x0000002404027981 */ /* 0x000362000c1e1500 */
[----:B------:R-:W-:Y:S05]  /*7ba0*/  BRA `(.L_x_5082) ;  /* 0x00000c1000007947 */ /* 0x000fea0003800000 */
.L_x_5087:
[----:B------:R-:W2:Y:S02]  /*7bb0*/  LDG.E.64 R4, [R4.64] ;  /* 0x0000002404047981 */ /* 0x000ea4000c1e1b00 */
[----:B--2---:R-:W1:Y:S01]  /*7bc0*/  F2F.F32.F64 R0, R4 ;  /* 0x0000000400007310 */ /* 0x004e620000301000 */
[----:B------:R-:W1:-:S14]  /*7bd0*/  DSETP.GEU.AND P0, PT, |R4|, c[0x2][0x0], PT ;  /* 0x008000000400762a */ /* 0x000e5c0003f0e200 */
[----:B-1----:R-:W-:-:S05]  /*7be0*/  @!P0 FMUL R0, R0, 1.175494350822287508e-38 ;  /* 0x0080000000008820 */ /* 0x002fca0000400000 */
[----:B------:R-:W-:-:S04]  /*7bf0*/  F2FP.PACK_AB R0, RZ, R0 ;  /* 0x00000000ff00723e */ /* 0x000fc800000000ff */
[----:B------:R-:W-:Y:S01]  /*7c00*/  PRMT R2, R0, 0x7610, R2 ;  /* 0x0000761000027816 */ /* 0x000fe20000000002 */
[----:B------:R-:W-:Y:S05]  /*7c10*/  BRA `(.L_x_5082) ;  /* 0x00000ba000007947 */ /* 0x000fea0003800000 */
.L_x_5077:
        /* <DEDUP_REMOVED lines=14> */
.L_x_5091:
[----:B------:R-:W2:Y:S02]  /*7d00*/  LDG.E.64 R4, [R4.64] ;  /* 0x0000002404047981 */ /* 0x000ea4000c1e1b00 */
[----:B--2---:R-:W1:Y:S01]  /*7d10*/  F2F.F32.F64 R0, R4 ;  /* 0x0000000400007310 */ /* 0x004e620000301000 */
[----:B------:R-:W1:-:S14]  /*7d20*/  DSETP.GEU.AND P0, PT, |R4|, c[0x2][0x0], PT ;  /* 0x008000000400762a */ /* 0x000e5c0003f0e200 */
[----:B-1----:R-:W-:-:S05]  /*7d30*/  @!P0 FMUL R0, R0, 1.175494350822287508e-38 ;  /* 0x0080000000008820 */ /* 0x002fca0000400000 */
[----:B------:R-:W-:-:S04]  /*7d40*/  F2FP.PACK_AB R0, RZ, R0 ;  /* 0x00000000ff00723e */ /* 0x000fc800000000ff */
[----:B------:R-:W-:Y:S01]  /*7d50*/  PRMT R2, R0, 0x7610, R2 ;  /* 0x0000761000027816 */ /* 0x000fe20000000002 */
[----:B------:R-:W-:Y:S05]  /*7d60*/  BRA `(.L_x_5082) ;  /* 0x00000a5000007947 */ /* 0x000fea0003800000 */
.L_x_5090:
        /* <DEDUP_REMOVED lines=28> */
.L_x_5093:
        /* <DEDUP_REMOVED lines=14> */
.L_x_5092:
[----:B------:R-:W2:Y:S02]  /*8010*/  LDG.E.U16 R0, [R4.64] ;  /* 0x0000002404007981 */ /* 0x000ea4000c1e1500 */
[----:B--2---:R-:W-:-:S04]  /*8020*/  PRMT R0, RZ, 0x5410, R0 ;  /* 0x00005410ff007816 */ /* 0x004fc80000000000 */
[----:B------:R-:W-:-:S04]  /*8030*/  F2FP.PACK_AB R0, RZ, R0 ;  /* 0x00000000ff00723e */ /* 0x000fc800000000ff */
[----:B------:R-:W-:Y:S01]  /*8040*/  PRMT R2, R0, 0x7610, R2 ;  /* 0x0000761000027816 */ /* 0x000fe20000000002 */
[----:B------:R-:W-:Y:S05]  /*8050*/  BRA `(.L_x_5082) ;  /* 0x0000076000007947 */ /* 0x000fea0003800000 */
.L_x_5089:
        /* <DEDUP_REMOVED lines=12> */
.L_x_5096:
        /* <DEDUP_REMOVED lines=21> */
.L_x_5100:
[----:B------:R-:W-:Y:S05]  /*8270*/  BSYNC B1 ;  /* 0x0000000000017941 */ /* 0x000fea0003800000 */
.L_x_5099:
[----:B------:R-:W-:Y:S01]  /*8280*/  LEA R3, R0, 0x3b800000, 0x17 ;  /* 0x3b80000000037811 */ /* 0x000fe200078eb8ff */
[----:B------:R-:W-:-:S05]  /*8290*/  IMAD.SHL.U32 R0, R2, 0x100000, RZ ;  /* 0x0010000002007824 */ /* 0x000fca00078e00ff */
[----:B------:R-:W-:Y:S02]  /*82a0*/  LOP3.LUT R0, R3, R0, R4, 0xfe, !PT ;  /* 0x0000000003007212 */ /* 0x000fe400078efe04 */
.L_x_5098:
[----:B------:R-:W-:Y:S05]  /*82b0*/  BSYNC B0 ;  /* 0x0000000000007941 */ /* 0x000fea0003800000 */
.L_x_5097:
[----:B------:R-:W-:-:S04]  /*82c0*/  F2FP.PACK_AB R0, RZ, R0 ;  /* 0x00000000ff00723e */ /* 0x000fc800000000ff */
[----:B------:R-:W-:Y:S01]  /*82d0*/  PRMT R2, R0, 0x7610, R2 ;  /* 0x0000761000027816 */ /* 0x000fe20000000002 */
[----:B------:R-:W-:Y:S05]  /*82e0*/  BRA `(.L_x_5082) ;  /* 0x000004d000007947 */ /* 0x000fea0003800000 */
.L_x_5095:
        /* <DEDUP_REMOVED lines=21> */
.L_x_5104:
[----:B------:R-:W-:Y:S05]  /*8440*/  BSYNC B1 ;  /* 0x0000000000017941 */ /* 0x000fea0003800000 */
.L_x_5103:
[----:B------:R-:W-:Y:S01]  /*8450*/  LEA R3, R0, 0x37800000, 0x17 ;  /* 0x3780000000037811 */ /* 0x000fe200078eb8ff */
[----:B------:R-:W-:-:S05]  /*8460*/  IMAD.SHL.U32 R0, R2, 0x200000, RZ ;  /* 0x0020000002007824 */ /* 0x000fca00078e00ff */
[----:B------:R-:W-:Y:S02]  /*8470*/  LOP3.LUT R0, R3, R0, R4, 0xfe, !PT ;  /* 0x0000000003007212 */ /* 0x000fe400078efe04 */
.L_x_5102:
[----:B------:R-:W-:Y:S05]  /*8480*/  BSYNC B0 ;  /* 0x0000000000007941 */ /* 0x000fea0003800000 */
.L_x_5101:
[----:B------:R-:W-:-:S04]  /*8490*/  F2FP.PACK_AB R0, RZ, R0 ;  /* 0x00000000ff00723e */ /* 0x000fc800000000ff */
[----:B------:R-:W-:Y:S01]  /*84a0*/  PRMT R2, R0, 0x7610, R2 ;  /* 0x0000761000027816 */ /* 0x000fe20000000002 */
[----:B------:R-:W-:Y:S05]  /*84b0*/  BRA `(.L_x_5082) ;  /* 0x0000030000007947 */ /* 0x000fea0003800000 */
.L_x_5094:
        /* <DEDUP_REMOVED lines=14> */
.L_x_5108:
[----:B------:R-:W-:Y:S05]  /*85a0*/  BSYNC B0 ;  /* 0x0000000000007941 */ /* 0x000fea0003800000 */
.L_x_5107:
[----:B------:R-:W-:-:S04]  /*85b0*/  F2FP.PACK_AB R0, RZ, R0 ;  /* 0x00000000ff00723e */ /* 0x000fc800000000ff */
[----:B------:R-:W-:Y:S01]  /*85c0*/  PRMT R2, R0, 0x7610, R2 ;  /* 0x0000761000027816 */ /* 0x000fe20000000002 */
[----:B------:R-:W-:Y:S05]  /*85d0*/  BRA `(.L_x_5082) ;  /* 0x000001e000007947 */ /* 0x000fea0003800000 */
.L_x_5081:
        /* <DEDUP_REMOVED lines=21> */
.L_x_5106:
[----:B------:R-:W2:Y:S02]  /*8730*/  LDG.E.64 R4, [R4.64] ;  /* 0x0000002404047981 */ /* 0x000ea4000c1e1b00 */
[----:B--2---:R-:W1:Y:S02]  /*8740*/  I2F.U64 R0, R4 ;  /* 0x0000000400007312 */ /* 0x004e640000301000 */
[----:B-1----:R-:W-:-:S04]  /*8750*/  F2FP.PACK_AB R0, RZ, R0 ;  /* 0x00000000ff00723e */ /* 0x002fc800000000ff */
[----:B------:R-:W-:Y:S01]  /*8760*/  PRMT R2, R0, 0x7610, R2 ;  /* 0x0000761000027816 */ /* 0x000fe20000000002 */
[----:B------:R-:W-:Y:S05]  /*8770*/  BRA `(.L_x_5082) ;  /* 0x0000004000007947 */ /* 0x000fea0003800000 */
.L_x_5105:
[----:B------:R-:W2:Y:S02]  /*8780*/  LDG.E R4, [R4.64] ;  /* 0x0000002404047981 */ /* 0x000ea4000c1e1900 */
[----:B--2---:R-:W1:Y:S02]  /*8790*/  I2F.U32 R0, R4 ;  /* 0x0000000400007306 */ /* 0x004e640000201000 */
[----:B-1----:R-:W-:-:S04]  /*87a0*/  F2FP.PACK_AB R0, RZ, R0 ;  /* 0x00000000ff00723e */ /* 0x002fc800000000ff */
[----:B------:R-:W-:-:S04]  /*87b0*/  PRMT R2, R0, 0x7610, R2 ;  /* 0x0000761000027816 */ /* 0x000fc80000000002 */
.L_x_5082:
[----:B------:R-:W2:Y:S01]  /*87c0*/  LDC.U16 R0, c[0x0][0x372] ;  /* 0x0000dc80ff007b82 */ /* 0x000ea20000000400 */
[----:B-----5:R-:W-:Y:S02]  /*87d0*/  HADD2.F32 R3, -RZ, R2.H0_H0 ;  /* 0x20000002ff037230 */ /* 0x020fe40000004100 */
[----:B--2---:R-:W-:-:S05]  /*87e0*/  HADD2.F32 R0, -RZ, R0.H0_H0 ;  /* 0x20000000ff007230 */ /* 0x004fca0000004100 */
[----:B------:R-:W-:-:S13]  /*87f0*/  FSETP.NEU.FTZ.AND P0, PT, R0, RZ, PT ;  /* 0x000000ff0000720b */ /* 0x000fda0003f1d000 */
[----:B-1----:R-:W1:Y:S02]  /*8800*/  @!P0 MUFU.RCP R4, R0 ;  /* 0x0000000000048308 */ /* 0x002e640000001000 */
        /* <DEDUP_REMOVED lines=30> */
.L_x_5115:
[----:B------:R-:W-:Y:S01]  /*89f0*/  FSETP.GEU.FTZ.AND P0, PT, R7, -R8, PT ;  /* 0x800000080700720b */ /* 0x000fe20003f1e000 */
[----:B------:R-:W-:-:S12]  /*8a00*/  FADD.FTZ R5, R5, -1 ;  /* 0xbf80000005057421 */ /* 0x000fd80000010000 */
[----:B------:R-:W-:Y:S02]  /*8a10*/  @!P0 FADD.FTZ R5, R5, -1 ;  /* 0xbf80000005058421 */ /* 0x000fe40000010000 */
.L_x_5114:
[----:B------:R-:W-:Y:S05]  /*8a20*/  BSYNC B1 ;  /* 0x0000000000017941 */ /* 0x000fea0003800000 */
.L_x_5113:
[----:B------:R-:W-:Y:S01]  /*8a30*/  FFMA.FTZ R4, -R8, R5, R4 ;  /* 0x0000000508047223 */ /* 0x000fe20000010104 */
[----:B------:R-:W-:Y:S05]  /*8a40*/  BRA `(.L_x_5111) ;  /* 0x000001f000007947 */ /* 0x000fea0003800000 */
.L_x_5112:
        /* <DEDUP_REMOVED lines=15> */
.L_x_5118:
        /* <DEDUP_REMOVED lines=13> */
.L_x_5117:
[----:B------:R-:W-:Y:S05]  /*8c10*/  BSYNC B1 ;  /* 0x0000000000017941 */ /* 0x000fea0003800000 */
.L_x_5116:
[----:B------:R-:W-:-:S04]  /*8c20*/  FMUL.FTZ R4, R5, 1.1920928955078125e-07 ;  /* 0x3400000005047820 */ /* 0x000fc80000410000 */
[----:B------:R-:W-:Y:S02]  /*8c30*/  FMUL.FTZ R4, R9, R4 ;  /* 0x0000000409047220 */ /* 0x000fe40000410000 */
.L_x_5111:
[----:B------:R-:W-:Y:S05]  /*8c40*/  BSYNC B0 ;  /* 0x0000000000007941 */ /* 0x000fea0003800000 */
.L_x_5110:
        /* <DEDUP_REMOVED lines=28> */
.L_x_5119:
[----:B------:R-:W-:Y:S05]  /*8e10*/  BSYNC B0 ;  /* 0x0000000000007941 */ /* 0x000fea0003800000 */
.L_x_5109:
        /* <DEDUP_REMOVED lines=16> */
.L_x_5123:
[----:B------:R-:W-:-:S06]  /*8f20*/  HADD2.F32 R3, -RZ, R4.H0_H0 ;  /* 0x20000004ff037230 */ /* 0x000fcc0000004100 */
[----:B------:R-:W1:Y:S02]  /*8f30*/  F2I.S64.TRUNC R2, R3 ;  /* 0x0000000300027311 */ /* 0x000e64000020d900 */
[----:B-1----:R1:W-:Y:S01]  /*8f40*/  STG.E.U8 [R16.64], R2 ;  /* 0x0000000210007986 */ /* 0x0023e2000c101124 */
[----:B------:R-:W-:Y:S05]  /*8f50*/  BRA `(.L_x_5125) ;  /* 0x00000e4000007947 */ /* 0x000fea0003800000 */
.L_x_5122:
        /* <DEDUP_REMOVED lines=10> */
.L_x_5127:
[----:B------:R-:W-:-:S04]  /*9000*/  HADD2.F32 R4, -RZ, R4.H0_H0 ;  /* 0x20000004ff047230 */ /* 0x000fc80000004100 */
[----:B------:R-:W1:Y:S02]  /*9010*/  F2I.FTZ.TRUNC.NTZ R3, R4 ;  /* 0x0000000400037305 */ /* 0x000e64000021f100 */
[----:B-1----:R1:W-:Y:S01]  /*9020*/  STG.E [R16.64], R3 ;  /* 0x0000000310007986 */ /* 0x0023e2000c101924 */
[----:B------:R-:W-:Y:S05]  /*9030*/  BRA `(.L_x_5125) ;  /* 0x00000d6000007947 */ /* 0x000fea0003800000 */
.L_x_5126:
[----:B------:R-:W-:-:S04]  /*9040*/  HADD2.F32 R4, -RZ, R4.H0_H0 ;  /* 0x20000004ff047230 */ /* 0x000fc80000004100 */
[----:B------:R-:W1:Y:S02]  /*9050*/  F2I.FTZ.TRUNC.NTZ R3, R4 ;  /* 0x0000000400037305 */ /* 0x000e64000021f100 */
[----:B-1----:R1:W-:Y:S01]  /*9060*/  STG.E.U16 [R16.64], R3 ;  /* 0x0000000310007986 */ /* 0x0023e2000c101524 */
[----:B------:R-:W-:Y:S05]  /*9070*/  BRA `(.L_x_5125) ;  /* 0x00000d2000007947 */ /* 0x000fea0003800000 */
.L_x_5121:
        /* <DEDUP_REMOVED lines=9> */
.L_x_5129:
[----:B------:R1:W-:Y:S01]  /*9110*/  STG.E.U16 [R16.64], R4 ;  /* 0x0000000410007986 */ /* 0x0003e2000c101524 */
[----:B------:R-:W-:Y:S05]  /*9120*/  BRA `(.L_x_5125) ;  /* 0x00000c7000007947 */ /* 0x000fea0003800000 */
.L_x_5128:
        /* <DEDUP_REMOVED lines=10> */
.L_x_5131:
[----:B------:R-:W-:-:S05]  /*91d0*/  HADD2.F32 R0, -RZ, R4.H0_H0 ;  /* 0x20000004ff007230 */ /* 0x000fca0000004100 */
[----:B------:R-:W-:-:S04]  /*91e0*/  F2FP.PACK_AB R0, RZ, R0 ;  /* 0x00000000ff00723e */ /* 0x000fc800000000ff */
[----:B------:R-:W-:-:S05]  /*91f0*/  PRMT R0, R0, 0x5410, RZ ;  /* 0x0000541000007816 */ /* 0x000fca00000000ff */
[----:B------:R1:W-:Y:S01]  /*9200*/  STG.E [R16.64], R0 ;  /* 0x0000000010007986 */ /* 0x0003e2000c101924 */
[----:B------:R-:W-:Y:S05]  /*9210*/  BRA `(.L_x_5125) ;  /* 0x00000b8000007947 */ /* 0x000fea0003800000 */
.L_x_5130:
[----:B------:R-:W-:-:S05]  /*9220*/  HADD2.F32 R2, -RZ, R4.H0_H0 ;  /* 0x20000004ff027230 */ /* 0x000fca0000004100 */
[----:B------:R-:W-:-:S06]  /*9230*/  FMUL.FTZ R2, R2, 1 ;  /* 0x3f80000002027820 */ /* 0x000fcc0000410000 */
[----:B------:R-:W1:Y:S02]  /*9240*/  F2F.F64.F32 R2, R2 ;  /* 0x0000000200027310 */ /* 0x000e640000201800 */
[----:B-1----:R1:W-:Y:S01]  /*9250*/  STG.E.64 [R16.64], R2 ;  /* 0x0000000210007986 */ /* 0x0023e2000c101b24 */
[----:B------:R-:W-:Y:S05]  /*9260*/  BRA `(.L_x_5125) ;  /* 0x00000b3000007947 */ /* 0x000fea0003800000 */
.L_x_5120:
        /* <DEDUP_REMOVED lines=13> */
.L_x_5134:
[----:B------:R-:W-:Y:S01]  /*9340*/  HADD2.F32 R4, -RZ, R4.H0_H0 ;  /* 0x20000004ff047230 */ /* 0x000fe20000004100 */
[----:B------:R-:W-:-:S04]  /*9350*/  CS2R R6, SRZ ;  /* 0x0000000000067805 */ /* 0x000fc8000001ff00 */
[----:B------:R-:W-:-:S06]  /*9360*/  FMUL.FTZ R4, R4, 1 ;  /* 0x3f80000004047820 */ /* 0x000fcc0000410000 */
[----:B------:R-:W1:Y:S02]  /*9370*/  F2F.F64.F32 R4, R4 ;  /* 0x0000000400047310 */ /* 0x000e640000201800 */
[----:B-1----:R1:W-:Y:S01]  /*9380*/  STG.E.128 [R16.64], R4 ;  /* 0x0000000410007986 */ /* 0x0023e2000c101d24 */
[----:B------:R-:W-:Y:S05]  /*9390*/  BRA `(.L_x_5125) ;  /* 0x00000a0000007947 */ /* 0x000fea0003800000 */
.L_x_5133:
        /* <DEDUP_REMOVED lines=21> */
.L_x_5138:
[----:B------:R-:W-:Y:S05]  /*94f0*/  BSYNC B0 ;  /* 0x0000000000007941 */ /* 0x000fea0003800000 */
.L_x_5137:
[----:B------:R-:W-:-:S05]  /*9500*/  LOP3.LUT R3, R0, R3, RZ, 0xfc, !PT ;  /* 0x0000000300037212 */ /* 0x000fca00078efcff */
[----:B------:R1:W-:Y:S01]  /*9510*/  STG.E.U8 [R16.64], R3 ;  /* 0x0000000310007986 */ /* 0x0003e2000c101124 */
[----:B------:R-:W-:Y:S05]  /*9520*/  BRA `(.L_x_5125) ;  /* 0x0000087000007947 */ /* 0x000fea0003800000 */
.L_x_5136:
        /* <DEDUP_REMOVED lines=13> */
.L_x_5140:
[----:B------:R-:W-:Y:S01]  /*9600*/  IMAD.MOV.U32 R0, RZ, RZ, 0x7f ;  /* 0x0000007fff007424 */ /* 0x000fe200078e00ff */
[----:B------:R-:W-:-:S04]  /*9610*/  ISETP.GT.U32.AND P0, PT, R2, 0x7f800000, PT ;  /* 0x7f8000000200780c */ /* 0x000fc80003f04070 */
[----:B------:R-:W-:-:S04]  /*9620*/  SEL R0, R0, 0x7c, P0 ;  /* 0x0000007c00007807 */ /* 0x000fc80000000000 */
.L_x_5141:
[----:B------:R-:W-:Y:S05]  /*9630*/  BSYNC B0 ;  /* 0x0000000000007941 */ /* 0x000fea0003800000 */
.L_x_5139:
[----:B------:R-:W-:-:S04]  /*9640*/  LOP3.LUT R2, R3, 0x80000000, RZ, 0xc0, !PT ;  /* 0x8000000003027812 */ /* 0x000fc800078ec0ff */
[----:B------:R-:W-:-:S04]  /*9650*/  SHF.R.U32.HI R3, RZ, 0x18, R2 ;  /* 0x00000018ff037819 */ /* 0x000fc80000011602 */
[----:B------:R-:W-:-:S05]  /*9660*/  LOP3.LUT R3, R0, R3, RZ, 0xfc, !PT ;  /* 0x0000000300037212 */ /* 0x000fca00078efcff */
[----:B------:R1:W-:Y:S01]  /*9670*/  STG.E.U8 [R16.64], R3 ;  /* 0x0000000310007986 */ /* 0x0003e2000c101124 */
[----:B------:R-:W-:Y:S05]  /*9680*/  BRA `(.L_x_5125) ;  /* 0x0000071000007947 */ /* 0x000fea0003800000 */
.L_x_5135:
[----:B------:R-:W-:-:S05]  /*9690*/  HADD2.F32 R0, -RZ, R4.H0_H0 ;  /* 0x20000004ff007230 */ /* 0x000fca0000004100 */
[----:B------:R-:W-:-:S05]  /*96a0*/  F2FP.BF16.PACK_AB R0, RZ, R0 ;  /* 0x00000000ff00723e */ /* 0x000fca00000010ff */
[----:B------:R1:W-:Y:S01]  /*96b0*/  STG.E.U16 [R16.64], R0 ;  /* 0x0000000010007986 */ /* 0x0003e2000c101524 */
[----:B------:R-:W-:Y:S05]  /*96c0*/  BRA `(.L_x_5125) ;  /* 0x000006d000007947 */ /* 0x000fea0003800000 */
.L_x_5132:
        /* <DEDUP_REMOVED lines=12> */
.L_x_5144:
        /* <DEDUP_REMOVED lines=17> */
.L_x_5147:
[----:B------:R-:W-:-:S04]  /*98a0*/  LOP3.LUT R2, R3, 0x80000000, RZ, 0xc0, !PT ;  /* 0x8000000003027812 */ /* 0x000fc800078ec0ff */
[----:B------:R-:W-:-:S04]  /*98b0*/  SHF.R.U32.HI R3, RZ, 0x18, R2 ;  /* 0x00000018ff037819 */ /* 0x000fc80000011602 */
[----:B------:R-:W-:-:S04]  /*98c0*/  LOP3.LUT R0, R0, R3, RZ, 0xfc, !PT ;  /* 0x0000000300007212 */ /* 0x000fc800078efcff */
[----:B------:R-:W-:Y:S02]  /*98d0*/  PRMT R8, R0, 0x7610, R8 ;  /* 0x0000761000087816 */ /* 0x000fe40000000008 */
.L_x_5146:
[----:B------:R-:W-:Y:S05]  /*98e0*/  BSYNC B0 ;  /* 0x0000000000007941 */ /* 0x000fea0003800000 */
.L_x_5145:
[----:B------:R1:W-:Y:S01]  /*98f0*/  STG.E.U8 [R16.64], R8 ;  /* 0x0000000810007986 */ /* 0x0003e2000c101124 */
[----:B------:R-:W-:Y:S05]  /*9900*/  BRA `(.L_x_5125) ;  /* 0x0000049000007947 */ /* 0x000fea0003800000 */
.L_x_5143:
        /* <DEDUP_REMOVED lines=17> */
.L_x_5150:
[----:B------:R-:W-:-:S04]  /*9a20*/  LOP3.LUT R2, R3, 0x80000000, RZ, 0xc0, !PT ;  /* 0x8000000003027812 */ /* 0x000fc800078ec0ff */
[----:B------:R-:W-:-:S04]  /*9a30*/  SHF.R.U32.HI R3, RZ, 0x18, R2 ;  /* 0x00000018ff037819 */ /* 0x000fc80000011602 */
[----:B------:R-:W-:-:S04]  /*9a40*/  LOP3.LUT R0, R0, R3, RZ, 0xfc, !PT ;  /* 0x0000000300007212 */ /* 0x000fc800078efcff */
[----:B------:R-:W-:Y:S02]  /*9a50*/  PRMT R8, R0, 0x7610, R8 ;  /* 0x0000761000087816 */ /* 0x000fe40000000008 */
.L_x_5149:
[----:B------:R-:W-:Y:S05]  /*9a60*/  BSYNC B0 ;  /* 0x0000000000007941 */ /* 0x000fea0003800000 */
.L_x_5148:
[----:B------:R1:W-:Y:S01]  /*9a70*/  STG.E.U8 [R16.64], R8 ;  /* 0x0000000810007986 */ /* 0x0003e2000c101124 */
[----:B------:R-:W-:Y:S05]  /*9a80*/  BRA `(.L_x_5125) ;  /* 0x0000031000007947 */ /* 0x000fea0003800000 */
.L_x_5142:
        /* <DEDUP_REMOVED lines=22> */
.L_x_5124:
        /* <DEDUP_REMOVED lines=20> */
.L_x_5152:
[----:B------:R-:W-:-:S06]  /*9d30*/  HADD2.F32 R2, -RZ, R4.H0_H0 ;  /* 0x20000004ff027230 */ /* 0x000fcc0000004100 */
[----:B------:R-:W1:Y:S02]  /*9d40*/  F2I.U64.TRUNC R2, R2 ;  /* 0x0000000200027311 */ /* 0x000e64000020d800 */
[----:B-1----:R1:W-:Y:S01]  /*9d50*/  STG.E.64 [R16.64], R2 ;  /* 0x0000000210007986 */ /* 0x0023e2000c101b24 */
[----:B------:R-:W-:Y:S05]  /*9d60*/  BRA `(.L_x_5125) ;  /* 0x0000003000007947 */ /* 0x000fea0003800000 */
.L_x_5151:
[----:B------:R-:W-:-:S04]  /*9d70*/  HADD2.F32 R4, -RZ, R4.H0_H0 ;  /* 0x20000004ff047230 */ /* 0x000fc80000004100 */
[----:B------:R-:W1:Y:S02]  /*9d80*/  F2I.FTZ.U32.TRUNC.NTZ R3, R4 ;  /* 0x0000000400037305 */ /* 0x000e64000021f000 */
[----:B-1----:R1:W-:Y:S02]  /*9d90*/  STG.E [R16.64], R3 ;  /* 0x0000000310007986 */ /* 0x0023e4000c101924 */
.L_x_5125:
[----:B------:R-:W-:Y:S02]  /*9da0*/  IADD3 R19, R19, 0x80, RZ ;  /* 0x0000008013137810 */ /* 0x000fe40007ffe0ff */
.L_x_4998:
[----:B------:R-:W-:Y:S05]  /*9db0*/  BSYNC B6 ;  /* 0x0000000000067941 */ /* 0x000fea0003800000 */
.L_x_4997:
        /* <DEDUP_REMOVED lines=230> */
.L_x_5153:
        /* <DEDUP_REMOVED lines=20> */
.L_x_5157:
[----:B------:R-:W2:Y:S02]  /*ad60*/  LDG.E.U8 R2, [R2.64] ;  /* 0x0000002402027981 */ /* 0x000ea4000c1e1100 */
[----:B--2---:R-:W0:Y:S02]  /*ad70*/  I2F.U16 R0, R2 ;  /* 0x0000000200007306 */ /* 0x004e240000101000 */
[----:B0-----:R-:W-:Y:S01]  /*ad80*/  F2FP.PACK_AB R0, RZ, R0 ;  /* 0x00000000ff00723e */ /* 0x001fe200000000ff */
[----:B------:R-:W-:Y:S05]  /*ad90*/  BRA `(.L_x_5159) ;  /* 0x00000e1000007947 */ /* 0x000fea0003800000 */
.L_x_5156:
        /* <DEDUP_REMOVED lines=10> */
.L_x_5161:
[----:B------:R-:W2:Y:S02]  /*ae40*/  LDG.E R2, [R2.64] ;  /* 0x0000002402027981 */ /* 0x000ea4000c1e1900 */
[----:B--2---:R-:W0:Y:S02]  /*ae50*/  I2F R0, R2 ;  /* 0x0000000200007306 */ /* 0x004e240000201400 */
[----:B0-----:R-:W-:Y:S01]  /*ae60*/  F2FP.PACK_AB R0, RZ, R0 ;  /* 0x00000000ff00723e */ /* 0x001fe200000000ff */
[----:B------:R-:W-:Y:S05]  /*ae70*/  BRA `(.L_x_5159) ;  /* 0x00000d3000007947 */ /* 0x000fea0003800000 */
.L_x_5160:
[----:B------:R-:W2:Y:S02]  /*ae80*/  LDG.E.U16 R2, [R2.64] ;  /* 0x0000002402027981 */ /* 0x000ea4000c1e1500 */
[----:B--2---:R-:W0:Y:S02]  /*ae90*/  I2F.S16 R0, R2 ;  /* 0x0000000200007306 */ /* 0x004e240000101400 */
[----:B0-----:R-:W-:Y:S01]  /*aea0*/  F2FP.PACK_AB R0, RZ, R0 ;  /* 0x00000000ff00723e */ /* 0x001fe200000000ff */
[----:B------:R-:W-:Y:S05]  /*aeb0*/  BRA `(.L_x_5159) ;  /* 0x00000cf000007947 */ /* 0x000fea0003800000 */
.L_x_5155:
        /* <DEDUP_REMOVED lines=9> */
.L_x_5163:
[----:B------:R0:W5:Y:S01]  /*af50*/  LDG.E.U16 R0, [R2.64] ;  /* 0x0000002402007981 */ /* 0x000162000c1e1500 */
[----:B------:R-:W-:Y:S05]  /*af60*/  BRA `(.L_x_5159) ;  /* 0x00000c4000007947 */ /* 0x000fea0003800000 */
.L_x_5162:
        /* <DEDUP_REMOVED lines=9> */
.L_x_5165:
[----:B------:R0:W5:Y:S01]  /*b000*/  LDG.E.U16 R0, [R2.64] ;  /* 0x0000002402007981 */ /* 0x000162000c1e1500 */
[----:B------:R-:W-:Y:S05]  /*b010*/  BRA `(.L_x_5159) ;  /* 0x00000b9000007947 */ /* 0x000fea0003800000 */
.L_x_5164:
[----:B------:R-:W2:Y:S02]  /*b020*/  LDG.E.64 R2, [R2.64] ;  /* 0x0000002402027981 */ /* 0x000ea4000c1e1b00 */
[----:B--2---:R-:W0:Y:S01]  /*b030*/  F2F.F32.F64 R0, R2 ;  /* 0x0000000200007310 */ /* 0x004e220000301000 */
[----:B------:R-:W0:-:S14]  /*b040*/  DSETP.GEU.AND P0, PT, |R2|, c[0x2][0x0], PT ;  /* 0x008000000200762a */ /* 0x000e1c0003f0e200 */
[----:B0-----:R-:W-:-:S05]  /*b050*/  @!P0 FMUL R0, R0, 1.175494350822287508e-38 ;  /* 0x0080000000008820 */ /* 0x001fca0000400000 */
[----:B------:R-:W-:Y:S01]  /*b060*/  F2FP.PACK_AB R0, RZ, R0 ;  /* 0x00000000ff00723e */ /* 0x000fe200000000ff */
[----:B------:R-:W-:Y:S05]  /*b070*/  BRA `(.L_x_5159) ;  /* 0x00000b3000007947 */ /* 0x000fea0003800000 */
.L_x_5154:
        /* <DEDUP_REMOVED lines=13> */
.L_x_5168:
[----:B------:R-:W2:Y:S02]  /*b150*/  LDG.E.64 R2, [R2.64] ;  /* 0x0000002402027981 */ /* 0x000ea4000c1e1b00 */
[----:B--2---:R-:W0:Y:S01]  /*b160*/  F2F.F32.F64 R0, R2 ;  /* 0x0000000200007310 */ /* 0x004e220000301000 */
[----:B------:R-:W0:-:S14]  /*b170*/  DSETP.GEU.AND P0, PT, |R2|, c[0x2][0x0], PT ;  /* 0x008000000200762a */ /* 0x000e1c0003f0e200 */
[----:B0-----:R-:W-:-:S05]  /*b180*/  @!P0 FMUL R0, R0, 1.175494350822287508e-38 ;  /* 0x0080000000008820 */ /* 0x001fca0000400000 */
[----:B------:R-:W-:Y:S01]  /*b190*/  F2FP.PACK_AB R0, RZ, R0 ;  /* 0x00000000ff00723e */ /* 0x000fe200000000ff */
[----:B------:R-:W-:Y:S05]  /*b1a0*/  BRA `(.L_x_5159) ;  /* 0x00000a0000007947 */ /* 0x000fea0003800000 */
.L_x_5167:
        /* <DEDUP_REMOVED lines=28> */
.L_x_5170:
        /* <DEDUP_REMOVED lines=15> */
.L_x_5169:
[----:B------:R-:W2:Y:S02]  /*b460*/  LDG.E.U16 R0, [R2.64] ;  /* 0x0000002402007981 */ /* 0x000ea4000c1e1500 */
[----:B--2---:R-:W-:-:S04]  /*b470*/  PRMT R0, RZ, 0x5410, R0 ;  /* 0x00005410ff007816 */ /* 0x004fc80000000000 */
[----:B------:R-:W-:Y:S01]  /*b480*/  F2FP.PACK_AB R0, RZ, R0 ;  /* 0x00000000ff00723e */ /* 0x000fe200000000ff */
[----:B------:R-:W-:Y:S05]  /*b490*/  BRA `(.L_x_5159) ;  /* 0x0000071000007947 */ /* 0x000fea0003800000 */
.L_x_5166:
        /* <DEDUP_REMOVED lines=12> */
.L_x_5173:
        /* <DEDUP_REMOVED lines=21> */
.L_x_5177:
[----:B------:R-:W-:Y:S05]  /*b6b0*/  BSYNC B1 ;  /* 0x0000000000017941 */ /* 0x000fea0003800000 */
.L_x_5176:
[----:B------:R-:W-:Y:S01]  /*b6c0*/  LEA R3, R0, 0x3b800000, 0x17 ;  /* 0x3b80000000037811 */ /* 0x000fe200078eb8ff */
[----:B------:R-:W-:-:S05]  /*b6d0*/  IMAD.SHL.U32 R0, R2, 0x100000, RZ ;  /* 0x0010000002007824 */ /* 0x000fca00078e00ff */
[----:B------:R-:W-:Y:S02]  /*b6e0*/  LOP3.LUT R0, R3, R0, R4, 0xfe, !PT ;  /* 0x0000000003007212 */ /* 0x000fe400078efe04 */
.L_x_5175:
[----:B------:R-:W-:Y:S05]  /*b6f0*/  BSYNC B0 ;  /* 0x0000000000007941 */ /* 0x000fea0003800000 */
.L_x_5174:
[----:B------:R-:W-:Y:S01]  /*b700*/  F2FP.PACK_AB R0, RZ, R0 ;  /* 0x00000000ff00723e */ /* 0x000fe200000000ff */
[----:B------:R-:W-:Y:S05]  /*b710*/  BRA `(.L_x_5159) ;  /* 0x0000049000007947 */ /* 0x000fea0003800000 */
.L_x_5172:
        /* <DEDUP_REMOVED lines=21> */
.L_x_5181:
[----:B------:R-:W-:Y:S05]  /*b870*/  BSYNC B1 ;  /* 0x0000000000017941 */ /* 0x000fea0003800000 */
.L_x_5180:
[----:B------:R-:W-:Y:S01]  /*b880*/  LEA R3, R0, 0x37800000, 0x17 ;  /* 0x3780000000037811 */ /* 0x000fe200078eb8ff */
[----:B------:R-:W-:-:S05]  /*b890*/  IMAD.SHL.U32 R0, R2, 0x200000, RZ ;  /* 0x0020000002007824 */ /* 0x000fca00078e00ff */
[----:B------:R-:W-:Y:S02]  /*b8a0*/  LOP3.LUT R0, R3, R0, R4, 0xfe, !PT ;  /* 0x0000000003007212 */ /* 0x000fe400078efe04 */
.L_x_5179:
[----:B------:R-:W-:Y:S05]  /*b8b0*/  BSYNC B0 ;  /* 0x0000000000007941 */ /* 0x000fea0003800000 */
.L_x_5178:
[----:B------:R-:W-:Y:S01]  /*b8c0*/  F2FP.PACK_AB R0, RZ, R0 ;  /* 0x00000000ff00723e */ /* 0x000fe200000000ff */
[----:B------:R-:W-:Y:S05]  /*b8d0*/  BRA `(.L_x_5159) ;  /* 0x000002d000007947 */ /* 0x000fea0003800000 */
.L_x_5171:
        /* <DEDUP_REMOVED lines=14> */
.L_x_5185:
[----:B------:R-:W-:Y:S05]  /*b9c0*/  BSYNC B0 ;  /* 0x0000000000007941 */ /* 0x000fea0003800000 */
.L_x_5184:
[----:B------:R-:W-:Y:S01]  /*b9d0*/  F2FP.PACK_AB R0, RZ, R0 ;  /* 0x00000000ff00723e */ /* 0x000fe200000000ff */
[----:B------:R-:W-:Y:S05]  /*b9e0*/  BRA `(.L_x_5159) ;  /* 0x000001c000007947 */ /* 0x000fea0003800000 */
.L_x_5158:
        /* <DEDUP_REMOVED lines=21> */
.L_x_5183:
[----:B------:R-:W2:Y:S02]  /*bb40*/  LDG.E.64 R2, [R2.64] ;  /* 0x0000002402027981 */ /* 0x000ea4000c1e1b00 */
[----:B--2---:R-:W0:Y:S02]  /*bb50*/  I2F.U64 R0, R2 ;  /* 0x0000000200007312 */ /* 0x004e240000301000 */
[----:B0-----:R-:W-:Y:S01]  /*bb60*/  F2FP.PACK_AB R0, RZ, R0 ;  /* 0x00000000ff00723e */ /* 0x001fe200000000ff */
[----:B------:R-:W-:Y:S05]  /*bb70*/  BRA `(.L_x_5159) ;  /* 0x0000003000007947 */ /* 0x000fea0003800000 */
.L_x_5182:
[----:B------:R-:W2:Y:S02]  /*bb80*/  LDG.E R2, [R2.64] ;  /* 0x0000002402027981 */ /* 0x000ea4000c1e1900 */
[----:B--2---:R-:W0:Y:S02]  /*bb90*/  I2F.U32 R0, R2 ;  /* 0x0000000200007306 */ /* 0x004e240000201000 */
[----:B0-----:R-:W-:-:S06]  /*bba0*/  F2FP.PACK_AB R0, RZ, R0 ;  /* 0x00000000ff00723e */ /* 0x001fcc00000000ff */
.L_x_5159:
        /* <DEDUP_REMOVED lines=35> */
.L_x_5192:
[----:B------:R-:W-:Y:S01]  /*bde0*/  FSETP.GEU.FTZ.AND P0, PT, R7, -R8, PT ;  /* 0x800000080700720b */ /* 0x000fe20003f1e000 */
[----:B------:R-:W-:-:S12]  /*bdf0*/  FADD.FTZ R5, R5, -1 ;  /* 0xbf80000005057421 */ /* 0x000fd80000010000 */
[----:B------:R-:W-:Y:S02]  /*be00*/  @!P0 FADD.FTZ R5, R5, -1 ;  /* 0xbf80000005058421 */ /* 0x000fe40000010000 */
.L_x_5191:
[----:B------:R-:W-:Y:S05]  /*be10*/  BSYNC B1 ;  /* 0x0000000000017941 */ /* 0x000fea0003800000 */
.L_x_5190:
[----:B------:R-:W-:Y:S01]  /*be20*/  FFMA.FTZ R4, -R8, R5, R4 ;  /* 0x0000000508047223 */ /* 0x000fe20000010104 */
[----:B------:R-:W-:Y:S05]  /*be30*/  BRA `(.L_x_5188) ;  /* 0x000001f000007947 */ /* 0x000fea0003800000 */
.L_x_5189:
        /* <DEDUP_REMOVED lines=15> */
.L_x_5195:
        /* <DEDUP_REMOVED lines=13> */
.L_x_5194:
[----:B------:R-:W-:Y:S05]  /*c000*/  BSYNC B1 ;  /* 0x0000000000017941 */ /* 0x000fea0003800000 */
.L_x_5193:
[----:B------:R-:W-:-:S04]  /*c010*/  FMUL.FTZ R4, R5, 1.1920928955078125e-07 ;  /* 0x3400000005047820 */ /* 0x000fc80000410000 */
[----:B------:R-:W-:Y:S02]  /*c020*/  FMUL.FTZ R4, R9, R4 ;  /* 0x0000000409047220 */ /* 0x000fe40000410000 */
.L_x_5188:
[----:B------:R-:W-:Y:S05]  /*c030*/  BSYNC B0 ;  /* 0x0000000000007941 */ /* 0x000fea0003800000 */
.L_x_5187:
        /* <DEDUP_REMOVED lines=28> */
.L_x_5196:
[----:B------:R-:W-:Y:S05]  /*c200*/  BSYNC B0 ;  /* 0x0000000000007941 */ /* 0x000fea0003800000 */
.L_x_5186:
        /* <DEDUP_REMOVED lines=16> */
.L_x_5200:
[----:B------:R-:W-:-:S06]  /*c310*/  HADD2.F32 R3, -RZ, R4.H0_H0 ;  /* 0x20000004ff037230 */ /* 0x000fcc0000004100 */
[----:B------:R-:W1:Y:S02]  /*c320*/  F2I.S64.TRUNC R2, R3 ;  /* 0x0000000300027311 */ /* 0x000e64000020d900 */
[----:B-1----:R-:W-:Y:S01]  /*c330*/  STG.E.U8 [R16.64], R2 ;  /* 0x0000000210007986 */ /* 0x002fe2000c101124 */
[----:B------:R-:W-:Y:S05]  /*c340*/  EXIT ;  /* 0x000000000000794d */ /* 0x000fea0003800000 */
.L_x_5199:
        /* <DEDUP_REMOVED lines=10> */
.L_x_5203:
[----:B------:R-:W-:-:S04]  /*c3f0*/  HADD2.F32 R4, -RZ, R4.H0_H0 ;  /* 0x20000004ff047230 */ /* 0x000fc80000004100 */
[----:B------:R-:W1:Y:S02]  /*c400*/  F2I.FTZ.TRUNC.NTZ R3, R4 ;  /* 0x0000000400037305 */ /* 0x000e64000021f100 */
[----:B-1----:R-:W-:Y:S01]  /*c410*/  STG.E [R16.64], R3 ;  /* 0x0000000310007986 */ /* 0x002fe2000c101924 */
[----:B------:R-:W-:Y:S05]  /*c420*/  EXIT ;  /* 0x000000000000794d */ /* 0x000fea0003800000 */
.L_x_5202:
[----:B------:R-:W-:-:S04]  /*c430*/  HADD2.F32 R4, -RZ, R4.H0_H0 ;  /* 0x20000004ff047230 */ /* 0x000fc80000004100 */
[----:B------:R-:W1:Y:S02]  /*c440*/  F2I.FTZ.TRUNC.NTZ R3, R4 ;  /* 0x0000000400037305 */ /* 0x000e64000021f100 */
[----:B-1----:R-:W-:Y:S01]  /*c450*/  STG.E.U16 [R16.64], R3 ;  /* 0x0000000310007986 */ /* 0x002fe2000c101524 */
[----:B------:R-:W-:Y:S05]  /*c460*/  EXIT ;  /* 0x000000000000794d */ /* 0x000fea0003800000 */
.L_x_5198:
        /* <DEDUP_REMOVED lines=9> */
.L_x_5205:
[----:B------:R-:W-:Y:S01]  /*c500*/  STG.E.U16 [R16.64], R4 ;  /* 0x0000000410007986 */ /* 0x000fe2000c101524 */
[----:B------:R-:W-:Y:S05]  /*c510*/  EXIT ;  /* 0x000000000000794d */ /* 0x000fea0003800000 */
.L_x_5204:
        /* <DEDUP_REMOVED lines=10> */
.L_x_5207:
[----:B------:R-:W-:-:S05]  /*c5c0*/  HADD2.F32 R0, -RZ, R4.H0_H0 ;  /* 0x20000004ff007230 */ /* 0x000fca0000004100 */
[----:B------:R-:W-:-:S04]  /*c5d0*/  F2FP.PACK_AB R0, RZ, R0 ;  /* 0x00000000ff00723e */ /* 0x000fc800000000ff */
[----:B------:R-:W-:-:S05]  /*c5e0*/  PRMT R0, R0, 0x5410, RZ ;  /* 0x0000541000007816 */ /* 0x000fca00000000ff */
[----:B------:R-:W-:Y:S01]  /*c5f0*/  STG.E [R16.64], R0 ;  /* 0x0000000010007986 */ /* 0x000fe2000c101924 */
[----:B------:R-:W-:Y:S05]  /*c600*/  EXIT ;  /* 0x000000000000794d */ /* 0x000fea0003800000 */
.L_x_5206:
[----:B------:R-:W-:-:S05]  /*c610*/  HADD2.F32 R2, -RZ, R4.H0_H0 ;  /* 0x20000004ff027230 */ /* 0x000fca0000004100 */
[----:B------:R-:W-:-:S06]  /*c620*/  FMUL.FTZ R2, R2, 1 ;  /* 0x3f80000002027820 */ /* 0x000fcc0000410000 */
[----:B------:R-:W1:Y:S02]  /*c630*/  F2F.F64.F32 R2, R2 ;  /* 0x0000000200027310 */ /* 0x000e640000201800 */
[----:B-1----:R-:W-:Y:S01]  /*c640*/  STG.E.64 [R16.64], R2 ;  /* 0x0000000210007986 */ /* 0x002fe2000c101b24 */
[----:B------:R-:W-:Y:S05]  /*c650*/  EXIT ;  /* 0x000000000000794d */ /* 0x000fea0003800000 */
.L_x_5197:
        /* <DEDUP_REMOVED lines=13> */
.L_x_5210:
[----:B------:R-:W-:Y:S01]  /*c730*/  HADD2.F32 R4, -RZ, R4.H0_H0 ;  /* 0x20000004ff047230 */ /* 0x000fe20000004100 */
[----:B------:R-:W-:-:S04]  /*c740*/  CS2R R6, SRZ ;  /* 0x0000000000067805 */ /* 0x000fc8000001ff00 */
[----:B------:R-:W-:-:S06]  /*c750*/  FMUL.FTZ R4, R4, 1 ;  /* 0x3f80000004047820 */ /* 0x000fcc0000410000 */
[----:B------:R-:W1:Y:S02]  /*c760*/  F2F.F64.F32 R4, R4 ;  /* 0x0000000400047310 */ /* 0x000e640000201800 */
[----:B-1----:R-:W-:Y:S01]  /*c770*/  STG.E.128 [R16.64], R4 ;  /* 0x0000000410007986 */ /* 0x002fe2000c101d24 */
[----:B------:R-:W-:Y:S05]  /*c780*/  EXIT ;  /* 0x000000000000794d */ /* 0x000fea0003800000 */
.L_x_5209:
        /* <DEDUP_REMOVED lines=21> */
.L_x_5214:
[----:B------:R-:W-:Y:S05]  /*c8e0*/  BSYNC B0 ;  /* 0x0000000000007941 */ /* 0x000fea0003800000 */
.L_x_5213:
[----:B------:R-:W-:-:S05]  /*c8f0*/  LOP3.LUT R3, R0, R3, RZ, 0xfc, !PT ;  /* 0x0000000300037212 */ /* 0x000fca00078efcff */
[----:B------:R-:W-:Y:S01]  /*c900*/  STG.E.U8 [R16.64], R3 ;  /* 0x0000000310007986 */ /* 0x000fe2000c101124 */
[----:B------:R-:W-:Y:S05]  /*c910*/  EXIT ;  /* 0x000000000000794d */ /* 0x000fea0003800000 */
.L_x_5212:
        /* <DEDUP_REMOVED lines=13> */
.L_x_5216:
[----:B------:R-:W-:Y:S01]  /*c9f0*/  IMAD.MOV.U32 R0, RZ, RZ, 0x7f ;  /* 0x0000007fff007424 */ /* 0x000fe200078e00ff */
[----:B------:R-:W-:-:S04]  /*ca00*/  ISETP.GT.U32.AND P0, PT, R2, 0x7f800000, PT ;  /* 0x7f8000000200780c */ /* 0x000fc80003f04070 */
[----:B------:R-:W-:-:S04]  /*ca10*/  SEL R0, R0, 0x7c, P0 ;  /* 0x0000007c00007807 */ /* 0x000fc80000000000 */
.L_x_5217:
[----:B------:R-:W-:Y:S05]  /*ca20*/  BSYNC B0 ;  /* 0x0000000000007941 */ /* 0x000fea0003800000 */
.L_x_5215:
[----:B------:R-:W-:-:S04]  /*ca30*/  LOP3.LUT R2, R3, 0x80000000, RZ, 0xc0, !PT ;  /* 0x8000000003027812 */ /* 0x000fc800078ec0ff */
[----:B------:R-:W-:-:S04]  /*ca40*/  SHF.R.U32.HI R3, RZ, 0x18, R2 ;  /* 0x00000018ff037819 */ /* 0x000fc80000011602 */
[----:B------:R-:W-:-:S05]  /*ca50*/  LOP3.LUT R3, R0, R3, RZ, 0xfc, !PT ;  /* 0x0000000300037212 */ /* 0x000fca00078efcff */
[----:B------:R-:W-:Y:S01]  /*ca60*/  STG.E.U8 [R16.64], R3 ;  /* 0x0000000310007986 */ /* 0x000fe2000c101124 */
[----:B------:R-:W-:Y:S05]  /*ca70*/  EXIT ;  /* 0x000000000000794d */ /* 0x000fea0003800000 */
.L_x_5211:
[----:B------:R-:W-:-:S05]  /*ca80*/  HADD2.F32 R0, -RZ, R4.H0_H0 ;  /* 0x20000004ff007230 */ /* 0x000fca0000004100 */
[----:B------:R-:W-:-:S05]  /*ca90*/  F2FP.BF16.PACK_AB R0, RZ, R0 ;  /* 0x00000000ff00723e */ /* 0x000fca00000010ff */
[----:B------:R-:W-:Y:S01]  /*caa0*/  STG.E.U16 [R16.64], R0 ;  /* 0x0000000010007986 */ /* 0x000fe2000c101524 */
[----:B------:R-:W-:Y:S05]  /*cab0*/  EXIT ;  /* 0x000000000000794d */ /* 0x000fea0003800000 */
.L_x_5208:
        /* <DEDUP_REMOVED lines=12> */
.L_x_5220:
        /* <DEDUP_REMOVED lines=17> */
.L_x_5223:
[----:B------:R-:W-:-:S04]  /*cc90*/  LOP3.LUT R2, R3, 0x80000000, RZ, 0xc0, !PT ;  /* 0x8000000003027812 */ /* 0x000fc800078ec0ff */
[----:B------:R-:W-:-:S04]  /*cca0*/  SHF.R.U32.HI R3, RZ, 0x18, R2 ;  /* 0x00000018ff037819 */ /* 0x000fc80000011602 */
[----:B------:R-:W-:-:S04]  /*ccb0*/  LOP3.LUT R0, R0, R3, RZ, 0xfc, !PT ;  /* 0x0000000300007212 */ /* 0x000fc800078efcff */
[----:B------:R-:W-:Y:S02]  /*ccc0*/  PRMT R8, R0, 0x7610, R8 ;  /* 0x0000761000087816 */ /* 0x000fe40000000008 */
.L_x_5222:
[----:B------:R-:W-:Y:S05]  /*ccd0*/  BSYNC B0 ;  /* 0x0000000000007941 */ /* 0x000fea0003800000 */
.L_x_5221:
[----:B------:R-:W-:Y:S01]  /*cce0*/  STG.E.U8 [R16.64], R8 ;  /* 0x0000000810007986 */ /* 0x000fe2000c101124 */
[----:B------:R-:W-:Y:S05]  /*ccf0*/  EXIT ;  /* 0x000000000000794d */ /* 0x000fea0003800000 */
.L_x_5219:
        /* <DEDUP_REMOVED lines=17> */
.L_x_5226:
[----:B------:R-:W-:-:S04]  /*ce10*/  LOP3.LUT R2, R3, 0x80000000, RZ, 0xc0, !PT ;  /* 0x8000000003027812 */ /* 0x000fc800078ec0ff */
[----:B------:R-:W-:-:S04]  /*ce20*/  SHF.R.U32.HI R3, RZ, 0x18, R2 ;  /* 0x00000018ff037819 */ /* 0x000fc80000011602 */
[----:B------:R-:W-:-:S04]  /*ce30*/  LOP3.LUT R0, R0, R3, RZ, 0xfc, !PT ;  /* 0x0000000300007212 */ /* 0x000fc800078efcff */
[----:B------:R-:W-:Y:S02]  /*ce40*/  PRMT R8, R0, 0x7610, R8 ;  /* 0x0000761000087816 */ /* 0x000fe40000000008 */
.L_x_5225:
[----:B------:R-:W-:Y:S05]  /*ce50*/  BSYNC B0 ;  /* 0x0000000000007941 */ /* 0x000fea0003800000 */
.L_x_5224:
[----:B------:R-:W-:Y:S01]  /*ce60*/  STG.E.U8 [R16.64], R8 ;  /* 0x0000000810007986 */ /* 0x000fe2000c101124 */
[----:B------:R-:W-:Y:S05]  /*ce70*/  EXIT ;  /* 0x000000000000794d */ /* 0x000fea0003800000 */
.L_x_5218:
        /* <DEDUP_REMOVED lines=22> */
.L_x_5201:
        /* <DEDUP_REMOVED lines=20> */
.L_x_5228:
[----:B------:R-:W-:-:S06]  /*d120*/  HADD2.F32 R2, -RZ, R4.H0_H0 ;  /* 0x20000004ff027230 */ /* 0x000fcc0000004100 */
[----:B------:R-:W1:Y:S02]  /*d130*/  F2I.U64.TRUNC R2, R2 ;  /* 0x0000000200027311 */ /* 0x000e64000020d800 */
[----:B-1----:R-:W-:Y:S01]  /*d140*/  STG.E.64 [R16.64], R2 ;  /* 0x0000000210007986 */ /* 0x002fe2000c101b24 */
[----:B------:R-:W-:Y:S05]  /*d150*/  EXIT ;  /* 0x000000000000794d */ /* 0x000fea0003800000 */
.L_x_5227:
[----:B------:R-:W-:-:S04]  /*d160*/  HADD2.F32 R4, -RZ, R4.H0_H0 ;  /* 0x20000004ff047230 */ /* 0x000fc80000004100 */
[----:B------:R-:W1:Y:S02]  /*d170*/  F2I.FTZ.U32.TRUNC.NTZ R3, R4 ;  /* 0x0000000400037305 */ /* 0x000e64000021f000 */
[----:B-1----:R-:W-:Y:S01]  /*d180*/  STG.E [R16.64], R3 ;  /* 0x0000000310007986 */ /* 0x002fe2000c101924 */
[----:B------:R-:W-:Y:S05]  /*d190*/  EXIT ;  /* 0x000000000000794d */ /* 0x000fea0003800000 */
.L_x_5229:
        /* <DEDUP_REMOVED lines=14> */
.L_x_32570:


//--------------------- .text._ZN2at6native27unrolled_elementwise_kernelINS0_13BUnaryFunctorIN3c104HalfES4_S4_ZZZNS0_15binary_internal21div_floor_kernel_cudaERNS_18TensorIteratorBaseEENKUlvE1_clEvENKUlvE1_clEvEUlS4_S4_E_EESt5arrayIPcLm2EELi4E23TrivialOffsetCalculatorILi1EjESG_NS0_6memory12LoadWithCastILi1EEENSH_13StoreWithCastILi1EEEEEviT_T0_T2_T3_T4_T5_ --------------------------
	.section	.text._ZN2at6native27unrolled_elementwise_kernelINS0_13BUnaryFunctorIN3c104HalfES4_S4_ZZZNS0_15binary_internal21div_floor_kernel_cudaERNS_18TensorIteratorBaseEENKUlvE1_clEvENKUlvE1_clEvEUlS4_S4_E_EESt5arrayIPcLm2EELi4E23TrivialOffsetCalculatorILi1EjESG_NS0_6memory12LoadWithCastILi1EEENSH_13StoreWithCastILi1EEEEEviT_T0_T2_T3_T4_T5_,"ax",@progbits
	.sectioninfo	@"SHI_REGISTERS=28"
	.align	128
        .global         _ZN2at6native27unrolled_elementwise_kernelINS0_13BUnaryFunctorIN3c104HalfES4_S4_ZZZNS0_15binary_internal21div_floor_kernel_cudaERNS_18TensorIteratorBaseEENKUlvE1_clEvENKUlvE1_clEvEUlS4_S4_E_EESt5arrayIPcLm2EELi4E23TrivialOffsetCalculatorILi1EjESG_NS0_6memory12LoadWithCastILi1EEENSH_13StoreWithCastILi1EEEEEviT_T0_T2_T3_T4_T5_
        .type           _ZN2at6native27unrolled_elementwise_kernelINS0_13BUnaryFunctorIN3c104HalfES4_S4_ZZZNS0_15binary_internal21div_floor_kernel_cudaERNS_18TensorIteratorBaseEENKUlvE1_clEvENKUlvE1_clEvEUlS4_S4_E_EESt5arrayIPcLm2EELi4E23TrivialOffsetCalculatorILi1EjESG_NS0_6memory12LoadWithCastILi1EEENSH_13StoreWithCastILi1EEEEEviT_T0_T2_T3_T4_T5_,@function
        .size           _ZN2at6native27unrolled_elementwise_kernelINS0_13BUnaryFunctorIN3c104HalfES4_S4_ZZZNS0_15binary_internal21div_floor_kernel_cudaERNS_18TensorIteratorBaseEENKUlvE1_clEvENKUlvE1_clEvEUlS4_S4_E_EESt5arrayIPcLm2EELi4E23TrivialOffsetCalculatorILi1EjESG_NS0_6memory12LoadWithCastILi1EEENSH_13StoreWithCastILi1EEEEEviT_T0_T2_T3_T4_T5_,(.L_x_32571 - _ZN2at6native27unrolled_elementwise_kernelINS0_13BUnaryFunctorIN3c104HalfES4_S4_ZZZNS0_15binary_internal21div_floor_kernel_cudaERNS_18TensorIteratorBaseEENKUlvE1_clEvENKUlvE1_clEvEUlS4_S4_E_EESt5arrayIPcLm2EELi4E23TrivialOffsetCalculatorILi1EjESG_NS0_6memory12LoadWithCastILi1EEENSH_13StoreWithCastILi1EEEEEviT_T0_T2_T3_T4_T5_)
        .other          _ZN2at6native27unrolled_elementwise_kernelINS0_13BUnaryFunctorIN3c104HalfES4_S4_ZZZNS0_15binary_internal21div_floor_kernel_cudaERNS_18TensorIteratorBaseEENKUlvE1_clEvENKUlvE1_clEvEUlS4_S4_E_EESt5arrayIPcLm2EELi4E23TrivialOffsetCalculatorILi1EjESG_NS0_6memory12LoadWithCastILi1EEENSH_13StoreWithCastILi1EEEEEviT_T0_T2_T3_T4_T5_,@"STO_CUDA_ENTRY STV_DEFAULT"
_ZN2at6native27unrolled_elementwise_kernelINS0_13BUnaryFunctorIN3c104HalfES4_S4_ZZZNS0_15binary_internal21div_floor_kernel_cudaERNS_18TensorIteratorBaseEENKUlvE1_clEvENKUlvE1_clEvEUlS4_S4_E_EESt5arrayIPcLm2EELi4E23TrivialOffsetCalculatorILi1EjESG_NS0_6memory12LoadWithCastILi1EEENSH_13StoreWithCastILi1EEEEEviT_T0_T2_T3_T4_T5_:
.text._ZN2at6native27unrolled_elementwise_kernelINS0_13BUnaryFunctorIN3c104HalfES4_S4_ZZZNS0_15binary_internal21div_floor_kernel_cudaERNS_18TensorIteratorBaseEENKUlvE1_clEvENKUlvE1_clEvEUlS4_S4_E_EESt5arrayIPcLm2EELi4E23TrivialOffsetCalculatorILi1EjESG_NS0_6memory12LoadWithCastILi1EEENSH_13StoreWithCastILi1EEEEEviT_T0_T2_T3_T4_T5_:
        /* <DEDUP_REMOVED lines=34> */
.L_x_5235:
[----:B------:R-:W2:Y:S02]  /*0220*/  LDG.E.U8 R2, [R2.64] ;  /* 0x0000002402027981 */ /* 0x000ea4000c1e1100 */
[----:B--2---:R-:W0:Y:S02]  /*0230*/  I2F.U16 R0, R2 ;  /* 0x0000000200007306 */ /* 0x004e240000101000 */
[----:B0-----:R-:W-:-:S04]  /*0240*/  F2FP.PACK_AB R0, RZ, R0 ;  /* 0x00000000ff00723e */ /* 0x001fc800000000ff */
[----:B------:R-:W-:Y:S01]  /*0250*/  PRMT R23, R0, 0x7610, R23 ;  /* 0x0000761000177816 */ /* 0x000fe20000000017 */
[----:B------:R-:W-:Y:S05]  /*0260*/  BRA `(.L_x_5237) ;  /* 0x00000ed000007947 */ /* 0x000fea0003800000 */
.L_x_5234:
        /* <DEDUP_REMOVED lines=11> */
.L_x_5239:
[----:B------:R-:W2:Y:S02]  /*0320*/  LDG.E R2, [R2.64] ;  /* 0x0000002402027981 */ /* 0x000ea4000c1e1900 */
[----:B--2---:R-:W0:Y:S02]  /*0330*/  I2F R0, R2 ;  /* 0x0000000200007306 */ /* 0x004e240000201400 */
[----:B0-----:R-:W-:-:S04]  /*0340*/  F2FP.PACK_AB R0, RZ, R0 ;  /* 0x00000000ff00723e */ /* 0x001fc800000000ff */
[----:B------:R-:W-:Y:S01]  /*0350*/  PRMT R23, R0, 0x7610, R23 ;  /* 0x0000761000177816 */ /* 0x000fe20000000017 */
[----:B------:R-:W-:Y:S05]  /*0360*/  BRA `(.L_x_5237) ;  /* 0x00000dd000007947 */ /* 0x000fea0003800000 */
.L_x_5238:
[----:B------:R-:W2:Y:S02]  /*0370*/  LDG.E.U16 R2, [R2.64] ;  /* 0x0000002402027981 */ /* 0x000ea4000c1e1500 */
[----:B--2---:R-:W0:Y:S02]  /*0380*/  I2F.S16 R0, R2 ;  /* 0x0000000200007306 */ /* 0x004e240000101400 */
[----:B0-----:R-:W-:-:S04]  /*0390*/  F2FP.PACK_AB R0, RZ, R0 ;  /* 0x00000000ff00723e */ /* 0x001fc800000000ff */
[----:B------:R-:W-:Y:S01]  /*03a0*/  PRMT R23, R0, 0x7610, R23 ;  /* 0x0000761000177816 */ /* 0x000fe20000000017 */
[----:B------:R-:W-:Y:S05]  /*03b0*/  BRA `(.L_x_5237) ;  /* 0x00000d8000007947 */ /* 0x000fea0003800000 */
.L_x_5233:
        /* <DEDUP_REMOVED lines=9> */
.L_x_5241:
[----:B------:R0:W5:Y:S01]  /*0450*/  LDG.E.U16 R23, [R2.64] ;  /* 0x0000002402177981 */ /* 0x000162000c1e1500 */
[----:B------:R-:W-:Y:S05]  /*0460*/  BRA `(.L_x_5237) ;  /* 0x00000cd000007947 */ /* 0x000fea0003800000 */
.L_x_5240:
        /* <DEDUP_REMOVED lines=9> */
.L_x_5243:
[----:B------:R0:W5:Y:S01]  /*0500*/  LDG.E.U16 R23, [R2.64] ;  /* 0x0000002402177981 */ /* 0x000162000c1e1500 */
[----:B------:R-:W-:Y:S05]  /*0510*/  BRA `(.L_x_5237) ;  /* 0x00000c2000007947 */ /* 0x000fea0003800000 */
.L_x_5242:
[----:B------:R-:W2:Y:S02]  /*0520*/  LDG.E.64 R2, [R2.64] ;  /* 0x0000002402027981 */ /* 0x000ea4000c1e1b00 */
[----:B--2---:R-:W0:Y:S01]  /*0530*/  F2F.F32.F64 R0, R2 ;  /* 0x0000000200007310 */ /* 0x004e220000301000 */
[----:B------:R-:W0:-:S14]  /*0540*/  DSETP.GEU.AND P0, PT, |R2|, c[0x2][0x0], PT ;  /* 0x008000000200762a */ /* 0x000e1c0003f0e200 */
[----:B0-----:R-:W-:-:S05]  /*0550*/  @!P0 FMUL R0, R0, 1.175494350822287508e-38 ;  /* 0x0080000000008820 */ /* 0x001fca0000400000 */
[----:B------:R-:W-:-:S04]  /*0560*/  F2FP.PACK_AB R0, RZ, R0 ;  /* 0x00000000ff00723e */ /* 0x000fc800000000ff */
[----:B------:R-:W-:Y:S01]  /*0570*/  PRMT R23, R0, 0x7610, R23 ;  /* 0x0000761000177816 */ /* 0x000fe20000000017 */
[----:B------:R-:W-:Y:S05]  /*0580*/  BRA `(.L_x_5237) ;  /* 0x00000bb000007947 */ /* 0x000fea0003800000 */
.L_x_5232:
        /* <DEDUP_REMOVED lines=14> */
.L_x_5246:
[----:B------:R-:W2:Y:S02]  /*0670*/  LDG.E.64 R2, [R2.64] ;  /* 0x0000002402027981 */ /* 0x000ea4000c1e1b00 */
[----:B--2---:R-:W0:Y:S01]  /*0680*/  F2F.F32.F64 R0, R2 ;  /* 0x0000000200007310 */ /* 0x004e220000301000 */
[----:B------:R-:W0:-:S14]  /*0690*/  DSETP.GEU.AND P0, PT, |R2|, c[0x2][0x0], PT ;  /* 0x008000000200762a */ /* 0x000e1c0003f0e200 */
[----:B0-----:R-:W-:-:S05]  /*06a0*/  @!P0 FMUL R0, R0, 1.175494350822287508e-38 ;  /* 0x0080000000008820 */ /* 0x001fca0000400000 */
[----:B------:R-:W-:-:S04]  /*06b0*/  F2FP.PACK_AB R0, RZ, R0 ;  /* 0x00000000ff00723e */ /* 0x000fc800000000ff */
[----:B------:R-:W-:Y:S01]  /*06c0*/  PRMT R23, R0, 0x7610, R23 ;  /* 0x0000761000177816 */ /* 0x000fe20000000017 */
[----:B------:R-:W-:Y:S05]  /*06d0*/  BRA `(.L_x_5237) ;  /* 0x00000a6000007947 */ /* 0x000fea0003800000 */
.L_x_5245:
        /* <DEDUP_REMOVED lines=28> */
.L_x_5248:
        /* <DEDUP_REMOVED lines=15> */
.L_x_5247:
[----:B------:R-:W2:Y:S02]  /*0990*/  LDG.E.U16 R0, [R2.64] ;  /* 0x0000002402007981 */ /* 0x000ea4000c1e1500 */
[----:B--2---:R-:W-:-:S04]  /*09a0*/  PRMT R0, RZ, 0x5410, R0 ;  /* 0x00005410ff007816 */ /* 0x004fc80000000000 */
[----:B------:R-:W-:-:S04]  /*09b0*/  F2FP.PACK_AB R0, RZ, R0 ;  /* 0x00000000ff00723e */ /* 0x000fc800000000ff */
[----:B------:R-:W-:Y:S01]  /*09c0*/  PRMT R23, R0, 0x7610, R23 ;  /* 0x0000761000177816 */ /* 0x000fe20000000017 */
[----:B------:R-:W-:Y:S05]  /*09d0*/  BRA `(.L_x_5237) ;  /* 0x0000076000007947 */ /* 0x000fea0003800000 */
.L_x_5244:
        /* <DEDUP_REMOVED lines=12> */
.L_x_5251:
        /* <DEDUP_REMOVED lines=21> */
.L_x_5255:
[----:B------:R-:W-:Y:S05]  /*0bf0*/  BSYNC B1 ;  /* 0x0000000000017941 */ /* 0x000fea0003800000 */
.L_x_5254:
[----:B------:R-:W-:Y:S01]  /*0c00*/  LEA R3, R0, 0x3b800000, 0x17 ;  /* 0x3b80000000037811 */ /* 0x000fe200078eb8ff */
[----:B------:R-:W-:-:S05]  /*0c10*/  IMAD.SHL.U32 R0, R2, 0x100000, RZ ;  /* 0x0010000002007824 */ /* 0x000fca00078e00ff */
[----:B------:R-:W-:Y:S02]  /*0c20*/  LOP3.LUT R0, R3, R0, R4, 0xfe, !PT ;  /* 0x0000000003007212 */ /* 0x000fe400078efe04 */
.L_x_5253:
[----:B------:R-:W-:Y:S05]  /*0c30*/  BSYNC B0 ;  /* 0x0000000000007941 */ /* 0x000fea0003800000 */
.L_x_5252:
[----:B------:R-:W-:-:S04]  /*0c40*/  F2FP.PACK_AB R0, RZ, R0 ;  /* 0x00000000ff00723e */ /* 0x000fc800000000ff */
[----:B------:R-:W-:Y:S01]  /*0c50*/  PRMT R23, R0, 0x7610, R23 ;  /* 0x0000761000177816 */ /* 0x000fe20000000017 */
[----:B------:R-:W-:Y:S05]  /*0c60*/  BRA `(.L_x_5237) ;  /* 0x000004d000007947 */ /* 0x000fea0003800000 */
.L_x_5250:
        /* <DEDUP_REMOVED lines=21> */
.L_x_5259:
[----:B------:R-:W-:Y:S05]  /*0dc0*/  BSYNC B1 ;  /* 0x0000000000017941 */ /* 0x000fea0003800000 */
.L_x_5258:
[----:B------:R-:W-:Y:S01]  /*0dd0*/  LEA R3, R0, 0x37800000, 0x17 ;  /* 0x3780000000037811 */ /* 0x000fe200078eb8ff */
[----:B------:R-:W-:-:S05]  /*0de0*/  IMAD.SHL.U32 R0, R2, 0x200000, RZ ;  /* 0x0020000002007824 */ /* 0x000fca00078e00ff */
[----:B------:R-:W-:Y:S02]  /*0df0*/  LOP3.LUT R0, R3, R0, R4, 0xfe, !PT ;  /* 0x0000000003007212 */ /* 0x000fe400078efe04 */
.L_x_5257:
[----:B------:R-:W-:Y:S05]  /*0e00*/  BSYNC B0 ;  /* 0x0000000000007941 */ /* 0x000fea0003800000 */
.L_x_5256:
[----:B------:R-:W-:-:S04]  /*0e10*/  F2FP.PACK_AB R0, RZ, R0 ;  /* 0x00000000ff00723e */ /* 0x000fc800000000ff */
[----:B------:R-:W-:Y:S01]  /*0e20*/  PRMT R23, R0, 0x7610, R23 ;  /* 0x0000761000177816 */ /* 0x000fe20000000017 */
[----:B------:R-:W-:Y:S05]  /*0e30*/  BRA `(.L_x_5237) ;  /* 0x0000030000007947 */ /* 0x000fea0003800000 */
.L_x_5249:
        /* <DEDUP_REMOVED lines=14> */
.L_x_5263:
[----:B------:R-:W-:Y:S05]  /*0f20*/  BSYNC B0 ;  /* 0x0000000000007941 */ /* 0x000fea0003800000 */
.L_x_5262:
[----:B------:R-:W-:-:S04]  /*0f30*/  F2FP.PACK_AB R0, RZ, R0 ;  /* 0x00000000ff00723e */ /* 0x000fc800000000ff */
[----:B------:R-:W-:Y:S01]  /*0f40*/  PRMT R23, R0, 0x7610, R23 ;  /* 0x0000761000177816 */ /* 0x000fe20000000017 */
[----:B------:R-:W-:Y:S05]  /*0f50*/  BRA `(.L_x_5237) ;  /* 0x000001e000007947 */ /* 0x000fea0003800000 */
.L_x_5236:
        /* <DEDUP_REMOVED lines=21> */
.L_x_5261:
[----:B------:R-:W2:Y:S02]  /*10b0*/  LDG.E.64 R2, [R2.64] ;  /* 0x0000002402027981 */ /* 0x000ea4000c1e1b00 */
[----:B--2---:R-:W0:Y:S02]  /*10c0*/  I2F.U64 R0, R2 ;  /* 0x0000000200007312 */ /* 0x004e240000301000 */
[----:B0-----:R-:W-:-:S04]  /*10d0*/  F2FP.PACK_AB R0, RZ, R0 ;  /* 0x00000000ff00723e */ /* 0x001fc800000000ff */
[----:B------:R-:W-:Y:S01]  /*10e0*/  PRMT R23, R0, 0x7610, R23 ;  /* 0x0000761000177816 */ /* 0x000fe20000000017 */
[----:B------:R-:W-:Y:S05]  /*10f0*/  BRA `(.L_x_5237) ;  /* 0x0000004000007947 */ /* 0x000fea0003800000 */
.L_x_5260:
[----:B------:R-:W2:Y:S02]  /*1100*/  LDG.E R2, [R2.64] ;  /* 0x0000002402027981 */ /* 0x000ea4000c1e1900 */
[----:B--2---:R-:W0:Y:S02]  /*1110*/  I2F.U32 R0, R2 ;  /* 0x0000000200007306 */ /* 0x004e240000201000 */
[----:B0-----:R-:W-:-:S04]  /*1120*/  F2FP.PACK_AB R0, RZ, R0 ;  /* 0x00000000ff00723e */ /* 0x001fc800000000ff */
[----:B------:R-:W-:Y:S02]  /*1130*/  PRMT R23, R0, 0x7610, R23 ;  /* 0x0000761000177816 */ /* 0x000fe40000000017 */
.L_x_5237:
[----:B------:R-:W-:-:S05]  /*1140*/  IADD3 R17, R17, 0x80, RZ ;  /* 0x0000008011117810 */ /* 0x000fca0007ffe0ff */
.L_x_5231:
[----:B-1----:R-:W-:Y:S05]  /*1150*/  BSYNC B6 ;  /* 0x0000000000067941 */ /* 0x002fea0003800000 */
.L_x_5230:
        /* <DEDUP_REMOVED lines=24> */
.L_x_5269:
[----:B------:R-:W2:Y:S02]  /*12e0*/  LDG.E.U8 R2, [R2.64] ;  /* 0x0000002402027981 */ /* 0x000ea4000c1e1100 */
[----:B--2---:R-:W0:Y:S02]  /*12f0*/  I2F.U16 R0, R2 ;  /* 0x0000000200007306 */ /* 0x004e240000101000 */
[----:B0-----:R-:W-:-:S04]  /*1300*/  F2FP.PACK_AB R0, RZ, R0 ;  /* 0x00000000ff00723e */ /* 0x001fc800000000ff */
[----:B------:R-:W-:Y:S01]  /*1310*/  PRMT R19, R0, 0x7610, R19 ;  /* 0x0000761000137816 */ /* 0x000fe20000000013 */
[----:B------:R-:W-:Y:S05]  /*1320*/  BRA `(.L_x_5271) ;  /* 0x00000ed000007947 */ /* 0x000fea0003800000 */
.L_x_5268:
        /* <DEDUP_REMOVED lines=11> */
.L_x_5273:
[----:B------:R-:W2:Y:S02]  /*13e0*/  LDG.E R2, [R2.64] ;  /* 0x0000002402027981 */ /* 0x000ea4000c1e1900 */
[----:B--2---:R-:W0:Y:S02]  /*13f0*/  I2F R0, R2 ;  /* 0x0000000200007306 */ /* 0x004e240000201400 */
[----:B0-----:R-:W-:-:S04]  /*1400*/  F2FP.PACK_AB R0, RZ, R0 ;  /* 0x00000000ff00723e */ /* 0x001fc800000000ff */
[----:B------:R-:W-:Y:S01]  /*1410*/  PRMT R19, R0, 0x7610, R19 ;  /* 0x0000761000137816 */ /* 0x000fe20000000013 */
[----:B------:R-:W-:Y:S05]  /*1420*/  BRA `(.L_x_5271) ;  /* 0x00000dd000007947 */ /* 0x000fea0003800000 */
.L_x_5272:
[----:B------:R-:W2:Y:S02]  /*1430*/  LDG.E.U16 R2, [R2.64] ;  /* 0x0000002402027981 */ /* 0x000ea4000c1e1500 */
[----:B--2---:R-:W0:Y:S02]  /*1440*/  I2F.S16 R0, R2 ;  /* 0x0000000200007306 */ /* 0x004e240000101400 */
[----:B0-----:R-:W-:-:S04]  /*1450*/  F2FP.PACK_AB R0, RZ, R0 ;  /* 0x00000000ff00723e */ /* 0x001fc800000000ff */
[----:B------:R-:W-:Y:S01]  /*1460*/  PRMT R19, R0, 0x7610, R19 ;  /* 0x0000761000137816 */ /* 0x000fe20000000013 */
[----:B------:R-:W-:Y:S05]  /*1470*/  BRA `(.L_x_5271) ;  /* 0x00000d8000007947 */ /* 0x000fea0003800000 */
.L_x_5267:
        /* <DEDUP_REMOVED lines=9> */
.L_x_5275:
[----:B------:R0:W5:Y:S01]  /*1510*/  LDG.E.U16 R19, [R2.64] ;  /* 0x0000002402137981 */ /* 0x000162000c1e1500 */
[----:B------:R-:W-:Y:S05]  /*1520*/  BRA `(.L_x_5271) ;  /* 0x00000cd000007947 */ /* 0x000fea0003800000 */
.L_x_5274:
        /* <DEDUP_REMOVED lines=9> */
.L_x_5277:
[----:B------:R0:W5:Y:S01]  /*15c0*/  LDG.E.U16 R19, [R2.64] ;  /* 0x0000002402137981 */ /* 0x000162000c1e1500 */
[----:B------:R-:W-:Y:S05]  /*15d0*/  BRA `(.L_x_5271) ;  /* 0x00000c2000007947 */ /* 0x000fea0003800000 */
.L_x_5276:
[----:B------:R-:W2:Y:S02]  /*15e0*/  LDG.E.64 R2, [R2.64] ;  /* 0x0000002402027981 */ /* 0x000ea4000c1e1b00 */
[----:B--2---:R-:W0:Y:S01]  /*15f0*/  F2F.F32.F64 R0, R2 ;  /* 0x0000000200007310 */ /* 0x004e220000301000 */
[----:B------:R-:W0:-:S14]  /*1600*/  DSETP.GEU.AND P0, PT, |R2|, c[0x2][0x0], PT ;  /* 0x008000000200762a */ /* 0x000e1c0003f0e200 */
[----:B0-----:R-:W-:-:S05]  /*1610*/  @!P0 FMUL R0, R0, 1.175494350822287508e-38 ;  /* 0x0080000000008820 */ /* 0x001fca0000400000 */
[----:B------:R-:W-:-:S04]  /*1620*/  F2FP.PACK_AB R0, RZ, R0 ;  /* 0x00000000ff00723e */ /* 0x000fc800000000ff */
[----:B------:R-:W-:Y:S01]  /*1630*/  PRMT R19, R0, 0x7610, R19 ;  /* 0x0000761000137816 */ /* 0x000fe20000000013 */
[----:B------:R-:W-:Y:S05]  /*1640*/  BRA `(.L_x_5271) ;  /* 0x00000bb000007947 */ /* 0x000fea0003800000 */
.L_x_5266:
        /* <DEDUP_REMOVED lines=14> */
.L_x_5280:
[----:B------:R-:W2:Y:S02]  /*1730*/  LDG.E.64 R2, [R2.64] ;  /* 0x0000002402027981 */ /* 0x000ea4000c1e1b00 */
[----:B--2---:R-:W0:Y:S01]  /*1740*/  F2F.F32.F64 R0, R2 ;  /* 0x0000000200007310 */ /* 0x004e220000301000 */
[----:B------:R-:W0:-:S14]  /*1750*/  DSETP.GEU.AND P0, PT, |R2|, c[0x2][0x0], PT ;  /* 0x008000000200762a */ /* 0x000e1c0003f0e200 */
[----:B0-----:R-:W-:-:S05]  /*1760*/  @!P0 FMUL R0, R0, 1.175494350822287508e-38 ;  /* 0x0080000000008820 */ /* 0x001fca0000400000 */
[----:B------:R-:W-:-:S04]  /*1770*/  F2FP.PACK_AB R0, RZ, R0 ;  /* 0x00000000ff00723e */ /* 0x000fc800000000ff */
[----:B------:R-:W-:Y:S01]  /*1780*/  PRMT R19, R0, 0x7610, R19 ;  /* 0x0000761000137816 */ /* 0x000fe20000000013 */
[----:B------:R-:W-:Y:S05]  /*1790*/  BRA `(.L_x_5271) ;  /* 0x00000a6000007947 */ /* 0x000fea0003800000 */
.L_x_5279:
        /* <DEDUP_REMOVED lines=28> */
.L_x_5282:
        /* <DEDUP_REMOVED lines=15> */
.L_x_5281:
[----:B------:R-:W2:Y:S02]  /*1a50*/  LDG.E.U16 R0, [R2.64] ;  /* 0x0000002402007981 */ /* 0x000ea4000c1e1500 */
[----:B--2---:R-:W-:-:S04]  /*1a60*/  PRMT R0, RZ, 0x5410, R0 ;  /* 0x00005410ff007816 */ /* 0x004fc80000000000 */
[----:B------:R-:W-:-:S04]  /*1a70*/  F2FP.PACK_AB R0, RZ, R0 ;  /* 0x00000000ff00723e */ /* 0x000fc800000000ff */
[----:B------:R-:W-:Y:S01]  /*1a80*/  PRMT R19, R0, 0x7610, R19 ;  /* 0x0000761000137816 */ /* 0x000fe20000000013 */
[----:B------:R-:W-:Y:S05]  /*1a90*/  BRA `(.L_x_5271) ;  /* 0x0000076000007947 */ /* 0x000fea0003800000 */
.L_x_5278:
        /* <DEDUP_REMOVED lines=12> */
.L_x_5285:
        /* <DEDUP_REMOVED lines=21> */
.L_x_5289:
[----:B------:R-:W-:Y:S05]  /*1cb0*/  BSYNC B1 ;  /* 0x0000000000017941 */ /* 0x000fea0003800000 */
.L_x_5288:
[----:B------:R-:W-:Y:S01]  /*1cc0*/  LEA R3, R0, 0x3b800000, 0x17 ;  /* 0x3b80000000037811 */ /* 0x000fe200078eb8ff */
[----:B------:R-:W-:-:S05]  /*1cd0*/  IMAD.SHL.U32 R0, R2, 0x100000, RZ ;  /* 0x0010000002007824 */ /* 0x000fca00078e00ff */
[----:B------:R-:W-:Y:S02]  /*1ce0*/  LOP3.LUT R0, R3, R0, R4, 0xfe, !PT ;  /* 0x0000000003007212 */ /* 0x000fe400078efe04 */
.L_x_5287:
[----:B------:R-:W-:Y:S05]  /*1cf0*/  BSYNC B0 ;  /* 0x0000000000007941 */ /* 0x000fea0003800000 */
.L_x_5286:
[----:B------:R-:W-:-:S04]  /*1d00*/  F2FP.PACK_AB R0, RZ, R0 ;  /* 0x00000000ff00723e */ /* 0x000fc800000000ff */
[----:B------:R-:W-:Y:S01]  /*1d10*/  PRMT R19, R0, 0x7610, R19 ;  /* 0x0000761000137816 */ /* 0x000fe20000000013 */
[----:B------:R-:W-:Y:S05]  /*1d20*/  BRA `(.L_x_5271) ;  /* 0x000004d000007947 */ /* 0x000fea0003800000 */
.L_x_5284:
        /* <DEDUP_REMOVED lines=21> */
.L_x_5293:
[----:B------:R-:W-:Y:S05]  /*1e80*/  BSYNC B1 ;  /* 0x0000000000017941 */ /* 0x000fea0003800000 */
.L_x_5292:
[----:B------:R-:W-:Y:S01]  /*1e90*/  LEA R3, R0, 0x37800000, 0x17 ;  /* 0x3780000000037811 */ /* 0x000fe200078eb8ff */
[----:B------:R-:W-:-:S05]  /*1ea0*/  IMAD.SHL.U32 R0, R2, 0x200000, RZ ;  /* 0x0020000002007824 */ /* 0x000fca00078e00ff */
[----:B------:R-:W-:Y:S02]  /*1eb0*/  LOP3.LUT R0, R3, R0, R4, 0xfe, !PT ;  /* 0x0000000003007212 */ /* 0x000fe400078efe04 */
.L_x_5291:
[----:B------:R-:W-:Y:S05]  /*1ec0*/  BSYNC B0 ;  /* 0x0000000000007941 */ /* 0x000fea0003800000 */
.L_x_5290:
[----:B------:R-:W-:-:S04]  /*1ed0*/  F2FP.PACK_AB R0, RZ, R0 ;  /* 0x00000000ff00723e */ /* 0x000fc800000000ff */
[----:B------:R-:W-:Y:S01]  /*1ee0*/  PRMT R19, R0, 0x7610, R19 ;  /* 0x0000761000137816 */ /* 0x000fe20000000013 */
[----:B------:R-:W-:Y:S05]  /*1ef0*/  BRA `(.L_x_5271) ;  /* 0x0000030000007947 */ /* 0x000fea0003800000 */
.L_x_5283:
        /* <DEDUP_REMOVED lines=14> */
.L_x_5297:
[----:B------:R-:W-:Y:S05]  /*1fe0*/  BSYNC B0 ;  /* 0x0000000000007941 */ /* 0x000fea0003800000 */
.L_x_5296:
[----:B------:R-:W-:-:S04]  /*1ff0*/  F2FP.PACK_AB R0, RZ, R0 ;  /* 0x00000000ff00723e */ /* 0x000fc800000000ff */
[----:B------:R-:W-:Y:S01]  /*2000*/  PRMT R19, R0, 0x7610, R19 ;  /* 0x0000761000137816 */ /* 0x000fe20000000013 */
[----:B------:R-:W-:Y:S05]  /*2010*/  BRA `(.L_x_5271) ;  /* 0x000001e000007947 */ /* 0x000fea0003800000 */
.L_x_5270:
        /* <DEDUP_REMOVED lines=21> */
.L_x_5295:
[----:B------:R-:W2:Y:S02]  /*2170*/  LDG.E.64 R2, [R2.64] ;  /* 0x0000002402027981 */ /* 0x000ea4000c1e1b00 */
[----:B--2---:R-:W0:Y:S02]  /*2180*/  I2F.U64 R0, R2 ;  /* 0x0000000200007312 */ /* 0x004e240000301000 */
[----:B0-----:R-:W-:-:S04]  /*2190*/  F2FP.PACK_AB R0, RZ, R0 ;  /* 0x00000000ff00723e */ /* 0x001fc800000000ff */
[----:B------:R-:W-:Y:S01]  /*21a0*/  PRMT R19, R0, 0x7610, R19 ;  /* 0x0000761000137816 */ /* 0x000fe20000000013 */
[----:B------:R-:W-:Y:S05]  /*21b0*/  BRA `(.L_x_5271) ;  /* 0x0000004000007947 */ /* 0x000fea0003800000 */
.L_x_5294:
[----:B------:R-:W2:Y:S02]  /*21c0*/  LDG.E R2, [R2.64] ;  /* 0x0000002402027981 */ /* 0x000ea4000c1e1900 */
[----:B--2---:R-:W0:Y:S02]  /*21d0*/  I2F.U32 R0, R2 ;  /* 0x0000000200007306 */ /* 0x004e240000201000 */
[----:B0-----:R-:W-:-:S04]  /*21e0*/  F2FP.PACK_AB R0, RZ, R0 ;  /* 0x00000000ff00723e */ /* 0x001fc800000000ff */
[----:B------:R-:W-:Y:S02]  /*21f0*/  PRMT R19, R0, 0x7610, R19 ;  /* 0x0000761000137816 */ /* 0x000fe40000000013 */
.L_x_5271:
[----:B------:R-:W-:-:S05]  /*2200*/  IADD3 R17, R17, 0x80, RZ ;  /* 0x0000008011117810 */ /* 0x000fca0007ffe0ff */
.L_x_5265:
[----:B------:R-:W-:Y:S05]  /*2210*/  BSYNC B6 ;  /* 0x0000000000067941 */ /* 0x000fea0003800000 */
.L_x_5264:
        /* <DEDUP_REMOVED lines=26> */
.L_x_5303:
[----:B------:R-:W2:Y:S02]  /*23c0*/  LDG.E.U8 R4, [R4.64] ;  /* 0x0000002404047981 */ /* 0x000ea4000c1e1100 */
[----:B--2---:R-:W0:Y:S02]  /*23d0*/  I2F.U16 R0, R4 ;  /* 0x0000000400007306 */ /* 0x004e240000101000 */
[----:B0-----:R-:W-:-:S04]  /*23e0*/  F2FP.PACK_AB R0, RZ, R0 ;  /* 0x00000000ff00723e */ /* 0x001fc800000000ff */
[----:B------:R-:W-:Y:S01]  /*23f0*/  PRMT R2, R0, 0x7610, R2 ;  /* 0x0000761000027816 */ /* 0x000fe20000000002 */
[----:B------:R-:W-:Y:S05]  /*2400*/  BRA `(.L_x_5305) ;  /* 0x00000ec000007947 */ /* 0x000fea0003800000 */
.L_x_5302:
        /* <DEDUP_REMOVED lines=11> */
.L_x_5307:
[----:B------:R-:W2:Y:S02]  /*24c0*/  LDG.E R4, [R4.64] ;  /* 0x0000002404047981 */ /* 0x000ea4000c1e1900 */
[----:B--2---:R-:W0:Y:S02]  /*24d0*/  I2F R0, R4 ;  /* 0x0000000400007306 */ /* 0x004e240000201400 */
[----:B0-----:R-:W-:-:S04]  /*24e0*/  F2FP.PACK_AB R0, RZ, R0 ;  /* 0x00000000ff00723e */ /* 0x001fc800000000ff */
[----:B------:R-:W-:Y:S01]  /*24f0*/  PRMT R2, R0, 0x7610, R2 ;  /* 0x0000761000027816 */ /* 0x000fe20000000002 */
[----:B------:R-:W-:Y:S05]  /*2500*/  BRA `(.L_x_5305) ;  /* 0x00000dc000007947 */ /* 0x000fea0003800000 */
.L_x_5306:
[----:B------:R-:W2:Y:S02]  /*2510*/  LDG.E.U16 R4, [R4.64] ;  /* 0x0000002404047981 */ /* 0x000ea4000c1e1500 */
[----:B--2---:R-:W0:Y:S02]  /*2520*/  I2F.S16 R0, R4 ;  /* 0x0000000400007306 */ /* 0x004e240000101400 */
[----:B0-----:R-:W-:-:S04]  /*2530*/  F2FP.PACK_AB R0, RZ, R0 ;  /* 0x00000000ff00723e */ /* 0x001fc800000000ff */
[----:B------:R-:W-:Y:S01]  /*2540*/  PRMT R2, R0, 0x7610, R2 ;  /* 0x0000761000027816 */ /* 0x000fe20000000002 */
[----:B------:R-:W-:Y:S05]  /*2550*/  BRA `(.L_x_5305) ;  /* 0x00000d7000007947 */ /* 0x000fea0003800000 */
.L_x_5301:
        /* <DEDUP_REMOVED lines=9> */
.L_x_5309:
[----:B------:R0:W5:Y:S01]  /*25f0*/  LDG.E.U16 R2, [R4.64] ;  /* 0x0000002404027981 */ /* 0x000162000c1e1500 */
[----:B------:R-:W-:Y:S05]  /*2600*/  BRA `(.L_x_5305) ;  /* 0x00000cc000007947 */ /* 0x000fea0003800000 */
.L_x_5308:
        /* <DEDUP_REMOVED lines=9> */
.L_x_5311:
[----:B------:R0:W5:Y:S01]  /*26a0*/  LDG.E.U16 R2, [R4.64] ;  /* 0x0000002404027981 */ /* 0x000162000c1e1500 */
[----:B------:R-:W-:Y:S05]  /*26b0*/  BRA `(.L_x_5305) ;  /* 0x00000c1000007947 */ /* 0x000fea0003800000 */
.L_x_5310:
[----:B------:R-:W2:Y:S02]  /*26c0*/  LDG.E.64 R4, [R4.64] ;  /* 0x0000002404047981 */ /* 0x000ea4000c1e1b00 */
[----:B--2---:R-:W0:Y:S01]  /*26d0*/  F2F.F32.F64 R0, R4 ;  /* 0x0000000400007310 */ /* 0x004e220000301000 */
[----:B------:R-:W0:-:S14]  /*26e0*/  DSETP.GEU.AND P0, PT, |R4|, c[0x2][0x0], PT ;  /* 0x008000000400762a */ /* 0x000e1c0003f0e200 */
[----:B0-----:R-:W-:-:S05]  /*26f0*/  @!P0 FMUL R0, R0, 1.175494350822287508e-38 ;  /* 0x0080000000008820 */ /* 0x001fca0000400000 */
[----:B------:R-:W-:-:S04]  /*2700*/  F2FP.PACK_AB R0, RZ, R0 ;  /* 0x00000000ff00723e */ /* 0x000fc800000000ff */
[----:B------:R-:W-:Y:S01]  /*2710*/  PRMT R2, R0, 0x7610, R2 ;  /* 0x0000761000027816 */ /* 0x000fe20000000002 */
[----:B------:R-:W-:Y:S05]  /*2720*/  BRA `(.L_x_5305) ;  /* 0x00000ba000007947 */ /* 0x000fea0003800000 */
.L_x_5300:
        /* <DEDUP_REMOVED lines=14> */
.L_x_5314:
[----:B------:R-:W2:Y:S02]  /*2810*/  LDG.E.64 R4, [R4.64] ;  /* 0x0000002404047981 */ /* 0x000ea4000c1e1b00 */
[----:B--2---:R-:W0:Y:S01]  /*2820*/  F2F.F32.F64 R0, R4 ;  /* 0x0000000400007310 */ /* 0x004e220000301000 */
[----:B------:R-:W0:-:S14]  /*2830*/  DSETP.GEU.AND P0, PT, |R4|, c[0x2][0x0], PT ;  /* 0x008000000400762a */ /* 0x000e1c0003f0e200 */
[----:B0-----:R-:W-:-:S05]  /*2840*/  @!P0 FMUL R0, R0, 1.175494350822287508e-38 ;  /* 0x0080000000008820 */ /* 0x001fca0000400000 */
[----:B------:R-:W-:-:S04]  /*2850*/  F2FP.PACK_AB R0, RZ, R0 ;  /* 0x00000000ff00723e */ /* 0x000fc800000000ff */
[----:B------:R-:W-:Y:S01]  /*2860*/  PRMT R2, R0, 0x7610, R2 ;  /* 0x0000761000027816 */ /* 0x000fe20000000002 */
[----:B------:R-:W-:Y:S05]  /*2870*/  BRA `(.L_x_5305) ;  /* 0x00000a5000007947 */ /* 0x000fea0003800000 */
.L_x_5313:
        /* <DEDUP_REMOVED lines=28> */
.L_x_5316:
        /* <DEDUP_REMOVED lines=14> */
.L_x_5315:
[----:B------:R-:W2:Y:S02]  /*2b20*/  LDG.E.U16 R0, [R4.64] ;  /* 0x0000002404007981 */ /* 0x000ea4000c1e1500 */
[----:B--2---:R-:W-:-:S04]  /*2b30*/  PRMT R0, RZ, 0x5410, R0 ;  /* 0x00005410ff007816 */ /* 0x004fc80000000000 */
[----:B------:R-:W-:-:S04]  /*2b40*/  F2FP.PACK_AB R0, RZ, R0 ;  /* 0x00000000ff00723e */ /* 0x000fc800000000ff */
[----:B------:R-:W-:Y:S01]  /*2b50*/  PRMT R2, R0, 0x7610, R2 ;  /* 0x0000761000027816 */ /* 0x000fe20000000002 */
[----:B------:R-:W-:Y:S05]  /*2b60*/  BRA `(.L_x_5305) ;  /* 0x0000076000007947 */ /* 0x000fea0003800000 */
.L_x_5312:
        /* <DEDUP_REMOVED lines=12> */
.L_x_5319:
        /* <DEDUP_REMOVED lines=21> */
.L_x_5323:
[----:B------:R-:W-:Y:S05]  /*2d80*/  BSYNC B1 ;  /* 0x0000000000017941 */ /* 0x000fea0003800000 */
.L_x_5322:
[----:B------:R-:W-:Y:S01]  /*2d90*/  LEA R3, R0, 0x3b800000, 0x17 ;  /* 0x3b80000000037811 */ /* 0x000fe200078eb8ff */
[----:B------:R-:W-:-:S05]  /*2da0*/  IMAD.SHL.U32 R0, R2, 0x100000, RZ ;  /* 0x0010000002007824 */ /* 0x000fca00078e00ff */
[----:B------:R-:W-:Y:S02]  /*2db0*/  LOP3.LUT R0, R3, R0, R4, 0xfe, !PT ;  /* 0x0000000003007212 */ /* 0x000fe400078efe04 */
.L_x_5321:
[----:B------:R-:W-:Y:S05]  /*2dc0*/  BSYNC B0 ;  /* 0x0000000000007941 */ /* 0x000fea0003800000 */
.L_x_5320:
[----:B------:R-:W-:-:S04]  /*2dd0*/  F2FP.PACK_AB R0, RZ, R0 ;  /* 0x00000000ff00723e */ /* 0x000fc800000000ff */
[----:B------:R-:W-:Y:S01]  /*2de0*/  PRMT R2, R0, 0x7610, R2 ;  /* 0x0000761000027816 */ /* 0x000fe20000000002 */
[----:B------:R-:W-:Y:S05]  /*2df0*/  BRA `(.L_x_5305) ;  /* 0x000004d000007947 */ /* 0x000fea0003800000 */
.L_x_5318:
        /* <DEDUP_REMOVED lines=21> */
.L_x_5327:
[----:B------:R-:W-:Y:S05]  /*2f50*/  BSYNC B1 ;  /* 0x0000000000017941 */ /* 0x000fea0003800000 */
.L_x_5326:
[----:B------:R-:W-:Y:S01]  /*2f60*/  LEA R3, R0, 0x37800000, 0x17 ;  /* 0x3780000000037811 */ /* 0x000fe200078eb8ff */
[----:B------:R-:W-:-:S05]  /*2f70*/  IMAD.SHL.U32 R0, R2, 0x200000, RZ ;  /* 0x0020000002007824 */ /* 0x000fca00078e00ff */
[----:B------:R-:W-:Y:S02]  /*2f80*/  LOP3.LUT R0, R3, R0, R4, 0xfe, !PT ;  /* 0x0000000003007212 */ /* 0x000fe400078efe04 */
.L_x_5325:
[----:B------:R-:W-:Y:S05]  /*2f90*/  BSYNC B0 ;  /* 0x0000000000007941 */ /* 0x000fea0003800000 */
.L_x_5324:
[----:B------:R-:W-:-:S04]  /*2fa0*/  F2FP.PACK_AB R0, RZ, R0 ;  /* 0x00000000ff00723e */ /* 0x000fc800000000ff */
[----:B------:R-:W-:Y:S01]  /*2fb0*/  PRMT R2, R0, 0x7610, R2 ;  /* 0x0000761000027816 */ /* 0x000fe20000000002 */
[----:B------:R-:W-:Y:S05]  /*2fc0*/  BRA `(.L_x_5305) ;  /* 0x0000030000007947 */ /* 0x000fea0003800000 */
.L_x_5317:
        /* <DEDUP_REMOVED lines=14> */
.L_x_5331:
[----:B------:R-:W-:Y:S05]  /*30b0*/  BSYNC B0 ;  /* 0x0000000000007941 */ /* 0x000fea0003800000 */
.L_x_5330:
[----:B------:R-:W-:-:S04]  /*30c0*/  F2FP.PACK_AB R0, RZ, R0 ;  /* 0x00000000ff00723e */ /* 0x000fc800000000ff */
[----:B------:R-:W-:Y:S01]  /*30d0*/  PRMT R2, R0, 0x7610, R2 ;  /* 0x0000761000027816 */ /* 0x000fe20000000002 */
[----:B------:R-:W-:Y:S05]  /*30e0*/  BRA `(.L_x_5305) ;  /* 0x000001e000007947 */ /* 0x000fea0003800000 */
.L_x_5304:
        /* <DEDUP_REMOVED lines=21> */
.L_x_5329:
[----:B------:R-:W2:Y:S02]  /*3240*/  LDG.E.64 R4, [R4.64] ;  /* 0x0000002404047981 */ /* 0x000ea4000c1e1b00 */
[----:B--2---:R-:W0:Y:S02]  /*3250*/  I2F.U64 R0, R4 ;  /* 0x0000000400007312 */ /* 0x004e240000301000 */
[----:B0-----:R-:W-:-:S04]  /*3260*/  F2FP.PACK_AB R0, RZ, R0 ;  /* 0x00000000ff00723e */ /* 0x001fc800000000ff */
[----:B------:R-:W-:Y:S01]  /*3270*/  PRMT R2, R0, 0x7610, R2 ;  /* 0x0000761000027816 */ /* 0x000fe20000000002 */
[----:B------:R-:W-:Y:S05]  /*3280*/  BRA `(.L_x_5305) ;  /* 0x0000004000007947 */ /* 0x000fea0003800000 */
.L_x_5328:
[----:B------:R-:W2:Y:S02]  /*3290*/  LDG.E R4, [R4.64] ;  /* 0x0000002404047981 */ /* 0x000ea4000c1e1900 */
[----:B--2---:R-:W0:Y:S02]  /*32a0*/  I2F.U32 R0, R4 ;  /* 0x0000000400007306 */ /* 0x004e240000201000 */
[----:B0-----:R-:W-:-:S04]  /*32b0*/  F2FP.PACK_AB R0, RZ, R0 ;  /* 0x00000000ff00723e */ /* 0x001fc800000000ff */
[----:B------:R-:W-:Y:S02]  /*32c0*/  PRMT R2, R0, 0x7610, R2 ;  /* 0x0000761000027816 */ /* 0x000fe40000000002 */
.L_x_5305:
[----:B------:R-:W-:-:S05]  /*32d0*/  IADD3 R17, R17, 0x80, RZ ;  /* 0x0000008011117810 */ /* 0x000fca0007ffe0ff */
.L_x_5299:
[----:B------:R-:W-:Y:S05]  /*32e0*/  BSYNC B6 ;  /* 0x0000000000067941 */ /* 0x000fea0003800000 */
.L_x_5298:
        /* <DEDUP_REMOVED lines=23> */
.L_x_5337:
[----:B------:R-:W2:Y:S02]  /*3460*/  LDG.E.U8 R4, [R4.64] ;  /* 0x0000002404047981 */ /* 0x000ea4000c1e1100 */
[----:B--2---:R-:W0:Y:S02]  /*3470*/  I2F.U16 R0, R4 ;  /* 0x0000000400007306 */ /* 0x004e240000101000 */
[----:B0-----:R-:W-:-:S04]  /*3480*/  F2FP.PACK_AB R0, RZ, R0 ;  /* 0x00000000ff00723e */ /* 0x001fc800000000ff */
[----:B------:R-:W-:Y:S01]  /*3490*/  PRMT R24, R0, 0x7610, R24 ;  /* 0x0000761000187816 */ /* 0x000fe20000000018 */
[----:B------:R-:W-:Y:S05]  /*34a0*/  BRA `(.L_x_5333) ;  /* 0x00000ed000007947 */ /* 0x000fea0003800000 */
.L_x_5336:
        /* <DEDUP_REMOVED lines=11> */
.L_x_5340:
[----:B------:R-:W2:Y:S02]  /*3560*/  LDG.E R4, [R4.64] ;  /* 0x0000002404047981 */ /* 0x000ea4000c1e1900 */
[----:B--2---:R-:W0:Y:S02]  /*3570*/  I2F R0, R4 ;  /* 0x0000000400007306 */ /* 0x004e240000201400 */
[----:B0-----:R-:W-:-:S04]  /*3580*/  F2FP.PACK_AB R0, RZ, R0 ;  /* 0x00000000ff00723e */ /* 0x001fc800000000ff */
[----:B------:R-:W-:Y:S01]  /*3590*/  PRMT R24, R0, 0x7610, R24 ;  /* 0x0000761000187816 */ /* 0x000fe20000000018 */
[----:B------:R-:W-:Y:S05]  /*35a0*/  BRA `(.L_x_5333) ;  /* 0x00000dd000007947 */ /* 0x000fea0003800000 */
.L_x_5339:
[----:B------:R-:W2:Y:S02]  /*35b0*/  LDG.E.U16 R4, [R4.64] ;  /* 0x0000002404047981 */ /* 0x000ea4000c1e1500 */
[----:B--2---:R-:W0:Y:S02]  /*35c0*/  I2F.S16 R0, R4 ;  /* 0x0000000400007306 */ /* 0x004e240000101400 */
[----:B0-----:R-:W-:-:S04]  /*35d0*/  F2FP.PACK_AB R0, RZ, R0 ;  /* 0x00000000ff00723e */ /* 0x001fc800000000ff */
[----:B------:R-:W-:Y:S01]  /*35e0*/  PRMT R24, R0, 0x7610, R24 ;  /* 0x0000761000187816 */ /* 0x000fe20000000018 */
[----:B------:R-:W-:Y:S05]  /*35f0*/  BRA `(.L_x_5333) ;  /* 0x00000d8000007947 */ /* 0x000fea0003800000 */
.L_x_5335:
        /* <DEDUP_REMOVED lines=9> */
.L_x_5342:
[----:B------:R0:W5:Y:S01]  /*3690*/  LDG.E.U16 R24, [R4.64] ;  /* 0x0000002404187981 */ /* 0x000162000c1e1500 */
[----:B------:R-:W-:Y:S05]  /*36a0*/  BRA `(.L_x_5333) ;  /* 0x00000cd000007947 */ /* 0x000fea0003800000 */
.L_x_5341:
        /* <DEDUP_REMOVED lines=9> */
.L_x_5344:
[----:B------:R0:W5:Y:S01]  /*3740*/  LDG.E.U16 R24, [R4.64] ;  /* 0x0000002404187981 */ /* 0x000162000c1e1500 */
[----:B------:R-:W-:Y:S05]  /*3750*/  BRA `(.L_x_5333) ;  /* 0x00000c2000007947 */ /* 0x000fea0003800000 */
.L_x_5343:
[----:B------:R-:W2:Y:S02]  /*3760*/  LDG.E.64 R4, [R4.64] ;  /* 0x0000002404047981 */ /* 0x000ea4000c1e1b00 */
[----:B--2---:R-:W0:Y:S01]  /*3770*/  F2F.F32.F64 R0, R4 ;  /* 0x0000000400007310 */ /* 0x004e220000301000 */
[----:B------:R-:W0:-:S14]  /*3780*/  DSETP.GEU.AND P0, PT, |R4|, c[0x2][0x0], PT ;  /* 0x008000000400762a */ /* 0x000e1c0003f0e200 */
[----:B0-----:R-:W-:-:S05]  /*3790*/  @!P0 FMUL R0, R0, 1.175494350822287508e-38 ;  /* 0x0080000000008820 */ /* 0x001fca0000400000 */
[----:B------:R-:W-:-:S04]  /*37a0*/  F2FP.PACK_AB R0, RZ, R0 ;  /* 0x00000000ff00723e */ /* 0x000fc800000000ff */
[----:B------:R-:W-:Y:S01]  /*37b0*/  PRMT R24, R0, 0x7610, R24 ;  /* 0x0000761000187816 */ /* 0x000fe20000000018 */
[----:B------:R-:W-:Y:S05]  /*37c0*/  BRA `(.L_x_5333) ;  /* 0x00000bb000007947 */ /* 0x000fea0003800000 */
.L_x_5334:
        /* <DEDUP_REMOVED lines=14> */
.L_x_5347:
[----:B------:R-:W2:Y:S02]  /*38b0*/  LDG.E.64 R4, [R4.64] ;  /* 0x0000002404047981 */ /* 0x000ea4000c1e1b00 */
[----:B--2---:R-:W0:Y:S01]  /*38c0*/  F2F.F32.F64 R0, R4 ;  /* 0x0000000400007310 */ /* 0x004e220000301000 */
[----:B------:R-:W0:-:S14]  /*38d0*/  DSETP.GEU.AND P0, PT, |R4|, c[0x2][0x0], PT ;  /* 0x008000000400762a */ /* 0x000e1c0003f0e200 */
[----:B0-----:R-:W-:-:S05]  /*38e0*/  @!P0 FMUL R0, R0, 1.175494350822287508e-38 ;  /* 0x0080000000008820 */ /* 0x001fca0000400000 */
[----:B------:R-:W-:-:S04]  /*38f0*/  F2FP.PACK_AB R0, RZ, R0 ;  /* 0x00000000ff00723e */ /* 0x000fc800000000ff */
[----:B------:R-:W-:Y:S01]  /*3900*/  PRMT R24, R0, 0x7610, R24 ;  /* 0x0000761000187816 */ /* 0x000fe20000000018 */
[----:B------:R-:W-:Y:S05]  /*3910*/  BRA `(.L_x_5333) ;  /* 0x00000a6000007947 */ /* 0x000fea0003800000 */
.L_x_5346:
        /* <DEDUP_REMOVED lines=28> */
.L_x_5349:
        /* <DEDUP_REMOVED lines=15> */
.L_x_5348:
[----:B------:R-:W2:Y:S02]  /*3bd0*/  LDG.E.U16 R0, [R4.64] ;  /* 0x0000002404007981 */ /* 0x000ea4000c1e1500 */
[----:B--2---:R-:W-:-:S04]  /*3be0*/  PRMT R0, RZ, 0x5410, R0 ;  /* 0x00005410ff007816 */ /* 0x004fc80000000000 */
[----:B------:R-:W-:-:S04]  /*3bf0*/  F2FP.PACK_AB R0, RZ, R0 ;  /* 0x00000000ff00723e */ /* 0x000fc800000000ff */
[----:B------:R-:W-:Y:S01]  /*3c00*/  PRMT R24, R0, 0x7610, R24 ;  /* 0x0000761000187816 */ /* 0x000fe20000000018 */
[----:B------:R-:W-:Y:S05]  /*3c10*/  BRA `(.L_x_5333) ;  /* 0x0000076000007947 */ /* 0x000fea0003800000 */
.L_x_5345:
        /* <DEDUP_REMOVED lines=12> */
.L_x_5352:
        /* <DEDUP_REMOVED lines=21> */
.L_x_5356:
[----:B------:R-:W-:Y:S05]  /*3e30*/  BSYNC B1 ;  /* 0x0000000000017941 */ /* 0x000fea0003800000 */
.L_x_5355:
[----:B------:R-:W-:Y:S01]  /*3e40*/  LEA R5, R0, 0x3b800000, 0x17 ;  /* 0x3b80000000057811 */ /* 0x000fe200078eb8ff */
[----:B------:R-:W-:-:S05]  /*3e50*/  IMAD.SHL.U32 R0, R3, 0x100000, RZ ;  /* 0x0010000003007824 */ /* 0x000fca00078e00ff */
[----:B------:R-:W-:Y:S02]  /*3e60*/  LOP3.LUT R0, R5, R0, R6, 0xfe, !PT ;  /* 0x0000000005007212 */ /* 0x000fe400078efe06 */
.L_x_5354:
[----:B------:R-:W-:Y:S05]  /*3e70*/  BSYNC B0 ;  /* 0x0000000000007941 */ /* 0x000fea0003800000 */
.L_x_5353:
[----:B------:R-:W-:-:S04]  /*3e80*/  F2FP.PACK_AB R0, RZ, R0 ;  /* 0x00000000ff00723e */ /* 0x000fc800000000ff */
[----:B------:R-:W-:Y:S01]  /*3e90*/  PRMT R24, R0, 0x7610, R24 ;  /* 0x0000761000187816 */ /* 0x000fe20000000018 */
[----:B------:R-:W-:Y:S05]  /*3ea0*/  BRA `(.L_x_5333) ;  /* 0x000004d000007947 */ /* 0x000fea0003800000 */
.L_x_5351:
        /* <DEDUP_REMOVED lines=21> */
.L_x_5360:
[----:B------:R-:W-:Y:S05]  /*4000*/  BSYNC B1 ;  /* 0x0000000000017941 */ /* 0x000fea0003800000 */
.L_x_5359:
[----:B------:R-:W-:Y:S01]  /*4010*/  LEA R5, R0, 0x37800000, 0x17 ;  /* 0x3780000000057811 */ /* 0x000fe200078eb8ff */
[----:B------:R-:W-:-:S05]  /*4020*/  IMAD.SHL.U32 R0, R3, 0x200000, RZ ;  /* 0x0020000003007824 */ /* 0x000fca00078e00ff */
[----:B------:R-:W-:Y:S02]  /*4030*/  LOP3.LUT R0, R5, R0, R6, 0xfe, !PT ;  /* 0x0000000005007212 */ /* 0x000fe400078efe06 */
.L_x_5358:
[----:B------:R-:W-:Y:S05]  /*4040*/  BSYNC B0 ;  /* 0x0000000000007941 */ /* 0x000fea0003800000 */
.L_x_5357:
[----:B------:R-:W-:-:S04]  /*4050*/  F2FP.PACK_AB R0, RZ, R0 ;  /* 0x00000000ff00723e */ /* 0x000fc800000000ff */
[----:B------:R-:W-:Y:S01]  /*4060*/  PRMT R24, R0, 0x7610, R24 ;  /* 0x0000761000187816 */ /* 0x000fe20000000018 */
[----:B------:R-:W-:Y:S05]  /*4070*/  BRA `(.L_x_5333) ;  /* 0x0000030000007947 */ /* 0x000fea0003800000 */
.L_x_5350:
        /* <DEDUP_REMOVED lines=14> */
.L_x_5364:
[----:B------:R-:W-:Y:S05]  /*4160*/  BSYNC B0 ;  /* 0x0000000000007941 */ /* 0x000fea0003800000 */
.L_x_5363:
[----:B------:R-:W-:-:S04]  /*4170*/  F2FP.PACK_AB R0, RZ, R0 ;  /* 0x00000000ff00723e */ /* 0x000fc800000000ff */
[----:B------:R-:W-:Y:S01]  /*4180*/  PRMT R24, R0, 0x7610, R24 ;  /* 0x0000761000187816 */ /* 0x000fe20000000018 */
[----:B------:R-:W-:Y:S05]  /*4190*/  BRA `(.L_x_5333) ;  /* 0x000001e000007947 */ /* 0x000fea0003800000 */
.L_x_5338:
        /* <DEDUP_REMOVED lines=21> */
.L_x_5362:
[----:B------:R-:W2:Y:S02]  /*42f0*/  LDG.E.64 R4, [R4.64] ;  /* 0x0000002404047981 */ /* 0x000ea4000c1e1b00 */
[----:B--2---:R-:W0:Y:S02]  /*4300*/  I2F.U64 R0, R4 ;  /* 0x0000000400007312 */ /* 0x004e240000301000 */
[----:B0-----:R-:W-:-:S04]  /*4310*/  F2FP.PACK_AB R0, RZ, R0 ;  /* 0x00000000ff00723e */ /* 0x001fc800000000ff */
[----:B------:R-:W-:Y:S01]  /*4320*/  PRMT R24, R0, 0x7610, R24 ;  /* 0x0000761000187816 */ /* 0x000fe20000000018 */
[----:B------:R-:W-:Y:S05]  /*4330*/  BRA `(.L_x_5333) ;  /* 0x0000004000007947 */ /* 0x000fea0003800000 */
.L_x_5361:
[----:B------:R-:W2:Y:S02]  /*4340*/  LDG.E R4, [R4.64] ;  /* 0x0000002404047981 */ /* 0x000ea4000c1e1900 */
[----:B--2---:R-:W0:Y:S02]  /*4350*/  I2F.U32 R0, R4 ;  /* 0x0000000400007306 */ /* 0x004e240000201000 */
[----:B0-----:R-:W-:-:S04]  /*4360*/  F2FP.PACK_AB R0, RZ, R0 ;  /* 0x00000000ff00723e */ /* 0x001fc800000000ff */
[----:B------:R-:W-:Y:S02]  /*4370*/  PRMT R24, R0, 0x7610, R24 ;  /* 0x0000761000187816 */ /* 0x000fe40000000018 */
.L_x_5333:
[----:B------:R-:W-:Y:S05]  /*4380*/  BSYNC B6 ;  /* 0x0000000000067941 */ /* 0x000fea0003800000 */
.L_x_5332:
[----:B------:R-:W-:Y:S01]  /*4390*/  ISETP.NE.AND P0, PT, R25, RZ, PT ;  /* 0x000000ff1900720c */ /* 0x000fe20003f05270 */
[----:B------:R-:W-:-:S12]  /*43a0*/  BSSY B1, `(.L_x_5365) ;  /* 0x0000066000017945 */ /* 0x000fd80003800000 */
[----:B------:R-:W-:Y:S05]  /*43b0*/  @P0 BRA `(.L_x_5366) ;  /* 0x0000064000000947 */ /* 0x000fea0003800000 */
        /* <DEDUP_REMOVED lines=35> */
.L_x_5372:
[----:B------:R-:W-:Y:S01]  /*45f0*/  FSETP.GEU.FTZ.AND P0, PT, R9, -R4, PT ;  /* 0x800000040900720b */ /* 0x000fe20003f1e000 */
[----:B------:R-:W-:-:S12]  /*4600*/  FADD.FTZ R6, R6, -1 ;  /* 0xbf80000006067421 */ /* 0x000fd80000010000 */
[----:B------:R-:W-:Y:S02]  /*4610*/  @!P0 FADD.FTZ R6, R6, -1 ;  /* 0xbf80000006068421 */ /* 0x000fe40000010000 */
.L_x_5371:
[----:B------:R-:W-:Y:S05]  /*4620*/  BSYNC B2 ;  /* 0x0000000000027941 */ /* 0x000fea0003800000 */
.L_x_5370:
[----:B------:R-:W-:Y:S01]  /*4630*/  FFMA.FTZ R5, -R4, R6, R5 ;  /* 0x0000000604057223 */ /* 0x000fe20000010105 */
[----:B------:R-:W-:Y:S05]  /*4640*/  BRA `(.L_x_5368) ;  /* 0x000001f000007947 */ /* 0x000fea0003800000 */
.L_x_5369:
        /* <DEDUP_REMOVED lines=15> */
.L_x_5375:
        /* <DEDUP_REMOVED lines=13> */
.L_x_5374:
[----:B------:R-:W-:Y:S05]  /*4810*/  BSYNC B2 ;  /* 0x0000000000027941 */ /* 0x000fea0003800000 */
.L_x_5373:
[----:B------:R-:W-:-:S04]  /*4820*/  FMUL.FTZ R6, R6, 1.1920928955078125e-07 ;  /* 0x3400000006067820 */ /* 0x000fc80000410000 */
[----:B------:R-:W-:Y:S02]  /*4830*/  FMUL.FTZ R5, R11, R6 ;  /* 0x000000060b057220 */ /* 0x000fe40000410000 */
.L_x_5368:
[----:B------:R-:W-:Y:S05]  /*4840*/  BSYNC B0 ;  /* 0x0000000000007941 */ /* 0x000fea0003800000 */
.L_x_5367:
[C---:B------:R-:W-:Y:S01]  /*4850*/  FSETP.GTU.FTZ.AND P0, PT, |R5|.reuse, +INF , PT ;  /* 0x7f8000000500780b */ /* 0x040fe20003f1c200 */
[----:B------:R-:W-:Y:S01]  /*4860*/  HADD2.F32 R23, -RZ, R23.H0_H0 ;  /* 0x20000017ff177230 */ /* 0x000fe20000004100 */
[C---:B0-----:R-:W-:Y:S02]  /*4870*/  LOP3.LUT R4, R5.reuse, 0x80000000, R3, 0xb8, !PT ;  /* 0x8000000005047812 */ /* 0x041fe400078eb803 */
        /* <DEDUP_REMOVED lines=24> */
.L_x_5366:
[----:B------:R-:W-:Y:S05]  /*4a00*/  BSYNC B1 ;  /* 0x0000000000017941 */ /* 0x000fea0003800000 */
.L_x_5365:
[----:B-----5:R-:W1:Y:S01]  /*4a10*/  S2R R23, SR_TID.X ;  /* 0x0000000000177919 */ /* 0x020e620000002100 */
[----:B------:R-:W-:Y:S01]  /*4a20*/  BSSY B1, `(.L_x_5376) ;  /* 0x0000068000017945 */ /* 0x000fe20003800000 */
[----:B-1----:R-:W-:-:S04]  /*4a30*/  IADD3 R3, R23, 0x80, RZ ;  /* 0x0000008017037810 */ /* 0x002fc80007ffe0ff */
[----:B------:R-:W-:-:S13]  /*4a40*/  ISETP.GE.AND P0, PT, R3, R22, PT ;  /* 0x000000160300720c */ /* 0x000fda0003f06270 */
[----:B------:R-:W-:Y:S05]  /*4a50*/  @P0 BRA `(.L_x_5377) ;  /* 0x0000064000000947 */ /* 0x000fea0003800000 */
[----:B------:R-:W1:Y:S01]  /*4a60*/  LDC.U16 R0, c[0x0][0x166] ;  /* 0x00005980ff007b82 */ /* 0x000e620000000400 */
[----:B0-----:R-:W-:Y:S02]  /*4a70*/  HADD2.F32 R5, -RZ, R19.H0_H0 ;  /* 0x20000013ff057230 */ /* 0x001fe40000004100 */
[----:B-1----:R-:W-:-:S05]  /*4a80*/  HADD2.F32 R0, -RZ, R0.H0_H0 ;  /* 0x20000000ff007230 */ /* 0x002fca0000004100 */
        /* <DEDUP_REMOVED lines=32> */
.L_x_5383:
[----:B------:R-:W-:Y:S01]  /*4c90*/  FSETP.GEU.FTZ.AND P0, PT, R9, -R10, PT ;  /* 0x8000000a0900720b */ /* 0x000fe20003f1e000 */
[----:B------:R-:W-:-:S12]  /*4ca0*/  FADD.FTZ R7, R7, -1 ;  /* 0xbf80000007077421 */ /* 0x000fd80000010000 */
[----:B------:R-:W-:Y:S02]  /*4cb0*/  @!P0 FADD.FTZ R7, R7, -1 ;  /* 0xbf80000007078421 */ /* 0x000fe40000010000 */
.L_x_5382:
[----:B------:R-:W-:Y:S05]  /*4cc0*/  BSYNC B2 ;  /* 0x0000000000027941 */ /* 0x000fea0003800000 */
.L_x_5381:
[----:B------:R-:W-:Y:S01]  /*4cd0*/  FFMA.FTZ R6, -R10, R7, R6 ;  /* 0x000000070a067223 */ /* 0x000fe20000010106 */
[----:B------:R-:W-:Y:S05]  /*4ce0*/  BRA `(.L_x_5379) ;  /* 0x000001f000007947 */ /* 0x000fea0003800000 */
.L_x_5380:
        /* <DEDUP_REMOVED lines=15> */
.L_x_5386:
        /* <DEDUP_REMOVED lines=13> */
.L_x_5385:
[----:B------:R-:W-:Y:S05]  /*4eb0*/  BSYNC B2 ;  /* 0x0000000000027941 */ /* 0x000fea0003800000 */
.L_x_5384:
[----:B------:R-:W-:-:S04]  /*4ec0*/  FMUL.FTZ R7, R7, 1.1920928955078125e-07 ;  /* 0x3400000007077820 */ /* 0x000fc80000410000 */
[----:B------:R-:W-:Y:S02]  /*4ed0*/  FMUL.FTZ R6, R6, R7 ;  /* 0x0000000706067220 */ /* 0x000fe40000410000 */
.L_x_5379:
[----:B------:R-:W-:Y:S05]  /*4ee0*/  BSYNC B0 ;  /* 0x0000000000007941 */ /* 0x000fea0003800000 */
.L_x_5378:
[C---:B------:R-:W-:Y:S01]  /*4ef0*/  FSETP.GTU.FTZ.AND P0, PT, |R6|.reuse, +INF , PT ;  /* 0x7f8000000600780b */ /* 0x040fe20003f1c200 */
[----:B------:R-:W1:Y:S01]  /*4f00*/  MUFU.RCP R7, R0 ;  /* 0x0000000000077308 */ /* 0x000e620000001000 */
[----:B------:R-:W-:Y:S02]  /*4f10*/  LOP3.LUT R5, R6, 0x80000000, R5, 0xb8, !PT ;  /* 0x8000000006057812 */ /* 0x000fe400078eb805 */
[----:B------:R-:W-:Y:S02]  /*4f20*/  FSETP.GEU.FTZ.AND P2, PT, R0, RZ, PT ;  /* 0x000000ff0000720b */ /* 0x000fe40003f5e000 */
[----:B------:R-:W-:Y:S01]  /*4f30*/  FSEL R5, R6, R5, P0 ;  /* 0x0000000506057208 */ /* 0x000fe20000000000 */
[----:B------:R-:W-:-:S03]  /*4f40*/  HADD2.F32 R6, -RZ, R19.H0_H0 ;  /* 0x20000013ff067230 */ /* 0x000fc60000004100 */
        /* <DEDUP_REMOVED lines=21> */
.L_x_5377:
[----:B------:R-:W-:Y:S05]  /*50a0*/  BSYNC B1 ;  /* 0x0000000000017941 */ /* 0x000fea0003800000 */
.L_x_5376:
[----:B0-----:R-:W-:Y:S01]  /*50b0*/  IADD3 R5, R23, 0x100, RZ ;  /* 0x0000010017057810 */ /* 0x001fe20007ffe0ff */
[----:B------:R-:W-:Y:S03]  /*50c0*/  BSSY B1, `(.L_x_5387) ;  /* 0x0000067000017945 */ /* 0x000fe60003800000 */
[----:B------:R-:W-:-:S13]  /*50d0*/  ISETP.GE.AND P0, PT, R5, R22, PT ;  /* 0x000000160500720c */ /* 0x000fda0003f06270 */
[----:B------:R-:W-:Y:S05]  /*50e0*/  @P0 BRA `(.L_x_5388) ;  /* 0x0000064000000947 */ /* 0x000fea0003800000 */
[----:B------:R-:W0:Y:S01]  /*50f0*/  LDC.U16 R0, c[0x0][0x166] ;  /* 0x00005980ff007b82 */ /* 0x000e220000000400 */
[----:B------:R-:W-:Y:S02]  /*5100*/  HADD2.F32 R5, -RZ, R2.H0_H0 ;  /* 0x20000002ff057230 */ /* 0x000fe40000004100 */
        /* <DEDUP_REMOVED lines=33> */
.L_x_5394:
[----:B------:R-:W-:Y:S01]  /*5320*/  FSETP.GEU.FTZ.AND P0, PT, R9, -R10, PT ;  /* 0x8000000a0900720b */ /* 0x000fe20003f1e000 */
[----:B------:R-:W-:-:S12]  /*5330*/  FADD.FTZ R7, R7, -1 ;  /* 0xbf80000007077421 */ /* 0x000fd80000010000 */
[----:B------:R-:W-:Y:S02]  /*5340*/  @!P0 FADD.FTZ R7, R7, -1 ;  /* 0xbf80000007078421 */ /* 0x000fe40000010000 */
.L_x_5393:
[----:B------:R-:W-:Y:S05]  /*5350*/  BSYNC B2 ;  /* 0x0000000000027941 */ /* 0x000fea0003800000 */
.L_x_5392:
[----:B------:R-:W-:Y:S01]  /*5360*/  FFMA.FTZ R6, -R10, R7, R6 ;  /* 0x000000070a067223 */ /* 0x000fe20000010106 */
[----:B------:R-:W-:Y:S05]  /*5370*/  BRA `(.L_x_5390) ;  /* 0x000001f000007947 */ /* 0x000fea0003800000 */
.L_x_5391:
        /* <DEDUP_REMOVED lines=15> */
.L_x_5397:
        /* <DEDUP_REMOVED lines=13> */
.L_x_5396:
[----:B------:R-:W-:Y:S05]  /*5540*/  BSYNC B2 ;  /* 0x0000000000027941 */ /* 0x000fea0003800000 */
.L_x_5395:
[----:B------:R-:W-:-:S04]  /*5550*/  FMUL.FTZ R7, R7, 1.1920928955078125e-07 ;  /* 0x3400000007077820 */ /* 0x000fc80000410000 */
[----:B------:R-:W-:Y:S02]  /*5560*/  FMUL.FTZ R6, R6, R7 ;  /* 0x0000000706067220 */ /* 0x000fe40000410000 */
.L_x_5390:
[----:B------:R-:W-:Y:S05]  /*5570*/  BSYNC B0 ;  /* 0x0000000000007941 */ /* 0x000fea0003800000 */
.L_x_5389:
[C---:B------:R-:W-:Y:S01]  /*5580*/  FSETP.GTU.FTZ.AND P0, PT, |R6|.reuse, +INF , PT ;  /* 0x7f8000000600780b */ /* 0x040fe20003f1c200 */
[----:B------:R-:W-:Y:S01]  /*5590*/  HADD2.F32 R2, -RZ, R2.H0_H0 ;  /* 0x20000002ff027230 */ /* 0x000fe20000004100 */
[----:B------:R-:W-:Y:S02]  /*55a0*/  LOP3.LUT R5, R6, 0x80000000, R5, 0xb8, !PT ;  /* 0x8000000006057812 */ /* 0x000fe400078eb805 */
        /* <DEDUP_REMOVED lines=24> */
.L_x_5388:
[----:B------:R-:W-:Y:S05]  /*5730*/  BSYNC B1 ;  /* 0x0000000000017941 */ /* 0x000fea0003800000 */
.L_x_5387:
[----:B------:R-:W-:Y:S01]  /*5740*/  IADD3 R5, R23, 0x180, RZ ;  /* 0x0000018017057810 */ /* 0x000fe20007ffe0ff */
[----:B------:R-:W-:Y:S03]  /*5750*/  BSSY B1, `(.L_x_5398) ;  /* 0x0000067000017945 */ /* 0x000fe60003800000 */
[----:B------:R-:W-:-:S13]  /*5760*/  ISETP.GE.AND P0, PT, R5, R22, PT ;  /* 0x000000160500720c */ /* 0x000fda0003f06270 */
[----:B------:R-:W-:Y:S05]  /*5770*/  @P0 BRA `(.L_x_5399) ;  /* 0x0000064000000947 */ /* 0x000fea0003800000 */
[----:B------:R-:W1:Y:S01]  /*5780*/  LDC.U16 R0, c[0x0][0x166] ;  /* 0x00005980ff007b82 */ /* 0x000e620000000400 */
[----:B------:R-:W-:Y:S02]  /*5790*/  HADD2.F32 R5, -RZ, R24.H0_H0 ;  /* 0x20000018ff057230 */ /* 0x000fe40000004100 */
[----:B-1----:R-:W-:-:S05]  /*57a0*/  HADD2.F32 R0, -RZ, R0.H0_H0 ;  /* 0x20000000ff007230 */ /* 0x002fca0000004100 */
        /* <DEDUP_REMOVED lines=32> */
.L_x_5405:
[----:B------:R-:W-:Y:S01]  /*59b0*/  FSETP.GEU.FTZ.AND P0, PT, R9, -R8, PT ;  /* 0x800000080900720b */ /* 0x000fe20003f1e000 */
[----:B------:R-:W-:-:S12]  /*59c0*/  FADD.FTZ R7, R7, -1 ;  /* 0xbf80000007077421 */ /* 0x000fd80000010000 */
[----:B------:R-:W-:Y:S02]  /*59d0*/  @!P0 FADD.FTZ R7, R7, -1 ;  /* 0xbf80000007078421 */ /* 0x000fe40000010000 */
.L_x_5404:
[----:B------:R-:W-:Y:S05]  /*59e0*/  BSYNC B2 ;  /* 0x0000000000027941 */ /* 0x000fea0003800000 */
.L_x_5403:
[----:B------:R-:W-:Y:S01]  /*59f0*/  FFMA.FTZ R2, -R8, R7, R2 ;  /* 0x0000000708027223 */ /* 0x000fe20000010102 */
[----:B------:R-:W-:Y:S05]  /*5a00*/  BRA `(.L_x_5401) ;  /* 0x000001f000007947 */ /* 0x000fea0003800000 */
.L_x_5402:
        /* <DEDUP_REMOVED lines=15> */
.L_x_5408:
        /* <DEDUP_REMOVED lines=13> */
.L_x_5407:
[----:B------:R-:W-:Y:S05]  /*5bd0*/  BSYNC B2 ;  /* 0x0000000000027941 */ /* 0x000fea0003800000 */
.L_x_5406:
[----:B------:R-:W-:-:S04]  /*5be0*/  FMUL.FTZ R7, R6, 1.1920928955078125e-07 ;  /* 0x3400000006077820 */ /* 0x000fc80000410000 */
[----:B------:R-:W-:Y:S02]  /*5bf0*/  FMUL.FTZ R2, R2, R7 ;  /* 0x0000000702027220 */ /* 0x000fe40000410000 */
.L_x_5401:
[----:B------:R-:W-:Y:S05]  /*5c00*/  BSYNC B0 ;  /* 0x0000000000007941 */ /* 0x000fea0003800000 */
.L_x_5400:
[C---:B------:R-:W-:Y:S01]  /*5c10*/  FSETP.GTU.FTZ.AND P0, PT, |R2|.reuse, +INF , PT ;  /* 0x7f8000000200780b */ /* 0x040fe20003f1c200 */
[----:B------:R-:W2:Y:S01]  /*5c20*/  MUFU.RCP R6, R0 ;  /* 0x0000000000067308 */ /* 0x000ea20000001000 */
        /* <DEDUP_REMOVED lines=25> */
.L_x_5399:
[----:B------:R-:W-:Y:S05]  /*5dc0*/  BSYNC B1 ;  /* 0x0000000000017941 */ /* 0x000fea0003800000 */
.L_x_5398:
        /* <DEDUP_REMOVED lines=21> */
[----:B------:R-:W-:Y:S01]  /*5f20*/  HADD2.F32 R4, -RZ, R4.H0_H0 ;  /* 0x20000004ff047230 */ /* 0x000fe20000004100 */
[----:B------:R-:W-:-:S03]  /*5f30*/  IMAD.MOV.U32 R23, RZ, RZ, R3 ;  /* 0x000000ffff177224 */ /* 0x000fc600078e0003 */
[----:B------:R-:W2:Y:S02]  /*5f40*/  F2I.FTZ.TRUNC.NTZ R5, R4 ;  /* 0x0000000400057305 */ /* 0x000ea4000021f100 */
[----:B--2---:R2:W-:Y:S01]  /*5f50*/  STG.E.U8 [R8.64], R5 ;  /* 0x0000000508007986 */ /* 0x0045e2000c101124 */
[----:B------:R-:W-:Y:S05]  /*5f60*/  BRA `(.L_x_5417) ;  /* 0x00000fd000007947 */ /* 0x000fea0003800000 */
.L_x_5415:
[----:B------:R-:W-:Y:S01]  /*5f70*/  HADD2.F32 R5, -RZ, R4.H0_H0 ;  /* 0x20000004ff057230 */ /* 0x000fe20000004100 */
[----:B------:R-:W-:-:S05]  /*5f80*/  IMAD.MOV.U32 R23, RZ, RZ, R3 ;  /* 0x000000ffff177224 */ /* 0x000fca00078e0003 */
[----:B------:R-:W2:Y:S02]  /*5f90*/  F2I.S64.TRUNC R4, R5 ;  /* 0x0000000500047311 */ /* 0x000ea4000020d900 */
[----:B--2---:R2:W-:Y:S01]  /*5fa0*/  STG.E.U8 [R8.64], R4 ;  /* 0x0000000408007986 */ /* 0x0045e2000c101124 */
[----:B------:R-:W-:Y:S05]  /*5fb0*/  BRA `(.L_x_5417) ;  /* 0x00000f8000007947 */ /* 0x000fea0003800000 */
.L_x_5414:
[----:B------:R-:W-:-:S13]  /*5fc0*/  ISETP.NE.AND P0, PT, R0, 0x2, PT ;  /* 0x000000020000780c */ /* 0x000fda0003f05270 */
[----:B------:R-:W-:Y:S05]  /*5fd0*/  @!P0 BRA `(.L_x_5418) ;  /* 0x000000e000008947 */ /* 0x000fea0003800000 */
[----:B------:R-:W-:-:S13]  /*5fe0*/  ISETP.NE.AND P0, PT, R0, 0x3, PT ;  /* 0x000000030000780c */ /* 0x000fda0003f05270 */
[----:B------:R-:W-:Y:S05]  /*5ff0*/  @!P0 BRA `(.L_x_5419) ;  /* 0x0000007000008947 */ /* 0x000fea0003800000 */
[----:B------:R-:W-:-:S13]  /*6000*/  ISETP.NE.AND P0, PT, R0, 0x4, PT ;  /* 0x000000040000780c */ /* 0x000fda0003f05270 */
[----:B------:R-:W-:Y:S05]  /*6010*/  @P0 BRA `(.L_x_5416) ;  /* 0x00000d4000000947 */ /* 0x000fea0003800000 */
[----:B------:R-:W-:Y:S01]  /*6020*/  HADD2.F32 R4, -RZ, R4.H0_H0 ;  /* 0x20000004ff047230 */ /* 0x000fe20000004100 */
[----:B------:R-:W-:-:S05]  /*6030*/  IMAD.MOV.U32 R23, RZ, RZ, R3 ;  /* 0x000000ffff177224 */ /* 0x000fca00078e0003 */
[----:B------:R-:W2:Y:S02]  /*6040*/  F2I.S64.TRUNC R4, R4 ;  /* 0x0000000400047311 */ /* 0x000ea4000020d900 */
[----:B--2---:R2:W-:Y:S01]  /*6050*/  STG.E.64 [R8.64], R4 ;  /* 0x0000000408007986 */ /* 0x0045e2000c101b24 */
[----:B------:R-:W-:Y:S05]  /*6060*/  BRA `(.L_x_5417) ;  /* 0x00000ed000007947 */ /* 0x000fea0003800000 */
.L_x_5419:
[----:B------:R-:W-:Y:S01]  /*6070*/  HADD2.F32 R4, -RZ, R4.H0_H0 ;  /* 0x20000004ff047230 */ /* 0x000fe20000004100 */
[----:B------:R-:W-:-:S03]  /*6080*/  IMAD.MOV.U32 R23, RZ, RZ, R3 ;  /* 0x000000ffff177224 */ /* 0x000fc600078e0003 */
[----:B------:R-:W2:Y:S02]  /*6090*/  F2I.FTZ.TRUNC.NTZ R5, R4 ;  /* 0x0000000400057305 */ /* 0x000ea4000021f100 */
[----:B--2---:R2:W-:Y:S01]  /*60a0*/  STG.E [R8.64], R5 ;  /* 0x0000000508007986 */ /* 0x0045e2000c101924 */
[----:B------:R-:W-:Y:S05]  /*60b0*/  BRA `(.L_x_5417) ;  /* 0x00000e8000007947 */ /* 0x000fea0003800000 */
.L_x_5418:
[----:B------:R-:W-:Y:S01]  /*60c0*/  HADD2.F32 R4, -RZ, R4.H0_H0 ;  /* 0x20000004ff047230 */ /* 0x000fe20000004100 */
[----:B------:R-:W-:-:S03]  /*60d0*/  IMAD.MOV.U32 R23, RZ, RZ, R3 ;  /* 0x000000ffff177224 */ /* 0x000fc600078e0003 */
[----:B------:R-:W2:Y:S02]  /*60e0*/  F2I.FTZ.TRUNC.NTZ R5, R4 ;  /* 0x0000000400057305 */ /* 0x000ea4000021f100 */
[----:B--2---:R2:W-:Y:S01]  /*60f0*/  STG.E.U16 [R8.64], R5 ;  /* 0x0000000508007986 */ /* 0x0045e2000c101524 */
[----:B------:R-:W-:Y:S05]  /*6100*/  BRA `(.L_x_5417) ;  /* 0x00000e3000007947 */ /* 0x000fea0003800000 */
.L_x_5413:
[----:B------:R-:W-:-:S13]  /*6110*/  ISETP.GT.AND P0, PT, R0, 0x6, PT ;  /* 0x000000060000780c */ /* 0x000fda0003f04270 */
[----:B------:R-:W-:Y:S05]  /*6120*/  @P0 BRA `(.L_x_5420) ;  /* 0x000000b000000947 */ /* 0x000fea0003800000 */
[----:B------:R-:W-:-:S13]  /*6130*/  ISETP.NE.AND P0, PT, R0, 0x5, PT ;  /* 0x000000050000780c */ /* 0x000fda0003f05270 */
[----:B------:R-:W-:Y:S05]  /*6140*/  @!P0 BRA `(.L_x_5421) ;  /* 0x0000006000008947 */ /* 0x000fea0003800000 */
[----:B------:R-:W-:-:S13]  /*6150*/  ISETP.NE.AND P0, PT, R0, 0x6, PT ;  /* 0x000000060000780c */ /* 0x000fda0003f05270 */
[----:B------:R-:W-:Y:S05]  /*6160*/  @P0 BRA `(.L_x_5416) ;  /* 0x00000bf000000947 */ /* 0x000fea0003800000 */
[----:B------:R-:W-:Y:S01]  /*6170*/  HADD2.F32 R5, -RZ, R4.H0_H0 ;  /* 0x20000004ff057230 */ /* 0x000fe20000004100 */
[----:B------:R-:W-:-:S04]  /*6180*/  IMAD.MOV.U32 R23, RZ, RZ, R3 ;  /* 0x000000ffff177224 */ /* 0x000fc800078e0003 */
[----:B------:R2:W-:Y:S01]  /*6190*/  STG.E [R8.64], R5 ;  /* 0x0000000508007986 */ /* 0x0005e2000c101924 */
[----:B------:R-:W-:Y:S05]  /*61a0*/  BRA `(.L_x_5417) ;  /* 0x00000d9000007947 */ /* 0x000fea0003800000 */
.L_x_5421:
[----:B------:R2:W-:Y:S01]  /*61b0*/  STG.E.U16 [R8.64], R4 ;  /* 0x0000000408007986 */ /* 0x0005e2000c101524 */
[----:B------:R-:W-:Y:S01]  /*61c0*/  IMAD.MOV.U32 R23, RZ, RZ, R3 ;  /* 0x000000ffff177224 */ /* 0x000fe200078e0003 */
[----:B------:R-:W-:Y:S05]  /*61d0*/  BRA `(.L_x_5417) ;  /* 0x00000d6000007947 */ /* 0x000fea0003800000 */
.L_x_5420:
[----:B------:R-:W-:-:S13]  /*61e0*/  ISETP.NE.AND P0, PT, R0, 0x7, PT ;  /* 0x000000070000780c */ /* 0x000fda0003f05270 */
[----:B------:R-:W-:Y:S05]  /*61f0*/  @!P0 BRA `(.L_x_5422) ;  /* 0x000000f000008947 */ /* 0x000fea0003800000 */
[----:B------:R-:W-:-:S13]  /*6200*/  ISETP.NE.AND P0, PT, R0, 0x8, PT ;  /* 0x000000080000780c */ /* 0x000fda0003f05270 */
[----:B------:R-:W-:Y:S05]  /*6210*/  @!P0 BRA `(.L_x_5423) ;  /* 0x0000007000008947 */ /* 0x000fea0003800000 */
[----:B------:R-:W-:-:S13]  /*6220*/  ISETP.NE.AND P0, PT, R0, 0x9, PT ;  /* 0x000000090000780c */ /* 0x000fda0003f05270 */
[----:B------:R-:W-:Y:S05]  /*6230*/  @P0 BRA `(.L_x_5416) ;  /* 0x00000b2000000947 */ /* 0x000fea0003800000 */
[----:B------:R-:W-:Y:S01]  /*6240*/  HADD2.F32 R4, -RZ, R4.H0_H0 ;  /* 0x20000004ff047230 */ /* 0x000fe20000004100 */
[----:B------:R-:W-:Y:S02]  /*6250*/  IMAD.MOV.U32 R5, RZ, RZ, RZ ;  /* 0x000000ffff057224 */ /* 0x000fe400078e00ff */
[----:B------:R-:W-:-:S03]  /*6260*/  IMAD.MOV.U32 R23, RZ, RZ, R3 ;  /* 0x000000ffff177224 */ /* 0x000fc600078e0003 */
[----:B------:R2:W-:Y:S01]  /*6270*/  STG.E.64 [R8.64], R4 ;  /* 0x0000000408007986 */ /* 0x0005e2000c101b24 */
[----:B------:R-:W-:Y:S05]  /*6280*/  BRA `(.L_x_5417) ;  /* 0x00000cb000007947 */ /* 0x000fea0003800000 */
.L_x_5423:
[----:B------:R-:W-:Y:S01]  /*6290*/  HADD2.F32 R0, -RZ, R4.H0_H0 ;  /* 0x20000004ff007230 */ /* 0x000fe20000004100 */
[----:B------:R-:W-:-:S04]  /*62a0*/  IMAD.MOV.U32 R23, RZ, RZ, R3 ;  /* 0x000000ffff177224 */ /* 0x000fc800078e0003 */
[----:B------:R-:W-:-:S04]  /*62b0*/  F2FP.PACK_AB R0, RZ, R0 ;  /* 0x00000000ff00723e */ /* 0x000fc800000000ff */
[----:B------:R-:W-:-:S05]  /*62c0*/  PRMT R0, R0, 0x5410, RZ ;  /* 0x0000541000007816 */ /* 0x000fca00000000ff */
[----:B------:R2:W-:Y:S01]  /*62d0*/  STG.E [R8.64], R0 ;  /* 0x0000000008007986 */ /* 0x0005e2000c101924 */
[----:B------:R-:W-:Y:S05]  /*62e0*/  BRA `(.L_x_5417) ;  /* 0x00000c5000007947 */ /* 0x000fea0003800000 */
.L_x_5422:
[----:B------:R-:W-:Y:S01]  /*62f0*/  HADD2.F32 R4, -RZ, R4.H0_H0 ;  /* 0x20000004ff047230 */ /* 0x000fe20000004100 */
[----:B------:R-:W-:-:S04]  /*6300*/  IMAD.MOV.U32 R23, RZ, RZ, R3 ;  /* 0x000000ffff177224 */ /* 0x000fc800078e0003 */
[----:B------:R-:W-:-:S06]  /*6310*/  FMUL.FTZ R4, R4, 1 ;  /* 0x3f80000004047820 */ /* 0x000fcc0000410000 */
[----:B------:R-:W2:Y:S02]  /*6320*/  F2F.F64.F32 R4, R4 ;  /* 0x0000000400047310 */ /* 0x000ea40000201800 */
[----:B--2---:R2:W-:Y:S01]  /*6330*/  STG.E.64 [R8.64], R4 ;  /* 0x0000000408007986 */ /* 0x0045e2000c101b24 */
[----:B------:R-:W-:Y:S05]  /*6340*/  BRA `(.L_x_5417) ;  /* 0x00000bf000007947 */ /* 0x000fea0003800000 */
.L_x_5412:
        /* <DEDUP_REMOVED lines=10> */
[----:B------:R-:W-:-:S04]  /*63f0*/  FSETP.NEU.FTZ.AND P0, PT, R4, RZ, PT ;  /* 0x000000ff0400720b */ /* 0x000fc80003f1d000 */
[----:B------:R-:W-:-:S05]  /*6400*/  SEL R5, RZ, 0x1, !P0 ;  /* 0x00000001ff057807 */ /* 0x000fca0004000000 */
[----:B------:R2:W-:Y:S01]  /*6410*/  STG.E.U8 [R8.64], R5 ;  /* 0x0000000508007986 */ /* 0x0005e2000c101124 */
[----:B------:R-:W-:Y:S05]  /*6420*/  BRA `(.L_x_5417) ;  /* 0x00000b1000007947 */ /* 0x000fea0003800000 */
.L_x_5426:
[----:B------:R-:W-:Y:S01]  /*6430*/  HADD2.F32 R4, -RZ, R4.H0_H0 ;  /* 0x20000004ff047230 */ /* 0x000fe20000004100 */
[----:B------:R-:W-:Y:S01]  /*6440*/  CS2R R6, SRZ ;  /* 0x0000000000067805 */ /* 0x000fe2000001ff00 */
[----:B------:R-:W-:-:S03]  /*6450*/  IMAD.MOV.U32 R23, RZ, RZ, R3 ;  /* 0x000000ffff177224 */ /* 0x000fc600078e0003 */
[----:B------:R-:W-:-:S06]  /*6460*/  FMUL.FTZ R4, R4, 1 ;  /* 0x3f80000004047820 */ /* 0x000fcc0000410000 */
[----:B------:R-:W2:Y:S02]  /*6470*/  F2F.F64.F32 R4, R4 ;  /* 0x0000000400047310 */ /* 0x000ea40000201800 */
[----:B--2---:R2:W-:Y:S01]  /*6480*/  STG.E.128 [R8.64], R4 ;  /* 0x0000000408007986 */ /* 0x0045e2000c101d24 */
[----:B------:R-:W-:Y:S05]  /*6490*/  BRA `(.L_x_5417) ;  /* 0x00000aa000007947 */ /* 0x000fea0003800000 */
.L_x_5425:
        /* <DEDUP_REMOVED lines=21> */
.L_x_5430:
[----:B------:R-:W-:Y:S05]  /*65f0*/  BSYNC B0 ;  /* 0x0000000000007941 */ /* 0x000fea0003800000 */
.L_x_5429:
[----:B------:R-:W-:Y:S01]  /*6600*/  LOP3.LUT R5, R0, R5, RZ, 0xfc, !PT ;  /* 0x0000000500057212 */ /* 0x000fe200078efcff */
[----:B------:R-:W-:-:S04]  /*6610*/  IMAD.MOV.U32 R23, RZ, RZ, R3 ;  /* 0x000000ffff177224 */ /* 0x000fc800078e0003 */
[----:B------:R2:W-:Y:S01]  /*6620*/  STG.E.U8 [R8.64], R5 ;  /* 0x0000000508007986 */ /* 0x0005e2000c101124 */
[----:B------:R-:W-:Y:S05]  /*6630*/  BRA `(.L_x_5417) ;  /* 0x0000090000007947 */ /* 0x000fea0003800000 */
.L_x_5428:
        /* <DEDUP_REMOVED lines=13> */
.L_x_5432:
[----:B------:R-:W-:Y:S01]  /*6710*/  IMAD.MOV.U32 R0, RZ, RZ, 0x7f ;  /* 0x0000007fff007424 */ /* 0x000fe200078e00ff */
[----:B------:R-:W-:-:S04]  /*6720*/  ISETP.GT.U32.AND P0, PT, R2, 0x7f800000, PT ;  /* 0x7f8000000200780c */ /* 0x000fc80003f04070 */
[----:B------:R-:W-:-:S04]  /*6730*/  SEL R0, R0, 0x7c, P0 ;  /* 0x0000007c00007807 */ /* 0x000fc80000000000 */
.L_x_5433:
[----:B------:R-:W-:Y:S05]  /*6740*/  BSYNC B0 ;  /* 0x0000000000007941 */ /* 0x000fea0003800000 */
.L_x_5431:
[----:B------:R-:W-:Y:S01]  /*6750*/  LOP3.LUT R2, R5, 0x80000000, RZ, 0xc0, !PT ;  /* 0x8000000005027812 */ /* 0x000fe200078ec0ff */
[----:B------:R-:W-:-:S03]  /*6760*/  IMAD.MOV.U32 R23, RZ, RZ, R3 ;  /* 0x000000ffff177224 */ /* 0x000fc600078e0003 */
[----:B------:R-:W-:-:S04]  /*6770*/  SHF.R.U32.HI R5, RZ, 0x18, R2 ;  /* 0x00000018ff057819 */ /* 0x000fc80000011602 */
[----:B------:R-:W-:-:S05]  /*6780*/  LOP3.LUT R5, R0, R5, RZ, 0xfc, !PT ;  /* 0x0000000500057212 */ /* 0x000fca00078efcff */
[----:B------:R2:W-:Y:S01]  /*6790*/  STG.E.U8 [R8.64], R5 ;  /* 0x0000000508007986 */ /* 0x0005e2000c101124 */
[----:B------:R-:W-:Y:S05]  /*67a0*/  BRA `(.L_x_5417) ;  /* 0x0000079000007947 */ /* 0x000fea0003800000 */
.L_x_5427:
[----:B------:R-:W-:Y:S01]  /*67b0*/  HADD2.F32 R0, -RZ, R4.H0_H0 ;  /* 0x20000004ff007230 */ /* 0x000fe20000004100 */
[----:B------:R-:W-:-:S04]  /*67c0*/  IMAD.MOV.U32 R23, RZ, RZ, R3 ;  /* 0x000000ffff177224 */ /* 0x000fc800078e0003 */
[----:B------:R-:W-:-:S05]  /*67d0*/  F2FP.BF16.PACK_AB R0, RZ, R0 ;  /* 0x00000000ff00723e */ /* 0x000fca00000010ff */
[----:B------:R2:W-:Y:S01]  /*67e0*/  STG.E.U16 [R8.64], R0 ;  /* 0x0000000008007986 */ /* 0x0005e2000c101524 */
[----:B------:R-:W-:Y:S05]  /*67f0*/  BRA `(.L_x_5417) ;  /* 0x0000074000007947 */ /* 0x000fea0003800000 */
.L_x_5424:
        /* <DEDUP_REMOVED lines=10> */
[----:B------:R-:W2:Y:S02]  /*68a0*/  F2I.FTZ.U32.TRUNC.NTZ R5, R5 ;  /* 0x0000000500057305 */ /* 0x000ea4000021f000 */
[----:B--2---:R2:W-:Y:S01]  /*68b0*/  STG.E.U16 [R8.64], R5 ;  /* 0x0000000508007986 */ /* 0x0045e2000c101524 */
[----:B------:R-:W-:Y:S05]  /*68c0*/  BRA `(.L_x_5417) ;  /* 0x0000067000007947 */ /* 0x000fea0003800000 */
.L_x_5436:
        /* <DEDUP_REMOVED lines=17> */
.L_x_5439:
[----:B------:R-:W-:-:S04]  /*69e0*/  LOP3.LUT R2, R5, 0x80000000, RZ, 0xc0, !PT ;  /* 0x8000000005027812 */ /* 0x000fc800078ec0ff */
[----:B------:R-:W-:-:S04]  /*69f0*/  SHF.R.U32.HI R5, RZ, 0x18, R2 ;  /* 0x00000018ff057819 */ /* 0x000fc80000011602 */
[----:B------:R-:W-:-:S04]  /*6a00*/  LOP3.LUT R0, R0, R5, RZ, 0xfc, !PT ;  /* 0x0000000500007212 */ /* 0x000fc800078efcff */
[----:B------:R-:W-:Y:S02]  /*6a10*/  PRMT R4, R0, 0x7610, R4 ;  /* 0x0000761000047816 */ /* 0x000fe40000000004 */
.L_x_5438:
[----:B------:R-:W-:Y:S05]  /*6a20*/  BSYNC B0 ;  /* 0x0000000000007941 */ /* 0x000fea0003800000 */
.L_x_5437:
[----:B------:R2:W-:Y:S01]  /*6a30*/  STG.E.U8 [R8.64], R4 ;  /* 0x0000000408007986 */ /* 0x0005e2000c101124 */
[----:B------:R-:W-:Y:S01]  /*6a40*/  IMAD.MOV.U32 R23, RZ, RZ, R3 ;  /* 0x000000ffff177224 */ /* 0x000fe200078e0003 */
[----:B------:R-:W-:Y:S05]  /*6a50*/  BRA `(.L_x_5417) ;  /* 0x000004e000007947 */ /* 0x000fea0003800000 */
.L_x_5435:
        /* <DEDUP_REMOVED lines=17> */
.L_x_5442:
[----:B------:R-:W-:-:S04]  /*6b70*/  LOP3.LUT R2, R5, 0x80000000, RZ, 0xc0, !PT ;  /* 0x8000000005027812 */ /* 0x000fc800078ec0ff */
[----:B------:R-:W-:-:S04]  /*6b80*/  SHF.R.U32.HI R5, RZ, 0x18, R2 ;  /* 0x00000018ff057819 */ /* 0x000fc80000011602 */
[----:B------:R-:W-:-:S04]  /*6b90*/  LOP3.LUT R0, R0, R5, RZ, 0xfc, !PT ;  /* 0x0000000500007212 */ /* 0x000fc800078efcff */
[----:B------:R-:W-:Y:S02]  /*6ba0*/  PRMT R4, R0, 0x7610, R4 ;  /* 0x0000761000047816 */ /* 0x000fe40000000004 */
.L_x_5441:
[----:B------:R-:W-:Y:S05]  /*6bb0*/  BSYNC B0 ;  /* 0x0000000000007941 */ /* 0x000fea0003800000 */
.L_x_5440:
[----:B------:R2:W-:Y:S01]  /*6bc0*/  STG.E.U8 [R8.64], R4 ;  /* 0x0000000408007986 */ /* 0x0005e2000c101124 */
[----:B------:R-:W-:Y:S01]  /*6bd0*/  IMAD.MOV.U32 R23, RZ, RZ, R3 ;  /* 0x000000ffff177224 */ /* 0x000fe200078e0003 */
[----:B------:R-:W-:Y:S05]  /*6be0*/  BRA `(.L_x_5417) ;  /* 0x0000035000007947 */ /* 0x000fea0003800000 */
.L_x_5434:
        /* <DEDUP_REMOVED lines=23> */
.L_x_5416:
        /* <DEDUP_REMOVED lines=21> */
.L_x_5444:
[----:B------:R-:W-:Y:S01]  /*6eb0*/  HADD2.F32 R4, -RZ, R4.H0_H0 ;  /* 0x20000004ff047230 */ /* 0x000fe20000004100 */
[----:B------:R-:W-:-:S05]  /*6ec0*/  IMAD.MOV.U32 R23, RZ, RZ, R3 ;  /* 0x000000ffff177224 */ /* 0x000fca00078e0003 */
[----:B------:R-:W2:Y:S02]  /*6ed0*/  F2I.U64.TRUNC R4, R4 ;  /* 0x0000000400047311 */ /* 0x000ea4000020d800 */
[----:B--2---:R2:W-:Y:S01]  /*6ee0*/  STG.E.64 [R8.64], R4 ;  /* 0x0000000408007986 */ /* 0x0045e2000c101b24 */
[----:B------:R-:W-:Y:S05]  /*6ef0*/  BRA `(.L_x_5417) ;  /* 0x0000004000007947 */ /* 0x000fea0003800000 */
.L_x_5443:
[----:B------:R-:W-:Y:S01]  /*6f00*/  HADD2.F32 R4, -RZ, R4.H0_H0 ;  /* 0x20000004ff047230 */ /* 0x000fe20000004100 */
[----:B------:R-:W-:-:S03]  /*6f10*/  IMAD.MOV.U32 R23, RZ, RZ, R3 ;  /* 0x000000ffff177224 */ /* 0x000fc600078e0003 */
[----:B------:R-:W2:Y:S02]  /*6f20*/  F2I.FTZ.U32.TRUNC.NTZ R5, R4 ;  /* 0x0000000400057305 */ /* 0x000ea4000021f000 */
[----:B--2---:R2:W-:Y:S02]  /*6f30*/  STG.E [R8.64], R5 ;  /* 0x0000000508007986 */ /* 0x0045e4000c101924 */
.L_x_5417:
        /* <DEDUP_REMOVED lines=20> */
[----:B------:R-:W2:Y:S02]  /*7080*/  F2I.FTZ.TRUNC.NTZ R25, R25 ;  /* 0x0000001900197305 */ /* 0x000ea4000021f100 */
[----:B--2---:R2:W-:Y:S01]  /*7090*/  STG.E.U8 [R2.64], R25 ;  /* 0x0000001902007986 */ /* 0x0045e2000c101124 */
[----:B------:R-:W-:Y:S05]  /*70a0*/  BRA `(.L_x_5451) ;  /* 0x00000e8000007947 */ /* 0x000fea0003800000 */
.L_x_5449:
[----:B------:R-:W-:-:S06]  /*70b0*/  HADD2.F32 R5, -RZ, R25.H0_H0 ;  /* 0x20000019ff057230 */ /* 0x000fcc0000004100 */
[----:B------:R-:W2:Y:S02]  /*70c0*/  F2I.S64.TRUNC R4, R5 ;  /* 0x0000000500047311 */ /* 0x000ea4000020d900 */
[----:B--2---:R2:W-:Y:S01]  /*70d0*/  STG.E.U8 [R2.64], R4 ;  /* 0x0000000402007986 */ /* 0x0045e2000c101124 */
[----:B------:R-:W-:Y:S05]  /*70e0*/  BRA `(.L_x_5451) ;  /* 0x00000e4000007947 */ /* 0x000fea0003800000 */
.L_x_5448:
[----:B------:R-:W-:-:S13]  /*70f0*/  ISETP.NE.AND P0, PT, R0, 0x2, PT ;  /* 0x000000020000780c */ /* 0x000fda0003f05270 */
[----:B------:R-:W-:Y:S05]  /*7100*/  @!P0 BRA `(.L_x_5452) ;  /* 0x000000c000008947 */ /* 0x000fea0003800000 */
[----:B------:R-:W-:-:S13]  /*7110*/  ISETP.NE.AND P0, PT, R0, 0x3, PT ;  /* 0x000000030000780c */ /* 0x000fda0003f05270 */
[----:B------:R-:W-:Y:S05]  /*7120*/  @!P0 BRA `(.L_x_5453) ;  /* 0x0000006000008947 */ /* 0x000fea0003800000 */
[----:B------:R-:W-:-:S13]  /*7130*/  ISETP.NE.AND P0, PT, R0, 0x4, PT ;  /* 0x000000040000780c */ /* 0x000fda0003f05270 */
[----:B------:R-:W-:Y:S05]  /*7140*/  @P0 BRA `(.L_x_5450) ;  /* 0x00000c3000000947 */ /* 0x000fea0003800000 */
[----:B------:R-:W-:-:S06]  /*7150*/  HADD2.F32 R4, -RZ, R25.H0_H0 ;  /* 0x20000019ff047230 */ /* 0x000fcc0000004100 */
[----:B------:R-:W2:Y:S02]  /*7160*/  F2I.S64.TRUNC R4, R4 ;  /* 0x0000000400047311 */ /* 0x000ea4000020d900 */
[----:B--2---:R2:W-:Y:S01]  /*7170*/  STG.E.64 [R2.64], R4 ;  /* 0x0000000402007986 */ /* 0x0045e2000c101b24 */
[----:B------:R-:W-:Y:S05]  /*7180*/  BRA `(.L_x_5451) ;  /* 0x00000da000007947 */ /* 0x000fea0003800000 */
.L_x_5453:
[----:B------:R-:W-:-:S06]  /*7190*/  HADD2.F32 R25, -RZ, R25.H0_H0 ;  /* 0x20000019ff197230 */ /* 0x000fcc0000004100 */
[----:B------:R-:W2:Y:S02]  /*71a0*/  F2I.FTZ.TRUNC.NTZ R25, R25 ;  /* 0x0000001900197305 */ /* 0x000ea4000021f100 */
[----:B--2---:R2:W-:Y:S01]  /*71b0*/  STG.E [R2.64], R25 ;  /* 0x0000001902007986 */ /* 0x0045e2000c101924 */
[----:B------:R-:W-:Y:S05]  /*71c0*/  BRA `(.L_x_5451) ;  /* 0x00000d6000007947 */ /* 0x000fea0003800000 */
.L_x_5452:
[----:B------:R-:W-:-:S06]  /*71d0*/  HADD2.F32 R25, -RZ, R25.H0_H0 ;  /* 0x20000019ff197230 */ /* 0x000fcc0000004100 */
[----:B------:R-:W2:Y:S02]  /*71e0*/  F2I.FTZ.TRUNC.NTZ R25, R25 ;  /* 0x0000001900197305 */ /* 0x000ea4000021f100 */
[----:B--2---:R2:W-:Y:S01]  /*71f0*/  STG.E.U16 [R2.64], R25 ;  /* 0x0000001902007986 */ /* 0x0045e2000c101524 */
[----:B------:R-:W-:Y:S05]  /*7200*/  BRA `(.L_x_5451) ;  /* 0x00000d2000007947 */ /* 0x000fea0003800000 */
.L_x_5447:
        /* <DEDUP_REMOVED lines=9> */
.L_x_5455:
[----:B------:R2:W-:Y:S01]  /*72a0*/  STG.E.U16 [R2.64], R25 ;  /* 0x0000001902007986 */ /* 0x0005e2000c101524 */
[----:B------:R-:W-:Y:S05]  /*72b0*/  BRA `(.L_x_5451) ;  /* 0x00000c7000007947 */ /* 0x000fea0003800000 */
.L_x_5454:
        /* <DEDUP_REMOVED lines=10> */
.L_x_5457:
[----:B------:R-:W-:-:S05]  /*7360*/  HADD2.F32 R0, -RZ, R25.H0_H0 ;  /* 0x20000019ff007230 */ /* 0x000fca0000004100 */
[----:B------:R-:W-:-:S04]  /*7370*/  F2FP.PACK_AB R0, RZ, R0 ;  /* 0x00000000ff00723e */ /* 0x000fc800000000ff */
[----:B------:R-:W-:-:S05]  /*7380*/  PRMT R0, R0, 0x5410, RZ ;  /* 0x0000541000007816 */ /* 0x000fca00000000ff */
[----:B------:R2:W-:Y:S01]  /*7390*/  STG.E [R2.64], R0 ;  /* 0x0000000002007986 */ /* 0x0005e2000c101924 */
[----:B------:R-:W-:Y:S05]  /*73a0*/  BRA `(.L_x_5451) ;  /* 0x00000b8000007947 */ /* 0x000fea0003800000 */
.L_x_5456:
[----:B------:R-:W-:-:S05]  /*73b0*/  HADD2.F32 R4, -RZ, R25.H0_H0 ;  /* 0x20000019ff047230 */ /* 0x000fca0000004100 */
[----:B------:R-:W-:-:S06]  /*73c0*/  FMUL.FTZ R4, R4, 1 ;  /* 0x3f80000004047820 */ /* 0x000fcc0000410000 */
[----:B------:R-:W2:Y:S02]  /*73d0*/  F2F.F64.F32 R4, R4 ;  /* 0x0000000400047310 */ /* 0x000ea40000201800 */
[----:B--2---:R2:W-:Y:S01]  /*73e0*/  STG.E.64 [R2.64], R4 ;  /* 0x0000000402007986 */ /* 0x0045e2000c101b24 */
[----:B------:R-:W-:Y:S05]  /*73f0*/  BRA `(.L_x_5451) ;  /* 0x00000b3000007947 */ /* 0x000fea0003800000 */
.L_x_5446:
        /* <DEDUP_REMOVED lines=13> */
.L_x_5460:
[----:B------:R-:W-:Y:S01]  /*74d0*/  HADD2.F32 R25, -RZ, R25.H0_H0 ;  /* 0x20000019ff197230 */ /* 0x000fe20000004100 */
[----:B------:R-:W-:-:S04]  /*74e0*/  CS2R R6, SRZ ;  /* 0x0000000000067805 */ /* 0x000fc8000001ff00 */
[----:B------:R-:W-:-:S06]  /*74f0*/  FMUL.FTZ R4, R25, 1 ;  /* 0x3f80000019047820 */ /* 0x000fcc0000410000 */
[----:B------:R-:W2:Y:S02]  /*7500*/  F2F.F64.F32 R4, R4 ;  /* 0x0000000400047310 */ /* 0x000ea40000201800 */
[----:B--2---:R2:W-:Y:S01]  /*7510*/  STG.E.128 [R2.64], R4 ;  /* 0x0000000402007986 */ /* 0x0045e2000c101d24 */
[----:B------:R-:W-:Y:S05]  /*7520*/  BRA `(.L_x_5451) ;  /* 0x00000a0000007947 */ /* 0x000fea0003800000 */
.L_x_5459:
        /* <DEDUP_REMOVED lines=21> */
.L_x_5464:
[----:B------:R-:W-:Y:S05]  /*7680*/  BSYNC B0 ;  /* 0x0000000000007941 */ /* 0x000fea0003800000 */
.L_x_5463:
[----:B------:R-:W-:-:S05]  /*7690*/  LOP3.LUT R5, R0, R5, RZ, 0xfc, !PT ;  /* 0x0000000500057212 */ /* 0x000fca00078efcff */
[----:B------:R2:W-:Y:S01]  /*76a0*/  STG.E.U8 [R2.64], R5 ;  /* 0x0000000502007986 */ /* 0x0005e2000c101124 */
[----:B------:R-:W-:Y:S05]  /*76b0*/  BRA `(.L_x_5451) ;  /* 0x0000087000007947 */ /* 0x000fea0003800000 */
.L_x_5462:
        /* <DEDUP_REMOVED lines=13> */
.L_x_5466:
[----:B------:R-:W-:Y:S01]  /*7790*/  IMAD.MOV.U32 R0, RZ, RZ, 0x7f ;  /* 0x0000007fff007424 */ /* 0x000fe200078e00ff */
[----:B------:R-:W-:-:S04]  /*77a0*/  ISETP.GT.U32.AND P0, PT, R4, 0x7f800000, PT ;  /* 0x7f8000000400780c */ /* 0x000fc80003f04070 */
[----:B------:R-:W-:-:S04]  /*77b0*/  SEL R0, R0, 0x7c, P0 ;  /* 0x0000007c00007807 */ /* 0x000fc80000000000 */
.L_x_5467:
[----:B------:R-:W-:Y:S05]  /*77c0*/  BSYNC B0 ;  /* 0x0000000000007941 */ /* 0x000fea0003800000 */
.L_x_5465:
[----:B------:R-:W-:-:S04]  /*77d0*/  LOP3.LUT R4, R25, 0x80000000, RZ, 0xc0, !PT ;  /* 0x8000000019047812 */ /* 0x000fc800078ec0ff */
[----:B------:R-:W-:-:S04]  /*77e0*/  SHF.R.U32.HI R5, RZ, 0x18, R4 ;  /* 0x00000018ff057819 */ /* 0x000fc80000011604 */
[----:B------:R-:W-:-:S05]  /*77f0*/  LOP3.LUT R5, R0, R5, RZ, 0xfc, !PT ;  /* 0x0000000500057212 */ /* 0x000fca00078efcff */
[----:B------:R2:W-:Y:S01]  /*7800*/  STG.E.U8 [R2.64], R5 ;  /* 0x0000000502007986 */ /* 0x0005e2000c101124 */
[----:B------:R-:W-:Y:S05]  /*7810*/  BRA `(.L_x_5451) ;  /* 0x0000071000007947 */ /* 0x000fea0003800000 */
.L_x_5461:
[----:B------:R-:W-:-:S05]  /*7820*/  HADD2.F32 R0, -RZ, R25.H0_H0 ;  /* 0x20000019ff007230 */ /* 0x000fca0000004100 */
[----:B------:R-:W-:-:S05]  /*7830*/  F2FP.BF16.PACK_AB R0, RZ, R0 ;  /* 0x00000000ff00723e */ /* 0x000fca00000010ff */
[----:B------:R2:W-:Y:S01]  /*7840*/  STG.E.U16 [R2.64], R0 ;  /* 0x0000000002007986 */ /* 0x0005e2000c101524 */
[----:B------:R-:W-:Y:S05]  /*7850*/  BRA `(.L_x_5451) ;  /* 0x000006d000007947 */ /* 0x000fea0003800000 */
.L_x_5458:
        /* <DEDUP_REMOVED lines=9> */
[----:B------:R-:W2:Y:S02]  /*78f0*/  F2I.FTZ.U32.TRUNC.NTZ R5, R5 ;  /* 0x0000000500057305 */ /* 0x000ea4000021f000 */
[----:B--2---:R2:W-:Y:S01]  /*7900*/  STG.E.U16 [R2.64], R5 ;  /* 0x0000000502007986 */ /* 0x0045e2000c101524 */
[----:B------:R-:W-:Y:S05]  /*7910*/  BRA `(.L_x_5451) ;  /* 0x0000061000007947 */ /* 0x000fea0003800000 */
.L_x_5470:
        /* <DEDUP_REMOVED lines=17> */
.L_x_5473:
[----:B------:R-:W-:-:S04]  /*7a30*/  LOP3.LUT R0, R25, 0x80000000, RZ, 0xc0, !PT ;  /* 0x8000000019007812 */ /* 0x000fc800078ec0ff */
[----:B------:R-:W-:-:S04]  /*7a40*/  SHF.R.U32.HI R5, RZ, 0x18, R0 ;  /* 0x00000018ff057819 */ /* 0x000fc80000011600 */
[----:B------:R-:W-:-:S04]  /*7a50*/  LOP3.LUT R4, R4, R5, RZ, 0xfc, !PT ;  /* 0x0000000504047212 */ /* 0x000fc800078efcff */
[----:B------:R-:W-:Y:S02]  /*7a60*/  PRMT R0, R4, 0x7610, R0 ;  /* 0x0000761004007816 */ /* 0x000fe40000000000 */
.L_x_5472:
[----:B------:R-:W-:Y:S05]  /*7a70*/  BSYNC B0 ;  /* 0x0000000000007941 */ /* 0x000fea0003800000 */
.L_x_5471:
[----:B------:R2:W-:Y:S01]  /*7a80*/  STG.E.U8 [R2.64], R0 ;  /* 0x0000000002007986 */ /* 0x0005e2000c101124 */
[----:B------:R-:W-:Y:S05]  /*7a90*/  BRA `(.L_x_5451) ;  /* 0x0000049000007947 */ /* 0x000fea0003800000 */
.L_x_5469:
        /* <DEDUP_REMOVED lines=17> */
.L_x_5476:
[----:B------:R-:W-:-:S04]  /*7bb0*/  LOP3.LUT R0, R25, 0x80000000, RZ, 0xc0, !PT ;  /* 0x8000000019007812 */ /* 0x000fc800078ec0ff */
[----:B------:R-:W-:-:S04]  /*7bc0*/  SHF.R.U32.HI R5, RZ, 0x18, R0 ;  /* 0x00000018ff057819 */ /* 0x000fc80000011600 */
[----:B------:R-:W-:-:S04]  /*7bd0*/  LOP3.LUT R4, R4, R5, RZ, 0xfc, !PT ;  /* 0x0000000504047212 */ /* 0x000fc800078efcff */
[----:B------:R-:W-:Y:S02]  /*7be0*/  PRMT R0, R4, 0x7610, R0 ;  /* 0x0000761004007816 */ /* 0x000fe40000000000 */
.L_x_5475:
[----:B------:R-:W-:Y:S05]  /*7bf0*/  BSYNC B0 ;  /* 0x0000000000007941 */ /* 0x000fea0003800000 */
.L_x_5474:
[----:B------:R2:W-:Y:S01]  /*7c00*/  STG.E.U8 [R2.64], R0 ;  /* 0x0000000002007986 */ /* 0x0005e2000c101124 */
[----:B------:R-:W-:Y:S05]  /*7c10*/  BRA `(.L_x_5451) ;  /* 0x0000031000007947 */ /* 0x000fea0003800000 */
.L_x_5468:
        /* <DEDUP_REMOVED lines=22> */
.L_x_5450:
        /* <DEDUP_REMOVED lines=20> */
.L_x_5478:
[----:B------:R-:W-:-:S06]  /*7ec0*/  HADD2.F32 R4, -RZ, R25.H0_H0 ;  /* 0x20000019ff047230 */ /* 0x000fcc0000004100 */
[----:B------:R-:W2:Y:S02]  /*7ed0*/  F2I.U64.TRUNC R4, R4 ;  /* 0x0000000400047311 */ /* 0x000ea4000020d800 */
[----:B--2---:R2:W-:Y:S01]  /*7ee0*/  STG.E.64 [R2.64], R4 ;  /* 0x0000000402007986 */ /* 0x0045e2000c101b24 */
[----:B------:R-:W-:Y:S05]  /*7ef0*/  BRA `(.L_x_5451) ;  /* 0x0000003000007947 */ /* 0x000fea0003800000 */
.L_x_5477:
[----:B------:R-:W-:-:S06]  /*7f00*/  HADD2.F32 R25, -RZ, R25.H0_H0 ;  /* 0x20000019ff197230 */ /* 0x000fcc0000004100 */
[----:B------:R-:W2:Y:S02]  /*7f10*/  F2I.FTZ.U32.TRUNC.NTZ R25, R25 ;  /* 0x0000001900197305 */ /* 0x000ea4000021f000 */
[----:B--2---:R2:W-:Y:S02]  /*7f20*/  STG.E [R2.64], R25 ;  /* 0x0000001902007986 */ /* 0x0045e4000c101924 */
.L_x_5451:
[----:B------:R-:W-:-:S04]  /*7f30*/  IADD3 R23, R23, 0x80, RZ ;  /* 0x0000008017177810 */ /* 0x000fc80007ffe0ff */
.L_x_5411:
[----:B------:R-:W-:-:S13]  /*7f40*/  ISETP.GE.AND P0, PT, R23, R22, PT ;  /* 0x000000161700720c */ /* 0x000fda0003f06270 */
[----:B------:R-:W-:Y:S01]  /*7f50*/  @P0 BREAK B6 ;  /* 0x0000000000060942 */ /* 0x000fe20003800000 */
[----:B------:R-:W-:Y:S05]  /*7f60*/  @P0 BRA `(.L_x_5445) ;  /* 0x00000fe000000947 */ /* 0x000fea0003800000 */
[----:B------:R-:W-:Y:S05]  /*7f70*/  BSYNC B6 ;  /* 0x0000000000067941 */ /* 0x000fea0003800000 */
.L_x_5410:
        /* <DEDUP_REMOVED lines=17> */
[----:B------:R-:W2:Y:S02]  /*8090*/  F2I.FTZ.TRUNC.NTZ R5, R18 ;  /* 0x0000001200057305 */ /* 0x000ea4000021f100 */
[----:B--2---:R2:W-:Y:S01]  /*80a0*/  STG.E.U8 [R2.64], R5 ;  /* 0x0000000502007986 */ /* 0x0045e2000c101124 */
[----:B------:R-:W-:Y:S05]  /*80b0*/  BRA `(.L_x_5484) ;  /* 0x00000e8000007947 */ /* 0x000fea0003800000 */
.L_x_5482:
[----:B------:R-:W-:-:S06]  /*80c0*/  HADD2.F32 R5, -RZ, R18.H0_H0 ;  /* 0x20000012ff057230 */ /* 0x000fcc0000004100 */
[----:B------:R-:W2:Y:S02]  /*80d0*/  F2I.S64.TRUNC R4, R5 ;  /* 0x0000000500047311 */ /* 0x000ea4000020d900 */
[----:B--2---:R2:W-:Y:S01]  /*80e0*/  STG.E.U8 [R2.64], R4 ;  /* 0x0000000402007986 */ /* 0x0045e2000c101124 */
[----:B------:R-:W-:Y:S05]  /*80f0*/  BRA `(.L_x_5484) ;  /* 0x00000e4000007947 */ /* 0x000fea0003800000 */
.L_x_5481:
        /* <DEDUP_REMOVED lines=10> */
.L_x_5486:
[----:B------:R-:W-:-:S04]  /*81a0*/  HADD2.F32 R18, -RZ, R18.H0_H0 ;  /* 0x20000012ff127230 */ /* 0x000fc80000004100 */
[----:B------:R-:W2:Y:S02]  /*81b0*/  F2I.FTZ.TRUNC.NTZ R5, R18 ;  /* 0x0000001200057305 */ /* 0x000ea4000021f100 */
[----:B--2---:R2:W-:Y:S01]  /*81c0*/  STG.E [R2.64], R5 ;  /* 0x0000000502007986 */ /* 0x0045e2000c101924 */
[----:B------:R-:W-:Y:S05]  /*81d0*/  BRA `(.L_x_5484) ;  /* 0x00000d6000007947 */ /* 0x000fea0003800000 */
.L_x_5485:
[----:B------:R-:W-:-:S04]  /*81e0*/  HADD2.F32 R18, -RZ, R18.H0_H0 ;  /* 0x20000012ff127230 */ /* 0x000fc80000004100 */
[----:B------:R-:W2:Y:S02]  /*81f0*/  F2I.FTZ.TRUNC.NTZ R5, R18 ;  /* 0x0000001200057305 */ /* 0x000ea4000021f100 */
[----:B--2---:R2:W-:Y:S01]  /*8200*/  STG.E.U16 [R2.64], R5 ;  /* 0x0000000502007986 */ /* 0x0045e2000c101524 */
[----:B------:R-:W-:Y:S05]  /*8210*/  BRA `(.L_x_5484) ;  /* 0x00000d2000007947 */ /* 0x000fea0003800000 */
.L_x_5480:
        /* <DEDUP_REMOVED lines=9> */
.L_x_5488:
[----:B------:R2:W-:Y:S01]  /*82b0*/  STG.E.U16 [R2.64], R18 ;  /* 0x0000001202007986 */ /* 0x0005e2000c101524 */
[----:B------:R-:W-:Y:S05]  /*82c0*/  BRA `(.L_x_5484) ;  /* 0x00000c7000007947 */ /* 0x000fea0003800000 */
.L_x_5487:
        /* <DEDUP_REMOVED lines=10> */
.L_x_5490:
[----:B------:R-:W-:-:S05]  /*8370*/  HADD2.F32 R0, -RZ, R18.H0_H0 ;  /* 0x20000012ff007230 */ /* 0x000fca0000004100 */
[----:B------:R-:W-:-:S04]  /*8380*/  F2FP.PACK_AB R0, RZ, R0 ;  /* 0x00000000ff00723e */ /* 0x000fc800000000ff */
[----:B------:R-:W-:-:S05]  /*8390*/  PRMT R0, R0, 0x5410, RZ ;  /* 0x0000541000007816 */ /* 0x000fca00000000ff */
[----:B------:R2:W-:Y:S01]  /*83a0*/  STG.E [R2.64], R0 ;  /* 0x0000000002007986 */ /* 0x0005e2000c101924 */
[----:B------:R-:W-:Y:S05]  /*83b0*/  BRA `(.L_x_5484) ;  /* 0x00000b8000007947 */ /* 0x000fea0003800000 */
.L_x_5489:
[----:B------:R-:W-:-:S05]  /*83c0*/  HADD2.F32 R4, -RZ, R18.H0_H0 ;  /* 0x20000012ff047230 */ /* 0x000fca0000004100 */
[----:B------:R-:W-:-:S06]  /*83d0*/  FMUL.FTZ R4, R4, 1 ;  /* 0x3f80000004047820 */ /* 0x000fcc0000410000 */
[----:B------:R-:W2:Y:S02]  /*83e0*/  F2F.F64.F32 R4, R4 ;  /* 0x0000000400047310 */ /* 0x000ea40000201800 */
[----:B--2---:R2:W-:Y:S01]  /*83f0*/  STG.E.64 [R2.64], R4 ;  /* 0x0000000402007986 */ /* 0x0045e2000c101b24 */
[----:B------:R-:W-:Y:S05]  /*8400*/  BRA `(.L_x_5484) ;  /* 0x00000b3000007947 */ /* 0x000fea0003800000 */
.L_x_5479:
        /* <DEDUP_REMOVED lines=13> */
.L_x_5493:
[----:B------:R-:W-:Y:S01]  /*84e0*/  HADD2.F32 R18, -RZ, R18.H0_H0 ;  /* 0x20000012ff127230 */ /* 0x000fe20000004100 */
[----:B------:R-:W-:-:S04]  /*84f0*/  CS2R R6, SRZ ;  /* 0x0000000000067805 */ /* 0x000fc8000001ff00 */
[----:B------:R-:W-:-:S06]  /*8500*/  FMUL.FTZ R4, R18, 1 ;  /* 0x3f80000012047820 */ /* 0x000fcc0000410000 */
[----:B------:R-:W2:Y:S02]  /*8510*/  F2F.F64.F32 R4, R4 ;  /* 0x0000000400047310 */ /* 0x000ea40000201800 */
[----:B--2---:R2:W-:Y:S01]  /*8520*/  STG.E.128 [R2.64], R4 ;  /* 0x0000000402007986 */ /* 0x0045e2000c101d24 */
[----:B------:R-:W-:Y:S05]  /*8530*/  BRA `(.L_x_5484) ;  /* 0x00000a0000007947 */ /* 0x000fea0003800000 */
.L_x_5492:
        /* <DEDUP_REMOVED lines=21> */
.L_x_5497:
[----:B------:R-:W-:Y:S05]  /*8690*/  BSYNC B0 ;  /* 0x0000000000007941 */ /* 0x000fea0003800000 */
.L_x_5496:
[----:B------:R-:W-:-:S05]  /*86a0*/  LOP3.LUT R5, R0, R5, RZ, 0xfc, !PT ;  /* 0x0000000500057212 */ /* 0x000fca00078efcff */
[----:B------:R2:W-:Y:S01]  /*86b0*/  STG.E.U8 [R2.64], R5 ;  /* 0x0000000502007986 */ /* 0x0005e2000c101124 */
[----:B------:R-:W-:Y:S05]  /*86c0*/  BRA `(.L_x_5484) ;  /* 0x0000087000007947 */ /* 0x000fea0003800000 */
.L_x_5495:
        /* <DEDUP_REMOVED lines=13> */
.L_x_5499:
[----:B------:R-:W-:Y:S01]  /*87a0*/  IMAD.MOV.U32 R0, RZ, RZ, 0x7f ;  /* 0x0000007fff007424 */ /* 0x000fe200078e00ff */
[----:B------:R-:W-:-:S04]  /*87b0*/  ISETP.GT.U32.AND P0, PT, R4, 0x7f800000, PT ;  /* 0x7f8000000400780c */ /* 0x000fc80003f04070 */
[----:B------:R-:W-:-:S04]  /*87c0*/  SEL R0, R0, 0x7c, P0 ;  /* 0x0000007c00007807 */ /* 0x000fc80000000000 */
.L_x_5500:
[----:B------:R-:W-:Y:S05]  /*87d0*/  BSYNC B0 ;  /* 0x0000000000007941 */ /* 0x000fea0003800000 */
.L_x_5498:
[----:B------:R-:W-:-:S04]  /*87e0*/  LOP3.LUT R4, R5, 0x80000000, RZ, 0xc0, !PT ;  /* 0x8000000005047812 */ /* 0x000fc800078ec0ff */
[----:B------:R-:W-:-:S04]  /*87f0*/  SHF.R.U32.HI R5, RZ, 0x18, R4 ;  /* 0x00000018ff057819 */ /* 0x000fc80000011604 */
[----:B------:R-:W-:-:S05]  /*8800*/  LOP3.LUT R5, R0, R5, RZ, 0xfc, !PT ;  /* 0x0000000500057212 */ /* 0x000fca00078efcff */
[----:B------:R2:W-:Y:S01]  /*8810*/  STG.E.U8 [R2.64], R5 ;  /* 0x0000000502007986 */ /* 0x0005e2000c101124 */
[----:B------:R-:W-:Y:S05]  /*8820*/  BRA `(.L_x_5484) ;  /* 0x0000071000007947 */ /* 0x000fea0003800000 */
.L_x_5494:
[----:B------:R-:W-:-:S05]  /*8830*/  HADD2.F32 R0, -RZ, R18.H0_H0 ;  /* 0x20000012ff007230 */ /* 0x000fca0000004100 */
[----:B------:R-:W-:-:S05]  /*8840*/  F2FP.BF16.PACK_AB R0, RZ, R0 ;  /* 0x00000000ff00723e */ /* 0x000fca00000010ff */
[----:B------:R2:W-:Y:S01]  /*8850*/  STG.E.U16 [R2.64], R0 ;  /* 0x0000000002007986 */ /* 0x0005e2000c101524 */
[----:B------:R-:W-:Y:S05]  /*8860*/  BRA `(.L_x_5484) ;  /* 0x000006d000007947 */ /* 0x000fea0003800000 */
.L_x_5491:
        /* <DEDUP_REMOVED lines=12> */
.L_x_5503:
        /* <DEDUP_REMOVED lines=17> */
.L_x_5506:
[----:B------:R-:W-:-:S04]  /*8a40*/  LOP3.LUT R0, R7, 0x80000000, RZ, 0xc0, !PT ;  /* 0x8000000007007812 */ /* 0x000fc800078ec0ff */
[----:B------:R-:W-:-:S04]  /*8a50*/  SHF.R.U32.HI R5, RZ, 0x18, R0 ;  /* 0x00000018ff057819 */ /* 0x000fc80000011600 */
[----:B------:R-:W-:-:S04]  /*8a60*/  LOP3.LUT R4, R4, R5, RZ, 0xfc, !PT ;  /* 0x0000000504047212 */ /* 0x000fc800078efcff */
[----:B------:R-:W-:Y:S02]  /*8a70*/  PRMT R0, R4, 0x7610, R0 ;  /* 0x0000761004007816 */ /* 0x000fe40000000000 */
.L_x_5505:
[----:B------:R-:W-:Y:S05]  /*8a80*/  BSYNC B0 ;  /* 0x0000000000007941 */ /* 0x000fea0003800000 */
.L_x_5504:
[----:B------:R2:W-:Y:S01]  /*8a90*/  STG.E.U8 [R2.64], R0 ;  /* 0x0000000002007986 */ /* 0x0005e2000c101124 */
[----:B------:R-:W-:Y:S05]  /*8aa0*/  BRA `(.L_x_5484) ;  /* 0x0000049000007947 */ /* 0x000fea0003800000 */
.L_x_5502:
        /* <DEDUP_REMOVED lines=17> */
.L_x_5509:
[----:B------:R-:W-:-:S04]  /*8bc0*/  LOP3.LUT R0, R7, 0x80000000, RZ, 0xc0, !PT ;  /* 0x8000000007007812 */ /* 0x000fc800078ec0ff */
[----:B------:R-:W-:-:S04]  /*8bd0*/  SHF.R.U32.HI R5, RZ, 0x18, R0 ;  /* 0x00000018ff057819 */ /* 0x000fc80000011600 */
[----:B------:R-:W-:-:S04]  /*8be0*/  LOP3.LUT R4, R4, R5, RZ, 0xfc, !PT ;  /* 0x0000000504047212 */ /* 0x000fc800078efcff */
[----:B------:R-:W-:Y:S02]  /*8bf0*/  PRMT R0, R4, 0x7610, R0 ;  /* 0x0000761004007816 */ /* 0x000fe40000000000 */
.L_x_5508:
[----:B------:R-:W-:Y:S05]  /*8c00*/  BSYNC B0 ;  /* 0x0000000000007941 */ /* 0x000fea0003800000 */
.L_x_5507:
[----:B------:R2:W-:Y:S01]  /*8c10*/  STG.E.U8 [R2.64], R0 ;  /* 0x0000000002007986 */ /* 0x0005e2000c101124 */
[----:B------:R-:W-:Y:S05]  /*8c20*/  BRA `(.L_x_5484) ;  /* 0x0000031000007947 */ /* 0x000fea0003800000 */
.L_x_5501:
        /* <DEDUP_REMOVED lines=22> */
.L_x_5483:
        /* <DEDUP_REMOVED lines=20> */
.L_x_5511:
[----:B------:R-:W-:-:S06]  /*8ed0*/  HADD2.F32 R4, -RZ, R18.H0_H0 ;  /* 0x20000012ff047230 */ /* 0x000fcc0000004100 */
[----:B------:R-:W2:Y:S02]  /*8ee0*/  F2I.U64.TRUNC R4, R4 ;  /* 0x0000000400047311 */ /* 0x000ea4000020d800 */
[----:B--2---:R2:W-:Y:S01]  /*8ef0*/  STG.E.64 [R2.64], R4 ;  /* 0x0000000402007986 */ /* 0x0045e2000c101b24 */
[----:B------:R-:W-:Y:S05]  /*8f00*/  BRA `(.L_x_5484) ;  /* 0x0000003000007947 */ /* 0x000fea0003800000 */
.L_x_5510:
[----:B------:R-:W-:-:S04]  /*8f10*/  HADD2.F32 R18, -RZ, R18.H0_H0 ;  /* 0x20000012ff127230 */ /* 0x000fc80000004100 */
[----:B------:R-:W2:Y:S02]  /*8f20*/  F2I.FTZ.U32.TRUNC.NTZ R5, R18 ;  /* 0x0000001200057305 */ /* 0x000ea4000021f000 */
[----:B--2---:R2:W-:Y:S02]  /*8f30*/  STG.E [R2.64], R5 ;  /* 0x0000000502007986 */ /* 0x0045e4000c101924 */
.L_x_5484:
[----:B------:R-:W-:Y:S02]  /*8f40*/  IADD3 R23, R23, 0x80, RZ ;  /* 0x0000008017177810 */ /* 0x000fe40007ffe0ff */
.L_x_5445:
[----:B------:R-:W-:Y:S05]  /*8f50*/  BSYNC B7 ;  /* 0x0000000000077941 */ /* 0x000fea0003800000 */
.L_x_5409:
        /* <DEDUP_REMOVED lines=19> */
[----:B--2---:R-:W-:Y:S01]  /*9090*/  STG.E.U8 [R2.64], R19 ;  /* 0x0000001302007986 */ /* 0x004fe2000c101124 */
[----:B------:R-:W-:Y:S05]  /*90a0*/  EXIT ;  /* 0x000000000000794d */ /* 0x000fea0003800000 */
.L_x_5515:
[----:B------:R-:W-:-:S06]  /*90b0*/  HADD2.F32 R5, -RZ, R19.H0_H0 ;  /* 0x20000013ff057230 */ /* 0x000fcc0000004100 */
[----:B------:R-:W2:Y:S02]  /*90c0*/  F2I.S64.TRUNC R4, R5 ;  /* 0x0000000500047311 */ /* 0x000ea4000020d900 */
[----:B--2---:R-:W-:Y:S01]  /*90d0*/  STG.E.U8 [R2.64], R4 ;  /* 0x0000000402007986 */ /* 0x004fe2000c101124 */
[----:B------:R-:W-:Y:S05]  /*90e0*/  EXIT ;  /* 0x000000000000794d */ /* 0x000fea0003800000 */
.L_x_5514:
        /* <DEDUP_REMOVED lines=8> */
[----:B--2---:R-:W-:Y:S01]  /*9170*/  STG.E.64 [R2.64], R4 ;  /* 0x0000000402007986 */ /* 0x004fe2000c101b24 */
[----:B------:R-:W-:Y:S05]  /*9180*/  EXIT ;  /* 0x000000000000794d */ /* 0x000fea0003800000 */
.L_x_5518:
[----:B------:R-:W-:-:S06]  /*9190*/  HADD2.F32 R19, -RZ, R19.H0_H0 ;  /* 0x20000013ff137230 */ /* 0x000fcc0000004100 */
[----:B------:R-:W2:Y:S02]  /*91a0*/  F2I.FTZ.TRUNC.NTZ R19, R19 ;  /* 0x0000001300137305 */ /* 0x000ea4000021f100 */
[----:B--2---:R-:W-:Y:S01]  /*91b0*/  STG.E [R2.64], R19 ;  /* 0x0000001302007986 */ /* 0x004fe2000c101924 */
[----:B------:R-:W-:Y:S05]  /*91c0*/  EXIT ;  /* 0x000000000000794d */ /* 0x000fea0003800000 */
.L_x_5517:
[----:B------:R-:W-:-:S06]  /*91d0*/  HADD2.F32 R19, -RZ, R19.H0_H0 ;  /* 0x20000013ff137230 */ /* 0x000fcc0000004100 */
[----:B------:R-:W2:Y:S02]  /*91e0*/  F2I.FTZ.TRUNC.NTZ R19, R19 ;  /* 0x0000001300137305 */ /* 0x000ea4000021f100 */
[----:B--2---:R-:W-:Y:S01]  /*91f0*/  STG.E.U16 [R2.64], R19 ;  /* 0x0000001302007986 */ /* 0x004fe2000c101524 */
[----:B------:R-:W-:Y:S05]  /*9200*/  EXIT ;  /* 0x000000000000794d */ /* 0x000fea0003800000 */
.L_x_5513:
        /* <DEDUP_REMOVED lines=9> */
.L_x_5520:
[----:B------:R-:W-:Y:S01]  /*92a0*/  STG.E.U16 [R2.64], R19 ;  /* 0x0000001302007986 */ /* 0x000fe2000c101524 */
[----:B------:R-:W-:Y:S05]  /*92b0*/  EXIT ;  /* 0x000000000000794d */ /* 0x000fea0003800000 */
.L_x_5519:
        /* <DEDUP_REMOVED lines=10> */
.L_x_5522:
[----:B------:R-:W-:-:S05]  /*9360*/  HADD2.F32 R0, -RZ, R19.H0_H0 ;  /* 0x20000013ff007230 */ /* 0x000fca0000004100 */
[----:B------:R-:W-:-:S04]  /*9370*/  F2FP.PACK_AB R0, RZ, R0 ;  /* 0x00000000ff00723e */ /* 0x000fc800000000ff */
[----:B------:R-:W-:-:S05]  /*9380*/  PRMT R0, R0, 0x5410, RZ ;  /* 0x0000541000007816 */ /* 0x000fca00000000ff */
[----:B------:R-:W-:Y:S01]  /*9390*/  STG.E [R2.64], R0 ;  /* 0x0000000002007986 */ /* 0x000fe2000c101924 */
[----:B------:R-:W-:Y:S05]  /*93a0*/  EXIT ;  /* 0x000000000000794d */ /* 0x000fea0003800000 */
.L_x_5521:
[----:B------:R-:W-:-:S05]  /*93b0*/  HADD2.F32 R4, -RZ, R19.H0_H0 ;  /* 0x20000013ff047230 */ /* 0x000fca0000004100 */
[----:B------:R-:W-:-:S06]  /*93c0*/  FMUL.FTZ R4, R4, 1 ;  /* 0x3f80000004047820 */ /* 0x000fcc0000410000 */
[----:B------:R-:W2:Y:S02]  /*93d0*/  F2F.F64.F32 R4, R4 ;  /* 0x0000000400047310 */ /* 0x000ea40000201800 */
[----:B--2---:R-:W-:Y:S01]  /*93e0*/  STG.E.64 [R2.64], R4 ;  /* 0x0000000402007986 */ /* 0x004fe2000c101b24 */
[----:B------:R-:W-:Y:S05]  /*93f0*/  EXIT ;  /* 0x000000000000794d */ /* 0x000fea0003800000 */
.L_x_5512:
        /* <DEDUP_REMOVED lines=13> */
.L_x_5525:
[----:B------:R-:W-:Y:S01]  /*94d0*/  HADD2.F32 R19, -RZ, R19.H0_H0 ;  /* 0x20000013ff137230 */ /* 0x000fe20000004100 */
[----:B------:R-:W-:-:S04]  /*94e0*/  CS2R R6, SRZ ;  /* 0x0000000000067805 */ /* 0x000fc8000001ff00 */
[----:B------:R-:W-:-:S06]  /*94f0*/  FMUL.FTZ R4, R19, 1 ;  /* 0x3f80000013047820 */ /* 0x000fcc0000410000 */
[----:B------:R-:W2:Y:S02]  /*9500*/  F2F.F64.F32 R4, R4 ;  /* 0x0000000400047310 */ /* 0x000ea40000201800 */
[----:B--2---:R-:W-:Y:S01]  /*9510*/  STG.E.128 [R2.64], R4 ;  /* 0x0000000402007986 */ /* 0x004fe2000c101d24 */
[----:B------:R-:W-:Y:S05]  /*9520*/  EXIT ;  /* 0x000000000000794d */ /* 0x000fea0003800000 */
.L_x_5524:
        /* <DEDUP_REMOVED lines=21> */
.L_x_5529:
[----:B------:R-:W-:Y:S05]  /*9680*/  BSYNC B0 ;  /* 0x0000000000007941 */ /* 0x000fea0003800000 */
.L_x_5528:
[----:B------:R-:W-:-:S05]  /*9690*/  LOP3.LUT R5, R0, R5, RZ, 0xfc, !PT ;  /* 0x0000000500057212 */ /* 0x000fca00078efcff */
[----:B------:R-:W-:Y:S01]  /*96a0*/  STG.E.U8 [R2.64], R5 ;  /* 0x0000000502007986 */ /* 0x000fe2000c101124 */
[----:B------:R-:W-:Y:S05]  /*96b0*/  EXIT ;  /* 0x000000000000794d */ /* 0x000fea0003800000 */
.L_x_5527:
        /* <DEDUP_REMOVED lines=13> */
.L_x_5531:
[----:B------:R-:W-:Y:S01]  /*9790*/  IMAD.MOV.U32 R0, RZ, RZ, 0x7f ;  /* 0x0000007fff007424 */ /* 0x000fe200078e00ff */
[----:B------:R-:W-:-:S04]  /*97a0*/  ISETP.GT.U32.AND P0, PT, R4, 0x7f800000, PT ;  /* 0x7f8000000400780c */ /* 0x000fc80003f04070 */
[----:B------:R-:W-:-:S04]  /*97b0*/  SEL R0, R0, 0x7c, P0 ;  /* 0x0000007c00007807 */ /* 0x000fc80000000000 */
.L_x_5532:
[----:B------:R-:W-:Y:S05]  /*97c0*/  BSYNC B0 ;  /* 0x0000000000007941 */ /* 0x000fea0003800000 */
.L_x_5530:
[----:B------:R-:W-:-:S04]  /*97d0*/  LOP3.LUT R4, R19, 0x80000000, RZ, 0xc0, !PT ;  /* 0x8000000013047812 */ /* 0x000fc800078ec0ff */
[----:B------:R-:W-:-:S04]  /*97e0*/  SHF.R.U32.HI R5, RZ, 0x18, R4 ;  /* 0x00000018ff057819 */ /* 0x000fc80000011604 */
[----:B------:R-:W-:-:S05]  /*97f0*/  LOP3.LUT R5, R0, R5, RZ, 0xfc, !PT ;  /* 0x0000000500057212 */ /* 0x000fca00078efcff */
[----:B------:R-:W-:Y:S01]  /*9800*/  STG.E.U8 [R2.64], R5 ;  /* 0x0000000502007986 */ /* 0x000fe2000c101124 */
[----:B------:R-:W-:Y:S05]  /*9810*/  EXIT ;  /* 0x000000000000794d */ /* 0x000fea0003800000 */
.L_x_5526:
[----:B------:R-:W-:-:S05]  /*9820*/  HADD2.F32 R0, -RZ, R19.H0_H0 ;  /* 0x20000013ff007230 */ /* 0x000fca0000004100 */
[----:B------:R-:W-:-:S05]  /*9830*/  F2FP.BF16.PACK_AB R0, RZ, R0 ;  /* 0x00000000ff00723e */ /* 0x000fca00000010ff */
[----:B------:R-:W-:Y:S01]  /*9840*/  STG.E.U16 [R2.64], R0 ;  /* 0x0000000002007986 */ /* 0x000fe2000c101524 */
[----:B------:R-:W-:Y:S05]  /*9850*/  EXIT ;  /* 0x000000000000794d */ /* 0x000fea0003800000 */
.L_x_5523:
        /* <DEDUP_REMOVED lines=10> */
[----:B--2---:R-:W-:Y:S01]  /*9900*/  STG.E.U16 [R2.64], R5 ;  /* 0x0000000502007986 */ /* 0x004fe2000c101524 */
[----:B------:R-:W-:Y:S05]  /*9910*/  EXIT ;  /* 0x000000000000794d */ /* 0x000fea0003800000 */
.L_x_5535:
        /* <DEDUP_REMOVED lines=17> */
.L_x_5538:
[----:B------:R-:W-:-:S04]  /*9a30*/  LOP3.LUT R0, R19, 0x80000000, RZ, 0xc0, !PT ;  /* 0x8000000013007812 */ /* 0x000fc800078ec0ff */
[----:B------:R-:W-:-:S04]  /*9a40*/  SHF.R.U32.HI R5, RZ, 0x18, R0 ;  /* 0x00000018ff057819 */ /* 0x000fc80000011600 */
[----:B------:R-:W-:-:S04]  /*9a50*/  LOP3.LUT R4, R4, R5, RZ, 0xfc, !PT ;  /* 0x0000000504047212 */ /* 0x000fc800078efcff */
[----:B------:R-:W-:Y:S02]  /*9a60*/  PRMT R0, R4, 0x7610, R0 ;  /* 0x0000761004007816 */ /* 0x000fe40000000000 */
.L_x_5537:
[----:B------:R-:W-:Y:S05]  /*9a70*/  BSYNC B0 ;  /* 0x0000000000007941 */ /* 0x000fea0003800000 */
.L_x_5536:
[----:B------:R-:W-:Y:S01]  /*9a80*/  STG.E.U8 [R2.64], R0 ;  /* 0x0000000002007986 */ /* 0x000fe2000c101124 */
[----:B------:R-:W-:Y:S05]  /*9a90*/  EXIT ;  /* 0x000000000000794d */ /* 0x000fea0003800000 */
.L_x_5534:
        /* <DEDUP_REMOVED lines=17> */
.L_x_5541:
[----:B------:R-:W-:-:S04]  /*9bb0*/  LOP3.LUT R0, R19, 0x80000000, RZ, 0xc0, !PT ;  /* 0x8000000013007812 */ /* 0x000fc800078ec0ff */
[----:B------:R-:W-:-:S04]  /*9bc0*/  SHF.R.U32.HI R5, RZ, 0x18, R0 ;  /* 0x00000018ff057819 */ /* 0x000fc80000011600 */
[----:B------:R-:W-:-:S04]  /*9bd0*/  LOP3.LUT R4, R4, R5, RZ, 0xfc, !PT ;  /* 0x0000000504047212 */ /* 0x000fc800078efcff */
[----:B------:R-:W-:Y:S02]  /*9be0*/  PRMT R0, R4, 0x7610, R0 ;  /* 0x0000761004007816 */ /* 0x000fe40000000000 */
.L_x_5540:
[----:B------:R-:W-:Y:S05]  /*9bf0*/  BSYNC B0 ;  /* 0x0000000000007941 */ /* 0x000fea0003800000 */
.L_x_5539:
[----:B------:R-:W-:Y:S01]  /*9c00*/  STG.E.U8 [R2.64], R0 ;  /* 0x0000000002007986 */ /* 0x000fe2000c101124 */
[----:B------:R-:W-:Y:S05]  /*9c10*/  EXIT ;  /* 0x000000000000794d */ /* 0x000fea0003800000 */
.L_x_5533:
        /* <DEDUP_REMOVED lines=22> */
.L_x_5516:
        /* <DEDUP_REMOVED lines=20> */
.L_x_5543:
[----:B------:R-:W-:-:S06]  /*9ec0*/  HADD2.F32 R4, -RZ, R19.H0_H0 ;  /* 0x20000013ff047230 */ /* 0x000fcc0000004100 */
[----:B------:R-:W2:Y:S02]  /*9ed0*/  F2I.U64.TRUNC R4, R4 ;  /* 0x0000000400047311 */ /* 0x000ea4000020d800 */
[----:B--2---:R-:W-:Y:S01]  /*9ee0*/  STG.E.64 [R2.64], R4 ;  /* 0x0000000402007986 */ /* 0x004fe2000c101b24 */
[----:B------:R-:W-:Y:S05]  /*9ef0*/  EXIT ;  /* 0x000000000000794d */ /* 0x000fea0003800000 */
.L_x_5542:
[----:B------:R-:W-:-:S06]  /*9f00*/  HADD2.F32 R19, -RZ, R19.H0_H0 ;  /* 0x20000013ff137230 */ /* 0x000fcc0000004100 */
[----:B------:R-:W2:Y:S02]  /*9f10*/  F2I.FTZ.U32.TRUNC.NTZ R19, R19 ;  /* 0x0000001300137305 */ /* 0x000ea4000021f000 */
[----:B--2---:R-:W-:Y:S01]  /*9f20*/  STG.E [R2.64], R19 ;  /* 0x0000001302007986 */ /* 0x004fe2000c101924 */
[----:B------:R-:W-:Y:S05]  /*9f30*/  EXIT ;  /* 0x000000000000794d */ /* 0x000fea0003800000 */
.L_x_5544:
        /* <DEDUP_REMOVED lines=12> */
.L_x_32571:


//--------------------- .text._ZN2at6native18elementwise_kernelILi128ELi4EZNS0_22gpu_kernel_impl_nocastINS0_13BUnaryFunctorIN3c104HalfES5_S5_ZZZNS0_15binary_internal21div_floor_kernel_cudaERNS_18TensorIteratorBaseEENKUlvE1_clEvENKUlvE1_clEvEUlS5_S5_E_EEEEvS8_RKT_EUliE_EEviT1_ --------------------------
	.section	.text._ZN2at6native18elementwise_kernelILi128ELi4EZNS0_22gpu_kernel_impl_nocastINS0_13BUnaryFunctorIN3c104HalfES5_S5_ZZZNS0_15binary_internal21div_floor_kernel_cudaERNS_18TensorIteratorBaseEENKUlvE1_clEvENKUlvE1_clEvEUlS5_S5_E_EEEEvS8_RKT_EUliE_EEviT1_,"ax",@progbits
	.sectioninfo	@"SHI_REGISTERS=18"
	.align	128
        .global         _ZN2at6native18elementwise_kernelILi128ELi4EZNS0_22gpu_kernel_impl_nocastINS0_13BUnaryFunctorIN3c104HalfES5_S5_ZZZNS0_15binary_internal21div_floor_kernel_cudaERNS_18TensorIteratorBaseEENKUlvE1_clEvENKUlvE1_clEvEUlS5_S5_E_EEEEvS8_RKT_EUliE_EEviT1_
        .type           _ZN2at6native18elementwise_kernelILi128ELi4EZNS0_22gpu_kernel_impl_nocastINS0_13BUnaryFunctorIN3c104HalfES5_S5_ZZZNS0_15binary_internal21div_floor_kernel_cudaERNS_18TensorIteratorBaseEENKUlvE1_clEvENKUlvE1_clEvEUlS5_S5_E_EEEEvS8_RKT_EUliE_EEviT1_,@function
        .size           _ZN2at6native18elementwise_kernelILi128ELi4EZNS0_22gpu_kernel_impl_nocastINS0_13BUnaryFunctorIN3c104HalfES5_S5_ZZZNS0_15binary_internal21div_floor_kernel_cudaERNS_18TensorIteratorBaseEENKUlvE1_clEvENKUlvE1_clEvEUlS5_S5_E_EEEEvS8_RKT_EUliE_EEviT1_,(.L_x_32572 - _ZN2at6native18elementwise_kernelILi128ELi4EZNS0_22gpu_kernel_impl_nocastINS0_13BUnaryFunctorIN3c104HalfES5_S5_ZZZNS0_15binary_internal21div_floor_kernel_cudaERNS_18TensorIteratorBaseEENKUlvE1_clEvENKUlvE1_clEvEUlS5_S5_E_EEEEvS8_RKT_EUliE_EEviT1_)
        .other          _ZN2at6native18elementwise_kernelILi128ELi4EZNS0_22gpu_kernel_impl_nocastINS0_13BUnaryFunctorIN3c104HalfES5_S5_ZZZNS0_15binary_internal21div_floor_kernel_cudaERNS_18TensorIteratorBaseEENKUlvE1_clEvENKUlvE1_clEvEUlS5_S5_E_EEEEvS8_RKT_EUliE_EEviT1_,@"STO_CUDA_ENTRY STV_DEFAULT"
_ZN2at6native18elementwise_kernelILi128ELi4EZNS0_22gpu_kernel_impl_nocastINS0_13BUnaryFunctorIN3c104HalfES5_S5_ZZZNS0_15binary_internal21div_floor_kernel_cudaERNS_18TensorIteratorBaseEENKUlvE1_clEvENKUlvE1_clEvEUlS5_S5_E_EEEEvS8_RKT_EUliE_EEviT1_:
.text._ZN2at6native18elementwise_kernelILi128ELi4EZNS0_22gpu_kernel_impl_nocastINS0_13BUnaryFunctorIN3c104HalfES5_S5_ZZZNS0_15binary_internal21div_floor_kernel_cudaERNS_18TensorIteratorBaseEENKUlvE1_clEvENKUlvE1_clEvEUlS5_S5_E_EEEEvS8_RKT_EUliE_EEviT1_:
        /* <DEDUP_REMOVED lines=10> */
[----:B------:R-:W-:-:S11]  /*00a0*/  MOV R0, RZ ;  /* 0x000000ff00007202 */ /* 0x000fd60000000f00 */
[----:B------:R-:W-:Y:S05]  /*00b0*/  @!P0 BRA `(.L_x_5547) ;  /* 0x00000df000008947 */ /* 0x000fea0003800000 */
[----:B------:R-:W-:Y:S01]  /*00c0*/  IMAD.MOV.U32 R2, RZ, RZ, RZ ;  /* 0x000000ffff027224 */ /* 0x000fe200078e00ff */
        /* <DEDUP_REMOVED lines=221> */
[----:B------:R-:W-:-:S05]  /*0ea0*/  @P0 IMAD R2, R7, c[0x0][0x35c], R2 ;  /* 0x0000d70007020a24 */ /* 0x000fca00078e0202 */
.L_x_5547:
[----:B------:R-:W-:-:S04]  /*0eb0*/  IADD3 R8, P0, R2, c[0x0][0x368], RZ ;  /* 0x0000da0002087a10 */ /* 0x000fc80007f1e0ff */
[----:B------:R-:W-:-:S05]  /*0ec0*/  IADD3.X R9, RZ, c[0x0][0x36c], RZ, P0, !PT ;  /* 0x0000db00ff097a10 */ /* 0x000fca00007fe4ff */
[----:B------:R-:W2:Y:S01]  /*0ed0*/  LDG.E.U16 R2, [R8.64] ;  /* 0x0000000408027981 */ /* 0x000ea2000c1e1500 */
[----:B------:R-:W0:Y:S01]  /*0ee0*/  LDC.U16 R6, c[0x0][0x372] ;  /* 0x0000dc80ff067b82 */ /* 0x000e220000000400 */
[----:B------:R-:W-:-:S04]  /*0ef0*/  IADD3 R4, P1, R0, c[0x0][0x360], RZ ;  /* 0x0000d80000047a10 */ /* 0x000fc80007f3e0ff */
[----:B------:R-:W-:Y:S01]  /*0f00*/  IADD3.X R5, RZ, c[0x0][0x364], RZ, P1, !PT ;  /* 0x0000d900ff057a10 */ /* 0x000fe20000ffe4ff */
[----:B0-----:R-:W-:-:S05]  /*0f10*/  HADD2.F32 R6, -RZ, R6.H0_H0 ;  /* 0x20000006ff067230 */ /* 0x001fca0000004100 */
[----:B------:R-:W-:-:S13]  /*0f20*/  FSETP.NEU.FTZ.AND P0, PT, R6, RZ, PT ;  /* 0x000000ff0600720b */ /* 0x000fda0003f1d000 */
[----:B------:R-:W0:Y:S01]  /*0f30*/  @!P0 MUFU.RCP R10, R6 ;  /* 0x00000006000a8308 */ /* 0x000e220000001000 */
[----:B--2---:R-:W-:-:S05]  /*0f40*/  HADD2.F32 R7, -RZ, R2.H0_H0 ;  /* 0x20000002ff077230 */ /* 0x004fca0000004100 */
        /* <DEDUP_REMOVED lines=30> */
.L_x_5554:
[----:B------:R-:W-:Y:S01]  /*1130*/  FSETP.GEU.FTZ.AND P0, PT, R11, -R0, PT ;  /* 0x800000000b00720b */ /* 0x000fe20003f1e000 */
[----:B------:R-:W-:-:S12]  /*1140*/  FADD.FTZ R9, R9, -1 ;  /* 0xbf80000009097421 */ /* 0x000fd80000010000 */
[----:B------:R-:W-:Y:S02]  /*1150*/  @!P0 FADD.FTZ R9, R9, -1 ;  /* 0xbf80000009098421 */ /* 0x000fe40000010000 */
.L_x_5553:
[----:B------:R-:W-:Y:S05]  /*1160*/  BSYNC B2 ;  /* 0x0000000000027941 */ /* 0x000fea0003800000 */
.L_x_5552:
[----:B------:R-:W-:Y:S01]  /*1170*/  FFMA.FTZ R8, -R0, R9, R8 ;  /* 0x0000000900087223 */ /* 0x000fe20000010108 */
[----:B------:R-:W-:Y:S05]  /*1180*/  BRA `(.L_x_5550) ;  /* 0x000001f000007947 */ /* 0x000fea0003800000 */
.L_x_5551:
        /* <DEDUP_REMOVED lines=15> */
.L_x_5557:
        /* <DEDUP_REMOVED lines=13> */
.L_x_5556:
[----:B------:R-:W-:Y:S05]  /*1350*/  BSYNC B2 ;  /* 0x0000000000027941 */ /* 0x000fea0003800000 */
.L_x_5555:
[----:B0-----:R-:W-:-:S04]  /*1360*/  FMUL.FTZ R9, R0, 1.1920928955078125e-07 ;  /* 0x3400000000097820 */ /* 0x001fc80000410000 */
[----:B------:R-:W-:Y:S02]  /*1370*/  FMUL.FTZ R8, R14, R9 ;  /* 0x000000090e087220 */ /* 0x000fe40000410000 */
.L_x_5550:
[----:B------:R-:W-:Y:S05]  /*1380*/  BSYNC B0 ;  /* 0x0000000000007941 */ /* 0x000fea0003800000 */
.L_x_5549:
[C---:B------:R-:W-:Y:S01]  /*1390*/  FSETP.GTU.FTZ.AND P0, PT, |R8|.reuse, +INF , PT ;  /* 0x7f8000000800780b */ /* 0x040fe20003f1c200 */
[----:B------:R-:W-:Y:S01]  /*13a0*/  HADD2.F32 R0, -RZ, R2.H0_H0 ;  /* 0x20000002ff007230 */ /* 0x000fe20000004100 */
[----:B------:R-:W-:Y:S01]  /*13b0*/  LOP3.LUT R7, R8, 0x80000000, R7, 0xb8, !PT ;  /* 0x8000000008077812 */ /* 0x000fe200078eb807 */
[----:B------:R-:W-:Y:S01]  /*13c0*/  BSSY B0, `(.L_x_5548) ;  /* 0x0000019000007945 */ /* 0x000fe20003800000 */
        /* <DEDUP_REMOVED lines=24> */
.L_x_5558:
[----:B------:R-:W-:Y:S05]  /*1550*/  BSYNC B0 ;  /* 0x0000000000007941 */ /* 0x000fea0003800000 */
.L_x_5548:
[----:B------:R0:W-:Y:S01]  /*1560*/  STG.E.U16 [R4.64], R9 ;  /* 0x0000000904007986 */ /* 0x0001e2000c101504 */
[----:B------:R-:W-:-:S03]  /*1570*/  IADD3 R3, R3, 0x80, RZ ;  /* 0x0000008003037810 */ /* 0x000fc60007ffe0ff */
.L_x_5546:
[----:B------:R-:W-:Y:S05]  /*1580*/  BSYNC B1 ;  /* 0x0000000000017941 */ /* 0x000fea0003800000 */
.L_x_5545:
[----:B------:R-:W-:Y:S01]  /*1590*/  ISETP.GE.AND P0, PT, R3, c[0x0][0x160], PT ;  /* 0x0000580003007a0c */ /* 0x000fe20003f06270 */
[----:B------:R-:W-:-:S12]  /*15a0*/  BSSY B0, `(.L_x_5559) ;  /* 0x00002a4000007945 */ /* 0x000fd80003800000 */
[----:B------:R-:W-:Y:S05]  /*15b0*/  @P0 BRA `(.L_x_5560) ;  /* 0x00002a2000000947 */ /* 0x000fea0003800000 */
[----:B------:R-:W-:Y:S01]  /*15c0*/  ISETP.NE.AND P0, PT, RZ, c[0x0][0x168], PT ;  /* 0x00005a00ff007a0c */ /* 0x000fe20003f05270 */
[----:B------:R-:W-:Y:S01]  /*15d0*/  HFMA2.MMA R0, -RZ, RZ, 0, 0 ;  /* 0x00000000ff007435 */ /* 0x000fe200000001ff */
[----:B------:R-:W-:-:S11]  /*15e0*/  IMAD.MOV.U32 R2, RZ, RZ, RZ ;  /* 0x000000ffff027224 */ /* 0x000fd600078e00ff */
[----:B------:R-:W-:Y:S05]  /*15f0*/  @!P0 BRA `(.L_x_5561) ;  /* 0x00000df000008947 */ /* 0x000fea0003800000 */
[----:B------:R-:W-:Y:S02]  /*1600*/  MOV R2, RZ ;  /* 0x000000ff00027202 */ /* 0x000fe40000000f00 */
[----:B------:R-:W-:-:S03]  /*1610*/  MOV R8, c[0x0][0x168] ;  /* 0x00005a0000087a02 */ /* 0x000fc60000000f00 */
[----:B0-----:R-:W-:Y:S01]  /*1620*/  IMAD.HI.U32 R4, R3, c[0x0][0x170], R2 ;  /* 0x00005c0003047a27 */ /* 0x001fe200078e0002 */
        /* <DEDUP_REMOVED lines=220> */
.L_x_5561:
[----:B------:R-:W-:-:S04]  /*23f0*/  IADD3 R8, P0, R2, c[0x0][0x368], RZ ;  /* 0x0000da0002087a10 */ /* 0x000fc80007f1e0ff */
[----:B0-----:R-:W-:-:S05]  /*2400*/  IADD3.X R9, RZ, c[0x0][0x36c], RZ, P0, !PT ;  /* 0x0000db00ff097a10 */ /* 0x001fca00007fe4ff */
[----:B------:R-:W2:Y:S01]  /*2410*/  LDG.E.U16 R6, [R8.64] ;  /* 0x0000000408067981 */ /* 0x000ea2000c1e1500 */
[----:B------:R-:W0:Y:S01]  /*2420*/  LDC.U16 R2, c[0x0][0x372] ;  /* 0x0000dc80ff027b82 */ /* 0x000e220000000400 */
[----:B------:R-:W-:-:S05]  /*2430*/  IADD3 R4, P0, R0, c[0x0][0x360], RZ ;  /* 0x0000d80000047a10 */ /* 0x000fca0007f1e0ff */
[----:B------:R-:W-:Y:S01]  /*2440*/  IMAD.X R5, RZ, RZ, c[0x0][0x364], P0 ;  /* 0x0000d900ff057624 */ /* 0x000fe200000e06ff */
        /* <DEDUP_REMOVED lines=34> */
.L_x_5568:
[----:B------:R-:W-:Y:S01]  /*2670*/  FSETP.GEU.FTZ.AND P0, PT, R11, -R10, PT ;  /* 0x8000000a0b00720b */ /* 0x000fe20003f1e000 */
[----:B------:R-:W-:-:S12]  /*2680*/  FADD.FTZ R9, R9, -1 ;  /* 0xbf80000009097421 */ /* 0x000fd80000010000 */
[----:B------:R-:W-:Y:S02]  /*2690*/  @!P0 FADD.FTZ R9, R9, -1 ;  /* 0xbf80000009098421 */ /* 0x000fe40000010000 */
.L_x_5567:
[----:B------:R-:W-:Y:S05]  /*26a0*/  BSYNC B2 ;  /* 0x0000000000027941 */ /* 0x000fea0003800000 */
.L_x_5566:
[----:B------:R-:W-:Y:S01]  /*26b0*/  FFMA.FTZ R0, -R10, R9, R0 ;  /* 0x000000090a007223 */ /* 0x000fe20000010100 */
[----:B------:R-:W-:Y:S05]  /*26c0*/  BRA `(.L_x_5564) ;  /* 0x000001f000007947 */ /* 0x000fea0003800000 */
.L_x_5565:
        /* <DEDUP_REMOVED lines=15> */
.L_x_5571:
        /* <DEDUP_REMOVED lines=13> */
.L_x_5570:
[----:B------:R-:W-:Y:S05]  /*2890*/  BSYNC B2 ;  /* 0x0000000000027941 */ /* 0x000fea0003800000 */
.L_x_5569:
[----:B------:R-:W-:-:S04]  /*28a0*/  FMUL.FTZ R9, R8, 1.1920928955078125e-07 ;  /* 0x3400000008097820 */ /* 0x000fc80000410000 */
[----:B------:R-:W-:Y:S02]  /*28b0*/  FMUL.FTZ R0, R12, R9 ;  /* 0x000000090c007220 */ /* 0x000fe40000410000 */
.L_x_5564:
[----:B------:R-:W-:Y:S05]  /*28c0*/  BSYNC B1 ;  /* 0x0000000000017941 */ /* 0x000fea0003800000 */
.L_x_5563:
[C---:B------:R-:W-:Y:S01]  /*28d0*/  FSETP.GTU.FTZ.AND P0, PT, |R0|.reuse, +INF , PT ;  /* 0x7f8000000000780b */ /* 0x040fe20003f1c200 */
[----:B------:R-:W1:Y:S01]  /*28e0*/  MUFU.RCP R8, R2 ;  /* 0x0000000200087308 */ /* 0x000e620000001000 */
[----:B------:R-:W-:Y:S01]  /*28f0*/  LOP3.LUT R7, R0, 0x80000000, R7, 0xb8, !PT ;  /* 0x8000000000077812 */ /* 0x000fe200078eb807 */
[----:B------:R-:W-:Y:S01]  /*2900*/  BSSY B1, `(.L_x_5562) ;  /* 0x0000019000017945 */ /* 0x000fe20003800000 */
        /* <DEDUP_REMOVED lines=24> */
.L_x_5572:
[----:B------:R-:W-:Y:S05]  /*2a90*/  BSYNC B1 ;  /* 0x0000000000017941 */ /* 0x000fea0003800000 */
.L_x_5562:
        /* <DEDUP_REMOVED lines=231> */
.L_x_5573:
[----:B------:R-:W-:-:S04]  /*3910*/  IADD3 R8, P0, R2, c[0x0][0x368], RZ ;  /* 0x0000da0002087a10 */ /* 0x000fc80007f1e0ff */
[----:B------:R-:W-:-:S05]  /*3920*/  IADD3.X R9, RZ, c[0x0][0x36c], RZ, P0, !PT ;  /* 0x0000db00ff097a10 */ /* 0x000fca00007fe4ff */
[----:B------:R-:W2:Y:S01]  /*3930*/  LDG.E.U16 R6, [R8.64] ;  /* 0x0000000408067981 */ /* 0x000ea2000c1e1500 */
[----:B------:R-:W1:Y:S01]  /*3940*/  LDC.U16 R2, c[0x0][0x372] ;  /* 0x0000dc80ff027b82 */ /* 0x000e620000000400 */
[----:B------:R-:W-:-:S04]  /*3950*/  IADD3 R4, P0, R0, c[0x0][0x360], RZ ;  /* 0x0000d80000047a10 */ /* 0x000fc80007f1e0ff */
[----:B------:R-:W-:Y:S01]  /*3960*/  IADD3.X R5, RZ, c[0x0][0x364], RZ, P0, !PT ;  /* 0x0000d900ff057a10 */ /* 0x000fe200007fe4ff */
[----:B-1----:R-:W-:-:S05]  /*3970*/  HADD2.F32 R2, -RZ, R2.H0_H0 ;  /* 0x20000002ff027230 */ /* 0x002fca0000004100 */
[----:B------:R-:W-:-:S13]  /*3980*/  FSETP.NEU.FTZ.AND P1, PT, R2, RZ, PT ;  /* 0x000000ff0200720b */ /* 0x000fda0003f3d000 */
[----:B------:R-:W1:Y:S01]  /*3990*/  @!P1 MUFU.RCP R10, R2 ;  /* 0x00000002000a9308 */ /* 0x000e620000001000 */
[----:B--2---:R-:W-:-:S05]  /*39a0*/  HADD2.F32 R7, -RZ, R6.H0_H0 ;  /* 0x20000006ff077230 */ /* 0x004fca0000004100 */
        /* <DEDUP_REMOVED lines=30> */
.L_x_5580:
[----:B------:R-:W-:Y:S01]  /*3b90*/  FSETP.GEU.FTZ.AND P0, PT, R11, -R10, PT ;  /* 0x8000000a0b00720b */ /* 0x000fe20003f1e000 */
[----:B------:R-:W-:-:S12]  /*3ba0*/  FADD.FTZ R9, R9, -1 ;  /* 0xbf80000009097421 */ /* 0x000fd80000010000 */
[----:B------:R-:W-:Y:S02]  /*3bb0*/  @!P0 FADD.FTZ R9, R9, -1 ;  /* 0xbf80000009098421 */ /* 0x000fe40000010000 */
.L_x_5579:
[----:B------:R-:W-:Y:S05]  /*3bc0*/  BSYNC B2 ;  /* 0x0000000000027941 */ /* 0x000fea0003800000 */
.L_x_5578:
[----:B------:R-:W-:Y:S01]  /*3bd0*/  FFMA.FTZ R0, -R10, R9, R0 ;  /* 0x000000090a007223 */ /* 0x000fe20000010100 */
[----:B------:R-:W-:Y:S05]  /*3be0*/  BRA `(.L_x_5576) ;  /* 0x000001f000007947 */ /* 0x000fea0003800000 */
.L_x_5577:
        /* <DEDUP_REMOVED lines=15> */
.L_x_5583:
        /* <DEDUP_REMOVED lines=13> */
.L_x_5582:
[----:B------:R-:W-:Y:S05]  /*3db0*/  BSYNC B2 ;  /* 0x0000000000027941 */ /* 0x000fea0003800000 */
.L_x_5581:
[----:B------:R-:W-:-:S04]  /*3dc0*/  FMUL.FTZ R9, R8, 1.1920928955078125e-07 ;  /* 0x3400000008097820 */ /* 0x000fc80000410000 */
[----:B------:R-:W-:Y:S02]  /*3dd0*/  FMUL.FTZ R0, R12, R9 ;  /* 0x000000090c007220 */ /* 0x000fe40000410000 */
.L_x_5576:
[----:B------:R-:W-:Y:S05]  /*3de0*/  BSYNC B1 ;  /* 0x0000000000017941 */ /* 0x000fea0003800000 */
.L_x_5575:
        /* <DEDUP_REMOVED lines=28> */
.L_x_5584:
[----:B------:R-:W-:Y:S05]  /*3fb0*/  BSYNC B1 ;  /* 0x0000000000017941 */ /* 0x000fea0003800000 */
.L_x_5574:
[----:B------:R1:W-:Y:S01]  /*3fc0*/  STG.E.U16 [R4.64], R9 ;  /* 0x0000000904007986 */ /* 0x0003e2000c101504 */
[----:B------:R-:W-:-:S03]  /*3fd0*/  IADD3 R3, R3, 0x80, RZ ;  /* 0x0000008003037810 */ /* 0x000fc60007ffe0ff */
.L_x_5560:
[----:B-1----:R-:W-:Y:S05]  /*3fe0*/  BSYNC B0 ;  /* 0x0000000000007941 */ /* 0x002fea0003800000 */
.L_x_5559:
        /* <DEDUP_REMOVED lines=8> */
[----:B0-----:R-:W-:Y:S01]  /*4070*/  IMAD.HI.U32 R4, R3, c[0x0][0x170], R2 ;  /* 0x00005c0003047a27 */ /* 0x001fe200078e0002 */
[----:B------:R-:W-:-:S04]  /*4080*/  ISETP.NE.AND P0, PT, R8, 0x1, PT ;  /* 0x000000010800780c */ /* 0x000fc80003f05270 */
[----:B------:R-:W-:-:S05]  /*4090*/  SHF.R.U32.HI R5, RZ, c[0x0][0x174], R4 ;  /* 0x00005d00ff057a19 */ /* 0x000fca0000011604 */
[----:B------:R-:W-:-:S04]  /*40a0*/  IMAD.MOV R2, RZ, RZ, -R5 ;  /* 0x000000ffff027224 */ /* 0x000fc800078e0a05 */
        /* <DEDUP_REMOVED lines=217> */
.L_x_5585:
[----:B------:R-:W-:-:S04]  /*4e40*/  IADD3 R8, P0, R2, c[0x0][0x368], RZ ;  /* 0x0000da0002087a10 */ /* 0x000fc80007f1e0ff */
[----:B0-----:R-:W-:-:S05]  /*4e50*/  IADD3.X R9, RZ, c[0x0][0x36c], RZ, P0, !PT ;  /* 0x0000db00ff097a10 */ /* 0x001fca00007fe4ff */
        /* <DEDUP_REMOVED lines=38> */
.L_x_5592:
[----:B------:R-:W-:Y:S01]  /*50c0*/  FSETP.GEU.FTZ.AND P0, PT, R11, -R8, PT ;  /* 0x800000080b00720b */ /* 0x000fe20003f1e000 */
[----:B------:R-:W-:-:S12]  /*50d0*/  FADD.FTZ R9, R9, -1 ;  /* 0xbf80000009097421 */ /* 0x000fd80000010000 */
[----:B------:R-:W-:Y:S02]  /*50e0*/  @!P0 FADD.FTZ R9, R9, -1 ;  /* 0xbf80000009098421 */ /* 0x000fe40000010000 */
.L_x_5591:
[----:B------:R-:W-:Y:S05]  /*50f0*/  BSYNC B1 ;  /* 0x0000000000017941 */ /* 0x000fea0003800000 */
.L_x_5590:
[----:B------:R-:W-:Y:S01]  /*5100*/  FFMA.FTZ R0, -R8, R9, R0 ;  /* 0x0000000908007223 */ /* 0x000fe20000010100 */
[----:B------:R-:W-:Y:S05]  /*5110*/  BRA `(.L_x_5588) ;  /* 0x000001f000007947 */ /* 0x000fea0003800000 */
.L_x_5589:
        /* <DEDUP_REMOVED lines=15> */
.L_x_5595:
        /* <DEDUP_REMOVED lines=13> */
.L_x_5594:
[----:B------:R-:W-:Y:S05]  /*52e0*/  BSYNC B1 ;  /* 0x0000000000017941 */ /* 0x000fea0003800000 */
.L_x_5593:
[----:B------:R-:W-:-:S04]  /*52f0*/  FMUL.FTZ R9, R6, 1.1920928955078125e-07 ;  /* 0x3400000006097820 */ /* 0x000fc80000410000 */
[----:B------:R-:W-:Y:S02]  /*5300*/  FMUL.FTZ R0, R10, R9 ;  /* 0x000000090a007220 */ /* 0x000fe40000410000 */
.L_x_5588:
[----:B------:R-:W-:Y:S05]  /*5310*/  BSYNC B0 ;  /* 0x0000000000007941 */ /* 0x000fea0003800000 */
.L_x_5587:
        /* <DEDUP_REMOVED lines=28> */
.L_x_5596:
[----:B------:R-:W-:Y:S05]  /*54e0*/  BSYNC B0 ;  /* 0x0000000000007941 */ /* 0x000fea0003800000 */
.L_x_5586:
[----:B------:R-:W-:Y:S01]  /*54f0*/  STG.E.U16 [R2.64], R6 ;  /* 0x0000000602007986 */ /* 0x000fe2000c101504 */
[----:B------:R-:W-:Y:S05]  /*5500*/  EXIT ;  /* 0x000000000000794d */ /* 0x000fea0003800000 */
.L_x_5597:
        /* <DEDUP_REMOVED lines=15> */
.L_x_32572:


//--------------------- .text._ZN2at6native27unrolled_elementwise_kernelINS0_13BUnaryFunctorIN3c104HalfES4_S4_ZZZNS0_15binary_internal21div_floor_kernel_cudaERNS_18TensorIteratorBaseEENKUlvE1_clEvENKUlvE1_clEvEUlS4_S4_E_EESt5arrayIPcLm2EELi4E23TrivialOffsetCalculatorILi1EjESG_NS0_6memory15LoadWithoutCastENSH_16StoreWithoutCastEEEviT_T0_T2_T3_T4_T5_ --------------------------
	.section	.text._ZN2at6native27unrolled_elementwise_kernelINS0_13BUnaryFunctorIN3c104HalfES4_S4_ZZZNS0_15binary_internal21div_floor_kernel_cudaERNS_18TensorIteratorBaseEENKUlvE1_clEvENKUlvE1_clEvEUlS4_S4_E_EESt5arrayIPcLm2EELi4E23TrivialOffsetCalculatorILi1EjESG_NS0_6memory15LoadWithoutCastENSH_16StoreWithoutCastEEEviT_T0_T2_T3_T4_T5_,"ax",@progbits
	.sectioninfo	@"SHI_REGISTERS=22"
	.align	128
        .global         _ZN2at6native27unrolled_elementwise_kernelINS0_13BUnaryFunctorIN3c104HalfES4_S4_ZZZNS0_15binary_internal21div_floor_kernel_cudaERNS_18TensorIteratorBaseEENKUlvE1_clEvENKUlvE1_clEvEUlS4_S4_E_EESt5arrayIPcLm2EELi4E23TrivialOffsetCalculatorILi1EjESG_NS0_6memory15LoadWithoutCastENSH_16StoreWithoutCastEEEviT_T0_T2_T3_T4_T5_
        .type           _ZN2at6native27unrolled_elementwise_kernelINS0_13BUnaryFunctorIN3c104HalfES4_S4_ZZZNS0_15binary_internal21div_floor_kernel_cudaERNS_18TensorIteratorBaseEENKUlvE1_clEvENKUlvE1_clEvEUlS4_S4_E_EESt5arrayIPcLm2EELi4E23TrivialOffsetCalculatorILi1EjESG_NS0_6memory15LoadWithoutCastENSH_16StoreWithoutCastEEEviT_T0_T2_T3_T4_T5_,@function
        .size           _ZN2at6native27unrolled_elementwise_kernelINS0_13BUnaryFunctorIN3c104HalfES4_S4_ZZZNS0_15binary_internal21div_floor_kernel_cudaERNS_18TensorIteratorBaseEENKUlvE1_clEvENKUlvE1_clEvEUlS4_S4_E_EESt5arrayIPcLm2EELi4E23TrivialOffsetCalculatorILi1EjESG_NS0_6memory15LoadWithoutCastENSH_16StoreWithoutCastEEEviT_T0_T2_T3_T4_T5_,(.L_x_32573 - _ZN2at6native27unrolled_elementwise_kernelINS0_13BUnaryFunctorIN3c104HalfES4_S4_ZZZNS0_15binary_internal21div_floor_kernel_cudaERNS_18TensorIteratorBaseEENKUlvE1_clEvENKUlvE1_clEvEUlS4_S4_E_EESt5arrayIPcLm2EELi4E23TrivialOffsetCalculatorILi1EjESG_NS0_6memory15LoadWithoutCastENSH_16StoreWithoutCastEEEviT_T0_T2_T3_T4_T5_)
        .other          _ZN2at6native27unrolled_elementwise_kernelINS0_13BUnaryFunctorIN3c104HalfES4_S4_ZZZNS0_15binary_internal21div_floor_kernel_cudaERNS_18TensorIteratorBaseEENKUlvE1_clEvENKUlvE1_clEvEUlS4_S4_E_EESt5arrayIPcLm2EELi4E23TrivialOffsetCalculatorILi1EjESG_NS0_6memory15LoadWithoutCastENSH_16StoreWithoutCastEEEviT_T0_T2_T3_T4_T5_,@"STO_CUDA_ENTRY STV_DEFAULT"
_ZN2at6native27unrolled_elementwise_kernelINS0_13BUnaryFunctorIN3c104HalfES4_S4_ZZZNS0_15binary_internal21div_floor_kernel_cudaERNS_18TensorIteratorBaseEENKUlvE1_clEvENKUlvE1_clEvEUlS4_S4_E_EESt5arrayIPcLm2EELi4E23TrivialOffsetCalculatorILi1EjESG_NS0_6memory15LoadWithoutCastENSH_16StoreWithoutCastEEEviT_T0_T2_T3_T4_T5_:
.text._ZN2at6native27unrolled_elementwise_kernelINS0_13BUnaryFunctorIN3c104HalfES4_S4_ZZZNS0_15binary_internal21div_floor_kernel_cudaERNS_18TensorIteratorBaseEENKUlvE1_clEvENKUlvE1_clEvEUlS4_S4_E_EESt5arrayIPcLm2EELi4E23TrivialOffsetCalculatorILi1EjESG_NS0_6memory15LoadWithoutCastENSH_16StoreWithoutCastEEEviT_T0_T2_T3_T4_T5_:
        /* <DEDUP_REMOVED lines=36> */
[----:B0-----:R-:W0:Y:S01]  /*0240*/  LDC.U16 R8, c[0x0][0x166] ;  /* 0x00005980ff087b82 */ /* 0x001e220000000400 */
[----:B-----5:R-:W-:Y:S02]  /*0250*/  HADD2.F32 R9, -RZ, R7.H0_H0 ;  /* 0x20000007ff097230 */ /* 0x020fe40000004100 */
        /* <DEDUP_REMOVED lines=33> */
.L_x_5605:
[----:B------:R-:W-:Y:S01]  /*0470*/  FSETP.GEU.FTZ.AND P0, PT, R15, -R10, PT ;  /* 0x8000000a0f00720b */ /* 0x000fe20003f1e000 */
[----:B------:R-:W-:-:S12]  /*0480*/  FADD.FTZ R12, R12, -1 ;  /* 0xbf8000000c0c7421 */ /* 0x000fd80000010000 */
[----:B------:R-:W-:Y:S02]  /*0490*/  @!P0 FADD.FTZ R12, R12, -1 ;  /* 0xbf8000000c0c8421 */ /* 0x000fe40000010000 */
.L_x_5604:
[----:B------:R-:W-:Y:S05]  /*04a0*/  BSYNC B2 ;  /* 0x0000000000027941 */ /* 0x000fea0003800000 */
.L_x_5603:
[----:B------:R-:W-:Y:S01]  /*04b0*/  FFMA.FTZ R11, -R10, R12, R11 ;  /* 0x0000000c0a0b7223 */ /* 0x000fe2000001010b */
[----:B------:R-:W-:Y:S05]  /*04c0*/  BRA `(.L_x_5601) ;  /* 0x000001f000007947 */ /* 0x000fea0003800000 */
.L_x_5602:
        /* <DEDUP_REMOVED lines=15> */
.L_x_5608:
        /* <DEDUP_REMOVED lines=13> */
.L_x_5607:
[----:B------:R-:W-:Y:S05]  /*0690*/  BSYNC B2 ;  /* 0x0000000000027941 */ /* 0x000fea0003800000 */
.L_x_5606:
[----:B------:R-:W-:-:S04]  /*06a0*/  FMUL.FTZ R12, R12, 1.1920928955078125e-07 ;  /* 0x340000000c0c7820 */ /* 0x000fc80000410000 */
[----:B------:R-:W-:Y:S02]  /*06b0*/  FMUL.FTZ R11, R17, R12 ;  /* 0x0000000c110b7220 */ /* 0x000fe40000410000 */
.L_x_5601:
[----:B------:R-:W-:Y:S05]  /*06c0*/  BSYNC B0 ;  /* 0x0000000000007941 */ /* 0x000fea0003800000 */
.L_x_5600:
[C---:B------:R-:W-:Y:S02]  /*06d0*/  FSETP.GTU.FTZ.AND P0, PT, |R11|.reuse, +INF , PT ;  /* 0x7f8000000b00780b */ /* 0x040fe40003f1c200 */
        /* <DEDUP_REMOVED lines=26> */
.L_x_5599:
[----:B------:R-:W-:Y:S05]  /*0880*/  BSYNC B1 ;  /* 0x0000000000017941 */ /* 0x000fea0003800000 */
.L_x_5598:
[----:B-----5:R-:W-:Y:S01]  /*0890*/  IADD3 R7, R5, 0x80, RZ ;  /* 0x0000008005077810 */ /* 0x020fe20007ffe0ff */
[----:B------:R-:W-:Y:S03]  /*08a0*/  BSSY B1, `(.L_x_5609) ;  /* 0x0000067000017945 */ /* 0x000fe60003800000 */
[----:B------:R-:W-:-:S13]  /*08b0*/  ISETP.GE.AND P0, PT, R7, R2, PT ;  /* 0x000000020700720c */ /* 0x000fda0003f06270 */
[----:B------:R-:W-:Y:S05]  /*08c0*/  @P0 BRA `(.L_x_5610) ;  /* 0x0000064000000947 */ /* 0x000fea0003800000 */
[----:B0-----:R-:W0:Y:S01]  /*08d0*/  LDC.U16 R8, c[0x0][0x166] ;  /* 0x00005980ff087b82 */ /* 0x001e220000000400 */
        /* <DEDUP_REMOVED lines=34> */
.L_x_5616:
[----:B------:R-:W-:Y:S01]  /*0b00*/  FSETP.GEU.FTZ.AND P0, PT, R13, -R14, PT ;  /* 0x8000000e0d00720b */ /* 0x000fe20003f1e000 */
[----:B------:R-:W-:-:S12]  /*0b10*/  FADD.FTZ R11, R11, -1 ;  /* 0xbf8000000b0b7421 */ /* 0x000fd80000010000 */
[----:B------:R-:W-:Y:S02]  /*0b20*/  @!P0 FADD.FTZ R11, R11, -1 ;  /* 0xbf8000000b0b8421 */ /* 0x000fe40000010000 */
.L_x_5615:
[----:B------:R-:W-:Y:S05]  /*0b30*/  BSYNC B2 ;  /* 0x0000000000027941 */ /* 0x000fea0003800000 */
.L_x_5614:
[----:B------:R-:W-:Y:S01]  /*0b40*/  FFMA.FTZ R12, -R14, R11, R12 ;  /* 0x0000000b0e0c7223 */ /* 0x000fe2000001010c */
[----:B------:R-:W-:Y:S05]  /*0b50*/  BRA `(.L_x_5612) ;  /* 0x000001f000007947 */ /* 0x000fea0003800000 */
.L_x_5613:
        /* <DEDUP_REMOVED lines=15> */
.L_x_5619:
        /* <DEDUP_REMOVED lines=13> */
.L_x_5618:
[----:B------:R-:W-:Y:S05]  /*0d20*/  BSYNC B2 ;  /* 0x0000000000027941 */ /* 0x000fea0003800000 */
.L_x_5617:
[----:B------:R-:W-:-:S04]  /*0d30*/  FMUL.FTZ R12, R12, 1.1920928955078125e-07 ;  /* 0x340000000c0c7820 */ /* 0x000fc80000410000 */
[----:B------:R-:W-:Y:S02]  /*0d40*/  FMUL.FTZ R12, R11, R12 ;  /* 0x0000000c0b0c7220 */ /* 0x000fe40000410000 */
.L_x_5612:
[----:B------:R-:W-:Y:S05]  /*0d50*/  BSYNC B0 ;  /* 0x0000000000007941 */ /* 0x000fea0003800000 */
.L_x_5611:
[C---:B------:R-:W-:Y:S01]  /*0d60*/  FSETP.GTU.FTZ.AND P0, PT, |R12|.reuse, +INF , PT ;  /* 0x7f8000000c00780b */ /* 0x040fe20003f1c200 */
[----:B------:R-:W1:Y:S01]  /*0d70*/  MUFU.RCP R11, R8 ;  /* 0x00000008000b7308 */ /* 0x000e620000001000 */
[----:B------:R-:W-:Y:S01]  /*0d80*/  LOP3.LUT R9, R12, 0x80000000, R9, 0xb8, !PT ;  /* 0x800000000c097812 */ /* 0x000fe200078eb809 */
[----:B------:R-:W-:Y:S01]  /*0d90*/  HADD2.F32 R6, -RZ, R6.H0_H0 ;  /* 0x20000006ff067230 */ /* 0x000fe20000004100 */
[----:B------:R-:W-:Y:S02]  /*0da0*/  FSETP.GEU.FTZ.AND P2, PT, R8, RZ, PT ;  /* 0x000000ff0800720b */ /* 0x000fe40003f5e000 */
[----:B------:R-:W-:-:S04]  /*0db0*/  FSEL R9, R12, R9, P0 ;  /* 0x000000090c097208 */ /* 0x000fc80000000000 */
        /* <DEDUP_REMOVED lines=21> */
.L_x_5610:
[----:B------:R-:W-:Y:S05]  /*0f10*/  BSYNC B1 ;  /* 0x0000000000017941 */ /* 0x000fea0003800000 */
.L_x_5609:
        /* <DEDUP_REMOVED lines=39> */
.L_x_5627:
[----:B------:R-:W-:Y:S01]  /*1190*/  FSETP.GEU.FTZ.AND P0, PT, R15, -R14, PT ;  /* 0x8000000e0f00720b */ /* 0x000fe20003f1e000 */
[----:B------:R-:W-:-:S12]  /*11a0*/  FADD.FTZ R13, R13, -1 ;  /* 0xbf8000000d0d7421 */ /* 0x000fd80000010000 */
[----:B------:R-:W-:Y:S02]  /*11b0*/  @!P0 FADD.FTZ R13, R13, -1 ;  /* 0xbf8000000d0d8421 */ /* 0x000fe40000010000 */
.L_x_5626:
[----:B------:R-:W-:Y:S05]  /*11c0*/  BSYNC B2 ;  /* 0x0000000000027941 */ /* 0x000fea0003800000 */
.L_x_5625:
[----:B------:R-:W-:Y:S01]  /*11d0*/  FFMA.FTZ R8, -R14, R13, R8 ;  /* 0x0000000d0e087223 */ /* 0x000fe20000010108 */
[----:B------:R-:W-:Y:S05]  /*11e0*/  BRA `(.L_x_5623) ;  /* 0x000001f000007947 */ /* 0x000fea0003800000 */
.L_x_5624:
        /* <DEDUP_REMOVED lines=15> */
.L_x_5630:
        /* <DEDUP_REMOVED lines=13> */
.L_x_5629:
[----:B------:R-:W-:Y:S05]  /*13b0*/  BSYNC B2 ;  /* 0x0000000000027941 */ /* 0x000fea0003800000 */
.L_x_5628:
[----:B------:R-:W-:-:S04]  /*13c0*/  FMUL.FTZ R13, R12, 1.1920928955078125e-07 ;  /* 0x340000000c0d7820 */ /* 0x000fc80000410000 */
[----:B------:R-:W-:Y:S02]  /*13d0*/  FMUL.FTZ R8, R8, R13 ;  /* 0x0000000d08087220 */ /* 0x000fe40000410000 */
.L_x_5623:
[----:B------:R-:W-:Y:S05]  /*13e0*/  BSYNC B0 ;  /* 0x0000000000007941 */ /* 0x000fea0003800000 */
.L_x_5622:
        /* <DEDUP_REMOVED lines=27> */
.L_x_5621:
[----:B------:R-:W-:Y:S05]  /*15a0*/  BSYNC B1 ;  /* 0x0000000000017941 */ /* 0x000fea0003800000 */
.L_x_5620:
        /* <DEDUP_REMOVED lines=39> */
.L_x_5638:
[----:B------:R-:W-:Y:S01]  /*1820*/  FSETP.GEU.FTZ.AND P0, PT, R15, -R14, PT ;  /* 0x8000000e0f00720b */ /* 0x000fe20003f1e000 */
[----:B------:R-:W-:-:S12]  /*1830*/  FADD.FTZ R13, R13, -1 ;  /* 0xbf8000000d0d7421 */ /* 0x000fd80000010000 */
[----:B------:R-:W-:Y:S02]  /*1840*/  @!P0 FADD.FTZ R13, R13, -1 ;  /* 0xbf8000000d0d8421 */ /* 0x000fe40000010000 */
.L_x_5637:
[----:B------:R-:W-:Y:S05]  /*1850*/  BSYNC B2 ;  /* 0x0000000000027941 */ /* 0x000fea0003800000 */
.L_x_5636:
[----:B------:R-:W-:Y:S01]  /*1860*/  FFMA.FTZ R6, -R14, R13, R6 ;  /* 0x0000000d0e067223 */ /* 0x000fe20000010106 */
[----:B------:R-:W-:Y:S05]  /*1870*/  BRA `(.L_x_5634) ;  /* 0x000001f000007947 */ /* 0x000fea0003800000 */
.L_x_5635:
        /* <DEDUP_REMOVED lines=15> */
.L_x_5641:
        /* <DEDUP_REMOVED lines=13> */
.L_x_5640:
[----:B------:R-:W-:Y:S05]  /*1a40*/  BSYNC B2 ;  /* 0x0000000000027941 */ /* 0x000fea0003800000 */
.L_x_5639:
[----:B------:R-:W-:-:S04]  /*1a50*/  FMUL.FTZ R13, R12, 1.1920928955078125e-07 ;  /* 0x340000000c0d7820 */ /* 0x000fc80000410000 */
[----:B------:R-:W-:Y:S02]  /*1a60*/  FMUL.FTZ R6, R6, R13 ;  /* 0x0000000d06067220 */ /* 0x000fe40000410000 */
.L_x_5634:
[----:B------:R-:W-:Y:S05]  /*1a70*/  BSYNC B0 ;  /* 0x0000000000007941 */ /* 0x000fea0003800000 */
.L_x_5633:
        /* <DEDUP_REMOVED lines=27> */
.L_x_5632:
[----:B------:R-:W-:Y:S05]  /*1c30*/  BSYNC B1 ;  /* 0x0000000000017941 */ /* 0x000fea0003800000 */
.L_x_5631:
        /* <DEDUP_REMOVED lines=18> */
.L_x_5644:
[----:B------:R-:W-:Y:S05]  /*1d60*/  BSYNC B1 ;  /* 0x0000000000017941 */ /* 0x000fea0003800000 */
.L_x_5643:
[----:B------:R-:W-:Y:S02]  /*1d70*/  ISETP.GE.AND P0, PT, R5, R2, PT ;  /* 0x000000020500720c */ /* 0x000fe40003f06270 */
[----:B------:R-:W-:-:S11]  /*1d80*/  PRMT R3, R8, 0x7610, R3 ;  /* 0x0000761008037816 */ /* 0x000fd60000000003 */
[----:B------:R-:W-:Y:S01]  /*1d90*/  @!P0 IMAD R9, R0, 0x200, R5 ;  /* 0x0000020000098824 */ /* 0x000fe200078e0205 */
[----:B------:R-:W-:Y:S01]  /*1da0*/  @!P0 IADD3 R5, R5, 0x80, RZ ;  /* 0x0000008005058810 */ /* 0x000fe20007ffe0ff */
[----:B-1----:R-:W-:-:S04]  /*1db0*/  @!P0 IMAD.MOV.U32 R4, RZ, RZ, 0x2 ;  /* 0x00000002ff048424 */ /* 0x002fc800078e00ff */
[----:B------:R-:W-:-:S05]  /*1dc0*/  @!P0 IMAD.WIDE.U32 R8, R9, R4, c[0x0][0x168] ;  /* 0x00005a0009088625 */ /* 0x000fca00078e0004 */
[----:B------:R1:W-:Y:S02]  /*1dd0*/  @!P0 STG.E.U16 [R8.64], R3 ;  /* 0x0000000308008986 */ /* 0x0003e4000c101504 */
.L_x_5645:
[----:B-1----:R-:W-:Y:S05]  /*1de0*/  BSYNC B0 ;  /* 0x0000000000007941 */ /* 0x002fea0003800000 */
.L_x_5642:
        /* <DEDUP_REMOVED lines=8> */
.L_x_5646:
        /* <DEDUP_REMOVED lines=9> */
.L_x_32573:


//--------------------- .text._ZN2at6native29vectorized_elementwise_kernelILi2ENS0_13BUnaryFunctorIN3c104HalfES4_S4_ZZZNS0_15binary_internal21div_floor_kernel_cudaERNS_18TensorIteratorBaseEENKUlvE1_clEvENKUlvE1_clEvEUlS4_S4_E_EESt5arrayIPcLm2EEEEviT0_T1_ --------------------------
	.section	.text._ZN2at6native29vectorized_elementwise_kernelILi2ENS0_13BUnaryFunctorIN3c104HalfES4_S4_ZZZNS0_15binary_internal21div_floor_kernel_cudaERNS_18TensorIteratorBaseEENKUlvE1_clEvENKUlvE1_clEvEUlS4_S4_E_EESt5arrayIPcLm2EEEEviT0_T1_,"ax",@progbits
	.sectioninfo	@"SHI_REGISTERS=30"
	.align	128
        .global         _ZN2at6native29vectorized_elementwise_kernelILi2ENS0_13BUnaryFunctorIN3c104HalfES4_S4_ZZZNS0_15binary_internal21div_floor_kernel_cudaERNS_18TensorIteratorBaseEENKUlvE1_clEvENKUlvE1_clEvEUlS4_S4_E_EESt5arrayIPcLm2EEEEviT0_T1_
        .type           _ZN2at6native29vectorized_elementwise_kernelILi2ENS0_13BUnaryFunctorIN3c104HalfES4_S4_ZZZNS0_15binary_internal21div_floor_kernel_cudaERNS_18TensorIteratorBaseEENKUlvE1_clEvENKUlvE1_clEvEUlS4_S4_E_EESt5arrayIPcLm2EEEEviT0_T1_,@function
        .size           _ZN2at6native29vectorized_elementwise_kernelILi2ENS0_13BUnaryFunctorIN3c104HalfES4_S4_ZZZNS0_15binary_internal21div_floor_kernel_cudaERNS_18TensorIteratorBaseEENKUlvE1_clEvENKUlvE1_clEvEUlS4_S4_E_EESt5arrayIPcLm2EEEEviT0_T1_,(.L_x_32574 - _ZN2at6native29vectorized_elementwise_kernelILi2ENS0_13BUnaryFunctorIN3c104HalfES4_S4_ZZZNS0_15binary_internal21div_floor_kernel_cudaERNS_18TensorIteratorBaseEENKUlvE1_clEvENKUlvE1_clEvEUlS4_S4_E_EESt5arrayIPcLm2EEEEviT0_T1_)
        .other          _ZN2at6native29vectorized_elementwise_kernelILi2ENS0_13BUnaryFunctorIN3c104HalfES4_S4_ZZZNS0_15binary_internal21div_floor_kernel_cudaERNS_18TensorIteratorBaseEENKUlvE1_clEvENKUlvE1_clEvEUlS4_S4_E_EESt5arrayIPcLm2EEEEviT0_T1_,@"STO_CUDA_ENTRY STV_DEFAULT"
_ZN2at6native29vectorized_elementwise_kernelILi2ENS0_13BUnaryFunctorIN3c104HalfES4_S4_ZZZNS0_15binary_internal21div_floor_kernel_cudaERNS_18TensorIteratorBaseEENKUlvE1_clEvENKUlvE1_clEvEUlS4_S4_E_EESt5arrayIPcLm2EEEEviT0_T1_:
.text._ZN2at6native29vectorized_elementwise_kernelILi2ENS0_13BUnaryFunctorIN3c104HalfES4_S4_ZZZNS0_15binary_internal21div_floor_kernel_cudaERNS_18TensorIteratorBaseEENKUlvE1_clEvENKUlvE1_clEvEUlS4_S4_E_EESt5arrayIPcLm2EEEEviT0_T1_:
        /* <DEDUP_REMOVED lines=15> */
[----:B------:R-:W1:Y:S02]  /*00f0*/  LDC.U16 R4, c[0x0][0x166] ;  /* 0x00005980ff047b82 */ /* 0x000e640000000400 */
[----:B-1----:R-:W-:-:S05]  /*0100*/  HADD2.F32 R4, -RZ, R4.H0_H0 ;  /* 0x20000004ff047230 */ /* 0x002fca0000004100 */
[----:B------:R-:W-:-:S13]  /*0110*/  FSETP.NEU.FTZ.AND P1, PT, R4, RZ, PT ;  /* 0x000000ff0400720b */ /* 0x000fda0003f3d000 */
[----:B------:R-:W1:Y:S01]  /*0120*/  @!P1 MUFU.RCP R3, R4 ;  /* 0x0000000400039308 */ /* 0x000e620000001000 */
[----:B--2---:R-:W-:-:S05]  /*0130*/  HADD2.F32 R8, -RZ, R7.H0_H0 ;  /* 0x20000007ff087230 */ /* 0x004fca0000004100 */
        /* <DEDUP_REMOVED lines=30> */
.L_x_5654:
[----:B------:R-:W-:Y:S01]  /*0320*/  FSETP.GEU.FTZ.AND P0, PT, R15, -R2, PT ;  /* 0x800000020f00720b */ /* 0x000fe20003f1e000 */
[----:B------:R-:W-:-:S12]  /*0330*/  FADD.FTZ R12, R12, -1 ;  /* 0xbf8000000c0c7421 */ /* 0x000fd80000010000 */
[----:B------:R-:W-:Y:S02]  /*0340*/  @!P0 FADD.FTZ R12, R12, -1 ;  /* 0xbf8000000c0c8421 */ /* 0x000fe40000010000 */
.L_x_5653:
[----:B------:R-:W-:Y:S05]  /*0350*/  BSYNC B1 ;  /* 0x0000000000017941 */ /* 0x000fea0003800000 */
.L_x_5652:
[----:B------:R-:W-:Y:S01]  /*0360*/  FFMA.FTZ R3, -R2, R12, R3 ;  /* 0x0000000c02037223 */ /* 0x000fe20000010103 */
[----:B------:R-:W-:Y:S05]  /*0370*/  BRA `(.L_x_5650) ;  /* 0x000001f000007947 */ /* 0x000fea0003800000 */
.L_x_5651:
        /* <DEDUP_REMOVED lines=15> */
.L_x_5657:
        /* <DEDUP_REMOVED lines=13> */
.L_x_5656:
[----:B------:R-:W-:Y:S05]  /*0540*/  BSYNC B1 ;  /* 0x0000000000017941 */ /* 0x000fea0003800000 */
.L_x_5655:
[----:B------:R-:W-:-:S04]  /*0550*/  FMUL.FTZ R12, R12, 1.1920928955078125e-07 ;  /* 0x340000000c0c7820 */ /* 0x000fc80000410000 */
[----:B------:R-:W-:Y:S02]  /*0560*/  FMUL.FTZ R3, R17, R12 ;  /* 0x0000000c11037220 */ /* 0x000fe40000410000 */
.L_x_5650:
[----:B------:R-:W-:Y:S05]  /*0570*/  BSYNC B0 ;  /* 0x0000000000007941 */ /* 0x000fea0003800000 */
.L_x_5649:
        /* <DEDUP_REMOVED lines=27> */
.L_x_5658:
[----:B------:R-:W-:Y:S05]  /*0730*/  BSYNC B0 ;  /* 0x0000000000007941 */ /* 0x000fea0003800000 */
.L_x_5648:
[----:B0-----:R-:W-:-:S05]  /*0740*/  HADD2.F32 R8, -RZ, R7.H1_H1 ;  /* 0x30000007ff087230 */ /* 0x001fca0000004100 */
[----:B------:R-:W-:-:S05]  /*0750*/  @!P1 FMUL.FTZ R7, R8, R3 ;  /* 0x0000000308079220 */ /* 0x000fca0000410000 */
        /* <DEDUP_REMOVED lines=29> */
.L_x_5665:
[----:B------:R-:W-:Y:S01]  /*0930*/  FSETP.GEU.FTZ.AND P0, PT, R13, -R14, PT ;  /* 0x8000000e0d00720b */ /* 0x000fe20003f1e000 */
[----:B------:R-:W-:-:S12]  /*0940*/  FADD.FTZ R12, R12, -1 ;  /* 0xbf8000000c0c7421 */ /* 0x000fd80000010000 */
[----:B------:R-:W-:Y:S02]  /*0950*/  @!P0 FADD.FTZ R12, R12, -1 ;  /* 0xbf8000000c0c8421 */ /* 0x000fe40000010000 */
.L_x_5664:
[----:B------:R-:W-:Y:S05]  /*0960*/  BSYNC B1 ;  /* 0x0000000000017941 */ /* 0x000fea0003800000 */
.L_x_5663:
[----:B------:R-:W-:Y:S01]  /*0970*/  FFMA.FTZ R7, -R14, R12, R7 ;  /* 0x0000000c0e077223 */ /* 0x000fe20000010107 */
[----:B------:R-:W-:Y:S05]  /*0980*/  BRA `(.L_x_5661) ;  /* 0x000001f000007947 */ /* 0x000fea0003800000 */
.L_x_5662:
        /* <DEDUP_REMOVED lines=15> */
.L_x_5668:
        /* <DEDUP_REMOVED lines=13> */
.L_x_5667:
[----:B------:R-:W-:Y:S05]  /*0b50*/  BSYNC B1 ;  /* 0x0000000000017941 */ /* 0x000fea0003800000 */
.L_x_5666:
[----:B------:R-:W-:-:S04]  /*0b60*/  FMUL.FTZ R7, R12, 1.1920928955078125e-07 ;  /* 0x340000000c077820 */ /* 0x000fc80000410000 */
[----:B------:R-:W-:Y:S02]  /*0b70*/  FMUL.FTZ R7, R16, R7 ;  /* 0x0000000710077220 */ /* 0x000fe40000410000 */
.L_x_5661:
[----:B------:R-:W-:Y:S05]  /*0b80*/  BSYNC B0 ;  /* 0x0000000000007941 */ /* 0x000fea0003800000 */
.L_x_5660:
        /* <DEDUP_REMOVED lines=26> */
.L_x_5669:
[----:B------:R-:W-:Y:S05]  /*0d30*/  BSYNC B0 ;  /* 0x0000000000007941 */ /* 0x000fea0003800000 */
.L_x_5659:
[----:B-----5:R-:W-:-:S05]  /*0d40*/  HADD2.F32 R12, -RZ, R11.H0_H0 ;  /* 0x2000000bff0c7230 */ /* 0x020fca0000004100 */
        /* <DEDUP_REMOVED lines=30> */
.L_x_5676:
[----:B------:R-:W-:Y:S01]  /*0f30*/  FSETP.GEU.FTZ.AND P0, PT, R15, -R16, PT ;  /* 0x800000100f00720b */ /* 0x000fe20003f1e000 */
[----:B------:R-:W-:-:S12]  /*0f40*/  FADD.FTZ R8, R8, -1 ;  /* 0xbf80000008087421 */ /* 0x000fd80000010000 */
[----:B------:R-:W-:Y:S02]  /*0f50*/  @!P0 FADD.FTZ R8, R8, -1 ;  /* 0xbf80000008088421 */ /* 0x000fe40000010000 */
.L_x_5675:
[----:B------:R-:W-:Y:S05]  /*0f60*/  BSYNC B1 ;  /* 0x0000000000017941 */ /* 0x000fea0003800000 */
.L_x_5674:
[----:B------:R-:W-:Y:S01]  /*0f70*/  FFMA.FTZ R13, -R16, R8, R13 ;  /* 0x00000008100d7223 */ /* 0x000fe2000001010d */
[----:B------:R-:W-:Y:S05]  /*0f80*/  BRA `(.L_x_5672) ;  /* 0x000001f000007947 */ /* 0x000fea0003800000 */
.L_x_5673:
        /* <DEDUP_REMOVED lines=15> */
.L_x_5679:
        /* <DEDUP_REMOVED lines=13> */
.L_x_5678:
[----:B------:R-:W-:Y:S05]  /*1150*/  BSYNC B1 ;  /* 0x0000000000017941 */ /* 0x000fea0003800000 */
.L_x_5677:
[----:B------:R-:W-:-:S04]  /*1160*/  FMUL.FTZ R13, R13, 1.1920928955078125e-07 ;  /* 0x340000000d0d7820 */ /* 0x000fc80000410000 */
[----:B------:R-:W-:Y:S02]  /*1170*/  FMUL.FTZ R13, R8, R13 ;  /* 0x0000000d080d7220 */ /* 0x000fe40000410000 */
.L_x_5672:
[----:B------:R-:W-:Y:S05]  /*1180*/  BSYNC B0 ;  /* 0x0000000000007941 */ /* 0x000fea0003800000 */
.L_x_5671:
        /* <DEDUP_REMOVED lines=26> */
.L_x_5680:
[----:B------:R-:W-:Y:S05]  /*1330*/  BSYNC B0 ;  /* 0x0000000000007941 */ /* 0x000fea0003800000 */
.L_x_5670:
[----:B------:R-:W-:-:S05]  /*1340*/  HADD2.F32 R12, -RZ, R11.H1_H1 ;  /* 0x3000000bff0c7230 */ /* 0x000fca0000004100 */
        /* <DEDUP_REMOVED lines=30> */
.L_x_5687:
[----:B------:R-:W-:Y:S01]  /*1530*/  FSETP.GEU.FTZ.AND P0, PT, R15, -R16, PT ;  /* 0x800000100f00720b */ /* 0x000fe20003f1e000 */
[----:B------:R-:W-:-:S12]  /*1540*/  FADD.FTZ R14, R14, -1 ;  /* 0xbf8000000e0e7421 */ /* 0x000fd80000010000 */
[----:B------:R-:W-:Y:S02]  /*1550*/  @!P0 FADD.FTZ R14, R14, -1 ;  /* 0xbf8000000e0e8421 */ /* 0x000fe40000010000 */
.L_x_5686:
[----:B------:R-:W-:Y:S05]  /*1560*/  BSYNC B1 ;  /* 0x0000000000017941 */ /* 0x000fea0003800000 */
.L_x_5685:
[----:B------:R-:W-:Y:S01]  /*1570*/  FFMA.FTZ R11, -R16, R14, R11 ;  /* 0x0000000e100b7223 */ /* 0x000fe2000001010b */
[----:B------:R-:W-:Y:S05]  /*1580*/  BRA `(.L_x_5683) ;  /* 0x000001f000007947 */ /* 0x000fea0003800000 */
.L_x_5684:
        /* <DEDUP_REMOVED lines=15> */
.L_x_5690:
        /* <DEDUP_REMOVED lines=13> */
.L_x_5689:
[----:B------:R-:W-:Y:S05]  /*1750*/  BSYNC B1 ;  /* 0x0000000000017941 */ /* 0x000fea0003800000 */
.L_x_5688:
[----:B------:R-:W-:-:S04]  /*1760*/  FMUL.FTZ R14, R13, 1.1920928955078125e-07 ;  /* 0x340000000d0e7820 */ /* 0x000fc80000410000 */
[----:B------:R-:W-:Y:S02]  /*1770*/  FMUL.FTZ R11, R11, R14 ;  /* 0x0000000e0b0b7220 */ /* 0x000fe40000410000 */
.L_x_5683:
[----:B------:R-:W-:Y:S05]  /*1780*/  BSYNC B0 ;  /* 0x0000000000007941 */ /* 0x000fea0003800000 */
.L_x_5682:
        /* <DEDUP_REMOVED lines=26> */
.L_x_5691:
[----:B------:R-:W-:Y:S05]  /*1930*/  BSYNC B0 ;  /* 0x0000000000007941 */ /* 0x000fea0003800000 */
.L_x_5681:
[----:B------:R-:W-:-:S05]  /*1940*/  HADD2.F32 R12, -RZ, R10.H0_H0 ;  /* 0x2000000aff0c7230 */ /* 0x000fca0000004100 */
        /* <DEDUP_REMOVED lines=30> */
.L_x_5698:
[----:B------:R-:W-:Y:S01]  /*1b30*/  FSETP.GEU.FTZ.AND P0, PT, R15, -R16, PT ;  /* 0x800000100f00720b */ /* 0x000fe20003f1e000 */
[----:B------:R-:W-:-:S12]  /*1b40*/  FADD.FTZ R14, R14, -1 ;  /* 0xbf8000000e0e7421 */ /* 0x000fd80000010000 */
[----:B------:R-:W-:Y:S02]  /*1b50*/  @!P0 FADD.FTZ R14, R14, -1 ;  /* 0xbf8000000e0e8421 */ /* 0x000fe40000010000 */
.L_x_5697:
[----:B------:R-:W-:Y:S05]  /*1b60*/  BSYNC B1 ;  /* 0x0000000000017941 */ /* 0x000fea0003800000 */
.L_x_5696:
[----:B------:R-:W-:Y:S01]  /*1b70*/  FFMA.FTZ R13, -R16, R14, R13 ;  /* 0x0000000e100d7223 */ /* 0x000fe2000001010d */
[----:B------:R-:W-:Y:S05]  /*1b80*/  BRA `(.L_x_5694) ;  /* 0x000001f000007947 */ /* 0x000fea0003800000 */
.L_x_5695:
        /* <DEDUP_REMOVED lines=15> */
.L_x_5701:
        /* <DEDUP_REMOVED lines=13> */
.L_x_5700:
[----:B------:R-:W-:Y:S05]  /*1d50*/  BSYNC B1 ;  /* 0x0000000000017941 */ /* 0x000fea0003800000 */
.L_x_5699:
[----:B------:R-:W-:-:S04]  /*1d60*/  FMUL.FTZ R14, R14, 1.1920928955078125e-07 ;  /* 0x340000000e0e7820 */ /* 0x000fc80000410000 */
[----:B------:R-:W-:Y:S02]  /*1d70*/  FMUL.FTZ R13, R13, R14 ;  /* 0x0000000e0d0d7220 */ /* 0x000fe40000410000 */
.L_x_5694:
[----:B------:R-:W-:Y:S05]  /*1d80*/  BSYNC B0 ;  /* 0x0000000000007941 */ /* 0x000fea0003800000 */
.L_x_5693:
        /* <DEDUP_REMOVED lines=18> */
[----:B------:R-:W3:Y:S02]  /*1eb0*/  FRND.FTZ.FLOOR R13, R14 ;  /* 0x0000000e000d7307 */ /* 0x000ee40000215000 */
[----:B---3--:R-:W-:-:S05]  /*1ec0*/  F2FP.PACK_AB R13, RZ, R13 ;  /* 0x0000000dff0d723e */ /* 0x008fca00000000ff */
[----:B------:R-:W-:-:S05]  /*1ed0*/  HADD2.F32 R15, -RZ, R13.H0_H0 ;  /* 0x2000000dff0f7230 */ /* 0x000fca0000004100 */
[----:B------:R-:W-:-:S05]  /*1ee0*/  FADD.FTZ R15, -R15, R14 ;  /* 0x0000000e0f0f7221 */ /* 0x000fca0000010100 */
[----:B------:R-:W-:-:S13]  /*1ef0*/  FSETP.GT.FTZ.AND P0, PT, R15, 0.5, PT ;  /* 0x3f0000000f00780b */ /* 0x000fda0003f14000 */
[----:B------:R-:W-:-:S05]  /*1f00*/  @P0 HADD2.F32 R12, -RZ, R13.H0_H0 ;  /* 0x2000000dff0c0230 */ /* 0x000fca0000004100 */
[----:B------:R-:W-:-:S05]  /*1f10*/  @P0 FADD.FTZ R12, R12, 1 ;  /* 0x3f8000000c0c0421 */ /* 0x000fca0000010000 */
[----:B------:R-:W-:Y:S02]  /*1f20*/  @P0 F2FP.PACK_AB R13, RZ, R12 ;  /* 0x0000000cff0d023e */ /* 0x000fe400000000ff */
.L_x_5702:
[----:B------:R-:W-:Y:S05]  /*1f30*/  BSYNC B0 ;  /* 0x0000000000007941 */ /* 0x000fea0003800000 */
.L_x_5692:
        /* <DEDUP_REMOVED lines=31> */
.L_x_5709:
[----:B------:R-:W-:Y:S01]  /*2130*/  FSETP.GEU.FTZ.AND P0, PT, R17, -R16, PT ;  /* 0x800000101100720b */ /* 0x000fe20003f1e000 */
[----:B------:R-:W-:-:S12]  /*2140*/  FADD.FTZ R12, R12, -1 ;  /* 0xbf8000000c0c7421 */ /* 0x000fd80000010000 */
[----:B------:R-:W-:Y:S02]  /*2150*/  @!P0 FADD.FTZ R12, R12, -1 ;  /* 0xbf8000000c0c8421 */ /* 0x000fe40000010000 */
.L_x_5708:
[----:B------:R-:W-:Y:S05]  /*2160*/  BSYNC B1 ;  /* 0x0000000000017941 */ /* 0x000fea0003800000 */
.L_x_5707:
[----:B------:R-:W-:Y:S01]  /*2170*/  FFMA.FTZ R15, -R16, R12, R15 ;  /* 0x0000000c100f7223 */ /* 0x000fe2000001010f */
[----:B------:R-:W-:Y:S05]  /*2180*/  BRA `(.L_x_5705) ;  /* 0x000001f000007947 */ /* 0x000fea0003800000 */
.L_x_5706:
        /* <DEDUP_REMOVED lines=15> */
.L_x_5712:
        /* <DEDUP_REMOVED lines=13> */
.L_x_5711:
[----:B------:R-:W-:Y:S05]  /*2350*/  BSYNC B1 ;  /* 0x0000000000017941 */ /* 0x000fea0003800000 */
.L_x_5710:
[----:B------:R-:W-:-:S04]  /*2360*/  FMUL.FTZ R15, R14, 1.1920928955078125e-07 ;  /* 0x340000000e0f7820 */ /* 0x000fc80000410000 */
[----:B------:R-:W-:Y:S02]  /*2370*/  FMUL.FTZ R15, R12, R15 ;  /* 0x0000000f0c0f7220 */ /* 0x000fe40000410000 */
.L_x_5705:
[----:B------:R-:W-:Y:S05]  /*2380*/  BSYNC B0 ;  /* 0x0000000000007941 */ /* 0x000fea0003800000 */
.L_x_5704:
        /* <DEDUP_REMOVED lines=26> */
.L_x_5713:
[----:B------:R-:W-:Y:S05]  /*2530*/  BSYNC B0 ;  /* 0x0000000000007941 */ /* 0x000fea0003800000 */
.L_x_5703:
        /* <DEDUP_REMOVED lines=31> */
.L_x_5720:
[----:B------:R-:W-:Y:S01]  /*2730*/  FSETP.GEU.FTZ.AND P0, PT, R17, -R18, PT ;  /* 0x800000121100720b */ /* 0x000fe20003f1e000 */
[----:B------:R-:W-:-:S12]  /*2740*/  FADD.FTZ R14, R14, -1 ;  /* 0xbf8000000e0e7421 */ /* 0x000fd80000010000 */
[----:B------:R-:W-:Y:S02]  /*2750*/  @!P0 FADD.FTZ R14, R14, -1 ;  /* 0xbf8000000e0e8421 */ /* 0x000fe40000010000 */
.L_x_5719:
[----:B------:R-:W-:Y:S05]  /*2760*/  BSYNC B1 ;  /* 0x0000000000017941 */ /* 0x000fea0003800000 */
.L_x_5718:
[----:B------:R-:W-:Y:S01]  /*2770*/  FFMA.FTZ R15, -R18, R14, R15 ;  /* 0x0000000e120f7223 */ /* 0x000fe2000001010f */
[----:B------:R-:W-:Y:S05]  /*2780*/  BRA `(.L_x_5716) ;  /* 0x000001f000007947 */ /* 0x000fea0003800000 */
.L_x_5717:
        /* <DEDUP_REMOVED lines=15> */
.L_x_5723:
        /* <DEDUP_REMOVED lines=13> */
.L_x_5722:
[----:B------:R-:W-:Y:S05]  /*2950*/  BSYNC B1 ;  /* 0x0000000000017941 */ /* 0x000fea0003800000 */
.L_x_5721:
[----:B------:R-:W-:-:S04]  /*2960*/  FMUL.FTZ R15, R15, 1.1920928955078125e-07 ;  /* 0x340000000f0f7820 */ /* 0x000fc80000410000 */
[----:B------:R-:W-:Y:S02]  /*2970*/  FMUL.FTZ R15, R14, R15 ;  /* 0x0000000f0e0f7220 */ /* 0x000fe40000410000 */
.L_x_5716:
[----:B------:R-:W-:Y:S05]  /*2980*/  BSYNC B0 ;  /* 0x0000000000007941 */ /* 0x000fea0003800000 */
.L_x_5715:
        /* <DEDUP_REMOVED lines=26> */
.L_x_5724:
[----:B------:R-:W-:Y:S05]  /*2b30*/  BSYNC B0 ;  /* 0x0000000000007941 */ /* 0x000fea0003800000 */
.L_x_5714:
        /* <DEDUP_REMOVED lines=31> */
.L_x_5731:
[----:B------:R-:W-:Y:S01]  /*2d30*/  FSETP.GEU.FTZ.AND P0, PT, R17, -R18, PT ;  /* 0x800000121100720b */ /* 0x000fe20003f1e000 */
[----:B------:R-:W-:-:S12]  /*2d40*/  FADD.FTZ R16, R16, -1 ;  /* 0xbf80000010107421 */ /* 0x000fd80000010000 */
[----:B------:R-:W-:Y:S02]  /*2d50*/  @!P0 FADD.FTZ R16, R16, -1 ;  /* 0xbf80000010108421 */ /* 0x000fe40000010000 */
.L_x_5730:
[----:B------:R-:W-:Y:S05]  /*2d60*/  BSYNC B1 ;  /* 0x0000000000017941 */ /* 0x000fea0003800000 */
.L_x_5729:
[----:B------:R-:W-:Y:S01]  /*2d70*/  FFMA.FTZ R9, -R18, R16, R9 ;  /* 0x0000001012097223 */ /* 0x000fe20000010109 */
[----:B------:R-:W-:Y:S05]  /*2d80*/  BRA `(.L_x_5727) ;  /* 0x000001f000007947 */ /* 0x000fea0003800000 */
.L_x_5728:
        /* <DEDUP_REMOVED lines=15> */
.L_x_5734:
        /* <DEDUP_REMOVED lines=13> */
.L_x_5733:
[----:B------:R-:W-:Y:S05]  /*2f50*/  BSYNC B1 ;  /* 0x0000000000017941 */ /* 0x000fea0003800000 */
.L_x_5732:
[----:B------:R-:W-:-:S04]  /*2f60*/  FMUL.FTZ R16, R15, 1.1920928955078125e-07 ;  /* 0x340000000f107820 */ /* 0x000fc80000410000 */
[----:B------:R-:W-:Y:S02]  /*2f70*/  FMUL.FTZ R9, R9, R16 ;  /* 0x0000001009097220 */ /* 0x000fe40000410000 */
.L_x_5727:
[----:B------:R-:W-:Y:S05]  /*2f80*/  BSYNC B0 ;  /* 0x0000000000007941 */ /* 0x000fea0003800000 */
.L_x_5726:
        /* <DEDUP_REMOVED lines=26> */
.L_x_5735:
[----:B------:R-:W-:Y:S05]  /*3130*/  BSYNC B0 ;  /* 0x0000000000007941 */ /* 0x000fea0003800000 */
.L_x_5725:
        /* <DEDUP_REMOVED lines=11> */
.L_x_5647:
        /* <DEDUP_REMOVED lines=59> */
[----:B--2---:R-:W0:Y:S01]  /*35a0*/  LDC.U16 R3, c[0x0][0x166] ;  /* 0x00005980ff037b82 */ /* 0x004e220000000400 */
        /* <DEDUP_REMOVED lines=34> */
.L_x_5743:
[----:B------:R-:W-:Y:S01]  /*37d0*/  FSETP.GEU.FTZ.AND P0, PT, R6, -R7, PT ;  /* 0x800000070600720b */ /* 0x000fe20003f1e000 */
[----:B------:R-:W-:-:S12]  /*37e0*/  FADD.FTZ R2, R2, -1 ;  /* 0xbf80000002027421 */ /* 0x000fd80000010000 */
[----:B------:R-:W-:Y:S02]  /*37f0*/  @!P0 FADD.FTZ R2, R2, -1 ;  /* 0xbf80000002028421 */ /* 0x000fe40000010000 */
.L_x_5742:
[----:B------:R-:W-:Y:S05]  /*3800*/  BSYNC B2 ;  /* 0x0000000000027941 */ /* 0x000fea0003800000 */
.L_x_5741:
[----:B------:R-:W-:Y:S01]  /*3810*/  FFMA.FTZ R5, -R7, R2, R5 ;  /* 0x0000000207057223 */ /* 0x000fe20000010105 */
[----:B------:R-:W-:Y:S05]  /*3820*/  BRA `(.L_x_5739) ;  /* 0x000001f000007947 */ /* 0x000fea0003800000 */
.L_x_5740:
        /* <DEDUP_REMOVED lines=15> */
.L_x_5746:
        /* <DEDUP_REMOVED lines=13> */
.L_x_5745:
[----:B------:R-:W-:Y:S05]  /*39f0*/  BSYNC B2 ;  /* 0x0000000000027941 */ /* 0x000fea0003800000 */
.L_x_5744:
[----:B------:R-:W-:-:S04]  /*3a00*/  FMUL.FTZ R5, R5, 1.1920928955078125e-07 ;  /* 0x3400000005057820 */ /* 0x000fc80000410000 */
[----:B------:R-:W-:Y:S02]  /*3a10*/  FMUL.FTZ R5, R2, R5 ;  /* 0x0000000502057220 */ /* 0x000fe40000410000 */
.L_x_5739:
[----:B------:R-:W-:Y:S05]  /*3a20*/  BSYNC B0 ;  /* 0x0000000000007941 */ /* 0x000fea0003800000 */
.L_x_5738:
        /* <DEDUP_REMOVED lines=27> */
.L_x_5737:
[----:B------:R-:W-:Y:S05]  /*3be0*/  BSYNC B1 ;  /* 0x0000000000017941 */ /* 0x000fea0003800000 */
.L_x_5736:
[----:B--2---:R-:W-:Y:S01]  /*3bf0*/  IADD3 R3, R15, 0x80, RZ ;  /* 0x000000800f037810 */ /* 0x004fe20007ffe0ff */
[----:B------:R-:W-:Y:S03]  /*3c00*/  BSSY B1, `(.L_x_5747) ;  /* 0x0000067000017945 */ /* 0x000fe60003800000 */
[----:B------:R-:W-:-:S13]  /*3c10*/  ISETP.GE.AND P0, PT, R3, R14, PT ;  /* 0x0000000e0300720c */ /* 0x000fda0003f06270 */
[----:B------:R-:W-:Y:S05]  /*3c20*/  @P0 BRA `(.L_x_5748) ;  /* 0x0000064000000947 */ /* 0x000fea0003800000 */
[----:B------:R-:W1:Y:S01]  /*3c30*/  LDC.U16 R5, c[0x0][0x166] ;  /* 0x00005980ff057b82 */ /* 0x000e620000000400 */
[----:B-----5:R-:W-:Y:S02]  /*3c40*/  HADD2.F32 R6, -RZ, R20.H0_H0 ;  /* 0x20000014ff067230 */ /* 0x020fe40000004100 */
        /* <DEDUP_REMOVED lines=33> */
.L_x_5754:
[----:B------:R-:W-:Y:S01]  /*3e60*/  FSETP.GEU.FTZ.AND P0, PT, R8, -R9, PT ;  /* 0x800000090800720b */ /* 0x000fe20003f1e000 */
[----:B------:R-:W-:-:S12]  /*3e70*/  FADD.FTZ R4, R4, -1 ;  /* 0xbf80000004047421 */ /* 0x000fd80000010000 */
[----:B------:R-:W-:Y:S02]  /*3e80*/  @!P0 FADD.FTZ R4, R4, -1 ;  /* 0xbf80000004048421 */ /* 0x000fe40000010000 */
.L_x_5753:
[----:B------:R-:W-:Y:S05]  /*3e90*/  BSYNC B2 ;  /* 0x0000000000027941 */ /* 0x000fea0003800000 */
.L_x_5752:
[----:B------:R-:W-:Y:S01]  /*3ea0*/  FFMA.FTZ R7, -R9, R4, R7 ;  /* 0x0000000409077223 */ /* 0x000fe20000010107 */
[----:B------:R-:W-:Y:S05]  /*3eb0*/  BRA `(.L_x_5750) ;  /* 0x000001f000007947 */ /* 0x000fea0003800000 */
.L_x_5751:
        /* <DEDUP_REMOVED lines=15> */
.L_x_5757:
        /* <DEDUP_REMOVED lines=13> */
.L_x_5756:
[----:B------:R-:W-:Y:S05]  /*4080*/  BSYNC B2 ;  /* 0x0000000000027941 */ /* 0x000fea0003800000 */
.L_x_5755:
[----:B------:R-:W-:-:S04]  /*4090*/  FMUL.FTZ R9, R9, 1.1920928955078125e-07 ;  /* 0x3400000009097820 */ /* 0x000fc80000410000 */
[----:B0-----:R-:W-:Y:S02]  /*40a0*/  FMUL.FTZ R7, R4, R9 ;  /* 0x0000000904077220 */ /* 0x001fe40000410000 */
.L_x_5750:
[----:B------:R-:W-:Y:S05]  /*40b0*/  BSYNC B0 ;  /* 0x0000000000007941 */ /* 0x000fea0003800000 */
.L_x_5749:
        /* <DEDUP_REMOVED lines=27> */
.L_x_5748:
[----:B------:R-:W-:Y:S05]  /*4270*/  BSYNC B1 ;  /* 0x0000000000017941 */ /* 0x000fea0003800000 */
.L_x_5747:
[----:B------:R-:W-:Y:S01]  /*4280*/  IADD3 R5, R15, 0x100, RZ ;  /* 0x000001000f057810 */ /* 0x000fe20007ffe0ff */
        /* <DEDUP_REMOVED lines=38> */
.L_x_5765:
[----:B------:R-:W-:Y:S01]  /*44f0*/  FSETP.GEU.FTZ.AND P0, PT, R9, -R10, PT ;  /* 0x8000000a0900720b */ /* 0x000fe20003f1e000 */
[----:B------:R-:W-:-:S12]  /*4500*/  FADD.FTZ R5, R5, -1 ;  /* 0xbf80000005057421 */ /* 0x000fd80000010000 */
[----:B------:R-:W-:Y:S02]  /*4510*/  @!P0 FADD.FTZ R5, R5, -1 ;  /* 0xbf80000005058421 */ /* 0x000fe40000010000 */
.L_x_5764:
[----:B------:R-:W-:Y:S05]  /*4520*/  BSYNC B2 ;  /* 0x0000000000027941 */ /* 0x000fea0003800000 */
.L_x_5763:
[----:B------:R-:W-:Y:S01]  /*4530*/  FFMA.FTZ R8, -R10, R5, R8 ;  /* 0x000000050a087223 */ /* 0x000fe20000010108 */
[----:B------:R-:W-:Y:S05]  /*4540*/  BRA `(.L_x_5761) ;  /* 0x000001f000007947 */ /* 0x000fea0003800000 */
.L_x_5762:
        /* <DEDUP_REMOVED lines=15> */
.L_x_5768:
        /* <DEDUP_REMOVED lines=13> */
.L_x_5767:
[----:B------:R-:W-:Y:S05]  /*4710*/  BSYNC B2 ;  /* 0x0000000000027941 */ /* 0x000fea0003800000 */
.L_x_5766:
[----:B------:R-:W-:-:S04]  /*4720*/  FMUL.FTZ R10, R10, 1.1920928955078125e-07 ;  /* 0x340000000a0a7820 */ /* 0x000fc80000410000 */
[----:B0-----:R-:W-:Y:S02]  /*4730*/  FMUL.FTZ R8, R5, R10 ;  /* 0x0000000a05087220 */ /* 0x001fe40000410000 */
.L_x_5761:
[----:B------:R-:W-:Y:S05]  /*4740*/  BSYNC B0 ;  /* 0x0000000000007941 */ /* 0x000fea0003800000 */
.L_x_5760:
        /* <DEDUP_REMOVED lines=27> */
.L_x_5759:
[----:B------:R-:W-:Y:S05]  /*4900*/  BSYNC B1 ;  /* 0x0000000000017941 */ /* 0x000fea0003800000 */
.L_x_5758:
        /* <DEDUP_REMOVED lines=39> */
.L_x_5776:
[----:B------:R-:W-:Y:S01]  /*4b80*/  FSETP.GEU.FTZ.AND P0, PT, R10, -R11, PT ;  /* 0x8000000b0a00720b */ /* 0x000fe20003f1e000 */
[----:B------:R-:W-:-:S12]  /*4b90*/  FADD.FTZ R6, R6, -1 ;  /* 0xbf80000006067421 */ /* 0x000fd80000010000 */
[----:B------:R-:W-:Y:S02]  /*4ba0*/  @!P0 FADD.FTZ R6, R6, -1 ;  /* 0xbf80000006068421 */ /* 0x000fe40000010000 */
.L_x_5775:
[----:B------:R-:W-:Y:S05]  /*4bb0*/  BSYNC B2 ;  /* 0x0000000000027941 */ /* 0x000fea0003800000 */
.L_x_5774:
[----:B------:R-:W-:Y:S01]  /*4bc0*/  FFMA.FTZ R9, -R11, R6, R9 ;  /* 0x000000060b097223 */ /* 0x000fe20000010109 */
[----:B------:R-:W-:Y:S05]  /*4bd0*/  BRA `(.L_x_5772) ;  /* 0x000001f000007947 */ /* 0x000fea0003800000 */
.L_x_5773:
        /* <DEDUP_REMOVED lines=15> */
.L_x_5779:
        /* <DEDUP_REMOVED lines=13> */
.L_x_5778:
[----:B------:R-:W-:Y:S05]  /*4da0*/  BSYNC B2 ;  /* 0x0000000000027941 */ /* 0x000fea0003800000 */
.L_x_5777:
[----:B------:R-:W-:-:S04]  /*4db0*/  FMUL.FTZ R11, R11, 1.1920928955078125e-07 ;  /* 0x340000000b0b7820 */ /* 0x000fc80000410000 */
[----:B0-----:R-:W-:Y:S02]  /*4dc0*/  FMUL.FTZ R9, R6, R11 ;  /* 0x0000000b06097220 */ /* 0x001fe40000410000 */
.L_x_5772:
[----:B------:R-:W-:Y:S05]  /*4dd0*/  BSYNC B0 ;  /* 0x0000000000007941 */ /* 0x000fea0003800000 */
.L_x_5771:
        /* <DEDUP_REMOVED lines=27> */
.L_x_5770:
[----:B------:R-:W-:Y:S05]  /*4f90*/  BSYNC B1 ;  /* 0x0000000000017941 */ /* 0x000fea0003800000 */
.L_x_5769:
        /* <DEDUP_REMOVED lines=39> */
.L_x_5787:
[----:B------:R-:W-:Y:S01]  /*5210*/  FSETP.GEU.FTZ.AND P0, PT, R11, -R18, PT ;  /* 0x800000120b00720b */ /* 0x000fe20003f1e000 */
[----:B------:R-:W-:-:S12]  /*5220*/  FADD.FTZ R7, R7, -1 ;  /* 0xbf80000007077421 */ /* 0x000fd80000010000 */
[----:B------:R-:W-:Y:S02]  /*5230*/  @!P0 FADD.FTZ R7, R7, -1 ;  /* 0xbf80000007078421 */ /* 0x000fe40000010000 */
.L_x_5786:
[----:B------:R-:W-:Y:S05]  /*5240*/  BSYNC B2 ;  /* 0x0000000000027941 */ /* 0x000fea0003800000 */
.L_x_5785:
[----:B------:R-:W-:Y:S01]  /*5250*/  FFMA.FTZ R10, -R18, R7, R10 ;  /* 0x00000007120a7223 */ /* 0x000fe2000001010a */
[----:B------:R-:W-:Y:S05]  /*5260*/  BRA `(.L_x_5783) ;  /* 0x000001f000007947 */ /* 0x000fea0003800000 */
.L_x_5784:
        /* <DEDUP_REMOVED lines=15> */
.L_x_5790:
        /* <DEDUP_REMOVED lines=13> */
.L_x_5789:
[----:B------:R-:W-:Y:S05]  /*5430*/  BSYNC B2 ;  /* 0x0000000000027941 */ /* 0x000fea0003800000 */
.L_x_5788:
[----:B------:R-:W-:-:S04]  /*5440*/  FMUL.FTZ R18, R18, 1.1920928955078125e-07 ;  /* 0x3400000012127820 */ /* 0x000fc80000410000 */
[----:B0-----:R-:W-:Y:S02]  /*5450*/  FMUL.FTZ R10, R7, R18 ;  /* 0x00000012070a7220 */ /* 0x001fe40000410000 */
.L_x_5783:
[----:B------:R-:W-:Y:S05]  /*5460*/  BSYNC B0 ;  /* 0x0000000000007941 */ /* 0x000fea0003800000 */
.L_x_5782:
[C---:B------:R-:W-:Y:S01]  /*5470*/  FSETP.GTU.FTZ.AND P0, PT, |R10|.reuse, +INF , PT ;  /* 0x7f8000000a00780b */ /* 0x040fe20003f1c200 */
[----:B------:R-:W0:Y:S01]  /*5480*/  MUFU.RCP R7, R8 ;  /* 0x0000000800077308 */ /* 0x000e220000001000 */
        /* <DEDUP_REMOVED lines=25> */
.L_x_5781:
[----:B------:R-:W-:Y:S05]  /*5620*/  BSYNC B1 ;  /* 0x0000000000017941 */ /* 0x000fea0003800000 */
.L_x_5780:
[----:B------:R-:W-:Y:S01]  /*5630*/  IADD3 R9, R15, 0x280, RZ ;  /* 0x000002800f097810 */ /* 0x000fe20007ffe0ff */
[----:B------:R-:W-:Y:S03]  /*5640*/  BSSY B1, `(.L_x_5791) ;  /* 0x0000067000017945 */ /* 0x000fe60003800000 */
[----:B------:R-:W-:-:S13]  /*5650*/  ISETP.GE.AND P0, PT, R9, R14, PT ;  /* 0x0000000e0900720c */ /* 0x000fda0003f06270 */
[----:B------:R-:W-:Y:S05]  /*5660*/  @P0 BRA `(.L_x_5792) ;  /* 0x0000064000000947 */ /* 0x000fea0003800000 */
[----:B------:R-:W1:Y:S01]  /*5670*/  LDC.U16 R9, c[0x0][0x166] ;  /* 0x00005980ff097b82 */ /* 0x000e620000000400 */
[----:B0----5:R-:W-:Y:S02]  /*5680*/  HADD2.F32 R10, -RZ, R16.H0_H0 ;  /* 0x20000010ff0a7230 */ /* 0x021fe40000004100 */
        /* <DEDUP_REMOVED lines=33> */
.L_x_5798:
[----:B------:R-:W-:Y:S01]  /*58a0*/  FSETP.GEU.FTZ.AND P0, PT, R18, -R19, PT ;  /* 0x800000131200720b */ /* 0x000fe20003f1e000 */
[----:B------:R-:W-:-:S12]  /*58b0*/  FADD.FTZ R8, R8, -1 ;  /* 0xbf80000008087421 */ /* 0x000fd80000010000 */
[----:B------:R-:W-:Y:S02]  /*58c0*/  @!P0 FADD.FTZ R8, R8, -1 ;  /* 0xbf80000008088421 */ /* 0x000fe40000010000 */
.L_x_5797:
[----:B------:R-:W-:Y:S05]  /*58d0*/  BSYNC B2 ;  /* 0x0000000000027941 */ /* 0x000fea0003800000 */
.L_x_5796:
[----:B------:R-:W-:Y:S01]  /*58e0*/  FFMA.FTZ R11, -R19, R8, R11 ;  /* 0x00000008130b7223 */ /* 0x000fe2000001010b */
[----:B------:R-:W-:Y:S05]  /*58f0*/  BRA `(.L_x_5794) ;  /* 0x000001f000007947 */ /* 0x000fea0003800000 */
.L_x_5795:
        /* <DEDUP_REMOVED lines=15> */
.L_x_5801:
        /* <DEDUP_REMOVED lines=13> */
.L_x_5800:
[----:B------:R-:W-:Y:S05]  /*5ac0*/  BSYNC B2 ;  /* 0x0000000000027941 */ /* 0x000fea0003800000 */
.L_x_5799:
[----:B0-----:R-:W-:-:S04]  /*5ad0*/  FMUL.FTZ R11, R18, 1.1920928955078125e-07 ;  /* 0x34000000120b7820 */ /* 0x001fc80000410000 */
[----:B------:R-:W-:Y:S02]  /*5ae0*/  FMUL.FTZ R11, R8, R11 ;  /* 0x0000000b080b7220 */ /* 0x000fe40000410000 */
.L_x_5794:
[----:B------:R-:W-:Y:S05]  /*5af0*/  BSYNC B0 ;  /* 0x0000000000007941 */ /* 0x000fea0003800000 */
.L_x_5793:
        /* <DEDUP_REMOVED lines=27> */
.L_x_5792:
[----:B------:R-:W-:Y:S05]  /*5cb0*/  BSYNC B1 ;  /* 0x0000000000017941 */ /* 0x000fea0003800000 */
.L_x_5791:
[----:B------:R-:W-:Y:S01]  /*5cc0*/  IADD3 R9, R15, 0x300, RZ ;  /* 0x000003000f097810 */ /* 0x000fe20007ffe0ff */
[----:B------:R-:W-:Y:S03]  /*5cd0*/  BSSY B1, `(.L_x_5802) ;  /* 0x0000067000017945 */ /* 0x000fe60003800000 */
[----:B------:R-:W-:-:S13]  /*5ce0*/  ISETP.GE.AND P0, PT, R9, R14, PT ;  /* 0x0000000e0900720c */ /* 0x000fda0003f06270 */
        /* <DEDUP_REMOVED lines=36> */
.L_x_5809:
[----:B------:R-:W-:Y:S01]  /*5f30*/  FSETP.GEU.FTZ.AND P0, PT, R17, -R18, PT ;  /* 0x800000121100720b */ /* 0x000fe20003f1e000 */
[----:B------:R-:W-:-:S12]  /*5f40*/  FADD.FTZ R9, R9, -1 ;  /* 0xbf80000009097421 */ /* 0x000fd80000010000 */
[----:B------:R-:W-:Y:S02]  /*5f50*/  @!P0 FADD.FTZ R9, R9, -1 ;  /* 0xbf80000009098421 */ /* 0x000fe40000010000 */
.L_x_5808:
[----:B------:R-:W-:Y:S05]  /*5f60*/  BSYNC B2 ;  /* 0x0000000000027941 */ /* 0x000fea0003800000 */
.L_x_5807:
[----:B------:R-:W-:Y:S01]  /*5f70*/  FFMA.FTZ R16, -R18, R9, R16 ;  /* 0x0000000912107223 */ /* 0x000fe20000010110 */
[----:B------:R-:W-:Y:S05]  /*5f80*/  BRA `(.L_x_5805) ;  /* 0x000001f000007947 */ /* 0x000fea0003800000 */
.L_x_5806:
        /* <DEDUP_REMOVED lines=15> */
.L_x_5812:
        /* <DEDUP_REMOVED lines=13> */
.L_x_5811:
[----:B------:R-:W-:Y:S05]  /*6150*/  BSYNC B2 ;  /* 0x0000000000027941 */ /* 0x000fea0003800000 */
.L_x_5810:
[----:B------:R-:W-:-:S04]  /*6160*/  FMUL.FTZ R18, R18, 1.1920928955078125e-07 ;  /* 0x3400000012127820 */ /* 0x000fc80000410000 */
[----:B0-----:R-:W-:Y:S02]  /*6170*/  FMUL.FTZ R16, R9, R18 ;  /* 0x0000001209107220 */ /* 0x001fe40000410000 */
.L_x_5805:
[----:B------:R-:W-:Y:S05]  /*6180*/  BSYNC B0 ;  /* 0x0000000000007941 */ /* 0x000fea0003800000 */
.L_x_5804:
        /* <DEDUP_REMOVED lines=27> */
.L_x_5803:
[----:B------:R-:W-:Y:S05]  /*6340*/  BSYNC B1 ;  /* 0x0000000000017941 */ /* 0x000fea0003800000 */
.L_x_5802:
        /* <DEDUP_REMOVED lines=9> */
[----:B01----:R-:W-:-:S05]  /*63e0*/  @!P0 FMUL.FTZ R10, R16, R13 ;  /* 0x0000000d100a8220 */ /* 0x003fca0000410000 */
        /* <DEDUP_REMOVED lines=29> */
.L_x_5820:
[----:B------:R-:W-:Y:S01]  /*65c0*/  FSETP.GEU.FTZ.AND P0, PT, R18, -R19, PT ;  /* 0x800000131200720b */ /* 0x000fe20003f1e000 */
[----:B------:R-:W-:-:S12]  /*65d0*/  FADD.FTZ R10, R10, -1 ;  /* 0xbf8000000a0a7421 */ /* 0x000fd80000010000 */
[----:B------:R-:W-:Y:S02]  /*65e0*/  @!P0 FADD.FTZ R10, R10, -1 ;  /* 0xbf8000000a0a8421 */ /* 0x000fe40000010000 */
.L_x_5819:
[----:B------:R-:W-:Y:S05]  /*65f0*/  BSYNC B2 ;  /* 0x0000000000027941 */ /* 0x000fea0003800000 */
.L_x_5818:
[----:B------:R-:W-:Y:S01]  /*6600*/  FFMA.FTZ R13, -R19, R10, R13 ;  /* 0x0000000a130d7223 */ /* 0x000fe2000001010d */
[----:B------:R-:W-:Y:S05]  /*6610*/  BRA `(.L_x_5816) ;  /* 0x000001f000007947 */ /* 0x000fea0003800000 */
.L_x_5817:
        /* <DEDUP_REMOVED lines=15> */
.L_x_5823:
        /* <DEDUP_REMOVED lines=13> */
.L_x_5822:
[----:B------:R-:W-:Y:S05]  /*67e0*/  BSYNC B2 ;  /* 0x0000000000027941 */ /* 0x000fea0003800000 */
.L_x_5821:
[----:B0-----:R-:W-:-:S04]  /*67f0*/  FMUL.FTZ R13, R18, 1.1920928955078125e-07 ;  /* 0x34000000120d7820 */ /* 0x001fc80000410000 */
[----:B------:R-:W-:Y:S02]  /*6800*/  FMUL.FTZ R13, R10, R13 ;  /* 0x0000000d0a0d7220 */ /* 0x000fe40000410000 */
.L_x_5816:
[----:B------:R-:W-:Y:S05]  /*6810*/  BSYNC B0 ;  /* 0x0000000000007941 */ /* 0x000fea0003800000 */
.L_x_5815:
        /* <DEDUP_REMOVED lines=27> */
.L_x_5814:
[----:B------:R-:W-:Y:S05]  /*69d0*/  BSYNC B1 ;  /* 0x0000000000017941 */ /* 0x000fea0003800000 */
.L_x_5813:
        /* <DEDUP_REMOVED lines=16> */
.L_x_5826:
[----:B------:R-:W-:-:S13]  /*6ae0*/  ISETP.GE.AND P0, PT, R15, R14, PT ;  /* 0x0000000e0f00720c */ /* 0x000fda0003f06270 */
[----:B------:R-:W-:Y:S05]  /*6af0*/  @P0 BRA `(.L_x_5828) ;  /* 0x000000c000000947 */ /* 0x000fea0003800000 */
[----:B-1----:R-:W-:Y:S01]  /*6b00*/  IMAD.IADD R2, R0, 0x1, R15 ;  /* 0x0000000100027824 */ /* 0x002fe200078e020f */
[----:B------:R-:W-:Y:S01]  /*6b10*/  IADD3 R15, R15, 0x80, RZ ;  /* 0x000000800f0f7810 */ /* 0x000fe20007ffe0ff */
[----:B------:R-:W-:-:S04]  /*6b20*/  IMAD.MOV.U32 R3, RZ, RZ, 0x2 ;  /* 0x00000002ff037424 */ /* 0x000fc800078e00ff */
[----:B------:R-:W-:-:S05]  /*6b30*/  IMAD.WIDE.U32 R2, R2, R3, c[0x0][0x168] ;  /* 0x00005a0002027625 */ /* 0x000fca00078e0003 */
[----:B------:R1:W-:Y:S02]  /*6b40*/  STG.E.U16 [R2.64], R5 ;  /* 0x0000000502007986 */ /* 0x0003e4000c101504 */
.L_x_5827:
[----:B------:R-:W-:-:S13]  /*6b50*/  ISETP.GE.AND P0, PT, R15, R14, PT ;  /* 0x0000000e0f00720c */ /* 0x000fda0003f06270 */
[----:B------:R-:W-:Y:S05]  /*6b60*/  @P0 BRA `(.L_x_5829) ;  /* 0x000000c000000947 */ /* 0x000fea0003800000 */
[----:B-1----:R-:W-:Y:S01]  /*6b70*/  IMAD.IADD R2, R0, 0x1, R15 ;  /* 0x0000000100027824 */ /* 0x002fe200078e020f */
[----:B------:R-:W-:Y:S01]  /*6b80*/  IADD3 R15, R15, 0x80, RZ ;  /* 0x000000800f0f7810 */ /* 0x000fe20007ffe0ff */
[----:B------:R-:W-:-:S04]  /*6b90*/  IMAD.MOV.U32 R3, RZ, RZ, 0x2 ;  /* 0x00000002ff037424 */ /* 0x000fc800078e00ff */
[----:B------:R-:W-:-:S05]  /*6ba0*/  IMAD.WIDE.U32 R2, R2, R3, c[0x0][0x168] ;  /* 0x00005a0002027625 */ /* 0x000fca00078e0003 */
[----:B------:R1:W-:Y:S02]  /*6bb0*/  STG.E.U16 [R2.64], R6 ;  /* 0x0000000602007986 */ /* 0x0003e4000c101504 */
.L_x_5828:
[----:B------:R-:W-:-:S13]  /*6bc0*/  ISETP.GE.AND P0, PT, R15, R14, PT ;  /* 0x0000000e0f00720c */ /* 0x000fda0003f06270 */
[----:B------:R-:W-:Y:S05]  /*6bd0*/  @P0 BRA `(.L_x_5830) ;  /* 0x000000d000000947 */ /* 0x000fea0003800000 */
[----:B-1----:R-:W-:Y:S01]  /*6be0*/  IMAD.IADD R2, R0, 0x1, R15 ;  /* 0x0000000100027824 */ /* 0x002fe200078e020f */
[----:B------:R-:W-:Y:S01]  /*6bf0*/  IADD3 R15, R15, 0x80, RZ ;  /* 0x000000800f0f7810 */ /* 0x000fe20007ffe0ff */
[----:B------:R-:W-:-:S04]  /*6c00*/  IMAD.MOV.U32 R3, RZ, RZ, 0x2 ;  /* 0x00000002ff037424 */ /* 0x000fc800078e00ff */
[----:B------:R-:W-:-:S05]  /*6c10*/  IMAD.WIDE.U32 R2, R2, R3, c[0x0][0x168] ;  /* 0x00005a0002027625 */ /* 0x000fca00078e0003 */
[----:B------:R1:W-:Y:S02]  /*6c20*/  STG.E.U16 [R2.64], R7 ;  /* 0x0000000702007986 */ /* 0x0003e4000c101504 */
.L_x_5829:
        /* <DEDUP_REMOVED lines=8> */
.L_x_5830:
[----:B------:R-:W-:Y:S05]  /*6cb0*/  BSYNC B1 ;  /* 0x0000000000017941 */ /* 0x000fea0003800000 */
.L_x_5825:
[----:B------:R-:W-:-:S13]  /*6cc0*/  ISETP.GE.AND P0, PT, R15, R14, PT ;  /* 0x0000000e0f00720c */ /* 0x000fda0003f06270 */
[----:B-1----:R-:W-:Y:S01]  /*6cd0*/  @!P0 IMAD.IADD R2, R0, 0x1, R15 ;  /* 0x0000000100028824 */ /* 0x002fe200078e020f */
[----:B------:R-:W-:Y:S01]  /*6ce0*/  @!P0 IADD3 R15, R15, 0x80, RZ ;  /* 0x000000800f0f8810 */ /* 0x000fe20007ffe0ff */
[----:B------:R-:W-:-:S04]  /*6cf0*/  @!P0 IMAD.MOV.U32 R3, RZ, RZ, 0x2 ;  /* 0x00000002ff038424 */ /* 0x000fc800078e00ff */
[----:B------:R-:W-:-:S05]  /*6d00*/  @!P0 IMAD.WIDE.U32 R2, R2, R3, c[0x0][0x168] ;  /* 0x00005a0002028625 */ /* 0x000fca00078e0003 */
[----:B------:R1:W-:Y:S02]  /*6d10*/  @!P0 STG.E.U16 [R2.64], R9 ;  /* 0x0000000902008986 */ /* 0x0003e4000c101504 */
.L_x_5831:
[----:B------:R-:W-:Y:S05]  /*6d20*/  BSYNC B0 ;  /* 0x0000000000007941 */ /* 0x000fea0003800000 */
.L_x_5824:
        /* <DEDUP_REMOVED lines=8> */
.L_x_5832:
        /* <DEDUP_REMOVED lines=13> */
.L_x_32574:


//--------------------- .text._ZN2at6native29vectorized_elementwise_kernelILi4ENS0_13BUnaryFunctorIN3c104HalfES4_S4_ZZZNS0_15binary_internal21div_floor_kernel_cudaERNS_18TensorIteratorBaseEENKUlvE1_clEvENKUlvE1_clEvEUlS4_S4_E_EESt5arrayIPcLm2EEEEviT0_T1_ --------------------------
	.section	.text._ZN2at6native29vectorized_elementwise_kernelILi4ENS0_13BUnaryFunctorIN3c104HalfES4_S4_ZZZNS0_15binary_internal21div_floor_kernel_cudaERNS_18TensorIteratorBaseEENKUlvE1_clEvENKUlvE1_clEvEUlS4_S4_E_EESt5arrayIPcLm2EEEEviT0_T1_,"ax",@progbits
	.sectioninfo	@"SHI_REGISTERS=30"
	.align	128
        .global         _ZN2at6native29vectorized_elementwise_kernelILi4ENS0_13BUnaryFunctorIN3c104HalfES4_S4_ZZZNS0_15binary_internal21div_floor_kernel_cudaERNS_18TensorIteratorBaseEENKUlvE1_clEvENKUlvE1_clEvEUlS4_S4_E_EESt5arrayIPcLm2EEEEviT0_T1_
        .type           _ZN2at6native29vectorized_elementwise_kernelILi4ENS0_13BUnaryFunctorIN3c104HalfES4_S4_ZZZNS0_15binary_internal21div_floor_kernel_cudaERNS_18TensorIteratorBaseEENKUlvE1_clEvENKUlvE1_clEvEUlS4_S4_E_EESt5arrayIPcLm2EEEEviT0_T1_,@function
        .size           _ZN2at6native29vectorized_elementwise_kernelILi4ENS0_13BUnaryFunctorIN3c104HalfES4_S4_ZZZNS0_15binary_internal21div_floor_kernel_cudaERNS_18TensorIteratorBaseEENKUlvE1_clEvENKUlvE1_clEvEUlS4_S4_E_EESt5arrayIPcLm2EEEEviT0_T1_,(.L_x_32575 - _ZN2at6native29vectorized_elementwise_kernelILi4ENS0_13BUnaryFunctorIN3c104HalfES4_S4_ZZZNS0_15binary_internal21div_floor_kernel_cudaERNS_18TensorIteratorBaseEENKUlvE1_clEvENKUlvE1_clEvEUlS4_S4_E_EESt5arrayIPcLm2EEEEviT0_T1_)
        .other          _ZN2at6native29vectorized_elementwise_kernelILi4ENS0_13BUnaryFunctorIN3c104HalfES4_S4_ZZZNS0_15binary_internal21div_floor_kernel_cudaERNS_18TensorIteratorBaseEENKUlvE1_clEvENKUlvE1_clEvEUlS4_S4_E_EESt5arrayIPcLm2EEEEviT0_T1_,@"STO_CUDA_ENTRY STV_DEFAULT"
_ZN2at6native29vectorized_elementwise_kernelILi4ENS0_13BUnaryFunctorIN3c104HalfES4_S4_ZZZNS0_15binary_internal21div_floor_kernel_cudaERNS_18TensorIteratorBaseEENKUlvE1_clEvENKUlvE1_clEvEUlS4_S4_E_EESt5arrayIPcLm2EEEEviT0_T1_:
.text._ZN2at6native29vectorized_elementwise_kernelILi4ENS0_13BUnaryFunctorIN3c104HalfES4_S4_ZZZNS0_15binary_internal21div_floor_kernel_cudaERNS_18TensorIteratorBaseEENKUlvE1_clEvENKUlvE1_clEvEUlS4_S4_E_EESt5arrayIPcLm2EEEEviT0_T1_:
        /* <DEDUP_REMOVED lines=48> */
.L_x_5840:
[----:B------:R-:W-:Y:S01]  /*0300*/  FSETP.GEU.FTZ.AND P0, PT, R15, -R4, PT ;  /* 0x800000040f00720b */ /* 0x000fe20003f1e000 */
[----:B------:R-:W-:-:S12]  /*0310*/  FADD.FTZ R9, R9, -1 ;  /* 0xbf80000009097421 */ /* 0x000fd80000010000 */
[----:B------:R-:W-:Y:S02]  /*0320*/  @!P0 FADD.FTZ R9, R9, -1 ;  /* 0xbf80000009098421 */ /* 0x000fe40000010000 */
.L_x_5839:
[----:B------:R-:W-:Y:S05]  /*0330*/  BSYNC B1 ;  /* 0x0000000000017941 */ /* 0x000fea0003800000 */
.L_x_5838:
[----:B------:R-:W-:Y:S01]  /*0340*/  FFMA.FTZ R5, -R4, R9, R5 ;  /* 0x0000000904057223 */ /* 0x000fe20000010105 */
[----:B------:R-:W-:Y:S05]  /*0350*/  BRA `(.L_x_5836) ;  /* 0x000001f000007947 */ /* 0x000fea0003800000 */
.L_x_5837:
        /* <DEDUP_REMOVED lines=15> */
.L_x_5843:
        /* <DEDUP_REMOVED lines=13> */
.L_x_5842:
[----:B------:R-:W-:Y:S05]  /*0520*/  BSYNC B1 ;  /* 0x0000000000017941 */ /* 0x000fea0003800000 */
.L_x_5841:
[----:B0-----:R-:W-:-:S04]  /*0530*/  FMUL.FTZ R4, R9, 1.1920928955078125e-07 ;  /* 0x3400000009047820 */ /* 0x001fc80000410000 */
[----:B------:R-:W-:Y:S02]  /*0540*/  FMUL.FTZ R5, R17, R4 ;  /* 0x0000000411057220 */ /* 0x000fe40000410000 */
.L_x_5836:
[----:B------:R-:W-:Y:S05]  /*0550*/  BSYNC B0 ;  /* 0x0000000000007941 */ /* 0x000fea0003800000 */
.L_x_5835:
        /* <DEDUP_REMOVED lines=27> */
.L_x_5844:
[----:B------:R-:W-:Y:S05]  /*0710*/  BSYNC B0 ;  /* 0x0000000000007941 */ /* 0x000fea0003800000 */
.L_x_5834:
        /* <DEDUP_REMOVED lines=31> */
.L_x_5851:
[----:B------:R-:W-:Y:S01]  /*0910*/  FSETP.GEU.FTZ.AND P0, PT, R13, -R14, PT ;  /* 0x8000000e0d00720b */ /* 0x000fe20003f1e000 */
[----:B------:R-:W-:-:S12]  /*0920*/  FADD.FTZ R12, R12, -1 ;  /* 0xbf8000000c0c7421 */ /* 0x000fd80000010000 */
[----:B------:R-:W-:Y:S02]  /*0930*/  @!P0 FADD.FTZ R12, R12, -1 ;  /* 0xbf8000000c0c8421 */ /* 0x000fe40000010000 */
.L_x_5850:
[----:B------:R-:W-:Y:S05]  /*0940*/  BSYNC B1 ;  /* 0x0000000000017941 */ /* 0x000fea0003800000 */
.L_x_5849:
[----:B------:R-:W-:Y:S01]  /*0950*/  FFMA.FTZ R9, -R14, R12, R9 ;  /* 0x0000000c0e097223 */ /* 0x000fe20000010109 */
[----:B------:R-:W-:Y:S05]  /*0960*/  BRA `(.L_x_5847) ;  /* 0x000001f000007947 */ /* 0x000fea0003800000 */
.L_x_5848:
        /* <DEDUP_REMOVED lines=15> */
.L_x_5854:
        /* <DEDUP_REMOVED lines=13> */
.L_x_5853:
[----:B------:R-:W-:Y:S05]  /*0b30*/  BSYNC B1 ;  /* 0x0000000000017941 */ /* 0x000fea0003800000 */
.L_x_5852:
[----:B------:R-:W-:-:S04]  /*0b40*/  FMUL.FTZ R9, R12, 1.1920928955078125e-07 ;  /* 0x340000000c097820 */ /* 0x000fc80000410000 */
[----:B------:R-:W-:Y:S02]  /*0b50*/  FMUL.FTZ R9, R16, R9 ;  /* 0x0000000910097220 */ /* 0x000fe40000410000 */
.L_x_5847:
[----:B------:R-:W-:Y:S05]  /*0b60*/  BSYNC B0 ;  /* 0x0000000000007941 */ /* 0x000fea0003800000 */
.L_x_5846:
        /* <DEDUP_REMOVED lines=26> */
.L_x_5855:
[----:B------:R-:W-:Y:S05]  /*0d10*/  BSYNC B0 ;  /* 0x0000000000007941 */ /* 0x000fea0003800000 */
.L_x_5845:
        /* <DEDUP_REMOVED lines=31> */
.L_x_5862:
[----:B------:R-:W-:Y:S01]  /*0f10*/  FSETP.GEU.FTZ.AND P0, PT, R15, -R16, PT ;  /* 0x800000100f00720b */ /* 0x000fe20003f1e000 */
[----:B------:R-:W-:-:S12]  /*0f20*/  FADD.FTZ R10, R10, -1 ;  /* 0xbf8000000a0a7421 */ /* 0x000fd80000010000 */
[----:B------:R-:W-:Y:S02]  /*0f30*/  @!P0 FADD.FTZ R10, R10, -1 ;  /* 0xbf8000000a0a8421 */ /* 0x000fe40000010000 */
.L_x_5861:
[----:B------:R-:W-:Y:S05]  /*0f40*/  BSYNC B1 ;  /* 0x0000000000017941 */ /* 0x000fea0003800000 */
.L_x_5860:
[----:B------:R-:W-:Y:S01]  /*0f50*/  FFMA.FTZ R13, -R16, R10, R13 ;  /* 0x0000000a100d7223 */ /* 0x000fe2000001010d */
[----:B------:R-:W-:Y:S05]  /*0f60*/  BRA `(.L_x_5858) ;  /* 0x000001f000007947 */ /* 0x000fea0003800000 */
.L_x_5859:
        /* <DEDUP_REMOVED lines=15> */
.L_x_5865:
        /* <DEDUP_REMOVED lines=13> */
.L_x_5864:
[----:B------:R-:W-:Y:S05]  /*1130*/  BSYNC B1 ;  /* 0x0000000000017941 */ /* 0x000fea0003800000 */
.L_x_5863:
[----:B------:R-:W-:-:S04]  /*1140*/  FMUL.FTZ R13, R13, 1.1920928955078125e-07 ;  /* 0x340000000d0d7820 */ /* 0x000fc80000410000 */
[----:B------:R-:W-:Y:S02]  /*1150*/  FMUL.FTZ R13, R10, R13 ;  /* 0x0000000d0a0d7220 */ /* 0x000fe40000410000 */
.L_x_5858:
[----:B------:R-:W-:Y:S05]  /*1160*/  BSYNC B0 ;  /* 0x0000000000007941 */ /* 0x000fea0003800000 */
.L_x_5857:
        /* <DEDUP_REMOVED lines=26> */
.L_x_5866:
[----:B------:R-:W-:Y:S05]  /*1310*/  BSYNC B0 ;  /* 0x0000000000007941 */ /* 0x000fea0003800000 */
.L_x_5856:
        /* <DEDUP_REMOVED lines=31> */
.L_x_5873:
[----:B------:R-:W-:Y:S01]  /*1510*/  FSETP.GEU.FTZ.AND P0, PT, R15, -R16, PT ;  /* 0x800000100f00720b */ /* 0x000fe20003f1e000 */
[----:B------:R-:W-:-:S12]  /*1520*/  FADD.FTZ R14, R14, -1 ;  /* 0xbf8000000e0e7421 */ /* 0x000fd80000010000 */
[----:B------:R-:W-:Y:S02]  /*1530*/  @!P0 FADD.FTZ R14, R14, -1 ;  /* 0xbf8000000e0e8421 */ /* 0x000fe40000010000 */
.L_x_5872:
[----:B------:R-:W-:Y:S05]  /*1540*/  BSYNC B1 ;  /* 0x0000000000017941 */ /* 0x000fea0003800000 */
.L_x_5871:
[----:B------:R-:W-:Y:S01]  /*1550*/  FFMA.FTZ R11, -R16, R14, R11 ;  /* 0x0000000e100b7223 */ /* 0x000fe2000001010b */
[----:B------:R-:W-:Y:S05]  /*1560*/  BRA `(.L_x_5869) ;  /* 0x000001f000007947 */ /* 0x000fea0003800000 */
.L_x_5870:
        /* <DEDUP_REMOVED lines=15> */
.L_x_5876:
        /* <DEDUP_REMOVED lines=13> */
.L_x_5875:
[----:B------:R-:W-:Y:S05]  /*1730*/  BSYNC B1 ;  /* 0x0000000000017941 */ /* 0x000fea0003800000 */
.L_x_5874:
[----:B------:R-:W-:-:S04]  /*1740*/  FMUL.FTZ R14, R13, 1.1920928955078125e-07 ;  /* 0x340000000d0e7820 */ /* 0x000fc80000410000 */
[----:B------:R-:W-:Y:S02]  /*1750*/  FMUL.FTZ R11, R11, R14 ;  /* 0x0000000e0b0b7220 */ /* 0x000fe40000410000 */
.L_x_5869:
[----:B------:R-:W-:Y:S05]  /*1760*/  BSYNC B0 ;  /* 0x0000000000007941 */ /* 0x000fea0003800000 */
.L_x_5868:
        /* <DEDUP_REMOVED lines=26> */
.L_x_5877:
[----:B------:R-:W-:Y:S05]  /*1910*/  BSYNC B0 ;  /* 0x0000000000007941 */ /* 0x000fea0003800000 */
.L_x_5867:
        /* <DEDUP_REMOVED lines=31> */
.L_x_5884:
[----:B------:R-:W-:Y:S01]  /*1b10*/  FSETP.GEU.FTZ.AND P0, PT, R15, -R16, PT ;  /* 0x800000100f00720b */ /* 0x000fe20003f1e000 */
[----:B------:R-:W-:-:S12]  /*1b20*/  FADD.FTZ R14, R14, -1 ;  /* 0xbf8000000e0e7421 */ /* 0x000fd80000010000 */
[----:B------:R-:W-:Y:S02]  /*1b30*/  @!P0 FADD.FTZ R14, R14, -1 ;  /* 0xbf8000000e0e8421 */ /* 0x000fe40000010000 */
.L_x_5883:
[----:B------:R-:W-:Y:S05]  /*1b40*/  BSYNC B1 ;  /* 0x0000000000017941 */ /* 0x000fea0003800000 */
.L_x_5882:
[----:B------:R-:W-:Y:S01]  /*1b50*/  FFMA.FTZ R13, -R16, R14, R13 ;  /* 0x0000000e100d7223 */ /* 0x000fe2000001010d */
[----:B------:R-:W-:Y:S05]  /*1b60*/  BRA `(.L_x_5880) ;  /* 0x000001f000007947 */ /* 0x000fea0003800000 */
.L_x_5881:
        /* <DEDUP_REMOVED lines=15> */
.L_x_5887:
        /* <DEDUP_REMOVED lines=13> */
.L_x_5886:
[----:B------:R-:W-:Y:S05]  /*1d30*/  BSYNC B1 ;  /* 0x0000000000017941 */ /* 0x000fea0003800000 */
.L_x_5885:
[----:B------:R-:W-:-:S04]  /*1d40*/  FMUL.FTZ R14, R14, 1.1920928955078125e-07 ;  /* 0x340000000e0e7820 */ /* 0x000fc80000410000 */
[----:B------:R-:W-:Y:S02]  /*1d50*/  FMUL.FTZ R13, R13, R14 ;  /* 0x0000000e0d0d7220 */ /* 0x000fe40000410000 */
.L_x_5880:
[----:B------:R-:W-:Y:S05]  /*1d60*/  BSYNC B0 ;  /* 0x0000000000007941 */ /* 0x000fea0003800000 */
.L_x_5879:
        /* <DEDUP_REMOVED lines=26> */
.L_x_5888:
[----:B------:R-:W-:Y:S05]  /*1f10*/  BSYNC B0 ;  /* 0x0000000000007941 */ /* 0x000fea0003800000 */
.L_x_5878:
        /* <DEDUP_REMOVED lines=31> */
.L_x_5895:
[----:B------:R-:W-:Y:S01]  /*2110*/  FSETP.GEU.FTZ.AND P0, PT, R17, -R16, PT ;  /* 0x800000101100720b */ /* 0x000fe20003f1e000 */
[----:B------:R-:W-:-:S12]  /*2120*/  FADD.FTZ R12, R12, -1 ;  /* 0xbf8000000c0c7421 */ /* 0x000fd80000010000 */
[----:B------:R-:W-:Y:S02]  /*2130*/  @!P0 FADD.FTZ R12, R12, -1 ;  /* 0xbf8000000c0c8421 */ /* 0x000fe40000010000 */
.L_x_5894:
[----:B------:R-:W-:Y:S05]  /*2140*/  BSYNC B1 ;  /* 0x0000000000017941 */ /* 0x000fea0003800000 */
.L_x_5893:
[----:B------:R-:W-:Y:S01]  /*2150*/  FFMA.FTZ R15, -R16, R12, R15 ;  /* 0x0000000c100f7223 */ /* 0x000fe2000001010f */
[----:B------:R-:W-:Y:S05]  /*2160*/  BRA `(.L_x_5891) ;  /* 0x000001f000007947 */ /* 0x000fea0003800000 */
.L_x_5892:
        /* <DEDUP_REMOVED lines=15> */
.L_x_5898:
        /* <DEDUP_REMOVED lines=13> */
.L_x_5897:
[----:B------:R-:W-:Y:S05]  /*2330*/  BSYNC B1 ;  /* 0x0000000000017941 */ /* 0x000fea0003800000 */
.L_x_5896:
[----:B------:R-:W-:-:S04]  /*2340*/  FMUL.FTZ R15, R14, 1.1920928955078125e-07 ;  /* 0x340000000e0f7820 */ /* 0x000fc80000410000 */
[----:B------:R-:W-:Y:S02]  /*2350*/  FMUL.FTZ R15, R12, R15 ;  /* 0x0000000f0c0f7220 */ /* 0x000fe40000410000 */
.L_x_5891:
[----:B------:R-:W-:Y:S05]  /*2360*/  BSYNC B0 ;  /* 0x0000000000007941 */ /* 0x000fea0003800000 */
.L_x_5890:
        /* <DEDUP_REMOVED lines=26> */
.L_x_5899:
[----:B------:R-:W-:Y:S05]  /*2510*/  BSYNC B0 ;  /* 0x0000000000007941 */ /* 0x000fea0003800000 */
.L_x_5889:
        /* <DEDUP_REMOVED lines=31> */
.L_x_5906:
[----:B------:R-:W-:Y:S01]  /*2710*/  FSETP.GEU.FTZ.AND P0, PT, R17, -R18, PT ;  /* 0x800000121100720b */ /* 0x000fe20003f1e000 */
[----:B------:R-:W-:-:S12]  /*2720*/  FADD.FTZ R14, R14, -1 ;  /* 0xbf8000000e0e7421 */ /* 0x000fd80000010000 */
[----:B------:R-:W-:Y:S02]  /*2730*/  @!P0 FADD.FTZ R14, R14, -1 ;  /* 0xbf8000000e0e8421 */ /* 0x000fe40000010000 */
.L_x_5905:
[----:B------:R-:W-:Y:S05]  /*2740*/  BSYNC B1 ;  /* 0x0000000000017941 */ /* 0x000fea0003800000 */
.L_x_5904:
[----:B------:R-:W-:Y:S01]  /*2750*/  FFMA.FTZ R15, -R18, R14, R15 ;  /* 0x0000000e120f7223 */ /* 0x000fe2000001010f */
[----:B------:R-:W-:Y:S05]  /*2760*/  BRA `(.L_x_5902) ;  /* 0x000001f000007947 */ /* 0x000fea0003800000 */
.L_x_5903:
        /* <DEDUP_REMOVED lines=15> */
.L_x_5909:
        /* <DEDUP_REMOVED lines=13> */
.L_x_5908:
[----:B------:R-:W-:Y:S05]  /*2930*/  BSYNC B1 ;  /* 0x0000000000017941 */ /* 0x000fea0003800000 */
.L_x_5907:
[----:B------:R-:W-:-:S04]  /*2940*/  FMUL.FTZ R15, R15, 1.1920928955078125e-07 ;  /* 0x340000000f0f7820 */ /* 0x000fc80000410000 */
[----:B------:R-:W-:Y:S02]  /*2950*/  FMUL.FTZ R15, R14, R15 ;  /* 0x0000000f0e0f7220 */ /* 0x000fe40000410000 */
.L_x_5902:
[----:B------:R-:W-:Y:S05]  /*2960*/  BSYNC B0 ;  /* 0x0000000000007941 */ /* 0x000fea0003800000 */
.L_x_5901:
        /* <DEDUP_REMOVED lines=26> */
.L_x_5910:
[----:B------:R-:W-:Y:S05]  /*2b10*/  BSYNC B0 ;  /* 0x0000000000007941 */ /* 0x000fea0003800000 */
.L_x_5900:
        /* <DEDUP_REMOVED lines=31> */
.L_x_5917:
[----:B------:R-:W-:Y:S01]  /*2d10*/  FSETP.GEU.FTZ.AND P0, PT, R17, -R18, PT ;  /* 0x800000121100720b */ /* 0x000fe20003f1e000 */
[----:B------:R-:W-:-:S12]  /*2d20*/  FADD.FTZ R16, R16, -1 ;  /* 0xbf80000010107421 */ /* 0x000fd80000010000 */
[----:B------:R-:W-:Y:S02]  /*2d30*/  @!P0 FADD.FTZ R16, R16, -1 ;  /* 0xbf80000010108421 */ /* 0x000fe40000010000 */
.L_x_5916:
[----:B------:R-:W-:Y:S05]  /*2d40*/  BSYNC B1 ;  /* 0x0000000000017941 */ /* 0x000fea0003800000 */
.L_x_5915:
[----:B------:R-:W-:Y:S01]  /*2d50*/  FFMA.FTZ R3, -R18, R16, R3 ;  /* 0x0000001012037223 */ /* 0x000fe20000010103 */
[----:B------:R-:W-:Y:S05]  /*2d60*/  BRA `(.L_x_5913) ;  /* 0x000001f000007947 */ /* 0x000fea0003800000 */
.L_x_5914:
        /* <DEDUP_REMOVED lines=15> */
.L_x_5920:
        /* <DEDUP_REMOVED lines=13> */
.L_x_5919:
[----:B------:R-:W-:Y:S05]  /*2f30*/  BSYNC B1 ;  /* 0x0000000000017941 */ /* 0x000fea0003800000 */
.L_x_5918:
[----:B------:R-:W-:-:S04]  /*2f40*/  FMUL.FTZ R16, R15, 1.1920928955078125e-07 ;  /* 0x340000000f107820 */ /* 0x000fc80000410000 */
[----:B------:R-:W-:Y:S02]  /*2f50*/  FMUL.FTZ R3, R3, R16 ;  /* 0x0000001003037220 */ /* 0x000fe40000410000 */
.L_x_5913:
[----:B------:R-:W-:Y:S05]  /*2f60*/  BSYNC B0 ;  /* 0x0000000000007941 */ /* 0x000fea0003800000 */
.L_x_5912:
        /* <DEDUP_REMOVED lines=26> */
.L_x_5921:
[----:B------:R-:W-:Y:S05]  /*3110*/  BSYNC B0 ;  /* 0x0000000000007941 */ /* 0x000fea0003800000 */
.L_x_5911:
        /* <DEDUP_REMOVED lines=9> */
.L_x_5833:
        /* <DEDUP_REMOVED lines=94> */
.L_x_5929:
[----:B------:R-:W-:Y:S01]  /*3790*/  FSETP.GEU.FTZ.AND P0, PT, R6, -R7, PT ;  /* 0x800000070600720b */ /* 0x000fe20003f1e000 */
[----:B------:R-:W-:-:S12]  /*37a0*/  FADD.FTZ R2, R2, -1 ;  /* 0xbf80000002027421 */ /* 0x000fd80000010000 */
[----:B------:R-:W-:Y:S02]  /*37b0*/  @!P0 FADD.FTZ R2, R2, -1 ;  /* 0xbf80000002028421 */ /* 0x000fe40000010000 */
.L_x_5928:
[----:B------:R-:W-:Y:S05]  /*37c0*/  BSYNC B2 ;  /* 0x0000000000027941 */ /* 0x000fea0003800000 */
.L_x_5927:
[----:B------:R-:W-:Y:S01]  /*37d0*/  FFMA.FTZ R5, -R7, R2, R5 ;  /* 0x0000000207057223 */ /* 0x000fe20000010105 */
[----:B------:R-:W-:Y:S05]  /*37e0*/  BRA `(.L_x_5925) ;  /* 0x000001f000007947 */ /* 0x000fea0003800000 */
.L_x_5926:
        /* <DEDUP_REMOVED lines=15> */
.L_x_5932:
        /* <DEDUP_REMOVED lines=13> */
.L_x_5931:
[----:B------:R-:W-:Y:S05]  /*39b0*/  BSYNC B2 ;  /* 0x0000000000027941 */ /* 0x000fea0003800000 */
.L_x_5930:
[----:B------:R-:W-:-:S04]  /*39c0*/  FMUL.FTZ R5, R5, 1.1920928955078125e-07 ;  /* 0x3400000005057820 */ /* 0x000fc80000410000 */
[----:B------:R-:W-:Y:S02]  /*39d0*/  FMUL.FTZ R5, R2, R5 ;  /* 0x0000000502057220 */ /* 0x000fe40000410000 */
.L_x_5925:
[----:B------:R-:W-:Y:S05]  /*39e0*/  BSYNC B0 ;  /* 0x0000000000007941 */ /* 0x000fea0003800000 */
.L_x_5924:
        /* <DEDUP_REMOVED lines=27> */
.L_x_5923:
[----:B------:R-:W-:Y:S05]  /*3ba0*/  BSYNC B1 ;  /* 0x0000000000017941 */ /* 0x000fea0003800000 */
.L_x_5922:
        /* <DEDUP_REMOVED lines=39> */
.L_x_5940:
[----:B------:R-:W-:Y:S01]  /*3e20*/  FSETP.GEU.FTZ.AND P0, PT, R8, -R9, PT ;  /* 0x800000090800720b */ /* 0x000fe20003f1e000 */
[----:B------:R-:W-:-:S12]  /*3e30*/  FADD.FTZ R4, R4, -1 ;  /* 0xbf80000004047421 */ /* 0x000fd80000010000 */
[----:B------:R-:W-:Y:S02]  /*3e40*/  @!P0 FADD.FTZ R4, R4, -1 ;  /* 0xbf80000004048421 */ /* 0x000fe40000010000 */
.L_x_5939:
[----:B------:R-:W-:Y:S05]  /*3e50*/  BSYNC B2 ;  /* 0x0000000000027941 */ /* 0x000fea0003800000 */
.L_x_5938:
[----:B------:R-:W-:Y:S01]  /*3e60*/  FFMA.FTZ R7, -R9, R4, R7 ;  /* 0x0000000409077223 */ /* 0x000fe20000010107 */
[----:B------:R-:W-:Y:S05]  /*3e70*/  BRA `(.L_x_5936) ;  /* 0x000001f000007947 */ /* 0x000fea0003800000 */
.L_x_5937:
        /* <DEDUP_REMOVED lines=15> */
.L_x_5943:
        /* <DEDUP_REMOVED lines=13> */
.L_x_5942:
[----:B------:R-:W-:Y:S05]  /*4040*/  BSYNC B2 ;  /* 0x0000000000027941 */ /* 0x000fea0003800000 */
.L_x_5941:
[----:B------:R-:W-:-:S04]  /*4050*/  FMUL.FTZ R9, R9, 1.1920928955078125e-07 ;  /* 0x3400000009097820 */ /* 0x000fc80000410000 */
[----:B0-----:R-:W-:Y:S02]  /*4060*/  FMUL.FTZ R7, R4, R9 ;  /* 0x0000000904077220 */ /* 0x001fe40000410000 */
.L_x_5936:
[----:B------:R-:W-:Y:S05]  /*4070*/  BSYNC B0 ;  /* 0x0000000000007941 */ /* 0x000fea0003800000 */
.L_x_5935:
        /* <DEDUP_REMOVED lines=27> */
.L_x_5934:
[----:B------:R-:W-:Y:S05]  /*4230*/  BSYNC B1 ;  /* 0x0000000000017941 */ /* 0x000fea0003800000 */
.L_x_5933:
        /* <DEDUP_REMOVED lines=39> */
.L_x_5951:
[----:B------:R-:W-:Y:S01]  /*44b0*/  FSETP.GEU.FTZ.AND P0, PT, R9, -R10, PT ;  /* 0x8000000a0900720b */ /* 0x000fe20003f1e000 */
[----:B------:R-:W-:-:S12]  /*44c0*/  FADD.FTZ R5, R5, -1 ;  /* 0xbf80000005057421 */ /* 0x000fd80000010000 */
[----:B------:R-:W-:Y:S02]  /*44d0*/  @!P0 FADD.FTZ R5, R5, -1 ;  /* 0xbf80000005058421 */ /* 0x000fe40000010000 */
.L_x_5950:
[----:B------:R-:W-:Y:S05]  /*44e0*/  BSYNC B2 ;  /* 0x0000000000027941 */ /* 0x000fea0003800000 */
.L_x_5949:
[----:B------:R-:W-:Y:S01]  /*44f0*/  FFMA.FTZ R8, -R10, R5, R8 ;  /* 0x000000050a087223 */ /* 0x000fe20000010108 */
[----:B------:R-:W-:Y:S05]  /*4500*/  BRA `(.L_x_5947) ;  /* 0x000001f000007947 */ /* 0x000fea0003800000 */
.L_x_5948:
        /* <DEDUP_REMOVED lines=15> */
.L_x_5954:
        /* <DEDUP_REMOVED lines=13> */
.L_x_5953:
[----:B------:R-:W-:Y:S05]  /*46d0*/  BSYNC B2 ;  /* 0x0000000000027941 */ /* 0x000fea0003800000 */
.L_x_5952:
[----:B------:R-:W-:-:S04]  /*46e0*/  FMUL.FTZ R10, R10, 1.1920928955078125e-07 ;  /* 0x340000000a0a7820 */ /* 0x000fc80000410000 */
[----:B0-----:R-:W-:Y:S02]  /*46f0*/  FMUL.FTZ R8, R5, R10 ;  /* 0x0000000a05087220 */ /* 0x001fe40000410000 */
.L_x_5947:
[----:B------:R-:W-:Y:S05]  /*4700*/  BSYNC B0 ;  /* 0x0000000000007941 */ /* 0x000fea0003800000 */
.L_x_5946:
        /* <DEDUP_REMOVED lines=27> */
.L_x_5945:
[----:B------:R-:W-:Y:S05]  /*48c0*/  BSYNC B1 ;  /* 0x0000000000017941 */ /* 0x000fea0003800000 */
.L_x_5944:
        /* <DEDUP_REMOVED lines=39> */
.L_x_5962:
[----:B------:R-:W-:Y:S01]  /*4b40*/  FSETP.GEU.FTZ.AND P0, PT, R10, -R11, PT ;  /* 0x8000000b0a00720b */ /* 0x000fe20003f1e000 */
[----:B------:R-:W-:-:S12]  /*4b50*/  FADD.FTZ R6, R6, -1 ;  /* 0xbf80000006067421 */ /* 0x000fd80000010000 */
[----:B------:R-:W-:Y:S02]  /*4b60*/  @!P0 FADD.FTZ R6, R6, -1 ;  /* 0xbf80000006068421 */ /* 0x000fe40000010000 */
.L_x_5961:
[----:B------:R-:W-:Y:S05]  /*4b70*/  BSYNC B2 ;  /* 0x0000000000027941 */ /* 0x000fea0003800000 */
.L_x_5960:
[----:B------:R-:W-:Y:S01]  /*4b80*/  FFMA.FTZ R9, -R11, R6, R9 ;  /* 0x000000060b097223 */ /* 0x000fe20000010109 */
[----:B------:R-:W-:Y:S05]  /*4b90*/  BRA `(.L_x_5958) ;  /* 0x000001f000007947 */ /* 0x000fea0003800000 */
.L_x_5959:
        /* <DEDUP_REMOVED lines=15> */
.L_x_5965:
        /* <DEDUP_REMOVED lines=13> */
.L_x_5964:
[----:B------:R-:W-:Y:S05]  /*4d60*/  BSYNC B2 ;  /* 0x0000000000027941 */ /* 0x000fea0003800000 */
.L_x_5963:
[----:B------:R-:W-:-:S04]  /*4d70*/  FMUL.FTZ R11, R11, 1.1920928955078125e-07 ;  /* 0x340000000b0b7820 */ /* 0x000fc80000410000 */
[----:B0-----:R-:W-:Y:S02]  /*4d80*/  FMUL.FTZ R9, R6, R11 ;  /* 0x0000000b06097220 */ /* 0x001fe40000410000 */
.L_x_5958:
[----:B------:R-:W-:Y:S05]  /*4d90*/  BSYNC B0 ;  /* 0x0000000000007941 */ /* 0x000fea0003800000 */
.L_x_5957:
        /* <DEDUP_REMOVED lines=27> */
.L_x_5956:
[----:B------:R-:W-:Y:S05]  /*4f50*/  BSYNC B1 ;  /* 0x0000000000017941 */ /* 0x000fea0003800000 */
.L_x_5955:
        /* <DEDUP_REMOVED lines=39> */
.L_x_5973:
[----:B------:R-:W-:Y:S01]  /*51d0*/  FSETP.GEU.FTZ.AND P0, PT, R11, -R18, PT ;  /* 0x800000120b00720b */ /* 0x000fe20003f1e000 */
[----:B------:R-:W-:-:S12]  /*51e0*/  FADD.FTZ R7, R7, -1 ;  /* 0xbf80000007077421 */ /* 0x000fd80000010000 */
[----:B------:R-:W-:Y:S02]  /*51f0*/  @!P0 FADD.FTZ R7, R7, -1 ;  /* 0xbf80000007078421 */ /* 0x000fe40000010000 */
.L_x_5972:
[----:B------:R-:W-:Y:S05]  /*5200*/  BSYNC B2 ;  /* 0x0000000000027941 */ /* 0x000fea0003800000 */
.L_x_5971:
[----:B------:R-:W-:Y:S01]  /*5210*/  FFMA.FTZ R10, -R18, R7, R10 ;  /* 0x00000007120a7223 */ /* 0x000fe2000001010a */
[----:B------:R-:W-:Y:S05]  /*5220*/  BRA `(.L_x_5969) ;  /* 0x000001f000007947 */ /* 0x000fea0003800000 */
.L_x_5970:
        /* <DEDUP_REMOVED lines=15> */
.L_x_5976:
        /* <DEDUP_REMOVED lines=13> */
.L_x_5975:
[----:B------:R-:W-:Y:S05]  /*53f0*/  BSYNC B2 ;  /* 0x0000000000027941 */ /* 0x000fea0003800000 */
.L_x_5974:
[----:B------:R-:W-:-:S04]  /*5400*/  FMUL.FTZ R18, R18, 1.1920928955078125e-07 ;  /* 0x3400000012127820 */ /* 0x000fc80000410000 */
[----:B0-----:R-:W-:Y:S02]  /*5410*/  FMUL.FTZ R10, R7, R18 ;  /* 0x00000012070a7220 */ /* 0x001fe40000410000 */
.L_x_5969:
[----:B------:R-:W-:Y:S05]  /*5420*/  BSYNC B0 ;  /* 0x0000000000007941 */ /* 0x000fea0003800000 */
.L_x_5968:
        /* <DEDUP_REMOVED lines=27> */
.L_x_5967:
[----:B------:R-:W-:Y:S05]  /*55e0*/  BSYNC B1 ;  /* 0x0000000000017941 */ /* 0x000fea0003800000 */
.L_x_5966:
        /* <DEDUP_REMOVED lines=39> */
.L_x_5984:
[----:B------:R-:W-:Y:S01]  /*5860*/  FSETP.GEU.FTZ.AND P0, PT, R18, -R19, PT ;  /* 0x800000131200720b */ /* 0x000fe20003f1e000 */
[----:B------:R-:W-:-:S12]  /*5870*/  FADD.FTZ R8, R8, -1 ;  /* 0xbf80000008087421 */ /* 0x000fd80000010000 */
[----:B------:R-:W-:Y:S02]  /*5880*/  @!P0 FADD.FTZ R8, R8, -1 ;  /* 0xbf80000008088421 */ /* 0x000fe40000010000 */
.L_x_5983:
[----:B------:R-:W-:Y:S05]  /*5890*/  BSYNC B2 ;  /* 0x0000000000027941 */ /* 0x000fea0003800000 */
.L_x_5982:
[----:B------:R-:W-:Y:S01]  /*58a0*/  FFMA.FTZ R11, -R19, R8, R11 ;  /* 0x00000008130b7223 */ /* 0x000fe2000001010b */
[----:B------:R-:W-:Y:S05]  /*58b0*/  BRA `(.L_x_5980) ;  /* 0x000001f000007947 */ /* 0x000fea0003800000 */
.L_x_5981:
        /* <DEDUP_REMOVED lines=15> */
.L_x_5987:
        /* <DEDUP_REMOVED lines=13> */
.L_x_5986:
[----:B------:R-:W-:Y:S05]  /*5a80*/  BSYNC B2 ;  /* 0x0000000000027941 */ /* 0x000fea0003800000 */
.L_x_5985:
[----:B0-----:R-:W-:-:S04]  /*5a90*/  FMUL.FTZ R11, R18, 1.1920928955078125e-07 ;  /* 0x34000000120b7820 */ /* 0x001fc80000410000 */
[----:B------:R-:W-:Y:S02]  /*5aa0*/  FMUL.FTZ R11, R8, R11 ;  /* 0x0000000b080b7220 */ /* 0x000fe40000410000 */
.L_x_5980:
[----:B------:R-:W-:Y:S05]  /*5ab0*/  BSYNC B0 ;  /* 0x0000000000007941 */ /* 0x000fea0003800000 */
.L_x_5979:
        /* <DEDUP_REMOVED lines=27> */
.L_x_5978:
[----:B------:R-:W-:Y:S05]  /*5c70*/  BSYNC B1 ;  /* 0x0000000000017941 */ /* 0x000fea0003800000 */
.L_x_5977:
        /* <DEDUP_REMOVED lines=39> */
.L_x_5995:
[----:B------:R-:W-:Y:S01]  /*5ef0*/  FSETP.GEU.FTZ.AND P0, PT, R17, -R18, PT ;  /* 0x800000121100720b */ /* 0x000fe20003f1e000 */
[----:B------:R-:W-:-:S12]  /*5f00*/  FADD.FTZ R9, R9, -1 ;  /* 0xbf80000009097421 */ /* 0x000fd80000010000 */
[----:B------:R-:W-:Y:S02]  /*5f10*/  @!P0 FADD.FTZ R9, R9, -1 ;  /* 0xbf80000009098421 */ /* 0x000fe40000010000 */
.L_x_5994:
[----:B------:R-:W-:Y:S05]  /*5f20*/  BSYNC B2 ;  /* 0x0000000000027941 */ /* 0x000fea0003800000 */
.L_x_5993:
[----:B------:R-:W-:Y:S01]  /*5f30*/  FFMA.FTZ R16, -R18, R9, R16 ;  /* 0x0000000912107223 */ /* 0x000fe20000010110 */
[----:B------:R-:W-:Y:S05]  /*5f40*/  BRA `(.L_x_5991) ;  /* 0x000001f000007947 */ /* 0x000fea0003800000 */
.L_x_5992:
        /* <DEDUP_REMOVED lines=15> */
.L_x_5998:
        /* <DEDUP_REMOVED lines=13> */
.L_x_5997:
[----:B------:R-:W-:Y:S05]  /*6110*/  BSYNC B2 ;  /* 0x0000000000027941 */ /* 0x000fea0003800000 */
.L_x_5996:
[----:B------:R-:W-:-:S04]  /*6120*/  FMUL.FTZ R18, R18, 1.1920928955078125e-07 ;  /* 0x3400000012127820 */ /* 0x000fc80000410000 */
[----:B0-----:R-:W-:Y:S02]  /*6130*/  FMUL.FTZ R16, R9, R18 ;  /* 0x0000001209107220 */ /* 0x001fe40000410000 */
.L_x_5991:
[----:B------:R-:W-:Y:S05]  /*6140*/  BSYNC B0 ;  /* 0x0000000000007941 */ /* 0x000fea0003800000 */
.L_x_5990:
        /* <DEDUP_REMOVED lines=27> */
.L_x_5989:
[----:B------:R-:W-:Y:S05]  /*6300*/  BSYNC B1 ;  /* 0x0000000000017941 */ /* 0x000fea0003800000 */
.L_x_5988:
        /* <DEDUP_REMOVED lines=39> */
.L_x_6006:
[----:B------:R-:W-:Y:S01]  /*6580*/  FSETP.GEU.FTZ.AND P0, PT, R18, -R19, PT ;  /* 0x800000131200720b */ /* 0x000fe20003f1e000 */
[----:B------:R-:W-:-:S12]  /*6590*/  FADD.FTZ R10, R10, -1 ;  /* 0xbf8000000a0a7421 */ /* 0x000fd80000010000 */
[----:B------:R-:W-:Y:S02]  /*65a0*/  @!P0 FADD.FTZ R10, R10, -1 ;  /* 0xbf8000000a0a8421 */ /* 0x000fe40000010000 */
.L_x_6005:
[----:B------:R-:W-:Y:S05]  /*65b0*/  BSYNC B2 ;  /* 0x0000000000027941 */ /* 0x000fea0003800000 */
.L_x_6004:
[----:B------:R-:W-:Y:S01]  /*65c0*/  FFMA.FTZ R13, -R19, R10, R13 ;  /* 0x0000000a130d7223 */ /* 0x000fe2000001010d */
[----:B------:R-:W-:Y:S05]  /*65d0*/  BRA `(.L_x_6002) ;  /* 0x000001f000007947 */ /* 0x000fea0003800000 */
.L_x_6003:
        /* <DEDUP_REMOVED lines=15> */
.L_x_6009:
        /* <DEDUP_REMOVED lines=13> */
.L_x_6008:
[----:B------:R-:W-:Y:S05]  /*67a0*/  BSYNC B2 ;  /* 0x0000000000027941 */ /* 0x000fea0003800000 */
.L_x_6007:
[----:B0-----:R-:W-:-:S04]  /*67b0*/  FMUL.FTZ R13, R18, 1.1920928955078125e-07 ;  /* 0x34000000120d7820 */ /* 0x001fc80000410000 */
[----:B------:R-:W-:Y:S02]  /*67c0*/  FMUL.FTZ R13, R10, R13 ;  /* 0x0000000d0a0d7220 */ /* 0x000fe40000410000 */
.L_x_6002:
[----:B------:R-:W-:Y:S05]  /*67d0*/  BSYNC B0 ;  /* 0x0000000000007941 */ /* 0x000fea0003800000 */
.L_x_6001:
        /* <DEDUP_REMOVED lines=27> */
.L_x_6000:
[----:B------:R-:W-:Y:S05]  /*6990*/  BSYNC B1 ;  /* 0x0000000000017941 */ /* 0x000fea0003800000 */
.L_x_5999:
        /* <DEDUP_REMOVED lines=16> */
.L_x_6012:
[----:B------:R-:W-:-:S13]  /*6aa0*/  ISETP.GE.AND P0, PT, R15, R14, PT ;  /* 0x0000000e0f00720c */ /* 0x000fda0003f06270 */
[----:B------:R-:W-:Y:S05]  /*6ab0*/  @P0 BRA `(.L_x_6014) ;  /* 0x000000c000000947 */ /* 0x000fea0003800000 */
[----:B-1----:R-:W-:Y:S01]  /*6ac0*/  IMAD.IADD R2, R0, 0x1, R15 ;  /* 0x0000000100027824 */ /* 0x002fe200078e020f */
[----:B------:R-:W-:Y:S01]  /*6ad0*/  IADD3 R15, R15, 0x80, RZ ;  /* 0x000000800f0f7810 */ /* 0x000fe20007ffe0ff */
[----:B------:R-:W-:-:S04]  /*6ae0*/  IMAD.MOV.U32 R3, RZ, RZ, 0x2 ;  /* 0x00000002ff037424 */ /* 0x000fc800078e00ff */
[----:B------:R-:W-:-:S05]  /*6af0*/  IMAD.WIDE.U32 R2, R2, R3, c[0x0][0x168] ;  /* 0x00005a0002027625 */ /* 0x000fca00078e0003 */
[----:B------:R1:W-:Y:S02]  /*6b00*/  STG.E.U16 [R2.64], R5 ;  /* 0x0000000502007986 */ /* 0x0003e4000c101504 */
.L_x_6013:
[----:B------:R-:W-:-:S13]  /*6b10*/  ISETP.GE.AND P0, PT, R15, R14, PT ;  /* 0x0000000e0f00720c */ /* 0x000fda0003f06270 */
[----:B------:R-:W-:Y:S05]  /*6b20*/  @P0 BRA `(.L_x_6015) ;  /* 0x000000c000000947 */ /* 0x000fea0003800000 */
[----:B-1----:R-:W-:Y:S01]  /*6b30*/  IMAD.IADD R2, R0, 0x1, R15 ;  /* 0x0000000100027824 */ /* 0x002fe200078e020f */
[----:B------:R-:W-:Y:S01]  /*6b40*/  IADD3 R15, R15, 0x80, RZ ;  /* 0x000000800f0f7810 */ /* 0x000fe20007ffe0ff */
[----:B------:R-:W-:-:S04]  /*6b50*/  IMAD.MOV.U32 R3, RZ, RZ, 0x2 ;  /* 0x00000002ff037424 */ /* 0x000fc800078e00ff */
[----:B------:R-:W-:-:S05]  /*6b60*/  IMAD.WIDE.U32 R2, R2, R3, c[0x0][0x168] ;  /* 0x00005a0002027625 */ /* 0x000fca00078e0003 */
[----:B------:R1:W-:Y:S02]  /*6b70*/  STG.E.U16 [R2.64], R6 ;  /* 0x0000000602007986 */ /* 0x0003e4000c101504 */
.L_x_6014:
[----:B------:R-:W-:-:S13]  /*6b80*/  ISETP.GE.AND P0, PT, R15, R14, PT ;  /* 0x0000000e0f00720c */ /* 0x000fda0003f06270 */
[----:B------:R-:W-:Y:S05]  /*6b90*/  @P0 BRA `(.L_x_6016) ;  /* 0x000000d000000947 */ /* 0x000fea0003800000 */
[----:B-1----:R-:W-:Y:S01]  /*6ba0*/  IMAD.IADD R2, R0, 0x1, R15 ;  /* 0x0000000100027824 */ /* 0x002fe200078e020f */
[----:B------:R-:W-:Y:S01]  /*6bb0*/  IADD3 R15, R15, 0x80, RZ ;  /* 0x000000800f0f7810 */ /* 0x000fe20007ffe0ff */
[----:B------:R-:W-:-:S04]  /*6bc0*/  IMAD.MOV.U32 R3, RZ, RZ, 0x2 ;  /* 0x00000002ff037424 */ /* 0x000fc800078e00ff */
[----:B------:R-:W-:-:S05]  /*6bd0*/  IMAD.WIDE.U32 R2, R2, R3, c[0x0][0x168] ;  /* 0x00005a0002027625 */ /* 0x000fca00078e0003 */
[----:B------:R1:W-:Y:S02]  /*6be0*/  STG.E.U16 [R2.64], R7 ;  /* 0x0000000702007986 */ /* 0x0003e4000c101504 */
.L_x_6015:
        /* <DEDUP_REMOVED lines=8> */
.L_x_6016:
[----:B------:R-:W-:Y:S05]  /*6c70*/  BSYNC B1 ;  /* 0x0000000000017941 */ /* 0x000fea0003800000 */
.L_x_6011:
[----:B------:R-:W-:-:S13]  /*6c80*/  ISETP.GE.AND P0, PT, R15, R14, PT ;  /* 0x0000000e0f00720c */ /* 0x000fda0003f06270 */
[----:B-1----:R-:W-:Y:S01]  /*6c90*/  @!P0 IMAD.IADD R2, R0, 0x1, R15 ;  /* 0x0000000100028824 */ /* 0x002fe200078e020f */
[----:B------:R-:W-:Y:S01]  /*6ca0*/  @!P0 IADD3 R15, R15, 0x80, RZ ;  /* 0x000000800f0f8810 */ /* 0x000fe20007ffe0ff */
[----:B------:R-:W-:-:S04]  /*6cb0*/  @!P0 IMAD.MOV.U32 R3, RZ, RZ, 0x2 ;  /* 0x00000002ff038424 */ /* 0x000fc800078e00ff */
[----:B------:R-:W-:-:S05]  /*6cc0*/  @!P0 IMAD.WIDE.U32 R2, R2, R3, c[0x0][0x168] ;  /* 0x00005a0002028625 */ /* 0x000fca00078e0003 */
[----:B------:R1:W-:Y:S02]  /*6cd0*/  @!P0 STG.E.U16 [R2.64], R9 ;  /* 0x0000000902008986 */ /* 0x0003e4000c101504 */
.L_x_6017:
[----:B------:R-:W-:Y:S05]  /*6ce0*/  BSYNC B0 ;  /* 0x0000000000007941 */ /* 0x000fea0003800000 */
.L_x_6010:
        /* <DEDUP_REMOVED lines=8> */
.L_x_6018:
        /* <DEDUP_REMOVED lines=9> */
.L_x_32575:


//--------------------- .text._ZN2at6native29vectorized_elementwise_kernelILi8ENS0_13BUnaryFunctorIN3c104HalfES4_S4_ZZZNS0_15binary_internal21div_floor_kernel_cudaERNS_18TensorIteratorBaseEENKUlvE1_clEvENKUlvE1_clEvEUlS4_S4_E_EESt5arrayIPcLm2EEEEviT0_T1_ --------------------------
	.section	.text._ZN2at6native29vectorized_elementwise_kernelILi8ENS0_13BUnaryFunctorIN3c104HalfES4_S4_ZZZNS0_15binary_internal21div_floor_kernel_cudaERNS_18TensorIteratorBaseEENKUlvE1_clEvENKUlvE1_clEvEUlS4_S4_E_EESt5arrayIPcLm2EEEEviT0_T1_,"ax",@progbits
	.sectioninfo	@"SHI_REGISTERS=4"
	.align	128
        .global         _ZN2at6native29vectorized_elementwise_kernelILi8ENS0_13BUnaryFunctorIN3c104HalfES4_S4_ZZZNS0_15binary_internal21div_floor_kernel_cudaERNS_18TensorIteratorBaseEENKUlvE1_clEvENKUlvE1_clEvEUlS4_S4_E_EESt5arrayIPcLm2EEEEviT0_T1_
        .type           _ZN2at6native29vectorized_elementwise_kernelILi8ENS0_13BUnaryFunctorIN3c104HalfES4_S4_ZZZNS0_15binary_internal21div_floor_kernel_cudaERNS_18TensorIteratorBaseEENKUlvE1_clEvENKUlvE1_clEvEUlS4_S4_E_EESt5arrayIPcLm2EEEEviT0_T1_,@function
        .size           _ZN2at6native29vectorized_elementwise_kernelILi8ENS0_13BUnaryFunctorIN3c104HalfES4_S4_ZZZNS0_15binary_internal21div_floor_kernel_cudaERNS_18TensorIteratorBaseEENKUlvE1_clEvENKUlvE1_clEvEUlS4_S4_E_EESt5arrayIPcLm2EEEEviT0_T1_,(.L_x_32576 - _ZN2at6native29vectorized_elementwise_kernelILi8ENS0_13BUnaryFunctorIN3c104HalfES4_S4_ZZZNS0_15binary_internal21div_floor_kernel_cudaERNS_18TensorIteratorBaseEENKUlvE1_clEvENKUlvE1_clEvEUlS4_S4_E_EESt5arrayIPcLm2EEEEviT0_T1_)
        .other          _ZN2at6native29vectorized_elementwise_kernelILi8ENS0_13BUnaryFunctorIN3c104HalfES4_S4_ZZZNS0_15binary_internal21div_floor_kernel_cudaERNS_18TensorIteratorBaseEENKUlvE1_clEvENKUlvE1_clEvEUlS4_S4_E_EESt5arrayIPcLm2EEEEviT0_T1_,@"STO_CUDA_ENTRY STV_DEFAULT"
_ZN2at6native29vectorized_elementwise_kernelILi8ENS0_13BUnaryFunctorIN3c104HalfES4_S4_ZZZNS0_15binary_internal21div_floor_kernel_cudaERNS_18TensorIteratorBaseEENKUlvE1_clEvENKUlvE1_clEvEUlS4_S4_E_EESt5arrayIPcLm2EEEEviT0_T1_:
.text._ZN2at6native29vectorized_elementwise_kernelILi8ENS0_13BUnaryFunctorIN3c104HalfES4_S4_ZZZNS0_15binary_internal21div_floor_kernel_cudaERNS_18TensorIteratorBaseEENKUlvE1_clEvENKUlvE1_clEvEUlS4_S4_E_EESt5arrayIPcLm2EEEEviT0_T1_:
[----:B------:R-:W-:Y:S02]  /*0000*/  MOV R1, c[0x0][0x28] ;  /* 0x00000a0000017a02 */ /* 0x000fe40000000f00 */
[----:B------:R-:W-:Y:S05]  /*0010*/  EXIT ;  /* 0x000000000000794d */ /* 0x000fea0003800000 */
.L_x_6019:
        /* <DEDUP_REMOVED lines=14> */
.L_x_32576:


//--------------------- .text._ZN2at6native18elementwise_kernelILi128ELi4EZNS0_15gpu_kernel_implINS0_13AUnaryFunctorIN3c104HalfES5_S5_ZZZNS0_15binary_internal21div_floor_kernel_cudaERNS_18TensorIteratorBaseEENKUlvE1_clEvENKUlvE1_clEvEUlS5_S5_E_EEEEvS8_RKT_EUliE_EEviT1_ --------------------------
	.section	.text._ZN2at6native18elementwise_kernelILi128ELi4EZNS0_15gpu_kernel_implINS0_13AUnaryFunctorIN3c104HalfES5_S5_ZZZNS0_15binary_internal21div_floor_kernel_cudaERNS_18TensorIteratorBaseEENKUlvE1_clEvENKUlvE1_clEvEUlS5_S5_E_EEEEvS8_RKT_EUliE_EEviT1_,"ax",@progbits
	.sectioninfo	@"SHI_REGISTERS=24"
	.align	128
        .global         _ZN2at6native18elementwise_kernelILi128ELi4EZNS0_15gpu_kernel_implINS0_13AUnaryFunctorIN3c104HalfES5_S5_ZZZNS0_15binary_internal21div_floor_kernel_cudaERNS_18TensorIteratorBaseEENKUlvE1_clEvENKUlvE1_clEvEUlS5_S5_E_EEEEvS8_RKT_EUliE_EEviT1_
        .type           _ZN2at6native18elementwise_kernelILi128ELi4EZNS0_15gpu_kernel_implINS0_13AUnaryFunctorIN3c104HalfES5_S5_ZZZNS0_15binary_internal21div_floor_kernel_cudaERNS_18TensorIteratorBaseEENKUlvE1_clEvENKUlvE1_clEvEUlS5_S5_E_EEEEvS8_RKT_EUliE_EEviT1_,@function
        .size           _ZN2at6native18elementwise_kernelILi128ELi4EZNS0_15gpu_kernel_implINS0_13AUnaryFunctorIN3c104HalfES5_S5_ZZZNS0_15binary_internal21div_floor_kernel_cudaERNS_18TensorIteratorBaseEENKUlvE1_clEvENKUlvE1_clEvEUlS5_S5_E_EEEEvS8_RKT_EUliE_EEviT1_,(.L_x_32577 - _ZN2at6native18elementwise_kernelILi128ELi4EZNS0_15gpu_kernel_implINS0_13AUnaryFunctorIN3c104HalfES5_S5_ZZZNS0_15binary_internal21div_floor_kernel_cudaERNS_18TensorIteratorBaseEENKUlvE1_clEvENKUlvE1_clEvEUlS5_S5_E_EEEEvS8_RKT_EUliE_EEviT1_)
        .other          _ZN2at6native18elementwise_kernelILi128ELi4EZNS0_15gpu_kernel_implINS0_13AUnaryFunctorIN3c104HalfES5_S5_ZZZNS0_15binary_internal21div_floor_kernel_cudaERNS_18TensorIteratorBaseEENKUlvE1_clEvENKUlvE1_clEvEUlS5_S5_E_EEEEvS8_RKT_EUliE_EEviT1_,@"STO_CUDA_ENTRY STV_DEFAULT"
_ZN2at6native18elementwise_kernelILi128ELi4EZNS0_15gpu_kernel_implINS0_13AUnaryFunctorIN3c104HalfES5_S5_ZZZNS0_15binary_internal21div_floor_kernel_cudaERNS_18TensorIteratorBaseEENKUlvE1_clEvENKUlvE1_clEvEUlS5_S5_E_EEEEvS8_RKT_EUliE_EEviT1_:
.text._ZN2at6native18elementwise_kernelILi128ELi4EZNS0_15gpu_kernel_implINS0_13AUnaryFunctorIN3c104HalfES5_S5_ZZZNS0_15binary_internal21div_floor_kernel_cudaERNS_18TensorIteratorBaseEENKUlvE1_clEvENKUlvE1_clEvEUlS5_S5_E_EEEEvS8_RKT_EUliE_EEviT1_:
        /* <DEDUP_REMOVED lines=235> */
.L_x_6022:
        /* <DEDUP_REMOVED lines=20> */
.L_x_6026:
[----:B------:R-:W2:Y:S02]  /*0ff0*/  LDG.E.U8 R2, [R2.64] ;  /* 0x0000002402027981 */ /* 0x000ea4000c1e1100 */
[----:B--2---:R-:W0:Y:S02]  /*1000*/  I2F.U16 R0, R2 ;  /* 0x0000000200007306 */ /* 0x004e240000101000 */
[----:B0-----:R-:W-:Y:S01]  /*1010*/  F2FP.PACK_AB R0, RZ, R0 ;  /* 0x00000000ff00723e */ /* 0x001fe200000000ff */
[----:B------:R-:W-:Y:S05]  /*1020*/  BRA `(.L_x_6028) ;  /* 0x00000e1000007947 */ /* 0x000fea0003800000 */
.L_x_6025:
        /* <DEDUP_REMOVED lines=10> */
.L_x_6030:
[----:B------:R-:W2:Y:S02]  /*10d0*/  LDG.E R2, [R2.64] ;  /* 0x0000002402027981 */ /* 0x000ea4000c1e1900 */
[----:B--2---:R-:W0:Y:S02]  /*10e0*/  I2F R0, R2 ;  /* 0x0000000200007306 */ /* 0x004e240000201400 */
[----:B0-----:R-:W-:Y:S01]  /*10f0*/  F2FP.PACK_AB R0, RZ, R0 ;  /* 0x00000000ff00723e */ /* 0x001fe200000000ff */
[----:B------:R-:W-:Y:S05]  /*1100*/  BRA `(.L_x_6028) ;  /* 0x00000d3000007947 */ /* 0x000fea0003800000 */
.L_x_6029:
[----:B------:R-:W2:Y:S02]  /*1110*/  LDG.E.U16 R2, [R2.64] ;  /* 0x0000002402027981 */ /* 0x000ea4000c1e1500 */
[----:B--2---:R-:W0:Y:S02]  /*1120*/  I2F.S16 R0, R2 ;  /* 0x0000000200007306 */ /* 0x004e240000101400 */
[----:B0-----:R-:W-:Y:S01]  /*1130*/  F2FP.PACK_AB R0, RZ, R0 ;  /* 0x00000000ff00723e */ /* 0x001fe200000000ff */
[----:B------:R-:W-:Y:S05]  /*1140*/  BRA `(.L_x_6028) ;  /* 0x00000cf000007947 */ /* 0x000fea0003800000 */
.L_x_6024:
        /* <DEDUP_REMOVED lines=9> */
.L_x_6032:
[----:B------:R0:W5:Y:S01]  /*11e0*/  LDG.E.U16 R0, [R2.64] ;  /* 0x0000002402007981 */ /* 0x000162000c1e1500 */
[----:B------:R-:W-:Y:S05]  /*11f0*/  BRA `(.L_x_6028) ;  /* 0x00000c4000007947 */ /* 0x000fea0003800000 */
.L_x_6031:
        /* <DEDUP_REMOVED lines=9> */
.L_x_6034:
[----:B------:R0:W5:Y:S01]  /*1290*/  LDG.E.U16 R0, [R2.64] ;  /* 0x0000002402007981 */ /* 0x000162000c1e1500 */
[----:B------:R-:W-:Y:S05]  /*12a0*/  BRA `(.L_x_6028) ;  /* 0x00000b9000007947 */ /* 0x000fea0003800000 */
.L_x_6033:
[----:B------:R-:W2:Y:S02]  /*12b0*/  LDG.E.64 R2, [R2.64] ;  /* 0x0000002402027981 */ /* 0x000ea4000c1e1b00 */
[----:B--2---:R-:W0:Y:S01]  /*12c0*/  F2F.F32.F64 R0, R2 ;  /* 0x0000000200007310 */ /* 0x004e220000301000 */
[----:B------:R-:W0:-:S14]  /*12d0*/  DSETP.GEU.AND P0, PT, |R2|, c[0x2][0x0], PT ;  /* 0x008000000200762a */ /* 0x000e1c0003f0e200 */
[----:B0-----:R-:W-:-:S05]  /*12e0*/  @!P0 FMUL R0, R0, 1.175494350822287508e-38 ;  /* 0x0080000000008820 */ /* 0x001fca0000400000 */
[----:B------:R-:W-:Y:S01]  /*12f0*/  F2FP.PACK_AB R0, RZ, R0 ;  /* 0x00000000ff00723e */ /* 0x000fe200000000ff */
[----:B------:R-:W-:Y:S05]  /*1300*/  BRA `(.L_x_6028) ;  /* 0x00000b3000007947 */ /* 0x000fea0003800000 */
.L_x_6023:
        /* <DEDUP_REMOVED lines=13> */
.L_x_6037:
[----:B------:R-:W2:Y:S02]  /*13e0*/  LDG.E.64 R2, [R2.64] ;  /* 0x0000002402027981 */ /* 0x000ea4000c1e1b00 */
[----:B--2---:R-:W0:Y:S01]  /*13f0*/  F2F.F32.F64 R0, R2 ;  /* 0x0000000200007310 */ /* 0x004e220000301000 */
[----:B------:R-:W0:-:S14]  /*1400*/  DSETP.GEU.AND P0, PT, |R2|, c[0x2][0x0], PT ;  /* 0x008000000200762a */ /* 0x000e1c0003f0e200 */
[----:B0-----:R-:W-:-:S05]  /*1410*/  @!P0 FMUL R0, R0, 1.175494350822287508e-38 ;  /* 0x0080000000008820 */ /* 0x001fca0000400000 */
[----:B------:R-:W-:Y:S01]  /*1420*/  F2FP.PACK_AB R0, RZ, R0 ;  /* 0x00000000ff00723e */ /* 0x000fe200000000ff */
[----:B------:R-:W-:Y:S05]  /*1430*/  BRA `(.L_x_6028) ;  /* 0x00000a0000007947 */ /* 0x000fea0003800000 */
.L_x_6036:
        /* <DEDUP_REMOVED lines=28> */
.L_x_6039:
        /* <DEDUP_REMOVED lines=15> */
.L_x_6038:
[----:B------:R-:W2:Y:S02]  /*16f0*/  LDG.E.U16 R0, [R2.64] ;  /* 0x0000002402007981 */ /* 0x000ea4000c1e1500 */
[----:B--2---:R-:W-:-:S04]  /*1700*/  PRMT R0, RZ, 0x5410, R0 ;  /* 0x00005410ff007816 */ /* 0x004fc80000000000 */
[----:B------:R-:W-:Y:S01]  /*1710*/  F2FP.PACK_AB R0, RZ, R0 ;  /* 0x00000000ff00723e */ /* 0x000fe200000000ff */
[----:B------:R-:W-:Y:S05]  /*1720*/  BRA `(.L_x_6028) ;  /* 0x0000071000007947 */ /* 0x000fea0003800000 */
.L_x_6035:
        /* <DEDUP_REMOVED lines=12> */
.L_x_6042:
        /* <DEDUP_REMOVED lines=21> */
.L_x_6046:
[----:B------:R-:W-:Y:S05]  /*1940*/  BSYNC B1 ;  /* 0x0000000000017941 */ /* 0x000fea0003800000 */
.L_x_6045:
[----:B------:R-:W-:Y:S01]  /*1950*/  LEA R3, R0, 0x3b800000, 0x17 ;  /* 0x3b80000000037811 */ /* 0x000fe200078eb8ff */
[----:B------:R-:W-:-:S05]  /*1960*/  IMAD.SHL.U32 R0, R2, 0x100000, RZ ;  /* 0x0010000002007824 */ /* 0x000fca00078e00ff */
[----:B------:R-:W-:Y:S02]  /*1970*/  LOP3.LUT R0, R3, R0, R4, 0xfe, !PT ;  /* 0x0000000003007212 */ /* 0x000fe400078efe04 */
.L_x_6044:
[----:B------:R-:W-:Y:S05]  /*1980*/  BSYNC B0 ;  /* 0x0000000000007941 */ /* 0x000fea0003800000 */
.L_x_6043:
[----:B------:R-:W-:Y:S01]  /*1990*/  F2FP.PACK_AB R0, RZ, R0 ;  /* 0x00000000ff00723e */ /* 0x000fe200000000ff */
[----:B------:R-:W-:Y:S05]  /*19a0*/  BRA `(.L_x_6028) ;  /* 0x0000049000007947 */ /* 0x000fea0003800000 */
.L_x_6041:
        /* <DEDUP_REMOVED lines=21> */
.L_x_6050:
[----:B------:R-:W-:Y:S05]  /*1b00*/  BSYNC B1 ;  /* 0x0000000000017941 */ /* 0x000fea0003800000 */
.L_x_6049:
[----:B------:R-:W-:Y:S01]  /*1b10*/  LEA R3, R0, 0x37800000, 0x17 ;  /* 0x3780000000037811 */ /* 0x000fe200078eb8ff */
[----:B------:R-:W-:-:S05]  /*1b20*/  IMAD.SHL.U32 R0, R2, 0x200000, RZ ;  /* 0x0020000002007824 */ /* 0x000fca00078e00ff */
[----:B------:R-:W-:Y:S02]  /*1b30*/  LOP3.LUT R0, R3, R0, R4, 0xfe, !PT ;  /* 0x0000000003007212 */ /* 0x000fe400078efe04 */
.L_x_6048:
[----:B------:R-:W-:Y:S05]  /*1b40*/  BSYNC B0 ;  /* 0x0000000000007941 */ /* 0x000fea0003800000 */
.L_x_6047:
[----:B------:R-:W-:Y:S01]  /*1b50*/  F2FP.PACK_AB R0, RZ, R0 ;  /* 0x00000000ff00723e */ /* 0x000fe200000000ff */
[----:B------:R-:W-:Y:S05]  /*1b60*/  BRA `(.L_x_6028) ;  /* 0x000002d000007947 */ /* 0x000fea0003800000 */
.L_x_6040:
        /* <DEDUP_REMOVED lines=14> */
.L_x_6054:
[----:B------:R-:W-:Y:S05]  /*1c50*/  BSYNC B0 ;  /* 0x0000000000007941 */ /* 0x000fea0003800000 */
.L_x_6053:
[----:B------:R-:W-:Y:S01]  /*1c60*/  F2FP.PACK_AB R0, RZ, R0 ;  /* 0x00000000ff00723e */ /* 0x000fe200000000ff */
[----:B------:R-:W-:Y:S05]  /*1c70*/  BRA `(.L_x_6028) ;  /* 0x000001c000007947 */ /* 0x000fea0003800000 */
.L_x_6027:
        /* <DEDUP_REMOVED lines=21> */
.L_x_6052:
[----:B------:R-:W2:Y:S02]  /*1dd0*/  LDG.E.64 R2, [R2.64] ;  /* 0x0000002402027981 */ /* 0x000ea4000c1e1b00 */
[----:B--2---:R-:W0:Y:S02]  /*1de0*/  I2F.U64 R0, R2 ;  /* 0x0000000200007312 */ /* 0x004e240000301000 */
[----:B0-----:R-:W-:Y:S01]  /*1df0*/  F2FP.PACK_AB R0, RZ, R0 ;  /* 0x00000000ff00723e */ /* 0x001fe200000000ff */
[----:B------:R-:W-:Y:S05]  /*1e00*/  BRA `(.L_x_6028) ;  /* 0x0000003000007947 */ /* 0x000fea0003800000 */
.L_x_6051:
[----:B------:R-:W2:Y:S02]  /*1e10*/  LDG.E R2, [R2.64] ;  /* 0x0000002402027981 */ /* 0x000ea4000c1e1900 */
[----:B--2---:R-:W0:Y:S02]  /*1e20*/  I2F.U32 R0, R2 ;  /* 0x0000000200007306 */ /* 0x004e240000201000 */
[----:B0-----:R-:W-:-:S06]  /*1e30*/  F2FP.PACK_AB R0, RZ, R0 ;  /* 0x00000000ff00723e */ /* 0x001fcc00000000ff */
.L_x_6028:
[----:B0----5:R-:W-:Y:S01]  /*1e40*/  HADD2.F32 R3, -RZ, R0.H0_H0 ;  /* 0x20000000ff037230 */ /* 0x021fe20000004100 */
[----:B------:R-:W0:Y:S01]  /*1e50*/  LDC.U16 R2, c[0x0][0x372] ;  /* 0x0000dc80ff027b82 */ /* 0x000e220000000400 */
[----:B------:R-:W-:Y:S03]  /*1e60*/  BSSY B1, `(.L_x_6055) ;  /* 0x0000063000017945 */ /* 0x000fe60003800000 */
[----:B------:R-:W-:-:S13]  /*1e70*/  FSETP.NEU.FTZ.AND P0, PT, R3, RZ, PT ;  /* 0x000000ff0300720b */ /* 0x000fda0003f1d000 */
[----:B------:R-:W1:Y:S01]  /*1e80*/  @!P0 MUFU.RCP R5, R3 ;  /* 0x0000000300058308 */ /* 0x000e620000001000 */
[----:B0-----:R-:W-:-:S05]  /*1e90*/  HADD2.F32 R2, -RZ, R2.H0_H0 ;  /* 0x20000002ff027230 */ /* 0x001fca0000004100 */
        /* <DEDUP_REMOVED lines=30> */
.L_x_6062:
[----:B------:R-:W-:Y:S01]  /*2080*/  FSETP.GEU.FTZ.AND P0, PT, R8, -R7, PT ;  /* 0x800000070800720b */ /* 0x000fe20003f1e000 */
[----:B------:R-:W-:-:S12]  /*2090*/  FADD.FTZ R4, R4, -1 ;  /* 0xbf80000004047421 */ /* 0x000fd80000010000 */
[----:B------:R-:W-:Y:S02]  /*20a0*/  @!P0 FADD.FTZ R4, R4, -1 ;  /* 0xbf80000004048421 */ /* 0x000fe40000010000 */
.L_x_6061:
[----:B------:R-:W-:Y:S05]  /*20b0*/  BSYNC B2 ;  /* 0x0000000000027941 */ /* 0x000fea0003800000 */
.L_x_6060:
[----:B------:R-:W-:Y:S01]  /*20c0*/  FFMA.FTZ R5, -R7, R4, R5 ;  /* 0x0000000407057223 */ /* 0x000fe20000010105 */
[----:B------:R-:W-:Y:S05]  /*20d0*/  BRA `(.L_x_6058) ;  /* 0x000001f000007947 */ /* 0x000fea0003800000 */
.L_x_6059:
        /* <DEDUP_REMOVED lines=15> */
.L_x_6065:
        /* <DEDUP_REMOVED lines=13> */
.L_x_6064:
[----:B------:R-:W-:Y:S05]  /*22a0*/  BSYNC B2 ;  /* 0x0000000000027941 */ /* 0x000fea0003800000 */
.L_x_6063:
[----:B------:R-:W-:-:S04]  /*22b0*/  FMUL.FTZ R3, R3, 1.1920928955078125e-07 ;  /* 0x3400000003037820 */ /* 0x000fc80000410000 */
[----:B------:R-:W-:Y:S02]  /*22c0*/  FMUL.FTZ R5, R8, R3 ;  /* 0x0000000308057220 */ /* 0x000fe40000410000 */
.L_x_6058:
[----:B------:R-:W-:Y:S05]  /*22d0*/  BSYNC B0 ;  /* 0x0000000000007941 */ /* 0x000fea0003800000 */
.L_x_6057:
[C---:B------:R-:W-:Y:S01]  /*22e0*/  FSETP.GTU.FTZ.AND P0, PT, |R5|.reuse, +INF , PT ;  /* 0x7f8000000500780b */ /* 0x040fe20003f1c200 */
[----:B------:R-:W-:Y:S01]  /*22f0*/  HADD2.F32 R3, -RZ, R0.H0_H0 ;  /* 0x20000000ff037230 */ /* 0x000fe20000004100 */
[----:B------:R-:W-:-:S03]  /*2300*/  LOP3.LUT R4, R5, 0x80000000, R2, 0xb8, !PT ;  /* 0x8000000005047812 */ /* 0x000fc600078eb802 */
[----:B------:R-:W1:Y:S01]  /*2310*/  MUFU.RCP R0, R3 ;  /* 0x0000000300007308 */ /* 0x000e620000001000 */
[----:B------:R-:W-:Y:S02]  /*2320*/  FSEL R5, R5, R4, P0 ;  /* 0x0000000405057208 */ /* 0x000fe40000000000 */
[----:B------:R-:W-:Y:S02]  /*2330*/  FSETP.GEU.FTZ.AND P1, PT, R3, RZ, PT ;  /* 0x000000ff0300720b */ /* 0x000fe40003f3e000 */
        /* <DEDUP_REMOVED lines=21> */
.L_x_6056:
[----:B------:R-:W-:Y:S05]  /*2490*/  BSYNC B1 ;  /* 0x0000000000017941 */ /* 0x000fea0003800000 */
.L_x_6055:
        /* <DEDUP_REMOVED lines=16> */
.L_x_6069:
[----:B------:R-:W-:-:S06]  /*25a0*/  HADD2.F32 R3, -RZ, R4.H0_H0 ;  /* 0x20000004ff037230 */ /* 0x000fcc0000004100 */
[----:B------:R-:W1:Y:S02]  /*25b0*/  F2I.S64.TRUNC R2, R3 ;  /* 0x0000000300027311 */ /* 0x000e64000020d900 */
[----:B-1----:R1:W-:Y:S01]  /*25c0*/  STG.E.U8 [R16.64], R2 ;  /* 0x0000000210007986 */ /* 0x0023e2000c101124 */
[----:B------:R-:W-:Y:S05]  /*25d0*/  BRA `(.L_x_6071) ;  /* 0x00000e4000007947 */ /* 0x000fea0003800000 */
.L_x_6068:
        /* <DEDUP_REMOVED lines=10> */
.L_x_6073:
[----:B------:R-:W-:-:S04]  /*2680*/  HADD2.F32 R4, -RZ, R4.H0_H0 ;  /* 0x20000004ff047230 */ /* 0x000fc80000004100 */
[----:B------:R-:W1:Y:S02]  /*2690*/  F2I.FTZ.TRUNC.NTZ R3, R4 ;  /* 0x0000000400037305 */ /* 0x000e64000021f100 */
[----:B-1----:R1:W-:Y:S01]  /*26a0*/  STG.E [R16.64], R3 ;  /* 0x0000000310007986 */ /* 0x0023e2000c101924 */
[----:B------:R-:W-:Y:S05]  /*26b0*/  BRA `(.L_x_6071) ;  /* 0x00000d6000007947 */ /* 0x000fea0003800000 */
.L_x_6072:
[----:B------:R-:W-:-:S04]  /*26c0*/  HADD2.F32 R4, -RZ, R4.H0_H0 ;  /* 0x20000004ff047230 */ /* 0x000fc80000004100 */
[----:B------:R-:W1:Y:S02]  /*26d0*/  F2I.FTZ.TRUNC.NTZ R3, R4 ;  /* 0x0000000400037305 */ /* 0x000e64000021f100 */
[----:B-1----:R1:W-:Y:S01]  /*26e0*/  STG.E.U16 [R16.64], R3 ;  /* 0x0000000310007986 */ /* 0x0023e2000c101524 */
[----:B------:R-:W-:Y:S05]  /*26f0*/  BRA `(.L_x_6071) ;  /* 0x00000d2000007947 */ /* 0x000fea0003800000 */
.L_x_6067:
        /* <DEDUP_REMOVED lines=9> */
.L_x_6075:
[----:B------:R1:W-:Y:S01]  /*2790*/  STG.E.U16 [R16.64], R4 ;  /* 0x0000000410007986 */ /* 0x0003e2000c101524 */
[----:B------:R-:W-:Y:S05]  /*27a0*/  BRA `(.L_x_6071) ;  /* 0x00000c7000007947 */ /* 0x000fea0003800000 */
.L_x_6074:
        /* <DEDUP_REMOVED lines=10> */
.L_x_6077:
[----:B------:R-:W-:-:S05]  /*2850*/  HADD2.F32 R0, -RZ, R4.H0_H0 ;  /* 0x20000004ff007230 */ /* 0x000fca0000004100 */
[----:B------:R-:W-:-:S04]  /*2860*/  F2FP.PACK_AB R0, RZ, R0 ;  /* 0x00000000ff00723e */ /* 0x000fc800000000ff */
[----:B------:R-:W-:-:S05]  /*2870*/  PRMT R0, R0, 0x5410, RZ ;  /* 0x0000541000007816 */ /* 0x000fca00000000ff */
[----:B------:R1:W-:Y:S01]  /*2880*/  STG.E [R16.64], R0 ;  /* 0x0000000010007986 */ /* 0x0003e2000c101924 */
[----:B------:R-:W-:Y:S05]  /*2890*/  BRA `(.L_x_6071) ;  /* 0x00000b8000007947 */ /* 0x000fea0003800000 */
.L_x_6076:
[----:B------:R-:W-:-:S05]  /*28a0*/  HADD2.F32 R2, -RZ, R4.H0_H0 ;  /* 0x20000004ff027230 */ /* 0x000fca0000004100 */
[----:B------:R-:W-:-:S06]  /*28b0*/  FMUL.FTZ R2, R2, 1 ;  /* 0x3f80000002027820 */ /* 0x000fcc0000410000 */
[----:B------:R-:W1:Y:S02]  /*28c0*/  F2F.F64.F32 R2, R2 ;  /* 0x0000000200027310 */ /* 0x000e640000201800 */
[----:B-1----:R1:W-:Y:S01]  /*28d0*/  STG.E.64 [R16.64], R2 ;  /* 0x0000000210007986 */ /* 0x0023e2000c101b24 */
[----:B------:R-:W-:Y:S05]  /*28e0*/  BRA `(.L_x_6071) ;  /* 0x00000b3000007947 */ /* 0x000fea0003800000 */
.L_x_6066:
        /* <DEDUP_REMOVED lines=13> */
.L_x_6080:
[----:B------:R-:W-:Y:S01]  /*29c0*/  HADD2.F32 R4, -RZ, R4.H0_H0 ;  /* 0x20000004ff047230 */ /* 0x000fe20000004100 */
[----:B------:R-:W-:-:S04]  /*29d0*/  CS2R R6, SRZ ;  /* 0x0000000000067805 */ /* 0x000fc8000001ff00 */
[----:B------:R-:W-:-:S06]  /*29e0*/  FMUL.FTZ R4, R4, 1 ;  /* 0x3f80000004047820 */ /* 0x000fcc0000410000 */
[----:B------:R-:W1:Y:S02]  /*29f0*/  F2F.F64.F32 R4, R4 ;  /* 0x0000000400047310 */ /* 0x000e640000201800 */
[----:B-1----:R1:W-:Y:S01]  /*2a00*/  STG.E.128 [R16.64], R4 ;  /* 0x0000000410007986 */ /* 0x0023e2000c101d24 */
[----:B------:R-:W-:Y:S05]  /*2a10*/  BRA `(.L_x_6071) ;  /* 0x00000a0000007947 */ /* 0x000fea0003800000 */
.L_x_6079:
        /* <DEDUP_REMOVED lines=21> */
.L_x_6084:
[----:B------:R-:W-:Y:S05]  /*2b70*/  BSYNC B0 ;  /* 0x0000000000007941 */ /* 0x000fea0003800000 */
.L_x_6083:
[----:B------:R-:W-:-:S05]  /*2b80*/  LOP3.LUT R3, R0, R3, RZ, 0xfc, !PT ;  /* 0x0000000300037212 */ /* 0x000fca00078efcff */
[----:B------:R1:W-:Y:S01]  /*2b90*/  STG.E.U8 [R16.64], R3 ;  /* 0x0000000310007986 */ /* 0x0003e2000c101124 */
[----:B------:R-:W-:Y:S05]  /*2ba0*/  BRA `(.L_x_6071) ;  /* 0x0000087000007947 */ /* 0x000fea0003800000 */
.L_x_6082:
        /* <DEDUP_REMOVED lines=13> */
.L_x_6086:
[----:B------:R-:W-:Y:S01]  /*2c80*/  IMAD.MOV.U32 R0, RZ, RZ, 0x7f ;  /* 0x0000007fff007424 */ /* 0x000fe200078e00ff */
[----:B------:R-:W-:-:S04]  /*2c90*/  ISETP.GT.U32.AND P0, PT, R2, 0x7f800000, PT ;  /* 0x7f8000000200780c */ /* 0x000fc80003f04070 */
[----:B------:R-:W-:-:S04]  /*2ca0*/  SEL R0, R0, 0x7c, P0 ;  /* 0x0000007c00007807 */ /* 0x000fc80000000000 */
.L_x_6087:
[----:B------:R-:W-:Y:S05]  /*2cb0*/  BSYNC B0 ;  /* 0x0000000000007941 */ /* 0x000fea0003800000 */
.L_x_6085:
[----:B------:R-:W-:-:S04]  /*2cc0*/  LOP3.LUT R2, R3, 0x80000000, RZ, 0xc0, !PT ;  /* 0x8000000003027812 */ /* 0x000fc800078ec0ff */
[----:B------:R-:W-:-:S04]  /*2cd0*/  SHF.R.U32.HI R3, RZ, 0x18, R2 ;  /* 0x00000018ff037819 */ /* 0x000fc80000011602 */
[----:B------:R-:W-:-:S05]  /*2ce0*/  LOP3.LUT R3, R0, R3, RZ, 0xfc, !PT ;  /* 0x0000000300037212 */ /* 0x000fca00078efcff */
[----:B------:R1:W-:Y:S01]  /*2cf0*/  STG.E.U8 [R16.64], R3 ;  /* 0x0000000310007986 */ /* 0x0003e2000c101124 */
[----:B------:R-:W-:Y:S05]  /*2d00*/  BRA `(.L_x_6071) ;  /* 0x0000071000007947 */ /* 0x000fea0003800000 */
.L_x_6081:
[----:B------:R-:W-:-:S05]  /*2d10*/  HADD2.F32 R0, -RZ, R4.H0_H0 ;  /* 0x20000004ff007230 */ /* 0x000fca0000004100 */
[----:B------:R-:W-:-:S05]  /*2d20*/  F2FP.BF16.PACK_AB R0, RZ, R0 ;  /* 0x00000000ff00723e */ /* 0x000fca00000010ff */
[----:B------:R1:W-:Y:S01]  /*2d30*/  STG.E.U16 [R16.64], R0 ;  /* 0x0000000010007986 */ /* 0x0003e2000c101524 */
[----:B------:R-:W-:Y:S05]  /*2d40*/  BRA `(.L_x_6071) ;  /* 0x000006d000007947 */ /* 0x000fea0003800000 */
.L_x_6078:
        /* <DEDUP_REMOVED lines=12> */
.L_x_6090:
        /* <DEDUP_REMOVED lines=17> */
.L_x_6093:
[----:B------:R-:W-:-:S04]  /*2f20*/  LOP3.LUT R2, R3, 0x80000000, RZ, 0xc0, !PT ;  /* 0x8000000003027812 */ /* 0x000fc800078ec0ff */
[----:B------:R-:W-:-:S04]  /*2f30*/  SHF.R.U32.HI R3, RZ, 0x18, R2 ;  /* 0x00000018ff037819 */ /* 0x000fc80000011602 */
[----:B------:R-:W-:-:S04]  /*2f40*/  LOP3.LUT R0, R0, R3, RZ, 0xfc, !PT ;  /* 0x0000000300007212 */ /* 0x000fc800078efcff */
[----:B------:R-:W-:Y:S02]  /*2f50*/  PRMT R8, R0, 0x7610, R8 ;  /* 0x0000761000087816 */ /* 0x000fe40000000008 */
.L_x_6092:
[----:B------:R-:W-:Y:S05]  /*2f60*/  BSYNC B0 ;  /* 0x0000000000007941 */ /* 0x000fea0003800000 */
.L_x_6091:
[----:B------:R1:W-:Y:S01]  /*2f70*/  STG.E.U8 [R16.64], R8 ;  /* 0x0000000810007986 */ /* 0x0003e2000c101124 */
[----:B------:R-:W-:Y:S05]  /*2f80*/  BRA `(.L_x_6071) ;  /* 0x0000049000007947 */ /* 0x000fea0003800000 */
.L_x_6089:
        /* <DEDUP_REMOVED lines=17> */
.L_x_6096:
[----:B------:R-:W-:-:S04]  /*30a0*/  LOP3.LUT R2, R3, 0x80000000, RZ, 0xc0, !PT ;  /* 0x8000000003027812 */ /* 0x000fc800078ec0ff */
[----:B------:R-:W-:-:S04]  /*30b0*/  SHF.R.U32.HI R3, RZ, 0x18, R2 ;  /* 0x00000018ff037819 */ /* 0x000fc80000011602 */
[----:B------:R-:W-:-:S04]  /*30c0*/  LOP3.LUT R0, R0, R3, RZ, 0xfc, !PT ;  /* 0x0000000300007212 */ /* 0x000fc800078efcff */
[----:B------:R-:W-:Y:S02]  /*30d0*/  PRMT R8, R0, 0x7610, R8 ;  /* 0x0000761000087816 */ /* 0x000fe40000000008 */
.L_x_6095:
[----:B------:R-:W-:Y:S05]  /*30e0*/  BSYNC B0 ;  /* 0x0000000000007941 */ /* 0x000fea0003800000 */
.L_x_6094:
[----:B------:R1:W-:Y:S01]  /*30f0*/  STG.E.U8 [R16.64], R8 ;  /* 0x0000000810007986 */ /* 0x0003e2000c101124 */
[----:B------:R-:W-:Y:S05]  /*3100*/  BRA `(.L_x_6071) ;  /* 0x0000031000007947 */ /* 0x000fea0003800000 */
.L_x_6088:
        /* <DEDUP_REMOVED lines=22> */
.L_x_6070:
        /* <DEDUP_REMOVED lines=20> */
.L_x_6098:
[----:B------:R-:W-:-:S06]  /*33b0*/  HADD2.F32 R2, -RZ, R4.H0_H0 ;  /* 0x20000004ff027230 */ /* 0x000fcc0000004100 */
[----:B------:R-:W1:Y:S02]  /*33c0*/  F2I.U64.TRUNC R2, R2 ;  /* 0x0000000200027311 */ /* 0x000e64000020d800 */
[----:B-1----:R1:W-:Y:S01]  /*33d0*/  STG.E.64 [R16.64], R2 ;  /* 0x0000000210007986 */ /* 0x0023e2000c101b24 */
[----:B------:R-:W-:Y:S05]  /*33e0*/  BRA `(.L_x_6071) ;  /* 0x0000003000007947 */ /* 0x000fea0003800000 */
.L_x_6097:
[----:B------:R-:W-:-:S04]  /*33f0*/  HADD2.F32 R4, -RZ, R4.H0_H0 ;  /* 0x20000004ff047230 */ /* 0x000fc80000004100 */
[----:B------:R-:W1:Y:S02]  /*3400*/  F2I.FTZ.U32.TRUNC.NTZ R3, R4 ;  /* 0x0000000400037305 */ /* 0x000e64000021f000 */
[----:B-1----:R1:W-:Y:S02]  /*3410*/  STG.E [R16.64], R3 ;  /* 0x0000000310007986 */ /* 0x0023e4000c101924 */
.L_x_6071:
[----:B------:R-:W-:Y:S02]  /*3420*/  IADD3 R19, R19, 0x80, RZ ;  /* 0x0000008013137810 */ /* 0x000fe40007ffe0ff */
.L_x_6021:
[----:B------:R-:W-:Y:S05]  /*3430*/  BSYNC B6 ;  /* 0x0000000000067941 */ /* 0x000fea0003800000 */
.L_x_6020:
        /* <DEDUP_REMOVED lines=231> */
.L_x_6101:
        /* <DEDUP_REMOVED lines=20> */
.L_x_6105:
[----:B------:R-:W2:Y:S02]  /*43f0*/  LDG.E.U8 R2, [R2.64] ;  /* 0x0000002402027981 */ /* 0x000ea4000c1e1100 */
[----:B--2---:R-:W1:Y:S02]  /*4400*/  I2F.U16 R0, R2 ;  /* 0x0000000200007306 */ /* 0x004e640000101000 */
[----:B-1----:R-:W-:Y:S01]  /*4410*/  F2FP.PACK_AB R0, RZ, R0 ;  /* 0x00000000ff00723e */ /* 0x002fe200000000ff */
[----:B------:R-:W-:Y:S05]  /*4420*/  BRA `(.L_x_6107) ;  /* 0x00000e1000007947 */ /* 0x000fea0003800000 */
.L_x_6104:
        /* <DEDUP_REMOVED lines=10> */
.L_x_6109:
[----:B------:R-:W2:Y:S02]  /*44d0*/  LDG.E R2, [R2.64] ;  /* 0x0000002402027981 */ /* 0x000ea4000c1e1900 */
[----:B--2---:R-:W1:Y:S02]  /*44e0*/  I2F R0, R2 ;  /* 0x0000000200007306 */ /* 0x004e640000201400 */
[----:B-1----:R-:W-:Y:S01]  /*44f0*/  F2FP.PACK_AB R0, RZ, R0 ;  /* 0x00000000ff00723e */ /* 0x002fe200000000ff */
[----:B------:R-:W-:Y:S05]  /*4500*/  BRA `(.L_x_6107) ;  /* 0x00000d3000007947 */ /* 0x000fea0003800000 */
.L_x_6108:
[----:B------:R-:W2:Y:S02]  /*4510*/  LDG.E.U16 R2, [R2.64] ;  /* 0x0000002402027981 */ /* 0x000ea4000c1e1500 */
[----:B--2---:R-:W1:Y:S02]  /*4520*/  I2F.S16 R0, R2 ;  /* 0x0000000200007306 */ /* 0x004e640000101400 */
[----:B-1----:R-:W-:Y:S01]  /*4530*/  F2FP.PACK_AB R0, RZ, R0 ;  /* 0x00000000ff00723e */ /* 0x002fe200000000ff */
[----:B------:R-:W-:Y:S05]  /*4540*/  BRA `(.L_x_6107) ;  /* 0x00000cf000007947 */ /* 0x000fea0003800000 */
.L_x_6103:
        /* <DEDUP_REMOVED lines=9> */
.L_x_6111:
[----:B------:R1:W5:Y:S01]  /*45e0*/  LDG.E.U16 R0, [R2.64] ;  /* 0x0000002402007981 */ /* 0x000362000c1e1500 */
[----:B------:R-:W-:Y:S05]  /*45f0*/  BRA `(.L_x_6107) ;  /* 0x00000c4000007947 */ /* 0x000fea0003800000 */
.L_x_6110:
        /* <DEDUP_REMOVED lines=9> */
.L_x_6113:
[----:B------:R1:W5:Y:S01]  /*4690*/  LDG.E.U16 R0, [R2.64] ;  /* 0x0000002402007981 */ /* 0x000362000c1e1500 */
[----:B------:R-:W-:Y:S05]  /*46a0*/  BRA `(.L_x_6107) ;  /* 0x00000b9000007947 */ /* 0x000fea0003800000 */
.L_x_6112:
[----:B------:R-:W2:Y:S02]  /*46b0*/  LDG.E.64 R2, [R2.64] ;  /* 0x0000002402027981 */ /* 0x000ea4000c1e1b00 */
[----:B--2---:R-:W1:Y:S01]  /*46c0*/  F2F.F32.F64 R0, R2 ;  /* 0x0000000200007310 */ /* 0x004e620000301000 */
[----:B------:R-:W1:-:S14]  /*46d0*/  DSETP.GEU.AND P0, PT, |R2|, c[0x2][0x0], PT ;  /* 0x008000000200762a */ /* 0x000e5c0003f0e200 */
[----:B-1----:R-:W-:-:S05]  /*46e0*/  @!P0 FMUL R0, R0, 1.175494350822287508e-38 ;  /* 0x0080000000008820 */ /* 0x002fca0000400000 */
[----:B------:R-:W-:Y:S01]  /*46f0*/  F2FP.PACK_AB R0, RZ, R0 ;  /* 0x00000000ff00723e */ /* 0x000fe200000000ff */
[----:B------:R-:W-:Y:S05]  /*4700*/  BRA `(.L_x_6107) ;  /* 0x00000b3000007947 */ /* 0x000fea0003800000 */
.L_x_6102:
        /* <DEDUP_REMOVED lines=13> */
.L_x_6116:
[----:B------:R-:W2:Y:S02]  /*47e0*/  LDG.E.64 R2, [R2.64] ;  /* 0x0000002402027981 */ /* 0x000ea4000c1e1b00 */
[----:B--2---:R-:W1:Y:S01]  /*47f0*/  F2F.F32.F64 R0, R2 ;  /* 0x0000000200007310 */ /* 0x004e620000301000 */
[----:B------:R-:W1:-:S14]  /*4800*/  DSETP.GEU.AND P0, PT, |R2|, c[0x2][0x0], PT ;  /* 0x008000000200762a */ /* 0x000e5c0003f0e200 */
[----:B-1----:R-:W-:-:S05]  /*4810*/  @!P0 FMUL R0, R0, 1.175494350822287508e-38 ;  /* 0x0080000000008820 */ /* 0x002fca0000400000 */
[----:B------:R-:W-:Y:S01]  /*4820*/  F2FP.PACK_AB R0, RZ, R0 ;  /* 0x00000000ff00723e */ /* 0x000fe200000000ff */
[----:B------:R-:W-:Y:S05]  /*4830*/  BRA `(.L_x_6107) ;  /* 0x00000a0000007947 */ /* 0x000fea0003800000 */
.L_x_6115:
        /* <DEDUP_REMOVED lines=28> */
.L_x_6118:
        /* <DEDUP_REMOVED lines=15> */
.L_x_6117:
[----:B------:R-:W2:Y:S02]  /*4af0*/  LDG.E.U16 R0, [R2.64] ;  /* 0x0000002402007981 */ /* 0x000ea4000c1e1500 */
[----:B--2---:R-:W-:-:S04]  /*4b00*/  PRMT R0, RZ, 0x5410, R0 ;  /* 0x00005410ff007816 */ /* 0x004fc80000000000 */
[----:B------:R-:W-:Y:S01]  /*4b10*/  F2FP.PACK_AB R0, RZ, R0 ;  /* 0x00000000ff00723e */ /* 0x000fe200000000ff */
[----:B------:R-:W-:Y:S05]  /*4b20*/  BRA `(.L_x_6107) ;  /* 0x0000071000007947 */ /* 0x000fea0003800000 */
.L_x_6114:
        /* <DEDUP_REMOVED lines=12> */
.L_x_6121:
        /* <DEDUP_REMOVED lines=21> */
.L_x_6125:
[----:B------:R-:W-:Y:S05]  /*4d40*/  BSYNC B1 ;  /* 0x0000000000017941 */ /* 0x000fea0003800000 */
.L_x_6124:
[----:B------:R-:W-:Y:S01]  /*4d50*/  LEA R3, R0, 0x3b800000, 0x17 ;  /* 0x3b80000000037811 */ /* 0x000fe200078eb8ff */
[----:B------:R-:W-:-:S05]  /*4d60*/  IMAD.SHL.U32 R0, R2, 0x100000, RZ ;  /* 0x0010000002007824 */ /* 0x000fca00078e00ff */
[----:B------:R-:W-:Y:S02]  /*4d70*/  LOP3.LUT R0, R3, R0, R4, 0xfe, !PT ;  /* 0x0000000003007212 */ /* 0x000fe400078efe04 */
.L_x_6123:
[----:B------:R-:W-:Y:S05]  /*4d80*/  BSYNC B0 ;  /* 0x0000000000007941 */ /* 0x000fea0003800000 */
.L_x_6122:
[----:B------:R-:W-:Y:S01]  /*4d90*/  F2FP.PACK_AB R0, RZ, R0 ;  /* 0x00000000ff00723e */ /* 0x000fe200000000ff */
[----:B------:R-:W-:Y:S05]  /*4da0*/  BRA `(.L_x_6107) ;  /* 0x0000049000007947 */ /* 0x000fea0003800000 */
.L_x_6120:
        /* <DEDUP_REMOVED lines=21> */
.L_x_6129:
[----:B------:R-:W-:Y:S05]  /*4f00*/  BSYNC B1 ;  /* 0x0000000000017941 */ /* 0x000fea0003800000 */
.L_x_6128:
[----:B------:R-:W-:Y:S01]  /*4f10*/  LEA R3, R0, 0x37800000, 0x17 ;  /* 0x3780000000037811 */ /* 0x000fe200078eb8ff */
[----:B------:R-:W-:-:S05]  /*4f20*/  IMAD.SHL.U32 R0, R2, 0x200000, RZ ;  /* 0x0020000002007824 */ /* 0x000fca00078e00ff */
[----:B------:R-:W-:Y:S02]  /*4f30*/  LOP3.LUT R0, R3, R0, R4, 0xfe, !PT ;  /* 0x0000000003007212 */ /* 0x000fe400078efe04 */
.L_x_6127:
[----:B------:R-:W-:Y:S05]  /*4f40*/  BSYNC B0 ;  /* 0x0000000000007941 */ /* 0x000fea0003800000 */
.L_x_6126:
[----:B------:R-:W-:Y:S01]  /*4f50*/  F2FP.PACK_AB R0, RZ, R0 ;  /* 0x00000000ff00723e */ /* 0x000fe200000000ff */
[----:B------:R-:W-:Y:S05]  /*4f60*/  BRA `(.L_x_6107) ;  /* 0x000002d000007947 */ /* 0x000fea0003800000 */
.L_x_6119:
        /* <DEDUP_REMOVED lines=14> */
.L_x_6133:
[----:B------:R-:W-:Y:S05]  /*5050*/  BSYNC B0 ;  /* 0x0000000000007941 */ /* 0x000fea0003800000 */
.L_x_6132:
[----:B------:R-:W-:Y:S01]  /*5060*/  F2FP.PACK_AB R0, RZ, R0 ;  /* 0x00000000ff00723e */ /* 0x000fe200000000ff */
[----:B------:R-:W-:Y:S05]  /*5070*/  BRA `(.L_x_6107) ;  /* 0x000001c000007947 */ /* 0x000fea0003800000 */
.L_x_6106:
        /* <DEDUP_REMOVED lines=21> */
.L_x_6131:
[----:B------:R-:W2:Y:S02]  /*51d0*/  LDG.E.64 R2, [R2.64] ;  /* 0x0000002402027981 */ /* 0x000ea4000c1e1b00 */
[----:B--2---:R-:W1:Y:S02]  /*51e0*/  I2F.U64 R0, R2 ;  /* 0x0000000200007312 */ /* 0x004e640000301000 */
[----:B-1----:R-:W-:Y:S01]  /*51f0*/  F2FP.PACK_AB R0, RZ, R0 ;  /* 0x00000000ff00723e */ /* 0x002fe200000000ff */
[----:B------:R-:W-:Y:S05]  /*5200*/  BRA `(.L_x_6107) ;  /* 0x0000003000007947 */ /* 0x000fea0003800000 */
.L_x_6130:
[----:B------:R-:W2:Y:S02]  /*5210*/  LDG.E R2, [R2.64] ;  /* 0x0000002402027981 */ /* 0x000ea4000c1e1900 */
[----:B--2---:R-:W1:Y:S02]  /*5220*/  I2F.U32 R0, R2 ;  /* 0x0000000200007306 */ /* 0x004e640000201000 */
[----:B-1----:R-:W-:-:S06]  /*5230*/  F2FP.PACK_AB R0, RZ, R0 ;  /* 0x00000000ff00723e */ /* 0x002fcc00000000ff */
.L_x_6107:
[----:B-1---5:R-:W-:Y:S01]  /*5240*/  HADD2.F32 R3, -RZ, R0.H0_H0 ;  /* 0x20000000ff037230 */ /* 0x022fe20000004100 */
[----:B------:R-:W1:Y:S01]  /*5250*/  LDC.U16 R2, c[0x0][0x372] ;  /* 0x0000dc80ff027b82 */ /* 0x000e620000000400 */
[----:B------:R-:W-:Y:S03]  /*5260*/  BSSY B1, `(.L_x_6134) ;  /* 0x0000063000017945 */ /* 0x000fe60003800000 */
[----:B------:R-:W-:-:S13]  /*5270*/  FSETP.NEU.FTZ.AND P0, PT, R3, RZ, PT ;  /* 0x000000ff0300720b */ /* 0x000fda0003f1d000 */
[----:B------:R-:W2:Y:S01]  /*5280*/  @!P0 MUFU.RCP R5, R3 ;  /* 0x0000000300058308 */ /* 0x000ea20000001000 */
[----:B-1----:R-:W-:-:S05]  /*5290*/  HADD2.F32 R2, -RZ, R2.H0_H0 ;  /* 0x20000002ff027230 */ /* 0x002fca0000004100 */
[----:B--2---:R-:W-:-:S05]  /*52a0*/  @!P0 FMUL.FTZ R4, R2, R5 ;  /* 0x0000000502048220 */ /* 0x004fca0000410000 */
        /* <DEDUP_REMOVED lines=29> */
.L_x_6141:
[----:B------:R-:W-:Y:S01]  /*5480*/  FSETP.GEU.FTZ.AND P0, PT, R8, -R7, PT ;  /* 0x800000070800720b */ /* 0x000fe20003f1e000 */
[----:B------:R-:W-:-:S12]  /*5490*/  FADD.FTZ R4, R4, -1 ;  /* 0xbf80000004047421 */ /* 0x000fd80000010000 */
[----:B------:R-:W-:Y:S02]  /*54a0*/  @!P0 FADD.FTZ R4, R4, -1 ;  /* 0xbf80000004048421 */ /* 0x000fe40000010000 */
.L_x_6140:
[----:B------:R-:W-:Y:S05]  /*54b0*/  BSYNC B2 ;  /* 0x0000000000027941 */ /* 0x000fea0003800000 */
.L_x_6139:
[----:B------:R-:W-:Y:S01]  /*54c0*/  FFMA.FTZ R5, -R7, R4, R5 ;  /* 0x0000000407057223 */ /* 0x000fe20000010105 */
[----:B------:R-:W-:Y:S05]  /*54d0*/  BRA `(.L_x_6137) ;  /* 0x000001f000007947 */ /* 0x000fea0003800000 */
.L_x_6138:
        /* <DEDUP_REMOVED lines=15> */
.L_x_6144:
        /* <DEDUP_REMOVED lines=13> */
.L_x_6143:
[----:B------:R-:W-:Y:S05]  /*56a0*/  BSYNC B2 ;  /* 0x0000000000027941 */ /* 0x000fea0003800000 */
.L_x_6142:
[----:B------:R-:W-:-:S04]  /*56b0*/  FMUL.FTZ R3, R3, 1.1920928955078125e-07 ;  /* 0x3400000003037820 */ /* 0x000fc80000410000 */
[----:B------:R-:W-:Y:S02]  /*56c0*/  FMUL.FTZ R5, R8, R3 ;  /* 0x0000000308057220 */ /* 0x000fe40000410000 */
.L_x_6137:
[----:B------:R-:W-:Y:S05]  /*56d0*/  BSYNC B0 ;  /* 0x0000000000007941 */ /* 0x000fea0003800000 */
.L_x_6136:
        /* <DEDUP_REMOVED lines=27> */
.L_x_6135:
[----:B------:R-:W-:Y:S05]  /*5890*/  BSYNC B1 ;  /* 0x0000000000017941 */ /* 0x000fea0003800000 */
.L_x_6134:
        /* <DEDUP_REMOVED lines=16> */
.L_x_6148:
[----:B------:R-:W-:-:S06]  /*59a0*/  HADD2.F32 R3, -RZ, R4.H0_H0 ;  /* 0x20000004ff037230 */ /* 0x000fcc0000004100 */
[----:B------:R-:W1:Y:S02]  /*59b0*/  F2I.S64.TRUNC R2, R3 ;  /* 0x0000000300027311 */ /* 0x000e64000020d900 */
[----:B-1----:R1:W-:Y:S01]  /*59c0*/  STG.E.U8 [R16.64], R2 ;  /* 0x0000000210007986 */ /* 0x0023e2000c101124 */
[----:B------:R-:W-:Y:S05]  /*59d0*/  BRA `(.L_x_6150) ;  /* 0x00000e4000007947 */ /* 0x000fea0003800000 */
.L_x_6147:
        /* <DEDUP_REMOVED lines=10> */
.L_x_6152:
[----:B------:R-:W-:-:S04]  /*5a80*/  HADD2.F32 R4, -RZ, R4.H0_H0 ;  /* 0x20000004ff047230 */ /* 0x000fc80000004100 */
[----:B------:R-:W1:Y:S02]  /*5a90*/  F2I.FTZ.TRUNC.NTZ R3, R4 ;  /* 0x0000000400037305 */ /* 0x000e64000021f100 */
[----:B-1----:R1:W-:Y:S01]  /*5aa0*/  STG.E [R16.64], R3 ;  /* 0x0000000310007986 */ /* 0x0023e2000c101924 */
[----:B------:R-:W-:Y:S05]  /*5ab0*/  BRA `(.L_x_6150) ;  /* 0x00000d6000007947 */ /* 0x000fea0003800000 */
.L_x_6151:
[----:B------:R-:W-:-:S04]  /*5ac0*/  HADD2.F32 R4, -RZ, R4.H0_H0 ;  /* 0x20000004ff047230 */ /* 0x000fc80000004100 */
[----:B------:R-:W1:Y:S02]  /*5ad0*/  F2I.FTZ.TRUNC.NTZ R3, R4 ;  /* 0x0000000400037305 */ /* 0x000e64000021f100 */
[----:B-1----:R1:W-:Y:S01]  /*5ae0*/  STG.E.U16 [R16.64], R3 ;  /* 0x0000000310007986 */ /* 0x0023e2000c101524 */
[----:B------:R-:W-:Y:S05]  /*5af0*/  BRA `(.L_x_6150) ;  /* 0x00000d2000007947 */ /* 0x000fea0003800000 */
.L_x_6146:
        /* <DEDUP_REMOVED lines=9> */
.L_x_6154:
[----:B------:R1:W-:Y:S01]  /*5b90*/  STG.E.U16 [R16.64], R4 ;  /* 0x0000000410007986 */ /* 0x0003e2000c101524 */
[----:B------:R-:W-:Y:S05]  /*5ba0*/  BRA `(.L_x_6150) ;  /* 0x00000c7000007947 */ /* 0x000fea0003800000 */
.L_x_6153:
        /* <DEDUP_REMOVED lines=10> */
.L_x_6156:
[----:B------:R-:W-:-:S05]  /*5c50*/  HADD2.F32 R0, -RZ, R4.H0_H0 ;  /* 0x20000004ff007230 */ /* 0x000fca0000004100 */
[----:B------:R-:W-:-:S04]  /*5c60*/  F2FP.PACK_AB R0, RZ, R0 ;  /* 0x00000000ff00723e */ /* 0x000fc800000000ff */
[----:B------:R-:W-:-:S05]  /*5c70*/  PRMT R0, R0, 0x5410, RZ ;  /* 0x0000541000007816 */ /* 0x000fca00000000ff */
[----:B------:R1:W-:Y:S01]  /*5c80*/  STG.E [R16.64], R0 ;  /* 0x0000000010007986 */ /* 0x0003e2000c101924 */
[----:B------:R-:W-:Y:S05]  /*5c90*/  BRA `(.L_x_6150) ;  /* 0x00000b8000007947 */ /* 0x000fea0003800000 */
.L_x_6155:
[----:B------:R-:W-:-:S05]  /*5ca0*/  HADD2.F32 R2, -RZ, R4.H0_H0 ;  /* 0x20000004ff027230 */ /* 0x000fca0000004100 */
[----:B------:R-:W-:-:S06]  /*5cb0*/  FMUL.FTZ R2, R2, 1 ;  /* 0x3f80000002027820 */ /* 0x000fcc0000410000 */
[----:B------:R-:W1:Y:S02]  /*5cc0*/  F2F.F64.F32 R2, R2 ;  /* 0x0000000200027310 */ /* 0x000e640000201800 */
[----:B-1----:R1:W-:Y:S01]  /*5cd0*/  STG.E.64 [R16.64], R2 ;  /* 0x0000000210007986 */ /* 0x0023e2000c101b24 */
[----:B------:R-:W-:Y:S05]  /*5ce0*/  BRA `(.L_x_6150) ;  /* 0x00000b3000007947 */ /* 0x000fea0003800000 */
.L_x_6145:
        /* <DEDUP_REMOVED lines=13> */
.L_x_6159:
[----:B------:R-:W-:Y:S01]  /*5dc0*/  HADD2.F32 R4, -RZ, R4.H0_H0 ;  /* 0x20000004ff047230 */ /* 0x000fe20000004100 */
[----:B------:R-:W-:-:S04]  /*5dd0*/  CS2R R6, SRZ ;  /* 0x0000000000067805 */ /* 0x000fc8000001ff00 */
[----:B------:R-:W-:-:S06]  /*5de0*/  FMUL.FTZ R4, R4, 1 ;  /* 0x3f80000004047820 */ /* 0x000fcc0000410000 */
[----:B------:R-:W1:Y:S02]  /*5df0*/  F2F.F64.F32 R4, R4 ;  /* 0x0000000400047310 */ /* 0x000e640000201800 */
[----:B-1----:R1:W-:Y:S01]  /*5e00*/  STG.E.128 [R16.64], R4 ;  /* 0x0000000410007986 */ /* 0x0023e2000c101d24 */
[----:B------:R-:W-:Y:S05]  /*5e10*/  BRA `(.L_x_6150) ;  /* 0x00000a0000007947 */ /* 0x000fea0003800000 */
.L_x_6158:
        /* <DEDUP_REMOVED lines=21> */
.L_x_6163:
[----:B------:R-:W-:Y:S05]  /*5f70*/  BSYNC B0 ;  /* 0x0000000000007941 */ /* 0x000fea0003800000 */
.L_x_6162:
[----:B------:R-:W-:-:S05]  /*5f80*/  LOP3.LUT R3, R0, R3, RZ, 0xfc, !PT ;  /* 0x0000000300037212 */ /* 0x000fca00078efcff */
[----:B------:R1:W-:Y:S01]  /*5f90*/  STG.E.U8 [R16.64], R3 ;  /* 0x0000000310007986 */ /* 0x0003e2000c101124 */
[----:B------:R-:W-:Y:S05]  /*5fa0*/  BRA `(.L_x_6150) ;  /* 0x0000087000007947 */ /* 0x000fea0003800000 */
.L_x_6161:
        /* <DEDUP_REMOVED lines=13> */
.L_x_6165:
[----:B------:R-:W-:Y:S01]  /*6080*/  IMAD.MOV.U32 R0, RZ, RZ, 0x7f ;  /* 0x0000007fff007424 */ /* 0x000fe200078e00ff */
[----:B------:R-:W-:-:S04]  /*6090*/  ISETP.GT.U32.AND P0, PT, R2, 0x7f800000, PT ;  /* 0x7f8000000200780c */ /* 0x000fc80003f04070 */
[----:B------:R-:W-:-:S04]  /*60a0*/  SEL R0, R0, 0x7c, P0 ;  /* 0x0000007c00007807 */ /* 0x000fc80000000000 */
.L_x_6166:
[----:B------:R-:W-:Y:S05]  /*60b0*/  BSYNC B0 ;  /* 0x0000000000007941 */ /* 0x000fea0003800000 */
.L_x_6164:
[----:B------:R-:W-:-:S04]  /*60c0*/  LOP3.LUT R2, R3, 0x80000000, RZ, 0xc0, !PT ;  /* 0x8000000003027812 */ /* 0x000fc800078ec0ff */
[----:B------:R-:W-:-:S04]  /*60d0*/  SHF.R.U32.HI R3, RZ, 0x18, R2 ;  /* 0x00000018ff037819 */ /* 0x000fc80000011602 */
[----:B------:R-:W-:-:S05]  /*60e0*/  LOP3.LUT R3, R0, R3, RZ, 0xfc, !PT ;  /* 0x0000000300037212 */ /* 0x000fca00078efcff */
[----:B------:R1:W-:Y:S01]  /*60f0*/  STG.E.U8 [R16.64], R3 ;  /* 0x0000000310007986 */ /* 0x0003e2000c101124 */
[----:B------:R-:W-:Y:S05]  /*6100*/  BRA `(.L_x_6150) ;  /* 0x0000071000007947 */ /* 0x000fea0003800000 */
.L_x_6160:
[----:B------:R-:W-:-:S05]  /*6110*/  HADD2.F32 R0, -RZ, R4.H0_H0 ;  /* 0x20000004ff007230 */ /* 0x000fca0000004100 */
[----:B------:R-:W-:-:S05]  /*6120*/  F2FP.BF16.PACK_AB R0, RZ, R0 ;  /* 0x00000000ff00723e */ /* 0x000fca00000010ff */
[----:B------:R1:W-:Y:S01]  /*6130*/  STG.E.U16 [R16.64], R0 ;  /* 0x0000000010007986 */ /* 0x0003e2000c101524 */
[----:B------:R-:W-:Y:S05]  /*6140*/  BRA `(.L_x_6150) ;  /* 0x000006d000007947 */ /* 0x000fea0003800000 */
.L_x_6157:
        /* <DEDUP_REMOVED lines=12> */
.L_x_6169:
        /* <DEDUP_REMOVED lines=17> */
.L_x_6172:
[----:B------:R-:W-:-:S04]  /*6320*/  LOP3.LUT R2, R3, 0x80000000, RZ, 0xc0, !PT ;  /* 0x8000000003027812 */ /* 0x000fc800078ec0ff */
[----:B------:R-:W-:-:S04]  /*6330*/  SHF.R.U32.HI R3, RZ, 0x18, R2 ;  /* 0x00000018ff037819 */ /* 0x000fc80000011602 */
[----:B------:R-:W-:-:S04]  /*6340*/  LOP3.LUT R0, R0, R3, RZ, 0xfc, !PT ;  /* 0x0000000300007212 */ /* 0x000fc800078efcff */
[----:B------:R-:W-:Y:S02]  /*6350*/  PRMT R8, R0, 0x7610, R8 ;  /* 0x0000761000087816 */ /* 0x000fe40000000008 */
.L_x_6171:
[----:B------:R-:W-:Y:S05]  /*6360*/  BSYNC B0 ;  /* 0x0000000000007941 */ /* 0x000fea0003800000 */
.L_x_6170:
[----:B------:R1:W-:Y:S01]  /*6370*/  STG.E.U8 [R16.64], R8 ;  /* 0x0000000810007986 */ /* 0x0003e2000c101124 */
[----:B------:R-:W-:Y:S05]  /*6380*/  BRA `(.L_x_6150) ;  /* 0x0000049000007947 */ /* 0x000fea0003800000 */
.L_x_6168:
        /* <DEDUP_REMOVED lines=17> */
.L_x_6175:
[----:B------:R-:W-:-:S04]  /*64a0*/  LOP3.LUT R2, R3, 0x80000000, RZ, 0xc0, !PT ;  /* 0x8000000003027812 */ /* 0x000fc800078ec0ff */
[----:B------:R-:W-:-:S04]  /*64b0*/  SHF.R.U32.HI R3, RZ, 0x18, R2 ;  /* 0x00000018ff037819 */ /* 0x000fc80000011602 */
[----:B------:R-:W-:-:S04]  /*64c0*/  LOP3.LUT R0, R0, R3, RZ, 0xfc, !PT ;  /* 0x0000000300007212 */ /* 0x000fc800078efcff */
[----:B------:R-:W-:Y:S02]  /*64d0*/  PRMT R8, R0, 0x7610, R8 ;  /* 0x0000761000087816 */ /* 0x000fe40000000008 */
.L_x_6174:
[----:B------:R-:W-:Y:S05]  /*64e0*/  BSYNC B0 ;  /* 0x0000000000007941 */ /* 0x000fea0003800000 */
.L_x_6173:
[----:B------:R1:W-:Y:S01]  /*64f0*/  STG.E.U8 [R16.64], R8 ;  /* 0x0000000810007986 */ /* 0x0003e2000c101124 */
[----:B------:R-:W-:Y:S05]  /*6500*/  BRA `(.L_x_6150) ;  /* 0x0000031000007947 */ /* 0x000fea0003800000 */
.L_x_6167:
        /* <DEDUP_REMOVED lines=22> */
.L_x_6149:
        /* <DEDUP_REMOVED lines=20> */
.L_x_6177:
[----:B------:R-:W-:-:S06]  /*67b0*/  HADD2.F32 R2, -RZ, R4.H0_H0 ;  /* 0x20000004ff027230 */ /* 0x000fcc0000004100 */
[----:B------:R-:W1:Y:S02]  /*67c0*/  F2I.U64.TRUNC R2, R2 ;  /* 0x0000000200027311 */ /* 0x000e64000020d800 */
[----:B-1----:R1:W-:Y:S01]  /*67d0*/  STG.E.64 [R16.64], R2 ;  /* 0x0000000210007986 */ /* 0x0023e2000c101b24 */
[----:B------:R-:W-:Y:S05]  /*67e0*/  BRA `(.L_x_6150) ;  /* 0x0000003000007947 */ /* 0x000fea0003800000 */
.L_x_6176:
[----:B------:R-:W-:-:S04]  /*67f0*/  HADD2.F32 R4, -RZ, R4.H0_H0 ;  /* 0x20000004ff047230 */ /* 0x000fc80000004100 */
[----:B------:R-:W1:Y:S02]  /*6800*/  F2I.FTZ.U32.TRUNC.NTZ R3, R4 ;  /* 0x0000000400037305 */ /* 0x000e64000021f000 */
[----:B-1----:R1:W-:Y:S02]  /*6810*/  STG.E [R16.64], R3 ;  /* 0x0000000310007986 */ /* 0x0023e4000c101924 */
.L_x_6150:
        /* <DEDUP_REMOVED lines=231> */
.L_x_6178:
        /* <DEDUP_REMOVED lines=20> */
.L_x_6182:
[----:B------:R-:W2:Y:S02]  /*77d0*/  LDG.E.U8 R2, [R2.64] ;  /* 0x0000002402027981 */ /* 0x000ea4000c1e1100 */
[----:B--2---:R-:W1:Y:S02]  /*77e0*/  I2F.U16 R0, R2 ;  /* 0x0000000200007306 */ /* 0x004e640000101000 */
[----:B-1----:R-:W-:Y:S01]  /*77f0*/  F2FP.PACK_AB R0, RZ, R0 ;  /* 0x00000000ff00723e */ /* 0x002fe200000000ff */
[----:B------:R-:W-:Y:S05]  /*7800*/  BRA `(.L_x_6184) ;  /* 0x00000e1000007947 */ /* 0x000fea0003800000 */
.L_x_6181:
        /* <DEDUP_REMOVED lines=10> */
.L_x_6186:
[----:B------:R-:W2:Y:S02]  /*78b0*/  LDG.E R2, [R2.64] ;  /* 0x0000002402027981 */ /* 0x000ea4000c1e1900 */
[----:B--2---:R-:W1:Y:S02]  /*78c0*/  I2F R0, R2 ;  /* 0x0000000200007306 */ /* 0x004e640000201400 */
[----:B-1----:R-:W-:Y:S01]  /*78d0*/  F2FP.PACK_AB R0, RZ, R0 ;  /* 0x00000000ff00723e */ /* 0x002fe200000000ff */
[----:B------:R-:W-:Y:S05]  /*78e0*/  BRA `(.L_x_6184) ;  /* 0x00000d3000007947 */ /* 0x000fea0003800000 */
.L_x_6185:
[----:B------:R-:W2:Y:S02]  /*78f0*/  LDG.E.U16 R2, [R2.64] ;  /* 0x0000002402027981 */ /* 0x000ea4000c1e1500 */
[----:B--2---:R-:W1:Y:S02]  /*7900*/  I2F.S16 R0, R2 ;  /* 0x0000000200007306 */ /* 0x004e640000101400 */
[----:B-1----:R-:W-:Y:S01]  /*7910*/  F2FP.PACK_AB R0, RZ, R0 ;  /* 0x00000000ff00723e */ /* 0x002fe200000000ff */
[----:B------:R-:W-:Y:S05]  /*7920*/  BRA `(.L_x_6184) ;  /* 0x00000cf000007947 */ /* 0x000fea0003800000 */
.L_x_6180:
        /* <DEDUP_REMOVED lines=9> */
.L_x_6188:
[----:B------:R1:W5:Y:S01]  /*79c0*/  LDG.E.U16 R0, [R2.64] ;  /* 0x0000002402007981 */ /* 0x000362000c1e1500 */
[----:B------:R-:W-:Y:S05]  /*79d0*/  BRA `(.L_x_6184) ;  /* 0x00000c4000007947 */ /* 0x000fea0003800000 */
.L_x_6187:
        /* <DEDUP_REMOVED lines=9> */
.L_x_6190:
[----:B------:R1:W5:Y:S01]  /*7a70*/  LDG.E.U16 R0, [R2.64] ;  /* 0x0000002402007981 */ /* 0x000362000c1e1500 */
[----:B------:R-:W-:Y:S05]  /*7a80*/  BRA `(.L_x_6184) ;  /* 0x00000b9000007947 */ /* 0x000fea0003800000 */
.L_x_6189:
[----:B------:R-:W2:Y:S02]  /*7a90*/  LDG.E.64 R2, [R2.64] ;  /* 0x0000002402027981 */ /* 0x000ea4000c1e1b00 */
[----:B--2---:R-:W1:Y:S01]  /*7aa0*/  F2F.F32.F64 R0, R2 ;  /* 0x0000000200007310 */ /* 0x004e620000301000 */
[----:B------:R-:W1:-:S14]  /*7ab0*/  DSETP.GEU.AND P0, PT, |R2|, c[0x2][0x0], PT ;  /* 0x008000000200762a */ /* 0x000e5c0003f0e200 */
[----:B-1----:R-:W-:-:S05]  /*7ac0*/  @!P0 FMUL R0, R0, 1.175494350822287508e-38 ;  /* 0x0080000000008820 */ /* 0x002fca0000400000 */
[----:B------:R-:W-:Y:S01]  /*7ad0*/  F2FP.PACK_AB R0, RZ, R0 ;  /* 0x00000000ff00723e */ /* 0x000fe200000000ff */
[----:B------:R-:W-:Y:S05]  /*7ae0*/  BRA `(.L_x_6184) ;  /* 0x00000b3000007947 */ /* 0x000fea0003800000 */
.L_x_6179:
        /* <DEDUP_REMOVED lines=13> */
.L_x_6193:
[----:B------:R-:W2:Y:S02]  /*7bc0*/  LDG.E.64 R2, [R2.64] ;  /* 0x0000002402027981 */ /* 0x000ea4000c1e1b00 */
[----:B--2---:R-:W1:Y:S01]  /*7bd0*/  F2F.F32.F64 R0, R2 ;  /* 0x0000000200007310 */ /* 0x004e620000301000 */
[----:B------:R-:W1:-:S14]  /*7be0*/  DSETP.GEU.AND P0, PT, |R2|, c[0x2][0x0], PT ;  /* 0x008000000200762a */ /* 0x000e5c0003f0e200 */
[----:B-1----:R-:W-:-:S05]  /*7bf0*/  @!P0 FMUL R0, R0, 1.175494350822287508e-38 ;  /* 0x0080000000008820 */ /* 0x002fca0000400000 */
[----:B------:R-:W-:Y:S01]  /*7c00*/  F2FP.PACK_AB R0, RZ, R0 ;  /* 0x00000000ff00723e */ /* 0x000fe200000000ff */
[----:B------:R-:W-:Y:S05]  /*7c10*/  BRA `(.L_x_6184) ;  /* 0x00000a0000007947 */ /* 0x000fea0003800000 */
.L_x_6192:
        /* <DEDUP_REMOVED lines=28> */
.L_x_6195:
        /* <DEDUP_REMOVED lines=15> */
.L_x_6194:
[----:B------:R-:W2:Y:S02]  /*7ed0*/  LDG.E.U16 R0, [R2.64] ;  /* 0x0000002402007981 */ /* 0x000ea4000c1e1500 */
[----:B--2---:R-:W-:-:S04]  /*7ee0*/  PRMT R0, RZ, 0x5410, R0 ;  /* 0x00005410ff007816 */ /* 0x004fc80000000000 */
[----:B------:R-:W-:Y:S01]  /*7ef0*/  F2FP.PACK_AB R0, RZ, R0 ;  /* 0x00000000ff00723e */ /* 0x000fe200000000ff */
[----:B------:R-:W-:Y:S05]  /*7f00*/  BRA `(.L_x_6184) ;  /* 0x0000071000007947 */ /* 0x000fea0003800000 */
.L_x_6191:
        /* <DEDUP_REMOVED lines=12> */
.L_x_6198:
        /* <DEDUP_REMOVED lines=21> */
.L_x_6202:
[----:B------:R-:W-:Y:S05]  /*8120*/  BSYNC B1 ;  /* 0x0000000000017941 */ /* 0x000fea0003800000 */
.L_x_6201:
[----:B------:R-:W-:Y:S01]  /*8130*/  LEA R3, R0, 0x3b800000, 0x17 ;  /* 0x3b80000000037811 */ /* 0x000fe200078eb8ff */
[----:B------:R-:W-:-:S05]  /*8140*/  IMAD.SHL.U32 R0, R2, 0x100000, RZ ;  /* 0x0010000002007824 */ /* 0x000fca00078e00ff */
[----:B------:R-:W-:Y:S02]  /*8150*/  LOP3.LUT R0, R3, R0, R4, 0xfe, !PT ;  /* 0x0000000003007212 */ /* 0x000fe400078efe04 */
.L_x_6200:
[----:B------:R-:W-:Y:S05]  /*8160*/  BSYNC B0 ;  /* 0x0000000000007941 */ /* 0x000fea0003800000 */
.L_x_6199:
[----:B------:R-:W-:Y:S01]  /*8170*/  F2FP.PACK_AB R0, RZ, R0 ;  /* 0x00000000ff00723e */ /* 0x000fe200000000ff */
[----:B------:R-:W-:Y:S05]  /*8180*/  BRA `(.L_x_6184) ;  /* 0x0000049000007947 */ /* 0x000fea0003800000 */
.L_x_6197:
        /* <DEDUP_REMOVED lines=21> */
.L_x_6206:
[----:B------:R-:W-:Y:S05]  /*82e0*/  BSYNC B1 ;  /* 0x0000000000017941 */ /* 0x000fea0003800000 */
.L_x_6205:
[----:B------:R-:W-:Y:S01]  /*82f0*/  LEA R3, R0, 0x37800000, 0x17 ;  /* 0x3780000000037811 */ /* 0x000fe200078eb8ff */
[----:B------:R-:W-:-:S05]  /*8300*/  IMAD.SHL.U32 R0, R2, 0x200000, RZ ;  /* 0x0020000002007824 */ /* 0x000fca00078e00ff */
[----:B------:R-:W-:Y:S02]  /*8310*/  LOP3.LUT R0, R3, R0, R4, 0xfe, !PT ;  /* 0x0000000003007212 */ /* 0x000fe400078efe04 */
.L_x_6204:
[----:B------:R-:W-:Y:S05]  /*8320*/  BSYNC B0 ;  /* 0x0000000000007941 */ /* 0x000fea0003800000 */
.L_x_6203:
[----:B------:R-:W-:Y:S01]  /*8330*/  F2FP.PACK_AB R0, RZ, R0 ;  /* 0x00000000ff00723e */ /* 0x000fe200000000ff */
[----:B------:R-:W-:Y:S05]  /*8340*/  BRA `(.L_x_6184) ;  /* 0x000002d000007947 */ /* 0x000fea0003800000 */
.L_x_6196:
        /* <DEDUP_REMOVED lines=14> */
.L_x_6210:
[----:B------:R-:W-:Y:S05]  /*8430*/  BSYNC B0 ;  /* 0x0000000000007941 */ /* 0x000fea0003800000 */
.L_x_6209:
[----:B------:R-:W-:Y:S01]  /*8440*/  F2FP.PACK_AB R0, RZ, R0 ;  /* 0x00000000ff00723e */ /* 0x000fe200000000ff */
[----:B------:R-:W-:Y:S05]  /*8450*/  BRA `(.L_x_6184) ;  /* 0x000001c000007947 */ /* 0x000fea0003800000 */
.L_x_6183:
        /* <DEDUP_REMOVED lines=21> */
.L_x_6208:
[----:B------:R-:W2:Y:S02]  /*85b0*/  LDG.E.64 R2, [R2.64] ;  /* 0x0000002402027981 */ /* 0x000ea4000c1e1b00 */
[----:B--2---:R-:W1:Y:S02]  /*85c0*/  I2F.U64 R0, R2 ;  /* 0x0000000200007312 */ /* 0x004e640000301000 */
[----:B-1----:R-:W-:Y:S01]  /*85d0*/  F2FP.PACK_AB R0, RZ, R0 ;  /* 0x00000000ff00723e */ /* 0x002fe200000000ff */
[----:B------:R-:W-:Y:S05]  /*85e0*/  BRA `(.L_x_6184) ;  /* 0x0000003000007947 */ /* 0x000fea0003800000 */
.L_x_6207:
[----:B------:R-:W2:Y:S02]  /*85f0*/  LDG.E R2, [R2.64] ;  /* 0x0000002402027981 */ /* 0x000ea4000c1e1900 */
[----:B--2---:R-:W1:Y:S02]  /*8600*/  I2F.U32 R0, R2 ;  /* 0x0000000200007306 */ /* 0x004e640000201000 */
[----:B-1----:R-:W-:-:S06]  /*8610*/  F2FP.PACK_AB R0, RZ, R0 ;  /* 0x00000000ff00723e */ /* 0x002fcc00000000ff */
.L_x_6184:
        /* <DEDUP_REMOVED lines=36> */
.L_x_6218:
[----:B------:R-:W-:Y:S01]  /*8860*/  FSETP.GEU.FTZ.AND P0, PT, R8, -R7, PT ;  /* 0x800000070800720b */ /* 0x000fe20003f1e000 */
[----:B------:R-:W-:-:S12]  /*8870*/  FADD.FTZ R4, R4, -1 ;  /* 0xbf80000004047421 */ /* 0x000fd80000010000 */
[----:B------:R-:W-:Y:S02]  /*8880*/  @!P0 FADD.FTZ R4, R4, -1 ;  /* 0xbf80000004048421 */ /* 0x000fe40000010000 */
.L_x_6217:
[----:B------:R-:W-:Y:S05]  /*8890*/  BSYNC B2 ;  /* 0x0000000000027941 */ /* 0x000fea0003800000 */
.L_x_6216:
[----:B------:R-:W-:Y:S01]  /*88a0*/  FFMA.FTZ R5, -R7, R4, R5 ;  /* 0x0000000407057223 */ /* 0x000fe20000010105 */
[----:B------:R-:W-:Y:S05]  /*88b0*/  BRA `(.L_x_6214) ;  /* 0x000001f000007947 */ /* 0x000fea0003800000 */
.L_x_6215:
        /* <DEDUP_REMOVED lines=15> */
.L_x_6221:
        /* <DEDUP_REMOVED lines=13> */
.L_x_6220:
[----:B------:R-:W-:Y:S05]  /*8a80*/  BSYNC B2 ;  /* 0x0000000000027941 */ /* 0x000fea0003800000 */
.L_x_6219:
[----:B------:R-:W-:-:S04]  /*8a90*/  FMUL.FTZ R3, R3, 1.1920928955078125e-07 ;  /* 0x3400000003037820 */ /* 0x000fc80000410000 */
[----:B------:R-:W-:Y:S02]  /*8aa0*/  FMUL.FTZ R5, R8, R3 ;  /* 0x0000000308057220 */ /* 0x000fe40000410000 */
.L_x_6214:
[----:B------:R-:W-:Y:S05]  /*8ab0*/  BSYNC B0 ;  /* 0x0000000000007941 */ /* 0x000fea0003800000 */
.L_x_6213:
        /* <DEDUP_REMOVED lines=27> */
.L_x_6212:
[----:B------:R-:W-:Y:S05]  /*8c70*/  BSYNC B1 ;  /* 0x0000000000017941 */ /* 0x000fea0003800000 */
.L_x_6211:
        /* <DEDUP_REMOVED lines=16> */
.L_x_6225:
[----:B------:R-:W-:-:S06]  /*8d80*/  HADD2.F32 R3, -RZ, R4.H0_H0 ;  /* 0x20000004ff037230 */ /* 0x000fcc0000004100 */
[----:B------:R-:W1:Y:S02]  /*8d90*/  F2I.S64.TRUNC R2, R3 ;  /* 0x0000000300027311 */ /* 0x000e64000020d900 */
[----:B-1----:R1:W-:Y:S01]  /*8da0*/  STG.E.U8 [R16.64], R2 ;  /* 0x0000000210007986 */ /* 0x0023e2000c101124 */
[----:B------:R-:W-:Y:S05]  /*8db0*/  BRA `(.L_x_6227) ;  /* 0x00000e4000007947 */ /* 0x000fea0003800000 */
.L_x_6224:
        /* <DEDUP_REMOVED lines=10> */
.L_x_6229:
[----:B------:R-:W-:-:S04]  /*8e60*/  HADD2.F32 R4, -RZ, R4.H0_H0 ;  /* 0x20000004ff047230 */ /* 0x000fc80000004100 */
[----:B------:R-:W1:Y:S02]  /*8e70*/  F2I.FTZ.TRUNC.NTZ R3, R4 ;  /* 0x0000000400037305 */ /* 0x000e64000021f100 */
[----:B-1----:R1:W-:Y:S01]  /*8e80*/  STG.E [R16.64], R3 ;  /* 0x0000000310007986 */ /* 0x0023e2000c101924 */
[----:B------:R-:W-:Y:S05]  /*8e90*/  BRA `(.L_x_6227) ;  /* 0x00000d6000007947 */ /* 0x000fea0003800000 */
.L_x_6228:
[----:B------:R-:W-:-:S04]  /*8ea0*/  HADD2.F32 R4, -RZ, R4.H0_H0 ;  /* 0x20000004ff047230 */ /* 0x000fc80000004100 */
[----:B------:R-:W1:Y:S02]  /*8eb0*/  F2I.FTZ.TRUNC.NTZ R3, R4 ;  /* 0x0000000400037305 */ /* 0x000e64000021f100 */
[----:B-1----:R1:W-:Y:S01]  /*8ec0*/  STG.E.U16 [R16.64], R3 ;  /* 0x0000000310007986 */ /* 0x0023e2000c101524 */
[----:B------:R-:W-:Y:S05]  /*8ed0*/  BRA `(.L_x_6227) ;  /* 0x00000d2000007947 */ /* 0x000fea0003800000 */
.L_x_6223:
        /* <DEDUP_REMOVED lines=9> */
.L_x_6231:
[----:B------:R1:W-:Y:S01]  /*8f70*/  STG.E.U16 [R16.64], R4 ;  /* 0x0000000410007986 */ /* 0x0003e2000c101524 */
[----:B------:R-:W-:Y:S05]  /*8f80*/  BRA `(.L_x_6227) ;  /* 0x00000c7000007947 */ /* 0x000fea0003800000 */
.L_x_6230:
        /* <DEDUP_REMOVED lines=10> */
.L_x_6233:
[----:B------:R-:W-:-:S05]  /*9030*/  HADD2.F32 R0, -RZ, R4.H0_H0 ;  /* 0x20000004ff007230 */ /* 0x000fca0000004100 */
[----:B------:R-:W-:-:S04]  /*9040*/  F2FP.PACK_AB R0, RZ, R0 ;  /* 0x00000000ff00723e */ /* 0x000fc800000000ff */
[----:B------:R-:W-:-:S05]  /*9050*/  PRMT R0, R0, 0x5410, RZ ;  /* 0x0000541000007816 */ /* 0x000fca00000000ff */
[----:B------:R1:W-:Y:S01]  /*9060*/  STG.E [R16.64], R0 ;  /* 0x0000000010007986 */ /* 0x0003e2000c101924 */
[----:B------:R-:W-:Y:S05]  /*9070*/  BRA `(.L_x_6227) ;  /* 0x00000b8000007947 */ /* 0x000fea0003800000 */
.L_x_6232:
[----:B------:R-:W-:-:S05]  /*9080*/  HADD2.F32 R2, -RZ, R4.H0_H0 ;  /* 0x20000004ff027230 */ /* 0x000fca0000004100 */
[----:B------:R-:W-:-:S06]  /*9090*/  FMUL.FTZ R2, R2, 1 ;  /* 0x3f80000002027820 */ /* 0x000fcc0000410000 */
[----:B------:R-:W1:Y:S02]  /*90a0*/  F2F.F64.F32 R2, R2 ;  /* 0x0000000200027310 */ /* 0x000e640000201800 */
[----:B-1----:R1:W-:Y:S01]  /*90b0*/  STG.E.64 [R16.64], R2 ;  /* 0x0000000210007986 */ /* 0x0023e2000c101b24 */
[----:B------:R-:W-:Y:S05]  /*90c0*/  BRA `(.L_x_6227) ;  /* 0x00000b3000007947 */ /* 0x000fea0003800000 */
.L_x_6222:
        /* <DEDUP_REMOVED lines=13> */
.L_x_6236:
[----:B------:R-:W-:Y:S01]  /*91a0*/  HADD2.F32 R4, -RZ, R4.H0_H0 ;  /* 0x20000004ff047230 */ /* 0x000fe20000004100 */
[----:B------:R-:W-:-:S04]  /*91b0*/  CS2R R6, SRZ ;  /* 0x0000000000067805 */ /* 0x000fc8000001ff00 */
[----:B------:R-:W-:-:S06]  /*91c0*/  FMUL.FTZ R4, R4, 1 ;  /* 0x3f80000004047820 */ /* 0x000fcc0000410000 */
[----:B------:R-:W1:Y:S02]  /*91d0*/  F2F.F64.F32 R4, R4 ;  /* 0x0000000400047310 */ /* 0x000e640000201800 */
[----:B-1----:R1:W-:Y:S01]  /*91e0*/  STG.E.128 [R16.64], R4 ;  /* 0x0000000410007986 */ /* 0x0023e2000c101d24 */
[----:B------:R-:W-:Y:S05]  /*91f0*/  BRA `(.L_x_6227) ;  /* 0x00000a0000007947 */ /* 0x000fea0003800000 */
.L_x_6235:
        /* <DEDUP_REMOVED lines=21> */
.L_x_6240:
[----:B------:R-:W-:Y:S05]  /*9350*/  BSYNC B0 ;  /* 0x0000000000007941 */ /* 0x000fea0003800000 */
.L_x_6239:
[----:B------:R-:W-:-:S05]  /*9360*/  LOP3.LUT R3, R0, R3, RZ, 0xfc, !PT ;  /* 0x0000000300037212 */ /* 0x000fca00078efcff */
[----:B------:R1:W-:Y:S01]  /*9370*/  STG.E.U8 [R16.64], R3 ;  /* 0x0000000310007986 */ /* 0x0003e2000c101124 */
[----:B------:R-:W-:Y:S05]  /*9380*/  BRA `(.L_x_6227) ;  /* 0x0000087000007947 */ /* 0x000fea0003800000 */
.L_x_6238:
        /* <DEDUP_REMOVED lines=13> */
.L_x_6242:
[----:B------:R-:W-:Y:S01]  /*9460*/  IMAD.MOV.U32 R0, RZ, RZ, 0x7f ;  /* 0x0000007fff007424 */ /* 0x000fe200078e00ff */
[----:B------:R-:W-:-:S04]  /*9470*/  ISETP.GT.U32.AND P0, PT, R2, 0x7f800000, PT ;  /* 0x7f8000000200780c */ /* 0x000fc80003f04070 */
[----:B------:R-:W-:-:S04]  /*9480*/  SEL R0, R0, 0x7c, P0 ;  /* 0x0000007c00007807 */ /* 0x000fc80000000000 */
.L_x_6243:
[----:B------:R-:W-:Y:S05]  /*9490*/  BSYNC B0 ;  /* 0x0000000000007941 */ /* 0x000fea0003800000 */
.L_x_6241:
[----:B------:R-:W-:-:S04]  /*94a0*/  LOP3.LUT R2, R3, 0x80000000, RZ, 0xc0, !PT ;  /* 0x8000000003027812 */ /* 0x000fc800078ec0ff */
[----:B------:R-:W-:-:S04]  /*94b0*/  SHF.R.U32.HI R3, RZ, 0x18, R2 ;  /* 0x00000018ff037819 */ /* 0x000fc80000011602 */
[----:B------:R-:W-:-:S05]  /*94c0*/  LOP3.LUT R3, R0, R3, RZ, 0xfc, !PT ;  /* 0x0000000300037212 */ /* 0x000fca00078efcff */
[----:B------:R1:W-:Y:S01]  /*94d0*/  STG.E.U8 [R16.64], R3 ;  /* 0x0000000310007986 */ /* 0x0003e2000c101124 */
[----:B------:R-:W-:Y:S05]  /*94e0*/  BRA `(.L_x_6227) ;  /* 0x0000071000007947 */ /* 0x000fea0003800000 */
.L_x_6237:
[----:B------:R-:W-:-:S05]  /*94f0*/  HADD2.F32 R0, -RZ, R4.H0_H0 ;  /* 0x20000004ff007230 */ /* 0x000fca0000004100 */
[----:B------:R-:W-:-:S05]  /*9500*/  F2FP.BF16.PACK_AB R0, RZ, R0 ;  /* 0x00000000ff00723e */ /* 0x000fca00000010ff */
[----:B------:R1:W-:Y:S01]  /*9510*/  STG.E.U16 [R16.64], R0 ;  /* 0x0000000010007986 */ /* 0x0003e2000c101524 */
[----:B------:R-:W-:Y:S05]  /*9520*/  BRA `(.L_x_6227) ;  /* 0x000006d000007947 */ /* 0x000fea0003800000 */
.L_x_6234:
        /* <DEDUP_REMOVED lines=12> */
.L_x_6246:
        /* <DEDUP_REMOVED lines=17> */
.L_x_6249:
[----:B------:R-:W-:-:S04]  /*9700*/  LOP3.LUT R2, R3, 0x80000000, RZ, 0xc0, !PT ;  /* 0x8000000003027812 */ /* 0x000fc800078ec0ff */
[----:B------:R-:W-:-:S04]  /*9710*/  SHF.R.U32.HI R3, RZ, 0x18, R2 ;  /* 0x00000018ff037819 */ /* 0x000fc80000011602 */
[----:B------:R-:W-:-:S04]  /*9720*/  LOP3.LUT R0, R0, R3, RZ, 0xfc, !PT ;  /* 0x0000000300007212 */ /* 0x000fc800078efcff */
[----:B------:R-:W-:Y:S02]  /*9730*/  PRMT R8, R0, 0x7610, R8 ;  /* 0x0000761000087816 */ /* 0x000fe40000000008 */
.L_x_6248:
[----:B------:R-:W-:Y:S05]  /*9740*/  BSYNC B0 ;  /* 0x0000000000007941 */ /* 0x000fea0003800000 */
.L_x_6247:
[----:B------:R1:W-:Y:S01]  /*9750*/  STG.E.U8 [R16.64], R8 ;  /* 0x0000000810007986 */ /* 0x0003e2000c101124 */
[----:B------:R-:W-:Y:S05]  /*9760*/  BRA `(.L_x_6227) ;  /* 0x0000049000007947 */ /* 0x000fea0003800000 */
.L_x_6245:
        /* <DEDUP_REMOVED lines=17> */
.L_x_6252:
[----:B------:R-:W-:-:S04]  /*9880*/  LOP3.LUT R2, R3, 0x80000000, RZ, 0xc0, !PT ;  /* 0x8000000003027812 */ /* 0x000fc800078ec0ff */
[----:B------:R-:W-:-:S04]  /*9890*/  SHF.R.U32.HI R3, RZ, 0x18, R2 ;  /* 0x00000018ff037819 */ /* 0x000fc80000011602 */
[----:B------:R-:W-:-:S04]  /*98a0*/  LOP3.LUT R0, R0, R3, RZ, 0xfc, !PT ;  /* 0x0000000300007212 */ /* 0x000fc800078efcff */
[----:B------:R-:W-:Y:S02]  /*98b0*/  PRMT R8, R0, 0x7610, R8 ;  /* 0x0000761000087816 */ /* 0x000fe40000000008 */
.L_x_6251:
[----:B------:R-:W-:Y:S05]  /*98c0*/  BSYNC B0 ;  /* 0x0000000000007941 */ /* 0x000fea0003800000 */
.L_x_6250:
[----:B------:R1:W-:Y:S01]  /*98d0*/  STG.E.U8 [R16.64], R8 ;  /* 0x0000000810007986 */ /* 0x0003e2000c101124 */
[----:B------:R-:W-:Y:S05]  /*98e0*/  BRA `(.L_x_6227) ;  /* 0x0000031000007947 */ /* 0x000fea0003800000 */
.L_x_6244:
        /* <DEDUP_REMOVED lines=22> */
.L_x_6226:
        /* <DEDUP_REMOVED lines=20> */
.L_x_6254:
[----:B------:R-:W-:-:S06]  /*9b90*/  HADD2.F32 R2, -RZ, R4.H0_H0 ;  /* 0x20000004ff027230 */ /* 0x000fcc0000004100 */
[----:B------:R-:W1:Y:S02]  /*9ba0*/  F2I.U64.TRUNC R2, R2 ;  /* 0x0000000200027311 */ /* 0x000e64000020d800 */
[----:B-1----:R1:W-:Y:S01]  /*9bb0*/  STG.E.64 [R16.64], R2 ;  /* 0x0000000210007986 */ /* 0x0023e2000c101b24 */
[----:B------:R-:W-:Y:S05]  /*9bc0*/  BRA `(.L_x_6227) ;  /* 0x0000003000007947 */ /* 0x000fea0003800000 */
.L_x_6253:
[----:B------:R-:W-:-:S04]  /*9bd0*/  HADD2.F32 R4, -RZ, R4.H0_H0 ;  /* 0x20000004ff047230 */ /* 0x000fc80000004100 */
[----:B------:R-:W1:Y:S02]  /*9be0*/  F2I.FTZ.U32.TRUNC.NTZ R3, R4 ;  /* 0x0000000400037305 */ /* 0x000e64000021f000 */
[----:B-1----:R1:W-:Y:S02]  /*9bf0*/  STG.E [R16.64], R3 ;  /* 0x0000000310007986 */ /* 0x0023e4000c101924 */
.L_x_6227:
[----:B------:R-:W-:Y:S02]  /*9c00*/  IADD3 R19, R19, 0x80, RZ ;  /* 0x0000008013137810 */ /* 0x000fe40007ffe0ff */
.L_x_6100:
[----:B------:R-:W-:Y:S05]  /*9c10*/  BSYNC B6 ;  /* 0x0000000000067941 */ /* 0x000fea0003800000 */
.L_x_6099:
        /* <DEDUP_REMOVED lines=230> */
.L_x_6255:
        /* <DEDUP_REMOVED lines=21> */
.L_x_6259:
[----:B------:R-:W2:Y:S02]  /*abd0*/  LDG.E.U8 R4, [R4.64] ;  /* 0x0000002404047981 */ /* 0x000ea4000c1e1100 */
[----:B--2---:R-:W1:Y:S02]  /*abe0*/  I2F.U16 R0, R4 ;  /* 0x0000000400007306 */ /* 0x004e640000101000 */
[----:B-1----:R-:W-:-:S04]  /*abf0*/  F2FP.PACK_AB R0, RZ, R0 ;  /* 0x00000000ff00723e */ /* 0x002fc800000000ff */
[----:B------:R-:W-:Y:S01]  /*ac00*/  PRMT R2, R0, 0x7610, R2 ;  /* 0x0000761000027816 */ /* 0x000fe20000000002 */
[----:B------:R-:W-:Y:S05]  /*ac10*/  BRA `(.L_x_6261) ;  /* 0x00000ec000007947 */ /* 0x000fea0003800000 */
.L_x_6258:
        /* <DEDUP_REMOVED lines=11> */
.L_x_6263:
[----:B------:R-:W2:Y:S02]  /*acd0*/  LDG.E R4, [R4.64] ;  /* 0x0000002404047981 */ /* 0x000ea4000c1e1900 */
[----:B--2---:R-:W1:Y:S02]  /*ace0*/  I2F R0, R4 ;  /* 0x0000000400007306 */ /* 0x004e640000201400 */
[----:B-1----:R-:W-:-:S04]  /*acf0*/  F2FP.PACK_AB R0, RZ, R0 ;  /* 0x00000000ff00723e */ /* 0x002fc800000000ff */
[----:B------:R-:W-:Y:S01]  /*ad00*/  PRMT R2, R0, 0x7610, R2 ;  /* 0x0000761000027816 */ /* 0x000fe20000000002 */
[----:B------:R-:W-:Y:S05]  /*ad10*/  BRA `(.L_x_6261) ;  /* 0x00000dc000007947 */ /* 0x000fea0003800000 */
.L_x_6262:
[----:B------:R-:W2:Y:S02]  /*ad20*/  LDG.E.U16 R4, [R4.64] ;  /* 0x0000002404047981 */ /* 0x000ea4000c1e1500 */
[----:B--2---:R-:W1:Y:S02]  /*ad30*/  I2F.S16 R0, R4 ;  /* 0x0000000400007306 */ /* 0x004e640000101400 */
[----:B-1----:R-:W-:-:S04]  /*ad40*/  F2FP.PACK_AB R0, RZ, R0 ;  /* 0x00000000ff00723e */ /* 0x002fc800000000ff */
[----:B------:R-:W-:Y:S01]  /*ad50*/  PRMT R2, R0, 0x7610, R2 ;  /* 0x0000761000027816 */ /* 0x000fe20000000002 */
[----:B------:R-:W-:Y:S05]  /*ad60*/  BRA `(.L_x_6261) ;  /* 0x00000d7000007947 */ /* 0x000fea0003800000 */
.L_x_6257:
        /* <DEDUP_REMOVED lines=9> */
.L_x_6265:
[----:B------:R1:W5:Y:S01]  /*ae00*/  LDG.E.U16 R2, [R4.64] ;  /* 0x0000002404027981 */ /* 0x000362000c1e1500 */
[----:B------:R-:W-:Y:S05]  /*ae10*/  BRA `(.L_x_6261) ;  /* 0x00000cc000007947 */ /* 0x000fea0003800000 */
.L_x_6264:
        /* <DEDUP_REMOVED lines=9> */
.L_x_6267:
[----:B------:R1:W5:Y:S01]  /*aeb0*/  LDG.E.U16 R2, [R4.64] ;  /* 0x0000002404027981 */ /* 0x000362000c1e1500 */
[----:B------:R-:W-:Y:S05]  /*aec0*/  BRA `(.L_x_6261) ;  /* 0x00000c1000007947 */ /* 0x000fea0003800000 */
.L_x_6266:
[----:B------:R-:W2:Y:S02]  /*aed0*/  LDG.E.64 R4, [R4.64] ;  /* 0x0000002404047981 */ /* 0x000ea4000c1e1b00 */
[----:B--2---:R-:W1:Y:S01]  /*aee0*/  F2F.F32.F64 R0, R4 ;  /* 0x0000000400007310 */ /* 0x004e620000301000 */
[----:B------:R-:W1:-:S14]  /*aef0*/  DSETP.GEU.AND P0, PT, |R4|, c[0x2][0x0], PT ;  /* 0x008000000400762a */ /* 0x000e5c0003f0e200 */
[----:B-1----:R-:W-:-:S05]  /*af00*/  @!P0 FMUL R0, R0, 1.175494350822287508e-38 ;  /* 0x0080000000008820 */ /* 0x002fca0000400000 */
[----:B------:R-:W-:-:S04]  /*af10*/  F2FP.PACK_AB R0, RZ, R0 ;  /* 0x00000000ff00723e */ /* 0x000fc800000000ff */
[----:B------:R-:W-:Y:S01]  /*af20*/  PRMT R2, R0, 0x7610, R2 ;  /* 0x0000761000027816 */ /* 0x000fe20000000002 */
[----:B------:R-:W-:Y:S05]  /*af30*/  BRA `(.L_x_6261) ;  /* 0x00000ba000007947 */ /* 0x000fea0003800000 */
.L_x_6256:
        /* <DEDUP_REMOVED lines=14> */
.L_x_6270:
[----:B------:R-:W2:Y:S02]  /*b020*/  LDG.E.64 R4, [R4.64] ;  /* 0x0000002404047981 */ /* 0x000ea4000c1e1b00 */
[----:B--2---:R-:W1:Y:S01]  /*b030*/  F2F.F32.F64 R0, R4 ;  /* 0x0000000400007310 */ /* 0x004e620000301000 */
[----:B------:R-:W1:-:S14]  /*b040*/  DSETP.GEU.AND P0, PT, |R4|, c[0x2][0x0], PT ;  /* 0x008000000400762a */ /* 0x000e5c0003f0e200 */
[----:B-1----:R-:W-:-:S05]  /*b050*/  @!P0 FMUL R0, R0, 1.175494350822287508e-38 ;  /* 0x0080000000008820 */ /* 0x002fca0000400000 */
[----:B------:R-:W-:-:S04]  /*b060*/  F2FP.PACK_AB R0, RZ, R0 ;  /* 0x00000000ff00723e */ /* 0x000fc800000000ff */
[----:B------:R-:W-:Y:S01]  /*b070*/  PRMT R2, R0, 0x7610, R2 ;  /* 0x0000761000027816 */ /* 0x000fe20000000002 */
[----:B------:R-:W-:Y:S05]  /*b080*/  BRA `(.L_x_6261) ;  /* 0x00000a5000007947 */ /* 0x000fea0003800000 */
.L_x_6269:
        /* <DEDUP_REMOVED lines=28> */
.L_x_6272:
        /* <DEDUP_REMOVED lines=14> */
.L_x_6271:
[----:B------:R-:W2:Y:S02]  /*b330*/  LDG.E.U16 R0, [R4.64] ;  /* 0x0000002404007981 */ /* 0x000ea4000c1e1500 */
[----:B--2---:R-:W-:-:S04]  /*b340*/  PRMT R0, RZ, 0x5410, R0 ;  /* 0x00005410ff007816 */ /* 0x004fc80000000000 */
[----:B------:R-:W-:-:S04]  /*b350*/  F2FP.PACK_AB R0, RZ, R0 ;  /* 0x00000000ff00723e */ /* 0x000fc800000000ff */
[----:B------:R-:W-:Y:S01]  /*b360*/  PRMT R2, R0, 0x7610, R2 ;  /* 0x0000761000027816 */ /* 0x000fe20000000002 */
[----:B------:R-:W-:Y:S05]  /*b370*/  BRA `(.L_x_6261) ;  /* 0x0000076000007947 */ /* 0x000fea0003800000 */
.L_x_6268:
        /* <DEDUP_REMOVED lines=12> */
.L_x_6275:
        /* <DEDUP_REMOVED lines=21> */
.L_x_6279:
[----:B------:R-:W-:Y:S05]  /*b590*/  BSYNC B1 ;  /* 0x0000000000017941 */ /* 0x000fea0003800000 */
.L_x_6278:
[----:B------:R-:W-:Y:S01]  /*b5a0*/  LEA R3, R0, 0x3b800000, 0x17 ;  /* 0x3b80000000037811 */ /* 0x000fe200078eb8ff */
[----:B------:R-:W-:-:S05]  /*b5b0*/  IMAD.SHL.U32 R0, R2, 0x100000, RZ ;  /* 0x0010000002007824 */ /* 0x000fca00078e00ff */
[----:B------:R-:W-:Y:S02]  /*b5c0*/  LOP3.LUT R0, R3, R0, R4, 0xfe, !PT ;  /* 0x0000000003007212 */ /* 0x000fe400078efe04 */
.L_x_6277:
[----:B------:R-:W-:Y:S05]  /*b5d0*/  BSYNC B0 ;  /* 0x0000000000007941 */ /* 0x000fea0003800000 */
.L_x_6276:
[----:B------:R-:W-:-:S04]  /*b5e0*/  F2FP.PACK_AB R0, RZ, R0 ;  /* 0x00000000ff00723e */ /* 0x000fc800000000ff */
[----:B------:R-:W-:Y:S01]  /*b5f0*/  PRMT R2, R0, 0x7610, R2 ;  /* 0x0000761000027816 */ /* 0x000fe20000000002 */
[----:B------:R-:W-:Y:S05]  /*b600*/  BRA `(.L_x_6261) ;  /* 0x000004d000007947 */ /* 0x000fea0003800000 */
.L_x_6274:
        /* <DEDUP_REMOVED lines=21> */
.L_x_6283:
[----:B------:R-:W-:Y:S05]  /*b760*/  BSYNC B1 ;  /* 0x0000000000017941 */ /* 0x000fea0003800000 */
.L_x_6282:
[----:B------:R-:W-:Y:S01]  /*b770*/  LEA R3, R0, 0x37800000, 0x17 ;  /* 0x3780000000037811 */ /* 0x000fe200078eb8ff */
[----:B------:R-:W-:-:S05]  /*b780*/  IMAD.SHL.U32 R0, R2, 0x200000, RZ ;  /* 0x0020000002007824 */ /* 0x000fca00078e00ff */
[----:B------:R-:W-:Y:S02]  /*b790*/  LOP3.LUT R0, R3, R0, R4, 0xfe, !PT ;  /* 0x0000000003007212 */ /* 0x000fe400078efe04 */
.L_x_6281:
[----:B------:R-:W-:Y:S05]  /*b7a0*/  BSYNC B0 ;  /* 0x0000000000007941 */ /* 0x000fea0003800000 */
.L_x_6280:
[----:B------:R-:W-:-:S04]  /*b7b0*/  F2FP.PACK_AB R0, RZ, R0 ;  /* 0x00000000ff00723e */ /* 0x000fc800000000ff */
[----:B------:R-:W-:Y:S01]  /*b7c0*/  PRMT R2, R0, 0x7610, R2 ;  /* 0x0000761000027816 */ /* 0x000fe20000000002 */
[----:B------:R-:W-:Y:S05]  /*b7d0*/  BRA `(.L_x_6261) ;  /* 0x0000030000007947 */ /* 0x000fea0003800000 */
.L_x_6273:
        /* <DEDUP_REMOVED lines=14> */
.L_x_6287:
[----:B------:R-:W-:Y:S05]  /*b8c0*/  BSYNC B0 ;  /* 0x0000000000007941 */ /* 0x000fea0003800000 */
.L_x_6286:
[----:B------:R-:W-:-:S04]  /*b8d0*/  F2FP.PACK_AB R0, RZ, R0 ;  /* 0x00000000ff00723e */ /* 0x000fc800000000ff */
[----:B------:R-:W-:Y:S01]  /*b8e0*/  PRMT R2, R0, 0x7610, R2 ;  /* 0x0000761000027816 */ /* 0x000fe20000000002 */
[----:B------:R-:W-:Y:S05]  /*b8f0*/  BRA `(.L_x_6261) ;  /* 0x000001e000007947 */ /* 0x000fea0003800000 */
.L_x_6260:
        /* <DEDUP_REMOVED lines=21> */
.L_x_6285:
[----:B------:R-:W2:Y:S02]  /*ba50*/  LDG.E.64 R4, [R4.64] ;  /* 0x0000002404047981 */ /* 0x000ea4000c1e1b00 */
[----:B--2---:R-:W1:Y:S02]  /*ba60*/  I2F.U64 R0, R4 ;  /* 0x0000000400007312 */ /* 0x004e640000301000 */
[----:B-1----:R-:W-:-:S04]  /*ba70*/  F2FP.PACK_AB R0, RZ, R0 ;  /* 0x00000000ff00723e */ /* 0x002fc800000000ff */
[----:B------:R-:W-:Y:S01]  /*ba80*/  PRMT R2, R0, 0x7610, R2 ;  /* 0x0000761000027816 */ /* 0x000fe20000000002 */
[----:B------:R-:W-:Y:S05]  /*ba90*/  BRA `(.L_x_6261) ;  /* 0x0000004000007947 */ /* 0x000fea0003800000 */
.L_x_6284:
[----:B------:R-:W2:Y:S02]  /*baa0*/  LDG.E R4, [R4.64] ;  /* 0x0000002404047981 */ /* 0x000ea4000c1e1900 */
[----:B--2---:R-:W1:Y:S02]  /*bab0*/  I2F.U32 R0, R4 ;  /* 0x0000000400007306 */ /* 0x004e640000201000 */
[----:B-1----:R-:W-:-:S04]  /*bac0*/  F2FP.PACK_AB R0, RZ, R0 ;  /* 0x00000000ff00723e */ /* 0x002fc800000000ff */
[----:B------:R-:W-:-:S05]  /*bad0*/  PRMT R2, R0, 0x7610, R2 ;  /* 0x0000761000027816 */ /* 0x000fca0000000002 */
.L_x_6261:
[----:B-----5:R-:W-:Y:S01]  /*bae0*/  HADD2.F32 R3, -RZ, R2.H0_H0 ;  /* 0x20000002ff037230 */ /* 0x020fe20000004100 */
[----:B------:R-:W2:Y:S01]  /*baf0*/  LDC.U16 R0, c[0x0][0x372] ;  /* 0x0000dc80ff007b82 */ /* 0x000ea20000000400 */
[----:B------:R-:W-:Y:S03]  /*bb00*/  BSSY B0, `(.L_x_6288) ;  /* 0x0000063000007945 */ /* 0x000fe60003800000 */
[----:B------:R-:W-:-:S13]  /*bb10*/  FSETP.NEU.FTZ.AND P0, PT, R3, RZ, PT ;  /* 0x000000ff0300720b */ /* 0x000fda0003f1d000 */
[----:B-1----:R-:W1:Y:S01]  /*bb20*/  @!P0 MUFU.RCP R5, R3 ;  /* 0x0000000300058308 */ /* 0x002e620000001000 */
        /* <DEDUP_REMOVED lines=31> */
.L_x_6295:
[----:B------:R-:W-:Y:S01]  /*bd20*/  FSETP.GEU.FTZ.AND P0, PT, R8, -R7, PT ;  /* 0x800000070800720b */ /* 0x000fe20003f1e000 */
[----:B------:R-:W-:-:S12]  /*bd30*/  FADD.FTZ R4, R4, -1 ;  /* 0xbf80000004047421 */ /* 0x000fd80000010000 */
[----:B------:R-:W-:Y:S02]  /*bd40*/  @!P0 FADD.FTZ R4, R4, -1 ;  /* 0xbf80000004048421 */ /* 0x000fe40000010000 */
.L_x_6294:
[----:B------:R-:W-:Y:S05]  /*bd50*/  BSYNC B2 ;  /* 0x0000000000027941 */ /* 0x000fea0003800000 */
.L_x_6293:
[----:B------:R-:W-:Y:S01]  /*bd60*/  FFMA.FTZ R5, -R7, R4, R5 ;  /* 0x0000000407057223 */ /* 0x000fe20000010105 */
[----:B------:R-:W-:Y:S05]  /*bd70*/  BRA `(.L_x_6291) ;  /* 0x000001f000007947 */ /* 0x000fea0003800000 */
.L_x_6292:
        /* <DEDUP_REMOVED lines=15> */
.L_x_6298:
        /* <DEDUP_REMOVED lines=13> */
.L_x_6297:
[----:B------:R-:W-:Y:S05]  /*bf40*/  BSYNC B2 ;  /* 0x0000000000027941 */ /* 0x000fea0003800000 */
.L_x_6296:
[----:B------:R-:W-:-:S04]  /*bf50*/  FMUL.FTZ R3, R3, 1.1920928955078125e-07 ;  /* 0x3400000003037820 */ /* 0x000fc80000410000 */
[----:B------:R-:W-:Y:S02]  /*bf60*/  FMUL.FTZ R5, R8, R3 ;  /* 0x0000000308057220 */ /* 0x000fe40000410000 */
.L_x_6291:
[----:B------:R-:W-:Y:S05]  /*bf70*/  BSYNC B1 ;  /* 0x0000000000017941 */ /* 0x000fea0003800000 */
.L_x_6290:
        /* <DEDUP_REMOVED lines=27> */
.L_x_6289:
[----:B------:R-:W-:Y:S05]  /*c130*/  BSYNC B0 ;  /* 0x0000000000007941 */ /* 0x000fea0003800000 */
.L_x_6288:
        /* <DEDUP_REMOVED lines=16> */
.L_x_6302:
[----:B------:R-:W-:-:S06]  /*c240*/  HADD2.F32 R3, -RZ, R4.H0_H0 ;  /* 0x20000004ff037230 */ /* 0x000fcc0000004100 */
[----:B------:R-:W1:Y:S02]  /*c250*/  F2I.S64.TRUNC R2, R3 ;  /* 0x0000000300027311 */ /* 0x000e64000020d900 */
[----:B-1----:R-:W-:Y:S01]  /*c260*/  STG.E.U8 [R16.64], R2 ;  /* 0x0000000210007986 */ /* 0x002fe2000c101124 */
[----:B------:R-:W-:Y:S05]  /*c270*/  EXIT ;  /* 0x000000000000794d */ /* 0x000fea0003800000 */
.L_x_6301:
        /* <DEDUP_REMOVED lines=10> */
.L_x_6305:
[----:B------:R-:W-:-:S04]  /*c320*/  HADD2.F32 R4, -RZ, R4.H0_H0 ;  /* 0x20000004ff047230 */ /* 0x000fc80000004100 */
[----:B------:R-:W1:Y:S02]  /*c330*/  F2I.FTZ.TRUNC.NTZ R3, R4 ;  /* 0x0000000400037305 */ /* 0x000e64000021f100 */
[----:B-1----:R-:W-:Y:S01]  /*c340*/  STG.E [R16.64], R3 ;  /* 0x0000000310007986 */ /* 0x002fe2000c101924 */
[----:B------:R-:W-:Y:S05]  /*c350*/  EXIT ;  /* 0x000000000000794d */ /* 0x000fea0003800000 */
.L_x_6304:
[----:B------:R-:W-:-:S04]  /*c360*/  HADD2.F32 R4, -RZ, R4.H0_H0 ;  /* 0x20000004ff047230 */ /* 0x000fc80000004100 */
[----:B------:R-:W1:Y:S02]  /*c370*/  F2I.FTZ.TRUNC.NTZ R3, R4 ;  /* 0x0000000400037305 */ /* 0x000e64000021f100 */
[----:B-1----:R-:W-:Y:S01]  /*c380*/  STG.E.U16 [R16.64], R3 ;  /* 0x0000000310007986 */ /* 0x002fe2000c101524 */
[----:B------:R-:W-:Y:S05]  /*c390*/  EXIT ;  /* 0x000000000000794d */ /* 0x000fea0003800000 */
.L_x_6300:
        /* <DEDUP_REMOVED lines=9> */
.L_x_6307:
[----:B------:R-:W-:Y:S01]  /*c430*/  STG.E.U16 [R16.64], R4 ;  /* 0x0000000410007986 */ /* 0x000fe2000c101524 */
[----:B------:R-:W-:Y:S05]  /*c440*/  EXIT ;  /* 0x000000000000794d */ /* 0x000fea0003800000 */
.L_x_6306:
        /* <DEDUP_REMOVED lines=10> */
.L_x_6309:
[----:B------:R-:W-:-:S05]  /*c4f0*/  HADD2.F32 R0, -RZ, R4.H0_H0 ;  /* 0x20000004ff007230 */ /* 0x000fca0000004100 */
[----:B------:R-:W-:-:S04]  /*c500*/  F2FP.PACK_AB R0, RZ, R0 ;  /* 0x00000000ff00723e */ /* 0x000fc800000000ff */
[----:B------:R-:W-:-:S05]  /*c510*/  PRMT R0, R0, 0x5410, RZ ;  /* 0x0000541000007816 */ /* 0x000fca00000000ff */
[----:B------:R-:W-:Y:S01]  /*c520*/  STG.E [R16.64], R0 ;  /* 0x0000000010007986 */ /* 0x000fe2000c101924 */
[----:B------:R-:W-:Y:S05]  /*c530*/  EXIT ;  /* 0x000000000000794d */ /* 0x000fea0003800000 */
.L_x_6308:
[----:B------:R-:W-:-:S05]  /*c540*/  HADD2.F32 R2, -RZ, R4.H0_H0 ;  /* 0x20000004ff027230 */ /* 0x000fca0000004100 */
[----:B------:R-:W-:-:S06]  /*c550*/  FMUL.FTZ R2, R2, 1 ;  /* 0x3f80000002027820 */ /* 0x000fcc0000410000 */
[----:B------:R-:W1:Y:S02]  /*c560*/  F2F.F64.F32 R2, R2 ;  /* 0x0000000200027310 */ /* 0x000e640000201800 */
[----:B-1----:R-:W-:Y:S01]  /*c570*/  STG.E.64 [R16.64], R2 ;  /* 0x0000000210007986 */ /* 0x002fe2000c101b24 */
[----:B------:R-:W-:Y:S05]  /*c580*/  EXIT ;  /* 0x000000000000794d */ /* 0x000fea0003800000 */
.L_x_6299:
        /* <DEDUP_REMOVED lines=13> */
.L_x_6312:
[----:B------:R-:W-:Y:S01]  /*c660*/  HADD2.F32 R4, -RZ, R4.H0_H0 ;  /* 0x20000004ff047230 */ /* 0x000fe20000004100 */
[----:B------:R-:W-:-:S04]  /*c670*/  CS2R R6, SRZ ;  /* 0x0000000000067805 */ /* 0x000fc8000001ff00 */
[----:B------:R-:W-:-:S06]  /*c680*/  FMUL.FTZ R4, R4, 1 ;  /* 0x3f80000004047820 */ /* 0x000fcc0000410000 */
[----:B------:R-:W1:Y:S02]  /*c690*/  F2F.F64.F32 R4, R4 ;  /* 0x0000000400047310 */ /* 0x000e640000201800 */
[----:B-1----:R-:W-:Y:S01]  /*c6a0*/  STG.E.128 [R16.64], R4 ;  /* 0x0000000410007986 */ /* 0x002fe2000c101d24 */
[----:B------:R-:W-:Y:S05]  /*c6b0*/  EXIT ;  /* 0x000000000000794d */ /* 0x000fea0003800000 */
.L_x_6311:
        /* <DEDUP_REMOVED lines=21> */
.L_x_6316:
[----:B------:R-:W-:Y:S05]  /*c810*/  BSYNC B0 ;  /* 0x0000000000007941 */ /* 0x000fea0003800000 */
.L_x_6315:
[----:B------:R-:W-:-:S05]  /*c820*/  LOP3.LUT R3, R0, R3, RZ, 0xfc, !PT ;  /* 0x0000000300037212 */ /* 0x000fca00078efcff */
[----:B------:R-:W-:Y:S01]  /*c830*/  STG.E.U8 [R16.64], R3 ;  /* 0x0000000310007986 */ /* 0x000fe2000c101124 */
[----:B------:R-:W-:Y:S05]  /*c840*/  EXIT ;  /* 0x000000000000794d */ /* 0x000fea0003800000 */
.L_x_6314:
        /* <DEDUP_REMOVED lines=13> */
.L_x_6318:
[----:B------:R-:W-:Y:S01]  /*c920*/  IMAD.MOV.U32 R0, RZ, RZ, 0x7f ;  /* 0x0000007fff007424 */ /* 0x000fe200078e00ff */
[----:B------:R-:W-:-:S04]  /*c930*/  ISETP.GT.U32.AND P0, PT, R2, 0x7f800000, PT ;  /* 0x7f8000000200780c */ /* 0x000fc80003f04070 */
[----:B------:R-:W-:-:S04]  /*c940*/  SEL R0, R0, 0x7c, P0 ;  /* 0x0000007c00007807 */ /* 0x000fc80000000000 */
.L_x_6319:
[----:B------:R-:W-:Y:S05]  /*c950*/  BSYNC B0 ;  /* 0x0000000000007941 */ /* 0x000fea0003800000 */
.L_x_6317:
[----:B------:R-:W-:-:S04]  /*c960*/  LOP3.LUT R2, R3, 0x80000000, RZ, 0xc0, !PT ;  /* 0x8000000003027812 */ /* 0x000fc800078ec0ff */
[----:B------:R-:W-:-:S04]  /*c970*/  SHF.R.U32.HI R3, RZ, 0x18, R2 ;  /* 0x00000018ff037819 */ /* 0x000fc80000011602 */
[----:B------:R-:W-:-:S05]  /*c980*/  LOP3.LUT R3, R0, R3, RZ, 0xfc, !PT ;  /* 0x0000000300037212 */ /* 0x000fca00078efcff */
[----:B------:R-:W-:Y:S01]  /*c990*/  STG.E.U8 [R16.64], R3 ;  /* 0x0000000310007986 */ /* 0x000fe2000c101124 */
[----:B------:R-:W-:Y:S05]  /*c9a0*/  EXIT ;  /* 0x000000000000794d */ /* 0x000fea0003800000 */
.L_x_6313:
[----:B------:R-:W-:-:S05]  /*c9b0*/  HADD2.F32 R0, -RZ, R4.H0_H0 ;  /* 0x20000004ff007230 */ /* 0x000fca0000004100 */
[----:B------:R-:W-:-:S05]  /*c9c0*/  F2FP.BF16.PACK_AB R0, RZ, R0 ;  /* 0x00000000ff00723e */ /* 0x000fca00000010ff */
[----:B------:R-:W-:Y:S01]  /*c9d0*/  STG.E.U16 [R16.64], R0 ;  /* 0x0000000010007986 */ /* 0x000fe2000c101524 */
[----:B------:R-:W-:Y:S05]  /*c9e0*/  EXIT ;  /* 0x000000000000794d */ /* 0x000fea0003800000 */
.L_x_6310:
        /* <DEDUP_REMOVED lines=12> */
.L_x_6322:
        /* <DEDUP_REMOVED lines=17> */
.L_x_6325:
[----:B------:R-:W-:-:S04]  /*cbc0*/  LOP3.LUT R2, R3, 0x80000000, RZ, 0xc0, !PT ;  /* 0x8000000003027812 */ /* 0x000fc800078ec0ff */
[----:B------:R-:W-:-:S04]  /*cbd0*/  SHF.R.U32.HI R3, RZ, 0x18, R2 ;  /* 0x00000018ff037819 */ /* 0x000fc80000011602 */
[----:B------:R-:W-:-:S04]  /*cbe0*/  LOP3.LUT R0, R0, R3, RZ, 0xfc, !PT ;  /* 0x0000000300007212 */ /* 0x000fc800078efcff */
[----:B------:R-:W-:Y:S02]  /*cbf0*/  PRMT R8, R0, 0x7610, R8 ;  /* 0x0000761000087816 */ /* 0x000fe40000000008 */
.L_x_6324:
[----:B------:R-:W-:Y:S05]  /*cc00*/  BSYNC B0 ;  /* 0x0000000000007941 */ /* 0x000fea0003800000 */
.L_x_6323:
[----:B------:R-:W-:Y:S01]  /*cc10*/  STG.E.U8 [R16.64], R8 ;  /* 0x0000000810007986 */ /* 0x000fe2000c101124 */
[----:B------:R-:W-:Y:S05]  /*cc20*/  EXIT ;  /* 0x000000000000794d */ /* 0x000fea0003800000 */
.L_x_6321:
        /* <DEDUP_REMOVED lines=17> */
.L_x_6328:
[----:B------:R-:W-:-:S04]  /*cd40*/  LOP3.LUT R2, R3, 0x80000000, RZ, 0xc0, !PT ;  /* 0x8000000003027812 */ /* 0x000fc800078ec0ff */
[----:B------:R-:W-:-:S04]  /*cd50*/  SHF.R.U32.HI R3, RZ, 0x18, R2 ;  /* 0x00000018ff037819 */ /* 0x000fc80000011602 */
[----:B------:R-:W-:-:S04]  /*cd60*/  LOP3.LUT R0, R0, R3, RZ, 0xfc, !PT ;  /* 0x0000000300007212 */ /* 0x000fc800078efcff */
[----:B------:R-:W-:Y:S02]  /*cd70*/  PRMT R8, R0, 0x7610, R8 ;  /* 0x0000761000087816 */ /* 0x000fe40000000008 */
.L_x_6327:
[----:B------:R-:W-:Y:S05]  /*cd80*/  BSYNC B0 ;  /* 0x0000000000007941 */ /* 0x000fea0003800000 */
.L_x_6326:
[----:B------:R-:W-:Y:S01]  /*cd90*/  STG.E.U8 [R16.64], R8 ;  /* 0x0000000810007986 */ /* 0x000fe2000c101124 */
[----:B------:R-:W-:Y:S05]  /*cda0*/  EXIT ;  /* 0x000000000000794d */ /* 0x000fea0003800000 */
.L_x_6320:
        /* <DEDUP_REMOVED lines=22> */
.L_x_6303:
        /* <DEDUP_REMOVED lines=20> */
.L_x_6330:
[----:B------:R-:W-:-:S06]  /*d050*/  HADD2.F32 R2, -RZ, R4.H0_H0 ;  /* 0x20000004ff027230 */ /* 0x000fcc0000004100 */
[----:B------:R-:W1:Y:S02]  /*d060*/  F2I.U64.TRUNC R2, R2 ;  /* 0x0000000200027311 */ /* 0x000e64000020d800 */
[----:B-1----:R-:W-:Y:S01]  /*d070*/  STG.E.64 [R16.64], R2 ;  /* 0x0000000210007986 */ /* 0x002fe2000c101b24 */
[----:B------:R-:W-:Y:S05]  /*d080*/  EXIT ;  /* 0x000000000000794d */ /* 0x000fea0003800000 */
.L_x_6329:
[----:B------:R-:W-:-:S04]  /*d090*/  HADD2.F32 R4, -RZ, R4.H0_H0 ;  /* 0x20000004ff047230 */ /* 0x000fc80000004100 */
[----:B------:R-:W1:Y:S02]  /*d0a0*/  F2I.FTZ.U32.TRUNC.NTZ R3, R4 ;  /* 0x0000000400037305 */ /* 0x000e64000021f000 */
[----:B-1----:R-:W-:Y:S01]  /*d0b0*/  STG.E [R16.64], R3 ;  /* 0x0000000310007986 */ /* 0x002fe2000c101924 */
[----:B------:R-:W-:Y:S05]  /*d0c0*/  EXIT ;  /* 0x000000000000794d */ /* 0x000fea0003800000 */
.L_x_6331:
        /* <DEDUP_REMOVED lines=11> */
.L_x_32577:


//--------------------- .text._ZN2at6native27unrolled_elementwise_kernelINS0_13AUnaryFunctorIN3c104HalfES4_S4_ZZZNS0_15binary_internal21div_floor_kernel_cudaERNS_18TensorIteratorBaseEENKUlvE1_clEvENKUlvE1_clEvEUlS4_S4_E_EESt5arrayIPcLm2EELi4E23TrivialOffsetCalculatorILi1EjESG_NS0_6memory12LoadWithCastILi1EEENSH_13StoreWithCastILi1EEEEEviT_T0_T2_T3_T4_T5_ --------------------------
	.section	.text._ZN2at6native27unrolled_elementwise_kernelINS0_13AUnaryFunctorIN3c104HalfES4_S4_ZZZNS0_15binary_internal21div_floor_kernel_cudaERNS_18TensorIteratorBaseEENKUlvE1_clEvENKUlvE1_clEvEUlS4_S4_E_EESt5arrayIPcLm2EELi4E23TrivialOffsetCalculatorILi1EjESG_NS0_6memory12LoadWithCastILi1EEENSH_13StoreWithCastILi1EEEEEviT_T0_T2_T3_T4_T5_,"ax",@progbits
	.sectioninfo	@"SHI_REGISTERS=28"
	.align	128
        .global         _ZN2at6native27unrolled_elementwise_kernelINS0_13AUnaryFunctorIN3c104HalfES4_S4_ZZZNS0_15binary_internal21div_floor_kernel_cudaERNS_18TensorIteratorBaseEENKUlvE1_clEvENKUlvE1_clEvEUlS4_S4_E_EESt5arrayIPcLm2EELi4E23TrivialOffsetCalculatorILi1EjESG_NS0_6memory12LoadWithCastILi1EEENSH_13StoreWithCastILi1EEEEEviT_T0_T2_T3_T4_T5_
        .type           _ZN2at6native27unrolled_elementwise_kernelINS0_13AUnaryFunctorIN3c104HalfES4_S4_ZZZNS0_15binary_internal21div_floor_kernel_cudaERNS_18TensorIteratorBaseEENKUlvE1_clEvENKUlvE1_clEvEUlS4_S4_E_EESt5arrayIPcLm2EELi4E23TrivialOffsetCalculatorILi1EjESG_NS0_6memory12LoadWithCastILi1EEENSH_13StoreWithCastILi1EEEEEviT_T0_T2_T3_T4_T5_,@function
        .size           _ZN2at6native27unrolled_elementwise_kernelINS0_13AUnaryFunctorIN3c104HalfES4_S4_ZZZNS0_15binary_internal21div_floor_kernel_cudaERNS_18TensorIteratorBaseEENKUlvE1_clEvENKUlvE1_clEvEUlS4_S4_E_EESt5arrayIPcLm2EELi4E23TrivialOffsetCalculatorILi1EjESG_NS0_6memory12LoadWithCastILi1EEENSH_13StoreWithCastILi1EEEEEviT_T0_T2_T3_T4_T5_,(.L_x_32578 - _ZN2at6native27unrolled_elementwise_kernelINS0_13AUnaryFunctorIN3c104HalfES4_S4_ZZZNS0_15binary_internal21div_floor_kernel_cudaERNS_18TensorIteratorBaseEENKUlvE1_clEvENKUlvE1_clEvEUlS4_S4_E_EESt5arrayIPcLm2EELi4E23TrivialOffsetCalculatorILi1EjESG_NS0_6memory12LoadWithCastILi1EEENSH_13StoreWithCastILi1EEEEEviT_T0_T2_T3_T4_T5_)
        .other          _ZN2at6native27unrolled_elementwise_kernelINS0_13AUnaryFunctorIN3c104HalfES4_S4_ZZZNS0_15binary_internal21div_floor_kernel_cudaERNS_18TensorIteratorBaseEENKUlvE1_clEvENKUlvE1_clEvEUlS4_S4_E_EESt5arrayIPcLm2EELi4E23TrivialOffsetCalculatorILi1EjESG_NS0_6memory12LoadWithCastILi1EEENSH_13StoreWithCastILi1EEEEEviT_T0_T2_T3_T4_T5_,@"STO_CUDA_ENTRY STV_DEFAULT"
_ZN2at6native27unrolled_elementwise_kernelINS0_13AUnaryFunctorIN3c104HalfES4_S4_ZZZNS0_15binary_internal21div_floor_kernel_cudaERNS_18TensorIteratorBaseEENKUlvE1_clEvENKUlvE1_clEvEUlS4_S4_E_EESt5arrayIPcLm2EELi4E23TrivialOffsetCalculatorILi1EjESG_NS0_6memory12LoadWithCastILi1EEENSH_13StoreWithCastILi1EEEEEviT_T0_T2_T3_T4_T5_:
.text._ZN2at6native27unrolled_elementwise_kernelINS0_13AUnaryFunctorIN3c104HalfES4_S4_ZZZNS0_15binary_internal21div_floor_kernel_cudaERNS_18TensorIteratorBaseEENKUlvE1_clEvENKUlvE1_clEvEUlS4_S4_E_EESt5arrayIPcLm2EELi4E23TrivialOffsetCalculatorILi1EjESG_NS0_6memory12LoadWithCastILi1EEENSH_13StoreWithCastILi1EEEEEviT_T0_T2_T3_T4_T5_:
        /* <DEDUP_REMOVED lines=34> */
.L_x_6337:
[----:B------:R-:W2:Y:S02]  /*0220*/  LDG.E.U8 R2, [R2.64] ;  /* 0x0000002402027981 */ /* 0x000ea4000c1e1100 */
[----:B--2---:R-:W0:Y:S02]  /*0230*/  I2F.U16 R0, R2 ;  /* 0x0000000200007306 */ /* 0x004e240000101000 */
[----:B0-----:R-:W-:-:S04]  /*0240*/  F2FP.PACK_AB R0, RZ, R0 ;  /* 0x00000000ff00723e */ /* 0x001fc800000000ff */
[----:B------:R-:W-:Y:S01]  /*0250*/  PRMT R23, R0, 0x7610, R23 ;  /* 0x0000761000177816 */ /* 0x000fe20000000017 */
[----:B------:R-:W-:Y:S05]  /*0260*/  BRA `(.L_x_6339) ;  /* 0x00000ed000007947 */ /* 0x000fea0003800000 */
.L_x_6336:
        /* <DEDUP_REMOVED lines=11> */
.L_x_6341:
[----:B------:R-:W2:Y:S02]  /*0320*/  LDG.E R2, [R2.64] ;  /* 0x0000002402027981 */ /* 0x000ea4000c1e1900 */
[----:B--2---:R-:W0:Y:S02]  /*0330*/  I2F R0, R2 ;  /* 0x0000000200007306 */ /* 0x004e240000201400 */
[----:B0-----:R-:W-:-:S04]  /*0340*/  F2FP.PACK_AB R0, RZ, R0 ;  /* 0x00000000ff00723e */ /* 0x001fc800000000ff */
[----:B------:R-:W-:Y:S01]  /*0350*/  PRMT R23, R0, 0x7610, R23 ;  /* 0x0000761000177816 */ /* 0x000fe20000000017 */
[----:B------:R-:W-:Y:S05]  /*0360*/  BRA `(.L_x_6339) ;  /* 0x00000dd000007947 */ /* 0x000fea0003800000 */
.L_x_6340:
[----:B------:R-:W2:Y:S02]  /*0370*/  LDG.E.U16 R2, [R2.64] ;  /* 0x0000002402027981 */ /* 0x000ea4000c1e1500 */
[----:B--2---:R-:W0:Y:S02]  /*0380*/  I2F.S16 R0, R2 ;  /* 0x0000000200007306 */ /* 0x004e240000101400 */
[----:B0-----:R-:W-:-:S04]  /*0390*/  F2FP.PACK_AB R0, RZ, R0 ;  /* 0x00000000ff00723e */ /* 0x001fc800000000ff */
[----:B------:R-:W-:Y:S01]  /*03a0*/  PRMT R23, R0, 0x7610, R23 ;  /* 0x0000761000177816 */ /* 0x000fe20000000017 */
[----:B------:R-:W-:Y:S05]  /*03b0*/  BRA `(.L_x_6339) ;  /* 0x00000d8000007947 */ /* 0x000fea0003800000 */
.L_x_6335:
        /* <DEDUP_REMOVED lines=9> */
.L_x_6343:
[----:B------:R0:W5:Y:S01]  /*0450*/  LDG.E.U16 R23, [R2.64] ;  /* 0x0000002402177981 */ /* 0x000162000c1e1500 */
[----:B------:R-:W-:Y:S05]  /*0460*/  BRA `(.L_x_6339) ;  /* 0x00000cd000007947 */ /* 0x000fea0003800000 */
.L_x_6342:
        /* <DEDUP_REMOVED lines=9> */
.L_x_6345:
[----:B------:R0:W5:Y:S01]  /*0500*/  LDG.E.U16 R23, [R2.64] ;  /* 0x0000002402177981 */ /* 0x000162000c1e1500 */
[----:B------:R-:W-:Y:S05]  /*0510*/  BRA `(.L_x_6339) ;  /* 0x00000c2000007947 */ /* 0x000fea0003800000 */
.L_x_6344:
[----:B------:R-:W2:Y:S02]  /*0520*/  LDG.E.64 R2, [R2.64] ;  /* 0x0000002402027981 */ /* 0x000ea4000c1e1b00 */
[----:B--2---:R-:W0:Y:S01]  /*0530*/  F2F.F32.F64 R0, R2 ;  /* 0x0000000200007310 */ /* 0x004e220000301000 */
[----:B------:R-:W0:-:S14]  /*0540*/  DSETP.GEU.AND P0, PT, |R2|, c[0x2][0x0], PT ;  /* 0x008000000200762a */ /* 0x000e1c0003f0e200 */
[----:B0-----:R-:W-:-:S05]  /*0550*/  @!P0 FMUL R0, R0, 1.175494350822287508e-38 ;  /* 0x0080000000008820 */ /* 0x001fca0000400000 */
[----:B------:R-:W-:-:S04]  /*0560*/  F2FP.PACK_AB R0, RZ, R0 ;  /* 0x00000000ff00723e */ /* 0x000fc800000000ff */
[----:B------:R-:W-:Y:S01]  /*0570*/  PRMT R23, R0, 0x7610, R23 ;  /* 0x0000761000177816 */ /* 0x000fe20000000017 */
[----:B------:R-:W-:Y:S05]  /*0580*/  BRA `(.L_x_6339) ;  /* 0x00000bb000007947 */ /* 0x000fea0003800000 */
.L_x_6334:
        /* <DEDUP_REMOVED lines=14> */
.L_x_6348:
[----:B------:R-:W2:Y:S02]  /*0670*/  LDG.E.64 R2, [R2.64] ;  /* 0x0000002402027981 */ /* 0x000ea4000c1e1b00 */
[----:B--2---:R-:W0:Y:S01]  /*0680*/  F2F.F32.F64 R0, R2 ;  /* 0x0000000200007310 */ /* 0x004e220000301000 */
[----:B------:R-:W0:-:S14]  /*0690*/  DSETP.GEU.AND P0, PT, |R2|, c[0x2][0x0], PT ;  /* 0x008000000200762a */ /* 0x000e1c0003f0e200 */
[----:B0-----:R-:W-:-:S05]  /*06a0*/  @!P0 FMUL R0, R0, 1.175494350822287508e-38 ;  /* 0x0080000000008820 */ /* 0x001fca0000400000 */
[----:B------:R-:W-:-:S04]  /*06b0*/  F2FP.PACK_AB R0, RZ, R0 ;  /* 0x00000000ff00723e */ /* 0x000fc800000000ff */
[----:B------:R-:W-:Y:S01]  /*06c0*/  PRMT R23, R0, 0x7610, R23 ;  /* 0x0000761000177816 */ /* 0x000fe20000000017 */
[----:B------:R-:W-:Y:S05]  /*06d0*/  BRA `(.L_x_6339) ;  /* 0x00000a6000007947 */ /* 0x000fea0003800000 */
.L_x_6347:
        /* <DEDUP_REMOVED lines=28> */
.L_x_6350:
        /* <DEDUP_REMOVED lines=15> */
.L_x_6349:
[----:B------:R-:W2:Y:S02]  /*0990*/  LDG.E.U16 R0, [R2.64] ;  /* 0x0000002402007981 */ /* 0x000ea4000c1e1500 */
[----:B--2---:R-:W-:-:S04]  /*09a0*/  PRMT R0, RZ, 0x5410, R0 ;  /* 0x00005410ff007816 */ /* 0x004fc80000000000 */
[----:B------:R-:W-:-:S04]  /*09b0*/  F2FP.PACK_AB R0, RZ, R0 ;  /* 0x00000000ff00723e */ /* 0x000fc800000000ff */
[----:B------:R-:W-:Y:S01]  /*09c0*/  PRMT R23, R0, 0x7610, R23 ;  /* 0x0000761000177816 */ /* 0x000fe20000000017 */
[----:B------:R-:W-:Y:S05]  /*09d0*/  BRA `(.L_x_6339) ;  /* 0x0000076000007947 */ /* 0x000fea0003800000 */
.L_x_6346:
        /* <DEDUP_REMOVED lines=12> */
.L_x_6353:
        /* <DEDUP_REMOVED lines=21> */
.L_x_6357:
[----:B------:R-:W-:Y:S05]  /*0bf0*/  BSYNC B1 ;  /* 0x0000000000017941 */ /* 0x000fea0003800000 */
.L_x_6356:
[----:B------:R-:W-:Y:S01]  /*0c00*/  LEA R3, R0, 0x3b800000, 0x17 ;  /* 0x3b80000000037811 */ /* 0x000fe200078eb8ff */
[----:B------:R-:W-:-:S05]  /*0c10*/  IMAD.SHL.U32 R0, R2, 0x100000, RZ ;  /* 0x0010000002007824 */ /* 0x000fca00078e00ff */
[----:B------:R-:W-:Y:S02]  /*0c20*/  LOP3.LUT R0, R3, R0, R4, 0xfe, !PT ;  /* 0x0000000003007212 */ /* 0x000fe400078efe04 */
.L_x_6355:
[----:B------:R-:W-:Y:S05]  /*0c30*/  BSYNC B0 ;  /* 0x0000000000007941 */ /* 0x000fea0003800000 */
.L_x_6354:
[----:B------:R-:W-:-:S04]  /*0c40*/  F2FP.PACK_AB R0, RZ, R0 ;  /* 0x00000000ff00723e */ /* 0x000fc800000000ff */
[----:B------:R-:W-:Y:S01]  /*0c50*/  PRMT R23, R0, 0x7610, R23 ;  /* 0x0000761000177816 */ /* 0x000fe20000000017 */
[----:B------:R-:W-:Y:S05]  /*0c60*/  BRA `(.L_x_6339) ;  /* 0x000004d000007947 */ /* 0x000fea0003800000 */
.L_x_6352:
        /* <DEDUP_REMOVED lines=21> */
.L_x_6361:
[----:B------:R-:W-:Y:S05]  /*0dc0*/  BSYNC B1 ;  /* 0x0000000000017941 */ /* 0x000fea0003800000 */
.L_x_6360:
[----:B------:R-:W-:Y:S01]  /*0dd0*/  LEA R3, R0, 0x37800000, 0x17 ;  /* 0x3780000000037811 */ /* 0x000fe200078eb8ff */
[----:B------:R-:W-:-:S05]  /*0de0*/  IMAD.SHL.U32 R0, R2, 0x200000, RZ ;  /* 0x0020000002007824 */ /* 0x000fca00078e00ff */
[----:B------:R-:W-:Y:S02]  /*0df0*/  LOP3.LUT R0, R3, R0, R4, 0xfe, !PT ;  /* 0x0000000003007212 */ /* 0x000fe400078efe04 */
.L_x_6359:
[----:B------:R-:W-:Y:S05]  /*0e00*/  BSYNC B0 ;  /* 0x0000000000007941 */ /* 0x000fea0003800000 */
.L_x_6358:
[----:B------:R-:W-:-:S04]  /*0e10*/  F2FP.PACK_AB R0, RZ, R0 ;  /* 0x00000000ff00723e */ /* 0x000fc800000000ff */
[----:B------:R-:W-:Y:S01]  /*0e20*/  PRMT R23, R0, 0x7610, R23 ;  /* 0x0000761000177816 */ /* 0x000fe20000000017 */
[----:B------:R-:W-:Y:S05]  /*0e30*/  BRA `(.L_x_6339) ;  /* 0x0000030000007947 */ /* 0x000fea0003800000 */
.L_x_6351:
        /* <DEDUP_REMOVED lines=14> */
.L_x_6365:
[----:B------:R-:W-:Y:S05]  /*0f20*/  BSYNC B0 ;  /* 0x0000000000007941 */ /* 0x000fea0003800000 */
.L_x_6364:
[----:B------:R-:W-:-:S04]  /*0f30*/  F2FP.PACK_AB R0, RZ, R0 ;  /* 0x00000000ff00723e */ /* 0x000fc800000000ff */
[----:B------:R-:W-:Y:S01]  /*0f40*/  PRMT R23, R0, 0x7610, R23 ;  /* 0x0000761000177816 */ /* 0x000fe20000000017 */
[----:B------:R-:W-:Y:S05]  /*0f50*/  BRA `(.L_x_6339) ;  /* 0x000001e000007947 */ /* 0x000fea0003800000 */
.L_x_6338:
        /* <DEDUP_REMOVED lines=21> */
.L_x_6363:
[----:B------:R-:W2:Y:S02]  /*10b0*/  LDG.E.64 R2, [R2.64] ;  /* 0x0000002402027981 */ /* 0x000ea4000c1e1b00 */
[----:B--2---:R-:W0:Y:S02]  /*10c0*/  I2F.U64 R0, R2 ;  /* 0x0000000200007312 */ /* 0x004e240000301000 */
[----:B0-----:R-:W-:-:S04]  /*10d0*/  F2FP.PACK_AB R0, RZ, R0 ;  /* 0x00000000ff00723e */ /* 0x001fc800000000ff */
[----:B------:R-:W-:Y:S01]  /*10e0*/  PRMT R23, R0, 0x7610, R23 ;  /* 0x0000761000177816 */ /* 0x000fe20000000017 */
[----:B------:R-:W-:Y:S05]  /*10f0*/  BRA `(.L_x_6339) ;  /* 0x0000004000007947 */ /* 0x000fea0003800000 */
.L_x_6362:
[----:B------:R-:W2:Y:S02]  /*1100*/  LDG.E R2, [R2.64] ;  /* 0x0000002402027981 */ /* 0x000ea4000c1e1900 */
[----:B--2---:R-:W0:Y:S02]  /*1110*/  I2F.U32 R0, R2 ;  /* 0x0000000200007306 */ /* 0x004e240000201000 */
[----:B0-----:R-:W-:-:S04]  /*1120*/  F2FP.PACK_AB R0, RZ, R0 ;  /* 0x00000000ff00723e */ /* 0x001fc800000000ff */
[----:B------:R-:W-:Y:S02]  /*1130*/  PRMT R23, R0, 0x7610, R23 ;  /* 0x0000761000177816 */ /* 0x000fe40000000017 */
.L_x_6339:
[----:B------:R-:W-:-:S05]  /*1140*/  IADD3 R17, R17, 0x80, RZ ;  /* 0x0000008011117810 */ /* 0x000fca0007ffe0ff */
.L_x_6333:
[----:B-1----:R-:W-:Y:S05]  /*1150*/  BSYNC B6 ;  /* 0x0000000000067941 */ /* 0x002fea0003800000 */
.L_x_6332:
        /* <DEDUP_REMOVED lines=24> */
.L_x_6371:
[----:B------:R-:W2:Y:S02]  /*12e0*/  LDG.E.U8 R2, [R2.64] ;  /* 0x0000002402027981 */ /* 0x000ea4000c1e1100 */
[----:B--2---:R-:W0:Y:S02]  /*12f0*/  I2F.U16 R0, R2 ;  /* 0x0000000200007306 */ /* 0x004e240000101000 */
[----:B0-----:R-:W-:-:S04]  /*1300*/  F2FP.PACK_AB R0, RZ, R0 ;  /* 0x00000000ff00723e */ /* 0x001fc800000000ff */
[----:B------:R-:W-:Y:S01]  /*1310*/  PRMT R19, R0, 0x7610, R19 ;  /* 0x0000761000137816 */ /* 0x000fe20000000013 */
[----:B------:R-:W-:Y:S05]  /*1320*/  BRA `(.L_x_6373) ;  /* 0x00000ed000007947 */ /* 0x000fea0003800000 */
.L_x_6370:
        /* <DEDUP_REMOVED lines=11> */
.L_x_6375:
[----:B------:R-:W2:Y:S02]  /*13e0*/  LDG.E R2, [R2.64] ;  /* 0x0000002402027981 */ /* 0x000ea4000c1e1900 */
[----:B--2---:R-:W0:Y:S02]  /*13f0*/  I2F R0, R2 ;  /* 0x0000000200007306 */ /* 0x004e240000201400 */
[----:B0-----:R-:W-:-:S04]  /*1400*/  F2FP.PACK_AB R0, RZ, R0 ;  /* 0x00000000ff00723e */ /* 0x001fc800000000ff */
[----:B------:R-:W-:Y:S01]  /*1410*/  PRMT R19, R0, 0x7610, R19 ;  /* 0x0000761000137816 */ /* 0x000fe20000000013 */
[----:B------:R-:W-:Y:S05]  /*1420*/  BRA `(.L_x_6373) ;  /* 0x00000dd000007947 */ /* 0x000fea0003800000 */
.L_x_6374:
[----:B------:R-:W2:Y:S02]  /*1430*/  LDG.E.U16 R2, [R2.64] ;  /* 0x0000002402027981 */ /* 0x000ea4000c1e1500 */
[----:B--2---:R-:W0:Y:S02]  /*1440*/  I2F.S16 R0, R2 ;  /* 0x0000000200007306 */ /* 0x004e240000101400 */
[----:B0-----:R-:W-:-:S04]  /*1450*/  F2FP.PACK_AB R0, RZ, R0 ;  /* 0x00000000ff00723e */ /* 0x001fc800000000ff */
[----:B------:R-:W-:Y:S01]  /*1460*/  PRMT R19, R0, 0x7610, R19 ;  /* 0x0000761000137816 */ /* 0x000fe20000000013 */
[----:B------:R-:W-:Y:S05]  /*1470*/  BRA `(.L_x_6373) ;  /* 0x00000d8000007947 */ /* 0x000fea0003800000 */
.L_x_6369:
        /* <DEDUP_REMOVED lines=9> */
.L_x_6377:
[----:B------:R0:W5:Y:S01]  /*1510*/  LDG.E.U16 R19, [R2.64] ;  /* 0x0000002402137981 */ /* 0x000162000c1e1500 */
[----:B------:R-:W-:Y:S05]  /*1520*/  BRA `(.L_x_6373) ;  /* 0x00000cd000007947 */ /* 0x000fea0003800000 */
.L_x_6376:
        /* <DEDUP_REMOVED lines=9> */
.L_x_6379:
[----:B------:R0:W5:Y:S01]  /*15c0*/  LDG.E.U16 R19, [R2.64] ;  /* 0x0000002402137981 */ /* 0x000162000c1e1500 */
[----:B------:R-:W-:Y:S05]  /*15d0*/  BRA `(.L_x_6373) ;  /* 0x00000c2000007947 */ /* 0x000fea0003800000 */
.L_x_6378:
[----:B------:R-:W2:Y:S02]  /*15e0*/  LDG.E.64 R2, [R2.64] ;  /* 0x0000002402027981 */ /* 0x000ea4000c1e1b00 */
[----:B--2---:R-:W0:Y:S01]  /*15f0*/  F2F.F32.F64 R0, R2 ;  /* 0x0000000200007310 */ /* 0x004e220000301000 */
[----:B------:R-:W0:-:S14]  /*1600*/  DSETP.GEU.AND P0, PT, |R2|, c[0x2][0x0], PT ;  /* 0x008000000200762a */ /* 0x000e1c0003f0e200 */
[----:B0-----:R-:W-:-:S05]  /*1610*/  @!P0 FMUL R0, R0, 1.175494350822287508e-38 ;  /* 0x0080000000008820 */ /* 0x001fca0000400000 */
[----:B------:R-:W-:-:S04]  /*1620*/  F2FP.PACK_AB R0, RZ, R0 ;  /* 0x00000000ff00723e */ /* 0x000fc800000000ff */
[----:B------:R-:W-:Y:S01]  /*1630*/  PRMT R19, R0, 0x7610, R19 ;  /* 0x0000761000137816 */ /* 0x000fe20000000013 */
[----:B------:R-:W-:Y:S05]  /*1640*/  BRA `(.L_x_6373) ;  /* 0x00000bb000007947 */ /* 0x000fea0003800000 */
.L_x_6368:
        /* <DEDUP_REMOVED lines=14> */
.L_x_6382:
[----:B------:R-:W2:Y:S02]  /*1730*/  LDG.E.64 R2, [R2.64] ;  /* 0x0000002402027981 */ /* 0x000ea4000c1e1b00 */
[----:B--2---:R-:W0:Y:S01]  /*1740*/  F2F.F32.F64 R0, R2 ;  /* 0x0000000200007310 */ /* 0x004e220000301000 */
[----:B------:R-:W0:-:S14]  /*1750*/  DSETP.GEU.AND P0, PT, |R2|, c[0x2][0x0], PT ;  /* 0x008000000200762a */ /* 0x000e1c0003f0e200 */
[----:B0-----:R-:W-:-:S05]  /*1760*/  @!P0 FMUL R0, R0, 1.175494350822287508e-38 ;  /* 0x0080000000008820 */ /* 0x001fca0000400000 */
[----:B------:R-:W-:-:S04]  /*1770*/  F2FP.PACK_AB R0, RZ, R0 ;  /* 0x00000000ff00723e */ /* 0x000fc800000000ff */
[----:B------:R-:W-:Y:S01]  /*1780*/  PRMT R19, R0, 0x7610, R19 ;  /* 0x0000761000137816 */ /* 0x000fe20000000013 */
[----:B------:R-:W-:Y:S05]  /*1790*/  BRA `(.L_x_6373) ;  /* 0x00000a6000007947 */ /* 0x000fea0003800000 */
.L_x_6381:
        /* <DEDUP_REMOVED lines=28> */
.L_x_6384:
        /* <DEDUP_REMOVED lines=15> */
.L_x_6383:
[----:B------:R-:W2:Y:S02]  /*1a50*/  LDG.E.U16 R0, [R2.64] ;  /* 0x0000002402007981 */ /* 0x000ea4000c1e1500 */
[----:B--2---:R-:W-:-:S04]  /*1a60*/  PRMT R0, RZ, 0x5410, R0 ;  /* 0x00005410ff007816 */ /* 0x004fc80000000000 */
[----:B------:R-:W-:-:S04]  /*1a70*/  F2FP.PACK_AB R0, RZ, R0 ;  /* 0x00000000ff00723e */ /* 0x000fc800000000ff */
[----:B------:R-:W-:Y:S01]  /*1a80*/  PRMT R19, R0, 0x7610, R19 ;  /* 0x0000761000137816 */ /* 0x000fe20000000013 */
[----:B------:R-:W-:Y:S05]  /*1a90*/  BRA `(.L_x_6373) ;  /* 0x0000076000007947 */ /* 0x000fea0003800000 */
.L_x_6380:
        /* <DEDUP_REMOVED lines=12> */
.L_x_6387:
        /* <DEDUP_REMOVED lines=21> */
.L_x_6391:
[----:B------:R-:W-:Y:S05]  /*1cb0*/  BSYNC B1 ;  /* 0x0000000000017941 */ /* 0x000fea0003800000 */
.L_x_6390:
[----:B------:R-:W-:Y:S01]  /*1cc0*/  LEA R3, R0, 0x3b800000, 0x17 ;  /* 0x3b80000000037811 */ /* 0x000fe200078eb8ff */
[----:B------:R-:W-:-:S05]  /*1cd0*/  IMAD.SHL.U32 R0, R2, 0x100000, RZ ;  /* 0x0010000002007824 */ /* 0x000fca00078e00ff */
[----:B------:R-:W-:Y:S02]  /*1ce0*/  LOP3.LUT R0, R3, R0, R4, 0xfe, !PT ;  /* 0x0000000003007212 */ /* 0x000fe400078efe04 */
.L_x_6389:
[----:B------:R-:W-:Y:S05]  /*1cf0*/  BSYNC B0 ;  /* 0x0000000000007941 */ /* 0x000fea0003800000 */
.L_x_6388:
[----:B------:R-:W-:-:S04]  /*1d00*/  F2FP.PACK_AB R0, RZ, R0 ;  /* 0x00000000ff00723e */ /* 0x000fc800000000ff */
[----:B------:R-:W-:Y:S01]  /*1d10*/  PRMT R19, R0, 0x7610, R19 ;  /* 0x0000761000137816 */ /* 0x000fe20000000013 */
[----:B------:R-:W-:Y:S05]  /*1d20*/  BRA `(.L_x_6373) ;  /* 0x000004d000007947 */ /* 0x000fea0003800000 */
.L_x_6386:
        /* <DEDUP_REMOVED lines=21> */
.L_x_6395:
[----:B------:R-:W-:Y:S05]  /*1e80*/  BSYNC B1 ;  /* 0x0000000000017941 */ /* 0x000fea0003800000 */
.L_x_6394:
[----:B------:R-:W-:Y:S01]  /*1e90*/  LEA R3, R0, 0x37800000, 0x17 ;  /* 0x3780000000037811 */ /* 0x000fe200078eb8ff */
[----:B------:R-:W-:-:S05]  /*1ea0*/  IMAD.SHL.U32 R0, R2, 0x200000, RZ ;  /* 0x0020000002007824 */ /* 0x000fca00078e00ff */
[----:B------:R-:W-:Y:S02]  /*1eb0*/  LOP3.LUT R0, R3, R0, R4, 0xfe, !PT ;  /* 0x0000000003007212 */ /* 0x000fe400078efe04 */
.L_x_6393:
[----:B------:R-:W-:Y:S05]  /*1ec0*/  BSYNC B0 ;  /* 0x0000000000007941 */ /* 0x000fea0003800000 */
.L_x_6392:
[----:B------:R-:W-:-:S04]  /*1ed0*/  F2FP.PACK_AB R0, RZ, R0 ;  /* 0x00000000ff00723e */ /* 0x000fc800000000ff */
[----:B------:R-:W-:Y:S01]  /*1ee0*/  PRMT R19, R0, 0x7610, R19 ;  /* 0x0000761000137816 */ /* 0x000fe20000000013 */
[----:B------:R-:W-:Y:S05]  /*1ef0*/  BRA `(.L_x_6373) ;  /* 0x0000030000007947 */ /* 0x000fea0003800000 */
.L_x_6385:
        /* <DEDUP_REMOVED lines=14> */
.L_x_6399:
[----:B------:R-:W-:Y:S05]  /*1fe0*/  BSYNC B0 ;  /* 0x0000000000007941 */ /* 0x000fea0003800000 */
.L_x_6398:
[----:B------:R-:W-:-:S04]  /*1ff0*/  F2FP.PACK_AB R0, RZ, R0 ;  /* 0x00000000ff00723e */ /* 0x000fc800000000ff */
[----:B------:R-:W-:Y:S01]  /*2000*/  PRMT R19, R0, 0x7610, R19 ;  /* 0x0000761000137816 */ /* 0x000fe20000000013 */
[----:B------:R-:W-:Y:S05]  /*2010*/  BRA `(.L_x_6373) ;  /* 0x000001e000007947 */ /* 0x000fea0003800000 */
.L_x_6372:
        /* <DEDUP_REMOVED lines=21> */
.L_x_6397:
[----:B------:R-:W2:Y:S02]  /*2170*/  LDG.E.64 R2, [R2.64] ;  /* 0x0000002402027981 */ /* 0x000ea4000c1e1b00 */
[----:B--2---:R-:W0:Y:S02]  /*2180*/  I2F.U64 R0, R2 ;  /* 0x0000000200007312 */ /* 0x004e240000301000 */
[----:B0-----:R-:W-:-:S04]  /*2190*/  F2FP.PACK_AB R0, RZ, R0 ;  /* 0x00000000ff00723e */ /* 0x001fc800000000ff */
[----:B------:R-:W-:Y:S01]  /*21a0*/  PRMT R19, R0, 0x7610, R19 ;  /* 0x0000761000137816 */ /* 0x000fe20000000013 */
[----:B------:R-:W-:Y:S05]  /*21b0*/  BRA `(.L_x_6373) ;  /* 0x0000004000007947 */ /* 0x000fea0003800000 */
.L_x_6396:
[----:B------:R-:W2:Y:S02]  /*21c0*/  LDG.E R2, [R2.64] ;  /* 0x0000002402027981 */ /* 0x000ea4000c1e1900 */
[----:B--2---:R-:W0:Y:S02]  /*21d0*/  I2F.U32 R0, R2 ;  /* 0x0000000200007306 */ /* 0x004e240000201000 */
[----:B0-----:R-:W-:-:S04]  /*21e0*/  F2FP.PACK_AB R0, RZ, R0 ;  /* 0x00000000ff00723e */ /* 0x001fc800000000ff */
[----:B------:R-:W-:Y:S02]  /*21f0*/  PRMT R19, R0, 0x7610, R19 ;  /* 0x0000761000137816 */ /* 0x000fe40000000013 */
.L_x_6373:
[----:B------:R-:W-:-:S05]  /*2200*/  IADD3 R17, R17, 0x80, RZ ;  /* 0x0000008011117810 */ /* 0x000fca0007ffe0ff */
.L_x_6367:
[----:B------:R-:W-:Y:S05]  /*2210*/  BSYNC B6 ;  /* 0x0000000000067941 */ /* 0x000fea0003800000 */
.L_x_6366:
        /* <DEDUP_REMOVED lines=26> */
.L_x_6405:
[----:B------:R-:W2:Y:S02]  /*23c0*/  LDG.E.U8 R4, [R4.64] ;  /* 0x0000002404047981 */ /* 0x000ea4000c1e1100 */
[----:B--2---:R-:W0:Y:S02]  /*23d0*/  I2F.U16 R0, R4 ;  /* 0x0000000400007306 */ /* 0x004e240000101000 */
[----:B0-----:R-:W-:-:S04]  /*23e0*/  F2FP.PACK_AB R0, RZ, R0 ;  /* 0x00000000ff00723e */ /* 0x001fc800000000ff */
[----:B------:R-:W-:Y:S01]  /*23f0*/  PRMT R2, R0, 0x7610, R2 ;  /* 0x0000761000027816 */ /* 0x000fe20000000002 */
[----:B------:R-:W-:Y:S05]  /*2400*/  BRA `(.L_x_6407) ;  /* 0x00000ec000007947 */ /* 0x000fea0003800000 */
.L_x_6404:
        /* <DEDUP_REMOVED lines=11> */
.L_x_6409:
[----:B------:R-:W2:Y:S02]  /*24c0*/  LDG.E R4, [R4.64] ;  /* 0x0000002404047981 */ /* 0x000ea4000c1e1900 */
[----:B--2---:R-:W0:Y:S02]  /*24d0*/  I2F R0, R4 ;  /* 0x0000000400007306 */ /* 0x004e240000201400 */
[----:B0-----:R-:W-:-:S04]  /*24e0*/  F2FP.PACK_AB R0, RZ, R0 ;  /* 0x00000000ff00723e */ /* 0x001fc800000000ff */
[----:B------:R-:W-:Y:S01]  /*24f0*/  PRMT R2, R0, 0x7610, R2 ;  /* 0x0000761000027816 */ /* 0x000fe20000000002 */
[----:B------:R-:W-:Y:S05]  /*2500*/  BRA `(.L_x_6407) ;  /* 0x00000dc000007947 */ /* 0x000fea0003800000 */
.L_x_6408:
[----:B------:R-:W2:Y:S02]  /*2510*/  LDG.E.U16 R4, [R4.64] ;  /* 0x0000002404047981 */ /* 0x000ea4000c1e1500 */
[----:B--2---:R-:W0:Y:S02]  /*2520*/  I2F.S16 R0, R4 ;  /* 0x0000000400007306 */ /* 0x004e240000101400 */
[----:B0-----:R-:W-:-:S04]  /*2530*/  F2FP.PACK_AB R0, RZ, R0 ;  /* 0x00000000ff00723e */ /* 0x001fc800000000ff */
[----:B------:R-:W-:Y:S01]  /*2540*/  PRMT R2, R0, 0x7610, R2 ;  /* 0x0000761000027816 */ /* 0x000fe20000000002 */
[----:B------:R-:W-:Y:S05]  /*2550*/  BRA `(.L_x_6407) ;  /* 0x00000d7000007947 */ /* 0x000fea0003800000 */
.L_x_6403:
        /* <DEDUP_REMOVED lines=9> */
.L_x_6411:
[----:B------:R0:W5:Y:S01]  /*25f0*/  LDG.E.U16 R2, [R4.64] ;  /* 0x0000002404027981 */ /* 0x000162000c1e1500 */
[----:B------:R-:W-:Y:S05]  /*2600*/  BRA `(.L_x_6407) ;  /* 0x00000cc000007947 */ /* 0x000fea0003800000 */
.L_x_6410:
        /* <DEDUP_REMOVED lines=9> */
.L_x_6413:
[----:B------:R0:W5:Y:S01]  /*26a0*/  LDG.E.U16 R2, [R4.64] ;  /* 0x0000002404027981 */ /* 0x000162000c1e1500 */
[----:B------:R-:W-:Y:S05]  /*26b0*/  BRA `(.L_x_6407) ;  /* 0x00000c1000007947 */ /* 0x000fea0003800000 */
.L_x_6412:
[----:B------:R-:W2:Y:S02]  /*26c0*/  LDG.E.64 R4, [R4.64] ;  /* 0x0000002404047981 */ /* 0x000ea4000c1e1b00 */
[----:B--2---:R-:W0:Y:S01]  /*26d0*/  F2F.F32.F64 R0, R4 ;  /* 0x0000000400007310 */ /* 0x004e220000301000 */
[----:B------:R-:W0:-:S14]  /*26e0*/  DSETP.GEU.AND P0, PT, |R4|, c[0x2][0x0], PT ;  /* 0x008000000400762a */ /* 0x000e1c0003f0e200 */
[----:B0-----:R-:W-:-:S05]  /*26f0*/  @!P0 FMUL R0, R0, 1.175494350822287508e-38 ;  /* 0x0080000000008820 */ /* 0x001fca0000400000 */
[----:B------:R-:W-:-:S04]  /*2700*/  F2FP.PACK_AB R0, RZ, R0 ;  /* 0x00000000ff00723e */ /* 0x000fc800000000ff */
[----:B------:R-:W-:Y:S01]  /*2710*/  PRMT R2, R0, 0x7610, R2 ;  /* 0x0000761000027816 */ /* 0x000fe20000000002 */
[----:B------:R-:W-:Y:S05]  /*2720*/  BRA `(.L_x_6407) ;  /* 0x00000ba000007947 */ /* 0x000fea0003800000 */
.L_x_6402:
        /* <DEDUP_REMOVED lines=14> */
.L_x_6416:
[----:B------:R-:W2:Y:S02]  /*2810*/  LDG.E.64 R4, [R4.64] ;  /* 0x0000002404047981 */ /* 0x000ea4000c1e1b00 */
[----:B--2---:R-:W0:Y:S01]  /*2820*/  F2F.F32.F64 R0, R4 ;  /* 0x0000000400007310 */ /* 0x004e220000301000 */
[----:B------:R-:W0:-:S14]  /*2830*/  DSETP.GEU.AND P0, PT, |R4|, c[0x2][0x0], PT ;  /* 0x008000000400762a */ /* 0x000e1c0003f0e200 */
[----:B0-----:R-:W-:-:S05]  /*2840*/  @!P0 FMUL R0, R0, 1.175494350822287508e-38 ;  /* 0x0080000000008820 */ /* 0x001fca0000400000 */
[----:B------:R-:W-:-:S04]  /*2850*/  F2FP.PACK_AB R0, RZ, R0 ;  /* 0x00000000ff00723e */ /* 0x000fc800000000ff */
[----:B------:R-:W-:Y:S01]  /*2860*/  PRMT R2, R0, 0x7610, R2 ;  /* 0x0000761000027816 */ /* 0x000fe20000000002 */
[----:B------:R-:W-:Y:S05]  /*2870*/  BRA `(.L_x_6407) ;  /* 0x00000a5000007947 */ /* 0x000fea0003800000 */
.L_x_6415:
        /* <DEDUP_REMOVED lines=28> */
.L_x_6418:
        /* <DEDUP_REMOVED lines=14> */
.L_x_6417:
[----:B------:R-:W2:Y:S02]  /*2b20*/  LDG.E.U16 R0, [R4.64] ;  /* 0x0000002404007981 */ /* 0x000ea4000c1e1500 */
[----:B--2---:R-:W-:-:S04]  /*2b30*/  PRMT R0, RZ, 0x5410, R0 ;  /* 0x00005410ff007816 */ /* 0x004fc80000000000 */
[----:B------:R-:W-:-:S04]  /*2b40*/  F2FP.PACK_AB R0, RZ, R0 ;  /* 0x00000000ff00723e */ /* 0x000fc800000000ff */
[----:B------:R-:W-:Y:S01]  /*2b50*/  PRMT R2, R0, 0x7610, R2 ;  /* 0x0000761000027816 */ /* 0x000fe20000000002 */
[----:B------:R-:W-:Y:S05]  /*2b60*/  BRA `(.L_x_6407) ;  /* 0x0000076000007947 */ /* 0x000fea0003800000 */
.L_x_6414:
        /* <DEDUP_REMOVED lines=12> */
.L_x_6421:
        /* <DEDUP_REMOVED lines=21> */
.L_x_6425:
[----:B------:R-:W-:Y:S05]  /*2d80*/  BSYNC B1 ;  /* 0x0000000000017941 */ /* 0x000fea0003800000 */
.L_x_6424:
[----:B------:R-:W-:Y:S01]  /*2d90*/  LEA R3, R0, 0x3b800000, 0x17 ;  /* 0x3b80000000037811 */ /* 0x000fe200078eb8ff */
[----:B------:R-:W-:-:S05]  /*2da0*/  IMAD.SHL.U32 R0, R2, 0x100000, RZ ;  /* 0x0010000002007824 */ /* 0x000fca00078e00ff */
[----:B------:R-:W-:Y:S02]  /*2db0*/  LOP3.LUT R0, R3, R0, R4, 0xfe, !PT ;  /* 0x0000000003007212 */ /* 0x000fe400078efe04 */
.L_x_6423:
[----:B------:R-:W-:Y:S05]  /*2dc0*/  BSYNC B0 ;  /* 0x0000000000007941 */ /* 0x000fea0003800000 */
.L_x_6422:
[----:B------:R-:W-:-:S04]  /*2dd0*/  F2FP.PACK_AB R0, RZ, R0 ;  /* 0x00000000ff00723e */ /* 0x000fc800000000ff */
[----:B------:R-:W-:Y:S01]  /*2de0*/  PRMT R2, R0, 0x7610, R2 ;  /* 0x0000761000027816 */ /* 0x000fe20000000002 */
[----:B------:R-:W-:Y:S05]  /*2df0*/  BRA `(.L_x_6407) ;  /* 0x000004d000007947 */ /* 0x000fea0003800000 */
.L_x_6420:
        /* <DEDUP_REMOVED lines=21> */
.L_x_6429:
[----:B------:R-:W-:Y:S05]  /*2f50*/  BSYNC B1 ;  /* 0x0000000000017941 */ /* 0x000fea0003800000 */
.L_x_6428:
[----:B------:R-:W-:Y:S01]  /*2f60*/  LEA R3, R0, 0x37800000, 0x17 ;  /* 0x3780000000037811 */ /* 0x000fe200078eb8ff */
[----:B------:R-:W-:-:S05]  /*2f70*/  IMAD.SHL.U32 R0, R2, 0x200000, RZ ;  /* 0x0020000002007824 */ /* 0x000fca00078e00ff */
[----:B------:R-:W-:Y:S02]  /*2f80*/  LOP3.LUT R0, R3, R0, R4, 0xfe, !PT ;  /* 0x0000000003007212 */ /* 0x000fe400078efe04 */
.L_x_6427:
[----:B------:R-:W-:Y:S05]  /*2f90*/  BSYNC B0 ;  /* 0x0000000000007941 */ /* 0x000fea0003800000 */
.L_x_6426:
[----:B------:R-:W-:-:S04]  /*2fa0*/  F2FP.PACK_AB R0, RZ, R0 ;  /* 0x00000000ff00723e */ /* 0x000fc800000000ff */
[----:B------:R-:W-:Y:S01]  /*2fb0*/  PRMT R2, R0, 0x7610, R2 ;  /* 0x0000761000027816 */ /* 0x000fe20000000002 */
[----:B------:R-:W-:Y:S05]  /*2fc0*/  BRA `(.L_x_6407) ;  /* 0x0000030000007947 */ /* 0x000fea0003800000 */
.L_x_6419:
        /* <DEDUP_REMOVED lines=14> */
.L_x_6433:
[----:B------:R-:W-:Y:S05]  /*30b0*/  BSYNC B0 ;  /* 0x0000000000007941 */ /* 0x000fea0003800000 */
.L_x_6432:
[----:B------:R-:W-:-:S04]  /*30c0*/  F2FP.PACK_AB R0, RZ, R0 ;  /* 0x00000000ff00723e */ /* 0x000fc800000000ff */
[----:B------:R-:W-:Y:S01]  /*30d0*/  PRMT R2, R0, 0x7610, R2 ;  /* 0x0000761000027816 */ /* 0x000fe20000000002 */
[----:B------:R-:W-:Y:S05]  /*30e0*/  BRA `(.L_x_6407) ;  /* 0x000001e000007947 */ /* 0x000fea0003800000 */
.L_x_6406:
        /* <DEDUP_REMOVED lines=21> */
.L_x_6431:
[----:B------:R-:W2:Y:S02]  /*3240*/  LDG.E.64 R4, [R4.64] ;  /* 0x0000002404047981 */ /* 0x000ea4000c1e1b00 */
[----:B--2---:R-:W0:Y:S02]  /*3250*/  I2F.U64 R0, R4 ;  /* 0x0000000400007312 */ /* 0x004e240000301000 */
[----:B0-----:R-:W-:-:S04]  /*3260*/  F2FP.PACK_AB R0, RZ, R0 ;  /* 0x00000000ff00723e */ /* 0x001fc800000000ff */
[----:B------:R-:W-:Y:S01]  /*3270*/  PRMT R2, R0, 0x7610, R2 ;  /* 0x0000761000027816 */ /* 0x000fe20000000002 */
[----:B------:R-:W-:Y:S05]  /*3280*/  BRA `(.L_x_6407) ;  /* 0x0000004000007947 */ /* 0x000fea0003800000 */
.L_x_6430:
[----:B------:R-:W2:Y:S02]  /*3290*/  LDG.E R4, [R4.64] ;  /* 0x0000002404047981 */ /* 0x000ea4000c1e1900 */
[----:B--2---:R-:W0:Y:S02]  /*32a0*/  I2F.U32 R0, R4 ;  /* 0x0000000400007306 */ /* 0x004e240000201000 */
[----:B0-----:R-:W-:-:S04]  /*32b0*/  F2FP.PACK_AB R0, RZ, R0 ;  /* 0x00000000ff00723e */ /* 0x001fc800000000ff */
[----:B------:R-:W-:Y:S02]  /*32c0*/  PRMT R2, R0, 0x7610, R2 ;  /* 0x0000761000027816 */ /* 0x000fe40000000002 */
.L_x_6407:
[----:B------:R-:W-:-:S05]  /*32d0*/  IADD3 R17, R17, 0x80, RZ ;  /* 0x0000008011117810 */ /* 0x000fca0007ffe0ff */
.L_x_6401:
[----:B------:R-:W-:Y:S05]  /*32e0*/  BSYNC B6 ;  /* 0x0000000000067941 */ /* 0x000fea0003800000 */
.L_x_6400:
        /* <DEDUP_REMOVED lines=23> */
.L_x_6439:
[----:B------:R-:W2:Y:S02]  /*3460*/  LDG.E.U8 R4, [R4.64] ;  /* 0x0000002404047981 */ /* 0x000ea4000c1e1100 */
[----:B--2---:R-:W0:Y:S02]  /*3470*/  I2F.U16 R0, R4 ;  /* 0x0000000400007306 */ /* 0x004e240000101000 */
[----:B0-----:R-:W-:-:S04]  /*3480*/  F2FP.PACK_AB R0, RZ, R0 ;  /* 0x00000000ff00723e */ /* 0x001fc800000000ff */
[----:B------:R-:W-:Y:S01]  /*3490*/  PRMT R24, R0, 0x7610, R24 ;  /* 0x0000761000187816 */ /* 0x000fe20000000018 */
[----:B------:R-:W-:Y:S05]  /*34a0*/  BRA `(.L_x_6435) ;  /* 0x00000ed000007947 */ /* 0x000fea0003800000 */
.L_x_6438:
        /* <DEDUP_REMOVED lines=11> */
.L_x_6442:
[----:B------:R-:W2:Y:S02]  /*3560*/  LDG.E R4, [R4.64] ;  /* 0x0000002404047981 */ /* 0x000ea4000c1e1900 */
[----:B--2---:R-:W0:Y:S02]  /*3570*/  I2F R0, R4 ;  /* 0x0000000400007306 */ /* 0x004e240000201400 */
[----:B0-----:R-:W-:-:S04]  /*3580*/  F2FP.PACK_AB R0, RZ, R0 ;  /* 0x00000000ff00723e */ /* 0x001fc800000000ff */
[----:B------:R-:W-:Y:S01]  /*3590*/  PRMT R24, R0, 0x7610, R24 ;  /* 0x0000761000187816 */ /* 0x000fe20000000018 */
[----:B------:R-:W-:Y:S05]  /*35a0*/  BRA `(.L_x_6435) ;  /* 0x00000dd000007947 */ /* 0x000fea0003800000 */
.L_x_6441:
[----:B------:R-:W2:Y:S02]  /*35b0*/  LDG.E.U16 R4, [R4.64] ;  /* 0x0000002404047981 */ /* 0x000ea4000c1e1500 */
[----:B--2---:R-:W0:Y:S02]  /*35c0*/  I2F.S16 R0, R4 ;  /* 0x0000000400007306 */ /* 0x004e240000101400 */
[----:B0-----:R-:W-:-:S04]  /*35d0*/  F2FP.PACK_AB R0, RZ, R0 ;  /* 0x00000000ff00723e */ /* 0x001fc800000000ff */
[----:B------:R-:W-:Y:S01]  /*35e0*/  PRMT R24, R0, 0x7610, R24 ;  /* 0x0000761000187816 */ /* 0x000fe20000000018 */
[----:B------:R-:W-:Y:S05]  /*35f0*/  BRA `(.L_x_6435) ;  /* 0x00000d8000007947 */ /* 0x000fea0003800000 */
.L_x_6437:
        /* <DEDUP_REMOVED lines=9> */
.L_x_6444:
[----:B------:R0:W5:Y:S01]  /*3690*/  LDG.E.U16 R24, [R4.64] ;  /* 0x0000002404187981 */ /* 0x000162000c1e1500 */
[----:B------:R-:W-:Y:S05]  /*36a0*/  BRA `(.L_x_6435) ;  /* 0x00000cd000007947 */ /* 0x000fea0003800000 */
.L_x_6443:
        /* <DEDUP_REMOVED lines=9> */
.L_x_6446:
[----:B------:R0:W5:Y:S01]  /*3740*/  LDG.E.U16 R24, [R4.64] ;  /* 0x0000002404187981 */ /* 0x000162000c1e1500 */
[----:B------:R-:W-:Y:S05]  /*3750*/  BRA `(.L_x_6435) ;  /* 0x00000c2000007947 */ /* 0x000fea0003800000 */
.L_x_6445:
[----:B------:R-:W2:Y:S02]  /*3760*/  LDG.E.64 R4, [R4.64] ;  /* 0x0000002404047981 */ /* 0x000ea4000c1e1b00 */
[----:B--2---:R-:W0:Y:S01]  /*3770*/  F2F.F32.F64 R0, R4 ;  /* 0x0000000400007310 */ /* 0x004e220000301000 */
[----:B------:R-:W0:-:S14]  /*3780*/  DSETP.GEU.AND P0, PT, |R4|, c[0x2][0x0], PT ;  /* 0x008000000400762a */ /* 0x000e1c0003f0e200 */
[----:B0-----:R-:W-:-:S05]  /*3790*/  @!P0 FMUL R0, R0, 1.175494350822287508e-38 ;  /* 0x0080000000008820 */ /* 0x001fca0000400000 */
[----:B------:R-:W-:-:S04]  /*37a0*/  F2FP.PACK_AB R0, RZ, R0 ;  /* 0x00000000ff00723e */ /* 0x000fc800000000ff */
[----:B------:R-:W-:Y:S01]  /*37b0*/  PRMT R24, R0, 0x7610, R24 ;  /* 0x0000761000187816 */ /* 0x000fe20000000018 */
[----:B------:R-:W-:Y:S05]  /*37c0*/  BRA `(.L_x_6435) ;  /* 0x00000bb000007947 */ /* 0x000fea0003800000 */
.L_x_6436:
        /* <DEDUP_REMOVED lines=14> */
.L_x_6449:
[----:B------:R-:W2:Y:S02]  /*38b0*/  LDG.E.64 R4, [R4.64] ;  /* 0x0000002404047981 */ /* 0x000ea4000c1e1b00 */
[----:B--2---:R-:W0:Y:S01]  /*38c0*/  F2F.F32.F64 R0, R4 ;  /* 0x0000000400007310 */ /* 0x004e220000301000 */
[----:B------:R-:W0:-:S14]  /*38d0*/  DSETP.GEU.AND P0, PT, |R4|, c[0x2][0x0], PT ;  /* 0x008000000400762a */ /* 0x000e1c0003f0e200 */
[----:B0-----:R-:W-:-:S05]  /*38e0*/  @!P0 FMUL R0, R0, 1.175494350822287508e-38 ;  /* 0x0080000000008820 */ /* 0x001fca0000400000 */
[----:B------:R-:W-:-:S04]  /*38f0*/  F2FP.PACK_AB R0, RZ, R0 ;  /* 0x00000000ff00723e */ /* 0x000fc800000000ff */
[----:B------:R-:W-:Y:S01]  /*3900*/  PRMT R24, R0, 0x7610, R24 ;  /* 0x0000761000187816 */ /* 0x000fe20000000018 */
[----:B------:R-:W-:Y:S05]  /*3910*/  BRA `(.L_x_6435) ;  /* 0x00000a6000007947 */ /* 0x000fea0003800000 */
.L_x_6448:
        /* <DEDUP_REMOVED lines=28> */
.L_x_6451:
        /* <DEDUP_REMOVED lines=15> */
.L_x_6450:
[----:B------:R-:W2:Y:S02]  /*3bd0*/  LDG.E.U16 R0, [R4.64] ;  /* 0x0000002404007981 */ /* 0x000ea4000c1e1500 */
[----:B--2---:R-:W-:-:S04]  /*3be0*/  PRMT R0, RZ, 0x5410, R0 ;  /* 0x00005410ff007816 */ /* 0x004fc80000000000 */
[----:B------:R-:W-:-:S04]  /*3bf0*/  F2FP.PACK_AB R0, RZ, R0 ;  /* 0x00000000ff00723e */ /* 0x000fc800000000ff */
[----:B------:R-:W-:Y:S01]  /*3c00*/  PRMT R24, R0, 0x7610, R24 ;  /* 0x0000761000187816 */ /* 0x000fe20000000018 */
[----:B------:R-:W-:Y:S05]  /*3c10*/  BRA `(.L_x_6435) ;  /* 0x0000076000007947 */ /* 0x000fea0003800000 */
.L_x_6447:
        /* <DEDUP_REMOVED lines=12> */
.L_x_6454:
        /* <DEDUP_REMOVED lines=21> */
.L_x_6458:
[----:B------:R-:W-:Y:S05]  /*3e30*/  BSYNC B1 ;  /* 0x0000000000017941 */ /* 0x000fea0003800000 */
.L_x_6457:
[----:B------:R-:W-:Y:S01]  /*3e40*/  LEA R5, R0, 0x3b800000, 0x17 ;  /* 0x3b80000000057811 */ /* 0x000fe200078eb8ff */
[----:B------:R-:W-:-:S05]  /*3e50*/  IMAD.SHL.U32 R0, R3, 0x100000, RZ ;  /* 0x0010000003007824 */ /* 0x000fca00078e00ff */
[----:B------:R-:W-:Y:S02]  /*3e60*/  LOP3.LUT R0, R5, R0, R6, 0xfe, !PT ;  /* 0x0000000005007212 */ /* 0x000fe400078efe06 */
.L_x_6456:
[----:B------:R-:W-:Y:S05]  /*3e70*/  BSYNC B0 ;  /* 0x0000000000007941 */ /* 0x000fea0003800000 */
.L_x_6455:
[----:B------:R-:W-:-:S04]  /*3e80*/  F2FP.PACK_AB R0, RZ, R0 ;  /* 0x00000000ff00723e */ /* 0x000fc800000000ff */
[----:B------:R-:W-:Y:S01]  /*3e90*/  PRMT R24, R0, 0x7610, R24 ;  /* 0x0000761000187816 */ /* 0x000fe20000000018 */
[----:B------:R-:W-:Y:S05]  /*3ea0*/  BRA `(.L_x_6435) ;  /* 0x000004d000007947 */ /* 0x000fea0003800000 */
.L_x_6453:
        /* <DEDUP_REMOVED lines=21> */
.L_x_6462:
[----:B------:R-:W-:Y:S05]  /*4000*/  BSYNC B1 ;  /* 0x0000000000017941 */ /* 0x000fea0003800000 */
.L_x_6461:
[----:B------:R-:W-:Y:S01]  /*4010*/  LEA R5, R0, 0x37800000, 0x17 ;  /* 0x3780000000057811 */ /* 0x000fe200078eb8ff */
[----:B------:R-:W-:-:S05]  /*4020*/  IMAD.SHL.U32 R0, R3, 0x200000, RZ ;  /* 0x0020000003007824 */ /* 0x000fca00078e00ff */
[----:B------:R-:W-:Y:S02]  /*4030*/  LOP3.LUT R0, R5, R0, R6, 0xfe, !PT ;  /* 0x0000000005007212 */ /* 0x000fe400078efe06 */
.L_x_6460:
[----:B------:R-:W-:Y:S05]  /*4040*/  BSYNC B0 ;  /* 0x0000000000007941 */ /* 0x000fea0003800000 */
.L_x_6459:
[----:B------:R-:W-:-:S04]  /*4050*/  F2FP.PACK_AB R0, RZ, R0 ;  /* 0x00000000ff00723e */ /* 0x000fc800000000ff */
[----:B------:R-:W-:Y:S01]  /*4060*/  PRMT R24, R0, 0x7610, R24 ;  /* 0x0000761000187816 */ /* 0x000fe20000000018 */
[----:B------:R-:W-:Y:S05]  /*4070*/  BRA `(.L_x_6435) ;  /* 0x0000030000007947 */ /* 0x000fea0003800000 */
.L_x_6452:
        /* <DEDUP_REMOVED lines=14> */
.L_x_6466:
[----:B------:R-:W-:Y:S05]  /*4160*/  BSYNC B0 ;  /* 0x0000000000007941 */ /* 0x000fea0003800000 */
.L_x_6465:
[----:B------:R-:W-:-:S04]  /*4170*/  F2FP.PACK_AB R0, RZ, R0 ;  /* 0x00000000ff00723e */ /* 0x000fc800000000ff */
[----:B------:R-:W-:Y:S01]  /*4180*/  PRMT R24, R0, 0x7610, R24 ;  /* 0x0000761000187816 */ /* 0x000fe20000000018 */
[----:B------:R-:W-:Y:S05]  /*4190*/  BRA `(.L_x_6435) ;  /* 0x000001e000007947 */ /* 0x000fea0003800000 */
.L_x_6440:
        /* <DEDUP_REMOVED lines=21> */
.L_x_6464:
[----:B------:R-:W2:Y:S02]  /*42f0*/  LDG.E.64 R4, [R4.64] ;  /* 0x0000002404047981 */ /* 0x000ea4000c1e1b00 */
[----:B--2---:R-:W0:Y:S02]  /*4300*/  I2F.U64 R0, R4 ;  /* 0x0000000400007312 */ /* 0x004e240000301000 */
[----:B0-----:R-:W-:-:S04]  /*4310*/  F2FP.PACK_AB R0, RZ, R0 ;  /* 0x00000000ff00723e */ /* 0x001fc800000000ff */
[----:B------:R-:W-:Y:S01]  /*4320*/  PRMT R24, R0, 0x7610, R24 ;  /* 0x0000761000187816 */ /* 0x000fe20000000018 */
[----:B------:R-:W-:Y:S05]  /*4330*/  BRA `(.L_x_6435) ;  /* 0x0000004000007947 */ /* 0x000fea0003800000 */
.L_x_6463:
[----:B------:R-:W2:Y:S02]  /*4340*/  LDG.E R4, [R4.64] ;  /* 0x0000002404047981 */ /* 0x000ea4000c1e1900 */
[----:B--2---:R-:W0:Y:S02]  /*4350*/  I2F.U32 R0, R4 ;  /* 0x0000000400007306 */ /* 0x004e240000201000 */
[----:B0-----:R-:W-:-:S04]  /*4360*/  F2FP.PACK_AB R0, RZ, R0 ;  /* 0x00000000ff00723e */ /* 0x001fc800000000ff */
[----:B------:R-:W-:Y:S02]  /*4370*/  PRMT R24, R0, 0x7610, R24 ;  /* 0x0000761000187816 */ /* 0x000fe40000000018 */
.L_x_6435:
[----:B------:R-:W-:Y:S05]  /*4380*/  BSYNC B6 ;  /* 0x0000000000067941 */ /* 0x000fea0003800000 */
.L_x_6434:
[----:B------:R-:W-:Y:S01]  /*4390*/  ISETP.NE.AND P0, PT, R25, RZ, PT ;  /* 0x000000ff1900720c */ /* 0x000fe20003f05270 */
[----:B------:R-:W-:-:S12]  /*43a0*/  BSSY B1, `(.L_x_6467) ;  /* 0x0000066000017945 */ /* 0x000fd80003800000 */
[----:B------:R-:W-:Y:S05]  /*43b0*/  @P0 BRA `(.L_x_6468) ;  /* 0x0000064000000947 */ /* 0x000fea0003800000 */
[----:B-----5:R-:W-:Y:S01]  /*43c0*/  HADD2.F32 R3, -RZ, R23.H0_H0 ;  /* 0x20000017ff037230 */ /* 0x020fe20000004100 */
[----:B------:R-:W1:Y:S04]  /*43d0*/  LDC.U16 R0, c[0x0][0x166] ;  /* 0x00005980ff007b82 */ /* 0x000e680000000400 */
[----:B------:R-:W-:-:S13]  /*43e0*/  FSETP.NEU.FTZ.AND P0, PT, R3, RZ, PT ;  /* 0x000000ff0300720b */ /* 0x000fda0003f1d000 */
[----:B0-----:R-:W0:Y:S01]  /*43f0*/  @!P0 MUFU.RCP R5, R3 ;  /* 0x0000000300058308 */ /* 0x001e220000001000 */
[----:B-1----:R-:W-:-:S05]  /*4400*/  HADD2.F32 R0, -RZ, R0.H0_H0 ;  /* 0x20000000ff007230 */ /* 0x002fca0000004100 */
        /* <DEDUP_REMOVED lines=30> */
.L_x_6474:
[----:B------:R-:W-:Y:S01]  /*45f0*/  FSETP.GEU.FTZ.AND P0, PT, R8, -R7, PT ;  /* 0x800000070800720b */ /* 0x000fe20003f1e000 */
[----:B------:R-:W-:-:S12]  /*4600*/  FADD.FTZ R4, R4, -1 ;  /* 0xbf80000004047421 */ /* 0x000fd80000010000 */
[----:B------:R-:W-:Y:S02]  /*4610*/  @!P0 FADD.FTZ R4, R4, -1 ;  /* 0xbf80000004048421 */ /* 0x000fe40000010000 */
.L_x_6473:
[----:B------:R-:W-:Y:S05]  /*4620*/  BSYNC B2 ;  /* 0x0000000000027941 */ /* 0x000fea0003800000 */
.L_x_6472:
[----:B------:R-:W-:Y:S01]  /*4630*/  FFMA.FTZ R5, -R7, R4, R5 ;  /* 0x0000000407057223 */ /* 0x000fe20000010105 */
[----:B------:R-:W-:Y:S05]  /*4640*/  BRA `(.L_x_6470) ;  /* 0x000001f000007947 */ /* 0x000fea0003800000 */
.L_x_6471:
        /* <DEDUP_REMOVED lines=15> */
.L_x_6477:
        /* <DEDUP_REMOVED lines=13> */
.L_x_6476:
[----:B------:R-:W-:Y:S05]  /*4810*/  BSYNC B2 ;  /* 0x0000000000027941 */ /* 0x000fea0003800000 */
.L_x_6475:
[----:B------:R-:W-:-:S04]  /*4820*/  FMUL.FTZ R3, R3, 1.1920928955078125e-07 ;  /* 0x3400000003037820 */ /* 0x000fc80000410000 */
[----:B------:R-:W-:Y:S02]  /*4830*/  FMUL.FTZ R5, R8, R3 ;  /* 0x0000000308057220 */ /* 0x000fe40000410000 */
.L_x_6470:
[----:B------:R-:W-:Y:S05]  /*4840*/  BSYNC B0 ;  /* 0x0000000000007941 */ /* 0x000fea0003800000 */
.L_x_6469:
        /* <DEDUP_REMOVED lines=27> */
.L_x_6468:
[----:B------:R-:W-:Y:S05]  /*4a00*/  BSYNC B1 ;  /* 0x0000000000017941 */ /* 0x000fea0003800000 */
.L_x_6467:
[----:B-----5:R-:W1:Y:S01]  /*4a10*/  S2R R23, SR_TID.X ;  /* 0x0000000000177919 */ /* 0x020e620000002100 */
[----:B------:R-:W-:Y:S01]  /*4a20*/  BSSY B1, `(.L_x_6478) ;  /* 0x0000068000017945 */ /* 0x000fe20003800000 */
[----:B01----:R-:W-:-:S04]  /*4a30*/  IADD3 R9, R23, 0x80, RZ ;  /* 0x0000008017097810 */ /* 0x003fc80007ffe0ff */
[----:B------:R-:W-:-:S13]  /*4a40*/  ISETP.GE.AND P0, PT, R9, R22, PT ;  /* 0x000000160900720c */ /* 0x000fda0003f06270 */
[----:B------:R-:W-:Y:S05]  /*4a50*/  @P0 BRA `(.L_x_6479) ;  /* 0x0000064000000947 */ /* 0x000fea0003800000 */
[----:B------:R-:W-:Y:S01]  /*4a60*/  HADD2.F32 R3, -RZ, R19.H0_H0 ;  /* 0x20000013ff037230 */ /* 0x000fe20000004100 */
[----:B------:R-:W0:Y:S04]  /*4a70*/  LDC.U16 R0, c[0x0][0x166] ;  /* 0x00005980ff007b82 */ /* 0x000e280000000400 */
        /* <DEDUP_REMOVED lines=33> */
.L_x_6485:
[----:B------:R-:W-:Y:S01]  /*4c90*/  FSETP.GEU.FTZ.AND P0, PT, R8, -R10, PT ;  /* 0x8000000a0800720b */ /* 0x000fe20003f1e000 */
[----:B------:R-:W-:-:S12]  /*4ca0*/  FADD.FTZ R6, R6, -1 ;  /* 0xbf80000006067421 */ /* 0x000fd80000010000 */
[----:B------:R-:W-:Y:S02]  /*4cb0*/  @!P0 FADD.FTZ R6, R6, -1 ;  /* 0xbf80000006068421 */ /* 0x000fe40000010000 */
.L_x_6484:
[----:B------:R-:W-:Y:S05]  /*4cc0*/  BSYNC B2 ;  /* 0x0000000000027941 */ /* 0x000fea0003800000 */
.L_x_6483:
[----:B------:R-:W-:Y:S01]  /*4cd0*/  FFMA.FTZ R5, -R10, R6, R5 ;  /* 0x000000060a057223 */ /* 0x000fe20000010105 */
[----:B------:R-:W-:Y:S05]  /*4ce0*/  BRA `(.L_x_6481) ;  /* 0x000001f000007947 */ /* 0x000fea0003800000 */
.L_x_6482:
        /* <DEDUP_REMOVED lines=15> */
.L_x_6488:
        /* <DEDUP_REMOVED lines=13> */
.L_x_6487:
[----:B------:R-:W-:Y:S05]  /*4eb0*/  BSYNC B2 ;  /* 0x0000000000027941 */ /* 0x000fea0003800000 */
.L_x_6486:
[----:B------:R-:W-:-:S04]  /*4ec0*/  FMUL.FTZ R3, R3, 1.1920928955078125e-07 ;  /* 0x3400000003037820 */ /* 0x000fc80000410000 */
[----:B------:R-:W-:Y:S02]  /*4ed0*/  FMUL.FTZ R5, R10, R3 ;  /* 0x000000030a057220 */ /* 0x000fe40000410000 */
.L_x_6481:
[----:B------:R-:W-:Y:S05]  /*4ee0*/  BSYNC B0 ;  /* 0x0000000000007941 */ /* 0x000fea0003800000 */
.L_x_6480:
        /* <DEDUP_REMOVED lines=27> */
.L_x_6479:
[----:B------:R-:W-:Y:S05]  /*50a0*/  BSYNC B1 ;  /* 0x0000000000017941 */ /* 0x000fea0003800000 */
.L_x_6478:
[----:B------:R-:W-:Y:S01]  /*50b0*/  IADD3 R3, R23, 0x100, RZ ;  /* 0x0000010017037810 */ /* 0x000fe20007ffe0ff */
[----:B------:R-:W-:Y:S03]  /*50c0*/  BSSY B1, `(.L_x_6489) ;  /* 0x0000067000017945 */ /* 0x000fe60003800000 */
[----:B------:R-:W-:-:S13]  /*50d0*/  ISETP.GE.AND P0, PT, R3, R22, PT ;  /* 0x000000160300720c */ /* 0x000fda0003f06270 */
[----:B------:R-:W-:Y:S05]  /*50e0*/  @P0 BRA `(.L_x_6490) ;  /* 0x0000064000000947 */ /* 0x000fea0003800000 */
[----:B------:R-:W-:Y:S01]  /*50f0*/  HADD2.F32 R3, -RZ, R2.H0_H0 ;  /* 0x20000002ff037230 */ /* 0x000fe20000004100 */
[----:B------:R-:W1:Y:S04]  /*5100*/  LDC.U16 R0, c[0x0][0x166] ;  /* 0x00005980ff007b82 */ /* 0x000e680000000400 */
        /* <DEDUP_REMOVED lines=33> */
.L_x_6496:
[----:B------:R-:W-:Y:S01]  /*5320*/  FSETP.GEU.FTZ.AND P0, PT, R8, -R10, PT ;  /* 0x8000000a0800720b */ /* 0x000fe20003f1e000 */
[----:B------:R-:W-:-:S12]  /*5330*/  FADD.FTZ R6, R6, -1 ;  /* 0xbf80000006067421 */ /* 0x000fd80000010000 */
[----:B------:R-:W-:Y:S02]  /*5340*/  @!P0 FADD.FTZ R6, R6, -1 ;  /* 0xbf80000006068421 */ /* 0x000fe40000010000 */
.L_x_6495:
[----:B------:R-:W-:Y:S05]  /*5350*/  BSYNC B2 ;  /* 0x0000000000027941 */ /* 0x000fea0003800000 */
.L_x_6494:
[----:B------:R-:W-:Y:S01]  /*5360*/  FFMA.FTZ R5, -R10, R6, R5 ;  /* 0x000000060a057223 */ /* 0x000fe20000010105 */
[----:B------:R-:W-:Y:S05]  /*5370*/  BRA `(.L_x_6492) ;  /* 0x000001f000007947 */ /* 0x000fea0003800000 */
.L_x_6493:
        /* <DEDUP_REMOVED lines=15> */
.L_x_6499:
        /* <DEDUP_REMOVED lines=13> */
.L_x_6498:
[----:B------:R-:W-:Y:S05]  /*5540*/  BSYNC B2 ;  /* 0x0000000000027941 */ /* 0x000fea0003800000 */
.L_x_6497:
[----:B------:R-:W-:-:S04]  /*5550*/  FMUL.FTZ R3, R3, 1.1920928955078125e-07 ;  /* 0x3400000003037820 */ /* 0x000fc80000410000 */
[----:B------:R-:W-:Y:S02]  /*5560*/  FMUL.FTZ R5, R10, R3 ;  /* 0x000000030a057220 */ /* 0x000fe40000410000 */
.L_x_6492:
[----:B------:R-:W-:Y:S05]  /*5570*/  BSYNC B0 ;  /* 0x0000000000007941 */ /* 0x000fea0003800000 */
.L_x_6491:
        /* <DEDUP_REMOVED lines=27> */
.L_x_6490:
[----:B------:R-:W-:Y:S05]  /*5730*/  BSYNC B1 ;  /* 0x0000000000017941 */ /* 0x000fea0003800000 */
.L_x_6489:
        /* <DEDUP_REMOVED lines=39> */
.L_x_6507:
[----:B------:R-:W-:Y:S01]  /*59b0*/  FSETP.GEU.FTZ.AND P0, PT, R8, -R7, PT ;  /* 0x800000070800720b */ /* 0x000fe20003f1e000 */
[----:B------:R-:W-:-:S12]  /*59c0*/  FADD.FTZ R2, R2, -1 ;  /* 0xbf80000002027421 */ /* 0x000fd80000010000 */
[----:B------:R-:W-:Y:S02]  /*59d0*/  @!P0 FADD.FTZ R2, R2, -1 ;  /* 0xbf80000002028421 */ /* 0x000fe40000010000 */
.L_x_6506:
[----:B------:R-:W-:Y:S05]  /*59e0*/  BSYNC B2 ;  /* 0x0000000000027941 */ /* 0x000fea0003800000 */
.L_x_6505:
[----:B------:R-:W-:Y:S01]  /*59f0*/  FFMA.FTZ R5, -R7, R2, R5 ;  /* 0x0000000207057223 */ /* 0x000fe20000010105 */
[----:B------:R-:W-:Y:S05]  /*5a00*/  BRA `(.L_x_6503) ;  /* 0x000001f000007947 */ /* 0x000fea0003800000 */
.L_x_6504:
        /* <DEDUP_REMOVED lines=15> */
.L_x_6510:
        /* <DEDUP_REMOVED lines=13> */
.L_x_6509:
[----:B------:R-:W-:Y:S05]  /*5bd0*/  BSYNC B2 ;  /* 0x0000000000027941 */ /* 0x000fea0003800000 */
.L_x_6508:
[----:B------:R-:W-:-:S04]  /*5be0*/  FMUL.FTZ R2, R2, 1.1920928955078125e-07 ;  /* 0x3400000002027820 */ /* 0x000fc80000410000 */
[----:B------:R-:W-:Y:S02]  /*5bf0*/  FMUL.FTZ R5, R7, R2 ;  /* 0x0000000207057220 */ /* 0x000fe40000410000 */
.L_x_6503:
[----:B------:R-:W-:Y:S05]  /*5c00*/  BSYNC B0 ;  /* 0x0000000000007941 */ /* 0x000fea0003800000 */
.L_x_6502:
[C---:B------:R-:W-:Y:S01]  /*5c10*/  LOP3.LUT R2, R5.reuse, 0x80000000, R0, 0xb8, !PT ;  /* 0x8000000005027812 */ /* 0x040fe200078eb800 */
[----:B------:R-:W-:Y:S01]  /*5c20*/  HADD2.F32 R24, -RZ, R24.H0_H0 ;  /* 0x20000018ff187230 */ /* 0x000fe20000004100 */
[----:B------:R-:W-:-:S04]  /*5c30*/  FSETP.GTU.FTZ.AND P0, PT, |R5|, +INF , PT ;  /* 0x7f8000000500780b */ /* 0x000fc80003f1c200 */
[----:B------:R-:W-:Y:S02]  /*5c40*/  FSEL R5, R5, R2, P0 ;  /* 0x0000000205057208 */ /* 0x000fe40000000000 */
[----:B------:R-:W1:Y:S01]  /*5c50*/  MUFU.RCP R2, R24 ;  /* 0x0000001800027308 */ /* 0x000e620000001000 */
        /* <DEDUP_REMOVED lines=22> */
.L_x_6501:
[----:B------:R-:W-:Y:S05]  /*5dc0*/  BSYNC B1 ;  /* 0x0000000000017941 */ /* 0x000fea0003800000 */
.L_x_6500:
        /* <DEDUP_REMOVED lines=23> */
[----:B------:R-:W1:Y:S02]  /*5f40*/  F2I.FTZ.TRUNC.NTZ R5, R4 ;  /* 0x0000000400057305 */ /* 0x000e64000021f100 */
[----:B-1----:R1:W-:Y:S01]  /*5f50*/  STG.E.U8 [R2.64], R5 ;  /* 0x0000000502007986 */ /* 0x0023e2000c101124 */
[----:B------:R-:W-:Y:S05]  /*5f60*/  BRA `(.L_x_6519) ;  /* 0x00000fd000007947 */ /* 0x000fea0003800000 */
.L_x_6517:
[----:B------:R-:W-:Y:S01]  /*5f70*/  HADD2.F32 R5, -RZ, R4.H0_H0 ;  /* 0x20000004ff057230 */ /* 0x000fe20000004100 */
[----:B------:R-:W-:-:S05]  /*5f80*/  IMAD.MOV.U32 R23, RZ, RZ, R9 ;  /* 0x000000ffff177224 */ /* 0x000fca00078e0009 */
[----:B------:R-:W1:Y:S02]  /*5f90*/  F2I.S64.TRUNC R4, R5 ;  /* 0x0000000500047311 */ /* 0x000e64000020d900 */
[----:B-1----:R1:W-:Y:S01]  /*5fa0*/  STG.E.U8 [R2.64], R4 ;  /* 0x0000000402007986 */ /* 0x0023e2000c101124 */
[----:B------:R-:W-:Y:S05]  /*5fb0*/  BRA `(.L_x_6519) ;  /* 0x00000f8000007947 */ /* 0x000fea0003800000 */
.L_x_6516:
        /* <DEDUP_REMOVED lines=8> */
[----:B------:R-:W1:Y:S02]  /*6040*/  F2I.S64.TRUNC R4, R4 ;  /* 0x0000000400047311 */ /* 0x000e64000020d900 */
[----:B-1----:R1:W-:Y:S01]  /*6050*/  STG.E.64 [R2.64], R4 ;  /* 0x0000000402007986 */ /* 0x0023e2000c101b24 */
[----:B------:R-:W-:Y:S05]  /*6060*/  BRA `(.L_x_6519) ;  /* 0x00000ed000007947 */ /* 0x000fea0003800000 */
.L_x_6521:
[----:B------:R-:W-:Y:S01]  /*6070*/  HADD2.F32 R4, -RZ, R4.H0_H0 ;  /* 0x20000004ff047230 */ /* 0x000fe20000004100 */
[----:B------:R-:W-:-:S03]  /*6080*/  IMAD.MOV.U32 R23, RZ, RZ, R9 ;  /* 0x000000ffff177224 */ /* 0x000fc600078e0009 */
[----:B------:R-:W1:Y:S02]  /*6090*/  F2I.FTZ.TRUNC.NTZ R5, R4 ;  /* 0x0000000400057305 */ /* 0x000e64000021f100 */
[----:B-1----:R1:W-:Y:S01]  /*60a0*/  STG.E [R2.64], R5 ;  /* 0x0000000502007986 */ /* 0x0023e2000c101924 */
[----:B------:R-:W-:Y:S05]  /*60b0*/  BRA `(.L_x_6519) ;  /* 0x00000e8000007947 */ /* 0x000fea0003800000 */
.L_x_6520:
[----:B------:R-:W-:Y:S01]  /*60c0*/  HADD2.F32 R4, -RZ, R4.H0_H0 ;  /* 0x20000004ff047230 */ /* 0x000fe20000004100 */
[----:B------:R-:W-:-:S03]  /*60d0*/  IMAD.MOV.U32 R23, RZ, RZ, R9 ;  /* 0x000000ffff177224 */ /* 0x000fc600078e0009 */
[----:B------:R-:W1:Y:S02]  /*60e0*/  F2I.FTZ.TRUNC.NTZ R5, R4 ;  /* 0x0000000400057305 */ /* 0x000e64000021f100 */
[----:B-1----:R1:W-:Y:S01]  /*60f0*/  STG.E.U16 [R2.64], R5 ;  /* 0x0000000502007986 */ /* 0x0023e2000c101524 */
[----:B------:R-:W-:Y:S05]  /*6100*/  BRA `(.L_x_6519) ;  /* 0x00000e3000007947 */ /* 0x000fea0003800000 */
.L_x_6515:
        /* <DEDUP_REMOVED lines=10> */
.L_x_6523:
[----:B------:R1:W-:Y:S01]  /*61b0*/  STG.E.U16 [R2.64], R4 ;  /* 0x0000000402007986 */ /* 0x0003e2000c101524 */
[----:B------:R-:W-:Y:S01]  /*61c0*/  IMAD.MOV.U32 R23, RZ, RZ, R9 ;  /* 0x000000ffff177224 */ /* 0x000fe200078e0009 */
[----:B------:R-:W-:Y:S05]  /*61d0*/  BRA `(.L_x_6519) ;  /* 0x00000d6000007947 */ /* 0x000fea0003800000 */
.L_x_6522:
        /* <DEDUP_REMOVED lines=11> */
.L_x_6525:
[----:B------:R-:W-:Y:S01]  /*6290*/  HADD2.F32 R0, -RZ, R4.H0_H0 ;  /* 0x20000004ff007230 */ /* 0x000fe20000004100 */
[----:B------:R-:W-:-:S04]  /*62a0*/  IMAD.MOV.U32 R23, RZ, RZ, R9 ;  /* 0x000000ffff177224 */ /* 0x000fc800078e0009 */
[----:B------:R-:W-:-:S04]  /*62b0*/  F2FP.PACK_AB R0, RZ, R0 ;  /* 0x00000000ff00723e */ /* 0x000fc800000000ff */
[----:B------:R-:W-:-:S05]  /*62c0*/  PRMT R0, R0, 0x5410, RZ ;  /* 0x0000541000007816 */ /* 0x000fca00000000ff */
[----:B------:R1:W-:Y:S01]  /*62d0*/  STG.E [R2.64], R0 ;  /* 0x0000000002007986 */ /* 0x0003e2000c101924 */
[----:B------:R-:W-:Y:S05]  /*62e0*/  BRA `(.L_x_6519) ;  /* 0x00000c5000007947 */ /* 0x000fea0003800000 */
.L_x_6524:
[----:B------:R-:W-:Y:S01]  /*62f0*/  HADD2.F32 R4, -RZ, R4.H0_H0 ;  /* 0x20000004ff047230 */ /* 0x000fe20000004100 */
[----:B------:R-:W-:-:S04]  /*6300*/  IMAD.MOV.U32 R23, RZ, RZ, R9 ;  /* 0x000000ffff177224 */ /* 0x000fc800078e0009 */
[----:B------:R-:W-:-:S06]  /*6310*/  FMUL.FTZ R4, R4, 1 ;  /* 0x3f80000004047820 */ /* 0x000fcc0000410000 */
[----:B------:R-:W1:Y:S02]  /*6320*/  F2F.F64.F32 R4, R4 ;  /* 0x0000000400047310 */ /* 0x000e640000201800 */
[----:B-1----:R1:W-:Y:S01]  /*6330*/  STG.E.64 [R2.64], R4 ;  /* 0x0000000402007986 */ /* 0x0023e2000c101b24 */
[----:B------:R-:W-:Y:S05]  /*6340*/  BRA `(.L_x_6519) ;  /* 0x00000bf000007947 */ /* 0x000fea0003800000 */
.L_x_6514:
        /* <DEDUP_REMOVED lines=14> */
.L_x_6528:
[----:B------:R-:W-:Y:S01]  /*6430*/  HADD2.F32 R4, -RZ, R4.H0_H0 ;  /* 0x20000004ff047230 */ /* 0x000fe20000004100 */
[----:B------:R-:W-:Y:S01]  /*6440*/  CS2R R6, SRZ ;  /* 0x0000000000067805 */ /* 0x000fe2000001ff00 */
[----:B------:R-:W-:-:S03]  /*6450*/  IMAD.MOV.U32 R23, RZ, RZ, R9 ;  /* 0x000000ffff177224 */ /* 0x000fc600078e0009 */
[----:B------:R-:W-:-:S06]  /*6460*/  FMUL.FTZ R4, R4, 1 ;  /* 0x3f80000004047820 */ /* 0x000fcc0000410000 */
[----:B------:R-:W1:Y:S02]  /*6470*/  F2F.F64.F32 R4, R4 ;  /* 0x0000000400047310 */ /* 0x000e640000201800 */
[----:B-1----:R1:W-:Y:S01]  /*6480*/  STG.E.128 [R2.64], R4 ;  /* 0x0000000402007986 */ /* 0x0023e2000c101d24 */
[----:B------:R-:W-:Y:S05]  /*6490*/  BRA `(.L_x_6519) ;  /* 0x00000aa000007947 */ /* 0x000fea0003800000 */
.L_x_6527:
        /* <DEDUP_REMOVED lines=21> */
.L_x_6532:
[----:B------:R-:W-:Y:S05]  /*65f0*/  BSYNC B0 ;  /* 0x0000000000007941 */ /* 0x000fea0003800000 */
.L_x_6531:
[----:B------:R-:W-:Y:S01]  /*6600*/  LOP3.LUT R5, R0, R5, RZ, 0xfc, !PT ;  /* 0x0000000500057212 */ /* 0x000fe200078efcff */
[----:B------:R-:W-:-:S04]  /*6610*/  IMAD.MOV.U32 R23, RZ, RZ, R9 ;  /* 0x000000ffff177224 */ /* 0x000fc800078e0009 */
[----:B------:R1:W-:Y:S01]  /*6620*/  STG.E.U8 [R2.64], R5 ;  /* 0x0000000502007986 */ /* 0x0003e2000c101124 */
[----:B------:R-:W-:Y:S05]  /*6630*/  BRA `(.L_x_6519) ;  /* 0x0000090000007947 */ /* 0x000fea0003800000 */
.L_x_6530:
        /* <DEDUP_REMOVED lines=13> */
.L_x_6534:
[----:B------:R-:W-:Y:S01]  /*6710*/  IMAD.MOV.U32 R0, RZ, RZ, 0x7f ;  /* 0x0000007fff007424 */ /* 0x000fe200078e00ff */
[----:B------:R-:W-:-:S04]  /*6720*/  ISETP.GT.U32.AND P0, PT, R4, 0x7f800000, PT ;  /* 0x7f8000000400780c */ /* 0x000fc80003f04070 */
[----:B------:R-:W-:-:S04]  /*6730*/  SEL R0, R0, 0x7c, P0 ;  /* 0x0000007c00007807 */ /* 0x000fc80000000000 */
.L_x_6535:
[----:B------:R-:W-:Y:S05]  /*6740*/  BSYNC B0 ;  /* 0x0000000000007941 */ /* 0x000fea0003800000 */
.L_x_6533:
[----:B------:R-:W-:Y:S01]  /*6750*/  LOP3.LUT R4, R5, 0x80000000, RZ, 0xc0, !PT ;  /* 0x8000000005047812 */ /* 0x000fe200078ec0ff */
[----:B------:R-:W-:-:S03]  /*6760*/  IMAD.MOV.U32 R23, RZ, RZ, R9 ;  /* 0x000000ffff177224 */ /* 0x000fc600078e0009 */
[----:B------:R-:W-:-:S04]  /*6770*/  SHF.R.U32.HI R5, RZ, 0x18, R4 ;  /* 0x00000018ff057819 */ /* 0x000fc80000011604 */
[----:B------:R-:W-:-:S05]  /*6780*/  LOP3.LUT R5, R0, R5, RZ, 0xfc, !PT ;  /* 0x0000000500057212 */ /* 0x000fca00078efcff */
[----:B------:R1:W-:Y:S01]  /*6790*/  STG.E.U8 [R2.64], R5 ;  /* 0x0000000502007986 */ /* 0x0003e2000c101124 */
[----:B------:R-:W-:Y:S05]  /*67a0*/  BRA `(.L_x_6519) ;  /* 0x0000079000007947 */ /* 0x000fea0003800000 */
.L_x_6529:
[----:B------:R-:W-:Y:S01]  /*67b0*/  HADD2.F32 R0, -RZ, R4.H0_H0 ;  /* 0x20000004ff007230 */ /* 0x000fe20000004100 */
[----:B------:R-:W-:-:S04]  /*67c0*/  IMAD.MOV.U32 R23, RZ, RZ, R9 ;  /* 0x000000ffff177224 */ /* 0x000fc800078e0009 */
[----:B------:R-:W-:-:S05]  /*67d0*/  F2FP.BF16.PACK_AB R0, RZ, R0 ;  /* 0x00000000ff00723e */ /* 0x000fca00000010ff */
[----:B------:R1:W-:Y:S01]  /*67e0*/  STG.E.U16 [R2.64], R0 ;  /* 0x0000000002007986 */ /* 0x0003e2000c101524 */
[----:B------:R-:W-:Y:S05]  /*67f0*/  BRA `(.L_x_6519) ;  /* 0x0000074000007947 */ /* 0x000fea0003800000 */
.L_x_6526:
        /* <DEDUP_REMOVED lines=10> */
[----:B------:R-:W1:Y:S02]  /*68a0*/  F2I.FTZ.U32.TRUNC.NTZ R5, R5 ;  /* 0x0000000500057305 */ /* 0x000e64000021f000 */
[----:B-1----:R1:W-:Y:S01]  /*68b0*/  STG.E.U16 [R2.64], R5 ;  /* 0x0000000502007986 */ /* 0x0023e2000c101524 */
[----:B------:R-:W-:Y:S05]  /*68c0*/  BRA `(.L_x_6519) ;  /* 0x0000067000007947 */ /* 0x000fea0003800000 */
.L_x_6538:
        /* <DEDUP_REMOVED lines=17> */
.L_x_6541:
[----:B------:R-:W-:-:S04]  /*69e0*/  LOP3.LUT R0, R7, 0x80000000, RZ, 0xc0, !PT ;  /* 0x8000000007007812 */ /* 0x000fc800078ec0ff */
[----:B------:R-:W-:-:S04]  /*69f0*/  SHF.R.U32.HI R5, RZ, 0x18, R0 ;  /* 0x00000018ff057819 */ /* 0x000fc80000011600 */
[----:B------:R-:W-:-:S04]  /*6a00*/  LOP3.LUT R4, R4, R5, RZ, 0xfc, !PT ;  /* 0x0000000504047212 */ /* 0x000fc800078efcff */
[----:B------:R-:W-:Y:S02]  /*6a10*/  PRMT R0, R4, 0x7610, R0 ;  /* 0x0000761004007816 */ /* 0x000fe40000000000 */
.L_x_6540:
[----:B------:R-:W-:Y:S05]  /*6a20*/  BSYNC B0 ;  /* 0x0000000000007941 */ /* 0x000fea0003800000 */
.L_x_6539:
[----:B------:R1:W-:Y:S01]  /*6a30*/  STG.E.U8 [R2.64], R0 ;  /* 0x0000000002007986 */ /* 0x0003e2000c101124 */
[----:B------:R-:W-:Y:S01]  /*6a40*/  IMAD.MOV.U32 R23, RZ, RZ, R9 ;  /* 0x000000ffff177224 */ /* 0x000fe200078e0009 */
[----:B------:R-:W-:Y:S05]  /*6a50*/  BRA `(.L_x_6519) ;  /* 0x000004e000007947 */ /* 0x000fea0003800000 */
.L_x_6537:
        /* <DEDUP_REMOVED lines=17> */
.L_x_6544:
[----:B------:R-:W-:-:S04]  /*6b70*/  LOP3.LUT R0, R7, 0x80000000, RZ, 0xc0, !PT ;  /* 0x8000000007007812 */ /* 0x000fc800078ec0ff */
[----:B------:R-:W-:-:S04]  /*6b80*/  SHF.R.U32.HI R5, RZ, 0x18, R0 ;  /* 0x00000018ff057819 */ /* 0x000fc80000011600 */
[----:B------:R-:W-:-:S04]  /*6b90*/  LOP3.LUT R4, R4, R5, RZ, 0xfc, !PT ;  /* 0x0000000504047212 */ /* 0x000fc800078efcff */
[----:B------:R-:W-:Y:S02]  /*6ba0*/  PRMT R0, R4, 0x7610, R0 ;  /* 0x0000761004007816 */ /* 0x000fe40000000000 */
.L_x_6543:
[----:B------:R-:W-:Y:S05]  /*6bb0*/  BSYNC B0 ;  /* 0x0000000000007941 */ /* 0x000fea0003800000 */
.L_x_6542:
[----:B------:R1:W-:Y:S01]  /*6bc0*/  STG.E.U8 [R2.64], R0 ;  /* 0x0000000002007986 */ /* 0x0003e2000c101124 */
[----:B------:R-:W-:Y:S01]  /*6bd0*/  IMAD.MOV.U32 R23, RZ, RZ, R9 ;  /* 0x000000ffff177224 */ /* 0x000fe200078e0009 */
[----:B------:R-:W-:Y:S05]  /*6be0*/  BRA `(.L_x_6519) ;  /* 0x0000035000007947 */ /* 0x000fea0003800000 */
.L_x_6536:
        /* <DEDUP_REMOVED lines=23> */
.L_x_6518:
        /* <DEDUP_REMOVED lines=21> */
.L_x_6546:
[----:B------:R-:W-:Y:S01]  /*6eb0*/  HADD2.F32 R4, -RZ, R4.H0_H0 ;  /* 0x20000004ff047230 */ /* 0x000fe20000004100 */
[----:B------:R-:W-:-:S05]  /*6ec0*/  IMAD.MOV.U32 R23, RZ, RZ, R9 ;  /* 0x000000ffff177224 */ /* 0x000fca00078e0009 */
[----:B------:R-:W1:Y:S02]  /*6ed0*/  F2I.U64.TRUNC R4, R4 ;  /* 0x0000000400047311 */ /* 0x000e64000020d800 */
[----:B-1----:R1:W-:Y:S01]  /*6ee0*/  STG.E.64 [R2.64], R4 ;  /* 0x0000000402007986 */ /* 0x0023e2000c101b24 */
[----:B------:R-:W-:Y:S05]  /*6ef0*/  BRA `(.L_x_6519) ;  /* 0x0000004000007947 */ /* 0x000fea0003800000 */
.L_x_6545:
[----:B------:R-:W-:Y:S01]  /*6f00*/  HADD2.F32 R4, -RZ, R4.H0_H0 ;  /* 0x20000004ff047230 */ /* 0x000fe20000004100 */
[----:B------:R-:W-:-:S03]  /*6f10*/  IMAD.MOV.U32 R23, RZ, RZ, R9 ;  /* 0x000000ffff177224 */ /* 0x000fc600078e0009 */
[----:B------:R-:W1:Y:S02]  /*6f20*/  F2I.FTZ.U32.TRUNC.NTZ R5, R4 ;  /* 0x0000000400057305 */ /* 0x000e64000021f000 */
[----:B-1----:R1:W-:Y:S02]  /*6f30*/  STG.E [R2.64], R5 ;  /* 0x0000000502007986 */ /* 0x0023e4000c101924 */
.L_x_6519:
        /* <DEDUP_REMOVED lines=20> */
[----:B------:R-:W1:Y:S02]  /*7080*/  F2I.FTZ.TRUNC.NTZ R25, R25 ;  /* 0x0000001900197305 */ /* 0x000e64000021f100 */
[----:B-1----:R1:W-:Y:S01]  /*7090*/  STG.E.U8 [R2.64], R25 ;  /* 0x0000001902007986 */ /* 0x0023e2000c101124 */
[----:B------:R-:W-:Y:S05]  /*70a0*/  BRA `(.L_x_6553) ;  /* 0x00000e8000007947 */ /* 0x000fea0003800000 */
.L_x_6551:
[----:B------:R-:W-:-:S06]  /*70b0*/  HADD2.F32 R5, -RZ, R25.H0_H0 ;  /* 0x20000019ff057230 */ /* 0x000fcc0000004100 */
[----:B------:R-:W1:Y:S02]  /*70c0*/  F2I.S64.TRUNC R4, R5 ;  /* 0x0000000500047311 */ /* 0x000e64000020d900 */
[----:B-1----:R1:W-:Y:S01]  /*70d0*/  STG.E.U8 [R2.64], R4 ;  /* 0x0000000402007986 */ /* 0x0023e2000c101124 */
[----:B------:R-:W-:Y:S05]  /*70e0*/  BRA `(.L_x_6553) ;  /* 0x00000e4000007947 */ /* 0x000fea0003800000 */
.L_x_6550:
        /* <DEDUP_REMOVED lines=10> */
.L_x_6555:
[----:B------:R-:W-:-:S06]  /*7190*/  HADD2.F32 R25, -RZ, R25.H0_H0 ;  /* 0x20000019ff197230 */ /* 0x000fcc0000004100 */
[----:B------:R-:W1:Y:S02]  /*71a0*/  F2I.FTZ.TRUNC.NTZ R25, R25 ;  /* 0x0000001900197305 */ /* 0x000e64000021f100 */
[----:B-1----:R1:W-:Y:S01]  /*71b0*/  STG.E [R2.64], R25 ;  /* 0x0000001902007986 */ /* 0x0023e2000c101924 */
[----:B------:R-:W-:Y:S05]  /*71c0*/  BRA `(.L_x_6553) ;  /* 0x00000d6000007947 */ /* 0x000fea0003800000 */
.L_x_6554:
[----:B------:R-:W-:-:S06]  /*71d0*/  HADD2.F32 R25, -RZ, R25.H0_H0 ;  /* 0x20000019ff197230 */ /* 0x000fcc0000004100 */
[----:B------:R-:W1:Y:S02]  /*71e0*/  F2I.FTZ.TRUNC.NTZ R25, R25 ;  /* 0x0000001900197305 */ /* 0x000e64000021f100 */
[----:B-1----:R1:W-:Y:S01]  /*71f0*/  STG.E.U16 [R2.64], R25 ;  /* 0x0000001902007986 */ /* 0x0023e2000c101524 */
[----:B------:R-:W-:Y:S05]  /*7200*/  BRA `(.L_x_6553) ;  /* 0x00000d2000007947 */ /* 0x000fea0003800000 */
.L_x_6549:
        /* <DEDUP_REMOVED lines=9> */
.L_x_6557:
[----:B------:R1:W-:Y:S01]  /*72a0*/  STG.E.U16 [R2.64], R25 ;  /* 0x0000001902007986 */ /* 0x0003e2000c101524 */
[----:B------:R-:W-:Y:S05]  /*72b0*/  BRA `(.L_x_6553) ;  /* 0x00000c7000007947 */ /* 0x000fea0003800000 */
.L_x_6556:
        /* <DEDUP_REMOVED lines=10> */
.L_x_6559:
[----:B------:R-:W-:-:S05]  /*7360*/  HADD2.F32 R0, -RZ, R25.H0_H0 ;  /* 0x20000019ff007230 */ /* 0x000fca0000004100 */
[----:B------:R-:W-:-:S04]  /*7370*/  F2FP.PACK_AB R0, RZ, R0 ;  /* 0x00000000ff00723e */ /* 0x000fc800000000ff */
[----:B------:R-:W-:-:S05]  /*7380*/  PRMT R0, R0, 0x5410, RZ ;  /* 0x0000541000007816 */ /* 0x000fca00000000ff */
[----:B------:R1:W-:Y:S01]  /*7390*/  STG.E [R2.64], R0 ;  /* 0x0000000002007986 */ /* 0x0003e2000c101924 */
[----:B------:R-:W-:Y:S05]  /*73a0*/  BRA `(.L_x_6553) ;  /* 0x00000b8000007947 */ /* 0x000fea0003800000 */
.L_x_6558:
[----:B------:R-:W-:-:S05]  /*73b0*/  HADD2.F32 R4, -RZ, R25.H0_H0 ;  /* 0x20000019ff047230 */ /* 0x000fca0000004100 */
[----:B------:R-:W-:-:S06]  /*73c0*/  FMUL.FTZ R4, R4, 1 ;  /* 0x3f80000004047820 */ /* 0x000fcc0000410000 */
[----:B------:R-:W1:Y:S02]  /*73d0*/  F2F.F64.F32 R4, R4 ;  /* 0x0000000400047310 */ /* 0x000e640000201800 */
[----:B-1----:R1:W-:Y:S01]  /*73e0*/  STG.E.64 [R2.64], R4 ;  /* 0x0000000402007986 */ /* 0x0023e2000c101b24 */
[----:B------:R-:W-:Y:S05]  /*73f0*/  BRA `(.L_x_6553) ;  /* 0x00000b3000007947 */ /* 0x000fea0003800000 */
.L_x_6548:
        /* <DEDUP_REMOVED lines=13> */
.L_x_6562:
[----:B------:R-:W-:Y:S01]  /*74d0*/  HADD2.F32 R25, -RZ, R25.H0_H0 ;  /* 0x20000019ff197230 */ /* 0x000fe20000004100 */
[----:B------:R-:W-:-:S04]  /*74e0*/  CS2R R6, SRZ ;  /* 0x0000000000067805 */ /* 0x000fc8000001ff00 */
[----:B------:R-:W-:-:S06]  /*74f0*/  FMUL.FTZ R4, R25, 1 ;  /* 0x3f80000019047820 */ /* 0x000fcc0000410000 */
[----:B------:R-:W1:Y:S02]  /*7500*/  F2F.F64.F32 R4, R4 ;  /* 0x0000000400047310 */ /* 0x000e640000201800 */
[----:B-1----:R1:W-:Y:S01]  /*7510*/  STG.E.128 [R2.64], R4 ;  /* 0x0000000402007986 */ /* 0x0023e2000c101d24 */
[----:B------:R-:W-:Y:S05]  /*7520*/  BRA `(.L_x_6553) ;  /* 0x00000a0000007947 */ /* 0x000fea0003800000 */
.L_x_6561:
        /* <DEDUP_REMOVED lines=21> */
.L_x_6566:
[----:B------:R-:W-:Y:S05]  /*7680*/  BSYNC B0 ;  /* 0x0000000000007941 */ /* 0x000fea0003800000 */
.L_x_6565:
[----:B------:R-:W-:-:S05]  /*7690*/  LOP3.LUT R5, R0, R5, RZ, 0xfc, !PT ;  /* 0x0000000500057212 */ /* 0x000fca00078efcff */
[----:B------:R1:W-:Y:S01]  /*76a0*/  STG.E.U8 [R2.64], R5 ;  /* 0x0000000502007986 */ /* 0x0003e2000c101124 */
[----:B------:R-:W-:Y:S05]  /*76b0*/  BRA `(.L_x_6553) ;  /* 0x0000087000007947 */ /* 0x000fea0003800000 */
.L_x_6564:
        /* <DEDUP_REMOVED lines=13> */
.L_x_6568:
[----:B------:R-:W-:Y:S01]  /*7790*/  IMAD.MOV.U32 R0, RZ, RZ, 0x7f ;  /* 0x0000007fff007424 */ /* 0x000fe200078e00ff */
[----:B------:R-:W-:-:S04]  /*77a0*/  ISETP.GT.U32.AND P0, PT, R4, 0x7f800000, PT ;  /* 0x7f8000000400780c */ /* 0x000fc80003f04070 */
[----:B------:R-:W-:-:S04]  /*77b0*/  SEL R0, R0, 0x7c, P0 ;  /* 0x0000007c00007807 */ /* 0x000fc80000000000 */
.L_x_6569:
[----:B------:R-:W-:Y:S05]  /*77c0*/  BSYNC B0 ;  /* 0x0000000000007941 */ /* 0x000fea0003800000 */
.L_x_6567:
[----:B------:R-:W-:-:S04]  /*77d0*/  LOP3.LUT R4, R25, 0x80000000, RZ, 0xc0, !PT ;  /* 0x8000000019047812 */ /* 0x000fc800078ec0ff */
[----:B------:R-:W-:-:S04]  /*77e0*/  SHF.R.U32.HI R5, RZ, 0x18, R4 ;  /* 0x00000018ff057819 */ /* 0x000fc80000011604 */
[----:B------:R-:W-:-:S05]  /*77f0*/  LOP3.LUT R5, R0, R5, RZ, 0xfc, !PT ;  /* 0x0000000500057212 */ /* 0x000fca00078efcff */
[----:B------:R1:W-:Y:S01]  /*7800*/  STG.E.U8 [R2.64], R5 ;  /* 0x0000000502007986 */ /* 0x0003e2000c101124 */
[----:B------:R-:W-:Y:S05]  /*7810*/  BRA `(.L_x_6553) ;  /* 0x0000071000007947 */ /* 0x000fea0003800000 */
.L_x_6563:
[----:B------:R-:W-:-:S05]  /*7820*/  HADD2.F32 R0, -RZ, R25.H0_H0 ;  /* 0x20000019ff007230 */ /* 0x000fca0000004100 */
[----:B------:R-:W-:-:S05]  /*7830*/  F2FP.BF16.PACK_AB R0, RZ, R0 ;  /* 0x00000000ff00723e */ /* 0x000fca00000010ff */
[----:B------:R1:W-:Y:S01]  /*7840*/  STG.E.U16 [R2.64], R0 ;  /* 0x0000000002007986 */ /* 0x0003e2000c101524 */
[----:B------:R-:W-:Y:S05]  /*7850*/  BRA `(.L_x_6553) ;  /* 0x000006d000007947 */ /* 0x000fea0003800000 */
.L_x_6560:
        /* <DEDUP_REMOVED lines=12> */
.L_x_6572:
        /* <DEDUP_REMOVED lines=17> */
.L_x_6575:
[----:B------:R-:W-:-:S04]  /*7a30*/  LOP3.LUT R0, R25, 0x80000000, RZ, 0xc0, !PT ;  /* 0x8000000019007812 */ /* 0x000fc800078ec0ff */
[----:B------:R-:W-:-:S04]  /*7a40*/  SHF.R.U32.HI R5, RZ, 0x18, R0 ;  /* 0x00000018ff057819 */ /* 0x000fc80000011600 */
[----:B------:R-:W-:-:S04]  /*7a50*/  LOP3.LUT R4, R4, R5, RZ, 0xfc, !PT ;  /* 0x0000000504047212 */ /* 0x000fc800078efcff */
[----:B------:R-:W-:Y:S02]  /*7a60*/  PRMT R0, R4, 0x7610, R0 ;  /* 0x0000761004007816 */ /* 0x000fe40000000000 */
.L_x_6574:
[----:B------:R-:W-:Y:S05]  /*7a70*/  BSYNC B0 ;  /* 0x0000000000007941 */ /* 0x000fea0003800000 */
.L_x_6573:
[----:B------:R1:W-:Y:S01]  /*7a80*/  STG.E.U8 [R2.64], R0 ;  /* 0x0000000002007986 */ /* 0x0003e2000c101124 */
[----:B------:R-:W-:Y:S05]  /*7a90*/  BRA `(.L_x_6553) ;  /* 0x0000049000007947 */ /* 0x000fea0003800000 */
.L_x_6571:
        /* <DEDUP_REMOVED lines=17> */
.L_x_6578:
[----:B------:R-:W-:-:S04]  /*7bb0*/  LOP3.LUT R0, R25, 0x80000000, RZ, 0xc0, !PT ;  /* 0x8000000019007812 */ /* 0x000fc800078ec0ff */
[----:B------:R-:W-:-:S04]  /*7bc0*/  SHF.R.U32.HI R5, RZ, 0x18, R0 ;  /* 0x00000018ff057819 */ /* 0x000fc80000011600 */
[----:B------:R-:W-:-:S04]  /*7bd0*/  LOP3.LUT R4, R4, R5, RZ, 0xfc, !PT ;  /* 0x0000000504047212 */ /* 0x000fc800078efcff */
[----:B------:R-:W-:Y:S02]  /*7be0*/  PRMT R0, R4, 0x7610, R0 ;  /* 0x0000761004007816 */ /* 0x000fe40000000000 */
.L_x_6577:
[----:B------:R-:W-:Y:S05]  /*7bf0*/  BSYNC B0 ;  /* 0x0000000000007941 */ /* 0x000fea0003800000 */
.L_x_6576:
[----:B------:R1:W-:Y:S01]  /*7c00*/  STG.E.U8 [R2.64], R0 ;  /* 0x0000000002007986 */ /* 0x0003e2000c101124 */
[----:B------:R-:W-:Y:S05]  /*7c10*/  BRA `(.L_x_6553) ;  /* 0x0000031000007947 */ /* 0x000fea0003800000 */
.L_x_6570:
        /* <DEDUP_REMOVED lines=22> */
.L_x_6552:
        /* <DEDUP_REMOVED lines=20> */
.L_x_6580:
[----:B------:R-:W-:-:S06]  /*7ec0*/  HADD2.F32 R4, -RZ, R25.H0_H0 ;  /* 0x20000019ff047230 */ /* 0x000fcc0000004100 */
[----:B------:R-:W1:Y:S02]  /*7ed0*/  F2I.U64.TRUNC R4, R4 ;  /* 0x0000000400047311 */ /* 0x000e64000020d800 */
[----:B-1----:R1:W-:Y:S01]  /*7ee0*/  STG.E.64 [R2.64], R4 ;  /* 0x0000000402007986 */ /* 0x0023e2000c101b24 */
[----:B------:R-:W-:Y:S05]  /*7ef0*/  BRA `(.L_x_6553) ;  /* 0x0000003000007947 */ /* 0x000fea0003800000 */
.L_x_6579:
[----:B------:R-:W-:-:S06]  /*7f00*/  HADD2.F32 R25, -RZ, R25.H0_H0 ;  /* 0x20000019ff197230 */ /* 0x000fcc0000004100 */
[----:B------:R-:W1:Y:S02]  /*7f10*/  F2I.FTZ.U32.TRUNC.NTZ R25, R25 ;  /* 0x0000001900197305 */ /* 0x000e64000021f000 */
[----:B-1----:R1:W-:Y:S02]  /*7f20*/  STG.E [R2.64], R25 ;  /* 0x0000001902007986 */ /* 0x0023e4000c101924 */
.L_x_6553:
[----:B------:R-:W-:-:S04]  /*7f30*/  IADD3 R23, R23, 0x80, RZ ;  /* 0x0000008017177810 */ /* 0x000fc80007ffe0ff */
.L_x_6513:
[----:B------:R-:W-:-:S13]  /*7f40*/  ISETP.GE.AND P0, PT, R23, R22, PT ;  /* 0x000000161700720c */ /* 0x000fda0003f06270 */
[----:B------:R-:W-:Y:S01]  /*7f50*/  @P0 BREAK B6 ;  /* 0x0000000000060942 */ /* 0x000fe20003800000 */
[----:B------:R-:W-:Y:S05]  /*7f60*/  @P0 BRA `(.L_x_6547) ;  /* 0x00000fe000000947 */ /* 0x000fea0003800000 */
[----:B------:R-:W-:Y:S05]  /*7f70*/  BSYNC B6 ;  /* 0x0000000000067941 */ /* 0x000fea0003800000 */
.L_x_6512:
        /* <DEDUP_REMOVED lines=20> */
.L_x_6584:
[----:B------:R-:W-:-:S06]  /*80c0*/  HADD2.F32 R5, -RZ, R18.H0_H0 ;  /* 0x20000012ff057230 */ /* 0x000fcc0000004100 */
[----:B------:R-:W1:Y:S02]  /*80d0*/  F2I.S64.TRUNC R4, R5 ;  /* 0x0000000500047311 */ /* 0x000e64000020d900 */
[----:B-1----:R1:W-:Y:S01]  /*80e0*/  STG.E.U8 [R2.64], R4 ;  /* 0x0000000402007986 */ /* 0x0023e2000c101124 */
[----:B------:R-:W-:Y:S05]  /*80f0*/  BRA `(.L_x_6586) ;  /* 0x00000e4000007947 */ /* 0x000fea0003800000 */
.L_x_6583:
        /* <DEDUP_REMOVED lines=10> */
.L_x_6588:
[----:B------:R-:W-:-:S04]  /*81a0*/  HADD2.F32 R18, -RZ, R18.H0_H0 ;  /* 0x20000012ff127230 */ /* 0x000fc80000004100 */
[----:B------:R-:W1:Y:S02]  /*81b0*/  F2I.FTZ.TRUNC.NTZ R5, R18 ;  /* 0x0000001200057305 */ /* 0x000e64000021f100 */
[----:B-1----:R1:W-:Y:S01]  /*81c0*/  STG.E [R2.64], R5 ;  /* 0x0000000502007986 */ /* 0x0023e2000c101924 */
[----:B------:R-:W-:Y:S05]  /*81d0*/  BRA `(.L_x_6586) ;  /* 0x00000d6000007947 */ /* 0x000fea0003800000 */
.L_x_6587:
[----:B------:R-:W-:-:S04]  /*81e0*/  HADD2.F32 R18, -RZ, R18.H0_H0 ;  /* 0x20000012ff127230 */ /* 0x000fc80000004100 */
[----:B------:R-:W1:Y:S02]  /*81f0*/  F2I.FTZ.TRUNC.NTZ R5, R18 ;  /* 0x0000001200057305 */ /* 0x000e64000021f100 */
[----:B-1----:R1:W-:Y:S01]  /*8200*/  STG.E.U16 [R2.64], R5 ;  /* 0x0000000502007986 */ /* 0x0023e2000c101524 */
[----:B------:R-:W-:Y:S05]  /*8210*/  BRA `(.L_x_6586) ;  /* 0x00000d2000007947 */ /* 0x000fea0003800000 */
.L_x_6582:
        /* <DEDUP_REMOVED lines=9> */
.L_x_6590:
[----:B------:R1:W-:Y:S01]  /*82b0*/  STG.E.U16 [R2.64], R18 ;  /* 0x0000001202007986 */ /* 0x0003e2000c101524 */
[----:B------:R-:W-:Y:S05]  /*82c0*/  BRA `(.L_x_6586) ;  /* 0x00000c7000007947 */ /* 0x000fea0003800000 */
.L_x_6589:
        /* <DEDUP_REMOVED lines=10> */
.L_x_6592:
[----:B------:R-:W-:-:S05]  /*8370*/  HADD2.F32 R0, -RZ, R18.H0_H0 ;  /* 0x20000012ff007230 */ /* 0x000fca0000004100 */
[----:B------:R-:W-:-:S04]  /*8380*/  F2FP.PACK_AB R0, RZ, R0 ;  /* 0x00000000ff00723e */ /* 0x000fc800000000ff */
[----:B------:R-:W-:-:S05]  /*8390*/  PRMT R0, R0, 0x5410, RZ ;  /* 0x0000541000007816 */ /* 0x000fca00000000ff */
[----:B------:R1:W-:Y:S01]  /*83a0*/  STG.E [R2.64], R0 ;  /* 0x0000000002007986 */ /* 0x0003e2000c101924 */
[----:B------:R-:W-:Y:S05]  /*83b0*/  BRA `(.L_x_6586) ;  /* 0x00000b8000007947 */ /* 0x000fea0003800000 */
.L_x_6591:
[----:B------:R-:W-:-:S05]  /*83c0*/  HADD2.F32 R4, -RZ, R18.H0_H0 ;  /* 0x20000012ff047230 */ /* 0x000fca0000004100 */
[----:B------:R-:W-:-:S06]  /*83d0*/  FMUL.FTZ R4, R4, 1 ;  /* 0x3f80000004047820 */ /* 0x000fcc0000410000 */
[----:B------:R-:W1:Y:S02]  /*83e0*/  F2F.F64.F32 R4, R4 ;  /* 0x0000000400047310 */ /* 0x000e640000201800 */
[----:B-1----:R1:W-:Y:S01]  /*83f0*/  STG.E.64 [R2.64], R4 ;  /* 0x0000000402007986 */ /* 0x0023e2000c101b24 */
[----:B------:R-:W-:Y:S05]  /*8400*/  BRA `(.L_x_6586) ;  /* 0x00000b3000007947 */ /* 0x000fea0003800000 */
.L_x_6581:
        /* <DEDUP_REMOVED lines=13> */
.L_x_6595:
[----:B------:R-:W-:Y:S01]  /*84e0*/  HADD2.F32 R18, -RZ, R18.H0_H0 ;  /* 0x20000012ff127230 */ /* 0x000fe20000004100 */
[----:B------:R-:W-:-:S04]  /*84f0*/  CS2R R6, SRZ ;  /* 0x0000000000067805 */ /* 0x000fc8000001ff00 */
[----:B------:R-:W-:-:S06]  /*8500*/  FMUL.FTZ R4, R18, 1 ;  /* 0x3f80000012047820 */ /* 0x000fcc0000410000 */
[----:B------:R-:W1:Y:S02]  /*8510*/  F2F.F64.F32 R4, R4 ;  /* 0x0000000400047310 */ /* 0x000e640000201800 */
[----:B-1----:R1:W-:Y:S01]  /*8520*/  STG.E.128 [R2.64], R4 ;  /* 0x0000000402007986 */ /* 0x0023e2000c101d24 */
[----:B------:R-:W-:Y:S05]  /*8530*/  BRA `(.L_x_6586) ;  /* 0x00000a0000007947 */ /* 0x000fea0003800000 */
.L_x_6594:
        /* <DEDUP_REMOVED lines=21> */
.L_x_6599:
[----:B------:R-:W-:Y:S05]  /*8690*/  BSYNC B0 ;  /* 0x0000000000007941 */ /* 0x000fea0003800000 */
.L_x_6598:
[----:B------:R-:W-:-:S05]  /*86a0*/  LOP3.LUT R5, R0, R5, RZ, 0xfc, !PT ;  /* 0x0000000500057212 */ /* 0x000fca00078efcff */
[----:B------:R1:W-:Y:S01]  /*86b0*/  STG.E.U8 [R2.64], R5 ;  /* 0x0000000502007986 */ /* 0x0003e2000c101124 */
[----:B------:R-:W-:Y:S05]  /*86c0*/  BRA `(.L_x_6586) ;  /* 0x0000087000007947 */ /* 0x000fea0003800000 */
.L_x_6597:
        /* <DEDUP_REMOVED lines=13> */
.L_x_6601:
[----:B------:R-:W-:Y:S01]  /*87a0*/  IMAD.MOV.U32 R0, RZ, RZ, 0x7f ;  /* 0x0000007fff007424 */ /* 0x000fe200078e00ff */
[----:B------:R-:W-:-:S04]  /*87b0*/  ISETP.GT.U32.AND P0, PT, R4, 0x7f800000, PT ;  /* 0x7f8000000400780c */ /* 0x000fc80003f04070 */
[----:B------:R-:W-:-:S04]  /*87c0*/  SEL R0, R0, 0x7c, P0 ;  /* 0x0000007c00007807 */ /* 0x000fc80000000000 */
.L_x_6602:
[----:B------:R-:W-:Y:S05]  /*87d0*/  BSYNC B0 ;  /* 0x0000000000007941 */ /* 0x000fea0003800000 */
.L_x_6600:
[----:B------:R-:W-:-:S04]  /*87e0*/  LOP3.LUT R4, R5, 0x80000000, RZ, 0xc0, !PT ;  /* 0x8000000005047812 */ /* 0x000fc800078ec0ff */
[----:B------:R-:W-:-:S04]  /*87f0*/  SHF.R.U32.HI R5, RZ, 0x18, R4 ;  /* 0x00000018ff057819 */ /* 0x000fc80000011604 */
[----:B------:R-:W-:-:S05]  /*8800*/  LOP3.LUT R5, R0, R5, RZ, 0xfc, !PT ;  /* 0x0000000500057212 */ /* 0x000fca00078efcff */
[----:B------:R1:W-:Y:S01]  /*8810*/  STG.E.U8 [R2.64], R5 ;  /* 0x0000000502007986 */ /* 0x0003e2000c101124 */
[----:B------:R-:W-:Y:S05]  /*8820*/  BRA `(.L_x_6586) ;  /* 0x0000071000007947 */ /* 0x000fea0003800000 */
.L_x_6596:
[----:B------:R-:W-:-:S05]  /*8830*/  HADD2.F32 R0, -RZ, R18.H0_H0 ;  /* 0x20000012ff007230 */ /* 0x000fca0000004100 */
[----:B------:R-:W-:-:S05]  /*8840*/  F2FP.BF16.PACK_AB R0, RZ, R0 ;  /* 0x00000000ff00723e */ /* 0x000fca00000010ff */
[----:B------:R1:W-:Y:S01]  /*8850*/  STG.E.U16 [R2.64], R0 ;  /* 0x0000000002007986 */ /* 0x0003e2000c101524 */
[----:B------:R-:W-:Y:S05]  /*8860*/  BRA `(.L_x_6586) ;  /* 0x000006d000007947 */ /* 0x000fea0003800000 */
.L_x_6593:
        /* <DEDUP_REMOVED lines=12> */
.L_x_6605:
        /* <DEDUP_REMOVED lines=17> */
.L_x_6608:
[----:B------:R-:W-:-:S04]  /*8a40*/  LOP3.LUT R0, R7, 0x80000000, RZ, 0xc0, !PT ;  /* 0x8000000007007812 */ /* 0x000fc800078ec0ff */
[----:B------:R-:W-:-:S04]  /*8a50*/  SHF.R.U32.HI R5, RZ, 0x18, R0 ;  /* 0x00000018ff057819 */ /* 0x000fc80000011600 */
[----:B------:R-:W-:-:S04]  /*8a60*/  LOP3.LUT R4, R4, R5, RZ, 0xfc, !PT ;  /* 0x0000000504047212 */ /* 0x000fc800078efcff */
[----:B------:R-:W-:Y:S02]  /*8a70*/  PRMT R0, R4, 0x7610, R0 ;  /* 0x0000761004007816 */ /* 0x000fe40000000000 */
.L_x_6607:
[----:B------:R-:W-:Y:S05]  /*8a80*/  BSYNC B0 ;  /* 0x0000000000007941 */ /* 0x000fea0003800000 */
.L_x_6606:
[----:B------:R1:W-:Y:S01]  /*8a90*/  STG.E.U8 [R2.64], R0 ;  /* 0x0000000002007986 */ /* 0x0003e2000c101124 */
[----:B------:R-:W-:Y:S05]  /*8aa0*/  BRA `(.L_x_6586) ;  /* 0x0000049000007947 */ /* 0x000fea0003800000 */
.L_x_6604:
        /* <DEDUP_REMOVED lines=17> */
.L_x_6611:
[----:B------:R-:W-:-:S04]  /*8bc0*/  LOP3.LUT R0, R7, 0x80000000, RZ, 0xc0, !PT ;  /* 0x8000000007007812 */ /* 0x000fc800078ec0ff */
[----:B------:R-:W-:-:S04]  /*8bd0*/  SHF.R.U32.HI R5, RZ, 0x18, R0 ;  /* 0x00000018ff057819 */ /* 0x000fc80000011600 */
[----:B------:R-:W-:-:S04]  /*8be0*/  LOP3.LUT R4, R4, R5, RZ, 0xfc, !PT ;  /* 0x0000000504047212 */ /* 0x000fc800078efcff */
[----:B------:R-:W-:Y:S02]  /*8bf0*/  PRMT R0, R4, 0x7610, R0 ;  /* 0x0000761004007816 */ /* 0x000fe40000000000 */
.L_x_6610:
[----:B------:R-:W-:Y:S05]  /*8c00*/  BSYNC B0 ;  /* 0x0000000000007941 */ /* 0x000fea0003800000 */
.L_x_6609:
[----:B------:R1:W-:Y:S01]  /*8c10*/  STG.E.U8 [R2.64], R0 ;  /* 0x0000000002007986 */ /* 0x0003e2000c101124 */
[----:B------:R-:W-:Y:S05]  /*8c20*/  BRA `(.L_x_6586) ;  /* 0x0000031000007947 */ /* 0x000fea0003800000 */
.L_x_6603:
        /* <DEDUP_REMOVED lines=22> */
.L_x_6585:
        /* <DEDUP_REMOVED lines=20> */
.L_x_6613:
[----:B------:R-:W-:-:S06]  /*8ed0*/  HADD2.F32 R4, -RZ, R18.H0_H0 ;  /* 0x20000012ff047230 */ /* 0x000fcc0000004100 */
[----:B------:R-:W1:Y:S02]  /*8ee0*/  F2I.U64.TRUNC R4, R4 ;  /* 0x0000000400047311 */ /* 0x000e64000020d800 */
[----:B-1----:R1:W-:Y:S01]  /*8ef0*/  STG.E.64 [R2.64], R4 ;  /* 0x0000000402007986 */ /* 0x0023e2000c101b24 */
[----:B------:R-:W-:Y:S05]  /*8f00*/  BRA `(.L_x_6586) ;  /* 0x0000003000007947 */ /* 0x000fea0003800000 */
.L_x_6612:
[----:B------:R-:W-:-:S04]  /*8f10*/  HADD2.F32 R18, -RZ, R18.H0_H0 ;  /* 0x20000012ff127230 */ /* 0x000fc80000004100 */
[----:B------:R-:W1:Y:S02]  /*8f20*/  F2I.FTZ.U32.TRUNC.NTZ R5, R18 ;  /* 0x0000001200057305 */ /* 0x000e64000021f000 */
[----:B-1----:R1:W-:Y:S02]  /*8f30*/  STG.E [R2.64], R5 ;  /* 0x0000000502007986 */ /* 0x0023e4000c101924 */
.L_x_6586:
[----:B------:R-:W-:Y:S02]  /*8f40*/  IADD3 R23, R23, 0x80, RZ ;  /* 0x0000008017177810 */ /* 0x000fe40007ffe0ff */
.L_x_6547:
[----:B------:R-:W-:Y:S05]  /*8f50*/  BSYNC B7 ;  /* 0x0000000000077941 */ /* 0x000fea0003800000 */
.L_x_6511:
        /* <DEDUP_REMOVED lines=19> */
[----:B-1----:R-:W-:Y:S01]  /*9090*/  STG.E.U8 [R2.64], R19 ;  /* 0x0000001302007986 */ /* 0x002fe2000c101124 */
[----:B------:R-:W-:Y:S05]  /*90a0*/  EXIT ;  /* 0x000000000000794d */ /* 0x000fea0003800000 */
.L_x_6617:
[----:B------:R-:W-:-:S06]  /*90b0*/  HADD2.F32 R5, -RZ, R19.H0_H0 ;  /* 0x20000013ff057230 */ /* 0x000fcc0000004100 */
[----:B------:R-:W1:Y:S02]  /*90c0*/  F2I.S64.TRUNC R4, R5 ;  /* 0x0000000500047311 */ /* 0x000e64000020d900 */
[----:B-1----:R-:W-:Y:S01]  /*90d0*/  STG.E.U8 [R2.64], R4 ;  /* 0x0000000402007986 */ /* 0x002fe2000c101124 */
[----:B------:R-:W-:Y:S05]  /*90e0*/  EXIT ;  /* 0x000000000000794d */ /* 0x000fea0003800000 */
.L_x_6616:
        /* <DEDUP_REMOVED lines=10> */
.L_x_6620:
[----:B------:R-:W-:-:S06]  /*9190*/  HADD2.F32 R19, -RZ, R19.H0_H0 ;  /* 0x20000013ff137230 */ /* 0x000fcc0000004100 */
[----:B------:R-:W1:Y:S02]  /*91a0*/  F2I.FTZ.TRUNC.NTZ R19, R19 ;  /* 0x0000001300137305 */ /* 0x000e64000021f100 */
[----:B-1----:R-:W-:Y:S01]  /*91b0*/  STG.E [R2.64], R19 ;  /* 0x0000001302007986 */ /* 0x002fe2000c101924 */
[----:B------:R-:W-:Y:S05]  /*91c0*/  EXIT ;  /* 0x000000000000794d */ /* 0x000fea0003800000 */
.L_x_6619:
[----:B------:R-:W-:-:S06]  /*91d0*/  HADD2.F32 R19, -RZ, R19.H0_H0 ;  /* 0x20000013ff137230 */ /* 0x000fcc0000004100 */
[----:B------:R-:W1:Y:S02]  /*91e0*/  F2I.FTZ.TRUNC.NTZ R19, R19 ;  /* 0x0000001300137305 */ /* 0x000e64000021f100 */
[----:B-1----:R-:W-:Y:S01]  /*91f0*/  STG.E.U16 [R2.64], R19 ;  /* 0x0000001302007986 */ /* 0x002fe2000c101524 */
[----:B------:R-:W-:Y:S05]  /*9200*/  EXIT ;  /* 0x000000000000794d */ /* 0x000fea0003800000 */
.L_x_6615:
        /* <DEDUP_REMOVED lines=9> */
.L_x_6622:
[----:B------:R-:W-:Y:S01]  /*92a0*/  STG.E.U16 [R2.64], R19 ;  /* 0x0000001302007986 */ /* 0x000fe2000c101524 */
[----:B------:R-:W-:Y:S05]  /*92b0*/  EXIT ;  /* 0x000000000000794d */ /* 0x000fea0003800000 */
.L_x_6621:
        /* <DEDUP_REMOVED lines=10> */
.L_x_6624:
[----:B------:R-:W-:-:S05]  /*9360*/  HADD2.F32 R0, -RZ, R19.H0_H0 ;  /* 0x20000013ff007230 */ /* 0x000fca0000004100 */
[----:B------:R-:W-:-:S04]  /*9370*/  F2FP.PACK_AB R0, RZ, R0 ;  /* 0x00000000ff00723e */ /* 0x000fc800000000ff */
[----:B------:R-:W-:-:S05]  /*9380*/  PRMT R0, R0, 0x5410, RZ ;  /* 0x0000541000007816 */ /* 0x000fca00000000ff */
[----:B------:R-:W-:Y:S01]  /*9390*/  STG.E [R2.64], R0 ;  /* 0x0000000002007986 */ /* 0x000fe2000c101924 */
[----:B------:R-:W-:Y:S05]  /*93a0*/  EXIT ;  /* 0x000000000000794d */ /* 0x000fea0003800000 */
.L_x_6623:
[----:B------:R-:W-:-:S05]  /*93b0*/  HADD2.F32 R4, -RZ, R19.H0_H0 ;  /* 0x20000013ff047230 */ /* 0x000fca0000004100 */
[----:B------:R-:W-:-:S06]  /*93c0*/  FMUL.FTZ R4, R4, 1 ;  /* 0x3f80000004047820 */ /* 0x000fcc0000410000 */
[----:B------:R-:W1:Y:S02]  /*93d0*/  F2F.F64.F32 R4, R4 ;  /* 0x0000000400047310 */ /* 0x000e640000201800 */
[----:B-1----:R-:W-:Y:S01]  /*93e0*/  STG.E.64 [R2.64], R4 ;  /* 0x0000000402007986 */ /* 0x002fe2000c101b24 */
[----:B------:R-:W-:Y:S05]  /*93f0*/  EXIT ;  /* 0x000000000000794d */ /* 0x000fea0003800000 */
.L_x_6614:
        /* <DEDUP_REMOVED lines=13> */
.L_x_6627:
[----:B------:R-:W-:Y:S01]  /*94d0*/  HADD2.F32 R19, -RZ, R19.H0_H0 ;  /* 0x20000013ff137230 */ /* 0x000fe20000004100 */
[----:B------:R-:W-:-:S04]  /*94e0*/  CS2R R6, SRZ ;  /* 0x0000000000067805 */ /* 0x000fc8000001ff00 */
[----:B------:R-:W-:-:S06]  /*94f0*/  FMUL.FTZ R4, R19, 1 ;  /* 0x3f80000013047820 */ /* 0x000fcc0000410000 */
[----:B------:R-:W1:Y:S02]  /*9500*/  F2F.F64.F32 R4, R4 ;  /* 0x0000000400047310 */ /* 0x000e640000201800 */
[----:B-1----:R-:W-:Y:S01]  /*9510*/  STG.E.128 [R2.64], R4 ;  /* 0x0000000402007986 */ /* 0x002fe2000c101d24 */
[----:B------:R-:W-:Y:S05]  /*9520*/  EXIT ;  /* 0x000000000000794d */ /* 0x000fea0003800000 */
.L_x_6626:
        /* <DEDUP_REMOVED lines=21> */
.L_x_6631:
[----:B------:R-:W-:Y:S05]  /*9680*/  BSYNC B0 ;  /* 0x0000000000007941 */ /* 0x000fea0003800000 */
.L_x_6630:
[----:B------:R-:W-:-:S05]  /*9690*/  LOP3.LUT R5, R0, R5, RZ, 0xfc, !PT ;  /* 0x0000000500057212 */ /* 0x000fca00078efcff */
[----:B------:R-:W-:Y:S01]  /*96a0*/  STG.E.U8 [R2.64], R5 ;  /* 0x0000000502007986 */ /* 0x000fe2000c101124 */
[----:B------:R-:W-:Y:S05]  /*96b0*/  EXIT ;  /* 0x000000000000794d */ /* 0x000fea0003800000 */
.L_x_6629:
        /* <DEDUP_REMOVED lines=13> */
.L_x_6633:
[----:B------:R-:W-:Y:S01]  /*9790*/  IMAD.MOV.U32 R0, RZ, RZ, 0x7f ;  /* 0x0000007fff007424 */ /* 0x000fe200078e00ff */
[----:B------:R-:W-:-:S04]  /*97a0*/  ISETP.GT.U32.AND P0, PT, R4, 0x7f800000, PT ;  /* 0x7f8000000400780c */ /* 0x000fc80003f04070 */
[----:B------:R-:W-:-:S04]  /*97b0*/  SEL R0, R0, 0x7c, P0 ;  /* 0x0000007c00007807 */ /* 0x000fc80000000000 */
.L_x_6634:
[----:B------:R-:W-:Y:S05]  /*97c0*/  BSYNC B0 ;  /* 0x0000000000007941 */ /* 0x000fea0003800000 */
.L_x_6632:
[----:B------:R-:W-:-:S04]  /*97d0*/  LOP3.LUT R4, R19, 0x80000000, RZ, 0xc0, !PT ;  /* 0x8000000013047812 */ /* 0x000fc800078ec0ff */
[----:B------:R-:W-:-:S04]  /*97e0*/  SHF.R.U32.HI R5, RZ, 0x18, R4 ;  /* 0x00000018ff057819 */ /* 0x000fc80000011604 */
[----:B------:R-:W-:-:S05]  /*97f0*/  LOP3.LUT R5, R0, R5, RZ, 0xfc, !PT ;  /* 0x0000000500057212 */ /* 0x000fca00078efcff */
[----:B------:R-:W-:Y:S01]  /*9800*/  STG.E.U8 [R2.64], R5 ;  /* 0x0000000502007986 */ /* 0x000fe2000c101124 */
[----:B------:R-:W-:Y:S05]  /*9810*/  EXIT ;  /* 0x000000000000794d */ /* 0x000fea0003800000 */
.L_x_6628:
[----:B------:R-:W-:-:S05]  /*9820*/  HADD2.F32 R0, -RZ, R19.H0_H0 ;  /* 0x20000013ff007230 */ /* 0x000fca0000004100 */
[----:B------:R-:W-:-:S05]  /*9830*/  F2FP.BF16.PACK_AB R0, RZ, R0 ;  /* 0x00000000ff00723e */ /* 0x000fca00000010ff */
[----:B------:R-:W-:Y:S01]  /*9840*/  STG.E.U16 [R2.64], R0 ;  /* 0x0000000002007986 */ /* 0x000fe2000c101524 */
[----:B------:R-:W-:Y:S05]  /*9850*/  EXIT ;  /* 0x000000000000794d */ /* 0x000fea0003800000 */
.L_x_6625:
        /* <DEDUP_REMOVED lines=12> */
.L_x_6637:
        /* <DEDUP_REMOVED lines=17> */
.L_x_6640:
[----:B------:R-:W-:-:S04]  /*9a30*/  LOP3.LUT R0, R19, 0x80000000, RZ, 0xc0, !PT ;  /* 0x8000000013007812 */ /* 0x000fc800078ec0ff */
[----:B------:R-:W-:-:S04]  /*9a40*/  SHF.R.U32.HI R5, RZ, 0x18, R0 ;  /* 0x00000018ff057819 */ /* 0x000fc80000011600 */
[----:B------:R-:W-:-:S04]  /*9a50*/  LOP3.LUT R4, R4, R5, RZ, 0xfc, !PT ;  /* 0x0000000504047212 */ /* 0x000fc800078efcff */
[----:B------:R-:W-:Y:S02]  /*9a60*/  PRMT R0, R4, 0x7610, R0 ;  /* 0x0000761004007816 */ /* 0x000fe40000000000 */
.L_x_6639:
[----:B------:R-:W-:Y:S05]  /*9a70*/  BSYNC B0 ;  /* 0x0000000000007941 */ /* 0x000fea0003800000 */
.L_x_6638:
[----:B------:R-:W-:Y:S01]  /*9a80*/  STG.E.U8 [R2.64], R0 ;  /* 0x0000000002007986 */ /* 0x000fe2000c101124 */
[----:B------:R-:W-:Y:S05]  /*9a90*/  EXIT ;  /* 0x000000000000794d */ /* 0x000fea0003800000 */
.L_x_6636:
        /* <DEDUP_REMOVED lines=17> */
.L_x_6643:
[----:B------:R-:W-:-:S04]  /*9bb0*/  LOP3.LUT R0, R19, 0x80000000, RZ, 0xc0, !PT ;  /* 0x8000000013007812 */ /* 0x000fc800078ec0ff */
[----:B------:R-:W-:-:S04]  /*9bc0*/  SHF.R.U32.HI R5, RZ, 0x18, R0 ;  /* 0x00000018ff057819 */ /* 0x000fc80000011600 */
[----:B------:R-:W-:-:S04]  /*9bd0*/  LOP3.LUT R4, R4, R5, RZ, 0xfc, !PT ;  /* 0x0000000504047212 */ /* 0x000fc800078efcff */
[----:B------:R-:W-:Y:S02]  /*9be0*/  PRMT R0, R4, 0x7610, R0 ;  /* 0x0000761004007816 */ /* 0x000fe40000000000 */
.L_x_6642:
[----:B------:R-:W-:Y:S05]  /*9bf0*/  BSYNC B0 ;  /* 0x0000000000007941 */ /* 0x000fea0003800000 */
.L_x_6641:
[----:B------:R-:W-:Y:S01]  /*9c00*/  STG.E.U8 [R2.64], R0 ;  /* 0x0000000002007986 */ /* 0x000fe2000c101124 */
[----:B------:R-:W-:Y:S05]  /*9c10*/  EXIT ;  /* 0x000000000000794d */ /* 0x000fea0003800000 */
.L_x_6635:
        /* <DEDUP_REMOVED lines=22> */
.L_x_6618:
        /* <DEDUP_REMOVED lines=20> */
.L_x_6645:
[----:B------:R-:W-:-:S06]  /*9ec0*/  HADD2.F32 R4, -RZ, R19.H0_H0 ;  /* 0x20000013ff047230 */ /* 0x000fcc0000004100 */
[----:B------:R-:W1:Y:S02]  /*9ed0*/  F2I.U64.TRUNC R4, R4 ;  /* 0x0000000400047311 */ /* 0x000e64000020d800 */
[----:B-1----:R-:W-:Y:S01]  /*9ee0*/  STG.E.64 [R2.64], R4 ;  /* 0x0000000402007986 */ /* 0x002fe2000c101b24 */
[----:B------:R-:W-:Y:S05]  /*9ef0*/  EXIT ;  /* 0x000000000000794d */ /* 0x000fea0003800000 */
.L_x_6644:
[----:B------:R-:W-:-:S06]  /*9f00*/  HADD2.F32 R19, -RZ, R19.H0_H0 ;  /* 0x20000013ff137230 */ /* 0x000fcc0000004100 */
[----:B------:R-:W1:Y:S02]  /*9f10*/  F2I.FTZ.U32.TRUNC.NTZ R19, R19 ;  /* 0x0000001300137305 */ /* 0x000e64000021f000 */
[----:B-1----:R-:W-:Y:S01]  /*9f20*/  STG.E [R2.64], R19 ;  /* 0x0000001302007986 */ /* 0x002fe2000c101924 */
[----:B------:R-:W-:Y:S05]  /*9f30*/  EXIT ;  /* 0x000000000000794d */ /* 0x000fea0003800000 */
.L_x_6646:
        /* <DEDUP_REMOVED lines=12> */
.L_x_32578:


//--------------------- .text._ZN2at6native18elementwise_kernelILi128ELi4EZNS0_22gpu_kernel_impl_nocastINS0_13AUnaryFunctorIN3c104HalfES5_S5_ZZZNS0_15binary_internal21div_floor_kernel_cudaERNS_18TensorIteratorBaseEENKUlvE1_clEvENKUlvE1_clEvEUlS5_S5_E_EEEEvS8_RKT_EUliE_EEviT1_ --------------------------
	.section	.text._ZN2at6native18elementwise_kernelILi128ELi4EZNS0_22gpu_kernel_impl_nocastINS0_13AUnaryFunctorIN3c104HalfES5_S5_ZZZNS0_15binary_internal21div_floor_kernel_cudaERNS_18TensorIteratorBaseEENKUlvE1_clEvENKUlvE1_clEvEUlS5_S5_E_EEEEvS8_RKT_EUliE_EEviT1_,"ax",@progbits
	.sectioninfo	@"SHI_REGISTERS=16"
	.align	128
        .global         _ZN2at6native18elementwise_kernelILi128ELi4EZNS0_22gpu_kernel_impl_nocastINS0_13AUnaryFunctorIN3c104HalfES5_S5_ZZZNS0_15binary_internal21div_floor_kernel_cudaERNS_18TensorIteratorBaseEENKUlvE1_clEvENKUlvE1_clEvEUlS5_S5_E_EEEEvS8_RKT_EUliE_EEviT1_
        .type           _ZN2at6native18elementwise_kernelILi128ELi4EZNS0_22gpu_kernel_impl_nocastINS0_13AUnaryFunctorIN3c104HalfES5_S5_ZZZNS0_15binary_internal21div_floor_kernel_cudaERNS_18TensorIteratorBaseEENKUlvE1_clEvENKUlvE1_clEvEUlS5_S5_E_EEEEvS8_RKT_EUliE_EEviT1_,@function
        .size           _ZN2at6native18elementwise_kernelILi128ELi4EZNS0_22gpu_kernel_impl_nocastINS0_13AUnaryFunctorIN3c104HalfES5_S5_ZZZNS0_15binary_internal21div_floor_kernel_cudaERNS_18TensorIteratorBaseEENKUlvE1_clEvENKUlvE1_clEvEUlS5_S5_E_EEEEvS8_RKT_EUliE_EEviT1_,(.L_x_32579 - _ZN2at6native18elementwise_kernelILi128ELi4EZNS0_22gpu_kernel_impl_nocastINS0_13AUnaryFunctorIN3c104HalfES5_S5_ZZZNS0_15binary_internal21div_floor_kernel_cudaERNS_18TensorIteratorBaseEENKUlvE1_clEvENKUlvE1_clEvEUlS5_S5_E_EEEEvS8_RKT_EUliE_EEviT1_)
        .other          _ZN2at6native18elementwise_kernelILi128ELi4EZNS0_22gpu_kernel_impl_nocastINS0_13AUnaryFunctorIN3c104HalfES5_S5_ZZZNS0_15binary_internal21div_floor_kernel_cudaERNS_18TensorIteratorBaseEENKUlvE1_clEvENKUlvE1_clEvEUlS5_S5_E_EEEEvS8_RKT_EUliE_EEviT1_,@"STO_CUDA_ENTRY STV_DEFAULT"
_ZN2at6native18elementwise_kernelILi128ELi4EZNS0_22gpu_kernel_impl_nocastINS0_13AUnaryFunctorIN3c104HalfES5_S5_ZZZNS0_15binary_internal21div_floor_kernel_cudaERNS_18TensorIteratorBaseEENKUlvE1_clEvENKUlvE1_clEvEUlS5_S5_E_EEEEvS8_RKT_EUliE_EEviT1_:
.text._ZN2at6native18elementwise_kernelILi128ELi4EZNS0_22gpu_kernel_impl_nocastINS0_13AUnaryFunctorIN3c104HalfES5_S5_ZZZNS0_15binary_internal21div_floor_kernel_cudaERNS_18TensorIteratorBaseEENKUlvE1_clEvENKUlvE1_clEvEUlS5_S5_E_EEEEvS8_RKT_EUliE_EEviT1_:
        /* <DEDUP_REMOVED lines=235> */
.L_x_6649:
[----:B------:R-:W-:-:S04]  /*0eb0*/  IADD3 R8, P0, R2, c[0x0][0x368], RZ ;  /* 0x0000da0002087a10 */ /* 0x000fc80007f1e0ff */
[----:B------:R-:W-:-:S05]  /*0ec0*/  IADD3.X R9, RZ, c[0x0][0x36c], RZ, P0, !PT ;  /* 0x0000db00ff097a10 */ /* 0x000fca00007fe4ff */
[----:B------:R-:W2:Y:S01]  /*0ed0*/  LDG.E.U16 R2, [R8.64] ;  /* 0x0000000408027981 */ /* 0x000ea2000c1e1500 */
[----:B------:R-:W0:Y:S01]  /*0ee0*/  LDC.U16 R6, c[0x0][0x372] ;  /* 0x0000dc80ff067b82 */ /* 0x000e220000000400 */
[----:B------:R-:W-:Y:S01]  /*0ef0*/  IADD3 R4, P1, R0, c[0x0][0x360], RZ ;  /* 0x0000d80000047a10 */ /* 0x000fe20007f3e0ff */
[----:B------:R-:W-:Y:S01]  /*0f00*/  BSSY B1, `(.L_x_6650) ;  /* 0x0000065000017945 */ /* 0x000fe20003800000 */
[----:B0-----:R-:W-:Y:S02]  /*0f10*/  HADD2.F32 R6, -RZ, R6.H0_H0 ;  /* 0x20000006ff067230 */ /* 0x001fe40000004100 */
[----:B--2---:R-:W-:-:S05]  /*0f20*/  HADD2.F32 R7, -RZ, R2.H0_H0 ;  /* 0x20000002ff077230 */ /* 0x004fca0000004100 */
[----:B------:R-:W-:-:S13]  /*0f30*/  FSETP.NEU.FTZ.AND P0, PT, R7, RZ, PT ;  /* 0x000000ff0700720b */ /* 0x000fda0003f1d000 */
[----:B------:R-:W0:Y:S02]  /*0f40*/  @!P0 MUFU.RCP R5, R7 ;  /* 0x0000000700058308 */ /* 0x000e240000001000 */
[----:B0-----:R-:W-:Y:S01]  /*0f50*/  @!P0 FMUL.FTZ R10, R6, R5 ;  /* 0x00000005060a8220 */ /* 0x001fe20000410000 */
        /* <DEDUP_REMOVED lines=30> */
.L_x_6657:
[----:B------:R-:W-:Y:S01]  /*1140*/  FSETP.GEU.FTZ.AND P0, PT, R11, -R10, PT ;  /* 0x8000000a0b00720b */ /* 0x000fe20003f1e000 */
[----:B------:R-:W-:-:S12]  /*1150*/  FADD.FTZ R0, R0, -1 ;  /* 0xbf80000000007421 */ /* 0x000fd80000010000 */
[----:B------:R-:W-:Y:S02]  /*1160*/  @!P0 FADD.FTZ R0, R0, -1 ;  /* 0xbf80000000008421 */ /* 0x000fe40000010000 */
.L_x_6656:
[----:B------:R-:W-:Y:S05]  /*1170*/  BSYNC B3 ;  /* 0x0000000000037941 */ /* 0x000fea0003800000 */
.L_x_6655:
[----:B------:R-:W-:Y:S01]  /*1180*/  FFMA.FTZ R9, -R10, R0, R9 ;  /* 0x000000000a097223 */ /* 0x000fe20000010109 */
[----:B------:R-:W-:Y:S05]  /*1190*/  BRA `(.L_x_6653) ;  /* 0x000001f000007947 */ /* 0x000fea0003800000 */
.L_x_6654:
        /* <DEDUP_REMOVED lines=15> */
.L_x_6660:
        /* <DEDUP_REMOVED lines=13> */
.L_x_6659:
[----:B------:R-:W-:Y:S05]  /*1360*/  BSYNC B3 ;  /* 0x0000000000037941 */ /* 0x000fea0003800000 */
.L_x_6658:
[----:B------:R-:W-:-:S04]  /*1370*/  FMUL.FTZ R0, R0, 1.1920928955078125e-07 ;  /* 0x3400000000007820 */ /* 0x000fc80000410000 */
[----:B------:R-:W-:Y:S02]  /*1380*/  FMUL.FTZ R9, R11, R0 ;  /* 0x000000000b097220 */ /* 0x000fe40000410000 */
.L_x_6653:
[----:B------:R-:W-:Y:S05]  /*1390*/  BSYNC B0 ;  /* 0x0000000000007941 */ /* 0x000fea0003800000 */
.L_x_6652:
        /* <DEDUP_REMOVED lines=27> */
.L_x_6651:
[----:B------:R-:W-:Y:S05]  /*1550*/  BSYNC B1 ;  /* 0x0000000000017941 */ /* 0x000fea0003800000 */
.L_x_6650:
[----:B------:R1:W-:Y:S01]  /*1560*/  STG.E.U16 [R4.64], R10 ;  /* 0x0000000a04007986 */ /* 0x0003e2000c101504 */
[----:B------:R-:W-:-:S03]  /*1570*/  IADD3 R3, R3, 0x80, RZ ;  /* 0x0000008003037810 */ /* 0x000fc60007ffe0ff */
.L_x_6648:
[----:B------:R-:W-:Y:S05]  /*1580*/  BSYNC B2 ;  /* 0x0000000000027941 */ /* 0x000fea0003800000 */
.L_x_6647:
        /* <DEDUP_REMOVED lines=9> */
[----:B-1----:R-:W-:Y:S01]  /*1620*/  IMAD.HI.U32 R4, R3, c[0x0][0x170], R2 ;  /* 0x00005c0003047a27 */ /* 0x002fe200078e0002 */
        /* <DEDUP_REMOVED lines=220> */
.L_x_6663:
[----:B------:R-:W-:-:S04]  /*23f0*/  IADD3 R8, P0, R2, c[0x0][0x368], RZ ;  /* 0x0000da0002087a10 */ /* 0x000fc80007f1e0ff */
[----:B------:R-:W-:-:S05]  /*2400*/  IADD3.X R9, RZ, c[0x0][0x36c], RZ, P0, !PT ;  /* 0x0000db00ff097a10 */ /* 0x000fca00007fe4ff */
[----:B------:R-:W2:Y:S01]  /*2410*/  LDG.E.U16 R2, [R8.64] ;  /* 0x0000000408027981 */ /* 0x000ea2000c1e1500 */
[----:B------:R-:W3:Y:S01]  /*2420*/  LDC.U16 R6, c[0x0][0x372] ;  /* 0x0000dc80ff067b82 */ /* 0x000ee20000000400 */
[----:B-1----:R-:W-:Y:S01]  /*2430*/  IADD3 R4, P1, R0, c[0x0][0x360], RZ ;  /* 0x0000d80000047a10 */ /* 0x002fe20007f3e0ff */
[----:B------:R-:W-:Y:S01]  /*2440*/  BSSY B2, `(.L_x_6664) ;  /* 0x0000065000027945 */ /* 0x000fe20003800000 */
[----:B---3--:R-:W-:Y:S02]  /*2450*/  HADD2.F32 R6, -RZ, R6.H0_H0 ;  /* 0x20000006ff067230 */ /* 0x008fe40000004100 */
[----:B--2---:R-:W-:-:S05]  /*2460*/  HADD2.F32 R7, -RZ, R2.H0_H0 ;  /* 0x20000002ff077230 */ /* 0x004fca0000004100 */
[----:B------:R-:W-:-:S13]  /*2470*/  FSETP.NEU.FTZ.AND P0, PT, R7, RZ, PT ;  /* 0x000000ff0700720b */ /* 0x000fda0003f1d000 */
[----:B------:R-:W1:Y:S02]  /*2480*/  @!P0 MUFU.RCP R5, R7 ;  /* 0x0000000700058308 */ /* 0x000e640000001000 */
[----:B-1----:R-:W-:Y:S02]  /*2490*/  @!P0 FMUL.FTZ R10, R6, R5 ;  /* 0x00000005060a8220 */ /* 0x002fe40000410000 */
[----:B------:R-:W-:-:S03]  /*24a0*/  IMAD.X R5, RZ, RZ, c[0x0][0x364], P1 ;  /* 0x0000d900ff057624 */ /* 0x000fc600008e06ff */
        /* <DEDUP_REMOVED lines=29> */
.L_x_6671:
[----:B------:R-:W-:Y:S01]  /*2680*/  FSETP.GEU.FTZ.AND P0, PT, R11, -R10, PT ;  /* 0x8000000a0b00720b */ /* 0x000fe20003f1e000 */
[----:B------:R-:W-:-:S12]  /*2690*/  FADD.FTZ R0, R0, -1 ;  /* 0xbf80000000007421 */ /* 0x000fd80000010000 */
[----:B------:R-:W-:Y:S02]  /*26a0*/  @!P0 FADD.FTZ R0, R0, -1 ;  /* 0xbf80000000008421 */ /* 0x000fe40000010000 */
.L_x_6670:
[----:B------:R-:W-:Y:S05]  /*26b0*/  BSYNC B3 ;  /* 0x0000000000037941 */ /* 0x000fea0003800000 */
.L_x_6669:
[----:B------:R-:W-:Y:S01]  /*26c0*/  FFMA.FTZ R9, -R10, R0, R9 ;  /* 0x000000000a097223 */ /* 0x000fe20000010109 */
[----:B------:R-:W-:Y:S05]  /*26d0*/  BRA `(.L_x_6667) ;  /* 0x000001f000007947 */ /* 0x000fea0003800000 */
.L_x_6668:
        /* <DEDUP_REMOVED lines=15> */
.L_x_6674:
        /* <DEDUP_REMOVED lines=13> */
.L_x_6673:
[----:B------:R-:W-:Y:S05]  /*28a0*/  BSYNC B3 ;  /* 0x0000000000037941 */ /* 0x000fea0003800000 */
.L_x_6672:
[----:B------:R-:W-:-:S04]  /*28b0*/  FMUL.FTZ R0, R0, 1.1920928955078125e-07 ;  /* 0x3400000000007820 */ /* 0x000fc80000410000 */
[----:B------:R-:W-:Y:S02]  /*28c0*/  FMUL.FTZ R9, R11, R0 ;  /* 0x000000000b097220 */ /* 0x000fe40000410000 */
.L_x_6667:
[----:B------:R-:W-:Y:S05]  /*28d0*/  BSYNC B1 ;  /* 0x0000000000017941 */ /* 0x000fea0003800000 */
.L_x_6666:
        /* <DEDUP_REMOVED lines=27> */
.L_x_6665:
[----:B------:R-:W-:Y:S05]  /*2a90*/  BSYNC B2 ;  /* 0x0000000000027941 */ /* 0x000fea0003800000 */
.L_x_6664:
        /* <DEDUP_REMOVED lines=231> */
.L_x_6675:
[----:B------:R-:W-:-:S04]  /*3910*/  IADD3 R8, P0, R2, c[0x0][0x368], RZ ;  /* 0x0000da0002087a10 */ /* 0x000fc80007f1e0ff */
[----:B------:R-:W-:-:S05]  /*3920*/  IADD3.X R9, RZ, c[0x0][0x36c], RZ, P0, !PT ;  /* 0x0000db00ff097a10 */ /* 0x000fca00007fe4ff */
[----:B------:R-:W2:Y:S01]  /*3930*/  LDG.E.U16 R2, [R8.64] ;  /* 0x0000000408027981 */ /* 0x000ea2000c1e1500 */
[----:B------:R-:W1:Y:S01]  /*3940*/  LDC.U16 R6, c[0x0][0x372] ;  /* 0x0000dc80ff067b82 */ /* 0x000e620000000400 */
[----:B------:R-:W-:Y:S01]  /*3950*/  IADD3 R4, P1, R0, c[0x0][0x360], RZ ;  /* 0x0000d80000047a10 */ /* 0x000fe20007f3e0ff */
[----:B------:R-:W-:Y:S01]  /*3960*/  BSSY B2, `(.L_x_6676) ;  /* 0x0000065000027945 */ /* 0x000fe20003800000 */
[----:B-1----:R-:W-:Y:S02]  /*3970*/  HADD2.F32 R6, -RZ, R6.H0_H0 ;  /* 0x20000006ff067230 */ /* 0x002fe40000004100 */
[----:B--2---:R-:W-:-:S05]  /*3980*/  HADD2.F32 R7, -RZ, R2.H0_H0 ;  /* 0x20000002ff077230 */ /* 0x004fca0000004100 */
[----:B------:R-:W-:-:S13]  /*3990*/  FSETP.NEU.FTZ.AND P0, PT, R7, RZ, PT ;  /* 0x000000ff0700720b */ /* 0x000fda0003f1d000 */
        /* <DEDUP_REMOVED lines=32> */
.L_x_6683:
[----:B------:R-:W-:Y:S01]  /*3ba0*/  FSETP.GEU.FTZ.AND P0, PT, R11, -R10, PT ;  /* 0x8000000a0b00720b */ /* 0x000fe20003f1e000 */
[----:B------:R-:W-:-:S12]  /*3bb0*/  FADD.FTZ R0, R0, -1 ;  /* 0xbf80000000007421 */ /* 0x000fd80000010000 */
[----:B------:R-:W-:Y:S02]  /*3bc0*/  @!P0 FADD.FTZ R0, R0, -1 ;  /* 0xbf80000000008421 */ /* 0x000fe40000010000 */
.L_x_6682:
[----:B------:R-:W-:Y:S05]  /*3bd0*/  BSYNC B3 ;  /* 0x0000000000037941 */ /* 0x000fea0003800000 */
.L_x_6681:
[----:B------:R-:W-:Y:S01]  /*3be0*/  FFMA.FTZ R9, -R10, R0, R9 ;  /* 0x000000000a097223 */ /* 0x000fe20000010109 */
[----:B------:R-:W-:Y:S05]  /*3bf0*/  BRA `(.L_x_6679) ;  /* 0x000001f000007947 */ /* 0x000fea0003800000 */
.L_x_6680:
        /* <DEDUP_REMOVED lines=15> */
.L_x_6686:
        /* <DEDUP_REMOVED lines=13> */
.L_x_6685:
[----:B------:R-:W-:Y:S05]  /*3dc0*/  BSYNC B3 ;  /* 0x0000000000037941 */ /* 0x000fea0003800000 */
.L_x_6684:
[----:B------:R-:W-:-:S04]  /*3dd0*/  FMUL.FTZ R0, R0, 1.1920928955078125e-07 ;  /* 0x3400000000007820 */ /* 0x000fc80000410000 */
[----:B------:R-:W-:Y:S02]  /*3de0*/  FMUL.FTZ R9, R11, R0 ;  /* 0x000000000b097220 */ /* 0x000fe40000410000 */
.L_x_6679:
[----:B------:R-:W-:Y:S05]  /*3df0*/  BSYNC B1 ;  /* 0x0000000000017941 */ /* 0x000fea0003800000 */
.L_x_6678:
        /* <DEDUP_REMOVED lines=27> */
.L_x_6677:
[----:B------:R-:W-:Y:S05]  /*3fb0*/  BSYNC B2 ;  /* 0x0000000000027941 */ /* 0x000fea0003800000 */
.L_x_6676:
[----:B------:R1:W-:Y:S01]  /*3fc0*/  STG.E.U16 [R4.64], R10 ;  /* 0x0000000a04007986 */ /* 0x0003e2000c101504 */
[----:B------:R-:W-:-:S03]  /*3fd0*/  IADD3 R3, R3, 0x80, RZ ;  /* 0x0000008003037810 */ /* 0x000fc60007ffe0ff */
.L_x_6662:
[----:B-1----:R-:W-:Y:S05]  /*3fe0*/  BSYNC B0 ;  /* 0x0000000000007941 */ /* 0x002fea0003800000 */
.L_x_6661:
        /* <DEDUP_REMOVED lines=229> */
.L_x_6687:
[----:B------:R-:W-:-:S04]  /*4e40*/  IADD3 R6, P0, R2, c[0x0][0x368], RZ ;  /* 0x0000da0002067a10 */ /* 0x000fc80007f1e0ff */
[----:B------:R-:W-:-:S05]  /*4e50*/  IADD3.X R7, RZ, c[0x0][0x36c], RZ, P0, !PT ;  /* 0x0000db00ff077a10 */ /* 0x000fca00007fe4ff */
[----:B------:R-:W2:Y:S01]  /*4e60*/  LDG.E.U16 R4, [R6.64] ;  /* 0x0000000406047981 */ /* 0x000ea2000c1e1500 */
[----:B------:R-:W1:Y:S01]  /*4e70*/  LDC.U16 R5, c[0x0][0x372] ;  /* 0x0000dc80ff057b82 */ /* 0x000e620000000400 */
[----:B------:R-:W-:Y:S01]  /*4e80*/  IADD3 R2, P1, R0, c[0x0][0x360], RZ ;  /* 0x0000d80000027a10 */ /* 0x000fe20007f3e0ff */
[----:B------:R-:W-:Y:S03]  /*4e90*/  BSSY B0, `(.L_x_6688) ;  /* 0x0000065000007945 */ /* 0x000fe60003800000 */
[----:B------:R-:W-:Y:S01]  /*4ea0*/  IADD3.X R3, RZ, c[0x0][0x364], RZ, P1, !PT ;  /* 0x0000d900ff037a10 */ /* 0x000fe20000ffe4ff */
[----:B-1----:R-:W-:Y:S02]  /*4eb0*/  HADD2.F32 R5, -RZ, R5.H0_H0 ;  /* 0x20000005ff057230 */ /* 0x002fe40000004100 */
[----:B--2---:R-:W-:-:S05]  /*4ec0*/  HADD2.F32 R8, -RZ, R4.H0_H0 ;  /* 0x20000004ff087230 */ /* 0x004fca0000004100 */
        /* <DEDUP_REMOVED lines=32> */
.L_x_6695:
[----:B------:R-:W-:Y:S01]  /*50d0*/  FSETP.GEU.FTZ.AND P0, PT, R7, -R10, PT ;  /* 0x8000000a0700720b */ /* 0x000fe20003f1e000 */
[----:B------:R-:W-:-:S12]  /*50e0*/  FADD.FTZ R9, R9, -1 ;  /* 0xbf80000009097421 */ /* 0x000fd80000010000 */
[----:B------:R-:W-:Y:S02]  /*50f0*/  @!P0 FADD.FTZ R9, R9, -1 ;  /* 0xbf80000009098421 */ /* 0x000fe40000010000 */
.L_x_6694:
[----:B------:R-:W-:Y:S05]  /*5100*/  BSYNC B2 ;  /* 0x0000000000027941 */ /* 0x000fea0003800000 */
.L_x_6693:
[----:B------:R-:W-:Y:S01]  /*5110*/  FFMA.FTZ R0, -R10, R9, R0 ;  /* 0x000000090a007223 */ /* 0x000fe20000010100 */
[----:B------:R-:W-:Y:S05]  /*5120*/  BRA `(.L_x_6691) ;  /* 0x000001f000007947 */ /* 0x000fea0003800000 */
.L_x_6692:
        /* <DEDUP_REMOVED lines=14> */
[----:B------:R1:W2:Y:S03]  /*5210*/  MUFU.RCP R13, R11 ;  /* 0x0000000b000d7308 */ /* 0x0002a60000001000 */
.L_x_6698:
[----:B------:R-:W-:-:S04]  /*5220*/  IMNMX.U32 R0, R7, 0xb800000, PT ;  /* 0x0b80000007007817 */ /* 0x000fc80003800000 */
[C---:B------:R-:W-:Y:S02]  /*5230*/  IADD3 R6, R0.reuse, R6, RZ ;  /* 0x0000000600067210 */ /* 0x040fe40007ffe0ff */
[----:B------:R-:W-:-:S03]  /*5240*/  IADD3 R7, -R0, R7, RZ ;  /* 0x0000000700077210 */ /* 0x000fc60007ffe1ff */
[----:B--2---:R-:W-:Y:S01]  /*5250*/  FFMA.FTZ R9, R13, R6, -RZ ;  /* 0x000000060d097223 */ /* 0x004fe200000108ff */
[----:B------:R-:W-:-:S03]  /*5260*/  ISETP.NE.AND P1, PT, R7, RZ, PT ;  /* 0x000000ff0700720c */ /* 0x000fc60003f25270 */
        /* <DEDUP_REMOVED lines=8> */
.L_x_6697:
[----:B------:R-:W-:Y:S05]  /*52f0*/  BSYNC B2 ;  /* 0x0000000000027941 */ /* 0x000fea0003800000 */
.L_x_6696:
[----:B------:R-:W-:-:S04]  /*5300*/  FMUL.FTZ R7, R6, 1.1920928955078125e-07 ;  /* 0x3400000006077820 */ /* 0x000fc80000410000 */
[----:B------:R-:W-:Y:S02]  /*5310*/  FMUL.FTZ R0, R10, R7 ;  /* 0x000000070a007220 */ /* 0x000fe40000410000 */
.L_x_6691:
[----:B------:R-:W-:Y:S05]  /*5320*/  BSYNC B1 ;  /* 0x0000000000017941 */ /* 0x000fea0003800000 */
.L_x_6690:
[C---:B------:R-:W-:Y:S01]  /*5330*/  FSETP.GTU.FTZ.AND P0, PT, |R0|.reuse, +INF , PT ;  /* 0x7f8000000000780b */ /* 0x040fe20003f1c200 */
[----:B------:R-:W-:Y:S01]  /*5340*/  HADD2.F32 R6, -RZ, R4.H0_H0 ;  /* 0x20000004ff067230 */ /* 0x000fe20000004100 */
[----:B------:R-:W-:-:S03]  /*5350*/  LOP3.LUT R7, R0, 0x80000000, R5, 0xb8, !PT ;  /* 0x8000000000077812 */ /* 0x000fc600078eb805 */
[----:B------:R-:W2:Y:S01]  /*5360*/  MUFU.RCP R4, R6 ;  /* 0x0000000600047308 */ /* 0x000ea20000001000 */
[----:B------:R-:W-:Y:S02]  /*5370*/  FSEL R0, R0, R7, P0 ;  /* 0x0000000700007208 */ /* 0x000fe40000000000 */
[----:B------:R-:W-:Y:S02]  /*5380*/  FSETP.GEU.FTZ.AND P1, PT, R6, RZ, PT ;  /* 0x000000ff0600720b */ /* 0x000fe40003f3e000 */
[C---:B------:R-:W-:Y:S02]  /*5390*/  FSETP.NEU.FTZ.AND P0, PT, R0.reuse, RZ, PT ;  /* 0x000000ff0000720b */ /* 0x040fe40003f1d000 */
[----:B------:R-:W-:Y:S01]  /*53a0*/  FSETP.GEU.FTZ.AND P2, PT, R0, RZ, PT ;  /* 0x000000ff0000720b */ /* 0x000fe20003f5e000 */
[----:B------:R-:W-:-:S03]  /*53b0*/  FADD.FTZ R0, R5, -R0 ;  /* 0x8000000005007221 */ /* 0x000fc60000010000 */
        /* <DEDUP_REMOVED lines=18> */
.L_x_6689:
[----:B------:R-:W-:Y:S05]  /*54e0*/  BSYNC B0 ;  /* 0x0000000000007941 */ /* 0x000fea0003800000 */
.L_x_6688:
[----:B------:R-:W-:Y:S01]  /*54f0*/  STG.E.U16 [R2.64], R7 ;  /* 0x0000000702007986 */ /* 0x000fe2000c101504 */
[----:B------:R-:W-:Y:S05]  /*5500*/  EXIT ;  /* 0x000000000000794d */ /* 0x000fea0003800000 */
.L_x_6699:
        /* <DEDUP_REMOVED lines=15> */
.L_x_32579:


//--------------------- .text._ZN2at6native27unrolled_elementwise_kernelINS0_13AUnaryFunctorIN3c104HalfES4_S4_ZZZNS0_15binary_internal21div_floor_kernel_cudaERNS_18TensorIteratorBaseEENKUlvE1_clEvENKUlvE1_clEvEUlS4_S4_E_EESt5arrayIPcLm2EELi4E23TrivialOffsetCalculatorILi1EjESG_NS0_6memory15LoadWithoutCastENSH_16StoreWithoutCastEEEviT_T0_T2_T3_T4_T5_ --------------------------
	.section	.text._ZN2at6native27unrolled_elementwise_kernelINS0_13AUnaryFunctorIN3c104HalfES4_S4_ZZZNS0_15binary_internal21div_floor_kernel_cudaERNS_18TensorIteratorBaseEENKUlvE1_clEvENKUlvE1_clEvEUlS4_S4_E_EESt5arrayIPcLm2EELi4E23TrivialOffsetCalculatorILi1EjESG_NS0_6memory15LoadWithoutCastENSH_16StoreWithoutCastEEEviT_T0_T2_T3_T4_T5_,"ax",@progbits
	.sectioninfo	@"SHI_REGISTERS=21"
	.align	128
        .global         _ZN2at6native27unrolled_elementwise_kernelINS0_13AUnaryFunctorIN3c104HalfES4_S4_ZZZNS0_15binary_internal21div_floor_kernel_cudaERNS_18TensorIteratorBaseEENKUlvE1_clEvENKUlvE1_clEvEUlS4_S4_E_EESt5arrayIPcLm2EELi4E23TrivialOffsetCalculatorILi1EjESG_NS0_6memory15LoadWithoutCastENSH_16StoreWithoutCastEEEviT_T0_T2_T3_T4_T5_
        .type           _ZN2at6native27unrolled_elementwise_kernelINS0_13AUnaryFunctorIN3c104HalfES4_S4_ZZZNS0_15binary_internal21div_floor_kernel_cudaERNS_18TensorIteratorBaseEENKUlvE1_clEvENKUlvE1_clEvEUlS4_S4_E_EESt5arrayIPcLm2EELi4E23TrivialOffsetCalculatorILi1EjESG_NS0_6memory15LoadWithoutCastENSH_16StoreWithoutCastEEEviT_T0_T2_T3_T4_T5_,@function
        .size           _ZN2at6native27unrolled_elementwise_kernelINS0_13AUnaryFunctorIN3c104HalfES4_S4_ZZZNS0_15binary_internal21div_floor_kernel_cudaERNS_18TensorIteratorBaseEENKUlvE1_clEvENKUlvE1_clEvEUlS4_S4_E_EESt5arrayIPcLm2EELi4E23TrivialOffsetCalculatorILi1EjESG_NS0_6memory15LoadWithoutCastENSH_16StoreWithoutCastEEEviT_T0_T2_T3_T4_T5_,(.L_x_32580 - _ZN2at6native27unrolled_elementwise_kernelINS0_13AUnaryFunctorIN3c104HalfES4_S4_ZZZNS0_15binary_internal21div_floor_kernel_cudaERNS_18TensorIteratorBaseEENKUlvE1_clEvENKUlvE1_clEvEUlS4_S4_E_EESt5arrayIPcLm2EELi4E23TrivialOffsetCalculatorILi1EjESG_NS0_6memory15LoadWithoutCastENSH_16StoreWithoutCastEEEviT_T0_T2_T3_T4_T5_)
        .other          _ZN2at6native27unrolled_elementwise_kernelINS0_13AUnaryFunctorIN3c104HalfES4_S4_ZZZNS0_15binary_internal21div_floor_kernel_cudaERNS_18TensorIteratorBaseEENKUlvE1_clEvENKUlvE1_clEvEUlS4_S4_E_EESt5arrayIPcLm2EELi4E23TrivialOffsetCalculatorILi1EjESG_NS0_6memory15LoadWithoutCastENSH_16StoreWithoutCastEEEviT_T0_T2_T3_T4_T5_,@"STO_CUDA_ENTRY STV_DEFAULT"
_ZN2at6native27unrolled_elementwise_kernelINS0_13AUnaryFunctorIN3c104HalfES4_S4_ZZZNS0_15binary_internal21div_floor_kernel_cudaERNS_18TensorIteratorBaseEENKUlvE1_clEvENKUlvE1_clEvEUlS4_S4_E_EESt5arrayIPcLm2EELi4E23TrivialOffsetCalculatorILi1EjESG_NS0_6memory15LoadWithoutCastENSH_16StoreWithoutCastEEEviT_T0_T2_T3_T4_T5_:
.text._ZN2at6native27unrolled_elementwise_kernelINS0_13AUnaryFunctorIN3c104HalfES4_S4_ZZZNS0_15binary_internal21div_floor_kernel_cudaERNS_18TensorIteratorBaseEENKUlvE1_clEvENKUlvE1_clEvEUlS4_S4_E_EESt5arrayIPcLm2EELi4E23TrivialOffsetCalculatorILi1EjESG_NS0_6memory15LoadWithoutCastENSH_16StoreWithoutCastEEEviT_T0_T2_T3_T4_T5_:
        /* <DEDUP_REMOVED lines=36> */
[----:B0----5:R-:W-:Y:S01]  /*0240*/  HADD2.F32 R11, -RZ, R7.H0_H0 ;  /* 0x20000007ff0b7230 */ /* 0x021fe20000004100 */
        /* <DEDUP_REMOVED lines=34> */
.L_x_6707:
[----:B------:R-:W-:Y:S01]  /*0470*/  FSETP.GEU.FTZ.AND P0, PT, R14, -R13, PT ;  /* 0x8000000d0e00720b */ /* 0x000fe20003f1e000 */
[----:B------:R-:W-:-:S12]  /*0480*/  FADD.FTZ R10, R10, -1 ;  /* 0xbf8000000a0a7421 */ /* 0x000fd80000010000 */
[----:B------:R-:W-:Y:S02]  /*0490*/  @!P0 FADD.FTZ R10, R10, -1 ;  /* 0xbf8000000a0a8421 */ /* 0x000fe40000010000 */
.L_x_6706:
[----:B------:R-:W-:Y:S05]  /*04a0*/  BSYNC B2 ;  /* 0x0000000000027941 */ /* 0x000fea0003800000 */
.L_x_6705:
[----:B------:R-:W-:Y:S01]  /*04b0*/  FFMA.FTZ R9, -R13, R10, R9 ;  /* 0x0000000a0d097223 */ /* 0x000fe20000010109 */
[----:B------:R-:W-:Y:S05]  /*04c0*/  BRA `(.L_x_6703) ;  /* 0x000001f000007947 */ /* 0x000fea0003800000 */
.L_x_6704:
        /* <DEDUP_REMOVED lines=15> */
.L_x_6710:
        /* <DEDUP_REMOVED lines=13> */
.L_x_6709:
[----:B------:R-:W-:Y:S05]  /*0690*/  BSYNC B2 ;  /* 0x0000000000027941 */ /* 0x000fea0003800000 */
.L_x_6708:
[----:B------:R-:W-:-:S04]  /*06a0*/  FMUL.FTZ R10, R10, 1.1920928955078125e-07 ;  /* 0x340000000a0a7820 */ /* 0x000fc80000410000 */
[----:B------:R-:W-:Y:S02]  /*06b0*/  FMUL.FTZ R9, R13, R10 ;  /* 0x0000000a0d097220 */ /* 0x000fe40000410000 */
.L_x_6703:
[----:B------:R-:W-:Y:S05]  /*06c0*/  BSYNC B0 ;  /* 0x0000000000007941 */ /* 0x000fea0003800000 */
.L_x_6702:
        /* <DEDUP_REMOVED lines=27> */
.L_x_6701:
[----:B------:R-:W-:Y:S05]  /*0880*/  BSYNC B1 ;  /* 0x0000000000017941 */ /* 0x000fea0003800000 */
.L_x_6700:
[----:B-----5:R-:W-:Y:S01]  /*0890*/  IADD3 R7, R3, 0x80, RZ ;  /* 0x0000008003077810 */ /* 0x020fe20007ffe0ff */
[----:B------:R-:W-:Y:S03]  /*08a0*/  BSSY B1, `(.L_x_6711) ;  /* 0x0000067000017945 */ /* 0x000fe60003800000 */
[----:B------:R-:W-:-:S13]  /*08b0*/  ISETP.GE.AND P0, PT, R7, R2, PT ;  /* 0x000000020700720c */ /* 0x000fda0003f06270 */
[----:B------:R-:W-:Y:S05]  /*08c0*/  @P0 BRA `(.L_x_6712) ;  /* 0x0000064000000947 */ /* 0x000fea0003800000 */
[----:B0-----:R-:W-:Y:S01]  /*08d0*/  HADD2.F32 R11, -RZ, R6.H0_H0 ;  /* 0x20000006ff0b7230 */ /* 0x001fe20000004100 */
        /* <DEDUP_REMOVED lines=34> */
.L_x_6718:
[----:B------:R-:W-:Y:S01]  /*0b00*/  FSETP.GEU.FTZ.AND P0, PT, R15, -R14, PT ;  /* 0x8000000e0f00720b */ /* 0x000fe20003f1e000 */
[----:B------:R-:W-:-:S12]  /*0b10*/  FADD.FTZ R10, R10, -1 ;  /* 0xbf8000000a0a7421 */ /* 0x000fd80000010000 */
[----:B------:R-:W-:Y:S02]  /*0b20*/  @!P0 FADD.FTZ R10, R10, -1 ;  /* 0xbf8000000a0a8421 */ /* 0x000fe40000010000 */
.L_x_6717:
[----:B------:R-:W-:Y:S05]  /*0b30*/  BSYNC B2 ;  /* 0x0000000000027941 */ /* 0x000fea0003800000 */
.L_x_6716:
[----:B------:R-:W-:Y:S01]  /*0b40*/  FFMA.FTZ R13, -R14, R10, R13 ;  /* 0x0000000a0e0d7223 */ /* 0x000fe2000001010d */
[----:B------:R-:W-:Y:S05]  /*0b50*/  BRA `(.L_x_6714) ;  /* 0x000001f000007947 */ /* 0x000fea0003800000 */
.L_x_6715:
        /* <DEDUP_REMOVED lines=15> */
.L_x_6721:
        /* <DEDUP_REMOVED lines=13> */
.L_x_6720:
[----:B------:R-:W-:Y:S05]  /*0d20*/  BSYNC B2 ;  /* 0x0000000000027941 */ /* 0x000fea0003800000 */
.L_x_6719:
[----:B------:R-:W-:-:S04]  /*0d30*/  FMUL.FTZ R10, R10, 1.1920928955078125e-07 ;  /* 0x340000000a0a7820 */ /* 0x000fc80000410000 */
[----:B------:R-:W-:Y:S02]  /*0d40*/  FMUL.FTZ R13, R15, R10 ;  /* 0x0000000a0f0d7220 */ /* 0x000fe40000410000 */
.L_x_6714:
[----:B------:R-:W-:Y:S05]  /*0d50*/  BSYNC B0 ;  /* 0x0000000000007941 */ /* 0x000fea0003800000 */
.L_x_6713:
        /* <DEDUP_REMOVED lines=27> */
.L_x_6712:
[----:B------:R-:W-:Y:S05]  /*0f10*/  BSYNC B1 ;  /* 0x0000000000017941 */ /* 0x000fea0003800000 */
.L_x_6711:
[----:B0-----:R-:W-:Y:S01]  /*0f20*/  IADD3 R11, R3, 0x100, RZ ;  /* 0x00000100030b7810 */ /* 0x001fe20007ffe0ff */
[----:B------:R-:W-:Y:S03]  /*0f30*/  BSSY B1, `(.L_x_6722) ;  /* 0x0000067000017945 */ /* 0x000fe60003800000 */
        /* <DEDUP_REMOVED lines=37> */
.L_x_6729:
[----:B------:R-:W-:Y:S01]  /*1190*/  FSETP.GEU.FTZ.AND P0, PT, R15, -R14, PT ;  /* 0x8000000e0f00720b */ /* 0x000fe20003f1e000 */
[----:B------:R-:W-:-:S12]  /*11a0*/  FADD.FTZ R8, R8, -1 ;  /* 0xbf80000008087421 */ /* 0x000fd80000010000 */
[----:B------:R-:W-:Y:S02]  /*11b0*/  @!P0 FADD.FTZ R8, R8, -1 ;  /* 0xbf80000008088421 */ /* 0x000fe40000010000 */
.L_x_6728:
[----:B------:R-:W-:Y:S05]  /*11c0*/  BSYNC B2 ;  /* 0x0000000000027941 */ /* 0x000fea0003800000 */
.L_x_6727:
[----:B------:R-:W-:Y:S01]  /*11d0*/  FFMA.FTZ R13, -R14, R8, R13 ;  /* 0x000000080e0d7223 */ /* 0x000fe2000001010d */
[----:B------:R-:W-:Y:S05]  /*11e0*/  BRA `(.L_x_6725) ;  /* 0x000001f000007947 */ /* 0x000fea0003800000 */
.L_x_6726:
        /* <DEDUP_REMOVED lines=15> */
.L_x_6732:
        /* <DEDUP_REMOVED lines=13> */
.L_x_6731:
[----:B------:R-:W-:Y:S05]  /*13b0*/  BSYNC B2 ;  /* 0x0000000000027941 */ /* 0x000fea0003800000 */
.L_x_6730:
[----:B------:R-:W-:-:S04]  /*13c0*/  FMUL.FTZ R8, R8, 1.1920928955078125e-07 ;  /* 0x3400000008087820 */ /* 0x000fc80000410000 */
[----:B------:R-:W-:Y:S02]  /*13d0*/  FMUL.FTZ R13, R15, R8 ;  /* 0x000000080f0d7220 */ /* 0x000fe40000410000 */
.L_x_6725:
[----:B------:R-:W-:Y:S05]  /*13e0*/  BSYNC B0 ;  /* 0x0000000000007941 */ /* 0x000fea0003800000 */
.L_x_6724:
        /* <DEDUP_REMOVED lines=27> */
.L_x_6723:
[----:B------:R-:W-:Y:S05]  /*15a0*/  BSYNC B1 ;  /* 0x0000000000017941 */ /* 0x000fea0003800000 */
.L_x_6722:
        /* <DEDUP_REMOVED lines=39> */
.L_x_6740:
[----:B------:R-:W-:Y:S01]  /*1820*/  FSETP.GEU.FTZ.AND P0, PT, R15, -R14, PT ;  /* 0x8000000e0f00720b */ /* 0x000fe20003f1e000 */
[----:B------:R-:W-:-:S12]  /*1830*/  FADD.FTZ R11, R11, -1 ;  /* 0xbf8000000b0b7421 */ /* 0x000fd80000010000 */
[----:B------:R-:W-:Y:S02]  /*1840*/  @!P0 FADD.FTZ R11, R11, -1 ;  /* 0xbf8000000b0b8421 */ /* 0x000fe40000010000 */
.L_x_6739:
[----:B------:R-:W-:Y:S05]  /*1850*/  BSYNC B2 ;  /* 0x0000000000027941 */ /* 0x000fea0003800000 */
.L_x_6738:
[----:B------:R-:W-:Y:S01]  /*1860*/  FFMA.FTZ R6, -R14, R11, R6 ;  /* 0x0000000b0e067223 */ /* 0x000fe20000010106 */
[----:B------:R-:W-:Y:S05]  /*1870*/  BRA `(.L_x_6736) ;  /* 0x000001f000007947 */ /* 0x000fea0003800000 */
.L_x_6737:
        /* <DEDUP_REMOVED lines=15> */
.L_x_6743:
        /* <DEDUP_REMOVED lines=13> */
.L_x_6742:
[----:B------:R-:W-:Y:S05]  /*1a40*/  BSYNC B2 ;  /* 0x0000000000027941 */ /* 0x000fea0003800000 */
.L_x_6741:
[----:B------:R-:W-:-:S04]  /*1a50*/  FMUL.FTZ R11, R11, 1.1920928955078125e-07 ;  /* 0x340000000b0b7820 */ /* 0x000fc80000410000 */
[----:B------:R-:W-:Y:S02]  /*1a60*/  FMUL.FTZ R6, R14, R11 ;  /* 0x0000000b0e067220 */ /* 0x000fe40000410000 */
.L_x_6736:
[----:B------:R-:W-:Y:S05]  /*1a70*/  BSYNC B0 ;  /* 0x0000000000007941 */ /* 0x000fea0003800000 */
.L_x_6735:
        /* <DEDUP_REMOVED lines=27> */
.L_x_6734:
[----:B------:R-:W-:Y:S05]  /*1c30*/  BSYNC B1 ;  /* 0x0000000000017941 */ /* 0x000fea0003800000 */
.L_x_6733:
        /* <DEDUP_REMOVED lines=17> */
.L_x_6746:
[----:B------:R-:W-:Y:S05]  /*1d50*/  BSYNC B1 ;  /* 0x0000000000017941 */ /* 0x000fea0003800000 */
.L_x_6745:
[----:B------:R-:W-:-:S13]  /*1d60*/  ISETP.GE.AND P0, PT, R3, R2, PT ;  /* 0x000000020300720c */ /* 0x000fda0003f06270 */
[----:B-1----:R-:W-:Y:S01]  /*1d70*/  @!P0 IMAD R4, R0, 0x200, R3 ;  /* 0x0000020000048824 */ /* 0x002fe200078e0203 */
[----:B------:R-:W-:Y:S01]  /*1d80*/  @!P0 IADD3 R3, R3, 0x80, RZ ;  /* 0x0000008003038810 */ /* 0x000fe20007ffe0ff */
[----:B------:R-:W-:-:S04]  /*1d90*/  @!P0 IMAD.MOV.U32 R5, RZ, RZ, 0x2 ;  /* 0x00000002ff058424 */ /* 0x000fc800078e00ff */
[----:B------:R-:W-:-:S05]  /*1da0*/  @!P0 IMAD.WIDE.U32 R4, R4, R5, c[0x0][0x168] ;  /* 0x00005a0004048625 */ /* 0x000fca00078e0005 */
[----:B------:R1:W-:Y:S02]  /*1db0*/  @!P0 STG.E.U16 [R4.64], R8 ;  /* 0x0000000804008986 */ /* 0x0003e4000c101504 */
.L_x_6747:
[----:B-1----:R-:W-:Y:S05]  /*1dc0*/  BSYNC B0 ;  /* 0x0000000000007941 */ /* 0x002fea0003800000 */
.L_x_6744:
        /* <DEDUP_REMOVED lines=8> */
.L_x_6748:
        /* <DEDUP_REMOVED lines=11> */
.L_x_32580:


//--------------------- .text._ZN2at6native29vectorized_elementwise_kernelILi2ENS0_13AUnaryFunctorIN3c104HalfES4_S4_ZZZNS0_15binary_internal21div_floor_kernel_cudaERNS_18TensorIteratorBaseEENKUlvE1_clEvENKUlvE1_clEvEUlS4_S4_E_EESt5arrayIPcLm2EEEEviT0_T1_ --------------------------
	.section	.text._ZN2at6native29vectorized_elementwise_kernelILi2ENS0_13AUnaryFunctorIN3c104HalfES4_S4_ZZZNS0_15binary_internal21div_floor_kernel_cudaERNS_18TensorIteratorBaseEENKUlvE1_clEvENKUlvE1_clEvEUlS4_S4_E_EESt5arrayIPcLm2EEEEviT0_T1_,"ax",@progbits
	.sectioninfo	@"SHI_REGISTERS=30"
	.align	128
        .global         _ZN2at6native29vectorized_elementwise_kernelILi2ENS0_13AUnaryFunctorIN3c104HalfES4_S4_ZZZNS0_15binary_internal21div_floor_kernel_cudaERNS_18TensorIteratorBaseEENKUlvE1_clEvENKUlvE1_clEvEUlS4_S4_E_EESt5arrayIPcLm2EEEEviT0_T1_
        .type           _ZN2at6native29vectorized_elementwise_kernelILi2ENS0_13AUnaryFunctorIN3c104HalfES4_S4_ZZZNS0_15binary_internal21div_floor_kernel_cudaERNS_18TensorIteratorBaseEENKUlvE1_clEvENKUlvE1_clEvEUlS4_S4_E_EESt5arrayIPcLm2EEEEviT0_T1_,@function
        .size           _ZN2at6native29vectorized_elementwise_kernelILi2ENS0_13AUnaryFunctorIN3c104HalfES4_S4_ZZZNS0_15binary_internal21div_floor_kernel_cudaERNS_18TensorIteratorBaseEENKUlvE1_clEvENKUlvE1_clEvEUlS4_S4_E_EESt5arrayIPcLm2EEEEviT0_T1_,(.L_x_32581 - _ZN2at6native29vectorized_elementwise_kernelILi2ENS0_13AUnaryFunctorIN3c104HalfES4_S4_ZZZNS0_15binary_internal21div_floor_kernel_cudaERNS_18TensorIteratorBaseEENKUlvE1_clEvENKUlvE1_clEvEUlS4_S4_E_EESt5arrayIPcLm2EEEEviT0_T1_)
        .other          _ZN2at6native29vectorized_elementwise_kernelILi2ENS0_13AUnaryFunctorIN3c104HalfES4_S4_ZZZNS0_15binary_internal21div_floor_kernel_cudaERNS_18TensorIteratorBaseEENKUlvE1_clEvENKUlvE1_clEvEUlS4_S4_E_EESt5arrayIPcLm2EEEEviT0_T1_,@"STO_CUDA_ENTRY STV_DEFAULT"
_ZN2at6native29vectorized_elementwise_kernelILi2ENS0_13AUnaryFunctorIN3c104HalfES4_S4_ZZZNS0_15binary_internal21div_floor_kernel_cudaERNS_18TensorIteratorBaseEENKUlvE1_clEvENKUlvE1_clEvEUlS4_S4_E_EESt5arrayIPcLm2EEEEviT0_T1_:
.text._ZN2at6native29vectorized_elementwise_kernelILi2ENS0_13AUnaryFunctorIN3c104HalfES4_S4_ZZZNS0_15binary_internal21div_floor_kernel_cudaERNS_18TensorIteratorBaseEENKUlvE1_clEvENKUlvE1_clEvEUlS4_S4_E_EESt5arrayIPcLm2EEEEviT0_T1_:
        /* <DEDUP_REMOVED lines=15> */
[----:B------:R-:W1:Y:S01]  /*00f0*/  LDC.U16 R5, c[0x0][0x166] ;  /* 0x00005980ff057b82 */ /* 0x000e620000000400 */
[----:B------:R-:W-:Y:S01]  /*0100*/  BSSY B1, `(.L_x_6750) ;  /* 0x0000063000017945 */ /* 0x000fe20003800000 */
[----:B-1----:R-:W-:-:S02]  /*0110*/  HADD2.F32 R5, -RZ, R5.H0_H0 ;  /* 0x20000005ff057230 */ /* 0x002fc40000004100 */
[----:B--2---:R-:W-:-:S05]  /*0120*/  HADD2.F32 R10, -RZ, R9.H0_H0 ;  /* 0x20000009ff0a7230 */ /* 0x004fca0000004100 */
[----:B------:R-:W-:-:S13]  /*0130*/  FSETP.NEU.FTZ.AND P0, PT, R10, RZ, PT ;  /* 0x000000ff0a00720b */ /* 0x000fda0003f1d000 */
[----:B------:R-:W1:Y:S02]  /*0140*/  @!P0 MUFU.RCP R4, R10 ;  /* 0x0000000a00048308 */ /* 0x000e640000001000 */
        /* <DEDUP_REMOVED lines=30> */
.L_x_6757:
[----:B------:R-:W-:Y:S01]  /*0330*/  FSETP.GEU.FTZ.AND P0, PT, R15, -R4, PT ;  /* 0x800000040f00720b */ /* 0x000fe20003f1e000 */
[----:B------:R-:W-:-:S12]  /*0340*/  FADD.FTZ R12, R12, -1 ;  /* 0xbf8000000c0c7421 */ /* 0x000fd80000010000 */
[----:B------:R-:W-:Y:S02]  /*0350*/  @!P0 FADD.FTZ R12, R12, -1 ;  /* 0xbf8000000c0c8421 */ /* 0x000fe40000010000 */
.L_x_6756:
[----:B------:R-:W-:Y:S05]  /*0360*/  BSYNC B2 ;  /* 0x0000000000027941 */ /* 0x000fea0003800000 */
.L_x_6755:
[----:B------:R-:W-:Y:S01]  /*0370*/  FFMA.FTZ R11, -R4, R12, R11 ;  /* 0x0000000c040b7223 */ /* 0x000fe2000001010b */
[----:B------:R-:W-:Y:S05]  /*0380*/  BRA `(.L_x_6753) ;  /* 0x000001f000007947 */ /* 0x000fea0003800000 */
.L_x_6754:
        /* <DEDUP_REMOVED lines=15> */
.L_x_6760:
        /* <DEDUP_REMOVED lines=13> */
.L_x_6759:
[----:B------:R-:W-:Y:S05]  /*0550*/  BSYNC B2 ;  /* 0x0000000000027941 */ /* 0x000fea0003800000 */
.L_x_6758:
[----:B------:R-:W-:-:S04]  /*0560*/  FMUL.FTZ R12, R12, 1.1920928955078125e-07 ;  /* 0x340000000c0c7820 */ /* 0x000fc80000410000 */
[----:B------:R-:W-:Y:S02]  /*0570*/  FMUL.FTZ R11, R17, R12 ;  /* 0x0000000c110b7220 */ /* 0x000fe40000410000 */
.L_x_6753:
[----:B------:R-:W-:Y:S05]  /*0580*/  BSYNC B0 ;  /* 0x0000000000007941 */ /* 0x000fea0003800000 */
.L_x_6752:
        /* <DEDUP_REMOVED lines=26> */
.L_x_6751:
[----:B0-----:R-:W-:Y:S05]  /*0730*/  BSYNC B1 ;  /* 0x0000000000017941 */ /* 0x001fea0003800000 */
.L_x_6750:
[----:B------:R-:W-:Y:S01]  /*0740*/  HADD2.F32 R10, -RZ, R9.H1_H1 ;  /* 0x30000009ff0a7230 */ /* 0x000fe20000004100 */
[----:B------:R-:W-:Y:S04]  /*0750*/  BSSY B1, `(.L_x_6761) ;  /* 0x0000061000017945 */ /* 0x000fe80003800000 */
        /* <DEDUP_REMOVED lines=32> */
.L_x_6768:
[----:B------:R-:W-:Y:S01]  /*0960*/  FSETP.GEU.FTZ.AND P0, PT, R14, -R9, PT ;  /* 0x800000090e00720b */ /* 0x000fe20003f1e000 */
[----:B------:R-:W-:-:S12]  /*0970*/  FADD.FTZ R11, R11, -1 ;  /* 0xbf8000000b0b7421 */ /* 0x000fd80000010000 */
[----:B------:R-:W-:Y:S02]  /*0980*/  @!P0 FADD.FTZ R11, R11, -1 ;  /* 0xbf8000000b0b8421 */ /* 0x000fe40000010000 */
.L_x_6767:
[----:B------:R-:W-:Y:S05]  /*0990*/  BSYNC B2 ;  /* 0x0000000000027941 */ /* 0x000fea0003800000 */
.L_x_6766:
[----:B------:R-:W-:Y:S01]  /*09a0*/  FFMA.FTZ R12, -R9, R11, R12 ;  /* 0x0000000b090c7223 */ /* 0x000fe2000001010c */
[----:B------:R-:W-:Y:S05]  /*09b0*/  BRA `(.L_x_6764) ;  /* 0x000001f000007947 */ /* 0x000fea0003800000 */
.L_x_6765:
        /* <DEDUP_REMOVED lines=15> */
.L_x_6771:
        /* <DEDUP_REMOVED lines=13> */
.L_x_6770:
[----:B------:R-:W-:Y:S05]  /*0b80*/  BSYNC B2 ;  /* 0x0000000000027941 */ /* 0x000fea0003800000 */
.L_x_6769:
[----:B------:R-:W-:-:S04]  /*0b90*/  FMUL.FTZ R12, R11, 1.1920928955078125e-07 ;  /* 0x340000000b0c7820 */ /* 0x000fc80000410000 */
[----:B------:R-:W-:Y:S02]  /*0ba0*/  FMUL.FTZ R12, R17, R12 ;  /* 0x0000000c110c7220 */ /* 0x000fe40000410000 */
.L_x_6764:
[----:B------:R-:W-:Y:S05]  /*0bb0*/  BSYNC B0 ;  /* 0x0000000000007941 */ /* 0x000fea0003800000 */
.L_x_6763:
        /* <DEDUP_REMOVED lines=26> */
.L_x_6762:
[----:B------:R-:W-:Y:S05]  /*0d60*/  BSYNC B1 ;  /* 0x0000000000017941 */ /* 0x000fea0003800000 */
.L_x_6761:
[----:B-----5:R-:W-:Y:S01]  /*0d70*/  HADD2.F32 R10, -RZ, R8.H0_H0 ;  /* 0x20000008ff0a7230 */ /* 0x020fe20000004100 */
        /* <DEDUP_REMOVED lines=33> */
.L_x_6779:
[----:B------:R-:W-:Y:S01]  /*0f90*/  FSETP.GEU.FTZ.AND P0, PT, R15, -R11, PT ;  /* 0x8000000b0f00720b */ /* 0x000fe20003f1e000 */
[----:B------:R-:W-:-:S12]  /*0fa0*/  FADD.FTZ R13, R13, -1 ;  /* 0xbf8000000d0d7421 */ /* 0x000fd80000010000 */
[----:B------:R-:W-:Y:S02]  /*0fb0*/  @!P0 FADD.FTZ R13, R13, -1 ;  /* 0xbf8000000d0d8421 */ /* 0x000fe40000010000 */
.L_x_6778:
[----:B------:R-:W-:Y:S05]  /*0fc0*/  BSYNC B2 ;  /* 0x0000000000027941 */ /* 0x000fea0003800000 */
.L_x_6777:
[----:B------:R-:W-:Y:S01]  /*0fd0*/  FFMA.FTZ R12, -R11, R13, R12 ;  /* 0x0000000d0b0c7223 */ /* 0x000fe2000001010c */
[----:B------:R-:W-:Y:S05]  /*0fe0*/  BRA `(.L_x_6775) ;  /* 0x000001f000007947 */ /* 0x000fea0003800000 */
.L_x_6776:
        /* <DEDUP_REMOVED lines=15> */
.L_x_6782:
        /* <DEDUP_REMOVED lines=13> */
.L_x_6781:
[----:B------:R-:W-:Y:S05]  /*11b0*/  BSYNC B2 ;  /* 0x0000000000027941 */ /* 0x000fea0003800000 */
.L_x_6780:
[----:B------:R-:W-:-:S04]  /*11c0*/  FMUL.FTZ R13, R13, 1.1920928955078125e-07 ;  /* 0x340000000d0d7820 */ /* 0x000fc80000410000 */
[----:B------:R-:W-:Y:S02]  /*11d0*/  FMUL.FTZ R12, R18, R13 ;  /* 0x0000000d120c7220 */ /* 0x000fe40000410000 */
.L_x_6775:
[----:B------:R-:W-:Y:S05]  /*11e0*/  BSYNC B0 ;  /* 0x0000000000007941 */ /* 0x000fea0003800000 */
.L_x_6774:
        /* <DEDUP_REMOVED lines=26> */
.L_x_6773:
[----:B------:R-:W-:Y:S05]  /*1390*/  BSYNC B1 ;  /* 0x0000000000017941 */ /* 0x000fea0003800000 */
.L_x_6772:
        /* <DEDUP_REMOVED lines=34> */
.L_x_6790:
[----:B------:R-:W-:Y:S01]  /*15c0*/  FSETP.GEU.FTZ.AND P0, PT, R15, -R10, PT ;  /* 0x8000000a0f00720b */ /* 0x000fe20003f1e000 */
[----:B------:R-:W-:-:S12]  /*15d0*/  FADD.FTZ R13, R13, -1 ;  /* 0xbf8000000d0d7421 */ /* 0x000fd80000010000 */
[----:B------:R-:W-:Y:S02]  /*15e0*/  @!P0 FADD.FTZ R13, R13, -1 ;  /* 0xbf8000000d0d8421 */ /* 0x000fe40000010000 */
.L_x_6789:
[----:B------:R-:W-:Y:S05]  /*15f0*/  BSYNC B2 ;  /* 0x0000000000027941 */ /* 0x000fea0003800000 */
.L_x_6788:
[----:B------:R-:W-:Y:S01]  /*1600*/  FFMA.FTZ R12, -R10, R13, R12 ;  /* 0x0000000d0a0c7223 */ /* 0x000fe2000001010c */
[----:B------:R-:W-:Y:S05]  /*1610*/  BRA `(.L_x_6786) ;  /* 0x000001f000007947 */ /* 0x000fea0003800000 */
.L_x_6787:
        /* <DEDUP_REMOVED lines=15> */
.L_x_6793:
        /* <DEDUP_REMOVED lines=13> */
.L_x_6792:
[----:B------:R-:W-:Y:S05]  /*17e0*/  BSYNC B2 ;  /* 0x0000000000027941 */ /* 0x000fea0003800000 */
.L_x_6791:
[----:B0-----:R-:W-:-:S04]  /*17f0*/  FMUL.FTZ R13, R10, 1.1920928955078125e-07 ;  /* 0x340000000a0d7820 */ /* 0x001fc80000410000 */
[----:B------:R-:W-:Y:S02]  /*1800*/  FMUL.FTZ R12, R18, R13 ;  /* 0x0000000d120c7220 */ /* 0x000fe40000410000 */
.L_x_6786:
[----:B------:R-:W-:Y:S05]  /*1810*/  BSYNC B0 ;  /* 0x0000000000007941 */ /* 0x000fea0003800000 */
.L_x_6785:
        /* <DEDUP_REMOVED lines=26> */
.L_x_6784:
[----:B------:R-:W-:Y:S05]  /*19c0*/  BSYNC B1 ;  /* 0x0000000000017941 */ /* 0x000fea0003800000 */
.L_x_6783:
[----:B------:R-:W-:Y:S01]  /*19d0*/  HADD2.F32 R8, -RZ, R7.H0_H0 ;  /* 0x20000007ff087230 */ /* 0x000fe20000004100 */
        /* <DEDUP_REMOVED lines=33> */
.L_x_6801:
[----:B------:R-:W-:Y:S01]  /*1bf0*/  FSETP.GEU.FTZ.AND P0, PT, R17, -R12, PT ;  /* 0x8000000c1100720b */ /* 0x000fe20003f1e000 */
[----:B------:R-:W-:-:S12]  /*1c00*/  FADD.FTZ R14, R14, -1 ;  /* 0xbf8000000e0e7421 */ /* 0x000fd80000010000 */
[----:B------:R-:W-:Y:S02]  /*1c10*/  @!P0 FADD.FTZ R14, R14, -1 ;  /* 0xbf8000000e0e8421 */ /* 0x000fe40000010000 */
.L_x_6800:
[----:B------:R-:W-:Y:S05]  /*1c20*/  BSYNC B2 ;  /* 0x0000000000027941 */ /* 0x000fea0003800000 */
.L_x_6799:
[----:B------:R-:W-:Y:S01]  /*1c30*/  FFMA.FTZ R13, -R12, R14, R13 ;  /* 0x0000000e0c0d7223 */ /* 0x000fe2000001010d */
[----:B------:R-:W-:Y:S05]  /*1c40*/  BRA `(.L_x_6797) ;  /* 0x000001f000007947 */ /* 0x000fea0003800000 */
.L_x_6798:
        /* <DEDUP_REMOVED lines=15> */
.L_x_6804:
        /* <DEDUP_REMOVED lines=13> */
.L_x_6803:
[----:B------:R-:W-:Y:S05]  /*1e10*/  BSYNC B2 ;  /* 0x0000000000027941 */ /* 0x000fea0003800000 */
.L_x_6802:
[----:B------:R-:W-:-:S04]  /*1e20*/  FMUL.FTZ R13, R13, 1.1920928955078125e-07 ;  /* 0x340000000d0d7820 */ /* 0x000fc80000410000 */
[----:B------:R-:W-:Y:S02]  /*1e30*/  FMUL.FTZ R13, R12, R13 ;  /* 0x0000000d0c0d7220 */ /* 0x000fe40000410000 */
.L_x_6797:
[----:B------:R-:W-:Y:S05]  /*1e40*/  BSYNC B0 ;  /* 0x0000000000007941 */ /* 0x000fea0003800000 */
.L_x_6796:
        /* <DEDUP_REMOVED lines=26> */
.L_x_6795:
[----:B------:R-:W-:Y:S05]  /*1ff0*/  BSYNC B1 ;  /* 0x0000000000017941 */ /* 0x000fea0003800000 */
.L_x_6794:
        /* <DEDUP_REMOVED lines=34> */
.L_x_6812:
[----:B------:R-:W-:Y:S01]  /*2220*/  FSETP.GEU.FTZ.AND P0, PT, R16, -R7, PT ;  /* 0x800000071000720b */ /* 0x000fe20003f1e000 */
[----:B------:R-:W-:-:S12]  /*2230*/  FADD.FTZ R13, R13, -1 ;  /* 0xbf8000000d0d7421 */ /* 0x000fd80000010000 */
[----:B------:R-:W-:Y:S02]  /*2240*/  @!P0 FADD.FTZ R13, R13, -1 ;  /* 0xbf8000000d0d8421 */ /* 0x000fe40000010000 */
.L_x_6811:
[----:B------:R-:W-:Y:S05]  /*2250*/  BSYNC B2 ;  /* 0x0000000000027941 */ /* 0x000fea0003800000 */
.L_x_6810:
[----:B------:R-:W-:Y:S01]  /*2260*/  FFMA.FTZ R14, -R7, R13, R14 ;  /* 0x0000000d070e7223 */ /* 0x000fe2000001010e */
[----:B------:R-:W-:Y:S05]  /*2270*/  BRA `(.L_x_6808) ;  /* 0x000001f000007947 */ /* 0x000fea0003800000 */
.L_x_6809:
        /* <DEDUP_REMOVED lines=15> */
.L_x_6815:
        /* <DEDUP_REMOVED lines=13> */
.L_x_6814:
[----:B------:R-:W-:Y:S05]  /*2440*/  BSYNC B2 ;  /* 0x0000000000027941 */ /* 0x000fea0003800000 */
.L_x_6813:
[----:B------:R-:W-:-:S04]  /*2450*/  FMUL.FTZ R14, R14, 1.1920928955078125e-07 ;  /* 0x340000000e0e7820 */ /* 0x000fc80000410000 */
[----:B------:R-:W-:Y:S02]  /*2460*/  FMUL.FTZ R14, R7, R14 ;  /* 0x0000000e070e7220 */ /* 0x000fe40000410000 */
.L_x_6808:
[----:B------:R-:W-:Y:S05]  /*2470*/  BSYNC B0 ;  /* 0x0000000000007941 */ /* 0x000fea0003800000 */
.L_x_6807:
        /* <DEDUP_REMOVED lines=20> */
[----:B0-----:R-:W-:-:S05]  /*25c0*/  HADD2.F32 R13, -RZ, R7.H0_H0 ;  /* 0x20000007ff0d7230 */ /* 0x001fca0000004100 */
[----:B------:R-:W-:-:S05]  /*25d0*/  FADD.FTZ R13, -R13, R14 ;  /* 0x0000000e0d0d7221 */ /* 0x000fca0000010100 */
[----:B------:R-:W-:-:S13]  /*25e0*/  FSETP.GT.FTZ.AND P0, PT, R13, 0.5, PT ;  /* 0x3f0000000d00780b */ /* 0x000fda0003f14000 */
[----:B------:R-:W-:-:S05]  /*25f0*/  @P0 HADD2.F32 R8, -RZ, R7.H0_H0 ;  /* 0x20000007ff080230 */ /* 0x000fca0000004100 */
[----:B------:R-:W-:-:S05]  /*2600*/  @P0 FADD.FTZ R8, R8, 1 ;  /* 0x3f80000008080421 */ /* 0x000fca0000010000 */
[----:B------:R-:W-:Y:S02]  /*2610*/  @P0 F2FP.PACK_AB R7, RZ, R8 ;  /* 0x00000008ff07023e */ /* 0x000fe400000000ff */
.L_x_6806:
[----:B------:R-:W-:Y:S05]  /*2620*/  BSYNC B1 ;  /* 0x0000000000017941 */ /* 0x000fea0003800000 */
.L_x_6805:
[----:B------:R-:W-:Y:S01]  /*2630*/  HADD2.F32 R8, -RZ, R6.H0_H0 ;  /* 0x20000006ff087230 */ /* 0x000fe20000004100 */
[----:B------:R-:W-:Y:S04]  /*2640*/  BSSY B1, `(.L_x_6816) ;  /* 0x0000061000017945 */ /* 0x000fe80003800000 */
        /* <DEDUP_REMOVED lines=32> */
.L_x_6823:
[----:B------:R-:W-:Y:S01]  /*2850*/  FSETP.GEU.FTZ.AND P0, PT, R17, -R13, PT ;  /* 0x8000000d1100720b */ /* 0x000fe20003f1e000 */
[----:B------:R-:W-:-:S12]  /*2860*/  FADD.FTZ R15, R15, -1 ;  /* 0xbf8000000f0f7421 */ /* 0x000fd80000010000 */
[----:B------:R-:W-:Y:S02]  /*2870*/  @!P0 FADD.FTZ R15, R15, -1 ;  /* 0xbf8000000f0f8421 */ /* 0x000fe40000010000 */
.L_x_6822:
[----:B------:R-:W-:Y:S05]  /*2880*/  BSYNC B2 ;  /* 0x0000000000027941 */ /* 0x000fea0003800000 */
.L_x_6821:
[----:B------:R-:W-:Y:S01]  /*2890*/  FFMA.FTZ R14, -R13, R15, R14 ;  /* 0x0000000f0d0e7223 */ /* 0x000fe2000001010e */
[----:B------:R-:W-:Y:S05]  /*28a0*/  BRA `(.L_x_6819) ;  /* 0x000001f000007947 */ /* 0x000fea0003800000 */
.L_x_6820:
        /* <DEDUP_REMOVED lines=15> */
.L_x_6826:
        /* <DEDUP_REMOVED lines=13> */
.L_x_6825:
[----:B------:R-:W-:Y:S05]  /*2a70*/  BSYNC B2 ;  /* 0x0000000000027941 */ /* 0x000fea0003800000 */
.L_x_6824:
[----:B------:R-:W-:-:S04]  /*2a80*/  FMUL.FTZ R14, R14, 1.1920928955078125e-07 ;  /* 0x340000000e0e7820 */ /* 0x000fc80000410000 */
[----:B------:R-:W-:Y:S02]  /*2a90*/  FMUL.FTZ R14, R13, R14 ;  /* 0x0000000e0d0e7220 */ /* 0x000fe40000410000 */
.L_x_6819:
[----:B------:R-:W-:Y:S05]  /*2aa0*/  BSYNC B0 ;  /* 0x0000000000007941 */ /* 0x000fea0003800000 */
.L_x_6818:
        /* <DEDUP_REMOVED lines=26> */
.L_x_6817:
[----:B------:R-:W-:Y:S05]  /*2c50*/  BSYNC B1 ;  /* 0x0000000000017941 */ /* 0x000fea0003800000 */
.L_x_6816:
[----:B------:R-:W-:Y:S01]  /*2c60*/  HADD2.F32 R6, -RZ, R6.H1_H1 ;  /* 0x30000006ff067230 */ /* 0x000fe20000004100 */
[----:B------:R-:W-:Y:S04]  /*2c70*/  BSSY B1, `(.L_x_6827) ;  /* 0x0000061000017945 */ /* 0x000fe80003800000 */
        /* <DEDUP_REMOVED lines=32> */
.L_x_6834:
[----:B------:R-:W-:Y:S01]  /*2e80*/  FSETP.GEU.FTZ.AND P0, PT, R17, -R8, PT ;  /* 0x800000081100720b */ /* 0x000fe20003f1e000 */
[----:B------:R-:W-:-:S12]  /*2e90*/  FADD.FTZ R15, R15, -1 ;  /* 0xbf8000000f0f7421 */ /* 0x000fd80000010000 */
[----:B------:R-:W-:Y:S02]  /*2ea0*/  @!P0 FADD.FTZ R15, R15, -1 ;  /* 0xbf8000000f0f8421 */ /* 0x000fe40000010000 */
.L_x_6833:
[----:B------:R-:W-:Y:S05]  /*2eb0*/  BSYNC B2 ;  /* 0x0000000000027941 */ /* 0x000fea0003800000 */
.L_x_6832:
[----:B------:R-:W-:Y:S01]  /*2ec0*/  FFMA.FTZ R14, -R8, R15, R14 ;  /* 0x0000000f080e7223 */ /* 0x000fe2000001010e */
[----:B------:R-:W-:Y:S05]  /*2ed0*/  BRA `(.L_x_6830) ;  /* 0x000001f000007947 */ /* 0x000fea0003800000 */
.L_x_6831:
        /* <DEDUP_REMOVED lines=15> */
.L_x_6837:
        /* <DEDUP_REMOVED lines=13> */
.L_x_6836:
[----:B------:R-:W-:Y:S05]  /*30a0*/  BSYNC B2 ;  /* 0x0000000000027941 */ /* 0x000fea0003800000 */
.L_x_6835:
[----:B0-----:R-:W-:-:S04]  /*30b0*/  FMUL.FTZ R15, R14, 1.1920928955078125e-07 ;  /* 0x340000000e0f7820 */ /* 0x001fc80000410000 */
[----:B------:R-:W-:Y:S02]  /*30c0*/  FMUL.FTZ R14, R8, R15 ;  /* 0x0000000f080e7220 */ /* 0x000fe40000410000 */
.L_x_6830:
[----:B------:R-:W-:Y:S05]  /*30d0*/  BSYNC B0 ;  /* 0x0000000000007941 */ /* 0x000fea0003800000 */
.L_x_6829:
        /* <DEDUP_REMOVED lines=26> */
.L_x_6828:
[----:B------:R-:W-:Y:S05]  /*3280*/  BSYNC B1 ;  /* 0x0000000000017941 */ /* 0x000fea0003800000 */
.L_x_6827:
        /* <DEDUP_REMOVED lines=11> */
.L_x_6749:
        /* <DEDUP_REMOVED lines=59> */
[----:B--2--5:R-:W-:Y:S01]  /*36f0*/  HADD2.F32 R4, -RZ, R21.H0_H0 ;  /* 0x20000015ff047230 */ /* 0x024fe20000004100 */
        /* <DEDUP_REMOVED lines=34> */
.L_x_6845:
[----:B------:R-:W-:Y:S01]  /*3920*/  FSETP.GEU.FTZ.AND P0, PT, R7, -R8, PT ;  /* 0x800000080700720b */ /* 0x000fe20003f1e000 */
[----:B------:R-:W-:-:S12]  /*3930*/  FADD.FTZ R5, R5, -1 ;  /* 0xbf80000005057421 */ /* 0x000fd80000010000 */
[----:B------:R-:W-:Y:S02]  /*3940*/  @!P0 FADD.FTZ R5, R5, -1 ;  /* 0xbf80000005058421 */ /* 0x000fe40000010000 */
.L_x_6844:
[----:B------:R-:W-:Y:S05]  /*3950*/  BSYNC B2 ;  /* 0x0000000000027941 */ /* 0x000fea0003800000 */
.L_x_6843:
[----:B------:R-:W-:Y:S01]  /*3960*/  FFMA.FTZ R2, -R8, R5, R2 ;  /* 0x0000000508027223 */ /* 0x000fe20000010102 */
[----:B------:R-:W-:Y:S05]  /*3970*/  BRA `(.L_x_6841) ;  /* 0x000001f000007947 */ /* 0x000fea0003800000 */
.L_x_6842:
        /* <DEDUP_REMOVED lines=15> */
.L_x_6848:
        /* <DEDUP_REMOVED lines=13> */
.L_x_6847:
[----:B------:R-:W-:Y:S05]  /*3b40*/  BSYNC B2 ;  /* 0x0000000000027941 */ /* 0x000fea0003800000 */
.L_x_6846:
[----:B------:R-:W-:-:S04]  /*3b50*/  FMUL.FTZ R5, R4, 1.1920928955078125e-07 ;  /* 0x3400000004057820 */ /* 0x000fc80000410000 */
[----:B------:R-:W-:Y:S02]  /*3b60*/  FMUL.FTZ R2, R2, R5 ;  /* 0x0000000502027220 */ /* 0x000fe40000410000 */
.L_x_6841:
[----:B------:R-:W-:Y:S05]  /*3b70*/  BSYNC B0 ;  /* 0x0000000000007941 */ /* 0x000fea0003800000 */
.L_x_6840:
        /* <DEDUP_REMOVED lines=27> */
.L_x_6839:
[----:B------:R-:W-:Y:S05]  /*3d30*/  BSYNC B1 ;  /* 0x0000000000017941 */ /* 0x000fea0003800000 */
.L_x_6838:
[----:B--2---:R-:W-:Y:S01]  /*3d40*/  IADD3 R3, R15, 0x80, RZ ;  /* 0x000000800f037810 */ /* 0x004fe20007ffe0ff */
[----:B------:R-:W-:Y:S03]  /*3d50*/  BSSY B1, `(.L_x_6849) ;  /* 0x0000067000017945 */ /* 0x000fe60003800000 */
[----:B------:R-:W-:-:S13]  /*3d60*/  ISETP.GE.AND P0, PT, R3, R14, PT ;  /* 0x0000000e0300720c */ /* 0x000fda0003f06270 */
[----:B------:R-:W-:Y:S05]  /*3d70*/  @P0 BRA `(.L_x_6850) ;  /* 0x0000064000000947 */ /* 0x000fea0003800000 */
[----:B-----5:R-:W-:Y:S01]  /*3d80*/  HADD2.F32 R6, -RZ, R20.H0_H0 ;  /* 0x20000014ff067230 */ /* 0x020fe20000004100 */
        /* <DEDUP_REMOVED lines=34> */
.L_x_6856:
[----:B------:R-:W-:Y:S01]  /*3fb0*/  FSETP.GEU.FTZ.AND P0, PT, R9, -R10, PT ;  /* 0x8000000a0900720b */ /* 0x000fe20003f1e000 */
[----:B------:R-:W-:-:S12]  /*3fc0*/  FADD.FTZ R7, R7, -1 ;  /* 0xbf80000007077421 */ /* 0x000fd80000010000 */
[----:B------:R-:W-:Y:S02]  /*3fd0*/  @!P0 FADD.FTZ R7, R7, -1 ;  /* 0xbf80000007078421 */ /* 0x000fe40000010000 */
.L_x_6855:
[----:B------:R-:W-:Y:S05]  /*3fe0*/  BSYNC B2 ;  /* 0x0000000000027941 */ /* 0x000fea0003800000 */
.L_x_6854:
[----:B------:R-:W-:Y:S01]  /*3ff0*/  FFMA.FTZ R4, -R10, R7, R4 ;  /* 0x000000070a047223 */ /* 0x000fe20000010104 */
[----:B------:R-:W-:Y:S05]  /*4000*/  BRA `(.L_x_6852) ;  /* 0x000001f000007947 */ /* 0x000fea0003800000 */
.L_x_6853:
        /* <DEDUP_REMOVED lines=15> */
.L_x_6859:
        /* <DEDUP_REMOVED lines=13> */
.L_x_6858:
[----:B------:R-:W-:Y:S05]  /*41d0*/  BSYNC B2 ;  /* 0x0000000000027941 */ /* 0x000fea0003800000 */
.L_x_6857:
[----:B------:R-:W-:-:S04]  /*41e0*/  FMUL.FTZ R7, R8, 1.1920928955078125e-07 ;  /* 0x3400000008077820 */ /* 0x000fc80000410000 */
[----:B------:R-:W-:Y:S02]  /*41f0*/  FMUL.FTZ R4, R4, R7 ;  /* 0x0000000704047220 */ /* 0x000fe40000410000 */
.L_x_6852:
[----:B------:R-:W-:Y:S05]  /*4200*/  BSYNC B0 ;  /* 0x0000000000007941 */ /* 0x000fea0003800000 */
.L_x_6851:
        /* <DEDUP_REMOVED lines=10> */
[----:B01----:R-:W-:-:S12]  /*42b0*/  FMUL.FTZ R6, R4, R7 ;  /* 0x0000000704067220 */ /* 0x003fd80000410000 */
        /* <DEDUP_REMOVED lines=16> */
.L_x_6850:
[----:B------:R-:W-:Y:S05]  /*43c0*/  BSYNC B1 ;  /* 0x0000000000017941 */ /* 0x000fea0003800000 */
.L_x_6849:
[----:B------:R-:W-:Y:S01]  /*43d0*/  IADD3 R5, R15, 0x100, RZ ;  /* 0x000001000f057810 */ /* 0x000fe20007ffe0ff */
        /* <DEDUP_REMOVED lines=38> */
.L_x_6867:
[----:B------:R-:W-:Y:S01]  /*4640*/  FSETP.GEU.FTZ.AND P0, PT, R10, -R11, PT ;  /* 0x8000000b0a00720b */ /* 0x000fe20003f1e000 */
[----:B------:R-:W-:-:S12]  /*4650*/  FADD.FTZ R8, R8, -1 ;  /* 0xbf80000008087421 */ /* 0x000fd80000010000 */
[----:B------:R-:W-:Y:S02]  /*4660*/  @!P0 FADD.FTZ R8, R8, -1 ;  /* 0xbf80000008088421 */ /* 0x000fe40000010000 */
.L_x_6866:
[----:B------:R-:W-:Y:S05]  /*4670*/  BSYNC B2 ;  /* 0x0000000000027941 */ /* 0x000fea0003800000 */
.L_x_6865:
[----:B------:R-:W-:Y:S01]  /*4680*/  FFMA.FTZ R5, -R11, R8, R5 ;  /* 0x000000080b057223 */ /* 0x000fe20000010105 */
[----:B------:R-:W-:Y:S05]  /*4690*/  BRA `(.L_x_6863) ;  /* 0x000001f000007947 */ /* 0x000fea0003800000 */
.L_x_6864:
        /* <DEDUP_REMOVED lines=15> */
.L_x_6870:
        /* <DEDUP_REMOVED lines=13> */
.L_x_6869:
[----:B------:R-:W-:Y:S05]  /*4860*/  BSYNC B2 ;  /* 0x0000000000027941 */ /* 0x000fea0003800000 */
.L_x_6868:
[----:B------:R-:W-:-:S04]  /*4870*/  FMUL.FTZ R8, R9, 1.1920928955078125e-07 ;  /* 0x3400000009087820 */ /* 0x000fc80000410000 */
[----:B------:R-:W-:Y:S02]  /*4880*/  FMUL.FTZ R5, R5, R8 ;  /* 0x0000000805057220 */ /* 0x000fe40000410000 */
.L_x_6863:
[----:B------:R-:W-:Y:S05]  /*4890*/  BSYNC B0 ;  /* 0x0000000000007941 */ /* 0x000fea0003800000 */
.L_x_6862:
        /* <DEDUP_REMOVED lines=27> */
.L_x_6861:
[----:B------:R-:W-:Y:S05]  /*4a50*/  BSYNC B1 ;  /* 0x0000000000017941 */ /* 0x000fea0003800000 */
.L_x_6860:
        /* <DEDUP_REMOVED lines=39> */
.L_x_6878:
[----:B------:R-:W-:Y:S01]  /*4cd0*/  FSETP.GEU.FTZ.AND P0, PT, R11, -R18, PT ;  /* 0x800000120b00720b */ /* 0x000fe20003f1e000 */
[----:B------:R-:W-:-:S12]  /*4ce0*/  FADD.FTZ R9, R9, -1 ;  /* 0xbf80000009097421 */ /* 0x000fd80000010000 */
[----:B------:R-:W-:Y:S02]  /*4cf0*/  @!P0 FADD.FTZ R9, R9, -1 ;  /* 0xbf80000009098421 */ /* 0x000fe40000010000 */
.L_x_6877:
[----:B------:R-:W-:Y:S05]  /*4d00*/  BSYNC B2 ;  /* 0x0000000000027941 */ /* 0x000fea0003800000 */
.L_x_6876:
[----:B------:R-:W-:Y:S01]  /*4d10*/  FFMA.FTZ R6, -R18, R9, R6 ;  /* 0x0000000912067223 */ /* 0x000fe20000010106 */
[----:B------:R-:W-:Y:S05]  /*4d20*/  BRA `(.L_x_6874) ;  /* 0x000001f000007947 */ /* 0x000fea0003800000 */
.L_x_6875:
        /* <DEDUP_REMOVED lines=15> */
.L_x_6881:
        /* <DEDUP_REMOVED lines=13> */
.L_x_6880:
[----:B------:R-:W-:Y:S05]  /*4ef0*/  BSYNC B2 ;  /* 0x0000000000027941 */ /* 0x000fea0003800000 */
.L_x_6879:
[----:B------:R-:W-:-:S04]  /*4f00*/  FMUL.FTZ R9, R10, 1.1920928955078125e-07 ;  /* 0x340000000a097820 */ /* 0x000fc80000410000 */
[----:B------:R-:W-:Y:S02]  /*4f10*/  FMUL.FTZ R6, R6, R9 ;  /* 0x0000000906067220 */ /* 0x000fe40000410000 */
.L_x_6874:
[----:B------:R-:W-:Y:S05]  /*4f20*/  BSYNC B0 ;  /* 0x0000000000007941 */ /* 0x000fea0003800000 */
.L_x_6873:
[C---:B0-----:R-:W-:Y:S01]  /*4f30*/  LOP3.LUT R9, R6.reuse, 0x80000000, R7, 0xb8, !PT ;  /* 0x8000000006097812 */ /* 0x041fe200078eb807 */
[----:B------:R-:W-:Y:S01]  /*4f40*/  HADD2.F32 R19, -RZ, R19.H0_H0 ;  /* 0x20000013ff137230 */ /* 0x000fe20000004100 */
[----:B------:R-:W-:-:S04]  /*4f50*/  FSETP.GTU.FTZ.AND P0, PT, |R6|, +INF , PT ;  /* 0x7f8000000600780b */ /* 0x000fc80003f1c200 */
[----:B------:R-:W-:Y:S02]  /*4f60*/  FSEL R6, R6, R9, P0 ;  /* 0x0000000906067208 */ /* 0x000fe40000000000 */
[----:B------:R-:W0:Y:S01]  /*4f70*/  MUFU.RCP R9, R19 ;  /* 0x0000001300097308 */ /* 0x000e220000001000 */
[----:B------:R-:W-:Y:S02]  /*4f80*/  FSETP.GEU.FTZ.AND P1, PT, R19, RZ, PT ;  /* 0x000000ff1300720b */ /* 0x000fe40003f3e000 */
        /* <DEDUP_REMOVED lines=21> */
.L_x_6872:
[----:B------:R-:W-:Y:S05]  /*50e0*/  BSYNC B1 ;  /* 0x0000000000017941 */ /* 0x000fea0003800000 */
.L_x_6871:
[----:B------:R-:W-:Y:S01]  /*50f0*/  IADD3 R7, R15, 0x200, RZ ;  /* 0x000002000f077810 */ /* 0x000fe20007ffe0ff */
[----:B------:R-:W-:Y:S03]  /*5100*/  BSSY B1, `(.L_x_6882) ;  /* 0x0000067000017945 */ /* 0x000fe60003800000 */
[----:B------:R-:W-:-:S13]  /*5110*/  ISETP.GE.AND P0, PT, R7, R14, PT ;  /* 0x0000000e0700720c */ /* 0x000fda0003f06270 */
        /* <DEDUP_REMOVED lines=36> */
.L_x_6889:
[----:B------:R-:W-:Y:S01]  /*5360*/  FSETP.GEU.FTZ.AND P0, PT, R18, -R19, PT ;  /* 0x800000131200720b */ /* 0x000fe20003f1e000 */
[----:B------:R-:W-:-:S12]  /*5370*/  FADD.FTZ R10, R10, -1 ;  /* 0xbf8000000a0a7421 */ /* 0x000fd80000010000 */
[----:B------:R-:W-:Y:S02]  /*5380*/  @!P0 FADD.FTZ R10, R10, -1 ;  /* 0xbf8000000a0a8421 */ /* 0x000fe40000010000 */
.L_x_6888:
[----:B------:R-:W-:Y:S05]  /*5390*/  BSYNC B2 ;  /* 0x0000000000027941 */ /* 0x000fea0003800000 */
.L_x_6887:
[----:B------:R-:W-:Y:S01]  /*53a0*/  FFMA.FTZ R7, -R19, R10, R7 ;  /* 0x0000000a13077223 */ /* 0x000fe20000010107 */
[----:B------:R-:W-:Y:S05]  /*53b0*/  BRA `(.L_x_6885) ;  /* 0x000001f000007947 */ /* 0x000fea0003800000 */
.L_x_6886:
        /* <DEDUP_REMOVED lines=15> */
.L_x_6892:
        /* <DEDUP_REMOVED lines=13> */
.L_x_6891:
[----:B------:R-:W-:Y:S05]  /*5580*/  BSYNC B2 ;  /* 0x0000000000027941 */ /* 0x000fea0003800000 */
.L_x_6890:
[----:B------:R-:W-:-:S04]  /*5590*/  FMUL.FTZ R10, R11, 1.1920928955078125e-07 ;  /* 0x340000000b0a7820 */ /* 0x000fc80000410000 */
[----:B------:R-:W-:Y:S02]  /*55a0*/  FMUL.FTZ R7, R7, R10 ;  /* 0x0000000a07077220 */ /* 0x000fe40000410000 */
.L_x_6885:
[----:B------:R-:W-:Y:S05]  /*55b0*/  BSYNC B0 ;  /* 0x0000000000007941 */ /* 0x000fea0003800000 */
.L_x_6884:
        /* <DEDUP_REMOVED lines=27> */
.L_x_6883:
[----:B------:R-:W-:Y:S05]  /*5770*/  BSYNC B1 ;  /* 0x0000000000017941 */ /* 0x000fea0003800000 */
.L_x_6882:
[----:B0-----:R-:W-:Y:S01]  /*5780*/  IADD3 R9, R15, 0x280, RZ ;  /* 0x000002800f097810 */ /* 0x001fe20007ffe0ff */
[----:B------:R-:W-:Y:S03]  /*5790*/  BSSY B1, `(.L_x_6893) ;  /* 0x0000067000017945 */ /* 0x000fe60003800000 */
[----:B------:R-:W-:-:S13]  /*57a0*/  ISETP.GE.AND P0, PT, R9, R14, PT ;  /* 0x0000000e0900720c */ /* 0x000fda0003f06270 */
[----:B------:R-:W-:Y:S05]  /*57b0*/  @P0 BRA `(.L_x_6894) ;  /* 0x0000064000000947 */ /* 0x000fea0003800000 */
[----:B-----5:R-:W-:Y:S01]  /*57c0*/  HADD2.F32 R10, -RZ, R16.H0_H0 ;  /* 0x20000010ff0a7230 */ /* 0x020fe20000004100 */
        /* <DEDUP_REMOVED lines=34> */
.L_x_6900:
[----:B------:R-:W-:Y:S01]  /*59f0*/  FSETP.GEU.FTZ.AND P0, PT, R19, -R18, PT ;  /* 0x800000121300720b */ /* 0x000fe20003f1e000 */
[----:B------:R-:W-:-:S12]  /*5a00*/  FADD.FTZ R11, R11, -1 ;  /* 0xbf8000000b0b7421 */ /* 0x000fd80000010000 */
[----:B------:R-:W-:Y:S02]  /*5a10*/  @!P0 FADD.FTZ R11, R11, -1 ;  /* 0xbf8000000b0b8421 */ /* 0x000fe40000010000 */
.L_x_6899:
[----:B------:R-:W-:Y:S05]  /*5a20*/  BSYNC B2 ;  /* 0x0000000000027941 */ /* 0x000fea0003800000 */
.L_x_6898:
[----:B------:R-:W-:Y:S01]  /*5a30*/  FFMA.FTZ R8, -R18, R11, R8 ;  /* 0x0000000b12087223 */ /* 0x000fe20000010108 */
[----:B------:R-:W-:Y:S05]  /*5a40*/  BRA `(.L_x_6896) ;  /* 0x000001f000007947 */ /* 0x000fea0003800000 */
.L_x_6897:
        /* <DEDUP_REMOVED lines=15> */
.L_x_6903:
        /* <DEDUP_REMOVED lines=13> */
.L_x_6902:
[----:B------:R-:W-:Y:S05]  /*5c10*/  BSYNC B2 ;  /* 0x0000000000027941 */ /* 0x000fea0003800000 */
.L_x_6901:
[----:B------:R-:W-:-:S04]  /*5c20*/  FMUL.FTZ R17, R17, 1.1920928955078125e-07 ;  /* 0x3400000011117820 */ /* 0x000fc80000410000 */
[----:B------:R-:W-:Y:S02]  /*5c30*/  FMUL.FTZ R8, R8, R17 ;  /* 0x0000001108087220 */ /* 0x000fe40000410000 */
.L_x_6896:
[----:B------:R-:W-:Y:S05]  /*5c40*/  BSYNC B0 ;  /* 0x0000000000007941 */ /* 0x000fea0003800000 */
.L_x_6895:
        /* <DEDUP_REMOVED lines=27> */
.L_x_6894:
[----:B------:R-:W-:Y:S05]  /*5e00*/  BSYNC B1 ;  /* 0x0000000000017941 */ /* 0x000fea0003800000 */
.L_x_6893:
[----:B------:R-:W-:Y:S01]  /*5e10*/  IADD3 R9, R15, 0x300, RZ ;  /* 0x000003000f097810 */ /* 0x000fe20007ffe0ff */
        /* <DEDUP_REMOVED lines=38> */
.L_x_6911:
[----:B------:R-:W-:Y:S01]  /*6080*/  FSETP.GEU.FTZ.AND P0, PT, R18, -R19, PT ;  /* 0x800000131200720b */ /* 0x000fe20003f1e000 */
[----:B------:R-:W-:-:S12]  /*6090*/  FADD.FTZ R16, R16, -1 ;  /* 0xbf80000010107421 */ /* 0x000fd80000010000 */
[----:B------:R-:W-:Y:S02]  /*60a0*/  @!P0 FADD.FTZ R16, R16, -1 ;  /* 0xbf80000010108421 */ /* 0x000fe40000010000 */
.L_x_6910:
[----:B------:R-:W-:Y:S05]  /*60b0*/  BSYNC B2 ;  /* 0x0000000000027941 */ /* 0x000fea0003800000 */
.L_x_6909:
[----:B------:R-:W-:Y:S01]  /*60c0*/  FFMA.FTZ R9, -R19, R16, R9 ;  /* 0x0000001013097223 */ /* 0x000fe20000010109 */
[----:B------:R-:W-:Y:S05]  /*60d0*/  BRA `(.L_x_6907) ;  /* 0x000001f000007947 */ /* 0x000fea0003800000 */
.L_x_6908:
        /* <DEDUP_REMOVED lines=15> */
.L_x_6914:
        /* <DEDUP_REMOVED lines=13> */
.L_x_6913:
[----:B------:R-:W-:Y:S05]  /*62a0*/  BSYNC B2 ;  /* 0x0000000000027941 */ /* 0x000fea0003800000 */
.L_x_6912:
[----:B------:R-:W-:-:S04]  /*62b0*/  FMUL.FTZ R16, R17, 1.1920928955078125e-07 ;  /* 0x3400000011107820 */ /* 0x000fc80000410000 */
[----:B------:R-:W-:Y:S02]  /*62c0*/  FMUL.FTZ R9, R9, R16 ;  /* 0x0000001009097220 */ /* 0x000fe40000410000 */
.L_x_6907:
[----:B------:R-:W-:Y:S05]  /*62d0*/  BSYNC B0 ;  /* 0x0000000000007941 */ /* 0x000fea0003800000 */
.L_x_6906:
        /* <DEDUP_REMOVED lines=27> */
.L_x_6905:
[----:B------:R-:W-:Y:S05]  /*6490*/  BSYNC B1 ;  /* 0x0000000000017941 */ /* 0x000fea0003800000 */
.L_x_6904:
        /* <DEDUP_REMOVED lines=39> */
.L_x_6922:
[----:B------:R-:W-:Y:S01]  /*6710*/  FSETP.GEU.FTZ.AND P0, PT, R19, -R18, PT ;  /* 0x800000121300720b */ /* 0x000fe20003f1e000 */
[----:B------:R-:W-:-:S12]  /*6720*/  FADD.FTZ R13, R13, -1 ;  /* 0xbf8000000d0d7421 */ /* 0x000fd80000010000 */
[----:B------:R-:W-:Y:S02]  /*6730*/  @!P0 FADD.FTZ R13, R13, -1 ;  /* 0xbf8000000d0d8421 */ /* 0x000fe40000010000 */
.L_x_6921:
[----:B------:R-:W-:Y:S05]  /*6740*/  BSYNC B2 ;  /* 0x0000000000027941 */ /* 0x000fea0003800000 */
.L_x_6920:
[----:B------:R-:W-:Y:S01]  /*6750*/  FFMA.FTZ R10, -R18, R13, R10 ;  /* 0x0000000d120a7223 */ /* 0x000fe2000001010a */
[----:B------:R-:W-:Y:S05]  /*6760*/  BRA `(.L_x_6918) ;  /* 0x000001f000007947 */ /* 0x000fea0003800000 */
.L_x_6919:
        /* <DEDUP_REMOVED lines=15> */
.L_x_6925:
        /* <DEDUP_REMOVED lines=13> */
.L_x_6924:
[----:B------:R-:W-:Y:S05]  /*6930*/  BSYNC B2 ;  /* 0x0000000000027941 */ /* 0x000fea0003800000 */
.L_x_6923:
[----:B------:R-:W-:-:S04]  /*6940*/  FMUL.FTZ R17, R17, 1.1920928955078125e-07 ;  /* 0x3400000011117820 */ /* 0x000fc80000410000 */
[----:B------:R-:W-:Y:S02]  /*6950*/  FMUL.FTZ R10, R10, R17 ;  /* 0x000000110a0a7220 */ /* 0x000fe40000410000 */
.L_x_6918:
[----:B------:R-:W-:Y:S05]  /*6960*/  BSYNC B0 ;  /* 0x0000000000007941 */ /* 0x000fea0003800000 */
.L_x_6917:
        /* <DEDUP_REMOVED lines=27> */
.L_x_6916:
[----:B------:R-:W-:Y:S05]  /*6b20*/  BSYNC B1 ;  /* 0x0000000000017941 */ /* 0x000fea0003800000 */
.L_x_6915:
        /* <DEDUP_REMOVED lines=16> */
.L_x_6928:
[----:B------:R-:W-:-:S13]  /*6c30*/  ISETP.GE.AND P0, PT, R15, R14, PT ;  /* 0x0000000e0f00720c */ /* 0x000fda0003f06270 */
[----:B------:R-:W-:Y:S05]  /*6c40*/  @P0 BRA `(.L_x_6930) ;  /* 0x000000c000000947 */ /* 0x000fea0003800000 */
[----:B0-----:R-:W-:Y:S01]  /*6c50*/  IMAD.IADD R2, R0, 0x1, R15 ;  /* 0x0000000100027824 */ /* 0x001fe200078e020f */
[----:B------:R-:W-:Y:S01]  /*6c60*/  IADD3 R15, R15, 0x80, RZ ;  /* 0x000000800f0f7810 */ /* 0x000fe20007ffe0ff */
[----:B------:R-:W-:-:S04]  /*6c70*/  IMAD.MOV.U32 R3, RZ, RZ, 0x2 ;  /* 0x00000002ff037424 */ /* 0x000fc800078e00ff */
[----:B------:R-:W-:-:S05]  /*6c80*/  IMAD.WIDE.U32 R2, R2, R3, c[0x0][0x168] ;  /* 0x00005a0002027625 */ /* 0x000fca00078e0003 */
[----:B------:R0:W-:Y:S02]  /*6c90*/  STG.E.U16 [R2.64], R5 ;  /* 0x0000000502007986 */ /* 0x0001e4000c101504 */
.L_x_6929:
[----:B------:R-:W-:-:S13]  /*6ca0*/  ISETP.GE.AND P0, PT, R15, R14, PT ;  /* 0x0000000e0f00720c */ /* 0x000fda0003f06270 */
[----:B------:R-:W-:Y:S05]  /*6cb0*/  @P0 BRA `(.L_x_6931) ;  /* 0x000000c000000947 */ /* 0x000fea0003800000 */
[----:B0-----:R-:W-:Y:S01]  /*6cc0*/  IMAD.IADD R2, R0, 0x1, R15 ;  /* 0x0000000100027824 */ /* 0x001fe200078e020f */
[----:B------:R-:W-:Y:S01]  /*6cd0*/  IADD3 R15, R15, 0x80, RZ ;  /* 0x000000800f0f7810 */ /* 0x000fe20007ffe0ff */
[----:B------:R-:W-:-:S04]  /*6ce0*/  IMAD.MOV.U32 R3, RZ, RZ, 0x2 ;  /* 0x00000002ff037424 */ /* 0x000fc800078e00ff */
[----:B------:R-:W-:-:S05]  /*6cf0*/  IMAD.WIDE.U32 R2, R2, R3, c[0x0][0x168] ;  /* 0x00005a0002027625 */ /* 0x000fca00078e0003 */
[----:B------:R0:W-:Y:S02]  /*6d00*/  STG.E.U16 [R2.64], R6 ;  /* 0x0000000602007986 */ /* 0x0001e4000c101504 */
.L_x_6930:
[----:B------:R-:W-:-:S13]  /*6d10*/  ISETP.GE.AND P0, PT, R15, R14, PT ;  /* 0x0000000e0f00720c */ /* 0x000fda0003f06270 */
[----:B------:R-:W-:Y:S05]  /*6d20*/  @P0 BRA `(.L_x_6932) ;  /* 0x000000d000000947 */ /* 0x000fea0003800000 */
[----:B0-----:R-:W-:Y:S01]  /*6d30*/  IMAD.IADD R2, R0, 0x1, R15 ;  /* 0x0000000100027824 */ /* 0x001fe200078e020f */
[----:B------:R-:W-:Y:S01]  /*6d40*/  IADD3 R15, R15, 0x80, RZ ;  /* 0x000000800f0f7810 */ /* 0x000fe20007ffe0ff */
[----:B------:R-:W-:-:S04]  /*6d50*/  IMAD.MOV.U32 R3, RZ, RZ, 0x2 ;  /* 0x00000002ff037424 */ /* 0x000fc800078e00ff */
[----:B------:R-:W-:-:S05]  /*6d60*/  IMAD.WIDE.U32 R2, R2, R3, c[0x0][0x168] ;  /* 0x00005a0002027625 */ /* 0x000fca00078e0003 */
[----:B------:R0:W-:Y:S02]  /*6d70*/  STG.E.U16 [R2.64], R7 ;  /* 0x0000000702007986 */ /* 0x0001e4000c101504 */
.L_x_6931:
        /* <DEDUP_REMOVED lines=8> */
.L_x_6932:
[----:B------:R-:W-:Y:S05]  /*6e00*/  BSYNC B1 ;  /* 0x0000000000017941 */ /* 0x000fea0003800000 */
.L_x_6927:
[----:B------:R-:W-:-:S13]  /*6e10*/  ISETP.GE.AND P0, PT, R15, R14, PT ;  /* 0x0000000e0f00720c */ /* 0x000fda0003f06270 */
[----:B0-----:R-:W-:Y:S01]  /*6e20*/  @!P0 IMAD.IADD R2, R0, 0x1, R15 ;  /* 0x0000000100028824 */ /* 0x001fe200078e020f */
[----:B------:R-:W-:Y:S01]  /*6e30*/  @!P0 IADD3 R15, R15, 0x80, RZ ;  /* 0x000000800f0f8810 */ /* 0x000fe20007ffe0ff */
[----:B------:R-:W-:-:S04]  /*6e40*/  @!P0 IMAD.MOV.U32 R3, RZ, RZ, 0x2 ;  /* 0x00000002ff038424 */ /* 0x000fc800078e00ff */
[----:B------:R-:W-:-:S05]  /*6e50*/  @!P0 IMAD.WIDE.U32 R2, R2, R3, c[0x0][0x168] ;  /* 0x00005a0002028625 */ /* 0x000fca00078e0003 */
[----:B------:R0:W-:Y:S02]  /*6e60*/  @!P0 STG.E.U16 [R2.64], R9 ;  /* 0x0000000902008986 */ /* 0x0001e4000c101504 */
.L_x_6933:
[----:B------:R-:W-:Y:S05]  /*6e70*/  BSYNC B0 ;  /* 0x0000000000007941 */ /* 0x000fea0003800000 */
.L_x_6926:
        /* <DEDUP_REMOVED lines=8> */
.L_x_6934:
        /* <DEDUP_REMOVED lines=16> */
.L_x_32581:


//--------------------- .text._ZN2at6native29vectorized_elementwise_kernelILi4ENS0_13AUnaryFunctorIN3c104HalfES4_S4_ZZZNS0_15binary_internal21div_floor_kernel_cudaERNS_18TensorIteratorBaseEENKUlvE1_clEvENKUlvE1_clEvEUlS4_S4_E_EESt5arrayIPcLm2EEEEviT0_T1_ --------------------------
	.section	.text._ZN2at6native29vectorized_elementwise_kernelILi4ENS0_13AUnaryFunctorIN3c104HalfES4_S4_ZZZNS0_15binary_internal21div_floor_kernel_cudaERNS_18TensorIteratorBaseEENKUlvE1_clEvENKUlvE1_clEvEUlS4_S4_E_EESt5arrayIPcLm2EEEEviT0_T1_,"ax",@progbits
	.sectioninfo	@"SHI_REGISTERS=30"
	.align	128
        .global         _ZN2at6native29vectorized_elementwise_kernelILi4ENS0_13AUnaryFunctorIN3c104HalfES4_S4_ZZZNS0_15binary_internal21div_floor_kernel_cudaERNS_18TensorIteratorBaseEENKUlvE1_clEvENKUlvE1_clEvEUlS4_S4_E_EESt5arrayIPcLm2EEEEviT0_T1_
        .type           _ZN2at6native29vectorized_elementwise_kernelILi4ENS0_13AUnaryFunctorIN3c104HalfES4_S4_ZZZNS0_15binary_internal21div_floor_kernel_cudaERNS_18TensorIteratorBaseEENKUlvE1_clEvENKUlvE1_clEvEUlS4_S4_E_EESt5arrayIPcLm2EEEEviT0_T1_,@function
        .size           _ZN2at6native29vectorized_elementwise_kernelILi4ENS0_13AUnaryFunctorIN3c104HalfES4_S4_ZZZNS0_15binary_internal21div_floor_kernel_cudaERNS_18TensorIteratorBaseEENKUlvE1_clEvENKUlvE1_clEvEUlS4_S4_E_EESt5arrayIPcLm2EEEEviT0_T1_,(.L_x_32582 - _ZN2at6native29vectorized_elementwise_kernelILi4ENS0_13AUnaryFunctorIN3c104HalfES4_S4_ZZZNS0_15binary_internal21div_floor_kernel_cudaERNS_18TensorIteratorBaseEENKUlvE1_clEvENKUlvE1_clEvEUlS4_S4_E_EESt5arrayIPcLm2EEEEviT0_T1_)
        .other          _ZN2at6native29vectorized_elementwise_kernelILi4ENS0_13AUnaryFunctorIN3c104HalfES4_S4_ZZZNS0_15binary_internal21div_floor_kernel_cudaERNS_18TensorIteratorBaseEENKUlvE1_clEvENKUlvE1_clEvEUlS4_S4_E_EESt5arrayIPcLm2EEEEviT0_T1_,@"STO_CUDA_ENTRY STV_DEFAULT"
_ZN2at6native29vectorized_elementwise_kernelILi4ENS0_13AUnaryFunctorIN3c104HalfES4_S4_ZZZNS0_15binary_internal21div_floor_kernel_cudaERNS_18TensorIteratorBaseEENKUlvE1_clEvENKUlvE1_clEvEUlS4_S4_E_EESt5arrayIPcLm2EEEEviT0_T1_:
.text._ZN2at6native29vectorized_elementwise_kernelILi4ENS0_13AUnaryFunctorIN3c104HalfES4_S4_ZZZNS0_15binary_internal21div_floor_kernel_cudaERNS_18TensorIteratorBaseEENKUlvE1_clEvENKUlvE1_clEvEUlS4_S4_E_EESt5arrayIPcLm2EEEEviT0_T1_:
        /* <DEDUP_REMOVED lines=13> */
[----:B------:R-:W1:Y:S01]  /*00d0*/  LDC.U16 R7, c[0x0][0x166] ;  /* 0x00005980ff077b82 */ /* 0x000e620000000400 */
[----:B------:R-:W-:Y:S01]  /*00e0*/  BSSY B1, `(.L_x_6936) ;  /* 0x0000063000017945 */ /* 0x000fe20003800000 */
[----:B-1----:R-:W-:Y:S02]  /*00f0*/  HADD2.F32 R7, -RZ, R7.H0_H0 ;  /* 0x20000007ff077230 */ /* 0x002fe40000004100 */
        /* <DEDUP_REMOVED lines=33> */
.L_x_6943:
[----:B------:R-:W-:Y:S01]  /*0310*/  FSETP.GEU.FTZ.AND P0, PT, R15, -R6, PT ;  /* 0x800000060f00720b */ /* 0x000fe20003f1e000 */
[----:B------:R-:W-:-:S12]  /*0320*/  FADD.FTZ R12, R12, -1 ;  /* 0xbf8000000c0c7421 */ /* 0x000fd80000010000 */
[----:B------:R-:W-:Y:S02]  /*0330*/  @!P0 FADD.FTZ R12, R12, -1 ;  /* 0xbf8000000c0c8421 */ /* 0x000fe40000010000 */
.L_x_6942:
[----:B------:R-:W-:Y:S05]  /*0340*/  BSYNC B2 ;  /* 0x0000000000027941 */ /* 0x000fea0003800000 */
.L_x_6941:
[----:B------:R-:W-:Y:S01]  /*0350*/  FFMA.FTZ R11, -R6, R12, R11 ;  /* 0x0000000c060b7223 */ /* 0x000fe2000001010b */
[----:B------:R-:W-:Y:S05]  /*0360*/  BRA `(.L_x_6939) ;  /* 0x000001f000007947 */ /* 0x000fea0003800000 */
.L_x_6940:
        /* <DEDUP_REMOVED lines=15> */
.L_x_6946:
        /* <DEDUP_REMOVED lines=13> */
.L_x_6945:
[----:B------:R-:W-:Y:S05]  /*0530*/  BSYNC B2 ;  /* 0x0000000000027941 */ /* 0x000fea0003800000 */
.L_x_6944:
[----:B------:R-:W-:-:S04]  /*0540*/  FMUL.FTZ R12, R12, 1.1920928955078125e-07 ;  /* 0x340000000c0c7820 */ /* 0x000fc80000410000 */
[----:B------:R-:W-:Y:S02]  /*0550*/  FMUL.FTZ R11, R17, R12 ;  /* 0x0000000c110b7220 */ /* 0x000fe40000410000 */
.L_x_6939:
[----:B------:R-:W-:Y:S05]  /*0560*/  BSYNC B0 ;  /* 0x0000000000007941 */ /* 0x000fea0003800000 */
.L_x_6938:
        /* <DEDUP_REMOVED lines=26> */
.L_x_6937:
[----:B0-----:R-:W-:Y:S05]  /*0710*/  BSYNC B1 ;  /* 0x0000000000017941 */ /* 0x001fea0003800000 */
.L_x_6936:
        /* <DEDUP_REMOVED lines=34> */
.L_x_6954:
[----:B------:R-:W-:Y:S01]  /*0940*/  FSETP.GEU.FTZ.AND P0, PT, R15, -R10, PT ;  /* 0x8000000a0f00720b */ /* 0x000fe20003f1e000 */
[----:B------:R-:W-:-:S12]  /*0950*/  FADD.FTZ R12, R12, -1 ;  /* 0xbf8000000c0c7421 */ /* 0x000fd80000010000 */
[----:B------:R-:W-:Y:S02]  /*0960*/  @!P0 FADD.FTZ R12, R12, -1 ;  /* 0xbf8000000c0c8421 */ /* 0x000fe40000010000 */
.L_x_6953:
[----:B------:R-:W-:Y:S05]  /*0970*/  BSYNC B2 ;  /* 0x0000000000027941 */ /* 0x000fea0003800000 */
.L_x_6952:
[----:B------:R-:W-:Y:S01]  /*0980*/  FFMA.FTZ R11, -R10, R12, R11 ;  /* 0x0000000c0a0b7223 */ /* 0x000fe2000001010b */
[----:B------:R-:W-:Y:S05]  /*0990*/  BRA `(.L_x_6950) ;  /* 0x000001f000007947 */ /* 0x000fea0003800000 */
.L_x_6951:
        /* <DEDUP_REMOVED lines=15> */
.L_x_6957:
        /* <DEDUP_REMOVED lines=13> */
.L_x_6956:
[----:B------:R-:W-:Y:S05]  /*0b60*/  BSYNC B2 ;  /* 0x0000000000027941 */ /* 0x000fea0003800000 */
.L_x_6955:
[----:B------:R-:W-:-:S04]  /*0b70*/  FMUL.FTZ R12, R12, 1.1920928955078125e-07 ;  /* 0x340000000c0c7820 */ /* 0x000fc80000410000 */
[----:B------:R-:W-:Y:S02]  /*0b80*/  FMUL.FTZ R11, R17, R12 ;  /* 0x0000000c110b7220 */ /* 0x000fe40000410000 */
.L_x_6950:
[----:B------:R-:W-:Y:S05]  /*0b90*/  BSYNC B0 ;  /* 0x0000000000007941 */ /* 0x000fea0003800000 */
.L_x_6949:
        /* <DEDUP_REMOVED lines=26> */
.L_x_6948:
[----:B------:R-:W-:Y:S05]  /*0d40*/  BSYNC B1 ;  /* 0x0000000000017941 */ /* 0x000fea0003800000 */
.L_x_6947:
        /* <DEDUP_REMOVED lines=34> */
.L_x_6965:
[----:B------:R-:W-:Y:S01]  /*0f70*/  FSETP.GEU.FTZ.AND P0, PT, R15, -R11, PT ;  /* 0x8000000b0f00720b */ /* 0x000fe20003f1e000 */
[----:B------:R-:W-:-:S12]  /*0f80*/  FADD.FTZ R13, R13, -1 ;  /* 0xbf8000000d0d7421 */ /* 0x000fd80000010000 */
[----:B------:R-:W-:Y:S02]  /*0f90*/  @!P0 FADD.FTZ R13, R13, -1 ;  /* 0xbf8000000d0d8421 */ /* 0x000fe40000010000 */
.L_x_6964:
[----:B------:R-:W-:Y:S05]  /*0fa0*/  BSYNC B2 ;  /* 0x0000000000027941 */ /* 0x000fea0003800000 */
.L_x_6963:
[----:B------:R-:W-:Y:S01]  /*0fb0*/  FFMA.FTZ R12, -R11, R13, R12 ;  /* 0x0000000d0b0c7223 */ /* 0x000fe2000001010c */
[----:B------:R-:W-:Y:S05]  /*0fc0*/  BRA `(.L_x_6961) ;  /* 0x000001f000007947 */ /* 0x000fea0003800000 */
.L_x_6962:
        /* <DEDUP_REMOVED lines=15> */
.L_x_6968:
        /* <DEDUP_REMOVED lines=13> */
.L_x_6967:
[----:B------:R-:W-:Y:S05]  /*1190*/  BSYNC B2 ;  /* 0x0000000000027941 */ /* 0x000fea0003800000 */
.L_x_6966:
[----:B------:R-:W-:-:S04]  /*11a0*/  FMUL.FTZ R13, R13, 1.1920928955078125e-07 ;  /* 0x340000000d0d7820 */ /* 0x000fc80000410000 */
[----:B------:R-:W-:Y:S02]  /*11b0*/  FMUL.FTZ R12, R18, R13 ;  /* 0x0000000d120c7220 */ /* 0x000fe40000410000 */
.L_x_6961:
[----:B------:R-:W-:Y:S05]  /*11c0*/  BSYNC B0 ;  /* 0x0000000000007941 */ /* 0x000fea0003800000 */
.L_x_6960:
        /* <DEDUP_REMOVED lines=26> */
.L_x_6959:
[----:B------:R-:W-:Y:S05]  /*1370*/  BSYNC B1 ;  /* 0x0000000000017941 */ /* 0x000fea0003800000 */
.L_x_6958:
        /* <DEDUP_REMOVED lines=34> */
.L_x_6976:
[----:B------:R-:W-:Y:S01]  /*15a0*/  FSETP.GEU.FTZ.AND P0, PT, R15, -R9, PT ;  /* 0x800000090f00720b */ /* 0x000fe20003f1e000 */
[----:B------:R-:W-:-:S12]  /*15b0*/  FADD.FTZ R13, R13, -1 ;  /* 0xbf8000000d0d7421 */ /* 0x000fd80000010000 */
[----:B------:R-:W-:Y:S02]  /*15c0*/  @!P0 FADD.FTZ R13, R13, -1 ;  /* 0xbf8000000d0d8421 */ /* 0x000fe40000010000 */
.L_x_6975:
[----:B------:R-:W-:Y:S05]  /*15d0*/  BSYNC B2 ;  /* 0x0000000000027941 */ /* 0x000fea0003800000 */
.L_x_6974:
[----:B------:R-:W-:Y:S01]  /*15e0*/  FFMA.FTZ R12, -R9, R13, R12 ;  /* 0x0000000d090c7223 */ /* 0x000fe2000001010c */
[----:B------:R-:W-:Y:S05]  /*15f0*/  BRA `(.L_x_6972) ;  /* 0x000001f000007947 */ /* 0x000fea0003800000 */
.L_x_6973:
        /* <DEDUP_REMOVED lines=15> */
.L_x_6979:
        /* <DEDUP_REMOVED lines=13> */
.L_x_6978:
[----:B------:R-:W-:Y:S05]  /*17c0*/  BSYNC B2 ;  /* 0x0000000000027941 */ /* 0x000fea0003800000 */
.L_x_6977:
[----:B------:R-:W-:-:S04]  /*17d0*/  FMUL.FTZ R13, R13, 1.1920928955078125e-07 ;  /* 0x340000000d0d7820 */ /* 0x000fc80000410000 */
[----:B------:R-:W-:Y:S02]  /*17e0*/  FMUL.FTZ R12, R18, R13 ;  /* 0x0000000d120c7220 */ /* 0x000fe40000410000 */
.L_x_6972:
[----:B------:R-:W-:Y:S05]  /*17f0*/  BSYNC B0 ;  /* 0x0000000000007941 */ /* 0x000fea0003800000 */
.L_x_6971:
        /* <DEDUP_REMOVED lines=26> */
.L_x_6970:
[----:B------:R-:W-:Y:S05]  /*19a0*/  BSYNC B1 ;  /* 0x0000000000017941 */ /* 0x000fea0003800000 */
.L_x_6969:
        /* <DEDUP_REMOVED lines=34> */
.L_x_6987:
[----:B------:R-:W-:Y:S01]  /*1bd0*/  FSETP.GEU.FTZ.AND P0, PT, R17, -R12, PT ;  /* 0x8000000c1100720b */ /* 0x000fe20003f1e000 */
[----:B------:R-:W-:-:S12]  /*1be0*/  FADD.FTZ R14, R14, -1 ;  /* 0xbf8000000e0e7421 */ /* 0x000fd80000010000 */
[----:B------:R-:W-:Y:S02]  /*1bf0*/  @!P0 FADD.FTZ R14, R14, -1 ;  /* 0xbf8000000e0e8421 */ /* 0x000fe40000010000 */
.L_x_6986:
[----:B------:R-:W-:Y:S05]  /*1c00*/  BSYNC B2 ;  /* 0x0000000000027941 */ /* 0x000fea0003800000 */
.L_x_6985:
[----:B------:R-:W-:Y:S01]  /*1c10*/  FFMA.FTZ R13, -R12, R14, R13 ;  /* 0x0000000e0c0d7223 */ /* 0x000fe2000001010d */
[----:B------:R-:W-:Y:S05]  /*1c20*/  BRA `(.L_x_6983) ;  /* 0x000001f000007947 */ /* 0x000fea0003800000 */
.L_x_6984:
        /* <DEDUP_REMOVED lines=15> */
.L_x_6990:
        /* <DEDUP_REMOVED lines=13> */
.L_x_6989:
[----:B------:R-:W-:Y:S05]  /*1df0*/  BSYNC B2 ;  /* 0x0000000000027941 */ /* 0x000fea0003800000 */
.L_x_6988:
[----:B------:R-:W-:-:S04]  /*1e00*/  FMUL.FTZ R13, R13, 1.1920928955078125e-07 ;  /* 0x340000000d0d7820 */ /* 0x000fc80000410000 */
[----:B------:R-:W-:Y:S02]  /*1e10*/  FMUL.FTZ R13, R12, R13 ;  /* 0x0000000d0c0d7220 */ /* 0x000fe40000410000 */
.L_x_6983:
[----:B------:R-:W-:Y:S05]  /*1e20*/  BSYNC B0 ;  /* 0x0000000000007941 */ /* 0x000fea0003800000 */
.L_x_6982:
        /* <DEDUP_REMOVED lines=26> */
.L_x_6981:
[----:B------:R-:W-:Y:S05]  /*1fd0*/  BSYNC B1 ;  /* 0x0000000000017941 */ /* 0x000fea0003800000 */
.L_x_6980:
        /* <DEDUP_REMOVED lines=34> */
.L_x_6998:
[----:B------:R-:W-:Y:S01]  /*2200*/  FSETP.GEU.FTZ.AND P0, PT, R17, -R8, PT ;  /* 0x800000081100720b */ /* 0x000fe20003f1e000 */
[----:B------:R-:W-:-:S12]  /*2210*/  FADD.FTZ R14, R14, -1 ;  /* 0xbf8000000e0e7421 */ /* 0x000fd80000010000 */
[----:B------:R-:W-:Y:S02]  /*2220*/  @!P0 FADD.FTZ R14, R14, -1 ;  /* 0xbf8000000e0e8421 */ /* 0x000fe40000010000 */
.L_x_6997:
[----:B------:R-:W-:Y:S05]  /*2230*/  BSYNC B2 ;  /* 0x0000000000027941 */ /* 0x000fea0003800000 */
.L_x_6996:
[----:B------:R-:W-:Y:S01]  /*2240*/  FFMA.FTZ R13, -R8, R14, R13 ;  /* 0x0000000e080d7223 */ /* 0x000fe2000001010d */
[----:B------:R-:W-:Y:S05]  /*2250*/  BRA `(.L_x_6994) ;  /* 0x000001f000007947 */ /* 0x000fea0003800000 */
.L_x_6995:
        /* <DEDUP_REMOVED lines=15> */
.L_x_7001:
        /* <DEDUP_REMOVED lines=13> */
.L_x_7000:
[----:B------:R-:W-:Y:S05]  /*2420*/  BSYNC B2 ;  /* 0x0000000000027941 */ /* 0x000fea0003800000 */
.L_x_6999:
[----:B------:R-:W-:-:S04]  /*2430*/  FMUL.FTZ R13, R13, 1.1920928955078125e-07 ;  /* 0x340000000d0d7820 */ /* 0x000fc80000410000 */
[----:B------:R-:W-:Y:S02]  /*2440*/  FMUL.FTZ R13, R8, R13 ;  /* 0x0000000d080d7220 */ /* 0x000fe40000410000 */
.L_x_6994:
[----:B------:R-:W-:Y:S05]  /*2450*/  BSYNC B0 ;  /* 0x0000000000007941 */ /* 0x000fea0003800000 */
.L_x_6993:
        /* <DEDUP_REMOVED lines=26> */
.L_x_6992:
[----:B------:R-:W-:Y:S05]  /*2600*/  BSYNC B1 ;  /* 0x0000000000017941 */ /* 0x000fea0003800000 */
.L_x_6991:
        /* <DEDUP_REMOVED lines=34> */
.L_x_7009:
[----:B------:R-:W-:Y:S01]  /*2830*/  FSETP.GEU.FTZ.AND P0, PT, R17, -R13, PT ;  /* 0x8000000d1100720b */ /* 0x000fe20003f1e000 */
[----:B------:R-:W-:-:S12]  /*2840*/  FADD.FTZ R15, R15, -1 ;  /* 0xbf8000000f0f7421 */ /* 0x000fd80000010000 */
[----:B------:R-:W-:Y:S02]  /*2850*/  @!P0 FADD.FTZ R15, R15, -1 ;  /* 0xbf8000000f0f8421 */ /* 0x000fe40000010000 */
.L_x_7008:
[----:B------:R-:W-:Y:S05]  /*2860*/  BSYNC B2 ;  /* 0x0000000000027941 */ /* 0x000fea0003800000 */
.L_x_7007:
[----:B------:R-:W-:Y:S01]  /*2870*/  FFMA.FTZ R14, -R13, R15, R14 ;  /* 0x0000000f0d0e7223 */ /* 0x000fe2000001010e */
[----:B------:R-:W-:Y:S05]  /*2880*/  BRA `(.L_x_7005) ;  /* 0x000001f000007947 */ /* 0x000fea0003800000 */
.L_x_7006:
        /* <DEDUP_REMOVED lines=15> */
.L_x_7012:
        /* <DEDUP_REMOVED lines=13> */
.L_x_7011:
[----:B------:R-:W-:Y:S05]  /*2a50*/  BSYNC B2 ;  /* 0x0000000000027941 */ /* 0x000fea0003800000 */
.L_x_7010:
[----:B------:R-:W-:-:S04]  /*2a60*/  FMUL.FTZ R14, R14, 1.1920928955078125e-07 ;  /* 0x340000000e0e7820 */ /* 0x000fc80000410000 */
[----:B------:R-:W-:Y:S02]  /*2a70*/  FMUL.FTZ R14, R13, R14 ;  /* 0x0000000e0d0e7220 */ /* 0x000fe40000410000 */
.L_x_7005:
[----:B------:R-:W-:Y:S05]  /*2a80*/  BSYNC B0 ;  /* 0x0000000000007941 */ /* 0x000fea0003800000 */
.L_x_7004:
        /* <DEDUP_REMOVED lines=26> */
.L_x_7003:
[----:B------:R-:W-:Y:S05]  /*2c30*/  BSYNC B1 ;  /* 0x0000000000017941 */ /* 0x000fea0003800000 */
.L_x_7002:
[----:B------:R-:W-:Y:S01]  /*2c40*/  HADD2.F32 R2, -RZ, R3.H1_H1 ;  /* 0x30000003ff027230 */ /* 0x000fe20000004100 */
        /* <DEDUP_REMOVED lines=33> */
.L_x_7020:
[----:B------:R-:W-:Y:S01]  /*2e60*/  FSETP.GEU.FTZ.AND P0, PT, R17, -R3, PT ;  /* 0x800000031100720b */ /* 0x000fe20003f1e000 */
[----:B------:R-:W-:-:S12]  /*2e70*/  FADD.FTZ R15, R15, -1 ;  /* 0xbf8000000f0f7421 */ /* 0x000fd80000010000 */
[----:B------:R-:W-:Y:S02]  /*2e80*/  @!P0 FADD.FTZ R15, R15, -1 ;  /* 0xbf8000000f0f8421 */ /* 0x000fe40000010000 */
.L_x_7019:
[----:B------:R-:W-:Y:S05]  /*2e90*/  BSYNC B2 ;  /* 0x0000000000027941 */ /* 0x000fea0003800000 */
.L_x_7018:
[----:B------:R-:W-:Y:S01]  /*2ea0*/  FFMA.FTZ R14, -R3, R15, R14 ;  /* 0x0000000f030e7223 */ /* 0x000fe2000001010e */
[----:B------:R-:W-:Y:S05]  /*2eb0*/  BRA `(.L_x_7016) ;  /* 0x000001f000007947 */ /* 0x000fea0003800000 */
.L_x_7017:
        /* <DEDUP_REMOVED lines=15> */
.L_x_7023:
        /* <DEDUP_REMOVED lines=13> */
.L_x_7022:
[----:B------:R-:W-:Y:S05]  /*3080*/  BSYNC B2 ;  /* 0x0000000000027941 */ /* 0x000fea0003800000 */
.L_x_7021:
[----:B------:R-:W-:-:S04]  /*3090*/  FMUL.FTZ R14, R14, 1.1920928955078125e-07 ;  /* 0x340000000e0e7820 */ /* 0x000fc80000410000 */
[----:B------:R-:W-:Y:S02]  /*30a0*/  FMUL.FTZ R14, R3, R14 ;  /* 0x0000000e030e7220 */ /* 0x000fe40000410000 */
.L_x_7016:
[----:B------:R-:W-:Y:S05]  /*30b0*/  BSYNC B0 ;  /* 0x0000000000007941 */ /* 0x000fea0003800000 */
.L_x_7015:
        /* <DEDUP_REMOVED lines=16> */
[----:B0-----:R-:W-:Y:S01]  /*31c0*/  @!P0 F2FP.PACK_AB R15, RZ, R2 ;  /* 0x00000002ff0f823e */ /* 0x001fe200000000ff */
        /* <DEDUP_REMOVED lines=9> */
.L_x_7014:
[----:B------:R-:W-:Y:S05]  /*3260*/  BSYNC B1 ;  /* 0x0000000000017941 */ /* 0x000fea0003800000 */
.L_x_7013:
        /* <DEDUP_REMOVED lines=9> */
.L_x_6935:
        /* <DEDUP_REMOVED lines=94> */
.L_x_7031:
[----:B------:R-:W-:Y:S01]  /*38e0*/  FSETP.GEU.FTZ.AND P0, PT, R7, -R8, PT ;  /* 0x800000080700720b */ /* 0x000fe20003f1e000 */
[----:B------:R-:W-:-:S12]  /*38f0*/  FADD.FTZ R5, R5, -1 ;  /* 0xbf80000005057421 */ /* 0x000fd80000010000 */
[----:B------:R-:W-:Y:S02]  /*3900*/  @!P0 FADD.FTZ R5, R5, -1 ;  /* 0xbf80000005058421 */ /* 0x000fe40000010000 */
.L_x_7030:
[----:B------:R-:W-:Y:S05]  /*3910*/  BSYNC B2 ;  /* 0x0000000000027941 */ /* 0x000fea0003800000 */
.L_x_7029:
[----:B------:R-:W-:Y:S01]  /*3920*/  FFMA.FTZ R2, -R8, R5, R2 ;  /* 0x0000000508027223 */ /* 0x000fe20000010102 */
[----:B------:R-:W-:Y:S05]  /*3930*/  BRA `(.L_x_7027) ;  /* 0x000001f000007947 */ /* 0x000fea0003800000 */
.L_x_7028:
        /* <DEDUP_REMOVED lines=15> */
.L_x_7034:
        /* <DEDUP_REMOVED lines=13> */
.L_x_7033:
[----:B------:R-:W-:Y:S05]  /*3b00*/  BSYNC B2 ;  /* 0x0000000000027941 */ /* 0x000fea0003800000 */
.L_x_7032:
[----:B------:R-:W-:-:S04]  /*3b10*/  FMUL.FTZ R5, R4, 1.1920928955078125e-07 ;  /* 0x3400000004057820 */ /* 0x000fc80000410000 */
[----:B------:R-:W-:Y:S02]  /*3b20*/  FMUL.FTZ R2, R2, R5 ;  /* 0x0000000502027220 */ /* 0x000fe40000410000 */
.L_x_7027:
[----:B------:R-:W-:Y:S05]  /*3b30*/  BSYNC B0 ;  /* 0x0000000000007941 */ /* 0x000fea0003800000 */
.L_x_7026:
        /* <DEDUP_REMOVED lines=27> */
.L_x_7025:
[----:B------:R-:W-:Y:S05]  /*3cf0*/  BSYNC B1 ;  /* 0x0000000000017941 */ /* 0x000fea0003800000 */
.L_x_7024:
        /* <DEDUP_REMOVED lines=39> */
.L_x_7042:
[----:B------:R-:W-:Y:S01]  /*3f70*/  FSETP.GEU.FTZ.AND P0, PT, R9, -R10, PT ;  /* 0x8000000a0900720b */ /* 0x000fe20003f1e000 */
[----:B------:R-:W-:-:S12]  /*3f80*/  FADD.FTZ R7, R7, -1 ;  /* 0xbf80000007077421 */ /* 0x000fd80000010000 */
[----:B------:R-:W-:Y:S02]  /*3f90*/  @!P0 FADD.FTZ R7, R7, -1 ;  /* 0xbf80000007078421 */ /* 0x000fe40000010000 */
.L_x_7041:
[----:B------:R-:W-:Y:S05]  /*3fa0*/  BSYNC B2 ;  /* 0x0000000000027941 */ /* 0x000fea0003800000 */
.L_x_7040:
[----:B------:R-:W-:Y:S01]  /*3fb0*/  FFMA.FTZ R4, -R10, R7, R4 ;  /* 0x000000070a047223 */ /* 0x000fe20000010104 */
[----:B------:R-:W-:Y:S05]  /*3fc0*/  BRA `(.L_x_7038) ;  /* 0x000001f000007947 */ /* 0x000fea0003800000 */
.L_x_7039:
        /* <DEDUP_REMOVED lines=15> */
.L_x_7045:
        /* <DEDUP_REMOVED lines=13> */
.L_x_7044:
[----:B------:R-:W-:Y:S05]  /*4190*/  BSYNC B2 ;  /* 0x0000000000027941 */ /* 0x000fea0003800000 */
.L_x_7043:
[----:B------:R-:W-:-:S04]  /*41a0*/  FMUL.FTZ R7, R8, 1.1920928955078125e-07 ;  /* 0x3400000008077820 */ /* 0x000fc80000410000 */
[----:B------:R-:W-:Y:S02]  /*41b0*/  FMUL.FTZ R4, R4, R7 ;  /* 0x0000000704047220 */ /* 0x000fe40000410000 */
.L_x_7038:
[----:B------:R-:W-:Y:S05]  /*41c0*/  BSYNC B0 ;  /* 0x0000000000007941 */ /* 0x000fea0003800000 */
.L_x_7037:
        /* <DEDUP_REMOVED lines=27> */
.L_x_7036:
[----:B------:R-:W-:Y:S05]  /*4380*/  BSYNC B1 ;  /* 0x0000000000017941 */ /* 0x000fea0003800000 */
.L_x_7035:
        /* <DEDUP_REMOVED lines=39> */
.L_x_7053:
[----:B------:R-:W-:Y:S01]  /*4600*/  FSETP.GEU.FTZ.AND P0, PT, R10, -R11, PT ;  /* 0x8000000b0a00720b */ /* 0x000fe20003f1e000 */
[----:B------:R-:W-:-:S12]  /*4610*/  FADD.FTZ R8, R8, -1 ;  /* 0xbf80000008087421 */ /* 0x000fd80000010000 */
[----:B------:R-:W-:Y:S02]  /*4620*/  @!P0 FADD.FTZ R8, R8, -1 ;  /* 0xbf80000008088421 */ /* 0x000fe40000010000 */
.L_x_7052:
[----:B------:R-:W-:Y:S05]  /*4630*/  BSYNC B2 ;  /* 0x0000000000027941 */ /* 0x000fea0003800000 */
.L_x_7051:
[----:B------:R-:W-:Y:S01]  /*4640*/  FFMA.FTZ R5, -R11, R8, R5 ;  /* 0x000000080b057223 */ /* 0x000fe20000010105 */
[----:B------:R-:W-:Y:S05]  /*4650*/  BRA `(.L_x_7049) ;  /* 0x000001f000007947 */ /* 0x000fea0003800000 */
.L_x_7050:
        /* <DEDUP_REMOVED lines=15> */
.L_x_7056:
        /* <DEDUP_REMOVED lines=13> */
.L_x_7055:
[----:B------:R-:W-:Y:S05]  /*4820*/  BSYNC B2 ;  /* 0x0000000000027941 */ /* 0x000fea0003800000 */
.L_x_7054:
[----:B------:R-:W-:-:S04]  /*4830*/  FMUL.FTZ R8, R9, 1.1920928955078125e-07 ;  /* 0x3400000009087820 */ /* 0x000fc80000410000 */
[----:B------:R-:W-:Y:S02]  /*4840*/  FMUL.FTZ R5, R5, R8 ;  /* 0x0000000805057220 */ /* 0x000fe40000410000 */
.L_x_7049:
[----:B------:R-:W-:Y:S05]  /*4850*/  BSYNC B0 ;  /* 0x0000000000007941 */ /* 0x000fea0003800000 */
.L_x_7048:
        /* <DEDUP_REMOVED lines=27> */
.L_x_7047:
[----:B------:R-:W-:Y:S05]  /*4a10*/  BSYNC B1 ;  /* 0x0000000000017941 */ /* 0x000fea0003800000 */
.L_x_7046:
        /* <DEDUP_REMOVED lines=39> */
.L_x_7064:
[----:B------:R-:W-:Y:S01]  /*4c90*/  FSETP.GEU.FTZ.AND P0, PT, R11, -R18, PT ;  /* 0x800000120b00720b */ /* 0x000fe20003f1e000 */
[----:B------:R-:W-:-:S12]  /*4ca0*/  FADD.FTZ R9, R9, -1 ;  /* 0xbf80000009097421 */ /* 0x000fd80000010000 */
[----:B------:R-:W-:Y:S02]  /*4cb0*/  @!P0 FADD.FTZ R9, R9, -1 ;  /* 0xbf80000009098421 */ /* 0x000fe40000010000 */
.L_x_7063:
[----:B------:R-:W-:Y:S05]  /*4cc0*/  BSYNC B2 ;  /* 0x0000000000027941 */ /* 0x000fea0003800000 */
.L_x_7062:
[----:B------:R-:W-:Y:S01]  /*4cd0*/  FFMA.FTZ R6, -R18, R9, R6 ;  /* 0x0000000912067223 */ /* 0x000fe20000010106 */
[----:B------:R-:W-:Y:S05]  /*4ce0*/  BRA `(.L_x_7060) ;  /* 0x000001f000007947 */ /* 0x000fea0003800000 */
.L_x_7061:
        /* <DEDUP_REMOVED lines=15> */
.L_x_7067:
        /* <DEDUP_REMOVED lines=13> */
.L_x_7066:
[----:B------:R-:W-:Y:S05]  /*4eb0*/  BSYNC B2 ;  /* 0x0000000000027941 */ /* 0x000fea0003800000 */
.L_x_7065:
[----:B------:R-:W-:-:S04]  /*4ec0*/  FMUL.FTZ R9, R10, 1.1920928955078125e-07 ;  /* 0x340000000a097820 */ /* 0x000fc80000410000 */
[----:B------:R-:W-:Y:S02]  /*4ed0*/  FMUL.FTZ R6, R6, R9 ;  /* 0x0000000906067220 */ /* 0x000fe40000410000 */
.L_x_7060:
[----:B------:R-:W-:Y:S05]  /*4ee0*/  BSYNC B0 ;  /* 0x0000000000007941 */ /* 0x000fea0003800000 */
.L_x_7059:
        /* <DEDUP_REMOVED lines=27> */
.L_x_7058:
[----:B------:R-:W-:Y:S05]  /*50a0*/  BSYNC B1 ;  /* 0x0000000000017941 */ /* 0x000fea0003800000 */
.L_x_7057:
        /* <DEDUP_REMOVED lines=39> */
.L_x_7075:
[----:B------:R-:W-:Y:S01]  /*5320*/  FSETP.GEU.FTZ.AND P0, PT, R18, -R19, PT ;  /* 0x800000131200720b */ /* 0x000fe20003f1e000 */
[----:B------:R-:W-:-:S12]  /*5330*/  FADD.FTZ R10, R10, -1 ;  /* 0xbf8000000a0a7421 */ /* 0x000fd80000010000 */
[----:B------:R-:W-:Y:S02]  /*5340*/  @!P0 FADD.FTZ R10, R10, -1 ;  /* 0xbf8000000a0a8421 */ /* 0x000fe40000010000 */
.L_x_7074:
[----:B------:R-:W-:Y:S05]  /*5350*/  BSYNC B2 ;  /* 0x0000000000027941 */ /* 0x000fea0003800000 */
.L_x_7073:
[----:B------:R-:W-:Y:S01]  /*5360*/  FFMA.FTZ R7, -R19, R10, R7 ;  /* 0x0000000a13077223 */ /* 0x000fe20000010107 */
[----:B------:R-:W-:Y:S05]  /*5370*/  BRA `(.L_x_7071) ;  /* 0x000001f000007947 */ /* 0x000fea0003800000 */
.L_x_7072:
        /* <DEDUP_REMOVED lines=15> */
.L_x_7078:
        /* <DEDUP_REMOVED lines=13> */
.L_x_7077:
[----:B------:R-:W-:Y:S05]  /*5540*/  BSYNC B2 ;  /* 0x0000000000027941 */ /* 0x000fea0003800000 */
.L_x_7076:
[----:B------:R-:W-:-:S04]  /*5550*/  FMUL.FTZ R10, R11, 1.1920928955078125e-07 ;  /* 0x340000000b0a7820 */ /* 0x000fc80000410000 */
[----:B------:R-:W-:Y:S02]  /*5560*/  FMUL.FTZ R7, R7, R10 ;  /* 0x0000000a07077220 */ /* 0x000fe40000410000 */
.L_x_7071:
[----:B------:R-:W-:Y:S05]  /*5570*/  BSYNC B0 ;  /* 0x0000000000007941 */ /* 0x000fea0003800000 */
.L_x_7070:
        /* <DEDUP_REMOVED lines=27> */
.L_x_7069:
[----:B------:R-:W-:Y:S05]  /*5730*/  BSYNC B1 ;  /* 0x0000000000017941 */ /* 0x000fea0003800000 */
.L_x_7068:
        /* <DEDUP_REMOVED lines=39> */
.L_x_7086:
[----:B------:R-:W-:Y:S01]  /*59b0*/  FSETP.GEU.FTZ.AND P0, PT, R19, -R18, PT ;  /* 0x800000121300720b */ /* 0x000fe20003f1e000 */
[----:B------:R-:W-:-:S12]  /*59c0*/  FADD.FTZ R11, R11, -1 ;  /* 0xbf8000000b0b7421 */ /* 0x000fd80000010000 */
[----:B------:R-:W-:Y:S02]  /*59d0*/  @!P0 FADD.FTZ R11, R11, -1 ;  /* 0xbf8000000b0b8421 */ /* 0x000fe40000010000 */
.L_x_7085:
[----:B------:R-:W-:Y:S05]  /*59e0*/  BSYNC B2 ;  /* 0x0000000000027941 */ /* 0x000fea0003800000 */
.L_x_7084:
[----:B------:R-:W-:Y:S01]  /*59f0*/  FFMA.FTZ R8, -R18, R11, R8 ;  /* 0x0000000b12087223 */ /* 0x000fe20000010108 */
[----:B------:R-:W-:Y:S05]  /*5a00*/  BRA `(.L_x_7082) ;  /* 0x000001f000007947 */ /* 0x000fea0003800000 */
.L_x_7083:
        /* <DEDUP_REMOVED lines=15> */
.L_x_7089:
        /* <DEDUP_REMOVED lines=13> */
.L_x_7088:
[----:B------:R-:W-:Y:S05]  /*5bd0*/  BSYNC B2 ;  /* 0x0000000000027941 */ /* 0x000fea0003800000 */
.L_x_7087:
[----:B------:R-:W-:-:S04]  /*5be0*/  FMUL.FTZ R17, R17, 1.1920928955078125e-07 ;  /* 0x3400000011117820 */ /* 0x000fc80000410000 */
[----:B------:R-:W-:Y:S02]  /*5bf0*/  FMUL.FTZ R8, R8, R17 ;  /* 0x0000001108087220 */ /* 0x000fe40000410000 */
.L_x_7082:
[----:B------:R-:W-:Y:S05]  /*5c00*/  BSYNC B0 ;  /* 0x0000000000007941 */ /* 0x000fea0003800000 */
.L_x_7081:
        /* <DEDUP_REMOVED lines=27> */
.L_x_7080:
[----:B------:R-:W-:Y:S05]  /*5dc0*/  BSYNC B1 ;  /* 0x0000000000017941 */ /* 0x000fea0003800000 */
.L_x_7079:
        /* <DEDUP_REMOVED lines=39> */
.L_x_7097:
[----:B------:R-:W-:Y:S01]  /*6040*/  FSETP.GEU.FTZ.AND P0, PT, R18, -R19, PT ;  /* 0x800000131200720b */ /* 0x000fe20003f1e000 */
[----:B------:R-:W-:-:S12]  /*6050*/  FADD.FTZ R16, R16, -1 ;  /* 0xbf80000010107421 */ /* 0x000fd80000010000 */
[----:B------:R-:W-:Y:S02]  /*6060*/  @!P0 FADD.FTZ R16, R16, -1 ;  /* 0xbf80000010108421 */ /* 0x000fe40000010000 */
.L_x_7096:
[----:B------:R-:W-:Y:S05]  /*6070*/  BSYNC B2 ;  /* 0x0000000000027941 */ /* 0x000fea0003800000 */
.L_x_7095:
[----:B------:R-:W-:Y:S01]  /*6080*/  FFMA.FTZ R9, -R19, R16, R9 ;  /* 0x0000001013097223 */ /* 0x000fe20000010109 */
[----:B------:R-:W-:Y:S05]  /*6090*/  BRA `(.L_x_7093) ;  /* 0x000001f000007947 */ /* 0x000fea0003800000 */
.L_x_7094:
        /* <DEDUP_REMOVED lines=15> */
.L_x_7100:
        /* <DEDUP_REMOVED lines=13> */
.L_x_7099:
[----:B------:R-:W-:Y:S05]  /*6260*/  BSYNC B2 ;  /* 0x0000000000027941 */ /* 0x000fea0003800000 */
.L_x_7098:
[----:B------:R-:W-:-:S04]  /*6270*/  FMUL.FTZ R16, R17, 1.1920928955078125e-07 ;  /* 0x3400000011107820 */ /* 0x000fc80000410000 */
[----:B------:R-:W-:Y:S02]  /*6280*/  FMUL.FTZ R9, R9, R16 ;  /* 0x0000001009097220 */ /* 0x000fe40000410000 */
.L_x_7093:
[----:B------:R-:W-:Y:S05]  /*6290*/  BSYNC B0 ;  /* 0x0000000000007941 */ /* 0x000fea0003800000 */
.L_x_7092:
        /* <DEDUP_REMOVED lines=27> */
.L_x_7091:
[----:B------:R-:W-:Y:S05]  /*6450*/  BSYNC B1 ;  /* 0x0000000000017941 */ /* 0x000fea0003800000 */
.L_x_7090:
        /* <DEDUP_REMOVED lines=39> */
.L_x_7108:
[----:B------:R-:W-:Y:S01]  /*66d0*/  FSETP.GEU.FTZ.AND P0, PT, R19, -R18, PT ;  /* 0x800000121300720b */ /* 0x000fe20003f1e000 */
[----:B------:R-:W-:-:S12]  /*66e0*/  FADD.FTZ R13, R13, -1 ;  /* 0xbf8000000d0d7421 */ /* 0x000fd80000010000 */
[----:B------:R-:W-:Y:S02]  /*66f0*/  @!P0 FADD.FTZ R13, R13, -1 ;  /* 0xbf8000000d0d8421 */ /* 0x000fe40000010000 */
.L_x_7107:
[----:B------:R-:W-:Y:S05]  /*6700*/  BSYNC B2 ;  /* 0x0000000000027941 */ /* 0x000fea0003800000 */
.L_x_7106:
[----:B------:R-:W-:Y:S01]  /*6710*/  FFMA.FTZ R10, -R18, R13, R10 ;  /* 0x0000000d120a7223 */ /* 0x000fe2000001010a */
[----:B------:R-:W-:Y:S05]  /*6720*/  BRA `(.L_x_7104) ;  /* 0x000001f000007947 */ /* 0x000fea0003800000 */
.L_x_7105:
        /* <DEDUP_REMOVED lines=15> */
.L_x_7111:
        /* <DEDUP_REMOVED lines=13> */
.L_x_7110:
[----:B------:R-:W-:Y:S05]  /*68f0*/  BSYNC B2 ;  /* 0x0000000000027941 */ /* 0x000fea0003800000 */
.L_x_7109:
[----:B------:R-:W-:-:S04]  /*6900*/  FMUL.FTZ R17, R17, 1.1920928955078125e-07 ;  /* 0x3400000011117820 */ /* 0x000fc80000410000 */
[----:B------:R-:W-:Y:S02]  /*6910*/  FMUL.FTZ R10, R10, R17 ;  /* 0x000000110a0a7220 */ /* 0x000fe40000410000 */
.L_x_7104:
[----:B------:R-:W-:Y:S05]  /*6920*/  BSYNC B0 ;  /* 0x0000000000007941 */ /* 0x000fea0003800000 */
.L_x_7103:
        /* <DEDUP_REMOVED lines=27> */
.L_x_7102:
[----:B------:R-:W-:Y:S05]  /*6ae0*/  BSYNC B1 ;  /* 0x0000000000017941 */ /* 0x000fea0003800000 */
.L_x_7101:
        /* <DEDUP_REMOVED lines=16> */
.L_x_7114:
[----:B------:R-:W-:-:S13]  /*6bf0*/  ISETP.GE.AND P0, PT, R15, R14, PT ;  /* 0x0000000e0f00720c */ /* 0x000fda0003f06270 */
[----:B------:R-:W-:Y:S05]  /*6c00*/  @P0 BRA `(.L_x_7116) ;  /* 0x000000c000000947 */ /* 0x000fea0003800000 */
[----:B0-----:R-:W-:Y:S01]  /*6c10*/  IMAD.IADD R2, R0, 0x1, R15 ;  /* 0x0000000100027824 */ /* 0x001fe200078e020f */
[----:B------:R-:W-:Y:S01]  /*6c20*/  IADD3 R15, R15, 0x80, RZ ;  /* 0x000000800f0f7810 */ /* 0x000fe20007ffe0ff */
[----:B------:R-:W-:-:S04]  /*6c30*/  IMAD.MOV.U32 R3, RZ, RZ, 0x2 ;  /* 0x00000002ff037424 */ /* 0x000fc800078e00ff */
[----:B------:R-:W-:-:S05]  /*6c40*/  IMAD.WIDE.U32 R2, R2, R3, c[0x0][0x168] ;  /* 0x00005a0002027625 */ /* 0x000fca00078e0003 */
[----:B------:R0:W-:Y:S02]  /*6c50*/  STG.E.U16 [R2.64], R5 ;  /* 0x0000000502007986 */ /* 0x0001e4000c101504 */
.L_x_7115:
[----:B------:R-:W-:-:S13]  /*6c60*/  ISETP.GE.AND P0, PT, R15, R14, PT ;  /* 0x0000000e0f00720c */ /* 0x000fda0003f06270 */
[----:B------:R-:W-:Y:S05]  /*6c70*/  @P0 BRA `(.L_x_7117) ;  /* 0x000000c000000947 */ /* 0x000fea0003800000 */
[----:B0-----:R-:W-:Y:S01]  /*6c80*/  IMAD.IADD R2, R0, 0x1, R15 ;  /* 0x0000000100027824 */ /* 0x001fe200078e020f */
[----:B------:R-:W-:Y:S01]  /*6c90*/  IADD3 R15, R15, 0x80, RZ ;  /* 0x000000800f0f7810 */ /* 0x000fe20007ffe0ff */
[----:B------:R-:W-:-:S04]  /*6ca0*/  IMAD.MOV.U32 R3, RZ, RZ, 0x2 ;  /* 0x00000002ff037424 */ /* 0x000fc800078e00ff */
[----:B------:R-:W-:-:S05]  /*6cb0*/  IMAD.WIDE.U32 R2, R2, R3, c[0x0][0x168] ;  /* 0x00005a0002027625 */ /* 0x000fca00078e0003 */
[----:B------:R0:W-:Y:S02]  /*6cc0*/  STG.E.U16 [R2.64], R6 ;  /* 0x0000000602007986 */ /* 0x0001e4000c101504 */
.L_x_7116:
[----:B------:R-:W-:-:S13]  /*6cd0*/  ISETP.GE.AND P0, PT, R15, R14, PT ;  /* 0x0000000e0f00720c */ /* 0x000fda0003f06270 */
[----:B------:R-:W-:Y:S05]  /*6ce0*/  @P0 BRA `(.L_x_7118) ;  /* 0x000000d000000947 */ /* 0x000fea0003800000 */
[----:B0-----:R-:W-:Y:S01]  /*6cf0*/  IMAD.IADD R2, R0, 0x1, R15 ;  /* 0x0000000100027824 */ /* 0x001fe200078e020f */
[----:B------:R-:W-:Y:S01]  /*6d00*/  IADD3 R15, R15, 0x80, RZ ;  /* 0x000000800f0f7810 */ /* 0x000fe20007ffe0ff */
[----:B------:R-:W-:-:S04]  /*6d10*/  IMAD.MOV.U32 R3, RZ, RZ, 0x2 ;  /* 0x00000002ff037424 */ /* 0x000fc800078e00ff */
[----:B------:R-:W-:-:S05]  /*6d20*/  IMAD.WIDE.U32 R2, R2, R3, c[0x0][0x168] ;  /* 0x00005a0002027625 */ /* 0x000fca00078e0003 */
[----:B------:R0:W-:Y:S02]  /*6d30*/  STG.E.U16 [R2.64], R7 ;  /* 0x0000000702007986 */ /* 0x0001e4000c101504 */
.L_x_7117:
        /* <DEDUP_REMOVED lines=8> */
.L_x_7118:
[----:B------:R-:W-:Y:S05]  /*6dc0*/  BSYNC B1 ;  /* 0x0000000000017941 */ /* 0x000fea0003800000 */
.L_x_7113:
[----:B------:R-:W-:-:S13]  /*6dd0*/  ISETP.GE.AND P0, PT, R15, R14, PT ;  /* 0x0000000e0f00720c */ /* 0x000fda0003f06270 */
[----:B0-----:R-:W-:Y:S01]  /*6de0*/  @!P0 IMAD.IADD R2, R0, 0x1, R15 ;  /* 0x0000000100028824 */ /* 0x001fe200078e020f */
[----:B------:R-:W-:Y:S01]  /*6df0*/  @!P0 IADD3 R15, R15, 0x80, RZ ;  /* 0x000000800f0f8810 */ /* 0x000fe20007ffe0ff */
[----:B------:R-:W-:-:S04]  /*6e00*/  @!P0 IMAD.MOV.U32 R3, RZ, RZ, 0x2 ;  /* 0x00000002ff038424 */ /* 0x000fc800078e00ff */
[----:B------:R-:W-:-:S05]  /*6e10*/  @!P0 IMAD.WIDE.U32 R2, R2, R3, c[0x0][0x168] ;  /* 0x00005a0002028625 */ /* 0x000fca00078e0003 */
[----:B------:R0:W-:Y:S02]  /*6e20*/  @!P0 STG.E.U16 [R2.64], R9 ;  /* 0x0000000902008986 */ /* 0x0001e4000c101504 */
.L_x_7119:
[----:B------:R-:W-:Y:S05]  /*6e30*/  BSYNC B0 ;  /* 0x0000000000007941 */ /* 0x000fea0003800000 */
.L_x_7112:
        /* <DEDUP_REMOVED lines=8> */
.L_x_7120:
        /* <DEDUP_REMOVED lines=12> */
.L_x_32582:


//--------------------- .text._ZN2at6native29vectorized_elementwise_kernelILi8ENS0_13AUnaryFunctorIN3c104HalfES4_S4_ZZZNS0_15binary_internal21div_floor_kernel_cudaERNS_18TensorIteratorBaseEENKUlvE1_clEvENKUlvE1_clEvEUlS4_S4_E_EESt5arrayIPcLm2EEEEviT0_T1_ --------------------------
	.section	.text._ZN2at6native29vectorized_elementwise_kernelILi8ENS0_13AUnaryFunctorIN3c104HalfES4_S4_ZZZNS0_15binary_internal21div_floor_kernel_cudaERNS_18TensorIteratorBaseEENKUlvE1_clEvENKUlvE1_clEvEUlS4_S4_E_EESt5arrayIPcLm2EEEEviT0_T1_,"ax",@progbits
	.sectioninfo	@"SHI_REGISTERS=4"
	.align	128
        .global         _ZN2at6native29vectorized_elementwise_kernelILi8ENS0_13AUnaryFunctorIN3c104HalfES4_S4_ZZZNS0_15binary_internal21div_floor_kernel_cudaERNS_18TensorIteratorBaseEENKUlvE1_clEvENKUlvE1_clEvEUlS4_S4_E_EESt5arrayIPcLm2EEEEviT0_T1_
        .type           _ZN2at6native29vectorized_elementwise_kernelILi8ENS0_13AUnaryFunctorIN3c104HalfES4_S4_ZZZNS0_15binary_internal21div_floor_kernel_cudaERNS_18TensorIteratorBaseEENKUlvE1_clEvENKUlvE1_clEvEUlS4_S4_E_EESt5arrayIPcLm2EEEEviT0_T1_,@function
        .size           _ZN2at6native29vectorized_elementwise_kernelILi8ENS0_13AUnaryFunctorIN3c104HalfES4_S4_ZZZNS0_15binary_internal21div_floor_kernel_cudaERNS_18TensorIteratorBaseEENKUlvE1_clEvENKUlvE1_clEvEUlS4_S4_E_EESt5arrayIPcLm2EEEEviT0_T1_,(.L_x_32583 - _ZN2at6native29vectorized_elementwise_kernelILi8ENS0_13AUnaryFunctorIN3c104HalfES4_S4_ZZZNS0_15binary_internal21div_floor_kernel_cudaERNS_18TensorIteratorBaseEENKUlvE1_clEvENKUlvE1_clEvEUlS4_S4_E_EESt5arrayIPcLm2EEEEviT0_T1_)
        .other          _ZN2at6native29vectorized_elementwise_kernelILi8ENS0_13AUnaryFunctorIN3c104HalfES4_S4_ZZZNS0_15binary_internal21div_floor_kernel_cudaERNS_18TensorIteratorBaseEENKUlvE1_clEvENKUlvE1_clEvEUlS4_S4_E_EESt5arrayIPcLm2EEEEviT0_T1_,@"STO_CUDA_ENTRY STV_DEFAULT"
_ZN2at6native29vectorized_elementwise_kernelILi8ENS0_13AUnaryFunctorIN3c104HalfES4_S4_ZZZNS0_15binary_internal21div_floor_kernel_cudaERNS_18TensorIteratorBaseEENKUlvE1_clEvENKUlvE1_clEvEUlS4_S4_E_EESt5arrayIPcLm2EEEEviT0_T1_:
.text._ZN2at6native29vectorized_elementwise_kernelILi8ENS0_13AUnaryFunctorIN3c104HalfES4_S4_ZZZNS0_15binary_internal21div_floor_kernel_cudaERNS_18TensorIteratorBaseEENKUlvE1_clEvENKUlvE1_clEvEUlS4_S4_E_EESt5arrayIPcLm2EEEEviT0_T1_:
[----:B------:R-:W-:Y:S02]  /*0000*/  MOV R1, c[0x0][0x28] ;  /* 0x00000a0000017a02 */ /* 0x000fe40000000f00 */
[----:B------:R-:W-:Y:S05]  /*0010*/  EXIT ;  /* 0x000000000000794d */ /* 0x000fea0003800000 */
.L_x_7121:
        /* <DEDUP_REMOVED lines=14> */
.L_x_32583:


//--------------------- .text._ZN2at6native18elementwise_kernelILi128ELi4EZNS0_15gpu_kernel_implINS0_13BinaryFunctorIfffZZZNS0_15binary_internal21div_floor_kernel_cudaERNS_18TensorIteratorBaseEENKUlvE1_clEvENKUlvE0_clEvEUlffE_EEEEvS6_RKT_EUliE_EEviT1_ --------------------------
	.section	.text._ZN2at6native18elementwise_kernelILi128ELi4EZNS0_15gpu_kernel_implINS0_13BinaryFunctorIfffZZZNS0_15binary_internal21div_floor_kernel_cudaERNS_18TensorIteratorBaseEENKUlvE1_clEvENKUlvE0_clEvEUlffE_EEEEvS6_RKT_EUliE_EEviT1_,"ax",@progbits
	.sectioninfo	@"SHI_REGISTERS=26"
	.align	128
        .global         _ZN2at6native18elementwise_kernelILi128ELi4EZNS0_15gpu_kernel_implINS0_13BinaryFunctorIfffZZZNS0_15binary_internal21div_floor_kernel_cudaERNS_18TensorIteratorBaseEENKUlvE1_clEvENKUlvE0_clEvEUlffE_EEEEvS6_RKT_EUliE_EEviT1_
        .type           _ZN2at6native18elementwise_kernelILi128ELi4EZNS0_15gpu_kernel_implINS0_13BinaryFunctorIfffZZZNS0_15binary_internal21div_floor_kernel_cudaERNS_18TensorIteratorBaseEENKUlvE1_clEvENKUlvE0_clEvEUlffE_EEEEvS6_RKT_EUliE_EEviT1_,@function
        .size           _ZN2at6native18elementwise_kernelILi128ELi4EZNS0_15gpu_kernel_implINS0_13BinaryFunctorIfffZZZNS0_15binary_internal21div_floor_kernel_cudaERNS_18TensorIteratorBaseEENKUlvE1_clEvENKUlvE0_clEvEUlffE_EEEEvS6_RKT_EUliE_EEviT1_,(.L_x_32584 - _ZN2at6native18elementwise_kernelILi128ELi4EZNS0_15gpu_kernel_implINS0_13BinaryFunctorIfffZZZNS0_15binary_internal21div_floor_kernel_cudaERNS_18TensorIteratorBaseEENKUlvE1_clEvENKUlvE0_clEvEUlffE_EEEEvS6_RKT_EUliE_EEviT1_)
        .other          _ZN2at6native18elementwise_kernelILi128ELi4EZNS0_15gpu_kernel_implINS0_13BinaryFunctorIfffZZZNS0_15binary_internal21div_floor_kernel_cudaERNS_18TensorIteratorBaseEENKUlvE1_clEvENKUlvE0_clEvEUlffE_EEEEvS6_RKT_EUliE_EEviT1_,@"STO_CUDA_ENTRY STV_DEFAULT"
_ZN2at6native18elementwise_kernelILi128ELi4EZNS0_15gpu_kernel_implINS0_13BinaryFunctorIfffZZZNS0_15binary_internal21div_floor_kernel_cudaERNS_18TensorIteratorBaseEENKUlvE1_clEvENKUlvE0_clEvEUlffE_EEEEvS6_RKT_EUliE_EEviT1_:
.text._ZN2at6native18elementwise_kernelILi128ELi4EZNS0_15gpu_kernel_implINS0_13BinaryFunctorIfffZZZNS0_15binary_internal21div_floor_kernel_cudaERNS_18TensorIteratorBaseEENKUlvE1_clEvENKUlvE0_clEvEUlffE_EEEEvS6_RKT_EUliE_EEviT1_:
        /* <DEDUP_REMOVED lines=262> */
.L_x_7124:
[----:B------:R-:W0:Y:S01]  /*1060*/  LDC.U8 R5, c[0x0][0x3e2] ;  /* 0x0000f880ff057b82 */ /* 0x000e220000000000 */
[----:B------:R-:W-:Y:S01]  /*1070*/  IADD3 R16, P1, R16, c[0x0][0x3c8], RZ ;  /* 0x0000f20010107a10 */ /* 0x000fe20007f3e0ff */
[----:B------:R-:W-:Y:S01]  /*1080*/  BSSY B6, `(.L_x_7125) ;  /* 0x00000df000067945 */ /* 0x000fe20003800000 */
        /* <DEDUP_REMOVED lines=15> */
[----:B--2---:R0:W1:Y:S01]  /*1180*/  I2F.S16 R22, R2 ;  /* 0x0000000200167306 */ /* 0x0040620000101400 */
[----:B------:R-:W-:Y:S05]  /*1190*/  BRA `(.L_x_7131) ;  /* 0x00000cd000007947 */ /* 0x000fea0003800000 */
.L_x_7129:
[----:B------:R-:W2:Y:S02]  /*11a0*/  LDG.E.U8 R2, [R2.64] ;  /* 0x0000002402027981 */ /* 0x000ea4000c1e1100 */
[----:B--2---:R0:W1:Y:S01]  /*11b0*/  I2F.U16 R22, R2 ;  /* 0x0000000200167306 */ /* 0x0040620000101000 */
[----:B------:R-:W-:Y:S05]  /*11c0*/  BRA `(.L_x_7131) ;  /* 0x00000ca000007947 */ /* 0x000fea0003800000 */
.L_x_7128:
[----:B------:R-:W-:-:S13]  /*11d0*/  ISETP.NE.AND P0, PT, R4, 0x2, PT ;  /* 0x000000020400780c */ /* 0x000fda0003f05270 */
[----:B------:R-:W-:Y:S05]  /*11e0*/  @!P0 BRA `(.L_x_7132) ;  /* 0x000000a000008947 */ /* 0x000fea0003800000 */
[----:B------:R-:W-:-:S13]  /*11f0*/  ISETP.NE.AND P0, PT, R4, 0x3, PT ;  /* 0x000000030400780c */ /* 0x000fda0003f05270 */
[----:B------:R-:W-:Y:S05]  /*1200*/  @!P0 BRA `(.L_x_7133) ;  /* 0x0000005000008947 */ /* 0x000fea0003800000 */
[----:B------:R-:W-:-:S13]  /*1210*/  ISETP.NE.AND P0, PT, R4, 0x4, PT ;  /* 0x000000040400780c */ /* 0x000fda0003f05270 */
[----:B------:R-:W-:Y:S05]  /*1220*/  @P0 BRA `(.L_x_7130) ;  /* 0x00000aa000000947 */ /* 0x000fea0003800000 */
[----:B------:R-:W2:Y:S02]  /*1230*/  LDG.E.64 R22, [R2.64] ;  /* 0x0000002402167981 */ /* 0x000ea4000c1e1b00 */
[----:B--2---:R0:W1:Y:S01]  /*1240*/  I2F.S64 R22, R22 ;  /* 0x0000001600167312 */ /* 0x0040620000301400 */
[----:B------:R-:W-:Y:S05]  /*1250*/  BRA `(.L_x_7131) ;  /* 0x00000c1000007947 */ /* 0x000fea0003800000 */
.L_x_7133:
[----:B------:R-:W2:Y:S02]  /*1260*/  LDG.E R2, [R2.64] ;  /* 0x0000002402027981 */ /* 0x000ea4000c1e1900 */
[----:B--2---:R0:W1:Y:S01]  /*1270*/  I2F R22, R2 ;  /* 0x0000000200167306 */ /* 0x0040620000201400 */
[----:B------:R-:W-:Y:S05]  /*1280*/  BRA `(.L_x_7131) ;  /* 0x00000be000007947 */ /* 0x000fea0003800000 */
.L_x_7132:
[----:B------:R-:W2:Y:S02]  /*1290*/  LDG.E.U16 R2, [R2.64] ;  /* 0x0000002402027981 */ /* 0x000ea4000c1e1500 */
[----:B--2---:R0:W1:Y:S01]  /*12a0*/  I2F.S16 R22, R2 ;  /* 0x0000000200167306 */ /* 0x0040620000101400 */
[----:B------:R-:W-:Y:S05]  /*12b0*/  BRA `(.L_x_7131) ;  /* 0x00000bb000007947 */ /* 0x000fea0003800000 */
.L_x_7127:
[----:B------:R-:W-:-:S13]  /*12c0*/  ISETP.GT.AND P0, PT, R4, 0x6, PT ;  /* 0x000000060400780c */ /* 0x000fda0003f04270 */
[----:B------:R-:W-:Y:S05]  /*12d0*/  @P0 BRA `(.L_x_7134) ;  /* 0x0000009000000947 */ /* 0x000fea0003800000 */
[----:B------:R-:W-:-:S13]  /*12e0*/  ISETP.NE.AND P0, PT, R4, 0x5, PT ;  /* 0x000000050400780c */ /* 0x000fda0003f05270 */
[----:B------:R-:W-:Y:S05]  /*12f0*/  @!P0 BRA `(.L_x_7135) ;  /* 0x0000004000008947 */ /* 0x000fea0003800000 */
[----:B------:R-:W-:-:S13]  /*1300*/  ISETP.NE.AND P0, PT, R4, 0x6, PT ;  /* 0x000000060400780c */ /* 0x000fda0003f05270 */
[----:B------:R-:W-:Y:S05]  /*1310*/  @P0 BRA `(.L_x_7130) ;  /* 0x000009b000000947 */ /* 0x000fea0003800000 */
[----:B------:R0:W5:Y:S01]  /*1320*/  LDG.E R22, [R2.64] ;  /* 0x0000002402167981 */ /* 0x000162000c1e1900 */
[----:B------:R-:W-:Y:S05]  /*1330*/  BRA `(.L_x_7131) ;  /* 0x00000b3000007947 */ /* 0x000fea0003800000 */
.L_x_7135:
[----:B------:R-:W2:Y:S02]  /*1340*/  LDG.E.U16 R2, [R2.64] ;  /* 0x0000002402027981 */ /* 0x000ea4000c1e1500 */
[----:B--2---:R-:W-:Y:S01]  /*1350*/  HADD2.F32 R22, -RZ, R2.H0_H0 ;  /* 0x20000002ff167230 */ /* 0x004fe20000004100 */
[----:B------:R-:W-:Y:S05]  /*1360*/  BRA `(.L_x_7131) ;  /* 0x00000b0000007947 */ /* 0x000fea0003800000 */
.L_x_7134:
[----:B------:R-:W-:-:S13]  /*1370*/  ISETP.NE.AND P0, PT, R4, 0x7, PT ;  /* 0x000000070400780c */ /* 0x000fda0003f05270 */
[----:B------:R-:W-:Y:S05]  /*1380*/  @!P0 BRA `(.L_x_7136) ;  /* 0x0000009000008947 */ /* 0x000fea0003800000 */
[----:B------:R-:W-:-:S13]  /*1390*/  ISETP.NE.AND P0, PT, R4, 0x8, PT ;  /* 0x000000080400780c */ /* 0x000fda0003f05270 */
[----:B------:R-:W-:Y:S05]  /*13a0*/  @!P0 BRA `(.L_x_7137) ;  /* 0x0000004000008947 */ /* 0x000fea0003800000 */
[----:B------:R-:W-:-:S13]  /*13b0*/  ISETP.NE.AND P0, PT, R4, 0x9, PT ;  /* 0x000000090400780c */ /* 0x000fda0003f05270 */
[----:B------:R-:W-:Y:S05]  /*13c0*/  @P0 BRA `(.L_x_7130) ;  /* 0x0000090000000947 */ /* 0x000fea0003800000 */
[----:B------:R0:W5:Y:S01]  /*13d0*/  LDG.E R22, [R2.64] ;  /* 0x0000002402167981 */ /* 0x000162000c1e1900 */
[----:B------:R-:W-:Y:S05]  /*13e0*/  BRA `(.L_x_7131) ;  /* 0x00000a8000007947 */ /* 0x000fea0003800000 */
.L_x_7137:
[----:B------:R-:W2:Y:S02]  /*13f0*/  LDG.E.U16 R2, [R2.64] ;  /* 0x0000002402027981 */ /* 0x000ea4000c1e1500 */
[----:B--2---:R-:W-:Y:S01]  /*1400*/  HADD2.F32 R22, -RZ, R2.H0_H0 ;  /* 0x20000002ff167230 */ /* 0x004fe20000004100 */
[----:B------:R-:W-:Y:S05]  /*1410*/  BRA `(.L_x_7131) ;  /* 0x00000a5000007947 */ /* 0x000fea0003800000 */
.L_x_7136:
[----:B------:R-:W2:Y:S02]  /*1420*/  LDG.E.64 R2, [R2.64] ;  /* 0x0000002402027981 */ /* 0x000ea4000c1e1b00 */
[----:B--2---:R-:W0:Y:S01]  /*1430*/  F2F.F32.F64 R22, R2 ;  /* 0x0000000200167310 */ /* 0x004e220000301000 */
[----:B------:R-:W0:-:S14]  /*1440*/  DSETP.GEU.AND P0, PT, |R2|, c[0x2][0x0], PT ;  /* 0x008000000200762a */ /* 0x000e1c0003f0e200 */
[----:B0-----:R-:W-:Y:S01]  /*1450*/  @!P0 FMUL R22, R22, 1.175494350822287508e-38 ;  /* 0x0080000016168820 */ /* 0x001fe20000400000 */
[----:B------:R-:W-:Y:S05]  /*1460*/  BRA `(.L_x_7131) ;  /* 0x00000a0000007947 */ /* 0x000fea0003800000 */
.L_x_7126:
        /* <DEDUP_REMOVED lines=10> */
[----:B------:R-:W-:Y:S01]  /*1510*/  FSEL R22, RZ, 1, !P0 ;  /* 0x3f800000ff167808 */ /* 0x000fe20004000000 */
[----:B------:R-:W-:Y:S05]  /*1520*/  BRA `(.L_x_7131) ;  /* 0x0000094000007947 */ /* 0x000fea0003800000 */
.L_x_7140:
[----:B------:R-:W2:Y:S02]  /*1530*/  LDG.E.64 R2, [R2.64] ;  /* 0x0000002402027981 */ /* 0x000ea4000c1e1b00 */
[----:B--2---:R-:W0:Y:S01]  /*1540*/  F2F.F32.F64 R22, R2 ;  /* 0x0000000200167310 */ /* 0x004e220000301000 */
[----:B------:R-:W0:-:S14]  /*1550*/  DSETP.GEU.AND P0, PT, |R2|, c[0x2][0x0], PT ;  /* 0x008000000200762a */ /* 0x000e1c0003f0e200 */
[----:B0-----:R-:W-:Y:S01]  /*1560*/  @!P0 FMUL R22, R22, 1.175494350822287508e-38 ;  /* 0x0080000016168820 */ /* 0x001fe20000400000 */
[----:B------:R-:W-:Y:S05]  /*1570*/  BRA `(.L_x_7131) ;  /* 0x000008f000007947 */ /* 0x000fea0003800000 */
.L_x_7139:
        /* <DEDUP_REMOVED lines=11> */
[----:B------:R-:W-:-:S04]  /*1630*/  IADD3 R2, R0, -0x1, RZ ;  /* 0xffffffff00027810 */ /* 0x000fc80007ffe0ff */
[----:B------:R-:W-:Y:S02]  /*1640*/  SHF.R.S32.HI R2, RZ, 0x1f, R2 ;  /* 0x0000001fff027819 */ /* 0x000fe40000011402 */
[----:B0-----:R-:W-:-:S04]  /*1650*/  IADD3 R4, -R4, 0x1f, RZ ;  /* 0x0000001f04047810 */ /* 0x001fc80007ffe1ff */
[C---:B------:R-:W-:Y:S02]  /*1660*/  ISETP.GT.U32.AND P0, PT, R4.reuse, 0x4, PT ;  /* 0x000000040400780c */ /* 0x040fe40003f04070 */
[----:B------:R-:W-:-:S04]  /*1670*/  IADD3 R4, R4, -0x4, RZ ;  /* 0xfffffffc04047810 */ /* 0x000fc80007ffe0ff */
[----:B------:R-:W-:Y:S02]  /*1680*/  SEL R5, R4, RZ, P0 ;  /* 0x000000ff04057207 */ /* 0x000fe40000000000 */
[----:B------:R-:W-:-:S03]  /*1690*/  IADD3 R4, R0, 0x1000000, RZ ;  /* 0x0100000000047810 */ /* 0x000fc60007ffe0ff */
[----:B------:R-:W-:Y:S01]  /*16a0*/  IMAD R6, R5, R6, 0x3c000000 ;  /* 0x3c00000005067424 */ /* 0x000fe200078e0206 */
[----:B------:R-:W-:Y:S02]  /*16b0*/  SHF.L.U32 R5, R0, R5, RZ ;  /* 0x0000000500057219 */ /* 0x000fe400000006ff */
[----:B------:R-:W-:Y:S02]  /*16c0*/  SHF.R.S32.HI R4, RZ, 0x8, R4 ;  /* 0x00000008ff047819 */ /* 0x000fe40000011404 */
[----:B------:R-:W-:-:S04]  /*16d0*/  LEA.HI R5, R5, R6, RZ, 0x1c ;  /* 0x0000000605057211 */ /* 0x000fc800078fe0ff */
[----:B------:R-:W-:-:S04]  /*16e0*/  LOP3.LUT R5, R5, 0x7f800000, R4, 0xf8, !PT ;  /* 0x7f80000005057812 */ /* 0x000fc800078ef804 */
[----:B------:R-:W-:-:S04]  /*16f0*/  LOP3.LUT R5, R5, R2, RZ, 0x30, !PT ;  /* 0x0000000205057212 */ /* 0x000fc800078e30ff */
[----:B------:R-:W-:Y:S01]  /*1700*/  LOP3.LUT R22, R5, 0x80000000, R22, 0xf8, !PT ;  /* 0x8000000005167812 */ /* 0x000fe200078ef816 */
[----:B------:R-:W-:Y:S05]  /*1710*/  BRA `(.L_x_7131) ;  /* 0x0000075000007947 */ /* 0x000fea0003800000 */
.L_x_7142:
        /* <DEDUP_REMOVED lines=11> */
[----:B------:R-:W-:Y:S01]  /*17d0*/  LOP3.LUT R22, R22, 0x80000000, R5, 0xf8, !PT ;  /* 0x8000000016167812 */ /* 0x000fe200078ef805 */
[----:B------:R-:W-:Y:S05]  /*17e0*/  BRA `(.L_x_7131) ;  /* 0x0000068000007947 */ /* 0x000fea0003800000 */
.L_x_7141:
[----:B------:R-:W2:Y:S02]  /*17f0*/  LDG.E.U16 R2, [R2.64] ;  /* 0x0000002402027981 */ /* 0x000ea4000c1e1500 */
[----:B--2---:R-:W-:Y:S01]  /*1800*/  PRMT R22, RZ, 0x5410, R2 ;  /* 0x00005410ff167816 */ /* 0x004fe20000000002 */
[----:B------:R-:W-:Y:S05]  /*1810*/  BRA `(.L_x_7131) ;  /* 0x0000065000007947 */ /* 0x000fea0003800000 */
.L_x_7138:
        /* <DEDUP_REMOVED lines=9> */
[----:B--2---:R0:W1:Y:S01]  /*18b0*/  I2F.U16 R22, R2 ;  /* 0x0000000200167306 */ /* 0x0040620000101000 */
[----:B------:R-:W-:Y:S05]  /*18c0*/  BRA `(.L_x_7131) ;  /* 0x000005a000007947 */ /* 0x000fea0003800000 */
.L_x_7145:
[----:B------:R-:W2:Y:S01]  /*18d0*/  LDG.E.U8 R2, [R2.64] ;  /* 0x0000002402027981 */ /* 0x000ea2000c1e1100 */
        /* <DEDUP_REMOVED lines=19> */
.L_x_7147:
[----:B------:R-:W-:Y:S05]  /*1a10*/  BSYNC B0 ;  /* 0x0000000000007941 */ /* 0x000fea0003800000 */
.L_x_7146:
[----:B------:R-:W-:Y:S01]  /*1a20*/  IMAD.SHL.U32 R2, R2, 0x100000, RZ ;  /* 0x0010000002027824 */ /* 0x000fe200078e00ff */
[----:B------:R-:W-:-:S04]  /*1a30*/  LEA R3, R0, 0x3b800000, 0x17 ;  /* 0x3b80000000037811 */ /* 0x000fc800078eb8ff */
[----:B------:R-:W-:Y:S01]  /*1a40*/  LOP3.LUT R22, R3, R2, R22, 0xfe, !PT ;  /* 0x0000000203167212 */ /* 0x000fe200078efe16 */
[----:B------:R-:W-:Y:S05]  /*1a50*/  BRA `(.L_x_7131) ;  /* 0x0000041000007947 */ /* 0x000fea0003800000 */
.L_x_7144:
        /* <DEDUP_REMOVED lines=20> */
.L_x_7149:
[----:B------:R-:W-:Y:S05]  /*1ba0*/  BSYNC B0 ;  /* 0x0000000000007941 */ /* 0x000fea0003800000 */
.L_x_7148:
[----:B------:R-:W-:Y:S01]  /*1bb0*/  IMAD.SHL.U32 R2, R2, 0x200000, RZ ;  /* 0x0020000002027824 */ /* 0x000fe200078e00ff */
[----:B------:R-:W-:-:S04]  /*1bc0*/  LEA R3, R0, 0x37800000, 0x17 ;  /* 0x3780000000037811 */ /* 0x000fc800078eb8ff */
[----:B------:R-:W-:Y:S01]  /*1bd0*/  LOP3.LUT R22, R3, R2, R22, 0xfe, !PT ;  /* 0x0000000203167212 */ /* 0x000fe200078efe16 */
[----:B------:R-:W-:Y:S05]  /*1be0*/  BRA `(.L_x_7131) ;  /* 0x0000028000007947 */ /* 0x000fea0003800000 */
.L_x_7143:
[----:B------:R-:W-:-:S13]  /*1bf0*/  ISETP.NE.AND P0, PT, R4, 0x1c, PT ;  /* 0x0000001c0400780c */ /* 0x000fda0003f05270 */
[----:B------:R-:W-:Y:S05]  /*1c00*/  @!P0 BRA `(.L_x_7150) ;  /* 0x0000024000008947 */ /* 0x000fea0003800000 */
[----:B------:R-:W-:-:S13]  /*1c10*/  ISETP.NE.AND P0, PT, R4, 0x1d, PT ;  /* 0x0000001d0400780c */ /* 0x000fda0003f05270 */
[----:B------:R-:W-:Y:S05]  /*1c20*/  @!P0 BRA `(.L_x_7151) ;  /* 0x000001f000008947 */ /* 0x000fea0003800000 */
[----:B------:R-:W-:-:S13]  /*1c30*/  ISETP.NE.AND P0, PT, R4, 0x2c, PT ;  /* 0x0000002c0400780c */ /* 0x000fda0003f05270 */
[----:B------:R-:W-:Y:S05]  /*1c40*/  @P0 BRA `(.L_x_7130) ;  /* 0x0000008000000947 */ /* 0x000fea0003800000 */
[----:B------:R-:W2:Y:S01]  /*1c50*/  LDG.E.U8 R2, [R2.64] ;  /* 0x0000002402027981 */ /* 0x000ea2000c1e1100 */
[----:B------:R-:W-:Y:S01]  /*1c60*/  IMAD.MOV.U32 R22, RZ, RZ, 0x400000 ;  /* 0x00400000ff167424 */ /* 0x000fe200078e00ff */
[----:B--2---:R-:W-:-:S13]  /*1c70*/  ISETP.NE.AND P0, PT, R2, RZ, PT ;  /* 0x000000ff0200720c */ /* 0x004fda0003f05270 */
[----:B------:R-:W-:Y:S05]  /*1c80*/  @!P0 BRA `(.L_x_7131) ;  /* 0x000001e000008947 */ /* 0x000fea0003800000 */
[----:B------:R-:W-:-:S13]  /*1c90*/  ISETP.NE.AND P0, PT, R2, 0xff, PT ;  /* 0x000000ff0200780c */ /* 0x000fda0003f05270 */
[----:B------:R-:W-:Y:S02]  /*1ca0*/  @!P0 IMAD.MOV.U32 R22, RZ, RZ, 0x7f800001 ;  /* 0x7f800001ff168424 */ /* 0x000fe400078e00ff */
[----:B------:R-:W-:Y:S01]  /*1cb0*/  @P0 IMAD.SHL.U32 R22, R2, 0x800000, RZ ;  /* 0x0080000002160824 */ /* 0x000fe200078e00ff */
[----:B------:R-:W-:Y:S05]  /*1cc0*/  BRA `(.L_x_7131) ;  /* 0x000001a000007947 */ /* 0x000fea0003800000 */
.L_x_7130:
        /* <DEDUP_REMOVED lines=19> */
[----:B------:R-:W-:Y:S01]  /*1e00*/  IMAD.MOV.U32 R22, RZ, RZ, RZ ;  /* 0x000000ffff167224 */ /* 0x000fe200078e00ff */
[----:B------:R-:W-:Y:S05]  /*1e10*/  BRA `(.L_x_7131) ;  /* 0x0000005000007947 */ /* 0x000fea0003800000 */
.L_x_7151:
[----:B------:R-:W2:Y:S02]  /*1e20*/  LDG.E.64 R22, [R2.64] ;  /* 0x0000002402167981 */ /* 0x000ea4000c1e1b00 */
[----:B--2---:R0:W1:Y:S01]  /*1e30*/  I2F.U64 R22, R22 ;  /* 0x0000001600167312 */ /* 0x0040620000301000 */
[----:B------:R-:W-:Y:S05]  /*1e40*/  BRA `(.L_x_7131) ;  /* 0x0000002000007947 */ /* 0x000fea0003800000 */
.L_x_7150:
[----:B------:R-:W2:Y:S02]  /*1e50*/  LDG.E R2, [R2.64] ;  /* 0x0000002402027981 */ /* 0x000ea4000c1e1900 */
[----:B--2---:R0:W1:Y:S02]  /*1e60*/  I2F.U32 R22, R2 ;  /* 0x0000000200167306 */ /* 0x0040640000201000 */
.L_x_7131:
[----:B------:R-:W-:Y:S05]  /*1e70*/  BSYNC B6 ;  /* 0x0000000000067941 */ /* 0x000fea0003800000 */
.L_x_7125:
[----:B0-----:R-:W0:Y:S01]  /*1e80*/  LDC.U8 R2, c[0x0][0x3e3] ;  /* 0x0000f8c0ff027b82 */ /* 0x001e220000000000 */
[----:B------:R-:W-:Y:S01]  /*1e90*/  IADD3 R4, P1, R18, c[0x0][0x3d8], RZ ;  /* 0x0000f60012047a10 */ /* 0x000fe20007f3e0ff */
[----:B------:R-:W-:Y:S04]  /*1ea0*/  BSSY B6, `(.L_x_7152) ;  /* 0x00000dd000067945 */ /* 0x000fe80003800000 */
        /* <DEDUP_REMOVED lines=13> */
[----:B--2---:R-:W0:Y:S01]  /*1f80*/  I2F.S16 R3, R3 ;  /* 0x0000000300037306 */ /* 0x004e220000101400 */
[----:B------:R-:W-:Y:S05]  /*1f90*/  BRA `(.L_x_7158) ;  /* 0x00000cd000007947 */ /* 0x000fea0003800000 */
.L_x_7156:
[----:B------:R-:W2:Y:S02]  /*1fa0*/  LDG.E.U8 R3, [R4.64] ;  /* 0x0000002404037981 */ /* 0x000ea4000c1e1100 */
[----:B--2---:R-:W0:Y:S01]  /*1fb0*/  I2F.U16 R3, R3 ;  /* 0x0000000300037306 */ /* 0x004e220000101000 */
[----:B------:R-:W-:Y:S05]  /*1fc0*/  BRA `(.L_x_7158) ;  /* 0x00000ca000007947 */ /* 0x000fea0003800000 */
.L_x_7155:
[----:B------:R-:W-:-:S13]  /*1fd0*/  ISETP.NE.AND P0, PT, R0, 0x2, PT ;  /* 0x000000020000780c */ /* 0x000fda0003f05270 */
[----:B------:R-:W-:Y:S05]  /*1fe0*/  @!P0 BRA `(.L_x_7159) ;  /* 0x000000a000008947 */ /* 0x000fea0003800000 */
[----:B------:R-:W-:-:S13]  /*1ff0*/  ISETP.NE.AND P0, PT, R0, 0x3, PT ;  /* 0x000000030000780c */ /* 0x000fda0003f05270 */
[----:B------:R-:W-:Y:S05]  /*2000*/  @!P0 BRA `(.L_x_7160) ;  /* 0x0000005000008947 */ /* 0x000fea0003800000 */
[----:B------:R-:W-:-:S13]  /*2010*/  ISETP.NE.AND P0, PT, R0, 0x4, PT ;  /* 0x000000040000780c */ /* 0x000fda0003f05270 */
[----:B------:R-:W-:Y:S05]  /*2020*/  @P0 BRA `(.L_x_7157) ;  /* 0x00000aa000000947 */ /* 0x000fea0003800000 */
[----:B------:R-:W2:Y:S02]  /*2030*/  LDG.E.64 R2, [R4.64] ;  /* 0x0000002404027981 */ /* 0x000ea4000c1e1b00 */
[----:B--2---:R0:W2:Y:S01]  /*2040*/  I2F.S64 R3, R2 ;  /* 0x0000000200037312 */ /* 0x0040a20000301400 */
[----:B------:R-:W-:Y:S05]  /*2050*/  BRA `(.L_x_7158) ;  /* 0x00000c1000007947 */ /* 0x000fea0003800000 */
.L_x_7160:
[----:B------:R-:W2:Y:S02]  /*2060*/  LDG.E R3, [R4.64] ;  /* 0x0000002404037981 */ /* 0x000ea4000c1e1900 */
[----:B--2---:R-:W0:Y:S01]  /*2070*/  I2F R3, R3 ;  /* 0x0000000300037306 */ /* 0x004e220000201400 */
[----:B------:R-:W-:Y:S05]  /*2080*/  BRA `(.L_x_7158) ;  /* 0x00000be000007947 */ /* 0x000fea0003800000 */
.L_x_7159:
[----:B------:R-:W2:Y:S02]  /*2090*/  LDG.E.U16 R3, [R4.64] ;  /* 0x0000002404037981 */ /* 0x000ea4000c1e1500 */
[----:B--2---:R-:W0:Y:S01]  /*20a0*/  I2F.S16 R3, R3 ;  /* 0x0000000300037306 */ /* 0x004e220000101400 */
[----:B------:R-:W-:Y:S05]  /*20b0*/  BRA `(.L_x_7158) ;  /* 0x00000bb000007947 */ /* 0x000fea0003800000 */
.L_x_7154:
        /* <DEDUP_REMOVED lines=8> */
.L_x_7162:
[----:B------:R-:W2:Y:S02]  /*2140*/  LDG.E.U16 R3, [R4.64] ;  /* 0x0000002404037981 */ /* 0x000ea4000c1e1500 */
[----:B--2---:R-:W-:Y:S01]  /*2150*/  HADD2.F32 R3, -RZ, R3.H0_H0 ;  /* 0x20000003ff037230 */ /* 0x004fe20000004100 */
[----:B------:R-:W-:Y:S05]  /*2160*/  BRA `(.L_x_7158) ;  /* 0x00000b0000007947 */ /* 0x000fea0003800000 */
.L_x_7161:
        /* <DEDUP_REMOVED lines=8> */
.L_x_7164:
[----:B------:R-:W2:Y:S02]  /*21f0*/  LDG.E.U16 R3, [R4.64] ;  /* 0x0000002404037981 */ /* 0x000ea4000c1e1500 */
[----:B--2---:R-:W-:Y:S01]  /*2200*/  HADD2.F32 R3, -RZ, R3.H0_H0 ;  /* 0x20000003ff037230 */ /* 0x004fe20000004100 */
[----:B------:R-:W-:Y:S05]  /*2210*/  BRA `(.L_x_7158) ;  /* 0x00000a5000007947 */ /* 0x000fea0003800000 */
.L_x_7163:
[----:B------:R-:W2:Y:S02]  /*2220*/  LDG.E.64 R4, [R4.64] ;  /* 0x0000002404047981 */ /* 0x000ea4000c1e1b00 */
[----:B--2---:R-:W0:Y:S01]  /*2230*/  F2F.F32.F64 R3, R4 ;  /* 0x0000000400037310 */ /* 0x004e220000301000 */
[----:B------:R-:W0:-:S14]  /*2240*/  DSETP.GEU.AND P0, PT, |R4|, c[0x2][0x0], PT ;  /* 0x008000000400762a */ /* 0x000e1c0003f0e200 */
[----:B0-----:R-:W-:Y:S01]  /*2250*/  @!P0 FMUL R3, R3, 1.175494350822287508e-38 ;  /* 0x0080000003038820 */ /* 0x001fe20000400000 */
[----:B------:R-:W-:Y:S05]  /*2260*/  BRA `(.L_x_7158) ;  /* 0x00000a0000007947 */ /* 0x000fea0003800000 */
.L_x_7153:
        /* <DEDUP_REMOVED lines=12> */
.L_x_7167:
[----:B------:R-:W2:Y:S02]  /*2330*/  LDG.E.64 R4, [R4.64] ;  /* 0x0000002404047981 */ /* 0x000ea4000c1e1b00 */
[----:B--2---:R-:W0:Y:S01]  /*2340*/  F2F.F32.F64 R3, R4 ;  /* 0x0000000400037310 */ /* 0x004e220000301000 */
[----:B------:R-:W0:-:S14]  /*2350*/  DSETP.GEU.AND P0, PT, |R4|, c[0x2][0x0], PT ;  /* 0x008000000400762a */ /* 0x000e1c0003f0e200 */
[----:B0-----:R-:W-:Y:S01]  /*2360*/  @!P0 FMUL R3, R3, 1.175494350822287508e-38 ;  /* 0x0080000003038820 */ /* 0x001fe20000400000 */
[----:B------:R-:W-:Y:S05]  /*2370*/  BRA `(.L_x_7158) ;  /* 0x000008f000007947 */ /* 0x000fea0003800000 */
.L_x_7166:
        /* <DEDUP_REMOVED lines=26> */
.L_x_7169:
        /* <DEDUP_REMOVED lines=11> */
[----:B------:R-:W-:Y:S01]  /*25d0*/  LOP3.LUT R3, R3, 0x80000000, R0, 0xf8, !PT ;  /* 0x8000000003037812 */ /* 0x000fe200078ef800 */
[----:B------:R-:W-:Y:S05]  /*25e0*/  BRA `(.L_x_7158) ;  /* 0x0000068000007947 */ /* 0x000fea0003800000 */
.L_x_7168:
[----:B------:R-:W2:Y:S02]  /*25f0*/  LDG.E.U16 R3, [R4.64] ;  /* 0x0000002404037981 */ /* 0x000ea4000c1e1500 */
[----:B--2---:R-:W-:Y:S01]  /*2600*/  PRMT R3, RZ, 0x5410, R3 ;  /* 0x00005410ff037816 */ /* 0x004fe20000000003 */
[----:B------:R-:W-:Y:S05]  /*2610*/  BRA `(.L_x_7158) ;  /* 0x0000065000007947 */ /* 0x000fea0003800000 */
.L_x_7165:
        /* <DEDUP_REMOVED lines=9> */
[----:B--2---:R-:W0:Y:S01]  /*26b0*/  I2F.U16 R3, R3 ;  /* 0x0000000300037306 */ /* 0x004e220000101000 */
[----:B------:R-:W-:Y:S05]  /*26c0*/  BRA `(.L_x_7158) ;  /* 0x000005a000007947 */ /* 0x000fea0003800000 */
.L_x_7172:
        /* <DEDUP_REMOVED lines=20> */
.L_x_7174:
[----:B------:R-:W-:Y:S05]  /*2810*/  BSYNC B0 ;  /* 0x0000000000007941 */ /* 0x000fea0003800000 */
.L_x_7173:
[----:B------:R-:W-:Y:S01]  /*2820*/  IMAD.SHL.U32 R2, R2, 0x100000, RZ ;  /* 0x0010000002027824 */ /* 0x000fe200078e00ff */
[----:B------:R-:W-:-:S04]  /*2830*/  LEA R3, R0, 0x3b800000, 0x17 ;  /* 0x3b80000000037811 */ /* 0x000fc800078eb8ff */
[----:B------:R-:W-:Y:S01]  /*2840*/  LOP3.LUT R3, R3, R2, R4, 0xfe, !PT ;  /* 0x0000000203037212 */ /* 0x000fe200078efe04 */
[----:B------:R-:W-:Y:S05]  /*2850*/  BRA `(.L_x_7158) ;  /* 0x0000041000007947 */ /* 0x000fea0003800000 */
.L_x_7171:
        /* <DEDUP_REMOVED lines=20> */
.L_x_7176:
[----:B------:R-:W-:Y:S05]  /*29a0*/  BSYNC B0 ;  /* 0x0000000000007941 */ /* 0x000fea0003800000 */
.L_x_7175:
[----:B------:R-:W-:Y:S01]  /*29b0*/  IMAD.SHL.U32 R2, R2, 0x200000, RZ ;  /* 0x0020000002027824 */ /* 0x000fe200078e00ff */
[----:B------:R-:W-:-:S04]  /*29c0*/  LEA R3, R0, 0x37800000, 0x17 ;  /* 0x3780000000037811 */ /* 0x000fc800078eb8ff */
[----:B------:R-:W-:Y:S01]  /*29d0*/  LOP3.LUT R3, R3, R2, R4, 0xfe, !PT ;  /* 0x0000000203037212 */ /* 0x000fe200078efe04 */
[----:B------:R-:W-:Y:S05]  /*29e0*/  BRA `(.L_x_7158) ;  /* 0x0000028000007947 */ /* 0x000fea0003800000 */
.L_x_7170:
        /* <DEDUP_REMOVED lines=14> */
.L_x_7157:
        /* <DEDUP_REMOVED lines=18> */
[----:B01---5:R-:W-:Y:S05]  /*2bf0*/  CALL.ABS.NOINC R2 ;  /* 0x0000000002007343 */ /* 0x023fea0003c00000 */
[----:B------:R-:W-:Y:S01]  /*2c00*/  IMAD.MOV.U32 R3, RZ, RZ, RZ ;  /* 0x000000ffff037224 */ /* 0x000fe200078e00ff */
[----:B------:R-:W-:Y:S05]  /*2c10*/  BRA `(.L_x_7158) ;  /* 0x0000005000007947 */ /* 0x000fea0003800000 */
.L_x_7178:
[----:B------:R-:W2:Y:S02]  /*2c20*/  LDG.E.64 R2, [R4.64] ;  /* 0x0000002404027981 */ /* 0x000ea4000c1e1b00 */
[----:B--2---:R0:W2:Y:S01]  /*2c30*/  I2F.U64 R3, R2 ;  /* 0x0000000200037312 */ /* 0x0040a20000301000 */
[----:B------:R-:W-:Y:S05]  /*2c40*/  BRA `(.L_x_7158) ;  /* 0x0000002000007947 */ /* 0x000fea0003800000 */
.L_x_7177:
[----:B------:R-:W2:Y:S02]  /*2c50*/  LDG.E R3, [R4.64] ;  /* 0x0000002404037981 */ /* 0x000ea4000c1e1900 */
[----:B--2---:R-:W0:Y:S02]  /*2c60*/  I2F.U32 R3, R3 ;  /* 0x0000000300037306 */ /* 0x004e240000201000 */
.L_x_7158:
[----:B------:R-:W-:Y:S05]  /*2c70*/  BSYNC B6 ;  /* 0x0000000000067941 */ /* 0x000fea0003800000 */
.L_x_7152:
[----:B0-2--5:R-:W-:Y:S01]  /*2c80*/  FSETP.NEU.FTZ.AND P0, PT, R3, RZ, PT ;  /* 0x000000ff0300720b */ /* 0x025fe20003f1d000 */
[----:B------:R-:W-:-:S12]  /*2c90*/  BSSY B1, `(.L_x_7179) ;  /* 0x0000058000017945 */ /* 0x000fd80003800000 */
[----:B------:R-:W0:Y:S02]  /*2ca0*/  @!P0 MUFU.RCP R5, R3 ;  /* 0x0000000300058308 */ /* 0x000e240000001000 */
[----:B01----:R-:W-:Y:S01]  /*2cb0*/  @!P0 FMUL.FTZ R2, R5, R22 ;  /* 0x0000001605028220 */ /* 0x003fe20000410000 */
        /* <DEDUP_REMOVED lines=28> */
.L_x_7186:
[----:B------:R-:W-:Y:S01]  /*2e80*/  FSETP.GEU.FTZ.AND P0, PT, R7, -R4, PT ;  /* 0x800000040700720b */ /* 0x000fe20003f1e000 */
[----:B------:R-:W-:-:S12]  /*2e90*/  FADD.FTZ R0, R0, -1 ;  /* 0xbf80000000007421 */ /* 0x000fd80000010000 */
[----:B------:R-:W-:Y:S02]  /*2ea0*/  @!P0 FADD.FTZ R0, R0, -1 ;  /* 0xbf80000000008421 */ /* 0x000fe40000010000 */
.L_x_7185:
[----:B------:R-:W-:Y:S05]  /*2eb0*/  BSYNC B2 ;  /* 0x0000000000027941 */ /* 0x000fea0003800000 */
.L_x_7184:
[----:B------:R-:W-:Y:S01]  /*2ec0*/  FFMA.FTZ R5, -R4, R0, R5 ;  /* 0x0000000004057223 */ /* 0x000fe20000010105 */
[----:B------:R-:W-:Y:S05]  /*2ed0*/  BRA `(.L_x_7182) ;  /* 0x000001f000007947 */ /* 0x000fea0003800000 */
.L_x_7183:
        /* <DEDUP_REMOVED lines=15> */
.L_x_7189:
        /* <DEDUP_REMOVED lines=13> */
.L_x_7188:
[----:B------:R-:W-:Y:S05]  /*30a0*/  BSYNC B2 ;  /* 0x0000000000027941 */ /* 0x000fea0003800000 */
.L_x_7187:
[----:B------:R-:W-:-:S04]  /*30b0*/  FMUL.FTZ R5, R0, 1.1920928955078125e-07 ;  /* 0x3400000000057820 */ /* 0x000fc80000410000 */
[----:B------:R-:W-:Y:S02]  /*30c0*/  FMUL.FTZ R5, R6, R5 ;  /* 0x0000000506057220 */ /* 0x000fe40000410000 */
.L_x_7182:
[----:B------:R-:W-:Y:S05]  /*30d0*/  BSYNC B0 ;  /* 0x0000000000007941 */ /* 0x000fea0003800000 */
.L_x_7181:
[C---:B------:R-:W-:Y:S01]  /*30e0*/  FSETP.GTU.FTZ.AND P0, PT, |R5|.reuse, +INF , PT ;  /* 0x7f8000000500780b */ /* 0x040fe20003f1c200 */
[----:B------:R-:W1:Y:S01]  /*30f0*/  MUFU.RCP R4, R3 ;  /* 0x0000000300047308 */ /* 0x000e620000001000 */
[----:B------:R-:W-:Y:S02]  /*3100*/  LOP3.LUT R0, R5, 0x80000000, R22, 0xb8, !PT ;  /* 0x8000000005007812 */ /* 0x000fe400078eb816 */
[----:B------:R-:W-:Y:S02]  /*3110*/  FSETP.GEU.FTZ.AND P2, PT, R3, RZ, PT ;  /* 0x000000ff0300720b */ /* 0x000fe40003f5e000 */
[----:B------:R-:W-:-:S04]  /*3120*/  FSEL R5, R5, R0, P0 ;  /* 0x0000000005057208 */ /* 0x000fc80000000000 */
[C---:B------:R-:W-:Y:S02]  /*3130*/  FSETP.NEU.FTZ.AND P0, PT, R5.reuse, RZ, PT ;  /* 0x000000ff0500720b */ /* 0x040fe40003f1d000 */
[C---:B------:R-:W-:Y:S01]  /*3140*/  FSETP.GEU.FTZ.AND P1, PT, R5.reuse, RZ, PT ;  /* 0x000000ff0500720b */ /* 0x040fe20003f3e000 */
[----:B------:R-:W-:-:S03]  /*3150*/  FADD.FTZ R5, -R5, R22 ;  /* 0x0000001605057221 */ /* 0x000fc60000010100 */
[----:B------:R-:W-:Y:S01]  /*3160*/  PLOP3.LUT P0, PT, P0, P2, P1, 0x60, 0x0 ;  /* 0x000000000000781c */ /* 0x000fe20000704c10 */
[----:B-1----:R-:W-:-:S12]  /*3170*/  FMUL.FTZ R5, R5, R4 ;  /* 0x0000000405057220 */ /* 0x002fd80000410000 */
[----:B------:R-:W-:-:S05]  /*3180*/  @P0 FADD.FTZ R5, R5, -1 ;  /* 0xbf80000005050421 */ /* 0x000fca0000010000 */
[----:B------:R-:W-:-:S13]  /*3190*/  FSETP.NEU.FTZ.AND P0, PT, R5, RZ, PT ;  /* 0x000000ff0500720b */ /* 0x000fda0003f1d000 */
[----:B------:R-:W1:Y:S02]  /*31a0*/  @P0 FRND.FTZ.FLOOR R0, R5 ;  /* 0x0000000500000307 */ /* 0x000e640000215000 */
[----:B-1----:R-:W-:-:S05]  /*31b0*/  @P0 FADD.FTZ R2, R5, -R0 ;  /* 0x8000000005020221 */ /* 0x002fca0000010000 */
[----:B------:R-:W-:Y:S01]  /*31c0*/  FSETP.GT.AND P1, PT, R2, 0.5, P0 ;  /* 0x3f0000000200780b */ /* 0x000fe20000724000 */
[----:B------:R-:W-:-:S05]  /*31d0*/  @!P0 FMUL.FTZ R2, R4, R22 ;  /* 0x0000001604028220 */ /* 0x000fca0000410000 */
[----:B------:R-:W-:-:S07]  /*31e0*/  @!P0 LOP3.LUT R2, RZ, 0x80000000, R2, 0xb8, !PT ;  /* 0x80000000ff028812 */ /* 0x000fce00078eb802 */
[----:B------:R-:W-:-:S04]  /*31f0*/  @P1 FADD.FTZ R0, R0, 1 ;  /* 0x3f80000000001421 */ /* 0x000fc80000010000 */
[----:B------:R-:W-:Y:S02]  /*3200*/  @P0 IMAD.MOV.U32 R2, RZ, RZ, R0 ;  /* 0x000000ffff020224 */ /* 0x000fe400078e0000 */
.L_x_7180:
[----:B------:R-:W-:Y:S05]  /*3210*/  BSYNC B1 ;  /* 0x0000000000017941 */ /* 0x000fea0003800000 */
.L_x_7179:
        /* <DEDUP_REMOVED lines=12> */
[----:B------:R-:W1:Y:S02]  /*32e0*/  F2I.FTZ.TRUNC.NTZ R3, R2 ;  /* 0x0000000200037305 */ /* 0x000e64000021f100 */
[----:B-1----:R1:W-:Y:S01]  /*32f0*/  STG.E.U8 [R16.64], R3 ;  /* 0x0000000310007986 */ /* 0x0023e2000c101124 */
[----:B------:R-:W-:Y:S05]  /*3300*/  BRA `(.L_x_7195) ;  /* 0x00000d7000007947 */ /* 0x000fea0003800000 */
.L_x_7193:
[----:B------:R-:W1:Y:S02]  /*3310*/  F2I.S64.TRUNC R2, R2 ;  /* 0x0000000200027311 */ /* 0x000e64000020d900 */
[----:B-1----:R-:W-:-:S05]  /*3320*/  IMAD.MOV.U32 R5, RZ, RZ, R2 ;  /* 0x000000ffff057224 */ /* 0x002fca00078e0002 */
[----:B------:R1:W-:Y:S01]  /*3330*/  STG.E.U8 [R16.64], R5 ;  /* 0x0000000510007986 */ /* 0x0003e2000c101124 */
[----:B------:R-:W-:Y:S05]  /*3340*/  BRA `(.L_x_7195) ;  /* 0x00000d3000007947 */ /* 0x000fea0003800000 */
.L_x_7192:
[----:B------:R-:W-:-:S13]  /*3350*/  ISETP.NE.AND P0, PT, R0, 0x2, PT ;  /* 0x000000020000780c */ /* 0x000fda0003f05270 */
[----:B------:R-:W-:Y:S05]  /*3360*/  @!P0 BRA `(.L_x_7196) ;  /* 0x000000a000008947 */ /* 0x000fea0003800000 */
[----:B------:R-:W-:-:S13]  /*3370*/  ISETP.NE.AND P0, PT, R0, 0x3, PT ;  /* 0x000000030000780c */ /* 0x000fda0003f05270 */
[----:B------:R-:W-:Y:S05]  /*3380*/  @!P0 BRA `(.L_x_7197) ;  /* 0x0000005000008947 */ /* 0x000fea0003800000 */
[----:B------:R-:W-:-:S13]  /*3390*/  ISETP.NE.AND P0, PT, R0, 0x4, PT ;  /* 0x000000040000780c */ /* 0x000fda0003f05270 */
[----:B------:R-:W-:Y:S05]  /*33a0*/  @P0 BRA `(.L_x_7194) ;  /* 0x00000b4000000947 */ /* 0x000fea0003800000 */
[----:B------:R-:W1:Y:S02]  /*33b0*/  F2I.S64.TRUNC R2, R2 ;  /* 0x0000000200027311 */ /* 0x000e64000020d900 */
[----:B-1----:R1:W-:Y:S01]  /*33c0*/  STG.E.64 [R16.64], R2 ;  /* 0x0000000210007986 */ /* 0x0023e2000c101b24 */
[----:B------:R-:W-:Y:S05]  /*33d0*/  BRA `(.L_x_7195) ;  /* 0x00000ca000007947 */ /* 0x000fea0003800000 */
.L_x_7197:
[----:B------:R-:W1:Y:S02]  /*33e0*/  F2I.FTZ.TRUNC.NTZ R3, R2 ;  /* 0x0000000200037305 */ /* 0x000e64000021f100 */
[----:B-1----:R1:W-:Y:S01]  /*33f0*/  STG.E [R16.64], R3 ;  /* 0x0000000310007986 */ /* 0x0023e2000c101924 */
[----:B------:R-:W-:Y:S05]  /*3400*/  BRA `(.L_x_7195) ;  /* 0x00000c7000007947 */ /* 0x000fea0003800000 */
.L_x_7196:
[----:B------:R-:W1:Y:S02]  /*3410*/  F2I.FTZ.TRUNC.NTZ R3, R2 ;  /* 0x0000000200037305 */ /* 0x000e64000021f100 */
[----:B-1----:R1:W-:Y:S01]  /*3420*/  STG.E.U16 [R16.64], R3 ;  /* 0x0000000310007986 */ /* 0x0023e2000c101524 */
[----:B------:R-:W-:Y:S05]  /*3430*/  BRA `(.L_x_7195) ;  /* 0x00000c4000007947 */ /* 0x000fea0003800000 */
.L_x_7191:
[----:B------:R-:W-:-:S13]  /*3440*/  ISETP.GT.AND P0, PT, R0, 0x6, PT ;  /* 0x000000060000780c */ /* 0x000fda0003f04270 */
[----:B------:R-:W-:Y:S05]  /*3450*/  @P0 BRA `(.L_x_7198) ;  /* 0x0000009000000947 */ /* 0x000fea0003800000 */
[----:B------:R-:W-:-:S13]  /*3460*/  ISETP.NE.AND P0, PT, R0, 0x5, PT ;  /* 0x000000050000780c */ /* 0x000fda0003f05270 */
[----:B------:R-:W-:Y:S05]  /*3470*/  @!P0 BRA `(.L_x_7199) ;  /* 0x0000004000008947 */ /* 0x000fea0003800000 */
[----:B------:R-:W-:-:S13]  /*3480*/  ISETP.NE.AND P0, PT, R0, 0x6, PT ;  /* 0x000000060000780c */ /* 0x000fda0003f05270 */
[----:B------:R-:W-:Y:S05]  /*3490*/  @P0 BRA `(.L_x_7194) ;  /* 0x00000a5000000947 */ /* 0x000fea0003800000 */
[----:B------:R1:W-:Y:S01]  /*34a0*/  STG.E [R16.64], R2 ;  /* 0x0000000210007986 */ /* 0x0003e2000c101924 */
[----:B------:R-:W-:Y:S05]  /*34b0*/  BRA `(.L_x_7195) ;  /* 0x00000bc000007947 */ /* 0x000fea0003800000 */
.L_x_7199:
[----:B------:R-:W-:-:S05]  /*34c0*/  F2FP.PACK_AB R2, RZ, R2 ;  /* 0x00000002ff02723e */ /* 0x000fca00000000ff */
[----:B------:R1:W-:Y:S01]  /*34d0*/  STG.E.U16 [R16.64], R2 ;  /* 0x0000000210007986 */ /* 0x0003e2000c101524 */
[----:B------:R-:W-:Y:S05]  /*34e0*/  BRA `(.L_x_7195) ;  /* 0x00000b9000007947 */ /* 0x000fea0003800000 */
.L_x_7198:
[----:B------:R-:W-:-:S13]  /*34f0*/  ISETP.NE.AND P0, PT, R0, 0x7, PT ;  /* 0x000000070000780c */ /* 0x000fda0003f05270 */
[----:B------:R-:W-:Y:S05]  /*3500*/  @!P0 BRA `(.L_x_7200) ;  /* 0x000000b000008947 */ /* 0x000fea0003800000 */
[----:B------:R-:W-:-:S13]  /*3510*/  ISETP.NE.AND P0, PT, R0, 0x8, PT ;  /* 0x000000080000780c */ /* 0x000fda0003f05270 */
[----:B------:R-:W-:Y:S05]  /*3520*/  @!P0 BRA `(.L_x_7201) ;  /* 0x0000005000008947 */ /* 0x000fea0003800000 */
[----:B------:R-:W-:-:S13]  /*3530*/  ISETP.NE.AND P0, PT, R0, 0x9, PT ;  /* 0x000000090000780c */ /* 0x000fda0003f05270 */
[----:B------:R-:W-:Y:S05]  /*3540*/  @P0 BRA `(.L_x_7194) ;  /* 0x000009a000000947 */ /* 0x000fea0003800000 */
[----:B------:R-:W-:-:S05]  /*3550*/  IMAD.MOV.U32 R3, RZ, RZ, RZ ;  /* 0x000000ffff037224 */ /* 0x000fca00078e00ff */
[----:B------:R1:W-:Y:S01]  /*3560*/  STG.E.64 [R16.64], R2 ;  /* 0x0000000210007986 */ /* 0x0003e2000c101b24 */
[----:B------:R-:W-:Y:S05]  /*3570*/  BRA `(.L_x_7195) ;  /* 0x00000b0000007947 */ /* 0x000fea0003800000 */
.L_x_7201:
[----:B------:R-:W-:-:S04]  /*3580*/  F2FP.PACK_AB R3, RZ, R2 ;  /* 0x00000002ff03723e */ /* 0x000fc800000000ff */
[----:B------:R-:W-:-:S05]  /*3590*/  PRMT R3, R3, 0x5410, RZ ;  /* 0x0000541003037816 */ /* 0x000fca00000000ff */
[----:B------:R1:W-:Y:S01]  /*35a0*/  STG.E [R16.64], R3 ;  /* 0x0000000310007986 */ /* 0x0003e2000c101924 */
[----:B------:R-:W-:Y:S05]  /*35b0*/  BRA `(.L_x_7195) ;  /* 0x00000ac000007947 */ /* 0x000fea0003800000 */
.L_x_7200:
[----:B------:R-:W-:-:S06]  /*35c0*/  FMUL.FTZ R2, R2, 1 ;  /* 0x3f80000002027820 */ /* 0x000fcc0000410000 */
[----:B------:R-:W1:Y:S02]  /*35d0*/  F2F.F64.F32 R2, R2 ;  /* 0x0000000200027310 */ /* 0x000e640000201800 */
[----:B-1----:R1:W-:Y:S01]  /*35e0*/  STG.E.64 [R16.64], R2 ;  /* 0x0000000210007986 */ /* 0x0023e2000c101b24 */
[----:B------:R-:W-:Y:S05]  /*35f0*/  BRA `(.L_x_7195) ;  /* 0x00000a8000007947 */ /* 0x000fea0003800000 */
.L_x_7190:
        /* <DEDUP_REMOVED lines=8> */
[----:B------:R-:W-:-:S04]  /*3680*/  FSETP.NEU.FTZ.AND P0, PT, R2, RZ, PT ;  /* 0x000000ff0200720b */ /* 0x000fc80003f1d000 */
[----:B------:R-:W-:-:S05]  /*3690*/  SEL R3, RZ, 0x1, !P0 ;  /* 0x00000001ff037807 */ /* 0x000fca0004000000 */
[----:B------:R1:W-:Y:S01]  /*36a0*/  STG.E.U8 [R16.64], R3 ;  /* 0x0000000310007986 */ /* 0x0003e2000c101124 */
[----:B------:R-:W-:Y:S05]  /*36b0*/  BRA `(.L_x_7195) ;  /* 0x000009c000007947 */ /* 0x000fea0003800000 */
.L_x_7204:
[----:B------:R-:W-:Y:S01]  /*36c0*/  FMUL.FTZ R4, R2, 1 ;  /* 0x3f80000002047820 */ /* 0x000fe20000410000 */
[----:B------:R-:W-:-:S05]  /*36d0*/  CS2R R6, SRZ ;  /* 0x0000000000067805 */ /* 0x000fca000001ff00 */
[----:B------:R-:W1:Y:S02]  /*36e0*/  F2F.F64.F32 R4, R4 ;  /* 0x0000000400047310 */ /* 0x000e640000201800 */
[----:B-1----:R1:W-:Y:S01]  /*36f0*/  STG.E.128 [R16.64], R4 ;  /* 0x0000000410007986 */ /* 0x0023e2000c101d24 */
[----:B------:R-:W-:Y:S05]  /*3700*/  BRA `(.L_x_7195) ;  /* 0x0000097000007947 */ /* 0x000fea0003800000 */
.L_x_7203:
[----:B------:R-:W-:-:S13]  /*3710*/  ISETP.NE.AND P0, PT, R0, 0xf, PT ;  /* 0x0000000f0000780c */ /* 0x000fda0003f05270 */
[----:B------:R-:W-:Y:S05]  /*3720*/  @!P0 BRA `(.L_x_7205) ;  /* 0x000002b000008947 */ /* 0x000fea0003800000 */
[----:B------:R-:W-:-:S13]  /*3730*/  ISETP.NE.AND P0, PT, R0, 0x17, PT ;  /* 0x000000170000780c */ /* 0x000fda0003f05270 */
[----:B------:R-:W-:Y:S05]  /*3740*/  @!P0 BRA `(.L_x_7206) ;  /* 0x0000014000008947 */ /* 0x000fea0003800000 */
[----:B------:R-:W-:-:S13]  /*3750*/  ISETP.NE.AND P0, PT, R0, 0x18, PT ;  /* 0x000000180000780c */ /* 0x000fda0003f05270 */
[----:B------:R-:W-:Y:S05]  /*3760*/  @P0 BRA `(.L_x_7194) ;  /* 0x0000078000000947 */ /* 0x000fea0003800000 */
[C---:B------:R-:W-:Y:S01]  /*3770*/  LOP3.LUT R4, R2.reuse, 0x7fffffff, RZ, 0xc0, !PT ;  /* 0x7fffffff02047812 */ /* 0x040fe200078ec0ff */
[----:B------:R-:W-:Y:S01]  /*3780*/  BSSY B0, `(.L_x_7207) ;  /* 0x000000d000007945 */ /* 0x000fe20003800000 */
[----:B------:R-:W-:Y:S02]  /*3790*/  LOP3.LUT R0, R2, 0x80000000, RZ, 0xc0, !PT ;  /* 0x8000000002007812 */ /* 0x000fe400078ec0ff */
[----:B------:R-:W-:Y:S02]  /*37a0*/  ISETP.GT.U32.AND P0, PT, R4, 0x43efffff, PT ;  /* 0x43efffff0400780c */ /* 0x000fe40003f04070 */
[----:B------:R-:W-:Y:S01]  /*37b0*/  SHF.R.U32.HI R5, RZ, 0x18, R0 ;  /* 0x00000018ff057819 */ /* 0x000fe20000011600 */
[----:B------:R-:W-:-:S10]  /*37c0*/  IMAD.MOV.U32 R0, RZ, RZ, 0x7f ;  /* 0x0000007fff007424 */ /* 0x000fd400078e00ff */
[----:B------:R-:W-:Y:S05]  /*37d0*/  @P0 BRA `(.L_x_7208) ;  /* 0x0000007000000947 */ /* 0x000fea0003800000 */
[----:B------:R-:W-:-:S13]  /*37e0*/  ISETP.GE.U32.AND P0, PT, R4, 0x3c800000, PT ;  /* 0x3c8000000400780c */ /* 0x000fda0003f06070 */
[----:B------:R-:W-:-:S04]  /*37f0*/  @P0 SHF.R.U32.HI R0, RZ, 0x14, R2 ;  /* 0x00000014ff000819 */ /* 0x000fc80000011602 */
[----:B------:R-:W-:-:S04]  /*3800*/  @P0 LOP3.LUT R3, R0, 0x1, RZ, 0xc0, !PT ;  /* 0x0000000100030812 */ /* 0x000fc800078ec0ff */
[----:B------:R-:W-:Y:S01]  /*3810*/  @P0 IADD3 R3, R2, 0x407ffff, R3 ;  /* 0x0407ffff02030810 */ /* 0x000fe20007ffe003 */
[----:B------:R-:W-:-:S03]  /*3820*/  @!P0 FADD.FTZ R2, R4, 16384 ;  /* 0x4680000004028421 */ /* 0x000fc60000010000 */
[----:B------:R-:W-:Y:S02]  /*3830*/  @P0 SHF.R.U32.HI R0, RZ, 0x14, R3 ;  /* 0x00000014ff000819 */ /* 0x000fe40000011603 */
[----:B------:R-:W-:Y:S02]  /*3840*/  @!P0 IADD3 R0, R2, -0x46800000, RZ ;  /* 0xb980000002008810 */ /* 0x000fe40007ffe0ff */
.L_x_7208:
[----:B------:R-:W-:Y:S05]  /*3850*/  BSYNC B0 ;  /* 0x0000000000007941 */ /* 0x000fea0003800000 */
.L_x_7207:
[----:B------:R-:W-:-:S05]  /*3860*/  LOP3.LUT R5, R0, R5, RZ, 0xfc, !PT ;  /* 0x0000000500057212 */ /* 0x000fca00078efcff */
[----:B------:R1:W-:Y:S01]  /*3870*/  STG.E.U8 [R16.64], R5 ;  /* 0x0000000510007986 */ /* 0x0003e2000c101124 */
[----:B------:R-:W-:Y:S05]  /*3880*/  BRA `(.L_x_7195) ;  /* 0x000007f000007947 */ /* 0x000fea0003800000 */
.L_x_7206:
[----:B------:R-:W-:Y:S01]  /*3890*/  LOP3.LUT R4, R2, 0x7fffffff, RZ, 0xc0, !PT ;  /* 0x7fffffff02047812 */ /* 0x000fe200078ec0ff */
[----:B------:R-:W-:Y:S03]  /*38a0*/  BSSY B0, `(.L_x_7209) ;  /* 0x000000e000007945 */ /* 0x000fe60003800000 */
[----:B------:R-:W-:-:S13]  /*38b0*/  ISETP.GT.U32.AND P0, PT, R4, 0x477fffff, PT ;  /* 0x477fffff0400780c */ /* 0x000fda0003f04070 */
[----:B------:R-:W-:Y:S05]  /*38c0*/  @P0 BRA `(.L_x_7210) ;  /* 0x0000008000000947 */ /* 0x000fea0003800000 */
[----:B------:R-:W-:-:S13]  /*38d0*/  ISETP.GE.U32.AND P0, PT, R4, 0x38800000, PT ;  /* 0x388000000400780c */ /* 0x000fda0003f06070 */
[----:B------:R-:W-:-:S04]  /*38e0*/  @P0 SHF.R.U32.HI R0, RZ, 0x15, R2 ;  /* 0x00000015ff000819 */ /* 0x000fc80000011602 */
[----:B------:R-:W-:-:S04]  /*38f0*/  @P0 LOP3.LUT R3, R0, 0x1, RZ, 0xc0, !PT ;  /* 0x0000000100030812 */ /* 0x000fc800078ec0ff */
[----:B------:R-:W-:Y:S01]  /*3900*/  @P0 IADD3 R0, R2, 0x80fffff, R3 ;  /* 0x080fffff02000810 */ /* 0x000fe20007ffe003 */
[----:B------:R-:W-:-:S03]  /*3910*/  @!P0 FADD.FTZ R3, R4, 128 ;  /* 0x4300000004038421 */ /* 0x000fc60000010000 */
[----:B------:R-:W-:Y:S02]  /*3920*/  @P0 SHF.R.U32.HI R0, RZ, 0x15, R0 ;  /* 0x00000015ff000819 */ /* 0x000fe40000011600 */
[----:B------:R-:W-:Y:S01]  /*3930*/  @!P0 IADD3 R0, R3, -0x43000000, RZ ;  /* 0xbd00000003008810 */ /* 0x000fe20007ffe0ff */
[----:B------:R-:W-:Y:S05]  /*3940*/  BRA `(.L_x_7211) ;  /* 0x0000003000007947 */ /* 0x000fea0003800000 */
.L_x_7210:
[----:B------:R-:W-:Y:S01]  /*3950*/  IMAD.MOV.U32 R0, RZ, RZ, 0x7f ;  /* 0x0000007fff007424 */ /* 0x000fe200078e00ff */
[----:B------:R-:W-:-:S04]  /*3960*/  ISETP.GT.U32.AND P0, PT, R4, 0x7f800000, PT ;  /* 0x7f8000000400780c */ /* 0x000fc80003f04070 */
[----:B------:R-:W-:-:S04]  /*3970*/  SEL R0, R0, 0x7c, P0 ;  /* 0x0000007c00007807 */ /* 0x000fc80000000000 */
.L_x_7211:
[----:B------:R-:W-:Y:S05]  /*3980*/  BSYNC B0 ;  /* 0x0000000000007941 */ /* 0x000fea0003800000 */
.L_x_7209:
[----:B------:R-:W-:-:S04]  /*3990*/  LOP3.LUT R2, R2, 0x80000000, RZ, 0xc0, !PT ;  /* 0x8000000002027812 */ /* 0x000fc800078ec0ff */
[----:B------:R-:W-:-:S04]  /*39a0*/  SHF.R.U32.HI R3, RZ, 0x18, R2 ;  /* 0x00000018ff037819 */ /* 0x000fc80000011602 */
[----:B------:R-:W-:-:S05]  /*39b0*/  LOP3.LUT R3, R0, R3, RZ, 0xfc, !PT ;  /* 0x0000000300037212 */ /* 0x000fca00078efcff */
[----:B------:R1:W-:Y:S01]  /*39c0*/  STG.E.U8 [R16.64], R3 ;  /* 0x0000000310007986 */ /* 0x0003e2000c101124 */
[----:B------:R-:W-:Y:S05]  /*39d0*/  BRA `(.L_x_7195) ;  /* 0x000006a000007947 */ /* 0x000fea0003800000 */
.L_x_7205:
[----:B------:R-:W-:-:S05]  /*39e0*/  F2FP.BF16.PACK_AB R2, RZ, R2 ;  /* 0x00000002ff02723e */ /* 0x000fca00000010ff */
[----:B------:R1:W-:Y:S01]  /*39f0*/  STG.E.U16 [R16.64], R2 ;  /* 0x0000000210007986 */ /* 0x0003e2000c101524 */
[----:B------:R-:W-:Y:S05]  /*3a00*/  BRA `(.L_x_7195) ;  /* 0x0000067000007947 */ /* 0x000fea0003800000 */
.L_x_7202:
        /* <DEDUP_REMOVED lines=8> */
[----:B------:R-:W1:Y:S02]  /*3a90*/  F2I.FTZ.U32.TRUNC.NTZ R3, R2 ;  /* 0x0000000200037305 */ /* 0x000e64000021f000 */
[----:B-1----:R1:W-:Y:S01]  /*3aa0*/  STG.E.U16 [R16.64], R3 ;  /* 0x0000000310007986 */ /* 0x0023e2000c101524 */
[----:B------:R-:W-:Y:S05]  /*3ab0*/  BRA `(.L_x_7195) ;  /* 0x000005c000007947 */ /* 0x000fea0003800000 */
.L_x_7214:
[----:B------:R-:W-:Y:S01]  /*3ac0*/  LOP3.LUT R3, R2, 0x7fffffff, RZ, 0xc0, !PT ;  /* 0x7fffffff02037812 */ /* 0x000fe200078ec0ff */
[----:B------:R-:W-:Y:S01]  /*3ad0*/  BSSY B0, `(.L_x_7215) ;  /* 0x0000013000007945 */ /* 0x000fe20003800000 */
[----:B0-----:R-:W-:Y:S02]  /*3ae0*/  IMAD.MOV.U32 R8, RZ, RZ, 0x80 ;  /* 0x00000080ff087424 */ /* 0x001fe400078e00ff */
        /* <DEDUP_REMOVED lines=13> */
.L_x_7217:
[----:B------:R-:W-:-:S04]  /*3bc0*/  LOP3.LUT R2, R2, 0x80000000, RZ, 0xc0, !PT ;  /* 0x8000000002027812 */ /* 0x000fc800078ec0ff */
[----:B------:R-:W-:-:S04]  /*3bd0*/  SHF.R.U32.HI R3, RZ, 0x18, R2 ;  /* 0x00000018ff037819 */ /* 0x000fc80000011602 */
[----:B------:R-:W-:-:S04]  /*3be0*/  LOP3.LUT R0, R0, R3, RZ, 0xfc, !PT ;  /* 0x0000000300007212 */ /* 0x000fc800078efcff */
[----:B------:R-:W-:Y:S02]  /*3bf0*/  PRMT R8, R0, 0x7610, R8 ;  /* 0x0000761000087816 */ /* 0x000fe40000000008 */
.L_x_7216:
[----:B------:R-:W-:Y:S05]  /*3c00*/  BSYNC B0 ;  /* 0x0000000000007941 */ /* 0x000fea0003800000 */
.L_x_7215:
[----:B------:R0:W-:Y:S01]  /*3c10*/  STG.E.U8 [R16.64], R8 ;  /* 0x0000000810007986 */ /* 0x0001e2000c101124 */
[----:B------:R-:W-:Y:S05]  /*3c20*/  BRA `(.L_x_7195) ;  /* 0x0000045000007947 */ /* 0x000fea0003800000 */
.L_x_7213:
        /* <DEDUP_REMOVED lines=16> */
.L_x_7220:
[----:B------:R-:W-:-:S04]  /*3d30*/  LOP3.LUT R2, R2, 0x80000000, RZ, 0xc0, !PT ;  /* 0x8000000002027812 */ /* 0x000fc800078ec0ff */
[----:B------:R-:W-:-:S04]  /*3d40*/  SHF.R.U32.HI R3, RZ, 0x18, R2 ;  /* 0x00000018ff037819 */ /* 0x000fc80000011602 */
[----:B------:R-:W-:-:S04]  /*3d50*/  LOP3.LUT R0, R0, R3, RZ, 0xfc, !PT ;  /* 0x0000000300007212 */ /* 0x000fc800078efcff */
[----:B------:R-:W-:Y:S02]  /*3d60*/  PRMT R8, R0, 0x7610, R8 ;  /* 0x0000761000087816 */ /* 0x000fe40000000008 */
.L_x_7219:
[----:B------:R-:W-:Y:S05]  /*3d70*/  BSYNC B0 ;  /* 0x0000000000007941 */ /* 0x000fea0003800000 */
.L_x_7218:
[----:B------:R0:W-:Y:S01]  /*3d80*/  STG.E.U8 [R16.64], R8 ;  /* 0x0000000810007986 */ /* 0x0001e2000c101124 */
[----:B------:R-:W-:Y:S05]  /*3d90*/  BRA `(.L_x_7195) ;  /* 0x000002e000007947 */ /* 0x000fea0003800000 */
.L_x_7212:
[----:B------:R-:W-:-:S13]  /*3da0*/  ISETP.NE.AND P0, PT, R0, 0x1c, PT ;  /* 0x0000001c0000780c */ /* 0x000fda0003f05270 */
[----:B------:R-:W-:Y:S05]  /*3db0*/  @!P0 BRA `(.L_x_7221) ;  /* 0x000002a000008947 */ /* 0x000fea0003800000 */
[----:B------:R-:W-:-:S13]  /*3dc0*/  ISETP.NE.AND P0, PT, R0, 0x1d, PT ;  /* 0x0000001d0000780c */ /* 0x000fda0003f05270 */
[----:B------:R-:W-:Y:S05]  /*3dd0*/  @!P0 BRA `(.L_x_7222) ;  /* 0x0000025000008947 */ /* 0x000fea0003800000 */
[----:B------:R-:W-:-:S13]  /*3de0*/  ISETP.NE.AND P0, PT, R0, 0x2c, PT ;  /* 0x0000002c0000780c */ /* 0x000fda0003f05270 */
[----:B------:R-:W-:Y:S05]  /*3df0*/  @P0 BRA `(.L_x_7194) ;  /* 0x000000f000000947 */ /* 0x000fea0003800000 */
[----:B------:R-:W-:Y:S02]  /*3e00*/  SHF.R.U32.HI R4, RZ, 0x17, R2 ;  /* 0x00000017ff047819 */ /* 0x000fe40000011602 */
[----:B------:R-:W-:Y:S02]  /*3e10*/  PLOP3.LUT P0, PT, PT, PT, PT, 0x80, 0x0 ;  /* 0x000000000000781c */ /* 0x000fe40003f0f070 */
        /* <DEDUP_REMOVED lines=13> */
.L_x_7194:
[----:B------:R-:W-:Y:S01]  /*3ef0*/  MOV R2, 0x0 ;  /* 0x0000000000027802 */ /* 0x000fe20000000f00 */
[----:B------:R-:W-:Y:S02]  /*3f00*/  IMAD.MOV.U32 R4, RZ, RZ, c[0x4][0x178] ;  /* 0x01005e00ff047624 */ /* 0x000fe400078e00ff */
[----:B------:R-:W-:Y:S02]  /*3f10*/  IMAD.MOV.U32 R5, RZ, RZ, c[0x4][0x17c] ;  /* 0x01005f00ff057624 */ /* 0x000fe400078e00ff */
[----:B------:R-:W-:Y:S01]  /*3f20*/  IMAD.MOV.U32 R6, RZ, RZ, c[0x4][0x180] ;  /* 0x01006000ff067624 */ /* 0x000fe200078e00ff */
[----:B------:R-:W1:Y:S01]  /*3f30*/  LDC.64 R2, c[0x4][R2] ;  /* 0x0100000002027b82 */ /* 0x000e620000000a00 */
[----:B------:R-:W-:Y:S02]  /*3f40*/  IMAD.MOV.U32 R7, RZ, RZ, c[0x4][0x184] ;  /* 0x01006100ff077624 */ /* 0x000fe400078e00ff */
[----:B0-----:R-:W-:-:S02]  /*3f50*/  IMAD.MOV.U32 R8, RZ, RZ, 0x65 ;  /* 0x00000065ff087424 */ /* 0x001fc400078e00ff */
        /* <DEDUP_REMOVED lines=13> */
.L_x_7222:
[----:B------:R-:W1:Y:S02]  /*4030*/  F2I.U64.TRUNC R2, R2 ;  /* 0x0000000200027311 */ /* 0x000e64000020d800 */
[----:B-1----:R1:W-:Y:S01]  /*4040*/  STG.E.64 [R16.64], R2 ;  /* 0x0000000210007986 */ /* 0x0023e2000c101b24 */
[----:B------:R-:W-:Y:S05]  /*4050*/  BRA `(.L_x_7195) ;  /* 0x0000002000007947 */ /* 0x000fea0003800000 */
.L_x_7221:
[----:B------:R-:W1:Y:S02]  /*4060*/  F2I.FTZ.U32.TRUNC.NTZ R3, R2 ;  /* 0x0000000200037305 */ /* 0x000e64000021f000 */
[----:B-1----:R1:W-:Y:S02]  /*4070*/  STG.E [R16.64], R3 ;  /* 0x0000000310007986 */ /* 0x0023e4000c101924 */
.L_x_7195:
[----:B------:R-:W-:Y:S02]  /*4080*/  IADD3 R19, R19, 0x80, RZ ;  /* 0x0000008013137810 */ /* 0x000fe40007ffe0ff */
.L_x_7123:
[----:B------:R-:W-:Y:S05]  /*4090*/  BSYNC B7 ;  /* 0x0000000000077941 */ /* 0x000fea0003800000 */
.L_x_7122:
[----:B------:R-:W-:Y:S01]  /*40a0*/  ISETP.GE.AND P0, PT, R19, c[0x0][0x160], PT ;  /* 0x0000580013007a0c */ /* 0x000fe20003f06270 */
[----:B------:R-:W-:-:S12]  /*40b0*/  BSSY B7, `(.L_x_7223) ;  /* 0x0000808000077945 */ /* 0x000fd80003800000 */
[----:B------:R-:W-:Y:S05]  /*40c0*/  @P0 BRA `(.L_x_7224) ;  /* 0x0000806000000947 */ /* 0x000fea0003800000 */
[----:B------:R-:W-:Y:S01]  /*40d0*/  ISETP.NE.AND P0, PT, RZ, c[0x0][0x168], PT ;  /* 0x00005a00ff007a0c */ /* 0x000fe20003f05270 */
[----:B------:R-:W-:Y:S02]  /*40e0*/  IMAD.MOV.U32 R18, RZ, RZ, RZ ;  /* 0x000000ffff127224 */ /* 0x000fe400078e00ff */
[----:B------:R-:W-:Y:S02]  /*40f0*/  IMAD.MOV.U32 R0, RZ, RZ, RZ ;  /* 0x000000ffff007224 */ /* 0x000fe400078e00ff */
[----:B01----:R-:W-:-:S08]  /*4100*/  IMAD.MOV.U32 R16, RZ, RZ, RZ ;  /* 0x000000ffff107224 */ /* 0x003fd000078e00ff */
        /* <DEDUP_REMOVED lines=251> */
.L_x_7225:
        /* <DEDUP_REMOVED lines=20> */
.L_x_7230:
[----:B------:R-:W2:Y:S02]  /*5200*/  LDG.E.U8 R2, [R2.64] ;  /* 0x0000002402027981 */ /* 0x000ea4000c1e1100 */
[----:B--2---:R0:W1:Y:S01]  /*5210*/  I2F.U16 R22, R2 ;  /* 0x0000000200167306 */ /* 0x0040620000101000 */
[----:B------:R-:W-:Y:S05]  /*5220*/  BRA `(.L_x_7232) ;  /* 0x00000ca000007947 */ /* 0x000fea0003800000 */
.L_x_7229:
        /* <DEDUP_REMOVED lines=9> */
.L_x_7234:
[----:B------:R-:W2:Y:S02]  /*52c0*/  LDG.E R2, [R2.64] ;  /* 0x0000002402027981 */ /* 0x000ea4000c1e1900 */
[----:B--2---:R0:W1:Y:S01]  /*52d0*/  I2F R22, R2 ;  /* 0x0000000200167306 */ /* 0x0040620000201400 */
[----:B------:R-:W-:Y:S05]  /*52e0*/  BRA `(.L_x_7232) ;  /* 0x00000be000007947 */ /* 0x000fea0003800000 */
.L_x_7233:
[----:B------:R-:W2:Y:S02]  /*52f0*/  LDG.E.U16 R2, [R2.64] ;  /* 0x0000002402027981 */ /* 0x000ea4000c1e1500 */
[----:B--2---:R0:W1:Y:S01]  /*5300*/  I2F.S16 R22, R2 ;  /* 0x0000000200167306 */ /* 0x0040620000101400 */
[----:B------:R-:W-:Y:S05]  /*5310*/  BRA `(.L_x_7232) ;  /* 0x00000bb000007947 */ /* 0x000fea0003800000 */
.L_x_7228:
        /* <DEDUP_REMOVED lines=8> */
.L_x_7236:
[----:B------:R-:W2:Y:S02]  /*53a0*/  LDG.E.U16 R2, [R2.64] ;  /* 0x0000002402027981 */ /* 0x000ea4000c1e1500 */
[----:B--2---:R-:W-:Y:S01]  /*53b0*/  HADD2.F32 R22, -RZ, R2.H0_H0 ;  /* 0x20000002ff167230 */ /* 0x004fe20000004100 */
[----:B------:R-:W-:Y:S05]  /*53c0*/  BRA `(.L_x_7232) ;  /* 0x00000b0000007947 */ /* 0x000fea0003800000 */
.L_x_7235:
        /* <DEDUP_REMOVED lines=8> */
.L_x_7238:
[----:B------:R-:W2:Y:S02]  /*5450*/  LDG.E.U16 R2, [R2.64] ;  /* 0x0000002402027981 */ /* 0x000ea4000c1e1500 */
[----:B--2---:R-:W-:Y:S01]  /*5460*/  HADD2.F32 R22, -RZ, R2.H0_H0 ;  /* 0x20000002ff167230 */ /* 0x004fe20000004100 */
[----:B------:R-:W-:Y:S05]  /*5470*/  BRA `(.L_x_7232) ;  /* 0x00000a5000007947 */ /* 0x000fea0003800000 */
.L_x_7237:
[----:B------:R-:W2:Y:S02]  /*5480*/  LDG.E.64 R2, [R2.64] ;  /* 0x0000002402027981 */ /* 0x000ea4000c1e1b00 */
[----:B--2---:R-:W0:Y:S01]  /*5490*/  F2F.F32.F64 R22, R2 ;  /* 0x0000000200167310 */ /* 0x004e220000301000 */
[----:B------:R-:W0:-:S14]  /*54a0*/  DSETP.GEU.AND P0, PT, |R2|, c[0x2][0x0], PT ;  /* 0x008000000200762a */ /* 0x000e1c0003f0e200 */
[----:B0-----:R-:W-:Y:S01]  /*54b0*/  @!P0 FMUL R22, R22, 1.175494350822287508e-38 ;  /* 0x0080000016168820 */ /* 0x001fe20000400000 */
[----:B------:R-:W-:Y:S05]  /*54c0*/  BRA `(.L_x_7232) ;  /* 0x00000a0000007947 */ /* 0x000fea0003800000 */
.L_x_7227:
        /* <DEDUP_REMOVED lines=12> */
.L_x_7241:
[----:B------:R-:W2:Y:S02]  /*5590*/  LDG.E.64 R2, [R2.64] ;  /* 0x0000002402027981 */ /* 0x000ea4000c1e1b00 */
[----:B--2---:R-:W0:Y:S01]  /*55a0*/  F2F.F32.F64 R22, R2 ;  /* 0x0000000200167310 */ /* 0x004e220000301000 */
[----:B------:R-:W0:-:S14]  /*55b0*/  DSETP.GEU.AND P0, PT, |R2|, c[0x2][0x0], PT ;  /* 0x008000000200762a */ /* 0x000e1c0003f0e200 */
[----:B0-----:R-:W-:Y:S01]  /*55c0*/  @!P0 FMUL R22, R22, 1.175494350822287508e-38 ;  /* 0x0080000016168820 */ /* 0x001fe20000400000 */
[----:B------:R-:W-:Y:S05]  /*55d0*/  BRA `(.L_x_7232) ;  /* 0x000008f000007947 */ /* 0x000fea0003800000 */
.L_x_7240:
        /* <DEDUP_REMOVED lines=26> */
.L_x_7243:
        /* <DEDUP_REMOVED lines=13> */
.L_x_7242:
[----:B------:R-:W2:Y:S02]  /*5850*/  LDG.E.U16 R2, [R2.64] ;  /* 0x0000002402027981 */ /* 0x000ea4000c1e1500 */
[----:B--2---:R-:W-:Y:S01]  /*5860*/  PRMT R22, RZ, 0x5410, R2 ;  /* 0x00005410ff167816 */ /* 0x004fe20000000002 */
[----:B------:R-:W-:Y:S05]  /*5870*/  BRA `(.L_x_7232) ;  /* 0x0000065000007947 */ /* 0x000fea0003800000 */
.L_x_7239:
        /* <DEDUP_REMOVED lines=11> */
.L_x_7246:
        /* <DEDUP_REMOVED lines=20> */
.L_x_7248:
[----:B------:R-:W-:Y:S05]  /*5a70*/  BSYNC B0 ;  /* 0x0000000000007941 */ /* 0x000fea0003800000 */
.L_x_7247:
[----:B------:R-:W-:Y:S01]  /*5a80*/  IMAD.SHL.U32 R2, R2, 0x100000, RZ ;  /* 0x0010000002027824 */ /* 0x000fe200078e00ff */
[----:B------:R-:W-:-:S04]  /*5a90*/  LEA R3, R0, 0x3b800000, 0x17 ;  /* 0x3b80000000037811 */ /* 0x000fc800078eb8ff */
[----:B------:R-:W-:Y:S01]  /*5aa0*/  LOP3.LUT R22, R3, R2, R22, 0xfe, !PT ;  /* 0x0000000203167212 */ /* 0x000fe200078efe16 */
[----:B------:R-:W-:Y:S05]  /*5ab0*/  BRA `(.L_x_7232) ;  /* 0x0000041000007947 */ /* 0x000fea0003800000 */
.L_x_7245:
        /* <DEDUP_REMOVED lines=20> */
.L_x_7250:
[----:B------:R-:W-:Y:S05]  /*5c00*/  BSYNC B0 ;  /* 0x0000000000007941 */ /* 0x000fea0003800000 */
.L_x_7249:
[----:B------:R-:W-:Y:S01]  /*5c10*/  IMAD.SHL.U32 R2, R2, 0x200000, RZ ;  /* 0x0020000002027824 */ /* 0x000fe200078e00ff */
[----:B------:R-:W-:-:S04]  /*5c20*/  LEA R3, R0, 0x37800000, 0x17 ;  /* 0x3780000000037811 */ /* 0x000fc800078eb8ff */
[----:B------:R-:W-:Y:S01]  /*5c30*/  LOP3.LUT R22, R3, R2, R22, 0xfe, !PT ;  /* 0x0000000203167212 */ /* 0x000fe200078efe16 */
[----:B------:R-:W-:Y:S05]  /*5c40*/  BRA `(.L_x_7232) ;  /* 0x0000028000007947 */ /* 0x000fea0003800000 */
.L_x_7244:
        /* <DEDUP_REMOVED lines=14> */
.L_x_7231:
        /* <DEDUP_REMOVED lines=21> */
.L_x_7252:
[----:B------:R-:W2:Y:S02]  /*5e80*/  LDG.E.64 R22, [R2.64] ;  /* 0x0000002402167981 */ /* 0x000ea4000c1e1b00 */
[----:B--2---:R0:W1:Y:S01]  /*5e90*/  I2F.U64 R22, R22 ;  /* 0x0000001600167312 */ /* 0x0040620000301000 */
[----:B------:R-:W-:Y:S05]  /*5ea0*/  BRA `(.L_x_7232) ;  /* 0x0000002000007947 */ /* 0x000fea0003800000 */
.L_x_7251:
[----:B------:R-:W2:Y:S02]  /*5eb0*/  LDG.E R2, [R2.64] ;  /* 0x0000002402027981 */ /* 0x000ea4000c1e1900 */
[----:B--2---:R0:W1:Y:S02]  /*5ec0*/  I2F.U32 R22, R2 ;  /* 0x0000000200167306 */ /* 0x0040640000201000 */
.L_x_7232:
[----:B------:R-:W-:Y:S05]  /*5ed0*/  BSYNC B6 ;  /* 0x0000000000067941 */ /* 0x000fea0003800000 */
.L_x_7226:
        /* <DEDUP_REMOVED lines=18> */
.L_x_7257:
[----:B------:R-:W2:Y:S02]  /*6000*/  LDG.E.U8 R3, [R4.64] ;  /* 0x0000002404037981 */ /* 0x000ea4000c1e1100 */
[----:B--2---:R-:W0:Y:S01]  /*6010*/  I2F.U16 R3, R3 ;  /* 0x0000000300037306 */ /* 0x004e220000101000 */
[----:B------:R-:W-:Y:S05]  /*6020*/  BRA `(.L_x_7259) ;  /* 0x00000ca000007947 */ /* 0x000fea0003800000 */
.L_x_7256:
        /* <DEDUP_REMOVED lines=9> */
.L_x_7261:
[----:B------:R-:W2:Y:S02]  /*60c0*/  LDG.E R3, [R4.64] ;  /* 0x0000002404037981 */ /* 0x000ea4000c1e1900 */
[----:B--2---:R-:W0:Y:S01]  /*60d0*/  I2F R3, R3 ;  /* 0x0000000300037306 */ /* 0x004e220000201400 */
[----:B------:R-:W-:Y:S05]  /*60e0*/  BRA `(.L_x_7259) ;  /* 0x00000be000007947 */ /* 0x000fea0003800000 */
.L_x_7260:
[----:B------:R-:W2:Y:S02]  /*60f0*/  LDG.E.U16 R3, [R4.64] ;  /* 0x0000002404037981 */ /* 0x000ea4000c1e1500 */
[----:B--2---:R-:W0:Y:S01]  /*6100*/  I2F.S16 R3, R3 ;  /* 0x0000000300037306 */ /* 0x004e220000101400 */
[----:B------:R-:W-:Y:S05]  /*6110*/  BRA `(.L_x_7259) ;  /* 0x00000bb000007947 */ /* 0x000fea0003800000 */
.L_x_7255:
        /* <DEDUP_REMOVED lines=8> */
.L_x_7263:
[----:B------:R-:W2:Y:S02]  /*61a0*/  LDG.E.U16 R3, [R4.64] ;  /* 0x0000002404037981 */ /* 0x000ea4000c1e1500 */
[----:B--2---:R-:W-:Y:S01]  /*61b0*/  HADD2.F32 R3, -RZ, R3.H0_H0 ;  /* 0x20000003ff037230 */ /* 0x004fe20000004100 */
[----:B------:R-:W-:Y:S05]  /*61c0*/  BRA `(.L_x_7259) ;  /* 0x00000b0000007947 */ /* 0x000fea0003800000 */
.L_x_7262:
        /* <DEDUP_REMOVED lines=8> */
.L_x_7265:
[----:B------:R-:W2:Y:S02]  /*6250*/  LDG.E.U16 R3, [R4.64] ;  /* 0x0000002404037981 */ /* 0x000ea4000c1e1500 */
[----:B--2---:R-:W-:Y:S01]  /*6260*/  HADD2.F32 R3, -RZ, R3.H0_H0 ;  /* 0x20000003ff037230 */ /* 0x004fe20000004100 */
[----:B------:R-:W-:Y:S05]  /*6270*/  BRA `(.L_x_7259) ;  /* 0x00000a5000007947 */ /* 0x000fea0003800000 */
.L_x_7264:
[----:B------:R-:W2:Y:S02]  /*6280*/  LDG.E.64 R4, [R4.64] ;  /* 0x0000002404047981 */ /* 0x000ea4000c1e1b00 */
[----:B--2---:R-:W0:Y:S01]  /*6290*/  F2F.F32.F64 R3, R4 ;  /* 0x0000000400037310 */ /* 0x004e220000301000 */
[----:B------:R-:W0:-:S14]  /*62a0*/  DSETP.GEU.AND P0, PT, |R4|, c[0x2][0x0], PT ;  /* 0x008000000400762a */ /* 0x000e1c0003f0e200 */
[----:B0-----:R-:W-:Y:S01]  /*62b0*/  @!P0 FMUL R3, R3, 1.175494350822287508e-38 ;  /* 0x0080000003038820 */ /* 0x001fe20000400000 */
[----:B------:R-:W-:Y:S05]  /*62c0*/  BRA `(.L_x_7259) ;  /* 0x00000a0000007947 */ /* 0x000fea0003800000 */
.L_x_7254:
        /* <DEDUP_REMOVED lines=12> */
.L_x_7268:
[----:B------:R-:W2:Y:S02]  /*6390*/  LDG.E.64 R4, [R4.64] ;  /* 0x0000002404047981 */ /* 0x000ea4000c1e1b00 */
[----:B--2---:R-:W0:Y:S01]  /*63a0*/  F2F.F32.F64 R3, R4 ;  /* 0x0000000400037310 */ /* 0x004e220000301000 */
[----:B------:R-:W0:-:S14]  /*63b0*/  DSETP.GEU.AND P0, PT, |R4|, c[0x2][0x0], PT ;  /* 0x008000000400762a */ /* 0x000e1c0003f0e200 */
[----:B0-----:R-:W-:Y:S01]  /*63c0*/  @!P0 FMUL R3, R3, 1.175494350822287508e-38 ;  /* 0x0080000003038820 */ /* 0x001fe20000400000 */
[----:B------:R-:W-:Y:S05]  /*63d0*/  BRA `(.L_x_7259) ;  /* 0x000008f000007947 */ /* 0x000fea0003800000 */
.L_x_7267:
        /* <DEDUP_REMOVED lines=26> */
.L_x_7270:
        /* <DEDUP_REMOVED lines=13> */
.L_x_7269:
[----:B------:R-:W2:Y:S02]  /*6650*/  LDG.E.U16 R3, [R4.64] ;  /* 0x0000002404037981 */ /* 0x000ea4000c1e1500 */
[----:B--2---:R-:W-:Y:S01]  /*6660*/  PRMT R3, RZ, 0x5410, R3 ;  /* 0x00005410ff037816 */ /* 0x004fe20000000003 */
[----:B------:R-:W-:Y:S05]  /*6670*/  BRA `(.L_x_7259) ;  /* 0x0000065000007947 */ /* 0x000fea0003800000 */
.L_x_7266:
        /* <DEDUP_REMOVED lines=11> */
.L_x_7273:
        /* <DEDUP_REMOVED lines=20> */
.L_x_7275:
[----:B------:R-:W-:Y:S05]  /*6870*/  BSYNC B0 ;  /* 0x0000000000007941 */ /* 0x000fea0003800000 */
.L_x_7274:
[----:B------:R-:W-:Y:S01]  /*6880*/  IMAD.SHL.U32 R2, R2, 0x100000, RZ ;  /* 0x0010000002027824 */ /* 0x000fe200078e00ff */
[----:B------:R-:W-:-:S04]  /*6890*/  LEA R3, R0, 0x3b800000, 0x17 ;  /* 0x3b80000000037811 */ /* 0x000fc800078eb8ff */
[----:B------:R-:W-:Y:S01]  /*68a0*/  LOP3.LUT R3, R3, R2, R4, 0xfe, !PT ;  /* 0x0000000203037212 */ /* 0x000fe200078efe04 */
[----:B------:R-:W-:Y:S05]  /*68b0*/  BRA `(.L_x_7259) ;  /* 0x0000041000007947 */ /* 0x000fea0003800000 */
.L_x_7272:
        /* <DEDUP_REMOVED lines=20> */
.L_x_7277:
[----:B------:R-:W-:Y:S05]  /*6a00*/  BSYNC B0 ;  /* 0x0000000000007941 */ /* 0x000fea0003800000 */
.L_x_7276:
[----:B------:R-:W-:Y:S01]  /*6a10*/  IMAD.SHL.U32 R2, R2, 0x200000, RZ ;  /* 0x0020000002027824 */ /* 0x000fe200078e00ff */
[----:B------:R-:W-:-:S04]  /*6a20*/  LEA R3, R0, 0x37800000, 0x17 ;  /* 0x3780000000037811 */ /* 0x000fc800078eb8ff */
[----:B------:R-:W-:Y:S01]  /*6a30*/  LOP3.LUT R3, R3, R2, R4, 0xfe, !PT ;  /* 0x0000000203037212 */ /* 0x000fe200078efe04 */
[----:B------:R-:W-:Y:S05]  /*6a40*/  BRA `(.L_x_7259) ;  /* 0x0000028000007947 */ /* 0x000fea0003800000 */
.L_x_7271:
        /* <DEDUP_REMOVED lines=14> */
.L_x_7258:
        /* <DEDUP_REMOVED lines=21> */
.L_x_7279:
[----:B------:R-:W2:Y:S02]  /*6c80*/  LDG.E.64 R2, [R4.64] ;  /* 0x0000002404027981 */ /* 0x000ea4000c1e1b00 */
[----:B--2---:R0:W2:Y:S01]  /*6c90*/  I2F.U64 R3, R2 ;  /* 0x0000000200037312 */ /* 0x0040a20000301000 */
[----:B------:R-:W-:Y:S05]  /*6ca0*/  BRA `(.L_x_7259) ;  /* 0x0000002000007947 */ /* 0x000fea0003800000 */
.L_x_7278:
[----:B------:R-:W2:Y:S02]  /*6cb0*/  LDG.E R3, [R4.64] ;  /* 0x0000002404037981 */ /* 0x000ea4000c1e1900 */
[----:B--2---:R-:W0:Y:S02]  /*6cc0*/  I2F.U32 R3, R3 ;  /* 0x0000000300037306 */ /* 0x004e240000201000 */
.L_x_7259:
[----:B------:R-:W-:Y:S05]  /*6cd0*/  BSYNC B6 ;  /* 0x0000000000067941 */ /* 0x000fea0003800000 */
.L_x_7253:
        /* <DEDUP_REMOVED lines=32> */
.L_x_7287:
[----:B------:R-:W-:Y:S01]  /*6ee0*/  FSETP.GEU.FTZ.AND P0, PT, R7, -R4, PT ;  /* 0x800000040700720b */ /* 0x000fe20003f1e000 */
[----:B------:R-:W-:-:S12]  /*6ef0*/  FADD.FTZ R0, R0, -1 ;  /* 0xbf80000000007421 */ /* 0x000fd80000010000 */
[----:B------:R-:W-:Y:S02]  /*6f00*/  @!P0 FADD.FTZ R0, R0, -1 ;  /* 0xbf80000000008421 */ /* 0x000fe40000010000 */
.L_x_7286:
[----:B------:R-:W-:Y:S05]  /*6f10*/  BSYNC B2 ;  /* 0x0000000000027941 */ /* 0x000fea0003800000 */
.L_x_7285:
[----:B------:R-:W-:Y:S01]  /*6f20*/  FFMA.FTZ R5, -R4, R0, R5 ;  /* 0x0000000004057223 */ /* 0x000fe20000010105 */
[----:B------:R-:W-:Y:S05]  /*6f30*/  BRA `(.L_x_7283) ;  /* 0x000001f000007947 */ /* 0x000fea0003800000 */
.L_x_7284:
        /* <DEDUP_REMOVED lines=15> */
.L_x_7290:
        /* <DEDUP_REMOVED lines=13> */
.L_x_7289:
[----:B------:R-:W-:Y:S05]  /*7100*/  BSYNC B2 ;  /* 0x0000000000027941 */ /* 0x000fea0003800000 */
.L_x_7288:
[----:B------:R-:W-:-:S04]  /*7110*/  FMUL.FTZ R5, R0, 1.1920928955078125e-07 ;  /* 0x3400000000057820 */ /* 0x000fc80000410000 */
[----:B------:R-:W-:Y:S02]  /*7120*/  FMUL.FTZ R5, R6, R5 ;  /* 0x0000000506057220 */ /* 0x000fe40000410000 */
.L_x_7283:
[----:B------:R-:W-:Y:S05]  /*7130*/  BSYNC B0 ;  /* 0x0000000000007941 */ /* 0x000fea0003800000 */
.L_x_7282:
        /* <DEDUP_REMOVED lines=19> */
.L_x_7281:
[----:B------:R-:W-:Y:S05]  /*7270*/  BSYNC B1 ;  /* 0x0000000000017941 */ /* 0x000fea0003800000 */
.L_x_7280:
        /* <DEDUP_REMOVED lines=15> */
.L_x_7294:
[----:B------:R-:W1:Y:S02]  /*7370*/  F2I.S64.TRUNC R2, R2 ;  /* 0x0000000200027311 */ /* 0x000e64000020d900 */
[----:B-1----:R-:W-:-:S05]  /*7380*/  IMAD.MOV.U32 R5, RZ, RZ, R2 ;  /* 0x000000ffff057224 */ /* 0x002fca00078e0002 */
[----:B------:R1:W-:Y:S01]  /*7390*/  STG.E.U8 [R16.64], R5 ;  /* 0x0000000510007986 */ /* 0x0003e2000c101124 */
[----:B------:R-:W-:Y:S05]  /*73a0*/  BRA `(.L_x_7296) ;  /* 0x00000d3000007947 */ /* 0x000fea0003800000 */
.L_x_7293:
        /* <DEDUP_REMOVED lines=9> */
.L_x_7298:
[----:B------:R-:W1:Y:S02]  /*7440*/  F2I.FTZ.TRUNC.NTZ R3, R2 ;  /* 0x0000000200037305 */ /* 0x000e64000021f100 */
[----:B-1----:R1:W-:Y:S01]  /*7450*/  STG.E [R16.64], R3 ;  /* 0x0000000310007986 */ /* 0x0023e2000c101924 */
[----:B------:R-:W-:Y:S05]  /*7460*/  BRA `(.L_x_7296) ;  /* 0x00000c7000007947 */ /* 0x000fea0003800000 */
.L_x_7297:
[----:B------:R-:W1:Y:S02]  /*7470*/  F2I.FTZ.TRUNC.NTZ R3, R2 ;  /* 0x0000000200037305 */ /* 0x000e64000021f100 */
[----:B-1----:R1:W-:Y:S01]  /*7480*/  STG.E.U16 [R16.64], R3 ;  /* 0x0000000310007986 */ /* 0x0023e2000c101524 */
[----:B------:R-:W-:Y:S05]  /*7490*/  BRA `(.L_x_7296) ;  /* 0x00000c4000007947 */ /* 0x000fea0003800000 */
.L_x_7292:
        /* <DEDUP_REMOVED lines=8> */
.L_x_7300:
[----:B------:R-:W-:-:S05]  /*7520*/  F2FP.PACK_AB R2, RZ, R2 ;  /* 0x00000002ff02723e */ /* 0x000fca00000000ff */
[----:B------:R1:W-:Y:S01]  /*7530*/  STG.E.U16 [R16.64], R2 ;  /* 0x0000000210007986 */ /* 0x0003e2000c101524 */
[----:B------:R-:W-:Y:S05]  /*7540*/  BRA `(.L_x_7296) ;  /* 0x00000b9000007947 */ /* 0x000fea0003800000 */
.L_x_7299:
        /* <DEDUP_REMOVED lines=9> */
.L_x_7302:
[----:B------:R-:W-:-:S04]  /*75e0*/  F2FP.PACK_AB R3, RZ, R2 ;  /* 0x00000002ff03723e */ /* 0x000fc800000000ff */
[----:B------:R-:W-:-:S05]  /*75f0*/  PRMT R3, R3, 0x5410, RZ ;  /* 0x0000541003037816 */ /* 0x000fca00000000ff */
[----:B------:R1:W-:Y:S01]  /*7600*/  STG.E [R16.64], R3 ;  /* 0x0000000310007986 */ /* 0x0003e2000c101924 */
[----:B------:R-:W-:Y:S05]  /*7610*/  BRA `(.L_x_7296) ;  /* 0x00000ac000007947 */ /* 0x000fea0003800000 */
.L_x_7301:
[----:B------:R-:W-:-:S06]  /*7620*/  FMUL.FTZ R2, R2, 1 ;  /* 0x3f80000002027820 */ /* 0x000fcc0000410000 */
[----:B------:R-:W1:Y:S02]  /*7630*/  F2F.F64.F32 R2, R2 ;  /* 0x0000000200027310 */ /* 0x000e640000201800 */
[----:B-1----:R1:W-:Y:S01]  /*7640*/  STG.E.64 [R16.64], R2 ;  /* 0x0000000210007986 */ /* 0x0023e2000c101b24 */
[----:B------:R-:W-:Y:S05]  /*7650*/  BRA `(.L_x_7296) ;  /* 0x00000a8000007947 */ /* 0x000fea0003800000 */
.L_x_7291:
        /* <DEDUP_REMOVED lines=12> */
.L_x_7305:
[----:B------:R-:W-:Y:S01]  /*7720*/  FMUL.FTZ R4, R2, 1 ;  /* 0x3f80000002047820 */ /* 0x000fe20000410000 */
[----:B------:R-:W-:-:S05]  /*7730*/  CS2R R6, SRZ ;  /* 0x0000000000067805 */ /* 0x000fca000001ff00 */
[----:B------:R-:W1:Y:S02]  /*7740*/  F2F.F64.F32 R4, R4 ;  /* 0x0000000400047310 */ /* 0x000e640000201800 */
[----:B-1----:R1:W-:Y:S01]  /*7750*/  STG.E.128 [R16.64], R4 ;  /* 0x0000000410007986 */ /* 0x0023e2000c101d24 */
[----:B------:R-:W-:Y:S05]  /*7760*/  BRA `(.L_x_7296) ;  /* 0x0000097000007947 */ /* 0x000fea0003800000 */
.L_x_7304:
        /* <DEDUP_REMOVED lines=20> */
.L_x_7309:
[----:B------:R-:W-:Y:S05]  /*78b0*/  BSYNC B0 ;  /* 0x0000000000007941 */ /* 0x000fea0003800000 */
.L_x_7308:
[----:B------:R-:W-:-:S05]  /*78c0*/  LOP3.LUT R5, R0, R5, RZ, 0xfc, !PT ;  /* 0x0000000500057212 */ /* 0x000fca00078efcff */
[----:B------:R1:W-:Y:S01]  /*78d0*/  STG.E.U8 [R16.64], R5 ;  /* 0x0000000510007986 */ /* 0x0003e2000c101124 */
[----:B------:R-:W-:Y:S05]  /*78e0*/  BRA `(.L_x_7296) ;  /* 0x000007f000007947 */ /* 0x000fea0003800000 */
.L_x_7307:
        /* <DEDUP_REMOVED lines=12> */
.L_x_7311:
[----:B------:R-:W-:Y:S01]  /*79b0*/  IMAD.MOV.U32 R0, RZ, RZ, 0x7f ;  /* 0x0000007fff007424 */ /* 0x000fe200078e00ff */
[----:B------:R-:W-:-:S04]  /*79c0*/  ISETP.GT.U32.AND P0, PT, R4, 0x7f800000, PT ;  /* 0x7f8000000400780c */ /* 0x000fc80003f04070 */
[----:B------:R-:W-:-:S04]  /*79d0*/  SEL R0, R0, 0x7c, P0 ;  /* 0x0000007c00007807 */ /* 0x000fc80000000000 */
.L_x_7312:
[----:B------:R-:W-:Y:S05]  /*79e0*/  BSYNC B0 ;  /* 0x0000000000007941 */ /* 0x000fea0003800000 */
.L_x_7310:
[----:B------:R-:W-:-:S04]  /*79f0*/  LOP3.LUT R2, R2, 0x80000000, RZ, 0xc0, !PT ;  /* 0x8000000002027812 */ /* 0x000fc800078ec0ff */
[----:B------:R-:W-:-:S04]  /*7a00*/  SHF.R.U32.HI R3, RZ, 0x18, R2 ;  /* 0x00000018ff037819 */ /* 0x000fc80000011602 */
[----:B------:R-:W-:-:S05]  /*7a10*/  LOP3.LUT R3, R0, R3, RZ, 0xfc, !PT ;  /* 0x0000000300037212 */ /* 0x000fca00078efcff */
[----:B------:R1:W-:Y:S01]  /*7a20*/  STG.E.U8 [R16.64], R3 ;  /* 0x0000000310007986 */ /* 0x0003e2000c101124 */
[----:B------:R-:W-:Y:S05]  /*7a30*/  BRA `(.L_x_7296) ;  /* 0x000006a000007947 */ /* 0x000fea0003800000 */
.L_x_7306:
[----:B------:R-:W-:-:S05]  /*7a40*/  F2FP.BF16.PACK_AB R2, RZ, R2 ;  /* 0x00000002ff02723e */ /* 0x000fca00000010ff */
[----:B------:R1:W-:Y:S01]  /*7a50*/  STG.E.U16 [R16.64], R2 ;  /* 0x0000000210007986 */ /* 0x0003e2000c101524 */
[----:B------:R-:W-:Y:S05]  /*7a60*/  BRA `(.L_x_7296) ;  /* 0x0000067000007947 */ /* 0x000fea0003800000 */
.L_x_7303:
        /* <DEDUP_REMOVED lines=11> */
.L_x_7315:
        /* <DEDUP_REMOVED lines=16> */
.L_x_7318:
[----:B------:R-:W-:-:S04]  /*7c20*/  LOP3.LUT R2, R2, 0x80000000, RZ, 0xc0, !PT ;  /* 0x8000000002027812 */ /* 0x000fc800078ec0ff */
[----:B------:R-:W-:-:S04]  /*7c30*/  SHF.R.U32.HI R3, RZ, 0x18, R2 ;  /* 0x00000018ff037819 */ /* 0x000fc80000011602 */
[----:B------:R-:W-:-:S04]  /*7c40*/  LOP3.LUT R0, R0, R3, RZ, 0xfc, !PT ;  /* 0x0000000300007212 */ /* 0x000fc800078efcff */
[----:B------:R-:W-:Y:S02]  /*7c50*/  PRMT R8, R0, 0x7610, R8 ;  /* 0x0000761000087816 */ /* 0x000fe40000000008 */
.L_x_7317:
[----:B------:R-:W-:Y:S05]  /*7c60*/  BSYNC B0 ;  /* 0x0000000000007941 */ /* 0x000fea0003800000 */
.L_x_7316:
[----:B------:R0:W-:Y:S01]  /*7c70*/  STG.E.U8 [R16.64], R8 ;  /* 0x0000000810007986 */ /* 0x0001e2000c101124 */
[----:B------:R-:W-:Y:S05]  /*7c80*/  BRA `(.L_x_7296) ;  /* 0x0000045000007947 */ /* 0x000fea0003800000 */
.L_x_7314:
        /* <DEDUP_REMOVED lines=16> */
.L_x_7321:
[----:B------:R-:W-:-:S04]  /*7d90*/  LOP3.LUT R2, R2, 0x80000000, RZ, 0xc0, !PT ;  /* 0x8000000002027812 */ /* 0x000fc800078ec0ff */
[----:B------:R-:W-:-:S04]  /*7da0*/  SHF.R.U32.HI R3, RZ, 0x18, R2 ;  /* 0x00000018ff037819 */ /* 0x000fc80000011602 */
[----:B------:R-:W-:-:S04]  /*7db0*/  LOP3.LUT R0, R0, R3, RZ, 0xfc, !PT ;  /* 0x0000000300007212 */ /* 0x000fc800078efcff */
[----:B------:R-:W-:Y:S02]  /*7dc0*/  PRMT R8, R0, 0x7610, R8 ;  /* 0x0000761000087816 */ /* 0x000fe40000000008 */
.L_x_7320:
[----:B------:R-:W-:Y:S05]  /*7dd0*/  BSYNC B0 ;  /* 0x0000000000007941 */ /* 0x000fea0003800000 */
.L_x_7319:
[----:B------:R0:W-:Y:S01]  /*7de0*/  STG.E.U8 [R16.64], R8 ;  /* 0x0000000810007986 */ /* 0x0001e2000c101124 */
[----:B------:R-:W-:Y:S05]  /*7df0*/  BRA `(.L_x_7296) ;  /* 0x000002e000007947 */ /* 0x000fea0003800000 */
.L_x_7313:
        /* <DEDUP_REMOVED lines=21> */
.L_x_7295:
        /* <DEDUP_REMOVED lines=20> */
.L_x_7323:
[----:B------:R-:W1:Y:S02]  /*8090*/  F2I.U64.TRUNC R2, R2 ;  /* 0x0000000200027311 */ /* 0x000e64000020d800 */
[----:B-1----:R1:W-:Y:S01]  /*80a0*/  STG.E.64 [R16.64], R2 ;  /* 0x0000000210007986 */ /* 0x0023e2000c101b24 */
[----:B------:R-:W-:Y:S05]  /*80b0*/  BRA `(.L_x_7296) ;  /* 0x0000002000007947 */ /* 0x000fea0003800000 */
.L_x_7322:
[----:B------:R-:W1:Y:S02]  /*80c0*/  F2I.FTZ.U32.TRUNC.NTZ R3, R2 ;  /* 0x0000000200037305 */ /* 0x000e64000021f000 */
[----:B-1----:R1:W-:Y:S02]  /*80d0*/  STG.E [R16.64], R3 ;  /* 0x0000000310007986 */ /* 0x0023e4000c101924 */
.L_x_7296:
[----:B------:R-:W-:-:S04]  /*80e0*/  IADD3 R19, R19, 0x80, RZ ;  /* 0x0000008013137810 */ /* 0x000fc80007ffe0ff */
[----:B------:R-:W-:-:S13]  /*80f0*/  ISETP.GE.AND P0, PT, R19, c[0x0][0x160], PT ;  /* 0x0000580013007a0c */ /* 0x000fda0003f06270 */
        /* <DEDUP_REMOVED lines=256> */
.L_x_7324:
        /* <DEDUP_REMOVED lines=20> */
.L_x_7329:
[----:B------:R-:W2:Y:S02]  /*9240*/  LDG.E.U8 R2, [R2.64] ;  /* 0x0000002402027981 */ /* 0x000ea4000c1e1100 */
[----:B--2---:R0:W1:Y:S01]  /*9250*/  I2F.U16 R22, R2 ;  /* 0x0000000200167306 */ /* 0x0040620000101000 */
[----:B------:R-:W-:Y:S05]  /*9260*/  BRA `(.L_x_7331) ;  /* 0x00000ca000007947 */ /* 0x000fea0003800000 */
.L_x_7328:
        /* <DEDUP_REMOVED lines=9> */
.L_x_7333:
[----:B------:R-:W2:Y:S02]  /*9300*/  LDG.E R2, [R2.64] ;  /* 0x0000002402027981 */ /* 0x000ea4000c1e1900 */
[----:B--2---:R0:W1:Y:S01]  /*9310*/  I2F R22, R2 ;  /* 0x0000000200167306 */ /* 0x0040620000201400 */
[----:B------:R-:W-:Y:S05]  /*9320*/  BRA `(.L_x_7331) ;  /* 0x00000be000007947 */ /* 0x000fea0003800000 */
.L_x_7332:
[----:B------:R-:W2:Y:S02]  /*9330*/  LDG.E.U16 R2, [R2.64] ;  /* 0x0000002402027981 */ /* 0x000ea4000c1e1500 */
[----:B--2---:R0:W1:Y:S01]  /*9340*/  I2F.S16 R22, R2 ;  /* 0x0000000200167306 */ /* 0x0040620000101400 */
[----:B------:R-:W-:Y:S05]  /*9350*/  BRA `(.L_x_7331) ;  /* 0x00000bb000007947 */ /* 0x000fea0003800000 */
.L_x_7327:
        /* <DEDUP_REMOVED lines=8> */
.L_x_7335:
[----:B------:R-:W2:Y:S02]  /*93e0*/  LDG.E.U16 R2, [R2.64] ;  /* 0x0000002402027981 */ /* 0x000ea4000c1e1500 */
[----:B--2---:R-:W-:Y:S01]  /*93f0*/  HADD2.F32 R22, -RZ, R2.H0_H0 ;  /* 0x20000002ff167230 */ /* 0x004fe20000004100 */
[----:B------:R-:W-:Y:S05]  /*9400*/  BRA `(.L_x_7331) ;  /* 0x00000b0000007947 */ /* 0x000fea0003800000 */
.L_x_7334:
        /* <DEDUP_REMOVED lines=8> */
.L_x_7337:
[----:B------:R-:W2:Y:S02]  /*9490*/  LDG.E.U16 R2, [R2.64] ;  /* 0x0000002402027981 */ /* 0x000ea4000c1e1500 */
[----:B--2---:R-:W-:Y:S01]  /*94a0*/  HADD2.F32 R22, -RZ, R2.H0_H0 ;  /* 0x20000002ff167230 */ /* 0x004fe20000004100 */
[----:B------:R-:W-:Y:S05]  /*94b0*/  BRA `(.L_x_7331) ;  /* 0x00000a5000007947 */ /* 0x000fea0003800000 */
.L_x_7336:
[----:B------:R-:W2:Y:S02]  /*94c0*/  LDG.E.64 R2, [R2.64] ;  /* 0x0000002402027981 */ /* 0x000ea4000c1e1b00 */
[----:B--2---:R-:W0:Y:S01]  /*94d0*/  F2F.F32.F64 R22, R2 ;  /* 0x0000000200167310 */ /* 0x004e220000301000 */
[----:B------:R-:W0:-:S14]  /*94e0*/  DSETP.GEU.AND P0, PT, |R2|, c[0x2][0x0], PT ;  /* 0x008000000200762a */ /* 0x000e1c0003f0e200 */
[----:B0-----:R-:W-:Y:S01]  /*94f0*/  @!P0 FMUL R22, R22, 1.175494350822287508e-38 ;  /* 0x0080000016168820 */ /* 0x001fe20000400000 */
[----:B------:R-:W-:Y:S05]  /*9500*/  BRA `(.L_x_7331) ;  /* 0x00000a0000007947 */ /* 0x000fea0003800000 */
.L_x_7326:
        /* <DEDUP_REMOVED lines=12> */
.L_x_7340:
[----:B------:R-:W2:Y:S02]  /*95d0*/  LDG.E.64 R2, [R2.64] ;  /* 0x0000002402027981 */ /* 0x000ea4000c1e1b00 */
[----:B--2---:R-:W0:Y:S01]  /*95e0*/  F2F.F32.F64 R22, R2 ;  /* 0x0000000200167310 */ /* 0x004e220000301000 */
[----:B------:R-:W0:-:S14]  /*95f0*/  DSETP.GEU.AND P0, PT, |R2|, c[0x2][0x0], PT ;  /* 0x008000000200762a */ /* 0x000e1c0003f0e200 */
[----:B0-----:R-:W-:Y:S01]  /*9600*/  @!P0 FMUL R22, R22, 1.175494350822287508e-38 ;  /* 0x0080000016168820 */ /* 0x001fe20000400000 */
[----:B------:R-:W-:Y:S05]  /*9610*/  BRA `(.L_x_7331) ;  /* 0x000008f000007947 */ /* 0x000fea0003800000 */
.L_x_7339:
        /* <DEDUP_REMOVED lines=26> */
.L_x_7342:
        /* <DEDUP_REMOVED lines=13> */
.L_x_7341:
[----:B------:R-:W2:Y:S02]  /*9890*/  LDG.E.U16 R2, [R2.64] ;  /* 0x0000002402027981 */ /* 0x000ea4000c1e1500 */
[----:B--2---:R-:W-:Y:S01]  /*98a0*/  PRMT R22, RZ, 0x5410, R2 ;  /* 0x00005410ff167816 */ /* 0x004fe20000000002 */
[----:B------:R-:W-:Y:S05]  /*98b0*/  BRA `(.L_x_7331) ;  /* 0x0000065000007947 */ /* 0x000fea0003800000 */
.L_x_7338:
        /* <DEDUP_REMOVED lines=11> */
.L_x_7345:
        /* <DEDUP_REMOVED lines=20> */
.L_x_7347:
[----:B------:R-:W-:Y:S05]  /*9ab0*/  BSYNC B0 ;  /* 0x0000000000007941 */ /* 0x000fea0003800000 */
.L_x_7346:
[----:B------:R-:W-:Y:S01]  /*9ac0*/  IMAD.SHL.U32 R2, R2, 0x100000, RZ ;  /* 0x0010000002027824 */ /* 0x000fe200078e00ff */
[----:B------:R-:W-:-:S04]  /*9ad0*/  LEA R3, R0, 0x3b800000, 0x17 ;  /* 0x3b80000000037811 */ /* 0x000fc800078eb8ff */
[----:B------:R-:W-:Y:S01]  /*9ae0*/  LOP3.LUT R22, R3, R2, R22, 0xfe, !PT ;  /* 0x0000000203167212 */ /* 0x000fe200078efe16 */
[----:B------:R-:W-:Y:S05]  /*9af0*/  BRA `(.L_x_7331) ;  /* 0x0000041000007947 */ /* 0x000fea0003800000 */
.L_x_7344:
        /* <DEDUP_REMOVED lines=20> */
.L_x_7349:
[----:B------:R-:W-:Y:S05]  /*9c40*/  BSYNC B0 ;  /* 0x0000000000007941 */ /* 0x000fea0003800000 */
.L_x_7348:
[----:B------:R-:W-:Y:S01]  /*9c50*/  IMAD.SHL.U32 R2, R2, 0x200000, RZ ;  /* 0x0020000002027824 */ /* 0x000fe200078e00ff */
[----:B------:R-:W-:-:S04]  /*9c60*/  LEA R3, R0, 0x37800000, 0x17 ;  /* 0x3780000000037811 */ /* 0x000fc800078eb8ff */
[----:B------:R-:W-:Y:S01]  /*9c70*/  LOP3.LUT R22, R3, R2, R22, 0xfe, !PT ;  /* 0x0000000203167212 */ /* 0x000fe200078efe16 */
[----:B------:R-:W-:Y:S05]  /*9c80*/  BRA `(.L_x_7331) ;  /* 0x0000028000007947 */ /* 0x000fea0003800000 */
.L_x_7343:
        /* <DEDUP_REMOVED lines=14> */
.L_x_7330:
        /* <DEDUP_REMOVED lines=21> */
.L_x_7351:
[----:B------:R-:W2:Y:S02]  /*9ec0*/  LDG.E.64 R22, [R2.64] ;  /* 0x0000002402167981 */ /* 0x000ea4000c1e1b00 */
[----:B--2---:R0:W1:Y:S01]  /*9ed0*/  I2F.U64 R22, R22 ;  /* 0x0000001600167312 */ /* 0x0040620000301000 */
[----:B------:R-:W-:Y:S05]  /*9ee0*/  BRA `(.L_x_7331) ;  /* 0x0000002000007947 */ /* 0x000fea0003800000 */
.L_x_7350:
[----:B------:R-:W2:Y:S02]  /*9ef0*/  LDG.E R2, [R2.64] ;  /* 0x0000002402027981 */ /* 0x000ea4000c1e1900 */
[----:B--2---:R0:W1:Y:S02]  /*9f00*/  I2F.U32 R22, R2 ;  /* 0x0000000200167306 */ /* 0x0040640000201000 */
.L_x_7331:
[----:B------:R-:W-:Y:S05]  /*9f10*/  BSYNC B6 ;  /* 0x0000000000067941 */ /* 0x000fea0003800000 */
.L_x_7325:
        /* <DEDUP_REMOVED lines=18> */
.L_x_7356:
[----:B------:R-:W2:Y:S02]  /*a040*/  LDG.E.U8 R3, [R4.64] ;  /* 0x0000002404037981 */ /* 0x000ea4000c1e1100 */
[----:B--2---:R-:W0:Y:S01]  /*a050*/  I2F.U16 R3, R3 ;  /* 0x0000000300037306 */ /* 0x004e220000101000 */
[----:B------:R-:W-:Y:S05]  /*a060*/  BRA `(.L_x_7358) ;  /* 0x00000ca000007947 */ /* 0x000fea0003800000 */
.L_x_7355:
        /* <DEDUP_REMOVED lines=9> */
.L_x_7360:
[----:B------:R-:W2:Y:S02]  /*a100*/  LDG.E R3, [R4.64] ;  /* 0x0000002404037981 */ /* 0x000ea4000c1e1900 */
[----:B--2---:R-:W0:Y:S01]  /*a110*/  I2F R3, R3 ;  /* 0x0000000300037306 */ /* 0x004e220000201400 */
[----:B------:R-:W-:Y:S05]  /*a120*/  BRA `(.L_x_7358) ;  /* 0x00000be000007947 */ /* 0x000fea0003800000 */
.L_x_7359:
[----:B------:R-:W2:Y:S02]  /*a130*/  LDG.E.U16 R3, [R4.64] ;  /* 0x0000002404037981 */ /* 0x000ea4000c1e1500 */
[----:B--2---:R-:W0:Y:S01]  /*a140*/  I2F.S16 R3, R3 ;  /* 0x0000000300037306 */ /* 0x004e220000101400 */
[----:B------:R-:W-:Y:S05]  /*a150*/  BRA `(.L_x_7358) ;  /* 0x00000bb000007947 */ /* 0x000fea0003800000 */
.L_x_7354:
        /* <DEDUP_REMOVED lines=8> */
.L_x_7362:
[----:B------:R-:W2:Y:S02]  /*a1e0*/  LDG.E.U16 R3, [R4.64] ;  /* 0x0000002404037981 */ /* 0x000ea4000c1e1500 */
[----:B--2---:R-:W-:Y:S01]  /*a1f0*/  HADD2.F32 R3, -RZ, R3.H0_H0 ;  /* 0x20000003ff037230 */ /* 0x004fe20000004100 */
[----:B------:R-:W-:Y:S05]  /*a200*/  BRA `(.L_x_7358) ;  /* 0x00000b0000007947 */ /* 0x000fea0003800000 */
.L_x_7361:
        /* <DEDUP_REMOVED lines=8> */
.L_x_7364:
[----:B------:R-:W2:Y:S02]  /*a290*/  LDG.E.U16 R3, [R4.64] ;  /* 0x0000002404037981 */ /* 0x000ea4000c1e1500 */
[----:B--2---:R-:W-:Y:S01]  /*a2a0*/  HADD2.F32 R3, -RZ, R3.H0_H0 ;  /* 0x20000003ff037230 */ /* 0x004fe20000004100 */
[----:B------:R-:W-:Y:S05]  /*a2b0*/  BRA `(.L_x_7358) ;  /* 0x00000a5000007947 */ /* 0x000fea0003800000 */
.L_x_7363:
[----:B------:R-:W2:Y:S02]  /*a2c0*/  LDG.E.64 R4, [R4.64] ;  /* 0x0000002404047981 */ /* 0x000ea4000c1e1b00 */
[----:B--2---:R-:W0:Y:S01]  /*a2d0*/  F2F.F32.F64 R3, R4 ;  /* 0x0000000400037310 */ /* 0x004e220000301000 */
[----:B------:R-:W0:-:S14]  /*a2e0*/  DSETP.GEU.AND P0, PT, |R4|, c[0x2][0x0], PT ;  /* 0x008000000400762a */ /* 0x000e1c0003f0e200 */
[----:B0-----:R-:W-:Y:S01]  /*a2f0*/  @!P0 FMUL R3, R3, 1.175494350822287508e-38 ;  /* 0x0080000003038820 */ /* 0x001fe20000400000 */
[----:B------:R-:W-:Y:S05]  /*a300*/  BRA `(.L_x_7358) ;  /* 0x00000a0000007947 */ /* 0x000fea0003800000 */
.L_x_7353:
        /* <DEDUP_REMOVED lines=12> */
.L_x_7367:
[----:B------:R-:W2:Y:S02]  /*a3d0*/  LDG.E.64 R4, [R4.64] ;  /* 0x0000002404047981 */ /* 0x000ea4000c1e1b00 */
[----:B--2---:R-:W0:Y:S01]  /*a3e0*/  F2F.F32.F64 R3, R4 ;  /* 0x0000000400037310 */ /* 0x004e220000301000 */
[----:B------:R-:W0:-:S14]  /*a3f0*/  DSETP.GEU.AND P0, PT, |R4|, c[0x2][0x0], PT ;  /* 0x008000000400762a */ /* 0x000e1c0003f0e200 */
[----:B0-----:R-:W-:Y:S01]  /*a400*/  @!P0 FMUL R3, R3, 1.175494350822287508e-38 ;  /* 0x0080000003038820 */ /* 0x001fe20000400000 */
[----:B------:R-:W-:Y:S05]  /*a410*/  BRA `(.L_x_7358) ;  /* 0x000008f000007947 */ /* 0x000fea0003800000 */
.L_x_7366:
        /* <DEDUP_REMOVED lines=26> */
.L_x_7369:
        /* <DEDUP_REMOVED lines=13> */
.L_x_7368:
[----:B------:R-:W2:Y:S02]  /*a690*/  LDG.E.U16 R3, [R4.64] ;  /* 0x0000002404037981 */ /* 0x000ea4000c1e1500 */
[----:B--2---:R-:W-:Y:S01]  /*a6a0*/  PRMT R3, RZ, 0x5410, R3 ;  /* 0x00005410ff037816 */ /* 0x004fe20000000003 */
[----:B------:R-:W-:Y:S05]  /*a6b0*/  BRA `(.L_x_7358) ;  /* 0x0000065000007947 */ /* 0x000fea0003800000 */
.L_x_7365:
        /* <DEDUP_REMOVED lines=11> */
.L_x_7372:
        /* <DEDUP_REMOVED lines=20> */
.L_x_7374:
[----:B------:R-:W-:Y:S05]  /*a8b0*/  BSYNC B0 ;  /* 0x0000000000007941 */ /* 0x000fea0003800000 */
.L_x_7373:
[----:B------:R-:W-:Y:S01]  /*a8c0*/  IMAD.SHL.U32 R2, R2, 0x100000, RZ ;  /* 0x0010000002027824 */ /* 0x000fe200078e00ff */
[----:B------:R-:W-:-:S04]  /*a8d0*/  LEA R3, R0, 0x3b800000, 0x17 ;  /* 0x3b80000000037811 */ /* 0x000fc800078eb8ff */
[----:B------:R-:W-:Y:S01]  /*a8e0*/  LOP3.LUT R3, R3, R2, R4, 0xfe, !PT ;  /* 0x0000000203037212 */ /* 0x000fe200078efe04 */
[----:B------:R-:W-:Y:S05]  /*a8f0*/  BRA `(.L_x_7358) ;  /* 0x0000041000007947 */ /* 0x000fea0003800000 */
.L_x_7371:
        /* <DEDUP_REMOVED lines=20> */
.L_x_7376:
[----:B------:R-:W-:Y:S05]  /*aa40*/  BSYNC B0 ;  /* 0x0000000000007941 */ /* 0x000fea0003800000 */
.L_x_7375:
[----:B------:R-:W-:Y:S01]  /*aa50*/  IMAD.SHL.U32 R2, R2, 0x200000, RZ ;  /* 0x0020000002027824 */ /* 0x000fe200078e00ff */
[----:B------:R-:W-:-:S04]  /*aa60*/  LEA R3, R0, 0x37800000, 0x17 ;  /* 0x3780000000037811 */ /* 0x000fc800078eb8ff */
[----:B------:R-:W-:Y:S01]  /*aa70*/  LOP3.LUT R3, R3, R2, R4, 0xfe, !PT ;  /* 0x0000000203037212 */ /* 0x000fe200078efe04 */
[----:B------:R-:W-:Y:S05]  /*aa80*/  BRA `(.L_x_7358) ;  /* 0x0000028000007947 */ /* 0x000fea0003800000 */
.L_x_7370:
        /* <DEDUP_REMOVED lines=14> */
.L_x_7357:
        /* <DEDUP_REMOVED lines=21> */
.L_x_7378:
[----:B------:R-:W2:Y:S02]  /*acc0*/  LDG.E.64 R2, [R4.64] ;  /* 0x0000002404027981 */ /* 0x000ea4000c1e1b00 */
[----:B--2---:R0:W2:Y:S01]  /*acd0*/  I2F.U64 R3, R2 ;  /* 0x0000000200037312 */ /* 0x0040a20000301000 */
[----:B------:R-:W-:Y:S05]  /*ace0*/  BRA `(.L_x_7358) ;  /* 0x0000002000007947 */ /* 0x000fea0003800000 */
.L_x_7377:
[----:B------:R-:W2:Y:S02]  /*acf0*/  LDG.E R3, [R4.64] ;  /* 0x0000002404037981 */ /* 0x000ea4000c1e1900 */
[----:B--2---:R-:W0:Y:S02]  /*ad00*/  I2F.U32 R3, R3 ;  /* 0x0000000300037306 */ /* 0x004e240000201000 */
.L_x_7358:
[----:B------:R-:W-:Y:S05]  /*ad10*/  BSYNC B6 ;  /* 0x0000000000067941 */ /* 0x000fea0003800000 */
.L_x_7352:
        /* <DEDUP_REMOVED lines=32> */
.L_x_7386:
[----:B------:R-:W-:Y:S01]  /*af20*/  FSETP.GEU.FTZ.AND P0, PT, R7, -R4, PT ;  /* 0x800000040700720b */ /* 0x000fe20003f1e000 */
[----:B------:R-:W-:-:S12]  /*af30*/  FADD.FTZ R0, R0, -1 ;  /* 0xbf80000000007421 */ /* 0x000fd80000010000 */
[----:B------:R-:W-:Y:S02]  /*af40*/  @!P0 FADD.FTZ R0, R0, -1 ;  /* 0xbf80000000008421 */ /* 0x000fe40000010000 */
.L_x_7385:
[----:B------:R-:W-:Y:S05]  /*af50*/  BSYNC B2 ;  /* 0x0000000000027941 */ /* 0x000fea0003800000 */
.L_x_7384:
[----:B------:R-:W-:Y:S01]  /*af60*/  FFMA.FTZ R5, -R4, R0, R5 ;  /* 0x0000000004057223 */ /* 0x000fe20000010105 */
[----:B------:R-:W-:Y:S05]  /*af70*/  BRA `(.L_x_7382) ;  /* 0x000001f000007947 */ /* 0x000fea0003800000 */
.L_x_7383:
        /* <DEDUP_REMOVED lines=15> */
.L_x_7389:
        /* <DEDUP_REMOVED lines=13> */
.L_x_7388:
[----:B------:R-:W-:Y:S05]  /*b140*/  BSYNC B2 ;  /* 0x0000000000027941 */ /* 0x000fea0003800000 */
.L_x_7387:
[----:B------:R-:W-:-:S04]  /*b150*/  FMUL.FTZ R5, R0, 1.1920928955078125e-07 ;  /* 0x3400000000057820 */ /* 0x000fc80000410000 */
[----:B------:R-:W-:Y:S02]  /*b160*/  FMUL.FTZ R5, R6, R5 ;  /* 0x0000000506057220 */ /* 0x000fe40000410000 */
.L_x_7382:
[----:B------:R-:W-:Y:S05]  /*b170*/  BSYNC B0 ;  /* 0x0000000000007941 */ /* 0x000fea0003800000 */
.L_x_7381:
        /* <DEDUP_REMOVED lines=19> */
.L_x_7380:
[----:B------:R-:W-:Y:S05]  /*b2b0*/  BSYNC B1 ;  /* 0x0000000000017941 */ /* 0x000fea0003800000 */
.L_x_7379:
        /* <DEDUP_REMOVED lines=15> */
.L_x_7393:
[----:B------:R-:W1:Y:S02]  /*b3b0*/  F2I.S64.TRUNC R2, R2 ;  /* 0x0000000200027311 */ /* 0x000e64000020d900 */
[----:B-1----:R-:W-:-:S05]  /*b3c0*/  IMAD.MOV.U32 R5, RZ, RZ, R2 ;  /* 0x000000ffff057224 */ /* 0x002fca00078e0002 */
[----:B------:R1:W-:Y:S01]  /*b3d0*/  STG.E.U8 [R16.64], R5 ;  /* 0x0000000510007986 */ /* 0x0003e2000c101124 */
[----:B------:R-:W-:Y:S05]  /*b3e0*/  BRA `(.L_x_7395) ;  /* 0x00000d3000007947 */ /* 0x000fea0003800000 */
.L_x_7392:
        /* <DEDUP_REMOVED lines=9> */
.L_x_7397:
[----:B------:R-:W1:Y:S02]  /*b480*/  F2I.FTZ.TRUNC.NTZ R3, R2 ;  /* 0x0000000200037305 */ /* 0x000e64000021f100 */
[----:B-1----:R1:W-:Y:S01]  /*b490*/  STG.E [R16.64], R3 ;  /* 0x0000000310007986 */ /* 0x0023e2000c101924 */
[----:B------:R-:W-:Y:S05]  /*b4a0*/  BRA `(.L_x_7395) ;  /* 0x00000c7000007947 */ /* 0x000fea0003800000 */
.L_x_7396:
[----:B------:R-:W1:Y:S02]  /*b4b0*/  F2I.FTZ.TRUNC.NTZ R3, R2 ;  /* 0x0000000200037305 */ /* 0x000e64000021f100 */
[----:B-1----:R1:W-:Y:S01]  /*b4c0*/  STG.E.U16 [R16.64], R3 ;  /* 0x0000000310007986 */ /* 0x0023e2000c101524 */
[----:B------:R-:W-:Y:S05]  /*b4d0*/  BRA `(.L_x_7395) ;  /* 0x00000c4000007947 */ /* 0x000fea0003800000 */
.L_x_7391:
        /* <DEDUP_REMOVED lines=8> */
.L_x_7399:
[----:B------:R-:W-:-:S05]  /*b560*/  F2FP.PACK_AB R2, RZ, R2 ;  /* 0x00000002ff02723e */ /* 0x000fca00000000ff */
[----:B------:R1:W-:Y:S01]  /*b570*/  STG.E.U16 [R16.64], R2 ;  /* 0x0000000210007986 */ /* 0x0003e2000c101524 */
[----:B------:R-:W-:Y:S05]  /*b580*/  BRA `(.L_x_7395) ;  /* 0x00000b9000007947 */ /* 0x000fea0003800000 */
.L_x_7398:
        /* <DEDUP_REMOVED lines=9> */
.L_x_7401:
[----:B------:R-:W-:-:S04]  /*b620*/  F2FP.PACK_AB R3, RZ, R2 ;  /* 0x00000002ff03723e */ /* 0x000fc800000000ff */
[----:B------:R-:W-:-:S05]  /*b630*/  PRMT R3, R3, 0x5410, RZ ;  /* 0x0000541003037816 */ /* 0x000fca00000000ff */
[----:B------:R1:W-:Y:S01]  /*b640*/  STG.E [R16.64], R3 ;  /* 0x0000000310007986 */ /* 0x0003e2000c101924 */
[----:B------:R-:W-:Y:S05]  /*b650*/  BRA `(.L_x_7395) ;  /* 0x00000ac000007947 */ /* 0x000fea0003800000 */
.L_x_7400:
[----:B------:R-:W-:-:S06]  /*b660*/  FMUL.FTZ R2, R2, 1 ;  /* 0x3f80000002027820 */ /* 0x000fcc0000410000 */
[----:B------:R-:W1:Y:S02]  /*b670*/  F2F.F64.F32 R2, R2 ;  /* 0x0000000200027310 */ /* 0x000e640000201800 */
[----:B-1----:R1:W-:Y:S01]  /*b680*/  STG.E.64 [R16.64], R2 ;  /* 0x0000000210007986 */ /* 0x0023e2000c101b24 */
[----:B------:R-:W-:Y:S05]  /*b690*/  BRA `(.L_x_7395) ;  /* 0x00000a8000007947 */ /* 0x000fea0003800000 */
.L_x_7390:
        /* <DEDUP_REMOVED lines=12> */
.L_x_7404:
[----:B------:R-:W-:Y:S01]  /*b760*/  FMUL.FTZ R4, R2, 1 ;  /* 0x3f80000002047820 */ /* 0x000fe20000410000 */
[----:B------:R-:W-:-:S05]  /*b770*/  CS2R R6, SRZ ;  /* 0x0000000000067805 */ /* 0x000fca000001ff00 */
[----:B------:R-:W1:Y:S02]  /*b780*/  F2F.F64.F32 R4, R4 ;  /* 0x0000000400047310 */ /* 0x000e640000201800 */
[----:B-1----:R1:W-:Y:S01]  /*b790*/  STG.E.128 [R16.64], R4 ;  /* 0x0000000410007986 */ /* 0x0023e2000c101d24 */
[----:B------:R-:W-:Y:S05]  /*b7a0*/  BRA `(.L_x_7395) ;  /* 0x0000097000007947 */ /* 0x000fea0003800000 */
.L_x_7403:
        /* <DEDUP_REMOVED lines=20> */
.L_x_7408:
[----:B------:R-:W-:Y:S05]  /*b8f0*/  BSYNC B0 ;  /* 0x0000000000007941 */ /* 0x000fea0003800000 */
.L_x_7407:
[----:B------:R-:W-:-:S05]  /*b900*/  LOP3.LUT R5, R0, R5, RZ, 0xfc, !PT ;  /* 0x0000000500057212 */ /* 0x000fca00078efcff */
[----:B------:R1:W-:Y:S01]  /*b910*/  STG.E.U8 [R16.64], R5 ;  /* 0x0000000510007986 */ /* 0x0003e2000c101124 */
[----:B------:R-:W-:Y:S05]  /*b920*/  BRA `(.L_x_7395) ;  /* 0x000007f000007947 */ /* 0x000fea0003800000 */
.L_x_7406:
        /* <DEDUP_REMOVED lines=12> */
.L_x_7410:
[----:B------:R-:W-:Y:S01]  /*b9f0*/  IMAD.MOV.U32 R0, RZ, RZ, 0x7f ;  /* 0x0000007fff007424 */ /* 0x000fe200078e00ff */
[----:B------:R-:W-:-:S04]  /*ba00*/  ISETP.GT.U32.AND P0, PT, R4, 0x7f800000, PT ;  /* 0x7f8000000400780c */ /* 0x000fc80003f04070 */
[----:B------:R-:W-:-:S04]  /*ba10*/  SEL R0, R0, 0x7c, P0 ;  /* 0x0000007c00007807 */ /* 0x000fc80000000000 */
.L_x_7411:
[----:B------:R-:W-:Y:S05]  /*ba20*/  BSYNC B0 ;  /* 0x0000000000007941 */ /* 0x000fea0003800000 */
.L_x_7409:
[----:B------:R-:W-:-:S04]  /*ba30*/  LOP3.LUT R2, R2, 0x80000000, RZ, 0xc0, !PT ;  /* 0x8000000002027812 */ /* 0x000fc800078ec0ff */
[----:B------:R-:W-:-:S04]  /*ba40*/  SHF.R.U32.HI R3, RZ, 0x18, R2 ;  /* 0x00000018ff037819 */ /* 0x000fc80000011602 */
[----:B------:R-:W-:-:S05]  /*ba50*/  LOP3.LUT R3, R0, R3, RZ, 0xfc, !PT ;  /* 0x0000000300037212 */ /* 0x000fca00078efcff */
[----:B------:R1:W-:Y:S01]  /*ba60*/  STG.E.U8 [R16.64], R3 ;  /* 0x0000000310007986 */ /* 0x0003e2000c101124 */
[----:B------:R-:W-:Y:S05]  /*ba70*/  BRA `(.L_x_7395) ;  /* 0x000006a000007947 */ /* 0x000fea0003800000 */
.L_x_7405:
[----:B------:R-:W-:-:S05]  /*ba80*/  F2FP.BF16.PACK_AB R2, RZ, R2 ;  /* 0x00000002ff02723e */ /* 0x000fca00000010ff */
[----:B------:R1:W-:Y:S01]  /*ba90*/  STG.E.U16 [R16.64], R2 ;  /* 0x0000000210007986 */ /* 0x0003e2000c101524 */
[----:B------:R-:W-:Y:S05]  /*baa0*/  BRA `(.L_x_7395) ;  /* 0x0000067000007947 */ /* 0x000fea0003800000 */
.L_x_7402:
        /* <DEDUP_REMOVED lines=11> */
.L_x_7414:
        /* <DEDUP_REMOVED lines=16> */
.L_x_7417:
[----:B------:R-:W-:-:S04]  /*bc60*/  LOP3.LUT R2, R2, 0x80000000, RZ, 0xc0, !PT ;  /* 0x8000000002027812 */ /* 0x000fc800078ec0ff */
[----:B------:R-:W-:-:S04]  /*bc70*/  SHF.R.U32.HI R3, RZ, 0x18, R2 ;  /* 0x00000018ff037819 */ /* 0x000fc80000011602 */
[----:B------:R-:W-:-:S04]  /*bc80*/  LOP3.LUT R0, R0, R3, RZ, 0xfc, !PT ;  /* 0x0000000300007212 */ /* 0x000fc800078efcff */
[----:B------:R-:W-:Y:S02]  /*bc90*/  PRMT R8, R0, 0x7610, R8 ;  /* 0x0000761000087816 */ /* 0x000fe40000000008 */
.L_x_7416:
[----:B------:R-:W-:Y:S05]  /*bca0*/  BSYNC B0 ;  /* 0x0000000000007941 */ /* 0x000fea0003800000 */
.L_x_7415:
[----:B------:R0:W-:Y:S01]  /*bcb0*/  STG.E.U8 [R16.64], R8 ;  /* 0x0000000810007986 */ /* 0x0001e2000c101124 */
[----:B------:R-:W-:Y:S05]  /*bcc0*/  BRA `(.L_x_7395) ;  /* 0x0000045000007947 */ /* 0x000fea0003800000 */
.L_x_7413:
        /* <DEDUP_REMOVED lines=16> */
.L_x_7420:
[----:B------:R-:W-:-:S04]  /*bdd0*/  LOP3.LUT R2, R2, 0x80000000, RZ, 0xc0, !PT ;  /* 0x8000000002027812 */ /* 0x000fc800078ec0ff */
[----:B------:R-:W-:-:S04]  /*bde0*/  SHF.R.U32.HI R3, RZ, 0x18, R2 ;  /* 0x00000018ff037819 */ /* 0x000fc80000011602 */
[----:B------:R-:W-:-:S04]  /*bdf0*/  LOP3.LUT R0, R0, R3, RZ, 0xfc, !PT ;  /* 0x0000000300007212 */ /* 0x000fc800078efcff */
[----:B------:R-:W-:Y:S02]  /*be00*/  PRMT R8, R0, 0x7610, R8 ;  /* 0x0000761000087816 */ /* 0x000fe40000000008 */
.L_x_7419:
[----:B------:R-:W-:Y:S05]  /*be10*/  BSYNC B0 ;  /* 0x0000000000007941 */ /* 0x000fea0003800000 */
.L_x_7418:
[----:B------:R0:W-:Y:S01]  /*be20*/  STG.E.U8 [R16.64], R8 ;  /* 0x0000000810007986 */ /* 0x0001e2000c101124 */
[----:B------:R-:W-:Y:S05]  /*be30*/  BRA `(.L_x_7395) ;  /* 0x000002e000007947 */ /* 0x000fea0003800000 */
.L_x_7412:
        /* <DEDUP_REMOVED lines=21> */
.L_x_7394:
        /* <DEDUP_REMOVED lines=20> */
.L_x_7422:
[----:B------:R-:W1:Y:S02]  /*c0d0*/  F2I.U64.TRUNC R2, R2 ;  /* 0x0000000200027311 */ /* 0x000e64000020d800 */
[----:B-1----:R1:W-:Y:S01]  /*c0e0*/  STG.E.64 [R16.64], R2 ;  /* 0x0000000210007986 */ /* 0x0023e2000c101b24 */
[----:B------:R-:W-:Y:S05]  /*c0f0*/  BRA `(.L_x_7395) ;  /* 0x0000002000007947 */ /* 0x000fea0003800000 */
.L_x_7421:
[----:B------:R-:W1:Y:S02]  /*c100*/  F2I.FTZ.U32.TRUNC.NTZ R3, R2 ;  /* 0x0000000200037305 */ /* 0x000e64000021f000 */
[----:B-1----:R1:W-:Y:S02]  /*c110*/  STG.E [R16.64], R3 ;  /* 0x0000000310007986 */ /* 0x0023e4000c101924 */
.L_x_7395:
[----:B------:R-:W-:Y:S02]  /*c120*/  IADD3 R19, R19, 0x80, RZ ;  /* 0x0000008013137810 */ /* 0x000fe40007ffe0ff */
.L_x_7224:
[----:B------:R-:W-:Y:S05]  /*c130*/  BSYNC B7 ;  /* 0x0000000000077941 */ /* 0x000fea0003800000 */
.L_x_7223:
[----:B------:R-:W-:-:S13]  /*c140*/  ISETP.GE.AND P0, PT, R19, c[0x0][0x160], PT ;  /* 0x0000580013007a0c */ /* 0x000fda0003f06270 */
[----:B------:R-:W-:Y:S05]  /*c150*/  @P0 EXIT ;  /* 0x000000000000094d */ /* 0x000fea0003800000 */
        /* <DEDUP_REMOVED lines=255> */
.L_x_7423:
        /* <DEDUP_REMOVED lines=20> */
.L_x_7428:
[----:B------:R-:W2:Y:S02]  /*d290*/  LDG.E.U8 R2, [R2.64] ;  /* 0x0000002402027981 */ /* 0x000ea4000c1e1100 */
[----:B--2---:R0:W1:Y:S01]  /*d2a0*/  I2F.U16 R19, R2 ;  /* 0x0000000200137306 */ /* 0x0040620000101000 */
[----:B------:R-:W-:Y:S05]  /*d2b0*/  BRA `(.L_x_7430) ;  /* 0x00000ca000007947 */ /* 0x000fea0003800000 */
.L_x_7427:
        /* <DEDUP_REMOVED lines=9> */
.L_x_7432:
[----:B------:R-:W2:Y:S02]  /*d350*/  LDG.E R2, [R2.64] ;  /* 0x0000002402027981 */ /* 0x000ea4000c1e1900 */
[----:B--2---:R0:W1:Y:S01]  /*d360*/  I2F R19, R2 ;  /* 0x0000000200137306 */ /* 0x0040620000201400 */
[----:B------:R-:W-:Y:S05]  /*d370*/  BRA `(.L_x_7430) ;  /* 0x00000be000007947 */ /* 0x000fea0003800000 */
.L_x_7431:
[----:B------:R-:W2:Y:S02]  /*d380*/  LDG.E.U16 R2, [R2.64] ;  /* 0x0000002402027981 */ /* 0x000ea4000c1e1500 */
[----:B--2---:R0:W1:Y:S01]  /*d390*/  I2F.S16 R19, R2 ;  /* 0x0000000200137306 */ /* 0x0040620000101400 */
[----:B------:R-:W-:Y:S05]  /*d3a0*/  BRA `(.L_x_7430) ;  /* 0x00000bb000007947 */ /* 0x000fea0003800000 */
.L_x_7426:
        /* <DEDUP_REMOVED lines=8> */
.L_x_7434:
[----:B------:R-:W2:Y:S02]  /*d430*/  LDG.E.U16 R2, [R2.64] ;  /* 0x0000002402027981 */ /* 0x000ea4000c1e1500 */
[----:B--2---:R-:W-:Y:S01]  /*d440*/  HADD2.F32 R19, -RZ, R2.H0_H0 ;  /* 0x20000002ff137230 */ /* 0x004fe20000004100 */
[----:B------:R-:W-:Y:S05]  /*d450*/  BRA `(.L_x_7430) ;  /* 0x00000b0000007947 */ /* 0x000fea0003800000 */
.L_x_7433:
        /* <DEDUP_REMOVED lines=8> */
.L_x_7436:
[----:B------:R-:W2:Y:S02]  /*d4e0*/  LDG.E.U16 R2, [R2.64] ;  /* 0x0000002402027981 */ /* 0x000ea4000c1e1500 */
[----:B--2---:R-:W-:Y:S01]  /*d4f0*/  HADD2.F32 R19, -RZ, R2.H0_H0 ;  /* 0x20000002ff137230 */ /* 0x004fe20000004100 */
[----:B------:R-:W-:Y:S05]  /*d500*/  BRA `(.L_x_7430) ;  /* 0x00000a5000007947 */ /* 0x000fea0003800000 */
.L_x_7435:
[----:B------:R-:W2:Y:S02]  /*d510*/  LDG.E.64 R2, [R2.64] ;  /* 0x0000002402027981 */ /* 0x000ea4000c1e1b00 */
[----:B--2---:R-:W0:Y:S01]  /*d520*/  F2F.F32.F64 R19, R2 ;  /* 0x0000000200137310 */ /* 0x004e220000301000 */
[----:B------:R-:W0:-:S14]  /*d530*/  DSETP.GEU.AND P0, PT, |R2|, c[0x2][0x0], PT ;  /* 0x008000000200762a */ /* 0x000e1c0003f0e200 */
[----:B0-----:R-:W-:Y:S01]  /*d540*/  @!P0 FMUL R19, R19, 1.175494350822287508e-38 ;  /* 0x0080000013138820 */ /* 0x001fe20000400000 */
[----:B------:R-:W-:Y:S05]  /*d550*/  BRA `(.L_x_7430) ;  /* 0x00000a0000007947 */ /* 0x000fea0003800000 */
.L_x_7425:
        /* <DEDUP_REMOVED lines=12> */
.L_x_7439:
[----:B------:R-:W2:Y:S02]  /*d620*/  LDG.E.64 R2, [R2.64] ;  /* 0x0000002402027981 */ /* 0x000ea4000c1e1b00 */
[----:B--2---:R-:W0:Y:S01]  /*d630*/  F2F.F32.F64 R19, R2 ;  /* 0x0000000200137310 */ /* 0x004e220000301000 */
[----:B------:R-:W0:-:S14]  /*d640*/  DSETP.GEU.AND P0, PT, |R2|, c[0x2][0x0], PT ;  /* 0x008000000200762a */ /* 0x000e1c0003f0e200 */
[----:B0-----:R-:W-:Y:S01]  /*d650*/  @!P0 FMUL R19, R19, 1.175494350822287508e-38 ;  /* 0x0080000013138820 */ /* 0x001fe20000400000 */
[----:B------:R-:W-:Y:S05]  /*d660*/  BRA `(.L_x_7430) ;  /* 0x000008f000007947 */ /* 0x000fea0003800000 */
.L_x_7438:
        /* <DEDUP_REMOVED lines=26> */
.L_x_7441:
        /* <DEDUP_REMOVED lines=13> */
.L_x_7440:
[----:B------:R-:W2:Y:S02]  /*d8e0*/  LDG.E.U16 R2, [R2.64] ;  /* 0x0000002402027981 */ /* 0x000ea4000c1e1500 */
[----:B--2---:R-:W-:Y:S01]  /*d8f0*/  PRMT R19, RZ, 0x5410, R2 ;  /* 0x00005410ff137816 */ /* 0x004fe20000000002 */
[----:B------:R-:W-:Y:S05]  /*d900*/  BRA `(.L_x_7430) ;  /* 0x0000065000007947 */ /* 0x000fea0003800000 */
.L_x_7437:
        /* <DEDUP_REMOVED lines=11> */
.L_x_7444:
        /* <DEDUP_REMOVED lines=20> */
.L_x_7446:
[----:B------:R-:W-:Y:S05]  /*db00*/  BSYNC B0 ;  /* 0x0000000000007941 */ /* 0x000fea0003800000 */
.L_x_7445:
[----:B------:R-:W-:Y:S01]  /*db10*/  IMAD.SHL.U32 R2, R2, 0x100000, RZ ;  /* 0x0010000002027824 */ /* 0x000fe200078e00ff */
[----:B------:R-:W-:-:S04]  /*db20*/  LEA R0, R0, 0x3b800000, 0x17 ;  /* 0x3b80000000007811 */ /* 0x000fc800078eb8ff */
[----:B------:R-:W-:Y:S01]  /*db30*/  LOP3.LUT R19, R0, R2, R19, 0xfe, !PT ;  /* 0x0000000200137212 */ /* 0x000fe200078efe13 */
[----:B------:R-:W-:Y:S05]  /*db40*/  BRA `(.L_x_7430) ;  /* 0x0000041000007947 */ /* 0x000fea0003800000 */
.L_x_7443:
        /* <DEDUP_REMOVED lines=20> */
.L_x_7448:
[----:B------:R-:W-:Y:S05]  /*dc90*/  BSYNC B0 ;  /* 0x0000000000007941 */ /* 0x000fea0003800000 */
.L_x_7447:
[----:B------:R-:W-:Y:S01]  /*dca0*/  IMAD.SHL.U32 R2, R2, 0x200000, RZ ;  /* 0x0020000002027824 */ /* 0x000fe200078e00ff */
[----:B------:R-:W-:-:S04]  /*dcb0*/  LEA R0, R0, 0x37800000, 0x17 ;  /* 0x3780000000007811 */ /* 0x000fc800078eb8ff */
[----:B------:R-:W-:Y:S01]  /*dcc0*/  LOP3.LUT R19, R0, R2, R19, 0xfe, !PT ;  /* 0x0000000200137212 */ /* 0x000fe200078efe13 */
[----:B------:R-:W-:Y:S05]  /*dcd0*/  BRA `(.L_x_7430) ;  /* 0x0000028000007947 */ /* 0x000fea0003800000 */
.L_x_7442:
        /* <DEDUP_REMOVED lines=14> */
.L_x_7429:
        /* <DEDUP_REMOVED lines=21> */
.L_x_7450:
[----:B------:R-:W2:Y:S02]  /*df10*/  LDG.E.64 R2, [R2.64] ;  /* 0x0000002402027981 */ /* 0x000ea4000c1e1b00 */
[----:B--2---:R0:W1:Y:S01]  /*df20*/  I2F.U64 R19, R2 ;  /* 0x0000000200137312 */ /* 0x0040620000301000 */
[----:B------:R-:W-:Y:S05]  /*df30*/  BRA `(.L_x_7430) ;  /* 0x0000002000007947 */ /* 0x000fea0003800000 */
.L_x_7449:
[----:B------:R-:W2:Y:S02]  /*df40*/  LDG.E R2, [R2.64] ;  /* 0x0000002402027981 */ /* 0x000ea4000c1e1900 */
[----:B--2---:R0:W1:Y:S02]  /*df50*/  I2F.U32 R19, R2 ;  /* 0x0000000200137306 */ /* 0x0040640000201000 */
.L_x_7430:
[----:B------:R-:W-:Y:S05]  /*df60*/  BSYNC B6 ;  /* 0x0000000000067941 */ /* 0x000fea0003800000 */
.L_x_7424:
[----:B------:R-:W2:Y:S01]  /*df70*/  LDC.U8 R4, c[0x0][0x3e3] ;  /* 0x0000f8c0ff047b82 */ /* 0x000ea20000000000 */
[----:B0-----:R-:W-:Y:S01]  /*df80*/  IADD3 R2, P0, R18, c[0x0][0x3d8], RZ ;  /* 0x0000f60012027a10 */ /* 0x001fe20007f1e0ff */
[----:B------:R-:W-:Y:S04]  /*df90*/  BSSY B6, `(.L_x_7451) ;  /* 0x00000dd000067945 */ /* 0x000fe80003800000 */
        /* <DEDUP_REMOVED lines=15> */
.L_x_7455:
[----:B------:R-:W2:Y:S02]  /*e090*/  LDG.E.U8 R0, [R2.64] ;  /* 0x0000002402007981 */ /* 0x000ea4000c1e1100 */
[----:B--2---:R-:W0:Y:S01]  /*e0a0*/  I2F.U16 R0, R0 ;  /* 0x0000000000007306 */ /* 0x004e220000101000 */
[----:B------:R-:W-:Y:S05]  /*e0b0*/  BRA `(.L_x_7457) ;  /* 0x00000ca000007947 */ /* 0x000fea0003800000 */
.L_x_7454:
        /* <DEDUP_REMOVED lines=9> */
.L_x_7459:
[----:B------:R-:W2:Y:S02]  /*e150*/  LDG.E R0, [R2.64] ;  /* 0x0000002402007981 */ /* 0x000ea4000c1e1900 */
[----:B--2---:R-:W0:Y:S01]  /*e160*/  I2F R0, R0 ;  /* 0x0000000000007306 */ /* 0x004e220000201400 */
[----:B------:R-:W-:Y:S05]  /*e170*/  BRA `(.L_x_7457) ;  /* 0x00000be000007947 */ /* 0x000fea0003800000 */
.L_x_7458:
[----:B------:R-:W2:Y:S02]  /*e180*/  LDG.E.U16 R0, [R2.64] ;  /* 0x0000002402007981 */ /* 0x000ea4000c1e1500 */
[----:B--2---:R-:W0:Y:S01]  /*e190*/  I2F.S16 R0, R0 ;  /* 0x0000000000007306 */ /* 0x004e220000101400 */
[----:B------:R-:W-:Y:S05]  /*e1a0*/  BRA `(.L_x_7457) ;  /* 0x00000bb000007947 */ /* 0x000fea0003800000 */
.L_x_7453:
        /* <DEDUP_REMOVED lines=8> */
.L_x_7461:
[----:B------:R-:W2:Y:S02]  /*e230*/  LDG.E.U16 R0, [R2.64] ;  /* 0x0000002402007981 */ /* 0x000ea4000c1e1500 */
[----:B--2---:R-:W-:Y:S01]  /*e240*/  HADD2.F32 R0, -RZ, R0.H0_H0 ;  /* 0x20000000ff007230 */ /* 0x004fe20000004100 */
[----:B------:R-:W-:Y:S05]  /*e250*/  BRA `(.L_x_7457) ;  /* 0x00000b0000007947 */ /* 0x000fea0003800000 */
.L_x_7460:
        /* <DEDUP_REMOVED lines=8> */
.L_x_7463:
[----:B------:R-:W2:Y:S02]  /*e2e0*/  LDG.E.U16 R0, [R2.64] ;  /* 0x0000002402007981 */ /* 0x000ea4000c1e1500 */
[----:B--2---:R-:W-:Y:S01]  /*e2f0*/  HADD2.F32 R0, -RZ, R0.H0_H0 ;  /* 0x20000000ff007230 */ /* 0x004fe20000004100 */
[----:B------:R-:W-:Y:S05]  /*e300*/  BRA `(.L_x_7457) ;  /* 0x00000a5000007947 */ /* 0x000fea0003800000 */
.L_x_7462:
[----:B------:R-:W2:Y:S02]  /*e310*/  LDG.E.64 R2, [R2.64] ;  /* 0x0000002402027981 */ /* 0x000ea4000c1e1b00 */
[----:B--2---:R-:W0:Y:S01]  /*e320*/  F2F.F32.F64 R0, R2 ;  /* 0x0000000200007310 */ /* 0x004e220000301000 */
[----:B------:R-:W0:-:S14]  /*e330*/  DSETP.GEU.AND P0, PT, |R2|, c[0x2][0x0], PT ;  /* 0x008000000200762a */ /* 0x000e1c0003f0e200 */
[----:B0-----:R-:W-:Y:S01]  /*e340*/  @!P0 FMUL R0, R0, 1.175494350822287508e-38 ;  /* 0x0080000000008820 */ /* 0x001fe20000400000 */
[----:B------:R-:W-:Y:S05]  /*e350*/  BRA `(.L_x_7457) ;  /* 0x00000a0000007947 */ /* 0x000fea0003800000 */
.L_x_7452:
        /* <DEDUP_REMOVED lines=12> */
.L_x_7466:
[----:B------:R-:W2:Y:S02]  /*e420*/  LDG.E.64 R2, [R2.64] ;  /* 0x0000002402027981 */ /* 0x000ea4000c1e1b00 */
[----:B--2---:R-:W0:Y:S01]  /*e430*/  F2F.F32.F64 R0, R2 ;  /* 0x0000000200007310 */ /* 0x004e220000301000 */
[----:B------:R-:W0:-:S14]  /*e440*/  DSETP.GEU.AND P0, PT, |R2|, c[0x2][0x0], PT ;  /* 0x008000000200762a */ /* 0x000e1c0003f0e200 */
[----:B0-----:R-:W-:Y:S01]  /*e450*/  @!P0 FMUL R0, R0, 1.175494350822287508e-38 ;  /* 0x0080000000008820 */ /* 0x001fe20000400000 */
[----:B------:R-:W-:Y:S05]  /*e460*/  BRA `(.L_x_7457) ;  /* 0x000008f000007947 */ /* 0x000fea0003800000 */
.L_x_7465:
        /* <DEDUP_REMOVED lines=24> */
[----:B------:R-:W-:Y:S01]  /*e5f0*/  LOP3.LUT R0, R5, 0x80000000, R0, 0xf8, !PT ;  /* 0x8000000005007812 */ /* 0x000fe200078ef800 */
[----:B------:R-:W-:Y:S05]  /*e600*/  BRA `(.L_x_7457) ;  /* 0x0000075000007947 */ /* 0x000fea0003800000 */
.L_x_7468:
        /* <DEDUP_REMOVED lines=13> */
.L_x_7467:
[----:B------:R-:W2:Y:S02]  /*e6e0*/  LDG.E.U16 R0, [R2.64] ;  /* 0x0000002402007981 */ /* 0x000ea4000c1e1500 */
[----:B--2---:R-:W-:Y:S01]  /*e6f0*/  PRMT R0, RZ, 0x5410, R0 ;  /* 0x00005410ff007816 */ /* 0x004fe20000000000 */
[----:B------:R-:W-:Y:S05]  /*e700*/  BRA `(.L_x_7457) ;  /* 0x0000065000007947 */ /* 0x000fea0003800000 */
.L_x_7464:
        /* <DEDUP_REMOVED lines=11> */
.L_x_7471:
        /* <DEDUP_REMOVED lines=20> */
.L_x_7473:
[----:B------:R-:W-:Y:S05]  /*e900*/  BSYNC B0 ;  /* 0x0000000000007941 */ /* 0x000fea0003800000 */
.L_x_7472:
[----:B------:R-:W-:Y:S01]  /*e910*/  LEA R3, R0, 0x3b800000, 0x17 ;  /* 0x3b80000000037811 */ /* 0x000fe200078eb8ff */
[----:B------:R-:W-:-:S05]  /*e920*/  IMAD.SHL.U32 R0, R2, 0x100000, RZ ;  /* 0x0010000002007824 */ /* 0x000fca00078e00ff */
[----:B------:R-:W-:Y:S01]  /*e930*/  LOP3.LUT R0, R3, R0, R4, 0xfe, !PT ;  /* 0x0000000003007212 */ /* 0x000fe200078efe04 */
[----:B------:R-:W-:Y:S05]  /*e940*/  BRA `(.L_x_7457) ;  /* 0x0000041000007947 */ /* 0x000fea0003800000 */
.L_x_7470:
        /* <DEDUP_REMOVED lines=20> */
.L_x_7475:
[----:B------:R-:W-:Y:S05]  /*ea90*/  BSYNC B0 ;  /* 0x0000000000007941 */ /* 0x000fea0003800000 */
.L_x_7474:
[----:B------:R-:W-:Y:S01]  /*eaa0*/  LEA R3, R0, 0x37800000, 0x17 ;  /* 0x3780000000037811 */ /* 0x000fe200078eb8ff */
[----:B------:R-:W-:-:S05]  /*eab0*/  IMAD.SHL.U32 R0, R2, 0x200000, RZ ;  /* 0x0020000002007824 */ /* 0x000fca00078e00ff */
[----:B------:R-:W-:Y:S01]  /*eac0*/  LOP3.LUT R0, R3, R0, R4, 0xfe, !PT ;  /* 0x0000000003007212 */ /* 0x000fe200078efe04 */
[----:B------:R-:W-:Y:S05]  /*ead0*/  BRA `(.L_x_7457) ;  /* 0x0000028000007947 */ /* 0x000fea0003800000 */
.L_x_7469:
        /* <DEDUP_REMOVED lines=14> */
.L_x_7456:
        /* <DEDUP_REMOVED lines=21> */
.L_x_7477:
[----:B------:R-:W2:Y:S02]  /*ed10*/  LDG.E.64 R2, [R2.64] ;  /* 0x0000002402027981 */ /* 0x000ea4000c1e1b00 */
[----:B--2---:R0:W2:Y:S01]  /*ed20*/  I2F.U64 R0, R2 ;  /* 0x0000000200007312 */ /* 0x0040a20000301000 */
[----:B------:R-:W-:Y:S05]  /*ed30*/  BRA `(.L_x_7457) ;  /* 0x0000002000007947 */ /* 0x000fea0003800000 */
.L_x_7476:
[----:B------:R-:W2:Y:S02]  /*ed40*/  LDG.E R0, [R2.64] ;  /* 0x0000002402007981 */ /* 0x000ea4000c1e1900 */
[----:B--2---:R-:W0:Y:S02]  /*ed50*/  I2F.U32 R0, R0 ;  /* 0x0000000000007306 */ /* 0x004e240000201000 */
.L_x_7457:
[----:B------:R-:W-:Y:S05]  /*ed60*/  BSYNC B6 ;  /* 0x0000000000067941 */ /* 0x000fea0003800000 */
.L_x_7451:
        /* <DEDUP_REMOVED lines=32> */
.L_x_7485:
[----:B------:R-:W-:Y:S01]  /*ef70*/  FSETP.GEU.FTZ.AND P0, PT, R5, -R6, PT ;  /* 0x800000060500720b */ /* 0x000fe20003f1e000 */
[----:B------:R-:W-:-:S12]  /*ef80*/  FADD.FTZ R3, R3, -1 ;  /* 0xbf80000003037421 */ /* 0x000fd80000010000 */
[----:B------:R-:W-:Y:S02]  /*ef90*/  @!P0 FADD.FTZ R3, R3, -1 ;  /* 0xbf80000003038421 */ /* 0x000fe40000010000 */
.L_x_7484:
[----:B------:R-:W-:Y:S05]  /*efa0*/  BSYNC B2 ;  /* 0x0000000000027941 */ /* 0x000fea0003800000 */
.L_x_7483:
[----:B------:R-:W-:Y:S01]  /*efb0*/  FFMA.FTZ R2, -R6, R3, R2 ;  /* 0x0000000306027223 */ /* 0x000fe20000010102 */
[----:B------:R-:W-:Y:S05]  /*efc0*/  BRA `(.L_x_7481) ;  /* 0x000001f000007947 */ /* 0x000fea0003800000 */
.L_x_7482:
        /* <DEDUP_REMOVED lines=15> */
.L_x_7488:
        /* <DEDUP_REMOVED lines=13> */
.L_x_7487:
[----:B------:R-:W-:Y:S05]  /*f190*/  BSYNC B2 ;  /* 0x0000000000027941 */ /* 0x000fea0003800000 */
.L_x_7486:
[----:B------:R-:W-:-:S04]  /*f1a0*/  FMUL.FTZ R2, R3, 1.1920928955078125e-07 ;  /* 0x3400000003027820 */ /* 0x000fc80000410000 */
[----:B------:R-:W-:Y:S02]  /*f1b0*/  FMUL.FTZ R2, R7, R2 ;  /* 0x0000000207027220 */ /* 0x000fe40000410000 */
.L_x_7481:
[----:B------:R-:W-:Y:S05]  /*f1c0*/  BSYNC B1 ;  /* 0x0000000000017941 */ /* 0x000fea0003800000 */
.L_x_7480:
        /* <DEDUP_REMOVED lines=19> */
.L_x_7479:
[----:B------:R-:W-:Y:S05]  /*f300*/  BSYNC B0 ;  /* 0x0000000000007941 */ /* 0x000fea0003800000 */
.L_x_7478:
        /* <DEDUP_REMOVED lines=13> */
[----:B-1----:R-:W-:Y:S01]  /*f3e0*/  STG.E.U8 [R16.64], R3 ;  /* 0x0000000310007986 */ /* 0x002fe2000c101124 */
[----:B------:R-:W-:Y:S05]  /*f3f0*/  EXIT ;  /* 0x000000000000794d */ /* 0x000fea0003800000 */
.L_x_7492:
[----:B------:R-:W1:Y:S02]  /*f400*/  F2I.S64.TRUNC R2, R2 ;  /* 0x0000000200027311 */ /* 0x000e64000020d900 */
[----:B-1----:R-:W-:-:S05]  /*f410*/  IMAD.MOV.U32 R5, RZ, RZ, R2 ;  /* 0x000000ffff057224 */ /* 0x002fca00078e0002 */
[----:B------:R-:W-:Y:S01]  /*f420*/  STG.E.U8 [R16.64], R5 ;  /* 0x0000000510007986 */ /* 0x000fe2000c101124 */
[----:B------:R-:W-:Y:S05]  /*f430*/  EXIT ;  /* 0x000000000000794d */ /* 0x000fea0003800000 */
.L_x_7491:
[----:B------:R-:W-:-:S13]  /*f440*/  ISETP.NE.AND P0, PT, R0, 0x2, PT ;  /* 0x000000020000780c */ /* 0x000fda0003f05270 */
[----:B------:R-:W-:Y:S05]  /*f450*/  @!P0 BRA `(.L_x_7494) ;  /* 0x000000a000008947 */ /* 0x000fea0003800000 */
[----:B------:R-:W-:-:S13]  /*f460*/  ISETP.NE.AND P0, PT, R0, 0x3, PT ;  /* 0x000000030000780c */ /* 0x000fda0003f05270 */
[----:B------:R-:W-:Y:S05]  /*f470*/  @!P0 BRA `(.L_x_7495) ;  /* 0x0000005000008947 */ /* 0x000fea0003800000 */
[----:B------:R-:W-:-:S13]  /*f480*/  ISETP.NE.AND P0, PT, R0, 0x4, PT ;  /* 0x000000040000780c */ /* 0x000fda0003f05270 */
[----:B------:R-:W-:Y:S05]  /*f490*/  @P0 BRA `(.L_x_7493) ;  /* 0x00000b4000000947 */ /* 0x000fea0003800000 */
[----:B------:R-:W1:Y:S02]  /*f4a0*/  F2I.S64.TRUNC R2, R2 ;  /* 0x0000000200027311 */ /* 0x000e64000020d900 */
[----:B-1----:R-:W-:Y:S01]  /*f4b0*/  STG.E.64 [R16.64], R2 ;  /* 0x0000000210007986 */ /* 0x002fe2000c101b24 */
[----:B------:R-:W-:Y:S05]  /*f4c0*/  EXIT ;  /* 0x000000000000794d */ /* 0x000fea0003800000 */
.L_x_7495:
[----:B------:R-:W1:Y:S02]  /*f4d0*/  F2I.FTZ.TRUNC.NTZ R3, R2 ;  /* 0x0000000200037305 */ /* 0x000e64000021f100 */
[----:B-1----:R-:W-:Y:S01]  /*f4e0*/  STG.E [R16.64], R3 ;  /* 0x0000000310007986 */ /* 0x002fe2000c101924 */
[----:B------:R-:W-:Y:S05]  /*f4f0*/  EXIT ;  /* 0x000000000000794d */ /* 0x000fea0003800000 */
.L_x_7494:
[----:B------:R-:W1:Y:S02]  /*f500*/  F2I.FTZ.TRUNC.NTZ R3, R2 ;  /* 0x0000000200037305 */ /* 0x000e64000021f100 */
[----:B-1----:R-:W-:Y:S01]  /*f510*/  STG.E.U16 [R16.64], R3 ;  /* 0x0000000310007986 */ /* 0x002fe2000c101524 */
[----:B------:R-:W-:Y:S05]  /*f520*/  EXIT ;  /* 0x000000000000794d */ /* 0x000fea0003800000 */
.L_x_7490:
[----:B------:R-:W-:-:S13]  /*f530*/  ISETP.GT.AND P0, PT, R0, 0x6, PT ;  /* 0x000000060000780c */ /* 0x000fda0003f04270 */
[----:B------:R-:W-:Y:S05]  /*f540*/  @P0 BRA `(.L_x_7496) ;  /* 0x0000009000000947 */ /* 0x000fea0003800000 */
[----:B------:R-:W-:-:S13]  /*f550*/  ISETP.NE.AND P0, PT, R0, 0x5, PT ;  /* 0x000000050000780c */ /* 0x000fda0003f05270 */
[----:B------:R-:W-:Y:S05]  /*f560*/  @!P0 BRA `(.L_x_7497) ;  /* 0x0000004000008947 */ /* 0x000fea0003800000 */
[----:B------:R-:W-:-:S13]  /*f570*/  ISETP.NE.AND P0, PT, R0, 0x6, PT ;  /* 0x000000060000780c */ /* 0x000fda0003f05270 */
[----:B------:R-:W-:Y:S05]  /*f580*/  @P0 BRA `(.L_x_7493) ;  /* 0x00000a5000000947 */ /* 0x000fea0003800000 */
[----:B------:R-:W-:Y:S01]  /*f590*/  STG.E [R16.64], R2 ;  /* 0x0000000210007986 */ /* 0x000fe2000c101924 */
[----:B------:R-:W-:Y:S05]  /*f5a0*/  EXIT ;  /* 0x000000000000794d */ /* 0x000fea0003800000 */
.L_x_7497:
[----:B------:R-:W-:-:S05]  /*f5b0*/  F2FP.PACK_AB R2, RZ, R2 ;  /* 0x00000002ff02723e */ /* 0x000fca00000000ff */
[----:B------:R-:W-:Y:S01]  /*f5c0*/  STG.E.U16 [R16.64], R2 ;  /* 0x0000000210007986 */ /* 0x000fe2000c101524 */
[----:B------:R-:W-:Y:S05]  /*f5d0*/  EXIT ;  /* 0x000000000000794d */ /* 0x000fea0003800000 */
.L_x_7496:
[----:B------:R-:W-:-:S13]  /*f5e0*/  ISETP.NE.AND P0, PT, R0, 0x7, PT ;  /* 0x000000070000780c */ /* 0x000fda0003f05270 */
[----:B------:R-:W-:Y:S05]  /*f5f0*/  @!P0 BRA `(.L_x_7498) ;  /* 0x000000b000008947 */ /* 0x000fea0003800000 */
[----:B------:R-:W-:-:S13]  /*f600*/  ISETP.NE.AND P0, PT, R0, 0x8, PT ;  /* 0x000000080000780c */ /* 0x000fda0003f05270 */
[----:B------:R-:W-:Y:S05]  /*f610*/  @!P0 BRA `(.L_x_7499) ;  /* 0x0000005000008947 */ /* 0x000fea0003800000 */
[----:B------:R-:W-:-:S13]  /*f620*/  ISETP.NE.AND P0, PT, R0, 0x9, PT ;  /* 0x000000090000780c */ /* 0x000fda0003f05270 */
[----:B------:R-:W-:Y:S05]  /*f630*/  @P0 BRA `(.L_x_7493) ;  /* 0x000009a000000947 */ /* 0x000fea0003800000 */
[----:B------:R-:W-:-:S05]  /*f640*/  IMAD.MOV.U32 R3, RZ, RZ, RZ ;  /* 0x000000ffff037224 */ /* 0x000fca00078e00ff */
[----:B------:R-:W-:Y:S01]  /*f650*/  STG.E.64 [R16.64], R2 ;  /* 0x0000000210007986 */ /* 0x000fe2000c101b24 */
[----:B------:R-:W-:Y:S05]  /*f660*/  EXIT ;  /* 0x000000000000794d */ /* 0x000fea0003800000 */
.L_x_7499:
[----:B------:R-:W-:-:S04]  /*f670*/  F2FP.PACK_AB R3, RZ, R2 ;  /* 0x00000002ff03723e */ /* 0x000fc800000000ff */
[----:B------:R-:W-:-:S05]  /*f680*/  PRMT R3, R3, 0x5410, RZ ;  /* 0x0000541003037816 */ /* 0x000fca00000000ff */
[----:B------:R-:W-:Y:S01]  /*f690*/  STG.E [R16.64], R3 ;  /* 0x0000000310007986 */ /* 0x000fe2000c101924 */
[----:B------:R-:W-:Y:S05]  /*f6a0*/  EXIT ;  /* 0x000000000000794d */ /* 0x000fea0003800000 */
.L_x_7498:
[----:B------:R-:W-:-:S06]  /*f6b0*/  FMUL.FTZ R2, R2, 1 ;  /* 0x3f80000002027820 */ /* 0x000fcc0000410000 */
[----:B------:R-:W1:Y:S02]  /*f6c0*/  F2F.F64.F32 R2, R2 ;  /* 0x0000000200027310 */ /* 0x000e640000201800 */
[----:B-1----:R-:W-:Y:S01]  /*f6d0*/  STG.E.64 [R16.64], R2 ;  /* 0x0000000210007986 */ /* 0x002fe2000c101b24 */
[----:B------:R-:W-:Y:S05]  /*f6e0*/  EXIT ;  /* 0x000000000000794d */ /* 0x000fea0003800000 */
.L_x_7489:
        /* <DEDUP_REMOVED lines=10> */
[----:B------:R-:W-:Y:S01]  /*f790*/  STG.E.U8 [R16.64], R3 ;  /* 0x0000000310007986 */ /* 0x000fe2000c101124 */
[----:B------:R-:W-:Y:S05]  /*f7a0*/  EXIT ;  /* 0x000000000000794d */ /* 0x000fea0003800000 */
.L_x_7502:
[----:B------:R-:W-:Y:S01]  /*f7b0*/  FMUL.FTZ R4, R2, 1 ;  /* 0x3f80000002047820 */ /* 0x000fe20000410000 */
[----:B------:R-:W-:-:S05]  /*f7c0*/  CS2R R6, SRZ ;  /* 0x0000000000067805 */ /* 0x000fca000001ff00 */
[----:B------:R-:W1:Y:S02]  /*f7d0*/  F2F.F64.F32 R4, R4 ;  /* 0x0000000400047310 */ /* 0x000e640000201800 */
[----:B-1----:R-:W-:Y:S01]  /*f7e0*/  STG.E.128 [R16.64], R4 ;  /* 0x0000000410007986 */ /* 0x002fe2000c101d24 */
[----:B------:R-:W-:Y:S05]  /*f7f0*/  EXIT ;  /* 0x000000000000794d */ /* 0x000fea0003800000 */
.L_x_7501:
        /* <DEDUP_REMOVED lines=20> */
.L_x_7506:
[----:B------:R-:W-:Y:S05]  /*f940*/  BSYNC B0 ;  /* 0x0000000000007941 */ /* 0x000fea0003800000 */
.L_x_7505:
[----:B------:R-:W-:-:S05]  /*f950*/  LOP3.LUT R5, R0, R5, RZ, 0xfc, !PT ;  /* 0x0000000500057212 */ /* 0x000fca00078efcff */
[----:B------:R-:W-:Y:S01]  /*f960*/  STG.E.U8 [R16.64], R5 ;  /* 0x0000000510007986 */ /* 0x000fe2000c101124 */
[----:B------:R-:W-:Y:S05]  /*f970*/  EXIT ;  /* 0x000000000000794d */ /* 0x000fea0003800000 */
.L_x_7504:
        /* <DEDUP_REMOVED lines=12> */
.L_x_7508:
[----:B------:R-:W-:Y:S01]  /*fa40*/  IMAD.MOV.U32 R0, RZ, RZ, 0x7f ;  /* 0x0000007fff007424 */ /* 0x000fe200078e00ff */
[----:B------:R-:W-:-:S04]  /*fa50*/  ISETP.GT.U32.AND P0, PT, R4, 0x7f800000, PT ;  /* 0x7f8000000400780c */ /* 0x000fc80003f04070 */
[----:B------:R-:W-:-:S04]  /*fa60*/  SEL R0, R0, 0x7c, P0 ;  /* 0x0000007c00007807 */ /* 0x000fc80000000000 */
.L_x_7509:
[----:B------:R-:W-:Y:S05]  /*fa70*/  BSYNC B0 ;  /* 0x0000000000007941 */ /* 0x000fea0003800000 */
.L_x_7507:
[----:B------:R-:W-:-:S04]  /*fa80*/  LOP3.LUT R2, R2, 0x80000000, RZ, 0xc0, !PT ;  /* 0x8000000002027812 */ /* 0x000fc800078ec0ff */
[----:B------:R-:W-:-:S04]  /*fa90*/  SHF.R.U32.HI R3, RZ, 0x18, R2 ;  /* 0x00000018ff037819 */ /* 0x000fc80000011602 */
[----:B------:R-:W-:-:S05]  /*faa0*/  LOP3.LUT R3, R0, R3, RZ, 0xfc, !PT ;  /* 0x0000000300037212 */ /* 0x000fca00078efcff */
[----:B------:R-:W-:Y:S01]  /*fab0*/  STG.E.U8 [R16.64], R3 ;  /* 0x0000000310007986 */ /* 0x000fe2000c101124 */
[----:B------:R-:W-:Y:S05]  /*fac0*/  EXIT ;  /* 0x000000000000794d */ /* 0x000fea0003800000 */
.L_x_7503:
[----:B------:R-:W-:-:S05]  /*fad0*/  F2FP.BF16.PACK_AB R2, RZ, R2 ;  /* 0x00000002ff02723e */ /* 0x000fca00000010ff */
[----:B------:R-:W-:Y:S01]  /*fae0*/  STG.E.U16 [R16.64], R2 ;  /* 0x0000000210007986 */ /* 0x000fe2000c101524 */
[----:B------:R-:W-:Y:S05]  /*faf0*/  EXIT ;  /* 0x000000000000794d */ /* 0x000fea0003800000 */
.L_x_7500:
        /* <DEDUP_REMOVED lines=9> */
[----:B-1----:R-:W-:Y:S01]  /*fb90*/  STG.E.U16 [R16.64], R3 ;  /* 0x0000000310007986 */ /* 0x002fe2000c101524 */
[----:B------:R-:W-:Y:S05]  /*fba0*/  EXIT ;  /* 0x000000000000794d */ /* 0x000fea0003800000 */
.L_x_7512:
        /* <DEDUP_REMOVED lines=16> */
.L_x_7515:
[----:B------:R-:W-:-:S04]  /*fcb0*/  LOP3.LUT R2, R2, 0x80000000, RZ, 0xc0, !PT ;  /* 0x8000000002027812 */ /* 0x000fc800078ec0ff */
[----:B------:R-:W-:-:S04]  /*fcc0*/  SHF.R.U32.HI R3, RZ, 0x18, R2 ;  /* 0x00000018ff037819 */ /* 0x000fc80000011602 */
[----:B------:R-:W-:-:S04]  /*fcd0*/  LOP3.LUT R0, R0, R3, RZ, 0xfc, !PT ;  /* 0x0000000300007212 */ /* 0x000fc800078efcff */
[----:B------:R-:W-:Y:S02]  /*fce0*/  PRMT R8, R0, 0x7610, R8 ;  /* 0x0000761000087816 */ /* 0x000fe40000000008 */
.L_x_7514:
[----:B------:R-:W-:Y:S05]  /*fcf0*/  BSYNC B0 ;  /* 0x0000000000007941 */ /* 0x000fea0003800000 */
.L_x_7513:
[----:B------:R-:W-:Y:S01]  /*fd00*/  STG.E.U8 [R16.64], R8 ;  /* 0x0000000810007986 */ /* 0x000fe2000c101124 */
[----:B------:R-:W-:Y:S05]  /*fd10*/  EXIT ;  /* 0x000000000000794d */ /* 0x000fea0003800000 */
.L_x_7511:
        /* <DEDUP_REMOVED lines=16> */
.L_x_7518:
[----:B------:R-:W-:-:S04]  /*fe20*/  LOP3.LUT R2, R2, 0x80000000, RZ, 0xc0, !PT ;  /* 0x8000000002027812 */ /* 0x000fc800078ec0ff */
[----:B------:R-:W-:-:S04]  /*fe30*/  SHF.R.U32.HI R3, RZ, 0x18, R2 ;  /* 0x00000018ff037819 */ /* 0x000fc80000011602 */
[----:B------:R-:W-:-:S04]  /*fe40*/  LOP3.LUT R0, R0, R3, RZ, 0xfc, !PT ;  /* 0x0000000300007212 */ /* 0x000fc800078efcff */
[----:B------:R-:W-:Y:S02]  /*fe50*/  PRMT R8, R0, 0x7610, R8 ;  /* 0x0000761000087816 */ /* 0x000fe40000000008 */
.L_x_7517:
[----:B------:R-:W-:Y:S05]  /*fe60*/  BSYNC B0 ;  /* 0x0000000000007941 */ /* 0x000fea0003800000 */
.L_x_7516:
[----:B------:R-:W-:Y:S01]  /*fe70*/  STG.E.U8 [R16.64], R8 ;  /* 0x0000000810007986 */ /* 0x000fe2000c101124 */
[----:B------:R-:W-:Y:S05]  /*fe80*/  EXIT ;  /* 0x000000000000794d */ /* 0x000fea0003800000 */
.L_x_7510:
        /* <DEDUP_REMOVED lines=21> */
.L_x_7493:
        /* <DEDUP_REMOVED lines=20> */
.L_x_7520:
[----:B------:R-:W1:Y:S02]  /*10120*/  F2I.U64.TRUNC R2, R2 ;  /* 0x0000000200027311 */ /* 0x000e64000020d800 */
[----:B-1----:R-:W-:Y:S01]  /*10130*/  STG.E.64 [R16.64], R2 ;  /* 0x0000000210007986 */ /* 0x002fe2000c101b24 */
[----:B------:R-:W-:Y:S05]  /*10140*/  EXIT ;  /* 0x000000000000794d */ /* 0x000fea0003800000 */
.L_x_7519:
[----:B------:R-:W1:Y:S02]  /*10150*/  F2I.FTZ.U32.TRUNC.NTZ R3, R2 ;  /* 0x0000000200037305 */ /* 0x000e64000021f000 */
[----:B-1----:R-:W-:Y:S01]  /*10160*/  STG.E [R16.64], R3 ;  /* 0x0000000310007986 */ /* 0x002fe2000c101924 */
[----:B------:R-:W-:Y:S05]  /*10170*/  EXIT ;  /* 0x000000000000794d */ /* 0x000fea0003800000 */
.L_x_7521:
        /* <DEDUP_REMOVED lines=16> */
.L_x_32584:


//--------------------- .text._ZN2at6native27unrolled_elementwise_kernelINS0_13BinaryFunctorIfffZZZNS0_15binary_internal21div_floor_kernel_cudaERNS_18TensorIteratorBaseEENKUlvE1_clEvENKUlvE0_clEvEUlffE_EESt5arrayIPcLm3EELi4E23TrivialOffsetCalculatorILi2EjESD_ILi1EjENS0_6memory12LoadWithCastILi2EEENSG_13StoreWithCastILi1EEEEEviT_T0_T2_T3_T4_T5_ --------------------------
	.section	.text._ZN2at6native27unrolled_elementwise_kernelINS0_13BinaryFunctorIfffZZZNS0_15binary_internal21div_floor_kernel_cudaERNS_18TensorIteratorBaseEENKUlvE1_clEvENKUlvE0_clEvEUlffE_EESt5arrayIPcLm3EELi4E23TrivialOffsetCalculatorILi2EjESD_ILi1EjENS0_6memory12LoadWithCastILi2EEENSG_13StoreWithCastILi1EEEEEviT_T0_T2_T3_T4_T5_,"ax",@progbits
	.sectioninfo	@"SHI_REGISTERS=32"
	.align	128
        .global         _ZN2at6native27unrolled_elementwise_kernelINS0_13BinaryFunctorIfffZZZNS0_15binary_internal21div_floor_kernel_cudaERNS_18TensorIteratorBaseEENKUlvE1_clEvENKUlvE0_clEvEUlffE_EESt5arrayIPcLm3EELi4E23TrivialOffsetCalculatorILi2EjESD_ILi1EjENS0_6memory12LoadWithCastILi2EEENSG_13StoreWithCastILi1EEEEEviT_T0_T2_T3_T4_T5_
        .type           _ZN2at6native27unrolled_elementwise_kernelINS0_13BinaryFunctorIfffZZZNS0_15binary_internal21div_floor_kernel_cudaERNS_18TensorIteratorBaseEENKUlvE1_clEvENKUlvE0_clEvEUlffE_EESt5arrayIPcLm3EELi4E23TrivialOffsetCalculatorILi2EjESD_ILi1EjENS0_6memory12LoadWithCastILi2EEENSG_13StoreWithCastILi1EEEEEviT_T0_T2_T3_T4_T5_,@function
        .size           _ZN2at6native27unrolled_elementwise_kernelINS0_13BinaryFunctorIfffZZZNS0_15binary_internal21div_floor_kernel_cudaERNS_18TensorIteratorBaseEENKUlvE1_clEvENKUlvE0_clEvEUlffE_EESt5arrayIPcLm3EELi4E23TrivialOffsetCalculatorILi2EjESD_ILi1EjENS0_6memory12LoadWithCastILi2EEENSG_13StoreWithCastILi1EEEEEviT_T0_T2_T3_T4_T5_,(.L_x_32585 - _ZN2at6native27unrolled_elementwise_kernelINS0_13BinaryFunctorIfffZZZNS0_15binary_internal21div_floor_kernel_cudaERNS_18TensorIteratorBaseEENKUlvE1_clEvENKUlvE0_clEvEUlffE_EESt5arrayIPcLm3EELi4E23TrivialOffsetCalculatorILi2EjESD_ILi1EjENS0_6memory12LoadWithCastILi2EEENSG_13StoreWithCastILi1EEEEEviT_T0_T2_T3_T4_T5_)
        .other          _ZN2at6native27unrolled_elementwise_kernelINS0_13BinaryFunctorIfffZZZNS0_15binary_internal21div_floor_kernel_cudaERNS_18TensorIteratorBaseEENKUlvE1_clEvENKUlvE0_clEvEUlffE_EESt5arrayIPcLm3EELi4E23TrivialOffsetCalculatorILi2EjESD_ILi1EjENS0_6memory12LoadWithCastILi2EEENSG_13StoreWithCastILi1EEEEEviT_T0_T2_T3_T4_T5_,@"STO_CUDA_ENTRY STV_DEFAULT"
_ZN2at6native27unrolled_elementwise_kernelINS0_13BinaryFunctorIfffZZZNS0_15binary_internal21div_floor_kernel_cudaERNS_18TensorIteratorBaseEENKUlvE1_clEvENKUlvE0_clEvEUlffE_EESt5arrayIPcLm3EELi4E23TrivialOffsetCalculatorILi2EjESD_ILi1EjENS0_6memory12LoadWithCastILi2EEENSG_13StoreWithCastILi1EEEEEviT_T0_T2_T3_T4_T5_:
.text._ZN2at6native27unrolled_elementwise_kernelINS0_13BinaryFunctorIfffZZZNS0_15binary_internal21div_floor_kernel_cudaERNS_18TensorIteratorBaseEENKUlvE1_clEvENKUlvE0_clEvEUlffE_EESt5arrayIPcLm3EELi4E23TrivialOffsetCalculatorILi2EjESD_ILi1EjENS0_6memory12LoadWithCastILi2EEENSG_13StoreWithCastILi1EEEEEviT_T0_T2_T3_T4_T5_:
[----:B------:R-:W-:Y:S02]  /*0000*/  IMAD.MOV.U32 R1, RZ, RZ, c[0x0][0x28] ;  /* 0x00000a00ff017624 */ /* 0x000fe400078e00ff */
[----:B------:R-:W0:Y:S01]  /*0010*/  S2R R2, SR_CTAID.X ;  /* 0x0000000000027919 */ /* 0x000e220000002500 */
[----:B------:R-:W-:Y:S01]  /*0020*/  IMAD.MOV.U32 R3, RZ, RZ, -0x200 ;  /* 0xfffffe00ff037424 */ /* 0x000fe200078e00ff */
[----:B------:R-:W1:Y:S01]  /*0030*/  LDC.U8 R29, c[0x0][0x184] ;  /* 0x00006100ff1d7b82 */ /* 0x000e620000000000 */
[----:B------:R-:W-:Y:S01]  /*0040*/  ULDC.64 UR36, c[0x0][0x118] ;  /* 0x0000460000247ab9 */ /* 0x000fe20000000a00 */
[----:B------:R-:W2:Y:S01]  /*0050*/  S2R R25, SR_TID.X ;  /* 0x0000000000197919 */ /* 0x000ea20000002100 */
[----:B------:R-:W-:Y:S01]  /*0060*/  BSSY B7, `(.L_x_7522) ;  /* 0x00001cb000077945 */ /* 0x000fe20003800000 */
[----:B------:R-:W-:Y:S01]  /*0070*/  IMAD.MOV.U32 R22, RZ, RZ, RZ ;  /* 0x000000ffff167224 */ /* 0x000fe200078e00ff */
[----:B------:R-:W-:-:S03]  /*0080*/  CS2R R18, SRZ ;  /* 0x0000000000127805 */ /* 0x000fc6000001ff00 */
[----:B------:R-:W3:Y:S01]  /*0090*/  LDC.U8 R28, c[0x0][0x185] ;  /* 0x00006140ff1c7b82 */ /* 0x000ee20000000000 */
[----:B0-----:R-:W-:-:S05]  /*00a0*/  IMAD R16, R2, R3, c[0x0][0x160] ;  /* 0x0000580002107624 */ /* 0x001fca00078e0203 */
[----:B--2---:R-:W-:-:S13]  /*00b0*/  ISETP.GE.AND P0, PT, R25, R16, PT ;  /* 0x000000101900720c */ /* 0x004fda0003f06270 */
[----:B------:R-:W-:Y:S05]  /*00c0*/  @P0 BRA `(.L_x_7523) ;  /* 0x00001c4000000947 */ /* 0x000fea0003800000 */
[----:B-1-3--:R-:W-:Y:S01]  /*00d0*/  PRMT R0, R29, 0x9910, RZ ;  /* 0x000099101d007816 */ /* 0x00afe200000000ff */
[----:B------:R-:W-:Y:S01]  /*00e0*/  IMAD R25, R2, 0x200, R25 ;  /* 0x0000020002197824 */ /* 0x000fe200078e0219 */
[----:B------:R-:W-:Y:S02]  /*00f0*/  BSSY B6, `(.L_x_7524) ;  /* 0x00000df000067945 */ /* 0x000fe40003800000 */
        /* <DEDUP_REMOVED lines=16> */
.L_x_7528:
[----:B------:R-:W2:Y:S02]  /*0200*/  LDG.E.U8 R4, [R4.64] ;  /* 0x0000002404047981 */ /* 0x000ea4000c1e1100 */
[----:B--2---:R0:W1:Y:S01]  /*0210*/  I2F.U16 R18, R4 ;  /* 0x0000000400127306 */ /* 0x0040620000101000 */
[----:B------:R-:W-:Y:S05]  /*0220*/  BRA `(.L_x_7530) ;  /* 0x00000cb000007947 */ /* 0x000fea0003800000 */
.L_x_7527:
        /* <DEDUP_REMOVED lines=9> */
.L_x_7532:
[----:B------:R-:W2:Y:S02]  /*02c0*/  LDG.E R4, [R4.64] ;  /* 0x0000002404047981 */ /* 0x000ea4000c1e1900 */
[----:B--2---:R0:W1:Y:S01]  /*02d0*/  I2F R18, R4 ;  /* 0x0000000400127306 */ /* 0x0040620000201400 */
[----:B------:R-:W-:Y:S05]  /*02e0*/  BRA `(.L_x_7530) ;  /* 0x00000bf000007947 */ /* 0x000fea0003800000 */
.L_x_7531:
[----:B------:R-:W2:Y:S02]  /*02f0*/  LDG.E.U16 R4, [R4.64] ;  /* 0x0000002404047981 */ /* 0x000ea4000c1e1500 */
[----:B--2---:R0:W1:Y:S01]  /*0300*/  I2F.S16 R18, R4 ;  /* 0x0000000400127306 */ /* 0x0040620000101400 */
[----:B------:R-:W-:Y:S05]  /*0310*/  BRA `(.L_x_7530) ;  /* 0x00000bc000007947 */ /* 0x000fea0003800000 */
.L_x_7526:
        /* <DEDUP_REMOVED lines=8> */
.L_x_7534:
[----:B------:R-:W2:Y:S02]  /*03a0*/  LDG.E.U16 R4, [R4.64] ;  /* 0x0000002404047981 */ /* 0x000ea4000c1e1500 */
[----:B--2---:R-:W-:Y:S01]  /*03b0*/  HADD2.F32 R18, -RZ, R4.H0_H0 ;  /* 0x20000004ff127230 */ /* 0x004fe20000004100 */
[----:B------:R-:W-:Y:S05]  /*03c0*/  BRA `(.L_x_7530) ;  /* 0x00000b1000007947 */ /* 0x000fea0003800000 */
.L_x_7533:
        /* <DEDUP_REMOVED lines=8> */
.L_x_7536:
[----:B------:R-:W2:Y:S02]  /*0450*/  LDG.E.U16 R4, [R4.64] ;  /* 0x0000002404047981 */ /* 0x000ea4000c1e1500 */
[----:B--2---:R-:W-:Y:S01]  /*0460*/  HADD2.F32 R18, -RZ, R4.H0_H0 ;  /* 0x20000004ff127230 */ /* 0x004fe20000004100 */
[----:B------:R-:W-:Y:S05]  /*0470*/  BRA `(.L_x_7530) ;  /* 0x00000a6000007947 */ /* 0x000fea0003800000 */
.L_x_7535:
[----:B------:R-:W2:Y:S02]  /*0480*/  LDG.E.64 R4, [R4.64] ;  /* 0x0000002404047981 */ /* 0x000ea4000c1e1b00 */
[----:B--2---:R-:W0:Y:S01]  /*0490*/  F2F.F32.F64 R18, R4 ;  /* 0x0000000400127310 */ /* 0x004e220000301000 */
[----:B------:R-:W0:-:S14]  /*04a0*/  DSETP.GEU.AND P0, PT, |R4|, c[0x2][0x0], PT ;  /* 0x008000000400762a */ /* 0x000e1c0003f0e200 */
[----:B0-----:R-:W-:Y:S01]  /*04b0*/  @!P0 FMUL R18, R18, 1.175494350822287508e-38 ;  /* 0x0080000012128820 */ /* 0x001fe20000400000 */
[----:B------:R-:W-:Y:S05]  /*04c0*/  BRA `(.L_x_7530) ;  /* 0x00000a1000007947 */ /* 0x000fea0003800000 */
.L_x_7525:
        /* <DEDUP_REMOVED lines=12> */
.L_x_7539:
[----:B------:R-:W2:Y:S02]  /*0590*/  LDG.E.64 R4, [R4.64] ;  /* 0x0000002404047981 */ /* 0x000ea4000c1e1b00 */
[----:B--2---:R-:W0:Y:S01]  /*05a0*/  F2F.F32.F64 R18, R4 ;  /* 0x0000000400127310 */ /* 0x004e220000301000 */
[----:B------:R-:W0:-:S14]  /*05b0*/  DSETP.GEU.AND P0, PT, |R4|, c[0x2][0x0], PT ;  /* 0x008000000400762a */ /* 0x000e1c0003f0e200 */
[----:B0-----:R-:W-:Y:S01]  /*05c0*/  @!P0 FMUL R18, R18, 1.175494350822287508e-38 ;  /* 0x0080000012128820 */ /* 0x001fe20000400000 */
[----:B------:R-:W-:Y:S05]  /*05d0*/  BRA `(.L_x_7530) ;  /* 0x0000090000007947 */ /* 0x000fea0003800000 */
.L_x_7538:
        /* <DEDUP_REMOVED lines=24> */
[----:B------:R-:W-:Y:S01]  /*0760*/  LOP3.LUT R18, R3, 0x80000000, R18, 0xf8, !PT ;  /* 0x8000000003127812 */ /* 0x000fe200078ef812 */
[----:B------:R-:W-:Y:S05]  /*0770*/  BRA `(.L_x_7530) ;  /* 0x0000076000007947 */ /* 0x000fea0003800000 */
.L_x_7541:
[----:B------:R-:W2:Y:S02]  /*0780*/  LDG.E.U8 R4, [R4.64] ;  /* 0x0000002404047981 */ /* 0x000ea4000c1e1100 */
[----:B--2---:R-:W-:-:S05]  /*0790*/  IMAD.SHL.U32 R0, R4, 0x2000000, RZ ;  /* 0x0200000004007824 */ /* 0x004fca00078e00ff */
[----:B------:R-:W-:-:S13]  /*07a0*/  ISETP.GE.U32.AND P0, PT, R0, 0x8000000, PT ;  /* 0x080000000000780c */ /* 0x000fda0003f06070 */
[C---:B------:R-:W-:Y:S02]  /*07b0*/  @P0 IMAD.SHL.U32 R3, R4.reuse, 0x200000, RZ ;  /* 0x0020000004030824 */ /* 0x040fe400078e00ff */
[----:B------:R-:W-:-:S03]  /*07c0*/  @!P0 IMAD.SHL.U32 R0, R4, 0x100, RZ ;  /* 0x0000010004008824 */ /* 0x000fc600078e00ff */
[----:B------:R-:W-:Y:S02]  /*07d0*/  @P0 LOP3.LUT R3, R3, 0xfe00000, RZ, 0xc0, !PT ;  /* 0x0fe0000003030812 */ /* 0x000fe400078ec0ff */
        /* <DEDUP_REMOVED lines=8> */
.L_x_7540:
[----:B------:R-:W2:Y:S02]  /*0860*/  LDG.E.U16 R4, [R4.64] ;  /* 0x0000002404047981 */ /* 0x000ea4000c1e1500 */
[----:B--2---:R-:W-:Y:S01]  /*0870*/  PRMT R18, RZ, 0x5410, R4 ;  /* 0x00005410ff127816 */ /* 0x004fe20000000004 */
[----:B------:R-:W-:Y:S05]  /*0880*/  BRA `(.L_x_7530) ;  /* 0x0000065000007947 */ /* 0x000fea0003800000 */
.L_x_7537:
        /* <DEDUP_REMOVED lines=11> */
.L_x_7544:
        /* <DEDUP_REMOVED lines=20> */
.L_x_7546:
[----:B------:R-:W-:Y:S05]  /*0a80*/  BSYNC B0 ;  /* 0x0000000000007941 */ /* 0x000fea0003800000 */
.L_x_7545:
[----:B------:R-:W-:Y:S01]  /*0a90*/  IMAD.SHL.U32 R3, R3, 0x100000, RZ ;  /* 0x0010000003037824 */ /* 0x000fe200078e00ff */
[----:B------:R-:W-:-:S04]  /*0aa0*/  LEA R5, R0, 0x3b800000, 0x17 ;  /* 0x3b80000000057811 */ /* 0x000fc800078eb8ff */
[----:B------:R-:W-:Y:S01]  /*0ab0*/  LOP3.LUT R18, R5, R3, R18, 0xfe, !PT ;  /* 0x0000000305127212 */ /* 0x000fe200078efe12 */
[----:B------:R-:W-:Y:S05]  /*0ac0*/  BRA `(.L_x_7530) ;  /* 0x0000041000007947 */ /* 0x000fea0003800000 */
.L_x_7543:
        /* <DEDUP_REMOVED lines=20> */
.L_x_7548:
[----:B------:R-:W-:Y:S05]  /*0c10*/  BSYNC B0 ;  /* 0x0000000000007941 */ /* 0x000fea0003800000 */
.L_x_7547:
[----:B------:R-:W-:Y:S01]  /*0c20*/  IMAD.SHL.U32 R3, R3, 0x200000, RZ ;  /* 0x0020000003037824 */ /* 0x000fe200078e00ff */
[----:B------:R-:W-:-:S04]  /*0c30*/  LEA R5, R0, 0x37800000, 0x17 ;  /* 0x3780000000057811 */ /* 0x000fc800078eb8ff */
[----:B------:R-:W-:Y:S01]  /*0c40*/  LOP3.LUT R18, R5, R3, R18, 0xfe, !PT ;  /* 0x0000000305127212 */ /* 0x000fe200078efe12 */
[----:B------:R-:W-:Y:S05]  /*0c50*/  BRA `(.L_x_7530) ;  /* 0x0000028000007947 */ /* 0x000fea0003800000 */
.L_x_7542:
        /* <DEDUP_REMOVED lines=14> */
.L_x_7529:
        /* <DEDUP_REMOVED lines=21> */
.L_x_7550:
[----:B------:R-:W2:Y:S02]  /*0e90*/  LDG.E.64 R18, [R4.64] ;  /* 0x0000002404127981 */ /* 0x000ea4000c1e1b00 */
[----:B--2---:R0:W1:Y:S01]  /*0ea0*/  I2F.U64 R18, R18 ;  /* 0x0000001200127312 */ /* 0x0040620000301000 */
[----:B------:R-:W-:Y:S05]  /*0eb0*/  BRA `(.L_x_7530) ;  /* 0x0000002000007947 */ /* 0x000fea0003800000 */
.L_x_7549:
[----:B------:R-:W2:Y:S02]  /*0ec0*/  LDG.E R4, [R4.64] ;  /* 0x0000002404047981 */ /* 0x000ea4000c1e1900 */
[----:B--2---:R0:W1:Y:S02]  /*0ed0*/  I2F.U32 R18, R4 ;  /* 0x0000000400127306 */ /* 0x0040640000201000 */
.L_x_7530:
[----:B------:R-:W-:Y:S05]  /*0ee0*/  BSYNC B6 ;  /* 0x0000000000067941 */ /* 0x000fea0003800000 */
.L_x_7524:
[----:B------:R-:W-:Y:S01]  /*0ef0*/  PRMT R0, R28, 0x9910, RZ ;  /* 0x000099101c007816 */ /* 0x000fe200000000ff */
[----:B0-----:R-:W-:Y:S01]  /*0f00*/  IMAD R4, R25, c[0x0][0x18c], RZ ;  /* 0x0000630019047a24 */ /* 0x001fe200078e02ff */
[----:B------:R-:W-:Y:S02]  /*0f10*/  BSSY B6, `(.L_x_7551) ;  /* 0x00000dd000067945 */ /* 0x000fe40003800000 */
[----:B------:R-:W-:-:S02]  /*0f20*/  ISETP.GT.AND P0, PT, R0, 0x9, PT ;  /* 0x000000090000780c */ /* 0x000fc40003f04270 */
        /* <DEDUP_REMOVED lines=12> */
[----:B--2---:R0:W2:Y:S01]  /*0ff0*/  I2F.S16 R19, R4 ;  /* 0x0000000400137306 */ /* 0x0040a20000101400 */
[----:B------:R-:W-:Y:S05]  /*1000*/  BRA `(.L_x_7557) ;  /* 0x00000cd000007947 */ /* 0x000fea0003800000 */
.L_x_7555:
[----:B------:R-:W2:Y:S02]  /*1010*/  LDG.E.U8 R4, [R4.64] ;  /* 0x0000002404047981 */ /* 0x000ea4000c1e1100 */
[----:B--2---:R0:W2:Y:S01]  /*1020*/  I2F.U16 R19, R4 ;  /* 0x0000000400137306 */ /* 0x0040a20000101000 */
[----:B------:R-:W-:Y:S05]  /*1030*/  BRA `(.L_x_7557) ;  /* 0x00000ca000007947 */ /* 0x000fea0003800000 */
.L_x_7554:
        /* <DEDUP_REMOVED lines=9> */
.L_x_7559:
[----:B------:R-:W2:Y:S02]  /*10d0*/  LDG.E R4, [R4.64] ;  /* 0x0000002404047981 */ /* 0x000ea4000c1e1900 */
[----:B--2---:R0:W2:Y:S01]  /*10e0*/  I2F R19, R4 ;  /* 0x0000000400137306 */ /* 0x0040a20000201400 */
[----:B------:R-:W-:Y:S05]  /*10f0*/  BRA `(.L_x_7557) ;  /* 0x00000be000007947 */ /* 0x000fea0003800000 */
.L_x_7558:
[----:B------:R-:W2:Y:S02]  /*1100*/  LDG.E.U16 R4, [R4.64] ;  /* 0x0000002404047981 */ /* 0x000ea4000c1e1500 */
[----:B--2---:R0:W2:Y:S01]  /*1110*/  I2F.S16 R19, R4 ;  /* 0x0000000400137306 */ /* 0x0040a20000101400 */
[----:B------:R-:W-:Y:S05]  /*1120*/  BRA `(.L_x_7557) ;  /* 0x00000bb000007947 */ /* 0x000fea0003800000 */
.L_x_7553:
        /* <DEDUP_REMOVED lines=8> */
.L_x_7561:
[----:B------:R-:W2:Y:S02]  /*11b0*/  LDG.E.U16 R4, [R4.64] ;  /* 0x0000002404047981 */ /* 0x000ea4000c1e1500 */
[----:B--2---:R-:W-:Y:S01]  /*11c0*/  HADD2.F32 R19, -RZ, R4.H0_H0 ;  /* 0x20000004ff137230 */ /* 0x004fe20000004100 */
[----:B------:R-:W-:Y:S05]  /*11d0*/  BRA `(.L_x_7557) ;  /* 0x00000b0000007947 */ /* 0x000fea0003800000 */
.L_x_7560:
        /* <DEDUP_REMOVED lines=8> */
.L_x_7563:
[----:B------:R-:W2:Y:S02]  /*1260*/  LDG.E.U16 R4, [R4.64] ;  /* 0x0000002404047981 */ /* 0x000ea4000c1e1500 */
[----:B--2---:R-:W-:Y:S01]  /*1270*/  HADD2.F32 R19, -RZ, R4.H0_H0 ;  /* 0x20000004ff137230 */ /* 0x004fe20000004100 */
[----:B------:R-:W-:Y:S05]  /*1280*/  BRA `(.L_x_7557) ;  /* 0x00000a5000007947 */ /* 0x000fea0003800000 */
.L_x_7562:
[----:B------:R-:W2:Y:S02]  /*1290*/  LDG.E.64 R4, [R4.64] ;  /* 0x0000002404047981 */ /* 0x000ea4000c1e1b00 */
[----:B--2---:R-:W0:Y:S01]  /*12a0*/  F2F.F32.F64 R19, R4 ;  /* 0x0000000400137310 */ /* 0x004e220000301000 */
[----:B------:R-:W0:-:S14]  /*12b0*/  DSETP.GEU.AND P0, PT, |R4|, c[0x2][0x0], PT ;  /* 0x008000000400762a */ /* 0x000e1c0003f0e200 */
[----:B0-----:R-:W-:Y:S01]  /*12c0*/  @!P0 FMUL R19, R19, 1.175494350822287508e-38 ;  /* 0x0080000013138820 */ /* 0x001fe20000400000 */
[----:B------:R-:W-:Y:S05]  /*12d0*/  BRA `(.L_x_7557) ;  /* 0x00000a0000007947 */ /* 0x000fea0003800000 */
.L_x_7552:
        /* <DEDUP_REMOVED lines=12> */
.L_x_7566:
[----:B------:R-:W2:Y:S02]  /*13a0*/  LDG.E.64 R4, [R4.64] ;  /* 0x0000002404047981 */ /* 0x000ea4000c1e1b00 */
[----:B--2---:R-:W0:Y:S01]  /*13b0*/  F2F.F32.F64 R19, R4 ;  /* 0x0000000400137310 */ /* 0x004e220000301000 */
[----:B------:R-:W0:-:S14]  /*13c0*/  DSETP.GEU.AND P0, PT, |R4|, c[0x2][0x0], PT ;  /* 0x008000000400762a */ /* 0x000e1c0003f0e200 */
[----:B0-----:R-:W-:Y:S01]  /*13d0*/  @!P0 FMUL R19, R19, 1.175494350822287508e-38 ;  /* 0x0080000013138820 */ /* 0x001fe20000400000 */
[----:B------:R-:W-:Y:S05]  /*13e0*/  BRA `(.L_x_7557) ;  /* 0x000008f000007947 */ /* 0x000fea0003800000 */
.L_x_7565:
        /* <DEDUP_REMOVED lines=26> */
.L_x_7568:
        /* <DEDUP_REMOVED lines=13> */
.L_x_7567:
[----:B------:R-:W2:Y:S02]  /*1660*/  LDG.E.U16 R4, [R4.64] ;  /* 0x0000002404047981 */ /* 0x000ea4000c1e1500 */
[----:B--2---:R-:W-:Y:S01]  /*1670*/  PRMT R19, RZ, 0x5410, R4 ;  /* 0x00005410ff137816 */ /* 0x004fe20000000004 */
[----:B------:R-:W-:Y:S05]  /*1680*/  BRA `(.L_x_7557) ;  /* 0x0000065000007947 */ /* 0x000fea0003800000 */
.L_x_7564:
        /* <DEDUP_REMOVED lines=9> */
[----:B--2---:R0:W2:Y:S01]  /*1720*/  I2F.U16 R19, R4 ;  /* 0x0000000400137306 */ /* 0x0040a20000101000 */
[----:B------:R-:W-:Y:S05]  /*1730*/  BRA `(.L_x_7557) ;  /* 0x000005a000007947 */ /* 0x000fea0003800000 */
.L_x_7571:
        /* <DEDUP_REMOVED lines=20> */
.L_x_7573:
[----:B------:R-:W-:Y:S05]  /*1880*/  BSYNC B0 ;  /* 0x0000000000007941 */ /* 0x000fea0003800000 */
.L_x_7572:
[----:B------:R-:W-:Y:S01]  /*1890*/  IMAD.SHL.U32 R3, R3, 0x100000, RZ ;  /* 0x0010000003037824 */ /* 0x000fe200078e00ff */
[----:B------:R-:W-:-:S04]  /*18a0*/  LEA R0, R0, 0x3b800000, 0x17 ;  /* 0x3b80000000007811 */ /* 0x000fc800078eb8ff */
[----:B------:R-:W-:Y:S01]  /*18b0*/  LOP3.LUT R19, R0, R3, R19, 0xfe, !PT ;  /* 0x0000000300137212 */ /* 0x000fe200078efe13 */
[----:B------:R-:W-:Y:S05]  /*18c0*/  BRA `(.L_x_7557) ;  /* 0x0000041000007947 */ /* 0x000fea0003800000 */
.L_x_7570:
        /* <DEDUP_REMOVED lines=20> */
.L_x_7575:
[----:B------:R-:W-:Y:S05]  /*1a10*/  BSYNC B0 ;  /* 0x0000000000007941 */ /* 0x000fea0003800000 */
.L_x_7574:
[----:B------:R-:W-:Y:S01]  /*1a20*/  IMAD.SHL.U32 R3, R3, 0x200000, RZ ;  /* 0x0020000003037824 */ /* 0x000fe200078e00ff */
[----:B------:R-:W-:-:S04]  /*1a30*/  LEA R0, R0, 0x37800000, 0x17 ;  /* 0x3780000000007811 */ /* 0x000fc800078eb8ff */
[----:B------:R-:W-:Y:S01]  /*1a40*/  LOP3.LUT R19, R0, R3, R19, 0xfe, !PT ;  /* 0x0000000300137212 */ /* 0x000fe200078efe13 */
[----:B------:R-:W-:Y:S05]  /*1a50*/  BRA `(.L_x_7557) ;  /* 0x0000028000007947 */ /* 0x000fea0003800000 */
.L_x_7569:
        /* <DEDUP_REMOVED lines=14> */
.L_x_7556:
        /* <DEDUP_REMOVED lines=21> */
.L_x_7577:
[----:B------:R-:W2:Y:S02]  /*1c90*/  LDG.E.64 R4, [R4.64] ;  /* 0x0000002404047981 */ /* 0x000ea4000c1e1b00 */
[----:B--2---:R0:W2:Y:S01]  /*1ca0*/  I2F.U64 R19, R4 ;  /* 0x0000000400137312 */ /* 0x0040a20000301000 */
[----:B------:R-:W-:Y:S05]  /*1cb0*/  BRA `(.L_x_7557) ;  /* 0x0000002000007947 */ /* 0x000fea0003800000 */
.L_x_7576:
[----:B------:R-:W2:Y:S02]  /*1cc0*/  LDG.E R4, [R4.64] ;  /* 0x0000002404047981 */ /* 0x000ea4000c1e1900 */
[----:B--2---:R0:W2:Y:S02]  /*1cd0*/  I2F.U32 R19, R4 ;  /* 0x0000000400137306 */ /* 0x0040a40000201000 */
.L_x_7557:
[----:B------:R-:W-:Y:S05]  /*1ce0*/  BSYNC B6 ;  /* 0x0000000000067941 */ /* 0x000fea0003800000 */
.L_x_7551:
[----:B------:R-:W3:Y:S02]  /*1cf0*/  S2R R25, SR_TID.X ;  /* 0x0000000000197919 */ /* 0x000ee40000002100 */
[----:B---3--:R-:W-:Y:S02]  /*1d00*/  IADD3 R25, R25, 0x80, RZ ;  /* 0x0000008019197810 */ /* 0x008fe40007ffe0ff */
.L_x_7523:
[----:B-1-3--:R-:W-:Y:S05]  /*1d10*/  BSYNC B7 ;  /* 0x0000000000077941 */ /* 0x00afea0003800000 */
.L_x_7522:
[----:B------:R-:W-:Y:S01]  /*1d20*/  ISETP.GE.AND P0, PT, R25, R16, PT ;  /* 0x000000101900720c */ /* 0x000fe20003f06270 */
[----:B------:R-:W-:Y:S01]  /*1d30*/  BSSY B7, `(.L_x_7578) ;  /* 0x00001c5000077945 */ /* 0x000fe20003800000 */
[----:B------:R-:W-:-:S11]  /*1d40*/  IMAD.MOV.U32 R27, RZ, RZ, RZ ;  /* 0x000000ffff1b7224 */ /* 0x000fd600078e00ff */
[----:B------:R-:W-:Y:S05]  /*1d50*/  @P0 BRA `(.L_x_7579) ;  /* 0x00001c2000000947 */ /* 0x000fea0003800000 */
[----:B------:R-:W-:Y:S01]  /*1d60*/  PRMT R0, R29, 0x9910, RZ ;  /* 0x000099101d007816 */ /* 0x000fe200000000ff */
[----:B------:R-:W-:Y:S01]  /*1d70*/  IMAD R17, R2, 0x200, R25 ;  /* 0x0000020002117824 */ /* 0x000fe200078e0219 */
[----:B------:R-:W-:Y:S02]  /*1d80*/  BSSY B6, `(.L_x_7580) ;  /* 0x00000de000067945 */ /* 0x000fe40003800000 */
        /* <DEDUP_REMOVED lines=13> */
[----:B------:R-:W3:Y:S02]  /*1e60*/  LDG.E.S8 R4, [R4.64] ;  /* 0x0000002404047981 */ /* 0x000ee4000c1e1300 */
[----:B---3--:R0:W1:Y:S01]  /*1e70*/  I2F.S16 R22, R4 ;  /* 0x0000000400167306 */ /* 0x0080620000101400 */
[----:B------:R-:W-:Y:S05]  /*1e80*/  BRA `(.L_x_7586) ;  /* 0x00000cd000007947 */ /* 0x000fea0003800000 */
.L_x_7584:
[----:B------:R-:W3:Y:S02]  /*1e90*/  LDG.E.U8 R4, [R4.64] ;  /* 0x0000002404047981 */ /* 0x000ee4000c1e1100 */
[----:B---3--:R0:W1:Y:S01]  /*1ea0*/  I2F.U16 R22, R4 ;  /* 0x0000000400167306 */ /* 0x0080620000101000 */
[----:B------:R-:W-:Y:S05]  /*1eb0*/  BRA `(.L_x_7586) ;  /* 0x00000ca000007947 */ /* 0x000fea0003800000 */
.L_x_7583:
[----:B------:R-:W-:-:S13]  /*1ec0*/  ISETP.NE.AND P0, PT, R0, 0x2, PT ;  /* 0x000000020000780c */ /* 0x000fda0003f05270 */
[----:B------:R-:W-:Y:S05]  /*1ed0*/  @!P0 BRA `(.L_x_7587) ;  /* 0x000000a000008947 */ /* 0x000fea0003800000 */
[----:B------:R-:W-:-:S13]  /*1ee0*/  ISETP.NE.AND P0, PT, R0, 0x3, PT ;  /* 0x000000030000780c */ /* 0x000fda0003f05270 */
[----:B------:R-:W-:Y:S05]  /*1ef0*/  @!P0 BRA `(.L_x_7588) ;  /* 0x0000005000008947 */ /* 0x000fea0003800000 */
[----:B------:R-:W-:-:S13]  /*1f00*/  ISETP.NE.AND P0, PT, R0, 0x4, PT ;  /* 0x000000040000780c */ /* 0x000fda0003f05270 */
[----:B------:R-:W-:Y:S05]  /*1f10*/  @P0 BRA `(.L_x_7585) ;  /* 0x00000aa000000947 */ /* 0x000fea0003800000 */
[----:B------:R-:W3:Y:S02]  /*1f20*/  LDG.E.64 R22, [R4.64] ;  /* 0x0000002404167981 */ /* 0x000ee4000c1e1b00 */
[----:B---3--:R0:W1:Y:S01]  /*1f30*/  I2F.S64 R22, R22 ;  /* 0x0000001600167312 */ /* 0x0080620000301400 */
[----:B------:R-:W-:Y:S05]  /*1f40*/  BRA `(.L_x_7586) ;  /* 0x00000c1000007947 */ /* 0x000fea0003800000 */
.L_x_7588:
[----:B------:R-:W3:Y:S02]  /*1f50*/  LDG.E R4, [R4.64] ;  /* 0x0000002404047981 */ /* 0x000ee4000c1e1900 */
[----:B---3--:R0:W1:Y:S01]  /*1f60*/  I2F R22, R4 ;  /* 0x0000000400167306 */ /* 0x0080620000201400 */
[----:B------:R-:W-:Y:S05]  /*1f70*/  BRA `(.L_x_7586) ;  /* 0x00000be000007947 */ /* 0x000fea0003800000 */
.L_x_7587:
[----:B------:R-:W3:Y:S02]  /*1f80*/  LDG.E.U16 R4, [R4.64] ;  /* 0x0000002404047981 */ /* 0x000ee4000c1e1500 */
[----:B---3--:R0:W1:Y:S01]  /*1f90*/  I2F.S16 R22, R4 ;  /* 0x0000000400167306 */ /* 0x0080620000101400 */
[----:B------:R-:W-:Y:S05]  /*1fa0*/  BRA `(.L_x_7586) ;  /* 0x00000bb000007947 */ /* 0x000fea0003800000 */
.L_x_7582:
        /* <DEDUP_REMOVED lines=8> */
.L_x_7590:
[----:B------:R-:W3:Y:S02]  /*2030*/  LDG.E.U16 R4, [R4.64] ;  /* 0x0000002404047981 */ /* 0x000ee4000c1e1500 */
[----:B---3--:R-:W-:Y:S01]  /*2040*/  HADD2.F32 R22, -RZ, R4.H0_H0 ;  /* 0x20000004ff167230 */ /* 0x008fe20000004100 */
[----:B------:R-:W-:Y:S05]  /*2050*/  BRA `(.L_x_7586) ;  /* 0x00000b0000007947 */ /* 0x000fea0003800000 */
.L_x_7589:
        /* <DEDUP_REMOVED lines=8> */
.L_x_7592:
[----:B------:R-:W3:Y:S02]  /*20e0*/  LDG.E.U16 R4, [R4.64] ;  /* 0x0000002404047981 */ /* 0x000ee4000c1e1500 */
[----:B---3--:R-:W-:Y:S01]  /*20f0*/  HADD2.F32 R22, -RZ, R4.H0_H0 ;  /* 0x20000004ff167230 */ /* 0x008fe20000004100 */
[----:B------:R-:W-:Y:S05]  /*2100*/  BRA `(.L_x_7586) ;  /* 0x00000a5000007947 */ /* 0x000fea0003800000 */
.L_x_7591:
[----:B------:R-:W3:Y:S02]  /*2110*/  LDG.E.64 R4, [R4.64] ;  /* 0x0000002404047981 */ /* 0x000ee4000c1e1b00 */
[----:B---3--:R-:W0:Y:S01]  /*2120*/  F2F.F32.F64 R22, R4 ;  /* 0x0000000400167310 */ /* 0x008e220000301000 */
[----:B------:R-:W0:-:S14]  /*2130*/  DSETP.GEU.AND P0, PT, |R4|, c[0x2][0x0], PT ;  /* 0x008000000400762a */ /* 0x000e1c0003f0e200 */
[----:B0-----:R-:W-:Y:S01]  /*2140*/  @!P0 FMUL R22, R22, 1.175494350822287508e-38 ;  /* 0x0080000016168820 */ /* 0x001fe20000400000 */
[----:B------:R-:W-:Y:S05]  /*2150*/  BRA `(.L_x_7586) ;  /* 0x00000a0000007947 */ /* 0x000fea0003800000 */
.L_x_7581:
        /* <DEDUP_REMOVED lines=8> */
[----:B------:R-:W3:Y:S02]  /*21e0*/  LDG.E.U8 R4, [R4.64] ;  /* 0x0000002404047981 */ /* 0x000ee4000c1e1100 */
[----:B---3--:R-:W-:-:S04]  /*21f0*/  ISETP.NE.AND P0, PT, R4, RZ, PT ;  /* 0x000000ff0400720c */ /* 0x008fc80003f05270 */
[----:B------:R-:W-:Y:S01]  /*2200*/  FSEL R22, RZ, 1, !P0 ;  /* 0x3f800000ff167808 */ /* 0x000fe20004000000 */
[----:B------:R-:W-:Y:S05]  /*2210*/  BRA `(.L_x_7586) ;  /* 0x0000094000007947 */ /* 0x000fea0003800000 */
.L_x_7595:
[----:B------:R-:W3:Y:S02]  /*2220*/  LDG.E.64 R4, [R4.64] ;  /* 0x0000002404047981 */ /* 0x000ee4000c1e1b00 */
[----:B---3--:R-:W0:Y:S01]  /*2230*/  F2F.F32.F64 R22, R4 ;  /* 0x0000000400167310 */ /* 0x008e220000301000 */
[----:B------:R-:W0:-:S14]  /*2240*/  DSETP.GEU.AND P0, PT, |R4|, c[0x2][0x0], PT ;  /* 0x008000000400762a */ /* 0x000e1c0003f0e200 */
[----:B0-----:R-:W-:Y:S01]  /*2250*/  @!P0 FMUL R22, R22, 1.175494350822287508e-38 ;  /* 0x0080000016168820 */ /* 0x001fe20000400000 */
[----:B------:R-:W-:Y:S05]  /*2260*/  BRA `(.L_x_7586) ;  /* 0x000008f000007947 */ /* 0x000fea0003800000 */
.L_x_7594:
[----:B------:R-:W-:-:S13]  /*2270*/  ISETP.NE.AND P0, PT, R0, 0xf, PT ;  /* 0x0000000f0000780c */ /* 0x000fda0003f05270 */
[----:B------:R-:W-:Y:S05]  /*2280*/  @!P0 BRA `(.L_x_7596) ;  /* 0x0000025000008947 */ /* 0x000fea0003800000 */
[----:B------:R-:W-:-:S13]  /*2290*/  ISETP.NE.AND P0, PT, R0, 0x17, PT ;  /* 0x000000170000780c */ /* 0x000fda0003f05270 */
[----:B------:R-:W-:Y:S05]  /*22a0*/  @!P0 BRA `(.L_x_7597) ;  /* 0x0000016000008947 */ /* 0x000fea0003800000 */
[----:B------:R-:W-:-:S13]  /*22b0*/  ISETP.NE.AND P0, PT, R0, 0x18, PT ;  /* 0x000000180000780c */ /* 0x000fda0003f05270 */
[----:B------:R-:W-:Y:S05]  /*22c0*/  @P0 BRA `(.L_x_7585) ;  /* 0x000006f000000947 */ /* 0x000fea0003800000 */
[----:B------:R-:W3:Y:S01]  /*22d0*/  LDG.E.U8 R22, [R4.64] ;  /* 0x0000002404167981 */ /* 0x000ee2000c1e1100 */
[----:B------:R-:W-:Y:S02]  /*22e0*/  IMAD.MOV.U32 R8, RZ, RZ, -0x800000 ;  /* 0xff800000ff087424 */ /* 0x000fe400078e00ff */
[----:B---3--:R-:W-:-:S05]  /*22f0*/  IMAD.SHL.U32 R22, R22, 0x1000000, RZ ;  /* 0x0100000016167824 */ /* 0x008fca00078e00ff */
        /* <DEDUP_REMOVED lines=17> */
.L_x_7597:
[----:B------:R-:W3:Y:S02]  /*2410*/  LDG.E.U8 R4, [R4.64] ;  /* 0x0000002404047981 */ /* 0x000ee4000c1e1100 */
[----:B---3--:R-:W-:-:S05]  /*2420*/  IMAD.SHL.U32 R0, R4, 0x2000000, RZ ;  /* 0x0200000004007824 */ /* 0x008fca00078e00ff */
        /* <DEDUP_REMOVED lines=11> */
.L_x_7596:
[----:B------:R-:W3:Y:S02]  /*24e0*/  LDG.E.U16 R4, [R4.64] ;  /* 0x0000002404047981 */ /* 0x000ee4000c1e1500 */
[----:B---3--:R-:W-:Y:S01]  /*24f0*/  PRMT R22, RZ, 0x5410, R4 ;  /* 0x00005410ff167816 */ /* 0x008fe20000000004 */
[----:B------:R-:W-:Y:S05]  /*2500*/  BRA `(.L_x_7586) ;  /* 0x0000065000007947 */ /* 0x000fea0003800000 */
.L_x_7593:
        /* <DEDUP_REMOVED lines=8> */
[----:B------:R-:W3:Y:S02]  /*2590*/  LDG.E.U16 R4, [R4.64] ;  /* 0x0000002404047981 */ /* 0x000ee4000c1e1500 */
[----:B---3--:R0:W1:Y:S01]  /*25a0*/  I2F.U16 R22, R4 ;  /* 0x0000000400167306 */ /* 0x0080620000101000 */
[----:B------:R-:W-:Y:S05]  /*25b0*/  BRA `(.L_x_7586) ;  /* 0x000005a000007947 */ /* 0x000fea0003800000 */
.L_x_7600:
[----:B------:R-:W3:Y:S01]  /*25c0*/  LDG.E.U8 R3, [R4.64] ;  /* 0x0000002404037981 */ /* 0x000ee2000c1e1100 */
[----:B------:R-:W-:Y:S01]  /*25d0*/  IMAD.MOV.U32 R22, RZ, RZ, RZ ;  /* 0x000000ffff167224 */ /* 0x000fe200078e00ff */
[----:B---3--:R-:W-:-:S13]  /*25e0*/  ISETP.NE.AND P0, PT, R3, RZ, PT ;  /* 0x000000ff0300720c */ /* 0x008fda0003f05270 */
        /* <DEDUP_REMOVED lines=17> */
.L_x_7602:
[----:B------:R-:W-:Y:S05]  /*2700*/  BSYNC B0 ;  /* 0x0000000000007941 */ /* 0x000fea0003800000 */
.L_x_7601:
[----:B------:R-:W-:Y:S01]  /*2710*/  IMAD.SHL.U32 R3, R3, 0x100000, RZ ;  /* 0x0010000003037824 */ /* 0x000fe200078e00ff */
[----:B------:R-:W-:-:S04]  /*2720*/  LEA R5, R0, 0x3b800000, 0x17 ;  /* 0x3b80000000057811 */ /* 0x000fc800078eb8ff */
[----:B------:R-:W-:Y:S01]  /*2730*/  LOP3.LUT R22, R5, R3, R22, 0xfe, !PT ;  /* 0x0000000305167212 */ /* 0x000fe200078efe16 */
[----:B------:R-:W-:Y:S05]  /*2740*/  BRA `(.L_x_7586) ;  /* 0x0000041000007947 */ /* 0x000fea0003800000 */
.L_x_7599:
        /* <DEDUP_REMOVED lines=20> */
.L_x_7604:
[----:B------:R-:W-:Y:S05]  /*2890*/  BSYNC B0 ;  /* 0x0000000000007941 */ /* 0x000fea0003800000 */
.L_x_7603:
[----:B------:R-:W-:Y:S01]  /*28a0*/  IMAD.SHL.U32 R3, R3, 0x200000, RZ ;  /* 0x0020000003037824 */ /* 0x000fe200078e00ff */
[----:B------:R-:W-:-:S04]  /*28b0*/  LEA R5, R0, 0x37800000, 0x17 ;  /* 0x3780000000057811 */ /* 0x000fc800078eb8ff */
[----:B------:R-:W-:Y:S01]  /*28c0*/  LOP3.LUT R22, R5, R3, R22, 0xfe, !PT ;  /* 0x0000000305167212 */ /* 0x000fe200078efe16 */
[----:B------:R-:W-:Y:S05]  /*28d0*/  BRA `(.L_x_7586) ;  /* 0x0000028000007947 */ /* 0x000fea0003800000 */
.L_x_7598:
[----:B------:R-:W-:-:S13]  /*28e0*/  ISETP.NE.AND P0, PT, R0, 0x1c, PT ;  /* 0x0000001c0000780c */ /* 0x000fda0003f05270 */
[----:B------:R-:W-:Y:S05]  /*28f0*/  @!P0 BRA `(.L_x_7605) ;  /* 0x0000024000008947 */ /* 0x000fea0003800000 */
[----:B------:R-:W-:-:S13]  /*2900*/  ISETP.NE.AND P0, PT, R0, 0x1d, PT ;  /* 0x0000001d0000780c */ /* 0x000fda0003f05270 */
[----:B------:R-:W-:Y:S05]  /*2910*/  @!P0 BRA `(.L_x_7606) ;  /* 0x000001f000008947 */ /* 0x000fea0003800000 */
[----:B------:R-:W-:-:S13]  /*2920*/  ISETP.NE.AND P0, PT, R0, 0x2c, PT ;  /* 0x0000002c0000780c */ /* 0x000fda0003f05270 */
[----:B------:R-:W-:Y:S05]  /*2930*/  @P0 BRA `(.L_x_7585) ;  /* 0x0000008000000947 */ /* 0x000fea0003800000 */
[----:B------:R-:W3:Y:S01]  /*2940*/  LDG.E.U8 R4, [R4.64] ;  /* 0x0000002404047981 */ /* 0x000ee2000c1e1100 */
[----:B------:R-:W-:Y:S01]  /*2950*/  IMAD.MOV.U32 R22, RZ, RZ, 0x400000 ;  /* 0x00400000ff167424 */ /* 0x000fe200078e00ff */
[----:B---3--:R-:W-:-:S13]  /*2960*/  ISETP.NE.AND P0, PT, R4, RZ, PT ;  /* 0x000000ff0400720c */ /* 0x008fda0003f05270 */
[----:B------:R-:W-:Y:S05]  /*2970*/  @!P0 BRA `(.L_x_7586) ;  /* 0x000001e000008947 */ /* 0x000fea0003800000 */
[----:B------:R-:W-:-:S13]  /*2980*/  ISETP.NE.AND P0, PT, R4, 0xff, PT ;  /* 0x000000ff0400780c */ /* 0x000fda0003f05270 */
[----:B------:R-:W-:Y:S02]  /*2990*/  @!P0 IMAD.MOV.U32 R22, RZ, RZ, 0x7f800001 ;  /* 0x7f800001ff168424 */ /* 0x000fe400078e00ff */
[----:B------:R-:W-:Y:S01]  /*29a0*/  @P0 IMAD.SHL.U32 R22, R4, 0x800000, RZ ;  /* 0x0080000004160824 */ /* 0x000fe200078e00ff */
[----:B------:R-:W-:Y:S05]  /*29b0*/  BRA `(.L_x_7586) ;  /* 0x000001a000007947 */ /* 0x000fea0003800000 */
.L_x_7585:
        /* <DEDUP_REMOVED lines=18> */
[----:B0-2--5:R-:W-:Y:S05]  /*2ae0*/  CALL.ABS.NOINC R14 ;  /* 0x000000000e007343 */ /* 0x025fea0003c00000 */
[----:B------:R-:W-:Y:S01]  /*2af0*/  IMAD.MOV.U32 R22, RZ, RZ, RZ ;  /* 0x000000ffff167224 */ /* 0x000fe200078e00ff */
[----:B------:R-:W-:Y:S05]  /*2b00*/  BRA `(.L_x_7586) ;  /* 0x0000005000007947 */ /* 0x000fea0003800000 */
.L_x_7606:
[----:B------:R-:W3:Y:S02]  /*2b10*/  LDG.E.64 R22, [R4.64] ;  /* 0x0000002404167981 */ /* 0x000ee4000c1e1b00 */
[----:B---3--:R0:W1:Y:S01]  /*2b20*/  I2F.U64 R22, R22 ;  /* 0x0000001600167312 */ /* 0x0080620000301000 */
[----:B------:R-:W-:Y:S05]  /*2b30*/  BRA `(.L_x_7586) ;  /* 0x0000002000007947 */ /* 0x000fea0003800000 */
.L_x_7605:
[----:B------:R-:W3:Y:S02]  /*2b40*/  LDG.E R4, [R4.64] ;  /* 0x0000002404047981 */ /* 0x000ee4000c1e1900 */
[----:B---3--:R0:W1:Y:S02]  /*2b50*/  I2F.U32 R22, R4 ;  /* 0x0000000400167306 */ /* 0x0080640000201000 */
.L_x_7586:
[----:B------:R-:W-:Y:S05]  /*2b60*/  BSYNC B6 ;  /* 0x0000000000067941 */ /* 0x000fea0003800000 */
.L_x_7580:
        /* <DEDUP_REMOVED lines=16> */
[----:B---3--:R0:W3:Y:S01]  /*2c70*/  I2F.S16 R27, R4 ;  /* 0x00000004001b7306 */ /* 0x0080e20000101400 */
[----:B------:R-:W-:Y:S05]  /*2c80*/  BRA `(.L_x_7613) ;  /* 0x00000cd000007947 */ /* 0x000fea0003800000 */
.L_x_7611:
[----:B------:R-:W3:Y:S02]  /*2c90*/  LDG.E.U8 R4, [R4.64] ;  /* 0x0000002404047981 */ /* 0x000ee4000c1e1100 */
[----:B---3--:R0:W3:Y:S01]  /*2ca0*/  I2F.U16 R27, R4 ;  /* 0x00000004001b7306 */ /* 0x0080e20000101000 */
[----:B------:R-:W-:Y:S05]  /*2cb0*/  BRA `(.L_x_7613) ;  /* 0x00000ca000007947 */ /* 0x000fea0003800000 */
.L_x_7610:
[----:B------:R-:W-:-:S13]  /*2cc0*/  ISETP.NE.AND P0, PT, R0, 0x2, PT ;  /* 0x000000020000780c */ /* 0x000fda0003f05270 */
[----:B------:R-:W-:Y:S05]  /*2cd0*/  @!P0 BRA `(.L_x_7614) ;  /* 0x000000a000008947 */ /* 0x000fea0003800000 */
[----:B------:R-:W-:-:S13]  /*2ce0*/  ISETP.NE.AND P0, PT, R0, 0x3, PT ;  /* 0x000000030000780c */ /* 0x000fda0003f05270 */
[----:B------:R-:W-:Y:S05]  /*2cf0*/  @!P0 BRA `(.L_x_7615) ;  /* 0x0000005000008947 */ /* 0x000fea0003800000 */
[----:B------:R-:W-:-:S13]  /*2d00*/  ISETP.NE.AND P0, PT, R0, 0x4, PT ;  /* 0x000000040000780c */ /* 0x000fda0003f05270 */
[----:B------:R-:W-:Y:S05]  /*2d10*/  @P0 BRA `(.L_x_7612) ;  /* 0x00000aa000000947 */ /* 0x000fea0003800000 */
[----:B------:R-:W3:Y:S02]  /*2d20*/  LDG.E.64 R4, [R4.64] ;  /* 0x0000002404047981 */ /* 0x000ee4000c1e1b00 */
[----:B---3--:R0:W3:Y:S01]  /*2d30*/  I2F.S64 R27, R4 ;  /* 0x00000004001b7312 */ /* 0x0080e20000301400 */
[----:B------:R-:W-:Y:S05]  /*2d40*/  BRA `(.L_x_7613) ;  /* 0x00000c1000007947 */ /* 0x000fea0003800000 */
.L_x_7615:
[----:B------:R-:W3:Y:S02]  /*2d50*/  LDG.E R4, [R4.64] ;  /* 0x0000002404047981 */ /* 0x000ee4000c1e1900 */
[----:B---3--:R0:W3:Y:S01]  /*2d60*/  I2F R27, R4 ;  /* 0x00000004001b7306 */ /* 0x0080e20000201400 */
[----:B------:R-:W-:Y:S05]  /*2d70*/  BRA `(.L_x_7613) ;  /* 0x00000be000007947 */ /* 0x000fea0003800000 */
.L_x_7614:
[----:B------:R-:W3:Y:S02]  /*2d80*/  LDG.E.U16 R4, [R4.64] ;  /* 0x0000002404047981 */ /* 0x000ee4000c1e1500 */
[----:B---3--:R0:W3:Y:S01]  /*2d90*/  I2F.S16 R27, R4 ;  /* 0x00000004001b7306 */ /* 0x0080e20000101400 */
[----:B------:R-:W-:Y:S05]  /*2da0*/  BRA `(.L_x_7613) ;  /* 0x00000bb000007947 */ /* 0x000fea0003800000 */
.L_x_7609:
        /* <DEDUP_REMOVED lines=8> */
.L_x_7617:
[----:B------:R-:W3:Y:S02]  /*2e30*/  LDG.E.U16 R4, [R4.64] ;  /* 0x0000002404047981 */ /* 0x000ee4000c1e1500 */
[----:B---3--:R-:W-:Y:S01]  /*2e40*/  HADD2.F32 R27, -RZ, R4.H0_H0 ;  /* 0x20000004ff1b7230 */ /* 0x008fe20000004100 */
[----:B------:R-:W-:Y:S05]  /*2e50*/  BRA `(.L_x_7613) ;  /* 0x00000b0000007947 */ /* 0x000fea0003800000 */
.L_x_7616:
        /* <DEDUP_REMOVED lines=8> */
.L_x_7619:
[----:B------:R-:W3:Y:S02]  /*2ee0*/  LDG.E.U16 R4, [R4.64] ;  /* 0x0000002404047981 */ /* 0x000ee4000c1e1500 */
[----:B---3--:R-:W-:Y:S01]  /*2ef0*/  HADD2.F32 R27, -RZ, R4.H0_H0 ;  /* 0x20000004ff1b7230 */ /* 0x008fe20000004100 */
[----:B------:R-:W-:Y:S05]  /*2f00*/  BRA `(.L_x_7613) ;  /* 0x00000a5000007947 */ /* 0x000fea0003800000 */
.L_x_7618:
[----:B------:R-:W3:Y:S02]  /*2f10*/  LDG.E.64 R4, [R4.64] ;  /* 0x0000002404047981 */ /* 0x000ee4000c1e1b00 */
[----:B---3--:R-:W0:Y:S01]  /*2f20*/  F2F.F32.F64 R27, R4 ;  /* 0x00000004001b7310 */ /* 0x008e220000301000 */
[----:B------:R-:W0:-:S14]  /*2f30*/  DSETP.GEU.AND P0, PT, |R4|, c[0x2][0x0], PT ;  /* 0x008000000400762a */ /* 0x000e1c0003f0e200 */
[----:B0-----:R-:W-:Y:S01]  /*2f40*/  @!P0 FMUL R27, R27, 1.175494350822287508e-38 ;  /* 0x008000001b1b8820 */ /* 0x001fe20000400000 */
[----:B------:R-:W-:Y:S05]  /*2f50*/  BRA `(.L_x_7613) ;  /* 0x00000a0000007947 */ /* 0x000fea0003800000 */
.L_x_7608:
        /* <DEDUP_REMOVED lines=12> */
.L_x_7622:
[----:B------:R-:W3:Y:S02]  /*3020*/  LDG.E.64 R4, [R4.64] ;  /* 0x0000002404047981 */ /* 0x000ee4000c1e1b00 */
[----:B---3--:R-:W0:Y:S01]  /*3030*/  F2F.F32.F64 R27, R4 ;  /* 0x00000004001b7310 */ /* 0x008e220000301000 */
[----:B------:R-:W0:-:S14]  /*3040*/  DSETP.GEU.AND P0, PT, |R4|, c[0x2][0x0], PT ;  /* 0x008000000400762a */ /* 0x000e1c0003f0e200 */
[----:B0-----:R-:W-:Y:S01]  /*3050*/  @!P0 FMUL R27, R27, 1.175494350822287508e-38 ;  /* 0x008000001b1b8820 */ /* 0x001fe20000400000 */
[----:B------:R-:W-:Y:S05]  /*3060*/  BRA `(.L_x_7613) ;  /* 0x000008f000007947 */ /* 0x000fea0003800000 */
.L_x_7621:
        /* <DEDUP_REMOVED lines=26> */
.L_x_7624:
        /* <DEDUP_REMOVED lines=13> */
.L_x_7623:
[----:B------:R-:W3:Y:S02]  /*32e0*/  LDG.E.U16 R4, [R4.64] ;  /* 0x0000002404047981 */ /* 0x000ee4000c1e1500 */
[----:B---3--:R-:W-:Y:S01]  /*32f0*/  PRMT R27, RZ, 0x5410, R4 ;  /* 0x00005410ff1b7816 */ /* 0x008fe20000000004 */
[----:B------:R-:W-:Y:S05]  /*3300*/  BRA `(.L_x_7613) ;  /* 0x0000065000007947 */ /* 0x000fea0003800000 */
.L_x_7620:
        /* <DEDUP_REMOVED lines=9> */
[----:B---3--:R0:W3:Y:S01]  /*33a0*/  I2F.U16 R27, R4 ;  /* 0x00000004001b7306 */ /* 0x0080e20000101000 */
[----:B------:R-:W-:Y:S05]  /*33b0*/  BRA `(.L_x_7613) ;  /* 0x000005a000007947 */ /* 0x000fea0003800000 */
.L_x_7627:
        /* <DEDUP_REMOVED lines=20> */
.L_x_7629:
[----:B------:R-:W-:Y:S05]  /*3500*/  BSYNC B0 ;  /* 0x0000000000007941 */ /* 0x000fea0003800000 */
.L_x_7628:
[----:B------:R-:W-:Y:S01]  /*3510*/  IMAD.SHL.U32 R3, R3, 0x100000, RZ ;  /* 0x0010000003037824 */ /* 0x000fe200078e00ff */
[----:B------:R-:W-:-:S04]  /*3520*/  LEA R0, R0, 0x3b800000, 0x17 ;  /* 0x3b80000000007811 */ /* 0x000fc800078eb8ff */
[----:B------:R-:W-:Y:S01]  /*3530*/  LOP3.LUT R27, R0, R3, R27, 0xfe, !PT ;  /* 0x00000003001b7212 */ /* 0x000fe200078efe1b */
[----:B------:R-:W-:Y:S05]  /*3540*/  BRA `(.L_x_7613) ;  /* 0x0000041000007947 */ /* 0x000fea0003800000 */
.L_x_7626:
        /* <DEDUP_REMOVED lines=20> */
.L_x_7631:
[----:B------:R-:W-:Y:S05]  /*3690*/  BSYNC B0 ;  /* 0x0000000000007941 */ /* 0x000fea0003800000 */
.L_x_7630:
[----:B------:R-:W-:Y:S01]  /*36a0*/  IMAD.SHL.U32 R3, R3, 0x200000, RZ ;  /* 0x0020000003037824 */ /* 0x000fe200078e00ff */
[----:B------:R-:W-:-:S04]  /*36b0*/  LEA R0, R0, 0x37800000, 0x17 ;  /* 0x3780000000007811 */ /* 0x000fc800078eb8ff */
[----:B------:R-:W-:Y:S01]  /*36c0*/  LOP3.LUT R27, R0, R3, R27, 0xfe, !PT ;  /* 0x00000003001b7212 */ /* 0x000fe200078efe1b */
[----:B------:R-:W-:Y:S05]  /*36d0*/  BRA `(.L_x_7613) ;  /* 0x0000028000007947 */ /* 0x000fea0003800000 */
.L_x_7625:
        /* <DEDUP_REMOVED lines=14> */
.L_x_7612:
        /* <DEDUP_REMOVED lines=18> */
[----:B012--5:R-:W-:Y:S05]  /*38e0*/  CALL.ABS.NOINC R14 ;  /* 0x000000000e007343 */ /* 0x027fea0003c00000 */
[----:B------:R-:W-:Y:S01]  /*38f0*/  IMAD.MOV.U32 R27, RZ, RZ, RZ ;  /* 0x000000ffff1b7224 */ /* 0x000fe200078e00ff */
[----:B------:R-:W-:Y:S05]  /*3900*/  BRA `(.L_x_7613) ;  /* 0x0000005000007947 */ /* 0x000fea0003800000 */
.L_x_7633:
[----:B------:R-:W3:Y:S02]  /*3910*/  LDG.E.64 R4, [R4.64] ;  /* 0x0000002404047981 */ /* 0x000ee4000c1e1b00 */
[----:B---3--:R0:W3:Y:S01]  /*3920*/  I2F.U64 R27, R4 ;  /* 0x00000004001b7312 */ /* 0x0080e20000301000 */
[----:B------:R-:W-:Y:S05]  /*3930*/  BRA `(.L_x_7613) ;  /* 0x0000002000007947 */ /* 0x000fea0003800000 */
.L_x_7632:
[----:B------:R-:W3:Y:S02]  /*3940*/  LDG.E R4, [R4.64] ;  /* 0x0000002404047981 */ /* 0x000ee4000c1e1900 */
[----:B---3--:R0:W3:Y:S02]  /*3950*/  I2F.U32 R27, R4 ;  /* 0x00000004001b7306 */ /* 0x0080e40000201000 */
.L_x_7613:
[----:B------:R-:W-:Y:S05]  /*3960*/  BSYNC B6 ;  /* 0x0000000000067941 */ /* 0x000fea0003800000 */
.L_x_7607:
[----:B------:R-:W-:Y:S02]  /*3970*/  IADD3 R25, R25, 0x80, RZ ;  /* 0x0000008019197810 */ /* 0x000fe40007ffe0ff */
.L_x_7579:
[----:B------:R-:W-:Y:S05]  /*3980*/  BSYNC B7 ;  /* 0x0000000000077941 */ /* 0x000fea0003800000 */
.L_x_7578:
[----:B------:R-:W-:Y:S01]  /*3990*/  ISETP.GE.AND P0, PT, R25, R16, PT ;  /* 0x000000101900720c */ /* 0x000fe20003f06270 */
[----:B------:R-:W-:Y:S01]  /*39a0*/  BSSY B7, `(.L_x_7634) ;  /* 0x00001c7000077945 */ /* 0x000fe20003800000 */
[----:B------:R-:W-:Y:S02]  /*39b0*/  IMAD.MOV.U32 R17, RZ, RZ, RZ ;  /* 0x000000ffff117224 */ /* 0x000fe400078e00ff */
[----:B------:R-:W-:-:S02]  /*39c0*/  IMAD.MOV.U32 R23, RZ, RZ, RZ ;  /* 0x000000ffff177224 */ /* 0x000fc400078e00ff */
[----:B------:R-:W-:-:S07]  /*39d0*/  IMAD.MOV.U32 R24, RZ, RZ, RZ ;  /* 0x000000ffff187224 */ /* 0x000fce00078e00ff */
        /* <DEDUP_REMOVED lines=17> */
[----:B------:R-:W4:Y:S02]  /*3af0*/  LDG.E.S8 R4, [R4.64] ;  /* 0x0000002404047981 */ /* 0x000f24000c1e1300 */
[----:B----4-:R0:W4:Y:S01]  /*3b00*/  I2F.S16 R23, R4 ;  /* 0x0000000400177306 */ /* 0x0101220000101400 */
[----:B------:R-:W-:Y:S05]  /*3b10*/  BRA `(.L_x_7642) ;  /* 0x00000cd000007947 */ /* 0x000fea0003800000 */
.L_x_7640:
[----:B------:R-:W4:Y:S02]  /*3b20*/  LDG.E.U8 R4, [R4.64] ;  /* 0x0000002404047981 */ /* 0x000f24000c1e1100 */
[----:B----4-:R0:W4:Y:S01]  /*3b30*/  I2F.U16 R23, R4 ;  /* 0x0000000400177306 */ /* 0x0101220000101000 */
[----:B------:R-:W-:Y:S05]  /*3b40*/  BRA `(.L_x_7642) ;  /* 0x00000ca000007947 */ /* 0x000fea0003800000 */
.L_x_7639:
[----:B------:R-:W-:-:S13]  /*3b50*/  ISETP.NE.AND P0, PT, R0, 0x2, PT ;  /* 0x000000020000780c */ /* 0x000fda0003f05270 */
[----:B------:R-:W-:Y:S05]  /*3b60*/  @!P0 BRA `(.L_x_7643) ;  /* 0x000000a000008947 */ /* 0x000fea0003800000 */
[----:B------:R-:W-:-:S13]  /*3b70*/  ISETP.NE.AND P0, PT, R0, 0x3, PT ;  /* 0x000000030000780c */ /* 0x000fda0003f05270 */
[----:B------:R-:W-:Y:S05]  /*3b80*/  @!P0 BRA `(.L_x_7644) ;  /* 0x0000005000008947 */ /* 0x000fea0003800000 */
[----:B------:R-:W-:-:S13]  /*3b90*/  ISETP.NE.AND P0, PT, R0, 0x4, PT ;  /* 0x000000040000780c */ /* 0x000fda0003f05270 */
[----:B------:R-:W-:Y:S05]  /*3ba0*/  @P0 BRA `(.L_x_7641) ;  /* 0x00000aa000000947 */ /* 0x000fea0003800000 */
[----:B------:R-:W4:Y:S02]  /*3bb0*/  LDG.E.64 R4, [R4.64] ;  /* 0x0000002404047981 */ /* 0x000f24000c1e1b00 */
[----:B----4-:R0:W4:Y:S01]  /*3bc0*/  I2F.S64 R23, R4 ;  /* 0x0000000400177312 */ /* 0x0101220000301400 */
[----:B------:R-:W-:Y:S05]  /*3bd0*/  BRA `(.L_x_7642) ;  /* 0x00000c1000007947 */ /* 0x000fea0003800000 */
.L_x_7644:
[----:B------:R-:W4:Y:S02]  /*3be0*/  LDG.E R4, [R4.64] ;  /* 0x0000002404047981 */ /* 0x000f24000c1e1900 */
[----:B----4-:R0:W4:Y:S01]  /*3bf0*/  I2F R23, R4 ;  /* 0x0000000400177306 */ /* 0x0101220000201400 */
[----:B------:R-:W-:Y:S05]  /*3c00*/  BRA `(.L_x_7642) ;  /* 0x00000be000007947 */ /* 0x000fea0003800000 */
.L_x_7643:
[----:B------:R-:W4:Y:S02]  /*3c10*/  LDG.E.U16 R4, [R4.64] ;  /* 0x0000002404047981 */ /* 0x000f24000c1e1500 */
[----:B----4-:R0:W4:Y:S01]  /*3c20*/  I2F.S16 R23, R4 ;  /* 0x0000000400177306 */ /* 0x0101220000101400 */
[----:B------:R-:W-:Y:S05]  /*3c30*/  BRA `(.L_x_7642) ;  /* 0x00000bb000007947 */ /* 0x000fea0003800000 */
.L_x_7638:
        /* <DEDUP_REMOVED lines=8> */
.L_x_7646:
[----:B------:R-:W4:Y:S02]  /*3cc0*/  LDG.E.U16 R4, [R4.64] ;  /* 0x0000002404047981 */ /* 0x000f24000c1e1500 */
[----:B----4-:R-:W-:Y:S01]  /*3cd0*/  HADD2.F32 R23, -RZ, R4.H0_H0 ;  /* 0x20000004ff177230 */ /* 0x010fe20000004100 */
[----:B------:R-:W-:Y:S05]  /*3ce0*/  BRA `(.L_x_7642) ;  /* 0x00000b0000007947 */ /* 0x000fea0003800000 */
.L_x_7645:
        /* <DEDUP_REMOVED lines=8> */
.L_x_7648:
[----:B------:R-:W4:Y:S02]  /*3d70*/  LDG.E.U16 R4, [R4.64] ;  /* 0x0000002404047981 */ /* 0x000f24000c1e1500 */
[----:B----4-:R-:W-:Y:S01]  /*3d80*/  HADD2.F32 R23, -RZ, R4.H0_H0 ;  /* 0x20000004ff177230 */ /* 0x010fe20000004100 */
[----:B------:R-:W-:Y:S05]  /*3d90*/  BRA `(.L_x_7642) ;  /* 0x00000a5000007947 */ /* 0x000fea0003800000 */
.L_x_7647:
[----:B------:R-:W4:Y:S02]  /*3da0*/  LDG.E.64 R4, [R4.64] ;  /* 0x0000002404047981 */ /* 0x000f24000c1e1b00 */
[----:B----4-:R-:W0:Y:S01]  /*3db0*/  F2F.F32.F64 R23, R4 ;  /* 0x0000000400177310 */ /* 0x010e220000301000 */
[----:B------:R-:W0:-:S14]  /*3dc0*/  DSETP.GEU.AND P0, PT, |R4|, c[0x2][0x0], PT ;  /* 0x008000000400762a */ /* 0x000e1c0003f0e200 */
[----:B0-----:R-:W-:Y:S01]  /*3dd0*/  @!P0 FMUL R23, R23, 1.175494350822287508e-38 ;  /* 0x0080000017178820 */ /* 0x001fe20000400000 */
[----:B------:R-:W-:Y:S05]  /*3de0*/  BRA `(.L_x_7642) ;  /* 0x00000a0000007947 */ /* 0x000fea0003800000 */
.L_x_7637:
        /* <DEDUP_REMOVED lines=8> */
[----:B------:R-:W4:Y:S02]  /*3e70*/  LDG.E.U8 R4, [R4.64] ;  /* 0x0000002404047981 */ /* 0x000f24000c1e1100 */
[----:B----4-:R-:W-:-:S04]  /*3e80*/  ISETP.NE.AND P0, PT, R4, RZ, PT ;  /* 0x000000ff0400720c */ /* 0x010fc80003f05270 */
[----:B------:R-:W-:Y:S01]  /*3e90*/  FSEL R23, RZ, 1, !P0 ;  /* 0x3f800000ff177808 */ /* 0x000fe20004000000 */
[----:B------:R-:W-:Y:S05]  /*3ea0*/  BRA `(.L_x_7642) ;  /* 0x0000094000007947 */ /* 0x000fea0003800000 */
.L_x_7651:
[----:B------:R-:W4:Y:S02]  /*3eb0*/  LDG.E.64 R4, [R4.64] ;  /* 0x0000002404047981 */ /* 0x000f24000c1e1b00 */
[----:B----4-:R-:W0:Y:S01]  /*3ec0*/  F2F.F32.F64 R23, R4 ;  /* 0x0000000400177310 */ /* 0x010e220000301000 */
[----:B------:R-:W0:-:S14]  /*3ed0*/  DSETP.GEU.AND P0, PT, |R4|, c[0x2][0x0], PT ;  /* 0x008000000400762a */ /* 0x000e1c0003f0e200 */
[----:B0-----:R-:W-:Y:S01]  /*3ee0*/  @!P0 FMUL R23, R23, 1.175494350822287508e-38 ;  /* 0x0080000017178820 */ /* 0x001fe20000400000 */
[----:B------:R-:W-:Y:S05]  /*3ef0*/  BRA `(.L_x_7642) ;  /* 0x000008f000007947 */ /* 0x000fea0003800000 */
.L_x_7650:
[----:B------:R-:W-:-:S13]  /*3f00*/  ISETP.NE.AND P0, PT, R0, 0xf, PT ;  /* 0x0000000f0000780c */ /* 0x000fda0003f05270 */
[----:B------:R-:W-:Y:S05]  /*3f10*/  @!P0 BRA `(.L_x_7652) ;  /* 0x0000025000008947 */ /* 0x000fea0003800000 */
[----:B------:R-:W-:-:S13]  /*3f20*/  ISETP.NE.AND P0, PT, R0, 0x17, PT ;  /* 0x000000170000780c */ /* 0x000fda0003f05270 */
[----:B------:R-:W-:Y:S05]  /*3f30*/  @!P0 BRA `(.L_x_7653) ;  /* 0x0000016000008947 */ /* 0x000fea0003800000 */
[----:B------:R-:W-:-:S13]  /*3f40*/  ISETP.NE.AND P0, PT, R0, 0x18, PT ;  /* 0x000000180000780c */ /* 0x000fda0003f05270 */
[----:B------:R-:W-:Y:S05]  /*3f50*/  @P0 BRA `(.L_x_7641) ;  /* 0x000006f000000947 */ /* 0x000fea0003800000 */
[----:B------:R-:W4:Y:S01]  /*3f60*/  LDG.E.U8 R23, [R4.64] ;  /* 0x0000002404177981 */ /* 0x000f22000c1e1100 */
[----:B------:R-:W-:Y:S02]  /*3f70*/  IMAD.MOV.U32 R8, RZ, RZ, -0x800000 ;  /* 0xff800000ff087424 */ /* 0x000fe400078e00ff */
[----:B----4-:R-:W-:-:S05]  /*3f80*/  IMAD.SHL.U32 R23, R23, 0x1000000, RZ ;  /* 0x0100000017177824 */ /* 0x010fca00078e00ff */
        /* <DEDUP_REMOVED lines=17> */
.L_x_7653:
[----:B------:R-:W4:Y:S02]  /*40a0*/  LDG.E.U8 R4, [R4.64] ;  /* 0x0000002404047981 */ /* 0x000f24000c1e1100 */
[----:B----4-:R-:W-:-:S05]  /*40b0*/  IMAD.SHL.U32 R0, R4, 0x2000000, RZ ;  /* 0x0200000004007824 */ /* 0x010fca00078e00ff */
        /* <DEDUP_REMOVED lines=11> */
.L_x_7652:
[----:B------:R-:W4:Y:S02]  /*4170*/  LDG.E.U16 R4, [R4.64] ;  /* 0x0000002404047981 */ /* 0x000f24000c1e1500 */
[----:B----4-:R-:W-:Y:S01]  /*4180*/  PRMT R23, RZ, 0x5410, R4 ;  /* 0x00005410ff177816 */ /* 0x010fe20000000004 */
[----:B------:R-:W-:Y:S05]  /*4190*/  BRA `(.L_x_7642) ;  /* 0x0000065000007947 */ /* 0x000fea0003800000 */
.L_x_7649:
        /* <DEDUP_REMOVED lines=8> */
[----:B------:R-:W4:Y:S02]  /*4220*/  LDG.E.U16 R4, [R4.64] ;  /* 0x0000002404047981 */ /* 0x000f24000c1e1500 */
[----:B----4-:R0:W4:Y:S01]  /*4230*/  I2F.U16 R23, R4 ;  /* 0x0000000400177306 */ /* 0x0101220000101000 */
[----:B------:R-:W-:Y:S05]  /*4240*/  BRA `(.L_x_7642) ;  /* 0x000005a000007947 */ /* 0x000fea0003800000 */
.L_x_7656:
[----:B------:R-:W4:Y:S01]  /*4250*/  LDG.E.U8 R3, [R4.64] ;  /* 0x0000002404037981 */ /* 0x000f22000c1e1100 */
[----:B------:R-:W-:Y:S01]  /*4260*/  IMAD.MOV.U32 R23, RZ, RZ, RZ ;  /* 0x000000ffff177224 */ /* 0x000fe200078e00ff */
[----:B----4-:R-:W-:-:S13]  /*4270*/  ISETP.NE.AND P0, PT, R3, RZ, PT ;  /* 0x000000ff0300720c */ /* 0x010fda0003f05270 */
        /* <DEDUP_REMOVED lines=17> */
.L_x_7658:
[----:B------:R-:W-:Y:S05]  /*4390*/  BSYNC B0 ;  /* 0x0000000000007941 */ /* 0x000fea0003800000 */
.L_x_7657:
[----:B------:R-:W-:Y:S01]  /*43a0*/  IMAD.SHL.U32 R3, R3, 0x100000, RZ ;  /* 0x0010000003037824 */ /* 0x000fe200078e00ff */
[----:B------:R-:W-:-:S04]  /*43b0*/  LEA R0, R0, 0x3b800000, 0x17 ;  /* 0x3b80000000007811 */ /* 0x000fc800078eb8ff */
[----:B------:R-:W-:Y:S01]  /*43c0*/  LOP3.LUT R23, R0, R3, R23, 0xfe, !PT ;  /* 0x0000000300177212 */ /* 0x000fe200078efe17 */
[----:B------:R-:W-:Y:S05]  /*43d0*/  BRA `(.L_x_7642) ;  /* 0x0000041000007947 */ /* 0x000fea0003800000 */
.L_x_7655:
        /* <DEDUP_REMOVED lines=20> */
.L_x_7660:
[----:B------:R-:W-:Y:S05]  /*4520*/  BSYNC B0 ;  /* 0x0000000000007941 */ /* 0x000fea0003800000 */
.L_x_7659:
[----:B------:R-:W-:Y:S01]  /*4530*/  IMAD.SHL.U32 R3, R3, 0x200000, RZ ;  /* 0x0020000003037824 */ /* 0x000fe200078e00ff */
[----:B------:R-:W-:-:S04]  /*4540*/  LEA R0, R0, 0x37800000, 0x17 ;  /* 0x3780000000007811 */ /* 0x000fc800078eb8ff */
[----:B------:R-:W-:Y:S01]  /*4550*/  LOP3.LUT R23, R0, R3, R23, 0xfe, !PT ;  /* 0x0000000300177212 */ /* 0x000fe200078efe17 */
[----:B------:R-:W-:Y:S05]  /*4560*/  BRA `(.L_x_7642) ;  /* 0x0000028000007947 */ /* 0x000fea0003800000 */
.L_x_7654:
[----:B------:R-:W-:-:S13]  /*4570*/  ISETP.NE.AND P0, PT, R0, 0x1c, PT ;  /* 0x0000001c0000780c */ /* 0x000fda0003f05270 */
[----:B------:R-:W-:Y:S05]  /*4580*/  @!P0 BRA `(.L_x_7661) ;  /* 0x0000024000008947 */ /* 0x000fea0003800000 */
[----:B------:R-:W-:-:S13]  /*4590*/  ISETP.NE.AND P0, PT, R0, 0x1d, PT ;  /* 0x0000001d0000780c */ /* 0x000fda0003f05270 */
[----:B------:R-:W-:Y:S05]  /*45a0*/  @!P0 BRA `(.L_x_7662) ;  /* 0x000001f000008947 */ /* 0x000fea0003800000 */
[----:B------:R-:W-:-:S13]  /*45b0*/  ISETP.NE.AND P0, PT, R0, 0x2c, PT ;  /* 0x0000002c0000780c */ /* 0x000fda0003f05270 */
[----:B------:R-:W-:Y:S05]  /*45c0*/  @P0 BRA `(.L_x_7641) ;  /* 0x0000008000000947 */ /* 0x000fea0003800000 */
[----:B------:R-:W4:Y:S01]  /*45d0*/  LDG.E.U8 R4, [R4.64] ;  /* 0x0000002404047981 */ /* 0x000f22000c1e1100 */
[----:B------:R-:W-:Y:S01]  /*45e0*/  IMAD.MOV.U32 R23, RZ, RZ, 0x400000 ;  /* 0x00400000ff177424 */ /* 0x000fe200078e00ff */
[----:B----4-:R-:W-:-:S13]  /*45f0*/  ISETP.NE.AND P0, PT, R4, RZ, PT ;  /* 0x000000ff0400720c */ /* 0x010fda0003f05270 */
[----:B------:R-:W-:Y:S05]  /*4600*/  @!P0 BRA `(.L_x_7642) ;  /* 0x000001e000008947 */ /* 0x000fea0003800000 */
[----:B------:R-:W-:-:S13]  /*4610*/  ISETP.NE.AND P0, PT, R4, 0xff, PT ;  /* 0x000000ff0400780c */ /* 0x000fda0003f05270 */
[----:B------:R-:W-:Y:S02]  /*4620*/  @!P0 IMAD.MOV.U32 R23, RZ, RZ, 0x7f800001 ;  /* 0x7f800001ff178424 */ /* 0x000fe400078e00ff */
[----:B------:R-:W-:Y:S01]  /*4630*/  @P0 IMAD.SHL.U32 R23, R4, 0x800000, RZ ;  /* 0x0080000004170824 */ /* 0x000fe200078e00ff */
[----:B------:R-:W-:Y:S05]  /*4640*/  BRA `(.L_x_7642) ;  /* 0x000001a000007947 */ /* 0x000fea0003800000 */
.L_x_7641:
        /* <DEDUP_REMOVED lines=18> */
[----:B0123-5:R-:W-:Y:S05]  /*4770*/  CALL.ABS.NOINC R14 ;  /* 0x000000000e007343 */ /* 0x02ffea0003c00000 */
[----:B------:R-:W-:Y:S01]  /*4780*/  IMAD.MOV.U32 R23, RZ, RZ, RZ ;  /* 0x000000ffff177224 */ /* 0x000fe200078e00ff */
[----:B------:R-:W-:Y:S05]  /*4790*/  BRA `(.L_x_7642) ;  /* 0x0000005000007947 */ /* 0x000fea0003800000 */
.L_x_7662:
[----:B------:R-:W4:Y:S02]  /*47a0*/  LDG.E.64 R4, [R4.64] ;  /* 0x0000002404047981 */ /* 0x000f24000c1e1b00 */
[----:B----4-:R0:W4:Y:S01]  /*47b0*/  I2F.U64 R23, R4 ;  /* 0x0000000400177312 */ /* 0x0101220000301000 */
[----:B------:R-:W-:Y:S05]  /*47c0*/  BRA `(.L_x_7642) ;  /* 0x0000002000007947 */ /* 0x000fea0003800000 */
.L_x_7661:
[----:B------:R-:W4:Y:S02]  /*47d0*/  LDG.E R4, [R4.64] ;  /* 0x0000002404047981 */ /* 0x000f24000c1e1900 */
[----:B----4-:R0:W4:Y:S02]  /*47e0*/  I2F.U32 R23, R4 ;  /* 0x0000000400177306 */ /* 0x0101240000201000 */
.L_x_7642:
[----:B------:R-:W-:Y:S05]  /*47f0*/  BSYNC B6 ;  /* 0x0000000000067941 */ /* 0x000fea0003800000 */
.L_x_7636:
        /* <DEDUP_REMOVED lines=15> */
[----:B----4-:R-:W4:Y:S02]  /*48f0*/  LDG.E.S8 R4, [R4.64] ;  /* 0x0000002404047981 */ /* 0x010f24000c1e1300 */
[----:B----4-:R0:W4:Y:S01]  /*4900*/  I2F.S16 R24, R4 ;  /* 0x0000000400187306 */ /* 0x0101220000101400 */
[----:B------:R-:W-:Y:S05]  /*4910*/  BRA `(.L_x_7669) ;  /* 0x00000cd000007947 */ /* 0x000fea0003800000 */
.L_x_7667:
[----:B----4-:R-:W4:Y:S02]  /*4920*/  LDG.E.U8 R4, [R4.64] ;  /* 0x0000002404047981 */ /* 0x010f24000c1e1100 */
[----:B----4-:R0:W4:Y:S01]  /*4930*/  I2F.U16 R24, R4 ;  /* 0x0000000400187306 */ /* 0x0101220000101000 */
[----:B------:R-:W-:Y:S05]  /*4940*/  BRA `(.L_x_7669) ;  /* 0x00000ca000007947 */ /* 0x000fea0003800000 */
.L_x_7666:
[----:B------:R-:W-:-:S13]  /*4950*/  ISETP.NE.AND P0, PT, R0, 0x2, PT ;  /* 0x000000020000780c */ /* 0x000fda0003f05270 */
[----:B------:R-:W-:Y:S05]  /*4960*/  @!P0 BRA `(.L_x_7670) ;  /* 0x000000a000008947 */ /* 0x000fea0003800000 */
[----:B------:R-:W-:-:S13]  /*4970*/  ISETP.NE.AND P0, PT, R0, 0x3, PT ;  /* 0x000000030000780c */ /* 0x000fda0003f05270 */
[----:B------:R-:W-:Y:S05]  /*4980*/  @!P0 BRA `(.L_x_7671) ;  /* 0x0000005000008947 */ /* 0x000fea0003800000 */
[----:B------:R-:W-:-:S13]  /*4990*/  ISETP.NE.AND P0, PT, R0, 0x4, PT ;  /* 0x000000040000780c */ /* 0x000fda0003f05270 */
[----:B------:R-:W-:Y:S05]  /*49a0*/  @P0 BRA `(.L_x_7668) ;  /* 0x00000aa000000947 */ /* 0x000fea0003800000 */
[----:B----4-:R-:W4:Y:S02]  /*49b0*/  LDG.E.64 R4, [R4.64] ;  /* 0x0000002404047981 */ /* 0x010f24000c1e1b00 */
[----:B----4-:R0:W4:Y:S01]  /*49c0*/  I2F.S64 R24, R4 ;  /* 0x0000000400187312 */ /* 0x0101220000301400 */
[----:B------:R-:W-:Y:S05]  /*49d0*/  BRA `(.L_x_7669) ;  /* 0x00000c1000007947 */ /* 0x000fea0003800000 */
.L_x_7671:
[----:B----4-:R-:W4:Y:S02]  /*49e0*/  LDG.E R4, [R4.64] ;  /* 0x0000002404047981 */ /* 0x010f24000c1e1900 */
[----:B----4-:R0:W4:Y:S01]  /*49f0*/  I2F R24, R4 ;  /* 0x0000000400187306 */ /* 0x0101220000201400 */
[----:B------:R-:W-:Y:S05]  /*4a00*/  BRA `(.L_x_7669) ;  /* 0x00000be000007947 */ /* 0x000fea0003800000 */
.L_x_7670:
[----:B----4-:R-:W4:Y:S02]  /*4a10*/  LDG.E.U16 R4, [R4.64] ;  /* 0x0000002404047981 */ /* 0x010f24000c1e1500 */
[----:B----4-:R0:W4:Y:S01]  /*4a20*/  I2F.S16 R24, R4 ;  /* 0x0000000400187306 */ /* 0x0101220000101400 */
[----:B------:R-:W-:Y:S05]  /*4a30*/  BRA `(.L_x_7669) ;  /* 0x00000bb000007947 */ /* 0x000fea0003800000 */
.L_x_7665:
        /* <DEDUP_REMOVED lines=8> */
.L_x_7673:
[----:B----4-:R-:W4:Y:S02]  /*4ac0*/  LDG.E.U16 R4, [R4.64] ;  /* 0x0000002404047981 */ /* 0x010f24000c1e1500 */
[----:B----4-:R-:W-:Y:S01]  /*4ad0*/  HADD2.F32 R24, -RZ, R4.H0_H0 ;  /* 0x20000004ff187230 */ /* 0x010fe20000004100 */
[----:B------:R-:W-:Y:S05]  /*4ae0*/  BRA `(.L_x_7669) ;  /* 0x00000b0000007947 */ /* 0x000fea0003800000 */
.L_x_7672:
        /* <DEDUP_REMOVED lines=8> */
.L_x_7675:
[----:B----4-:R-:W4:Y:S02]  /*4b70*/  LDG.E.U16 R4, [R4.64] ;  /* 0x0000002404047981 */ /* 0x010f24000c1e1500 */
[----:B----4-:R-:W-:Y:S01]  /*4b80*/  HADD2.F32 R24, -RZ, R4.H0_H0 ;  /* 0x20000004ff187230 */ /* 0x010fe20000004100 */
[----:B------:R-:W-:Y:S05]  /*4b90*/  BRA `(.L_x_7669) ;  /* 0x00000a5000007947 */ /* 0x000fea0003800000 */
.L_x_7674:
[----:B----4-:R-:W4:Y:S02]  /*4ba0*/  LDG.E.64 R4, [R4.64] ;  /* 0x0000002404047981 */ /* 0x010f24000c1e1b00 */
[----:B----4-:R-:W0:Y:S01]  /*4bb0*/  F2F.F32.F64 R24, R4 ;  /* 0x0000000400187310 */ /* 0x010e220000301000 */
[----:B------:R-:W0:-:S14]  /*4bc0*/  DSETP.GEU.AND P0, PT, |R4|, c[0x2][0x0], PT ;  /* 0x008000000400762a */ /* 0x000e1c0003f0e200 */
[----:B0-----:R-:W-:Y:S01]  /*4bd0*/  @!P0 FMUL R24, R24, 1.175494350822287508e-38 ;  /* 0x0080000018188820 */ /* 0x001fe20000400000 */
[----:B------:R-:W-:Y:S05]  /*4be0*/  BRA `(.L_x_7669) ;  /* 0x00000a0000007947 */ /* 0x000fea0003800000 */
.L_x_7664:
        /* <DEDUP_REMOVED lines=8> */
[----:B----4-:R-:W4:Y:S02]  /*4c70*/  LDG.E.U8 R4, [R4.64] ;  /* 0x0000002404047981 */ /* 0x010f24000c1e1100 */
[----:B----4-:R-:W-:-:S04]  /*4c80*/  ISETP.NE.AND P0, PT, R4, RZ, PT ;  /* 0x000000ff0400720c */ /* 0x010fc80003f05270 */
[----:B------:R-:W-:Y:S01]  /*4c90*/  FSEL R24, RZ, 1, !P0 ;  /* 0x3f800000ff187808 */ /* 0x000fe20004000000 */
[----:B------:R-:W-:Y:S05]  /*4ca0*/  BRA `(.L_x_7669) ;  /* 0x0000094000007947 */ /* 0x000fea0003800000 */
.L_x_7678:
[----:B----4-:R-:W4:Y:S02]  /*4cb0*/  LDG.E.64 R4, [R4.64] ;  /* 0x0000002404047981 */ /* 0x010f24000c1e1b00 */
[----:B----4-:R-:W0:Y:S01]  /*4cc0*/  F2F.F32.F64 R24, R4 ;  /* 0x0000000400187310 */ /* 0x010e220000301000 */
[----:B------:R-:W0:-:S14]  /*4cd0*/  DSETP.GEU.AND P0, PT, |R4|, c[0x2][0x0], PT ;  /* 0x008000000400762a */ /* 0x000e1c0003f0e200 */
[----:B0-----:R-:W-:Y:S01]  /*4ce0*/  @!P0 FMUL R24, R24, 1.175494350822287508e-38 ;  /* 0x0080000018188820 */ /* 0x001fe20000400000 */
[----:B------:R-:W-:Y:S05]  /*4cf0*/  BRA `(.L_x_7669) ;  /* 0x000008f000007947 */ /* 0x000fea0003800000 */
.L_x_7677:
[----:B------:R-:W-:-:S13]  /*4d00*/  ISETP.NE.AND P0, PT, R0, 0xf, PT ;  /* 0x0000000f0000780c */ /* 0x000fda0003f05270 */
[----:B------:R-:W-:Y:S05]  /*4d10*/  @!P0 BRA `(.L_x_7679) ;  /* 0x0000025000008947 */ /* 0x000fea0003800000 */
[----:B------:R-:W-:-:S13]  /*4d20*/  ISETP.NE.AND P0, PT, R0, 0x17, PT ;  /* 0x000000170000780c */ /* 0x000fda0003f05270 */
[----:B------:R-:W-:Y:S05]  /*4d30*/  @!P0 BRA `(.L_x_7680) ;  /* 0x0000016000008947 */ /* 0x000fea0003800000 */
[----:B------:R-:W-:-:S13]  /*4d40*/  ISETP.NE.AND P0, PT, R0, 0x18, PT ;  /* 0x000000180000780c */ /* 0x000fda0003f05270 */
[----:B------:R-:W-:Y:S05]  /*4d50*/  @P0 BRA `(.L_x_7668) ;  /* 0x000006f000000947 */ /* 0x000fea0003800000 */
[----:B----4-:R-:W4:Y:S01]  /*4d60*/  LDG.E.U8 R24, [R4.64] ;  /* 0x0000002404187981 */ /* 0x010f22000c1e1100 */
        /* <DEDUP_REMOVED lines=19> */
.L_x_7680:
[----:B----4-:R-:W4:Y:S02]  /*4ea0*/  LDG.E.U8 R4, [R4.64] ;  /* 0x0000002404047981 */ /* 0x010f24000c1e1100 */
        /* <DEDUP_REMOVED lines=12> */
.L_x_7679:
[----:B----4-:R-:W4:Y:S02]  /*4f70*/  LDG.E.U16 R4, [R4.64] ;  /* 0x0000002404047981 */ /* 0x010f24000c1e1500 */
[----:B----4-:R-:W-:Y:S01]  /*4f80*/  PRMT R24, RZ, 0x5410, R4 ;  /* 0x00005410ff187816 */ /* 0x010fe20000000004 */
[----:B------:R-:W-:Y:S05]  /*4f90*/  BRA `(.L_x_7669) ;  /* 0x0000065000007947 */ /* 0x000fea0003800000 */
.L_x_7676:
        /* <DEDUP_REMOVED lines=8> */
[----:B----4-:R-:W4:Y:S02]  /*5020*/  LDG.E.U16 R4, [R4.64] ;  /* 0x0000002404047981 */ /* 0x010f24000c1e1500 */
[----:B----4-:R0:W4:Y:S01]  /*5030*/  I2F.U16 R24, R4 ;  /* 0x0000000400187306 */ /* 0x0101220000101000 */
[----:B------:R-:W-:Y:S05]  /*5040*/  BRA `(.L_x_7669) ;  /* 0x000005a000007947 */ /* 0x000fea0003800000 */
.L_x_7683:
[----:B----4-:R-:W4:Y:S01]  /*5050*/  LDG.E.U8 R3, [R4.64] ;  /* 0x0000002404037981 */ /* 0x010f22000c1e1100 */
        /* <DEDUP_REMOVED lines=19> */
.L_x_7685:
[----:B------:R-:W-:Y:S05]  /*5190*/  BSYNC B0 ;  /* 0x0000000000007941 */ /* 0x000fea0003800000 */
.L_x_7684:
[----:B------:R-:W-:Y:S01]  /*51a0*/  IMAD.SHL.U32 R3, R3, 0x100000, RZ ;  /* 0x0010000003037824 */ /* 0x000fe200078e00ff */
[----:B------:R-:W-:-:S04]  /*51b0*/  LEA R5, R0, 0x3b800000, 0x17 ;  /* 0x3b80000000057811 */ /* 0x000fc800078eb8ff */
[----:B------:R-:W-:Y:S01]  /*51c0*/  LOP3.LUT R24, R5, R3, R24, 0xfe, !PT ;  /* 0x0000000305187212 */ /* 0x000fe200078efe18 */
[----:B------:R-:W-:Y:S05]  /*51d0*/  BRA `(.L_x_7669) ;  /* 0x0000041000007947 */ /* 0x000fea0003800000 */
.L_x_7682:
        /* <DEDUP_REMOVED lines=20> */
.L_x_7687:
[----:B------:R-:W-:Y:S05]  /*5320*/  BSYNC B0 ;  /* 0x0000000000007941 */ /* 0x000fea0003800000 */
.L_x_7686:
[----:B------:R-:W-:Y:S01]  /*5330*/  IMAD.SHL.U32 R3, R3, 0x200000, RZ ;  /* 0x0020000003037824 */ /* 0x000fe200078e00ff */
[----:B------:R-:W-:-:S04]  /*5340*/  LEA R5, R0, 0x37800000, 0x17 ;  /* 0x3780000000057811 */ /* 0x000fc800078eb8ff */
[----:B------:R-:W-:Y:S01]  /*5350*/  LOP3.LUT R24, R5, R3, R24, 0xfe, !PT ;  /* 0x0000000305187212 */ /* 0x000fe200078efe18 */
[----:B------:R-:W-:Y:S05]  /*5360*/  BRA `(.L_x_7669) ;  /* 0x0000028000007947 */ /* 0x000fea0003800000 */
.L_x_7681:
[----:B------:R-:W-:-:S13]  /*5370*/  ISETP.NE.AND P0, PT, R0, 0x1c, PT ;  /* 0x0000001c0000780c */ /* 0x000fda0003f05270 */
[----:B------:R-:W-:Y:S05]  /*5380*/  @!P0 BRA `(.L_x_7688) ;  /* 0x0000024000008947 */ /* 0x000fea0003800000 */
[----:B------:R-:W-:-:S13]  /*5390*/  ISETP.NE.AND P0, PT, R0, 0x1d, PT ;  /* 0x0000001d0000780c */ /* 0x000fda0003f05270 */
[----:B------:R-:W-:Y:S05]  /*53a0*/  @!P0 BRA `(.L_x_7689) ;  /* 0x000001f000008947 */ /* 0x000fea0003800000 */
[----:B------:R-:W-:-:S13]  /*53b0*/  ISETP.NE.AND P0, PT, R0, 0x2c, PT ;  /* 0x0000002c0000780c */ /* 0x000fda0003f05270 */
[----:B------:R-:W-:Y:S05]  /*53c0*/  @P0 BRA `(.L_x_7668) ;  /* 0x0000008000000947 */ /* 0x000fea0003800000 */
[----:B----4-:R-:W4:Y:S01]  /*53d0*/  LDG.E.U8 R4, [R4.64] ;  /* 0x0000002404047981 */ /* 0x010f22000c1e1100 */
[----:B------:R-:W-:Y:S01]  /*53e0*/  IMAD.MOV.U32 R24, RZ, RZ, 0x400000 ;  /* 0x00400000ff187424 */ /* 0x000fe200078e00ff */
[----:B----4-:R-:W-:-:S13]  /*53f0*/  ISETP.NE.AND P0, PT, R4, RZ, PT ;  /* 0x000000ff0400720c */ /* 0x010fda0003f05270 */
[----:B------:R-:W-:Y:S05]  /*5400*/  @!P0 BRA `(.L_x_7669) ;  /* 0x000001e000008947 */ /* 0x000fea0003800000 */
[----:B------:R-:W-:-:S13]  /*5410*/  ISETP.NE.AND P0, PT, R4, 0xff, PT ;  /* 0x000000ff0400780c */ /* 0x000fda0003f05270 */
[----:B------:R-:W-:Y:S02]  /*5420*/  @!P0 IMAD.MOV.U32 R24, RZ, RZ, 0x7f800001 ;  /* 0x7f800001ff188424 */ /* 0x000fe400078e00ff */
[----:B------:R-:W-:Y:S01]  /*5430*/  @P0 IMAD.SHL.U32 R24, R4, 0x800000, RZ ;  /* 0x0080000004180824 */ /* 0x000fe200078e00ff */
[----:B------:R-:W-:Y:S05]  /*5440*/  BRA `(.L_x_7669) ;  /* 0x000001a000007947 */ /* 0x000fea0003800000 */
.L_x_7668:
        /* <DEDUP_REMOVED lines=18> */
[----:B012345:R-:W-:Y:S05]  /*5570*/  CALL.ABS.NOINC R14 ;  /* 0x000000000e007343 */ /* 0x03ffea0003c00000 */
[----:B------:R-:W-:Y:S01]  /*5580*/  IMAD.MOV.U32 R24, RZ, RZ, RZ ;  /* 0x000000ffff187224 */ /* 0x000fe200078e00ff */
[----:B------:R-:W-:Y:S05]  /*5590*/  BRA `(.L_x_7669) ;  /* 0x0000005000007947 */ /* 0x000fea0003800000 */
.L_x_7689:
[----:B----4-:R-:W4:Y:S02]  /*55a0*/  LDG.E.64 R4, [R4.64] ;  /* 0x0000002404047981 */ /* 0x010f24000c1e1b00 */
[----:B----4-:R0:W4:Y:S01]  /*55b0*/  I2F.U64 R24, R4 ;  /* 0x0000000400187312 */ /* 0x0101220000301000 */
[----:B------:R-:W-:Y:S05]  /*55c0*/  BRA `(.L_x_7669) ;  /* 0x0000002000007947 */ /* 0x000fea0003800000 */
.L_x_7688:
[----:B----4-:R-:W4:Y:S02]  /*55d0*/  LDG.E R4, [R4.64] ;  /* 0x0000002404047981 */ /* 0x010f24000c1e1900 */
[----:B----4-:R0:W4:Y:S02]  /*55e0*/  I2F.U32 R24, R4 ;  /* 0x0000000400187306 */ /* 0x0101240000201000 */
.L_x_7669:
[----:B------:R-:W-:Y:S05]  /*55f0*/  BSYNC B6 ;  /* 0x0000000000067941 */ /* 0x000fea0003800000 */
.L_x_7663:
[----:B------:R-:W-:Y:S02]  /*5600*/  IADD3 R25, R25, 0x80, RZ ;  /* 0x0000008019197810 */ /* 0x000fe40007ffe0ff */
.L_x_7635:
[----:B------:R-:W-:Y:S05]  /*5610*/  BSYNC B7 ;  /* 0x0000000000077941 */ /* 0x000fea0003800000 */
.L_x_7634:
        /* <DEDUP_REMOVED lines=23> */
.L_x_7696:
[----:B----4-:R-:W4:Y:S02]  /*5790*/  LDG.E.U8 R4, [R4.64] ;  /* 0x0000002404047981 */ /* 0x010f24000c1e1100 */
[----:B----4-:R0:W4:Y:S01]  /*57a0*/  I2F.U16 R26, R4 ;  /* 0x00000004001a7306 */ /* 0x0101220000101000 */
[----:B------:R-:W-:Y:S05]  /*57b0*/  BRA `(.L_x_7698) ;  /* 0x00000ca000007947 */ /* 0x000fea0003800000 */
.L_x_7695:
        /* <DEDUP_REMOVED lines=9> */
.L_x_7700:
[----:B----4-:R-:W4:Y:S02]  /*5850*/  LDG.E R4, [R4.64] ;  /* 0x0000002404047981 */ /* 0x010f24000c1e1900 */
[----:B----4-:R0:W4:Y:S01]  /*5860*/  I2F R26, R4 ;  /* 0x00000004001a7306 */ /* 0x0101220000201400 */
[----:B------:R-:W-:Y:S05]  /*5870*/  BRA `(.L_x_7698) ;  /* 0x00000be000007947 */ /* 0x000fea0003800000 */
.L_x_7699:
[----:B----4-:R-:W4:Y:S02]  /*5880*/  LDG.E.U16 R4, [R4.64] ;  /* 0x0000002404047981 */ /* 0x010f24000c1e1500 */
[----:B----4-:R0:W4:Y:S01]  /*5890*/  I2F.S16 R26, R4 ;  /* 0x00000004001a7306 */ /* 0x0101220000101400 */
[----:B------:R-:W-:Y:S05]  /*58a0*/  BRA `(.L_x_7698) ;  /* 0x00000bb000007947 */ /* 0x000fea0003800000 */
.L_x_7694:
        /* <DEDUP_REMOVED lines=8> */
.L_x_7702:
[----:B----4-:R-:W4:Y:S02]  /*5930*/  LDG.E.U16 R4, [R4.64] ;  /* 0x0000002404047981 */ /* 0x010f24000c1e1500 */
[----:B----4-:R-:W-:Y:S01]  /*5940*/  HADD2.F32 R26, -RZ, R4.H0_H0 ;  /* 0x20000004ff1a7230 */ /* 0x010fe20000004100 */
[----:B------:R-:W-:Y:S05]  /*5950*/  BRA `(.L_x_7698) ;  /* 0x00000b0000007947 */ /* 0x000fea0003800000 */
.L_x_7701:
        /* <DEDUP_REMOVED lines=8> */
.L_x_7704:
[----:B----4-:R-:W4:Y:S02]  /*59e0*/  LDG.E.U16 R4, [R4.64] ;  /* 0x0000002404047981 */ /* 0x010f24000c1e1500 */
[----:B----4-:R-:W-:Y:S01]  /*59f0*/  HADD2.F32 R26, -RZ, R4.H0_H0 ;  /* 0x20000004ff1a7230 */ /* 0x010fe20000004100 */
[----:B------:R-:W-:Y:S05]  /*5a00*/  BRA `(.L_x_7698) ;  /* 0x00000a5000007947 */ /* 0x000fea0003800000 */
.L_x_7703:
[----:B----4-:R-:W4:Y:S02]  /*5a10*/  LDG.E.64 R4, [R4.64] ;  /* 0x0000002404047981 */ /* 0x010f24000c1e1b00 */
[----:B----4-:R-:W0:Y:S01]  /*5a20*/  F2F.F32.F64 R26, R4 ;  /* 0x00000004001a7310 */ /* 0x010e220000301000 */
[----:B------:R-:W0:-:S14]  /*5a30*/  DSETP.GEU.AND P0, PT, |R4|, c[0x2][0x0], PT ;  /* 0x008000000400762a */ /* 0x000e1c0003f0e200 */
[----:B0-----:R-:W-:Y:S01]  /*5a40*/  @!P0 FMUL R26, R26, 1.175494350822287508e-38 ;  /* 0x008000001a1a8820 */ /* 0x001fe20000400000 */
[----:B------:R-:W-:Y:S05]  /*5a50*/  BRA `(.L_x_7698) ;  /* 0x00000a0000007947 */ /* 0x000fea0003800000 */
.L_x_7693:
        /* <DEDUP_REMOVED lines=12> */
.L_x_7707:
[----:B----4-:R-:W4:Y:S02]  /*5b20*/  LDG.E.64 R4, [R4.64] ;  /* 0x0000002404047981 */ /* 0x010f24000c1e1b00 */
[----:B----4-:R-:W0:Y:S01]  /*5b30*/  F2F.F32.F64 R26, R4 ;  /* 0x00000004001a7310 */ /* 0x010e220000301000 */
[----:B------:R-:W0:-:S14]  /*5b40*/  DSETP.GEU.AND P0, PT, |R4|, c[0x2][0x0], PT ;  /* 0x008000000400762a */ /* 0x000e1c0003f0e200 */
[----:B0-----:R-:W-:Y:S01]  /*5b50*/  @!P0 FMUL R26, R26, 1.175494350822287508e-38 ;  /* 0x008000001a1a8820 */ /* 0x001fe20000400000 */
[----:B------:R-:W-:Y:S05]  /*5b60*/  BRA `(.L_x_7698) ;  /* 0x000008f000007947 */ /* 0x000fea0003800000 */
.L_x_7706:
        /* <DEDUP_REMOVED lines=26> */
.L_x_7709:
        /* <DEDUP_REMOVED lines=13> */
.L_x_7708:
[----:B----4-:R-:W4:Y:S02]  /*5de0*/  LDG.E.U16 R4, [R4.64] ;  /* 0x0000002404047981 */ /* 0x010f24000c1e1500 */
[----:B----4-:R-:W-:Y:S01]  /*5df0*/  PRMT R26, RZ, 0x5410, R4 ;  /* 0x00005410ff1a7816 */ /* 0x010fe20000000004 */
[----:B------:R-:W-:Y:S05]  /*5e00*/  BRA `(.L_x_7698) ;  /* 0x0000065000007947 */ /* 0x000fea0003800000 */
.L_x_7705:
        /* <DEDUP_REMOVED lines=11> */
.L_x_7712:
        /* <DEDUP_REMOVED lines=20> */
.L_x_7714:
[----:B------:R-:W-:Y:S05]  /*6000*/  BSYNC B0 ;  /* 0x0000000000007941 */ /* 0x000fea0003800000 */
.L_x_7713:
[----:B------:R-:W-:Y:S01]  /*6010*/  IMAD.SHL.U32 R3, R3, 0x100000, RZ ;  /* 0x0010000003037824 */ /* 0x000fe200078e00ff */
[----:B------:R-:W-:-:S04]  /*6020*/  LEA R5, R0, 0x3b800000, 0x17 ;  /* 0x3b80000000057811 */ /* 0x000fc800078eb8ff */
[----:B------:R-:W-:Y:S01]  /*6030*/  LOP3.LUT R26, R5, R3, R26, 0xfe, !PT ;  /* 0x00000003051a7212 */ /* 0x000fe200078efe1a */
[----:B------:R-:W-:Y:S05]  /*6040*/  BRA `(.L_x_7698) ;  /* 0x0000041000007947 */ /* 0x000fea0003800000 */
.L_x_7711:
        /* <DEDUP_REMOVED lines=20> */
.L_x_7716:
[----:B------:R-:W-:Y:S05]  /*6190*/  BSYNC B0 ;  /* 0x0000000000007941 */ /* 0x000fea0003800000 */
.L_x_7715:
[----:B------:R-:W-:Y:S01]  /*61a0*/  IMAD.SHL.U32 R3, R3, 0x200000, RZ ;  /* 0x0020000003037824 */ /* 0x000fe200078e00ff */
[----:B------:R-:W-:-:S04]  /*61b0*/  LEA R5, R0, 0x37800000, 0x17 ;  /* 0x3780000000057811 */ /* 0x000fc800078eb8ff */
[----:B------:R-:W-:Y:S01]  /*61c0*/  LOP3.LUT R26, R5, R3, R26, 0xfe, !PT ;  /* 0x00000003051a7212 */ /* 0x000fe200078efe1a */
[----:B------:R-:W-:Y:S05]  /*61d0*/  BRA `(.L_x_7698) ;  /* 0x0000028000007947 */ /* 0x000fea0003800000 */
.L_x_7710:
        /* <DEDUP_REMOVED lines=14> */
.L_x_7697:
        /* <DEDUP_REMOVED lines=21> */
.L_x_7718:
[----:B----4-:R-:W4:Y:S02]  /*6410*/  LDG.E.64 R4, [R4.64] ;  /* 0x0000002404047981 */ /* 0x010f24000c1e1b00 */
[----:B----4-:R0:W4:Y:S01]  /*6420*/  I2F.U64 R26, R4 ;  /* 0x00000004001a7312 */ /* 0x0101220000301000 */
[----:B------:R-:W-:Y:S05]  /*6430*/  BRA `(.L_x_7698) ;  /* 0x0000002000007947 */ /* 0x000fea0003800000 */
.L_x_7717:
[----:B----4-:R-:W4:Y:S02]  /*6440*/  LDG.E R4, [R4.64] ;  /* 0x0000002404047981 */ /* 0x010f24000c1e1900 */
[----:B----4-:R0:W4:Y:S02]  /*6450*/  I2F.U32 R26, R4 ;  /* 0x00000004001a7306 */ /* 0x0101240000201000 */
.L_x_7698:
[----:B------:R-:W-:Y:S05]  /*6460*/  BSYNC B6 ;  /* 0x0000000000067941 */ /* 0x000fea0003800000 */
.L_x_7692:
        /* <DEDUP_REMOVED lines=17> */
.L_x_7722:
[----:B----4-:R-:W4:Y:S02]  /*6580*/  LDG.E.U8 R4, [R4.64] ;  /* 0x0000002404047981 */ /* 0x010f24000c1e1100 */
[----:B----4-:R0:W4:Y:S01]  /*6590*/  I2F.U16 R17, R4 ;  /* 0x0000000400117306 */ /* 0x0101220000101000 */
[----:B------:R-:W-:Y:S05]  /*65a0*/  BRA `(.L_x_7691) ;  /* 0x00000c7000007947 */ /* 0x000fea0003800000 */
.L_x_7721:
        /* <DEDUP_REMOVED lines=9> */
.L_x_7725:
[----:B----4-:R-:W4:Y:S02]  /*6640*/  LDG.E R4, [R4.64] ;  /* 0x0000002404047981 */ /* 0x010f24000c1e1900 */
[----:B----4-:R0:W4:Y:S01]  /*6650*/  I2F R17, R4 ;  /* 0x0000000400117306 */ /* 0x0101220000201400 */
[----:B------:R-:W-:Y:S05]  /*6660*/  BRA `(.L_x_7691) ;  /* 0x00000bb000007947 */ /* 0x000fea0003800000 */
.L_x_7724:
[----:B----4-:R-:W4:Y:S02]  /*6670*/  LDG.E.U16 R4, [R4.64] ;  /* 0x0000002404047981 */ /* 0x010f24000c1e1500 */
[----:B----4-:R0:W4:Y:S01]  /*6680*/  I2F.S16 R17, R4 ;  /* 0x0000000400117306 */ /* 0x0101220000101400 */
[----:B------:R-:W-:Y:S05]  /*6690*/  BRA `(.L_x_7691) ;  /* 0x00000b8000007947 */ /* 0x000fea0003800000 */
.L_x_7720:
        /* <DEDUP_REMOVED lines=8> */
.L_x_7727:
[----:B----4-:R-:W4:Y:S02]  /*6720*/  LDG.E.U16 R4, [R4.64] ;  /* 0x0000002404047981 */ /* 0x010f24000c1e1500 */
[----:B----4-:R-:W-:Y:S01]  /*6730*/  HADD2.F32 R17, -RZ, R4.H0_H0 ;  /* 0x20000004ff117230 */ /* 0x010fe20000004100 */
[----:B------:R-:W-:Y:S05]  /*6740*/  BRA `(.L_x_7691) ;  /* 0x00000ad000007947 */ /* 0x000fea0003800000 */
.L_x_7726:
        /* <DEDUP_REMOVED lines=8> */
.L_x_7729:
[----:B----4-:R-:W4:Y:S02]  /*67d0*/  LDG.E.U16 R4, [R4.64] ;  /* 0x0000002404047981 */ /* 0x010f24000c1e1500 */
[----:B----4-:R-:W-:Y:S01]  /*67e0*/  HADD2.F32 R17, -RZ, R4.H0_H0 ;  /* 0x20000004ff117230 */ /* 0x010fe20000004100 */
[----:B------:R-:W-:Y:S05]  /*67f0*/  BRA `(.L_x_7691) ;  /* 0x00000a2000007947 */ /* 0x000fea0003800000 */
.L_x_7728:
[----:B----4-:R-:W4:Y:S02]  /*6800*/  LDG.E.64 R4, [R4.64] ;  /* 0x0000002404047981 */ /* 0x010f24000c1e1b00 */
[----:B----4-:R-:W0:Y:S01]  /*6810*/  F2F.F32.F64 R17, R4 ;  /* 0x0000000400117310 */ /* 0x010e220000301000 */
[----:B------:R-:W0:-:S14]  /*6820*/  DSETP.GEU.AND P0, PT, |R4|, c[0x2][0x0], PT ;  /* 0x008000000400762a */ /* 0x000e1c0003f0e200 */
[----:B0-----:R-:W-:Y:S01]  /*6830*/  @!P0 FMUL R17, R17, 1.175494350822287508e-38 ;  /* 0x0080000011118820 */ /* 0x001fe20000400000 */
[----:B------:R-:W-:Y:S05]  /*6840*/  BRA `(.L_x_7691) ;  /* 0x000009d000007947 */ /* 0x000fea0003800000 */
.L_x_7719:
        /* <DEDUP_REMOVED lines=12> */
.L_x_7732:
[----:B----4-:R-:W4:Y:S02]  /*6910*/  LDG.E.64 R4, [R4.64] ;  /* 0x0000002404047981 */ /* 0x010f24000c1e1b00 */
[----:B----4-:R-:W0:Y:S01]  /*6920*/  F2F.F32.F64 R17, R4 ;  /* 0x0000000400117310 */ /* 0x010e220000301000 */
[----:B------:R-:W0:-:S14]  /*6930*/  DSETP.GEU.AND P0, PT, |R4|, c[0x2][0x0], PT ;  /* 0x008000000400762a */ /* 0x000e1c0003f0e200 */
[----:B0-----:R-:W-:Y:S01]  /*6940*/  @!P0 FMUL R17, R17, 1.175494350822287508e-38 ;  /* 0x0080000011118820 */ /* 0x001fe20000400000 */
[----:B------:R-:W-:Y:S05]  /*6950*/  BRA `(.L_x_7691) ;  /* 0x000008c000007947 */ /* 0x000fea0003800000 */
.L_x_7731:
        /* <DEDUP_REMOVED lines=26> */
.L_x_7734:
        /* <DEDUP_REMOVED lines=13> */
.L_x_7733:
[----:B----4-:R-:W4:Y:S02]  /*6bd0*/  LDG.E.U16 R4, [R4.64] ;  /* 0x0000002404047981 */ /* 0x010f24000c1e1500 */
[----:B----4-:R-:W-:Y:S01]  /*6be0*/  PRMT R17, RZ, 0x5410, R4 ;  /* 0x00005410ff117816 */ /* 0x010fe20000000004 */
[----:B------:R-:W-:Y:S05]  /*6bf0*/  BRA `(.L_x_7691) ;  /* 0x0000062000007947 */ /* 0x000fea0003800000 */
.L_x_7730:
        /* <DEDUP_REMOVED lines=11> */
.L_x_7737:
[----:B----4-:R-:W4:Y:S02]  /*6cb0*/  LDG.E.U8 R3, [R4.64] ;  /* 0x0000002404037981 */ /* 0x010f24000c1e1100 */
        /* <DEDUP_REMOVED lines=18> */
.L_x_7739:
[----:B------:R-:W-:Y:S05]  /*6de0*/  BSYNC B0 ;  /* 0x0000000000007941 */ /* 0x000fea0003800000 */
.L_x_7738:
[----:B------:R-:W-:Y:S01]  /*6df0*/  IMAD.SHL.U32 R3, R3, 0x100000, RZ ;  /* 0x0010000003037824 */ /* 0x000fe200078e00ff */
[----:B------:R-:W-:-:S04]  /*6e00*/  LEA R0, R0, 0x3b800000, 0x17 ;  /* 0x3b80000000007811 */ /* 0x000fc800078eb8ff */
[----:B------:R-:W-:Y:S01]  /*6e10*/  LOP3.LUT R17, R0, R3, R17, 0xfe, !PT ;  /* 0x0000000300117212 */ /* 0x000fe200078efe11 */
[----:B------:R-:W-:Y:S05]  /*6e20*/  BRA `(.L_x_7691) ;  /* 0x000003f000007947 */ /* 0x000fea0003800000 */
.L_x_7736:
        /* <DEDUP_REMOVED lines=19> */
.L_x_7741:
[----:B------:R-:W-:Y:S05]  /*6f60*/  BSYNC B0 ;  /* 0x0000000000007941 */ /* 0x000fea0003800000 */
.L_x_7740:
[----:B------:R-:W-:Y:S01]  /*6f70*/  IMAD.SHL.U32 R3, R3, 0x200000, RZ ;  /* 0x0020000003037824 */ /* 0x000fe200078e00ff */
[----:B------:R-:W-:-:S04]  /*6f80*/  LEA R0, R0, 0x37800000, 0x17 ;  /* 0x3780000000007811 */ /* 0x000fc800078eb8ff */
[----:B------:R-:W-:Y:S01]  /*6f90*/  LOP3.LUT R17, R0, R3, R17, 0xfe, !PT ;  /* 0x0000000300117212 */ /* 0x000fe200078efe11 */
[----:B------:R-:W-:Y:S05]  /*6fa0*/  BRA `(.L_x_7691) ;  /* 0x0000027000007947 */ /* 0x000fea0003800000 */
.L_x_7735:
        /* <DEDUP_REMOVED lines=14> */
.L_x_7723:
        /* <DEDUP_REMOVED lines=19> */
[----:B------:R-:W-:Y:S05]  /*71c0*/  BRA `(.L_x_7691) ;  /* 0x0000005000007947 */ /* 0x000fea0003800000 */
.L_x_7743:
[----:B----4-:R-:W4:Y:S02]  /*71d0*/  LDG.E.64 R4, [R4.64] ;  /* 0x0000002404047981 */ /* 0x010f24000c1e1b00 */
[----:B----4-:R0:W4:Y:S01]  /*71e0*/  I2F.U64 R17, R4 ;  /* 0x0000000400117312 */ /* 0x0101220000301000 */
[----:B------:R-:W-:Y:S05]  /*71f0*/  BRA `(.L_x_7691) ;  /* 0x0000002000007947 */ /* 0x000fea0003800000 */
.L_x_7742:
[----:B----4-:R-:W4:Y:S02]  /*7200*/  LDG.E R4, [R4.64] ;  /* 0x0000002404047981 */ /* 0x010f24000c1e1900 */
[----:B----4-:R0:W4:Y:S02]  /*7210*/  I2F.U32 R17, R4 ;  /* 0x0000000400117306 */ /* 0x0101240000201000 */
.L_x_7691:
[----:B------:R-:W-:Y:S05]  /*7220*/  BSYNC B7 ;  /* 0x0000000000077941 */ /* 0x000fea0003800000 */
.L_x_7690:
[----:B------:R-:W0:Y:S01]  /*7230*/  S2R R25, SR_TID.X ;  /* 0x0000000000197919 */ /* 0x000e220000002100 */
[----:B------:R-:W-:Y:S01]  /*7240*/  BSSY B1, `(.L_x_7744) ;  /* 0x000005b000017945 */ /* 0x000fe20003800000 */
[----:B0-----:R-:W-:-:S13]  /*7250*/  ISETP.GE.AND P1, PT, R25, R16, PT ;  /* 0x000000101900720c */ /* 0x001fda0003f26270 */
[----:B------:R-:W-:Y:S05]  /*7260*/  @P1 BRA `(.L_x_7745) ;  /* 0x0000058000001947 */ /* 0x000fea0003800000 */
[----:B--2--5:R-:W-:-:S13]  /*7270*/  FSETP.NEU.FTZ.AND P0, PT, R19, RZ, PT ;  /* 0x000000ff1300720b */ /* 0x024fda0003f1d000 */
[----:B------:R-:W0:Y:S02]  /*7280*/  @!P0 MUFU.RCP R3, R19 ;  /* 0x0000001300038308 */ /* 0x000e240000001000 */
[----:B0-----:R-:W-:Y:S01]  /*7290*/  @!P0 FMUL.FTZ R4, R3, R18 ;  /* 0x0000001203048220 */ /* 0x001fe20000410000 */
        /* <DEDUP_REMOVED lines=28> */
.L_x_7751:
[----:B------:R-:W-:Y:S01]  /*7460*/  FSETP.GEU.FTZ.AND P0, PT, R6, -R5, PT ;  /* 0x800000050600720b */ /* 0x000fe20003f1e000 */
[----:B------:R-:W-:-:S12]  /*7470*/  FADD.FTZ R0, R0, -1 ;  /* 0xbf80000000007421 */ /* 0x000fd80000010000 */
[----:B------:R-:W-:Y:S02]  /*7480*/  @!P0 FADD.FTZ R0, R0, -1 ;  /* 0xbf80000000008421 */ /* 0x000fe40000010000 */
.L_x_7750:
[----:B------:R-:W-:Y:S05]  /*7490*/  BSYNC B2 ;  /* 0x0000000000027941 */ /* 0x000fea0003800000 */
.L_x_7749:
[----:B------:R-:W-:Y:S01]  /*74a0*/  FFMA.FTZ R3, -R5, R0, R3 ;  /* 0x0000000005037223 */ /* 0x000fe20000010103 */
[----:B------:R-:W-:Y:S05]  /*74b0*/  BRA `(.L_x_7747) ;  /* 0x000001f000007947 */ /* 0x000fea0003800000 */
.L_x_7748:
        /* <DEDUP_REMOVED lines=15> */
.L_x_7754:
        /* <DEDUP_REMOVED lines=13> */
.L_x_7753:
[----:B------:R-:W-:Y:S05]  /*7680*/  BSYNC B2 ;  /* 0x0000000000027941 */ /* 0x000fea0003800000 */
.L_x_7752:
[----:B------:R-:W-:-:S04]  /*7690*/  FMUL.FTZ R3, R3, 1.1920928955078125e-07 ;  /* 0x3400000003037820 */ /* 0x000fc80000410000 */
[----:B------:R-:W-:Y:S02]  /*76a0*/  FMUL.FTZ R3, R0, R3 ;  /* 0x0000000300037220 */ /* 0x000fe40000410000 */
.L_x_7747:
[----:B------:R-:W-:Y:S05]  /*76b0*/  BSYNC B0 ;  /* 0x0000000000007941 */ /* 0x000fea0003800000 */
.L_x_7746:
[C---:B------:R-:W-:Y:S01]  /*76c0*/  FSETP.GTU.FTZ.AND P0, PT, |R3|.reuse, +INF , PT ;  /* 0x7f8000000300780b */ /* 0x040fe20003f1c200 */
[----:B------:R-:W2:Y:S01]  /*76d0*/  MUFU.RCP R5, R19 ;  /* 0x0000001300057308 */ /* 0x000ea20000001000 */
[----:B------:R-:W-:Y:S02]  /*76e0*/  LOP3.LUT R0, R3, 0x80000000, R18, 0xb8, !PT ;  /* 0x8000000003007812 */ /* 0x000fe400078eb812 */
[----:B------:R-:W-:Y:S02]  /*76f0*/  FSETP.GEU.FTZ.AND P3, PT, R19, RZ, PT ;  /* 0x000000ff1300720b */ /* 0x000fe40003f7e000 */
[----:B------:R-:W-:-:S04]  /*7700*/  FSEL R3, R3, R0, P0 ;  /* 0x0000000003037208 */ /* 0x000fc80000000000 */
[C---:B------:R-:W-:Y:S02]  /*7710*/  FSETP.NEU.FTZ.AND P0, PT, R3.reuse, RZ, PT ;  /* 0x000000ff0300720b */ /* 0x040fe40003f1d000 */
[C---:B------:R-:W-:Y:S01]  /*7720*/  FSETP.GEU.FTZ.AND P2, PT, R3.reuse, RZ, PT ;  /* 0x000000ff0300720b */ /* 0x040fe20003f5e000 */
[----:B------:R-:W-:-:S03]  /*7730*/  FADD.FTZ R3, -R3, R18 ;  /* 0x0000001203037221 */ /* 0x000fc60000010100 */
[----:B------:R-:W-:Y:S01]  /*7740*/  PLOP3.LUT P0, PT, P0, P3, P2, 0x60, 0x0 ;  /* 0x000000000000781c */ /* 0x000fe20000706c20 */
[----:B--2---:R-:W-:-:S12]  /*7750*/  FMUL.FTZ R3, R3, R5 ;  /* 0x0000000503037220 */ /* 0x004fd80000410000 */
[----:B------:R-:W-:-:S05]  /*7760*/  @P0 FADD.FTZ R3, R3, -1 ;  /* 0xbf80000003030421 */ /* 0x000fca0000010000 */
[----:B------:R-:W-:-:S13]  /*7770*/  FSETP.NEU.FTZ.AND P0, PT, R3, RZ, PT ;  /* 0x000000ff0300720b */ /* 0x000fda0003f1d000 */
[----:B------:R-:W2:Y:S02]  /*7780*/  @P0 FRND.FTZ.FLOOR R0, R3 ;  /* 0x0000000300000307 */ /* 0x000ea40000215000 */
[----:B--2---:R-:W-:-:S05]  /*7790*/  @P0 FADD.FTZ R4, R3, -R0 ;  /* 0x8000000003040221 */ /* 0x004fca0000010000 */
[----:B------:R-:W-:Y:S01]  /*77a0*/  FSETP.GT.AND P2, PT, R4, 0.5, P0 ;  /* 0x3f0000000400780b */ /* 0x000fe20000744000 */
[----:B------:R-:W-:-:S05]  /*77b0*/  @!P0 FMUL.FTZ R4, R5, R18 ;  /* 0x0000001205048220 */ /* 0x000fca0000410000 */
[----:B------:R-:W-:-:S07]  /*77c0*/  @!P0 LOP3.LUT R4, RZ, 0x80000000, R4, 0xb8, !PT ;  /* 0x80000000ff048812 */ /* 0x000fce00078eb804 */
[----:B------:R-:W-:-:S04]  /*77d0*/  @P2 FADD.FTZ R0, R0, 1 ;  /* 0x3f80000000002421 */ /* 0x000fc80000010000 */
[----:B------:R-:W-:Y:S02]  /*77e0*/  @P0 IMAD.MOV.U32 R4, RZ, RZ, R0 ;  /* 0x000000ffff040224 */ /* 0x000fe400078e0000 */
.L_x_7745:
[----:B------:R-:W-:Y:S05]  /*77f0*/  BSYNC B1 ;  /* 0x0000000000017941 */ /* 0x000fea0003800000 */
.L_x_7744:
[----:B--2--5:R-:W-:Y:S01]  /*7800*/  IADD3 R19, R25, 0x80, RZ ;  /* 0x0000008019137810 */ /* 0x024fe20007ffe0ff */
[----:B------:R-:W-:Y:S03]  /*7810*/  BSSY B1, `(.L_x_7755) ;  /* 0x000005b000017945 */ /* 0x000fe60003800000 */
[----:B------:R-:W-:-:S13]  /*7820*/  ISETP.GE.AND P0, PT, R19, R16, PT ;  /* 0x000000101300720c */ /* 0x000fda0003f06270 */
[----:B------:R-:W-:Y:S05]  /*7830*/  @P0 BRA `(.L_x_7756) ;  /* 0x0000058000000947 */ /* 0x000fea0003800000 */
[----:B---3--:R-:W-:-:S13]  /*7840*/  FSETP.NEU.FTZ.AND P0, PT, R27, RZ, PT ;  /* 0x000000ff1b00720b */ /* 0x008fda0003f1d000 */
[----:B------:R-:W2:Y:S02]  /*7850*/  @!P0 MUFU.RCP R3, R27 ;  /* 0x0000001b00038308 */ /* 0x000ea40000001000 */
[----:B-12---:R-:W-:Y:S01]  /*7860*/  @!P0 FMUL.FTZ R18, R3, R22 ;  /* 0x0000001603128220 */ /* 0x006fe20000410000 */
        /* <DEDUP_REMOVED lines=28> */
.L_x_7762:
[----:B------:R-:W-:Y:S01]  /*7a30*/  FSETP.GEU.FTZ.AND P0, PT, R6, -R7, PT ;  /* 0x800000070600720b */ /* 0x000fe20003f1e000 */
[----:B------:R-:W-:-:S12]  /*7a40*/  FADD.FTZ R0, R0, -1 ;  /* 0xbf80000000007421 */ /* 0x000fd80000010000 */
[----:B------:R-:W-:Y:S02]  /*7a50*/  @!P0 FADD.FTZ R0, R0, -1 ;  /* 0xbf80000000008421 */ /* 0x000fe40000010000 */
.L_x_7761:
[----:B------:R-:W-:Y:S05]  /*7a60*/  BSYNC B2 ;  /* 0x0000000000027941 */ /* 0x000fea0003800000 */
.L_x_7760:
[----:B------:R-:W-:Y:S01]  /*7a70*/  FFMA.FTZ R3, -R7, R0, R3 ;  /* 0x0000000007037223 */ /* 0x000fe20000010103 */
[----:B------:R-:W-:Y:S05]  /*7a80*/  BRA `(.L_x_7758) ;  /* 0x000001f000007947 */ /* 0x000fea0003800000 */
.L_x_7759:
        /* <DEDUP_REMOVED lines=15> */
.L_x_7765:
        /* <DEDUP_REMOVED lines=13> */
.L_x_7764:
[----:B------:R-:W-:Y:S05]  /*7c50*/  BSYNC B2 ;  /* 0x0000000000027941 */ /* 0x000fea0003800000 */
.L_x_7763:
[----:B------:R-:W-:-:S04]  /*7c60*/  FMUL.FTZ R3, R3, 1.1920928955078125e-07 ;  /* 0x3400000003037820 */ /* 0x000fc80000410000 */
[----:B------:R-:W-:Y:S02]  /*7c70*/  FMUL.FTZ R3, R0, R3 ;  /* 0x0000000300037220 */ /* 0x000fe40000410000 */
.L_x_7758:
[----:B------:R-:W-:Y:S05]  /*7c80*/  BSYNC B0 ;  /* 0x0000000000007941 */ /* 0x000fea0003800000 */
.L_x_7757:
        /* <DEDUP_REMOVED lines=12> */
[----:B------:R-:W1:Y:S01]  /*7d50*/  @P0 FRND.FTZ.FLOOR R0, R3 ;  /* 0x0000000300000307 */ /* 0x000e620000215000 */
[----:B------:R-:W-:-:S05]  /*7d60*/  @!P0 FMUL.FTZ R6, R6, R22 ;  /* 0x0000001606068220 */ /* 0x000fca0000410000 */
[----:B------:R-:W-:Y:S01]  /*7d70*/  @!P0 LOP3.LUT R18, RZ, 0x80000000, R6, 0xb8, !PT ;  /* 0x80000000ff128812 */ /* 0x000fe200078eb806 */
[----:B-1----:R-:W-:-:S05]  /*7d80*/  @P0 FADD.FTZ R5, R3, -R0 ;  /* 0x8000000003050221 */ /* 0x002fca0000010000 */
[----:B------:R-:W-:-:S13]  /*7d90*/  FSETP.GT.AND P2, PT, R5, 0.5, P0 ;  /* 0x3f0000000500780b */ /* 0x000fda0000744000 */
[----:B------:R-:W-:-:S04]  /*7da0*/  @P2 FADD.FTZ R0, R0, 1 ;  /* 0x3f80000000002421 */ /* 0x000fc80000010000 */
[----:B------:R-:W-:Y:S02]  /*7db0*/  @P0 IMAD.MOV.U32 R18, RZ, RZ, R0 ;  /* 0x000000ffff120224 */ /* 0x000fe400078e0000 */
.L_x_7756:
[----:B------:R-:W-:Y:S05]  /*7dc0*/  BSYNC B1 ;  /* 0x0000000000017941 */ /* 0x000fea0003800000 */
.L_x_7755:
[----:B------:R-:W-:Y:S01]  /*7dd0*/  IADD3 R3, R25, 0x100, RZ ;  /* 0x0000010019037810 */ /* 0x000fe20007ffe0ff */
[----:B------:R-:W-:Y:S03]  /*7de0*/  BSSY B1, `(.L_x_7766) ;  /* 0x000005b000017945 */ /* 0x000fe60003800000 */
[----:B------:R-:W-:-:S13]  /*7df0*/  ISETP.GE.AND P0, PT, R3, R16, PT ;  /* 0x000000100300720c */ /* 0x000fda0003f06270 */
[----:B------:R-:W-:Y:S05]  /*7e00*/  @P0 BRA `(.L_x_7767) ;  /* 0x0000058000000947 */ /* 0x000fea0003800000 */
[----:B----4-:R-:W-:-:S13]  /*7e10*/  FSETP.NEU.FTZ.AND P0, PT, R24, RZ, PT ;  /* 0x000000ff1800720b */ /* 0x010fda0003f1d000 */
[----:B-1----:R-:W1:Y:S02]  /*7e20*/  @!P0 MUFU.RCP R22, R24 ;  /* 0x0000001800168308 */ /* 0x002e640000001000 */
[----:B-1----:R-:W-:Y:S01]  /*7e30*/  @!P0 FMUL.FTZ R22, R22, R23 ;  /* 0x0000001716168220 */ /* 0x002fe20000410000 */
        /* <DEDUP_REMOVED lines=28> */
.L_x_7773:
[----:B------:R-:W-:Y:S01]  /*8000*/  FSETP.GEU.FTZ.AND P0, PT, R7, -R6, PT ;  /* 0x800000060700720b */ /* 0x000fe20003f1e000 */
[----:B------:R-:W-:-:S12]  /*8010*/  FADD.FTZ R3, R3, -1 ;  /* 0xbf80000003037421 */ /* 0x000fd80000010000 */
[----:B------:R-:W-:Y:S02]  /*8020*/  @!P0 FADD.FTZ R3, R3, -1 ;  /* 0xbf80000003038421 */ /* 0x000fe40000010000 */
.L_x_7772:
[----:B------:R-:W-:Y:S05]  /*8030*/  BSYNC B2 ;  /* 0x0000000000027941 */ /* 0x000fea0003800000 */
.L_x_7771:
[----:B------:R-:W-:Y:S01]  /*8040*/  FFMA.FTZ R0, -R6, R3, R0 ;  /* 0x0000000306007223 */ /* 0x000fe20000010100 */
[----:B------:R-:W-:Y:S05]  /*8050*/  BRA `(.L_x_7769) ;  /* 0x000001f000007947 */ /* 0x000fea0003800000 */
.L_x_7770:
        /* <DEDUP_REMOVED lines=15> */
.L_x_7776:
        /* <DEDUP_REMOVED lines=13> */
.L_x_7775:
[----:B------:R-:W-:Y:S05]  /*8220*/  BSYNC B2 ;  /* 0x0000000000027941 */ /* 0x000fea0003800000 */
.L_x_7774:
[----:B------:R-:W-:-:S04]  /*8230*/  FMUL.FTZ R3, R3, 1.1920928955078125e-07 ;  /* 0x3400000003037820 */ /* 0x000fc80000410000 */
[----:B------:R-:W-:Y:S02]  /*8240*/  FMUL.FTZ R0, R0, R3 ;  /* 0x0000000300007220 */ /* 0x000fe40000410000 */
.L_x_7769:
[----:B------:R-:W-:Y:S05]  /*8250*/  BSYNC B0 ;  /* 0x0000000000007941 */ /* 0x000fea0003800000 */
.L_x_7768:
        /* <DEDUP_REMOVED lines=19> */
.L_x_7767:
[----:B------:R-:W-:Y:S05]  /*8390*/  BSYNC B1 ;  /* 0x0000000000017941 */ /* 0x000fea0003800000 */
.L_x_7766:
[----:B------:R-:W-:Y:S01]  /*83a0*/  IADD3 R3, R25, 0x180, RZ ;  /* 0x0000018019037810 */ /* 0x000fe20007ffe0ff */
[----:B------:R-:W-:Y:S03]  /*83b0*/  BSSY B1, `(.L_x_7777) ;  /* 0x000005b000017945 */ /* 0x000fe60003800000 */
[----:B------:R-:W-:-:S13]  /*83c0*/  ISETP.GE.AND P0, PT, R3, R16, PT ;  /* 0x000000100300720c */ /* 0x000fda0003f06270 */
[----:B------:R-:W-:Y:S05]  /*83d0*/  @P0 BRA `(.L_x_7778) ;  /* 0x0000058000000947 */ /* 0x000fea0003800000 */
[----:B----4-:R-:W-:-:S13]  /*83e0*/  FSETP.NEU.FTZ.AND P0, PT, R17, RZ, PT ;  /* 0x000000ff1100720b */ /* 0x010fda0003f1d000 */
[----:B------:R-:W2:Y:S02]  /*83f0*/  @!P0 MUFU.RCP R3, R17 ;  /* 0x0000001100038308 */ /* 0x000ea40000001000 */
[----:B--2---:R-:W-:Y:S01]  /*8400*/  @!P0 FMUL.FTZ R24, R3, R26 ;  /* 0x0000001a03188220 */ /* 0x004fe20000410000 */
        /* <DEDUP_REMOVED lines=28> */
.L_x_7784:
[----:B------:R-:W-:Y:S01]  /*85d0*/  FSETP.GEU.FTZ.AND P0, PT, R6, -R7, PT ;  /* 0x800000070600720b */ /* 0x000fe20003f1e000 */
[----:B------:R-:W-:-:S12]  /*85e0*/  FADD.FTZ R0, R0, -1 ;  /* 0xbf80000000007421 */ /* 0x000fd80000010000 */
[----:B------:R-:W-:Y:S02]  /*85f0*/  @!P0 FADD.FTZ R0, R0, -1 ;  /* 0xbf80000000008421 */ /* 0x000fe40000010000 */
.L_x_7783:
[----:B------:R-:W-:Y:S05]  /*8600*/  BSYNC B2 ;  /* 0x0000000000027941 */ /* 0x000fea0003800000 */
.L_x_7782:
[----:B------:R-:W-:Y:S01]  /*8610*/  FFMA.FTZ R3, -R7, R0, R3 ;  /* 0x0000000007037223 */ /* 0x000fe20000010103 */
[----:B------:R-:W-:Y:S05]  /*8620*/  BRA `(.L_x_7780) ;  /* 0x000001f000007947 */ /* 0x000fea0003800000 */
.L_x_7781:
        /* <DEDUP_REMOVED lines=10> */
[----:B0-----:R-:W-:-:S09]  /*86d0*/  FSEL R8, R3, +QNAN , !P0 ;  /* 0x7fffffff03087808 */ /* 0x001fd20004000000 */
[----:B------:R-:W-:Y:S05]  /*86e0*/  @!P2 BRA `(.L_x_7786) ;  /* 0x000001000000a947 */ /* 0x000fea0003800000 */
[----:B------:R-:W-:-:S04]  /*86f0*/  LOP3.LUT R3, R6, 0x7fffff, RZ, 0xc0, !PT ;  /* 0x007fffff06037812 */ /* 0x000fc800078ec0ff */
[----:B------:R-:W-:-:S04]  /*8700*/  LOP3.LUT R9, R3, 0x3f800000, RZ, 0xfc, !PT ;  /* 0x3f80000003097812 */ /* 0x000fc800078efcff */
[----:B------:R0:W2:Y:S03]  /*8710*/  MUFU.RCP R11, R9 ;  /* 0x00000009000b7308 */ /* 0x0000a60000001000 */
.L_x_7787:
        /* <DEDUP_REMOVED lines=13> */
.L_x_7786:
[----:B------:R-:W-:Y:S05]  /*87f0*/  BSYNC B2 ;  /* 0x0000000000027941 */ /* 0x000fea0003800000 */
.L_x_7785:
[----:B------:R-:W-:-:S04]  /*8800*/  FMUL.FTZ R3, R0, 1.1920928955078125e-07 ;  /* 0x3400000000037820 */ /* 0x000fc80000410000 */
[----:B------:R-:W-:Y:S02]  /*8810*/  FMUL.FTZ R3, R8, R3 ;  /* 0x0000000308037220 */ /* 0x000fe40000410000 */
.L_x_7780:
[----:B------:R-:W-:Y:S05]  /*8820*/  BSYNC B0 ;  /* 0x0000000000007941 */ /* 0x000fea0003800000 */
.L_x_7779:
        /* <DEDUP_REMOVED lines=12> */
[----:B------:R-:W2:Y:S01]  /*88f0*/  @P0 FRND.FTZ.FLOOR R0, R3 ;  /* 0x0000000300000307 */ /* 0x000ea20000215000 */
[----:B------:R-:W-:-:S05]  /*8900*/  @!P0 FMUL.FTZ R6, R6, R26 ;  /* 0x0000001a06068220 */ /* 0x000fca0000410000 */
[----:B------:R-:W-:Y:S01]  /*8910*/  @!P0 LOP3.LUT R24, RZ, 0x80000000, R6, 0xb8, !PT ;  /* 0x80000000ff188812 */ /* 0x000fe200078eb806 */
[----:B--2---:R-:W-:-:S05]  /*8920*/  @P0 FADD.FTZ R5, R3, -R0 ;  /* 0x8000000003050221 */ /* 0x004fca0000010000 */
[----:B------:R-:W-:-:S13]  /*8930*/  FSETP.GT.AND P2, PT, R5, 0.5, P0 ;  /* 0x3f0000000500780b */ /* 0x000fda0000744000 */
[----:B------:R-:W-:-:S04]  /*8940*/  @P2 FADD.FTZ R0, R0, 1 ;  /* 0x3f80000000002421 */ /* 0x000fc80000010000 */
[----:B------:R-:W-:Y:S02]  /*8950*/  @P0 IMAD.MOV.U32 R24, RZ, RZ, R0 ;  /* 0x000000ffff180224 */ /* 0x000fe400078e0000 */
.L_x_7778:
[----:B------:R-:W-:Y:S05]  /*8960*/  BSYNC B1 ;  /* 0x0000000000017941 */ /* 0x000fea0003800000 */
.L_x_7777:
[----:B----4-:R-:W2:Y:S01]  /*8970*/  LDC.U8 R17, c[0x0][0x190] ;  /* 0x00006400ff117b82 */ /* 0x010ea20000000000 */
[----:B------:R-:W-:Y:S01]  /*8980*/  BSSY B6, `(.L_x_7788) ;  /* 0x0000101000067945 */ /* 0x000fe20003800000 */
[----:B------:R-:W-:Y:S05]  /*8990*/  @P1 BRA `(.L_x_7789) ;  /* 0x00000ff000001947 */ /* 0x000fea0003800000 */
[----:B--2---:R-:W-:Y:S01]  /*89a0*/  PRMT R0, R17, 0x9910, RZ ;  /* 0x0000991011007816 */ /* 0x004fe200000000ff */
        /* <DEDUP_REMOVED lines=14> */
[----:B------:R-:W0:Y:S01]  /*8a90*/  F2I.FTZ.TRUNC.NTZ R3, R4 ;  /* 0x0000000400037305 */ /* 0x000e22000021f100 */
[----:B------:R-:W-:Y:S01]  /*8aa0*/  IMAD.MOV.U32 R25, RZ, RZ, R19 ;  /* 0x000000ffff197224 */ /* 0x000fe200078e0013 */
[----:B0-----:R0:W-:Y:S01]  /*8ab0*/  STG.E.U8 [R8.64], R3 ;  /* 0x0000000308007986 */ /* 0x0011e2000c101124 */
[----:B------:R-:W-:Y:S05]  /*8ac0*/  BRA `(.L_x_7789) ;  /* 0x00000ec000007947 */ /* 0x000fea0003800000 */
.L_x_7793:
[----:B------:R-:W0:Y:S01]  /*8ad0*/  F2I.S64.TRUNC R4, R4 ;  /* 0x0000000400047311 */ /* 0x000e22000020d900 */
[----:B------:R-:W-:Y:S02]  /*8ae0*/  IMAD.MOV.U32 R25, RZ, RZ, R19 ;  /* 0x000000ffff197224 */ /* 0x000fe400078e0013 */
[----:B0-----:R-:W-:-:S05]  /*8af0*/  IMAD.MOV.U32 R3, RZ, RZ, R4 ;  /* 0x000000ffff037224 */ /* 0x001fca00078e0004 */
[----:B------:R0:W-:Y:S01]  /*8b00*/  STG.E.U8 [R8.64], R3 ;  /* 0x0000000308007986 */ /* 0x0001e2000c101124 */
[----:B------:R-:W-:Y:S05]  /*8b10*/  BRA `(.L_x_7789) ;  /* 0x00000e7000007947 */ /* 0x000fea0003800000 */
.L_x_7792:
[----:B------:R-:W-:-:S13]  /*8b20*/  ISETP.NE.AND P0, PT, R0, 0x2, PT ;  /* 0x000000020000780c */ /* 0x000fda0003f05270 */
[----:B------:R-:W-:Y:S05]  /*8b30*/  @!P0 BRA `(.L_x_7795) ;  /* 0x000000c000008947 */ /* 0x000fea0003800000 */
[----:B------:R-:W-:-:S13]  /*8b40*/  ISETP.NE.AND P0, PT, R0, 0x3, PT ;  /* 0x000000030000780c */ /* 0x000fda0003f05270 */
[----:B------:R-:W-:Y:S05]  /*8b50*/  @!P0 BRA `(.L_x_7796) ;  /* 0x0000006000008947 */ /* 0x000fea0003800000 */
[----:B------:R-:W-:-:S13]  /*8b60*/  ISETP.NE.AND P0, PT, R0, 0x4, PT ;  /* 0x000000040000780c */ /* 0x000fda0003f05270 */
[----:B------:R-:W-:Y:S05]  /*8b70*/  @P0 BRA `(.L_x_7794) ;  /* 0x00000c5000000947 */ /* 0x000fea0003800000 */
[----:B------:R-:W0:Y:S01]  /*8b80*/  F2I.S64.TRUNC R4, R4 ;  /* 0x0000000400047311 */ /* 0x000e22000020d900 */
[----:B------:R-:W-:Y:S01]  /*8b90*/  IMAD.MOV.U32 R25, RZ, RZ, R19 ;  /* 0x000000ffff197224 */ /* 0x000fe200078e0013 */
[----:B0-----:R0:W-:Y:S01]  /*8ba0*/  STG.E.64 [R8.64], R4 ;  /* 0x0000000408007986 */ /* 0x0011e2000c101b24 */
[----:B------:R-:W-:Y:S05]  /*8bb0*/  BRA `(.L_x_7789) ;  /* 0x00000dd000007947 */ /* 0x000fea0003800000 */
.L_x_7796:
[----:B------:R-:W0:Y:S01]  /*8bc0*/  F2I.FTZ.TRUNC.NTZ R3, R4 ;  /* 0x0000000400037305 */ /* 0x000e22000021f100 */
[----:B------:R-:W-:Y:S01]  /*8bd0*/  IMAD.MOV.U32 R25, RZ, RZ, R19 ;  /* 0x000000ffff197224 */ /* 0x000fe200078e0013 */
[----:B0-----:R0:W-:Y:S01]  /*8be0*/  STG.E [R8.64], R3 ;  /* 0x0000000308007986 */ /* 0x0011e2000c101924 */
[----:B------:R-:W-:Y:S05]  /*8bf0*/  BRA `(.L_x_7789) ;  /* 0x00000d9000007947 */ /* 0x000fea0003800000 */
.L_x_7795:
[----:B------:R-:W0:Y:S01]  /*8c00*/  F2I.FTZ.TRUNC.NTZ R3, R4 ;  /* 0x0000000400037305 */ /* 0x000e22000021f100 */
[----:B------:R-:W-:Y:S01]  /*8c10*/  IMAD.MOV.U32 R25, RZ, RZ, R19 ;  /* 0x000000ffff197224 */ /* 0x000fe200078e0013 */
[----:B0-----:R0:W-:Y:S01]  /*8c20*/  STG.E.U16 [R8.64], R3 ;  /* 0x0000000308007986 */ /* 0x0011e2000c101524 */
[----:B------:R-:W-:Y:S05]  /*8c30*/  BRA `(.L_x_7789) ;  /* 0x00000d5000007947 */ /* 0x000fea0003800000 */
.L_x_7791:
[----:B------:R-:W-:-:S13]  /*8c40*/  ISETP.GT.AND P0, PT, R0, 0x6, PT ;  /* 0x000000060000780c */ /* 0x000fda0003f04270 */
[----:B------:R-:W-:Y:S05]  /*8c50*/  @P0 BRA `(.L_x_7797) ;  /* 0x000000b000000947 */ /* 0x000fea0003800000 */
[----:B------:R-:W-:-:S13]  /*8c60*/  ISETP.NE.AND P0, PT, R0, 0x5, PT ;  /* 0x000000050000780c */ /* 0x000fda0003f05270 */
[----:B------:R-:W-:Y:S05]  /*8c70*/  @!P0 BRA `(.L_x_7798) ;  /* 0x0000005000008947 */ /* 0x000fea0003800000 */
[----:B------:R-:W-:-:S13]  /*8c80*/  ISETP.NE.AND P0, PT, R0, 0x6, PT ;  /* 0x000000060000780c */ /* 0x000fda0003f05270 */
[----:B------:R-:W-:Y:S05]  /*8c90*/  @P0 BRA `(.L_x_7794) ;  /* 0x00000b3000000947 */ /* 0x000fea0003800000 */
[----:B------:R0:W-:Y:S01]  /*8ca0*/  STG.E [R8.64], R4 ;  /* 0x0000000408007986 */ /* 0x0001e2000c101924 */
[----:B------:R-:W-:Y:S01]  /*8cb0*/  IMAD.MOV.U32 R25, RZ, RZ, R19 ;  /* 0x000000ffff197224 */ /* 0x000fe200078e0013 */
[----:B------:R-:W-:Y:S05]  /*8cc0*/  BRA `(.L_x_7789) ;  /* 0x00000cc000007947 */ /* 0x000fea0003800000 */
.L_x_7798:
[----:B------:R-:W-:Y:S01]  /*8cd0*/  F2FP.PACK_AB R4, RZ, R4 ;  /* 0x00000004ff04723e */ /* 0x000fe200000000ff */
[----:B------:R-:W-:-:S04]  /*8ce0*/  IMAD.MOV.U32 R25, RZ, RZ, R19 ;  /* 0x000000ffff197224 */ /* 0x000fc800078e0013 */
[----:B------:R0:W-:Y:S01]  /*8cf0*/  STG.E.U16 [R8.64], R4 ;  /* 0x0000000408007986 */ /* 0x0001e2000c101524 */
[----:B------:R-:W-:Y:S05]  /*8d00*/  BRA `(.L_x_7789) ;  /* 0x00000c8000007947 */ /* 0x000fea0003800000 */
.L_x_7797:
[----:B------:R-:W-:-:S13]  /*8d10*/  ISETP.NE.AND P0, PT, R0, 0x7, PT ;  /* 0x000000070000780c */ /* 0x000fda0003f05270 */
[----:B------:R-:W-:Y:S05]  /*8d20*/  @!P0 BRA `(.L_x_7799) ;  /* 0x000000d000008947 */ /* 0x000fea0003800000 */
[----:B------:R-:W-:-:S13]  /*8d30*/  ISETP.NE.AND P0, PT, R0, 0x8, PT ;  /* 0x000000080000780c */ /* 0x000fda0003f05270 */
[----:B------:R-:W-:Y:S05]  /*8d40*/  @!P0 BRA `(.L_x_7800) ;  /* 0x0000006000008947 */ /* 0x000fea0003800000 */
[----:B------:R-:W-:-:S13]  /*8d50*/  ISETP.NE.AND P0, PT, R0, 0x9, PT ;  /* 0x000000090000780c */ /* 0x000fda0003f05270 */
[----:B------:R-:W-:Y:S05]  /*8d60*/  @P0 BRA `(.L_x_7794) ;  /* 0x00000a6000000947 */ /* 0x000fea0003800000 */
[----:B------:R-:W-:Y:S02]  /*8d70*/  IMAD.MOV.U32 R5, RZ, RZ, RZ ;  /* 0x000000ffff057224 */ /* 0x000fe400078e00ff */
[----:B------:R-:W-:-:S03]  /*8d80*/  IMAD.MOV.U32 R25, RZ, RZ, R19 ;  /* 0x000000ffff197224 */ /* 0x000fc600078e0013 */
[----:B------:R0:W-:Y:S01]  /*8d90*/  STG.E.64 [R8.64], R4 ;  /* 0x0000000408007986 */ /* 0x0001e2000c101b24 */
[----:B------:R-:W-:Y:S05]  /*8da0*/  BRA `(.L_x_7789) ;  /* 0x00000be000007947 */ /* 0x000fea0003800000 */
.L_x_7800:
[----:B------:R-:W-:Y:S01]  /*8db0*/  F2FP.PACK_AB R3, RZ, R4 ;  /* 0x00000004ff03723e */ /* 0x000fe200000000ff */
[----:B------:R-:W-:-:S03]  /*8dc0*/  IMAD.MOV.U32 R25, RZ, RZ, R19 ;  /* 0x000000ffff197224 */ /* 0x000fc600078e0013 */
[----:B------:R-:W-:-:S05]  /*8dd0*/  PRMT R3, R3, 0x5410, RZ ;  /* 0x0000541003037816 */ /* 0x000fca00000000ff */
[----:B------:R0:W-:Y:S01]  /*8de0*/  STG.E [R8.64], R3 ;  /* 0x0000000308007986 */ /* 0x0001e2000c101924 */
[----:B------:R-:W-:Y:S05]  /*8df0*/  BRA `(.L_x_7789) ;  /* 0x00000b9000007947 */ /* 0x000fea0003800000 */
.L_x_7799:
[----:B------:R-:W-:Y:S02]  /*8e00*/  FMUL.FTZ R4, R4, 1 ;  /* 0x3f80000004047820 */ /* 0x000fe40000410000 */
[----:B------:R-:W-:-:S04]  /*8e10*/  IMAD.MOV.U32 R25, RZ, RZ, R19 ;  /* 0x000000ffff197224 */ /* 0x000fc800078e0013 */
[----:B------:R-:W0:Y:S02]  /*8e20*/  F2F.F64.F32 R4, R4 ;  /* 0x0000000400047310 */ /* 0x000e240000201800 */
[----:B0-----:R0:W-:Y:S01]  /*8e30*/  STG.E.64 [R8.64], R4 ;  /* 0x0000000408007986 */ /* 0x0011e2000c101b24 */
[----:B------:R-:W-:Y:S05]  /*8e40*/  BRA `(.L_x_7789) ;  /* 0x00000b4000007947 */ /* 0x000fea0003800000 */
.L_x_7790:
        /* <DEDUP_REMOVED lines=8> */
[----:B------:R-:W-:Y:S01]  /*8ed0*/  FSETP.NEU.FTZ.AND P0, PT, R4, RZ, PT ;  /* 0x000000ff0400720b */ /* 0x000fe20003f1d000 */
[----:B------:R-:W-:-:S03]  /*8ee0*/  IMAD.MOV.U32 R25, RZ, RZ, R19 ;  /* 0x000000ffff197224 */ /* 0x000fc600078e0013 */
[----:B------:R-:W-:-:S05]  /*8ef0*/  SEL R3, RZ, 0x1, !P0 ;  /* 0x00000001ff037807 */ /* 0x000fca0004000000 */
[----:B------:R0:W-:Y:S01]  /*8f00*/  STG.E.U8 [R8.64], R3 ;  /* 0x0000000308007986 */ /* 0x0001e2000c101124 */
[----:B------:R-:W-:Y:S05]  /*8f10*/  BRA `(.L_x_7789) ;  /* 0x00000a7000007947 */ /* 0x000fea0003800000 */
.L_x_7803:
[----:B------:R-:W-:Y:S01]  /*8f20*/  FMUL.FTZ R4, R4, 1 ;  /* 0x3f80000004047820 */ /* 0x000fe20000410000 */
[----:B------:R-:W-:Y:S01]  /*8f30*/  CS2R R6, SRZ ;  /* 0x0000000000067805 */ /* 0x000fe2000001ff00 */
[----:B------:R-:W-:-:S04]  /*8f40*/  IMAD.MOV.U32 R25, RZ, RZ, R19 ;  /* 0x000000ffff197224 */ /* 0x000fc800078e0013 */
[----:B------:R-:W0:Y:S02]  /*8f50*/  F2F.F64.F32 R4, R4 ;  /* 0x0000000400047310 */ /* 0x000e240000201800 */
[----:B0-----:R0:W-:Y:S01]  /*8f60*/  STG.E.128 [R8.64], R4 ;  /* 0x0000000408007986 */ /* 0x0011e2000c101d24 */
[----:B------:R-:W-:Y:S05]  /*8f70*/  BRA `(.L_x_7789) ;  /* 0x00000a1000007947 */ /* 0x000fea0003800000 */
.L_x_7802:
        /* <DEDUP_REMOVED lines=20> */
.L_x_7807:
[----:B------:R-:W-:Y:S05]  /*90c0*/  BSYNC B0 ;  /* 0x0000000000007941 */ /* 0x000fea0003800000 */
.L_x_7806:
[----:B------:R-:W-:Y:S01]  /*90d0*/  LOP3.LUT R5, R0, R5, RZ, 0xfc, !PT ;  /* 0x0000000500057212 */ /* 0x000fe200078efcff */
[----:B------:R-:W-:-:S04]  /*90e0*/  IMAD.MOV.U32 R25, RZ, RZ, R19 ;  /* 0x000000ffff197224 */ /* 0x000fc800078e0013 */
[----:B------:R0:W-:Y:S01]  /*90f0*/  STG.E.U8 [R8.64], R5 ;  /* 0x0000000508007986 */ /* 0x0001e2000c101124 */
[----:B------:R-:W-:Y:S05]  /*9100*/  BRA `(.L_x_7789) ;  /* 0x0000088000007947 */ /* 0x000fea0003800000 */
.L_x_7805:
        /* <DEDUP_REMOVED lines=12> */
.L_x_7809:
[----:B------:R-:W-:Y:S01]  /*91d0*/  IMAD.MOV.U32 R0, RZ, RZ, 0x7f ;  /* 0x0000007fff007424 */ /* 0x000fe200078e00ff */
[----:B------:R-:W-:-:S04]  /*91e0*/  ISETP.GT.U32.AND P0, PT, R5, 0x7f800000, PT ;  /* 0x7f8000000500780c */ /* 0x000fc80003f04070 */
[----:B------:R-:W-:-:S04]  /*91f0*/  SEL R0, R0, 0x7c, P0 ;  /* 0x0000007c00007807 */ /* 0x000fc80000000000 */
.L_x_7810:
[----:B------:R-:W-:Y:S05]  /*9200*/  BSYNC B0 ;  /* 0x0000000000007941 */ /* 0x000fea0003800000 */
.L_x_7808:
[----:B------:R-:W-:Y:S01]  /*9210*/  LOP3.LUT R4, R4, 0x80000000, RZ, 0xc0, !PT ;  /* 0x8000000004047812 */ /* 0x000fe200078ec0ff */
[----:B------:R-:W-:-:S03]  /*9220*/  IMAD.MOV.U32 R25, RZ, RZ, R19 ;  /* 0x000000ffff197224 */ /* 0x000fc600078e0013 */
[----:B------:R-:W-:-:S04]  /*9230*/  SHF.R.U32.HI R3, RZ, 0x18, R4 ;  /* 0x00000018ff037819 */ /* 0x000fc80000011604 */
[----:B------:R-:W-:-:S05]  /*9240*/  LOP3.LUT R3, R0, R3, RZ, 0xfc, !PT ;  /* 0x0000000300037212 */ /* 0x000fca00078efcff */
[----:B------:R0:W-:Y:S01]  /*9250*/  STG.E.U8 [R8.64], R3 ;  /* 0x0000000308007986 */ /* 0x0001e2000c101124 */
[----:B------:R-:W-:Y:S05]  /*9260*/  BRA `(.L_x_7789) ;  /* 0x0000072000007947 */ /* 0x000fea0003800000 */
.L_x_7804:
[----:B------:R-:W-:Y:S01]  /*9270*/  F2FP.BF16.PACK_AB R4, RZ, R4 ;  /* 0x00000004ff04723e */ /* 0x000fe200000010ff */
[----:B------:R-:W-:-:S04]  /*9280*/  IMAD.MOV.U32 R25, RZ, RZ, R19 ;  /* 0x000000ffff197224 */ /* 0x000fc800078e0013 */
[----:B------:R0:W-:Y:S01]  /*9290*/  STG.E.U16 [R8.64], R4 ;  /* 0x0000000408007986 */ /* 0x0001e2000c101524 */
[----:B------:R-:W-:Y:S05]  /*92a0*/  BRA `(.L_x_7789) ;  /* 0x000006e000007947 */ /* 0x000fea0003800000 */
.L_x_7801:
        /* <DEDUP_REMOVED lines=8> */
[----:B------:R-:W0:Y:S01]  /*9330*/  F2I.FTZ.U32.TRUNC.NTZ R3, R4 ;  /* 0x0000000400037305 */ /* 0x000e22000021f000 */
[----:B------:R-:W-:Y:S01]  /*9340*/  IMAD.MOV.U32 R25, RZ, RZ, R19 ;  /* 0x000000ffff197224 */ /* 0x000fe200078e0013 */
[----:B0-----:R0:W-:Y:S01]  /*9350*/  STG.E.U16 [R8.64], R3 ;  /* 0x0000000308007986 */ /* 0x0011e2000c101524 */
[----:B------:R-:W-:Y:S05]  /*9360*/  BRA `(.L_x_7789) ;  /* 0x0000062000007947 */ /* 0x000fea0003800000 */
.L_x_7813:
[----:B------:R-:W-:Y:S01]  /*9370*/  LOP3.LUT R5, R4, 0x7fffffff, RZ, 0xc0, !PT ;  /* 0x7fffffff04057812 */ /* 0x000fe200078ec0ff */
[----:B------:R-:W-:Y:S01]  /*9380*/  BSSY B0, `(.L_x_7814) ;  /* 0x0000013000007945 */ /* 0x000fe20003800000 */
[----:B------:R-:W-:Y:S02]  /*9390*/  IMAD.MOV.U32 R0, RZ, RZ, 0x80 ;  /* 0x00000080ff007424 */ /* 0x000fe400078e00ff */
        /* <DEDUP_REMOVED lines=13> */
.L_x_7816:
[----:B------:R-:W-:-:S04]  /*9470*/  LOP3.LUT R4, R4, 0x80000000, RZ, 0xc0, !PT ;  /* 0x8000000004047812 */ /* 0x000fc800078ec0ff */
[----:B------:R-:W-:-:S04]  /*9480*/  SHF.R.U32.HI R4, RZ, 0x18, R4 ;  /* 0x00000018ff047819 */ /* 0x000fc80000011604 */
[----:B------:R-:W-:-:S04]  /*9490*/  LOP3.LUT R3, R3, R4, RZ, 0xfc, !PT ;  /* 0x0000000403037212 */ /* 0x000fc800078efcff */
[----:B------:R-:W-:Y:S02]  /*94a0*/  PRMT R0, R3, 0x7610, R0 ;  /* 0x0000761003007816 */ /* 0x000fe40000000000 */
.L_x_7815:
[----:B------:R-:W-:Y:S05]  /*94b0*/  BSYNC B0 ;  /* 0x0000000000007941 */ /* 0x000fea0003800000 */
.L_x_7814:
[----:B------:R0:W-:Y:S01]  /*94c0*/  STG.E.U8 [R8.64], R0 ;  /* 0x0000000008007986 */ /* 0x0001e2000c101124 */
[----:B------:R-:W-:Y:S01]  /*94d0*/  IMAD.MOV.U32 R25, RZ, RZ, R19 ;  /* 0x000000ffff197224 */ /* 0x000fe200078e0013 */
[----:B------:R-:W-:Y:S05]  /*94e0*/  BRA `(.L_x_7789) ;  /* 0x000004a000007947 */ /* 0x000fea0003800000 */
.L_x_7812:
        /* <DEDUP_REMOVED lines=16> */
.L_x_7819:
[----:B------:R-:W-:-:S04]  /*95f0*/  LOP3.LUT R4, R4, 0x80000000, RZ, 0xc0, !PT ;  /* 0x8000000004047812 */ /* 0x000fc800078ec0ff */
[----:B------:R-:W-:-:S04]  /*9600*/  SHF.R.U32.HI R4, RZ, 0x18, R4 ;  /* 0x00000018ff047819 */ /* 0x000fc80000011604 */
[----:B------:R-:W-:-:S04]  /*9610*/  LOP3.LUT R3, R3, R4, RZ, 0xfc, !PT ;  /* 0x0000000403037212 */ /* 0x000fc800078efcff */
[----:B------:R-:W-:Y:S02]  /*9620*/  PRMT R0, R3, 0x7610, R0 ;  /* 0x0000761003007816 */ /* 0x000fe40000000000 */
.L_x_7818:
[----:B------:R-:W-:Y:S05]  /*9630*/  BSYNC B0 ;  /* 0x0000000000007941 */ /* 0x000fea0003800000 */
.L_x_7817:
[----:B------:R0:W-:Y:S01]  /*9640*/  STG.E.U8 [R8.64], R0 ;  /* 0x0000000008007986 */ /* 0x0001e2000c101124 */
[----:B------:R-:W-:Y:S01]  /*9650*/  IMAD.MOV.U32 R25, RZ, RZ, R19 ;  /* 0x000000ffff197224 */ /* 0x000fe200078e0013 */
[----:B------:R-:W-:Y:S05]  /*9660*/  BRA `(.L_x_7789) ;  /* 0x0000032000007947 */ /* 0x000fea0003800000 */
.L_x_7811:
[----:B------:R-:W-:-:S13]  /*9670*/  ISETP.NE.AND P0, PT, R0, 0x1c, PT ;  /* 0x0000001c0000780c */ /* 0x000fda0003f05270 */
[----:B------:R-:W-:Y:S05]  /*9680*/  @!P0 BRA `(.L_x_7820) ;  /* 0x000002d000008947 */ /* 0x000fea0003800000 */
[----:B------:R-:W-:-:S13]  /*9690*/  ISETP.NE.AND P0, PT, R0, 0x1d, PT ;  /* 0x0000001d0000780c */ /* 0x000fda0003f05270 */
[----:B------:R-:W-:Y:S05]  /*96a0*/  @!P0 BRA `(.L_x_7821) ;  /* 0x0000027000008947 */ /* 0x000fea0003800000 */
[----:B------:R-:W-:-:S13]  /*96b0*/  ISETP.NE.AND P0, PT, R0, 0x2c, PT ;  /* 0x0000002c0000780c */ /* 0x000fda0003f05270 */
[----:B------:R-:W-:Y:S05]  /*96c0*/  @P0 BRA `(.L_x_7794) ;  /* 0x0000010000000947 */ /* 0x000fea0003800000 */
[----:B------:R-:W-:Y:S01]  /*96d0*/  SHF.R.U32.HI R5, RZ, 0x17, R4 ;  /* 0x00000017ff057819 */ /* 0x000fe20000011604 */
[----:B------:R-:W-:Y:S01]  /*96e0*/  IMAD.MOV.U32 R25, RZ, RZ, R19 ;  /* 0x000000ffff197224 */ /* 0x000fe200078e0013 */
        /* <DEDUP_REMOVED lines=14> */
.L_x_7794:
        /* <DEDUP_REMOVED lines=18> */
[----:B01-3--:R-:W-:Y:S05]  /*98f0*/  CALL.ABS.NOINC R14 ;  /* 0x000000000e007343 */ /* 0x00bfea0003c00000 */
[----:B------:R-:W-:Y:S01]  /*9900*/  IMAD.MOV.U32 R25, RZ, RZ, R19 ;  /* 0x000000ffff197224 */ /* 0x000fe200078e0013 */
[----:B------:R-:W-:Y:S05]  /*9910*/  BRA `(.L_x_7789) ;  /* 0x0000007000007947 */ /* 0x000fea0003800000 */
.L_x_7821:
[----:B------:R-:W0:Y:S01]  /*9920*/  F2I.U64.TRUNC R4, R4 ;  /* 0x0000000400047311 */ /* 0x000e22000020d800 */
[----:B------:R-:W-:Y:S01]  /*9930*/  IMAD.MOV.U32 R25, RZ, RZ, R19 ;  /* 0x000000ffff197224 */ /* 0x000fe200078e0013 */
[----:B0-----:R0:W-:Y:S01]  /*9940*/  STG.E.64 [R8.64], R4 ;  /* 0x0000000408007986 */ /* 0x0011e2000c101b24 */
[----:B------:R-:W-:Y:S05]  /*9950*/  BRA `(.L_x_7789) ;  /* 0x0000003000007947 */ /* 0x000fea0003800000 */
.L_x_7820:
[----:B------:R-:W0:Y:S01]  /*9960*/  F2I.FTZ.U32.TRUNC.NTZ R3, R4 ;  /* 0x0000000400037305 */ /* 0x000e22000021f000 */
[----:B------:R-:W-:Y:S01]  /*9970*/  IMAD.MOV.U32 R25, RZ, RZ, R19 ;  /* 0x000000ffff197224 */ /* 0x000fe200078e0013 */
[----:B0-----:R0:W-:Y:S06]  /*9980*/  STG.E [R8.64], R3 ;  /* 0x0000000308007986 */ /* 0x0011ec000c101924 */
.L_x_7789:
[----:B------:R-:W-:Y:S05]  /*9990*/  BSYNC B6 ;  /* 0x0000000000067941 */ /* 0x000fea0003800000 */
.L_x_7788:
[----:B------:R-:W-:Y:S01]  /*99a0*/  ISETP.GE.AND P0, PT, R25, R16, PT ;  /* 0x000000101900720c */ /* 0x000fe20003f06270 */
[----:B------:R-:W-:-:S12]  /*99b0*/  BSSY B6, `(.L_x_7822) ;  /* 0x00001da000067945 */ /* 0x000fd80003800000 */
[----:B------:R-:W-:Y:S05]  /*99c0*/  @P0 BRA `(.L_x_7823) ;  /* 0x00001d8000000947 */ /* 0x000fea0003800000 */
[----:B0-----:R-:W-:Y:S01]  /*99d0*/  IMAD R0, R2, 0x200, R25 ;  /* 0x0000020002007824 */ /* 0x001fe200078e0219 */
        /* <DEDUP_REMOVED lines=15> */
[----:B------:R-:W0:Y:S02]  /*9ad0*/  F2I.FTZ.TRUNC.NTZ R3, R18 ;  /* 0x0000001200037305 */ /* 0x000e24000021f100 */
[----:B0-----:R0:W-:Y:S01]  /*9ae0*/  STG.E.U8 [R8.64], R3 ;  /* 0x0000000308007986 */ /* 0x0011e2000c101124 */
[----:B------:R-:W-:Y:S05]  /*9af0*/  BRA `(.L_x_7829) ;  /* 0x00000d7000007947 */ /* 0x000fea0003800000 */
.L_x_7827:
[----:B------:R-:W0:Y:S02]  /*9b00*/  F2I.S64.TRUNC R18, R18 ;  /* 0x0000001200127311 */ /* 0x000e24000020d900 */
[----:B0-----:R-:W-:-:S05]  /*9b10*/  IMAD.MOV.U32 R3, RZ, RZ, R18 ;  /* 0x000000ffff037224 */ /* 0x001fca00078e0012 */
[----:B------:R0:W-:Y:S01]  /*9b20*/  STG.E.U8 [R8.64], R3 ;  /* 0x0000000308007986 */ /* 0x0001e2000c101124 */
[----:B------:R-:W-:Y:S05]  /*9b30*/  BRA `(.L_x_7829) ;  /* 0x00000d3000007947 */ /* 0x000fea0003800000 */
.L_x_7826:
[----:B------:R-:W-:-:S13]  /*9b40*/  ISETP.NE.AND P0, PT, R0, 0x2, PT ;  /* 0x000000020000780c */ /* 0x000fda0003f05270 */
[----:B------:R-:W-:Y:S05]  /*9b50*/  @!P0 BRA `(.L_x_7830) ;  /* 0x000000a000008947 */ /* 0x000fea0003800000 */
[----:B------:R-:W-:-:S13]  /*9b60*/  ISETP.NE.AND P0, PT, R0, 0x3, PT ;  /* 0x000000030000780c */ /* 0x000fda0003f05270 */
[----:B------:R-:W-:Y:S05]  /*9b70*/  @!P0 BRA `(.L_x_7831) ;  /* 0x0000005000008947 */ /* 0x000fea0003800000 */
[----:B------:R-:W-:-:S13]  /*9b80*/  ISETP.NE.AND P0, PT, R0, 0x4, PT ;  /* 0x000000040000780c */ /* 0x000fda0003f05270 */
[----:B------:R-:W-:Y:S05]  /*9b90*/  @P0 BRA `(.L_x_7828) ;  /* 0x00000b4000000947 */ /* 0x000fea0003800000 */
[----:B------:R-:W0:Y:S02]  /*9ba0*/  F2I.S64.TRUNC R18, R18 ;  /* 0x0000001200127311 */ /* 0x000e24000020d900 */
[----:B0-----:R0:W-:Y:S01]  /*9bb0*/  STG.E.64 [R8.64], R18 ;  /* 0x0000001208007986 */ /* 0x0011e2000c101b24 */
[----:B------:R-:W-:Y:S05]  /*9bc0*/  BRA `(.L_x_7829) ;  /* 0x00000ca000007947 */ /* 0x000fea0003800000 */
.L_x_7831:
[----:B------:R-:W0:Y:S02]  /*9bd0*/  F2I.FTZ.TRUNC.NTZ R3, R18 ;  /* 0x0000001200037305 */ /* 0x000e24000021f100 */
[----:B0-----:R0:W-:Y:S01]  /*9be0*/  STG.E [R8.64], R3 ;  /* 0x0000000308007986 */ /* 0x0011e2000c101924 */
[----:B------:R-:W-:Y:S05]  /*9bf0*/  BRA `(.L_x_7829) ;  /* 0x00000c7000007947 */ /* 0x000fea0003800000 */
.L_x_7830:
[----:B------:R-:W0:Y:S02]  /*9c00*/  F2I.FTZ.TRUNC.NTZ R3, R18 ;  /* 0x0000001200037305 */ /* 0x000e24000021f100 */
[----:B0-----:R0:W-:Y:S01]  /*9c10*/  STG.E.U16 [R8.64], R3 ;  /* 0x0000000308007986 */ /* 0x0011e2000c101524 */
[----:B------:R-:W-:Y:S05]  /*9c20*/  BRA `(.L_x_7829) ;  /* 0x00000c4000007947 */ /* 0x000fea0003800000 */
.L_x_7825:
        /* <DEDUP_REMOVED lines=8> */
.L_x_7833:
[----:B------:R-:W-:-:S05]  /*9cb0*/  F2FP.PACK_AB R18, RZ, R18 ;  /* 0x00000012ff12723e */ /* 0x000fca00000000ff */
[----:B------:R0:W-:Y:S01]  /*9cc0*/  STG.E.U16 [R8.64], R18 ;  /* 0x0000001208007986 */ /* 0x0001e2000c101524 */
[----:B------:R-:W-:Y:S05]  /*9cd0*/  BRA `(.L_x_7829) ;  /* 0x00000b9000007947 */ /* 0x000fea0003800000 */
.L_x_7832:
        /* <DEDUP_REMOVED lines=9> */
.L_x_7835:
[----:B------:R-:W-:-:S04]  /*9d70*/  F2FP.PACK_AB R3, RZ, R18 ;  /* 0x00000012ff03723e */ /* 0x000fc800000000ff */
[----:B------:R-:W-:-:S05]  /*9d80*/  PRMT R3, R3, 0x5410, RZ ;  /* 0x0000541003037816 */ /* 0x000fca00000000ff */
[----:B------:R0:W-:Y:S01]  /*9d90*/  STG.E [R8.64], R3 ;  /* 0x0000000308007986 */ /* 0x0001e2000c101924 */
[----:B------:R-:W-:Y:S05]  /*9da0*/  BRA `(.L_x_7829) ;  /* 0x00000ac000007947 */ /* 0x000fea0003800000 */
.L_x_7834:
[----:B------:R-:W-:-:S06]  /*9db0*/  FMUL.FTZ R4, R18, 1 ;  /* 0x3f80000012047820 */ /* 0x000fcc0000410000 */
[----:B------:R-:W0:Y:S02]  /*9dc0*/  F2F.F64.F32 R4, R4 ;  /* 0x0000000400047310 */ /* 0x000e240000201800 */
[----:B0-----:R0:W-:Y:S01]  /*9dd0*/  STG.E.64 [R8.64], R4 ;  /* 0x0000000408007986 */ /* 0x0011e2000c101b24 */
[----:B------:R-:W-:Y:S05]  /*9de0*/  BRA `(.L_x_7829) ;  /* 0x00000a8000007947 */ /* 0x000fea0003800000 */
.L_x_7824:
        /* <DEDUP_REMOVED lines=12> */
.L_x_7838:
[----:B------:R-:W-:Y:S01]  /*9eb0*/  FMUL.FTZ R4, R18, 1 ;  /* 0x3f80000012047820 */ /* 0x000fe20000410000 */
[----:B------:R-:W-:-:S05]  /*9ec0*/  CS2R R6, SRZ ;  /* 0x0000000000067805 */ /* 0x000fca000001ff00 */
[----:B------:R-:W0:Y:S02]  /*9ed0*/  F2F.F64.F32 R4, R4 ;  /* 0x0000000400047310 */ /* 0x000e240000201800 */
[----:B0-----:R0:W-:Y:S01]  /*9ee0*/  STG.E.128 [R8.64], R4 ;  /* 0x0000000408007986 */ /* 0x0011e2000c101d24 */
[----:B------:R-:W-:Y:S05]  /*9ef0*/  BRA `(.L_x_7829) ;  /* 0x0000097000007947 */ /* 0x000fea0003800000 */
.L_x_7837:
        /* <DEDUP_REMOVED lines=20> */
.L_x_7842:
[----:B------:R-:W-:Y:S05]  /*a040*/  BSYNC B0 ;  /* 0x0000000000007941 */ /* 0x000fea0003800000 */
.L_x_7841:
[----:B------:R-:W-:-:S05]  /*a050*/  LOP3.LUT R5, R0, R5, RZ, 0xfc, !PT ;  /* 0x0000000500057212 */ /* 0x000fca00078efcff */
[----:B------:R0:W-:Y:S01]  /*a060*/  STG.E.U8 [R8.64], R5 ;  /* 0x0000000508007986 */ /* 0x0001e2000c101124 */
[----:B------:R-:W-:Y:S05]  /*a070*/  BRA `(.L_x_7829) ;  /* 0x000007f000007947 */ /* 0x000fea0003800000 */
.L_x_7840:
        /* <DEDUP_REMOVED lines=12> */
.L_x_7844:
[----:B------:R-:W-:Y:S01]  /*a140*/  IMAD.MOV.U32 R0, RZ, RZ, 0x7f ;  /* 0x0000007fff007424 */ /* 0x000fe200078e00ff */
[----:B------:R-:W-:-:S04]  /*a150*/  ISETP.GT.U32.AND P0, PT, R4, 0x7f800000, PT ;  /* 0x7f8000000400780c */ /* 0x000fc80003f04070 */
[----:B------:R-:W-:-:S04]  /*a160*/  SEL R0, R0, 0x7c, P0 ;  /* 0x0000007c00007807 */ /* 0x000fc80000000000 */
.L_x_7845:
[----:B------:R-:W-:Y:S05]  /*a170*/  BSYNC B0 ;  /* 0x0000000000007941 */ /* 0x000fea0003800000 */
.L_x_7843:
[----:B------:R-:W-:-:S04]  /*a180*/  LOP3.LUT R18, R18, 0x80000000, RZ, 0xc0, !PT ;  /* 0x8000000012127812 */ /* 0x000fc800078ec0ff */
[----:B------:R-:W-:-:S04]  /*a190*/  SHF.R.U32.HI R3, RZ, 0x18, R18 ;  /* 0x00000018ff037819 */ /* 0x000fc80000011612 */
[----:B------:R-:W-:-:S05]  /*a1a0*/  LOP3.LUT R3, R0, R3, RZ, 0xfc, !PT ;  /* 0x0000000300037212 */ /* 0x000fca00078efcff */
[----:B------:R0:W-:Y:S01]  /*a1b0*/  STG.E.U8 [R8.64], R3 ;  /* 0x0000000308007986 */ /* 0x0001e2000c101124 */
[----:B------:R-:W-:Y:S05]  /*a1c0*/  BRA `(.L_x_7829) ;  /* 0x000006a000007947 */ /* 0x000fea0003800000 */
.L_x_7839:
[----:B------:R-:W-:-:S05]  /*a1d0*/  F2FP.BF16.PACK_AB R18, RZ, R18 ;  /* 0x00000012ff12723e */ /* 0x000fca00000010ff */
[----:B------:R0:W-:Y:S01]  /*a1e0*/  STG.E.U16 [R8.64], R18 ;  /* 0x0000001208007986 */ /* 0x0001e2000c101524 */
[----:B------:R-:W-:Y:S05]  /*a1f0*/  BRA `(.L_x_7829) ;  /* 0x0000067000007947 */ /* 0x000fea0003800000 */
.L_x_7836:
        /* <DEDUP_REMOVED lines=8> */
[----:B------:R-:W0:Y:S02]  /*a280*/  F2I.FTZ.U32.TRUNC.NTZ R3, R18 ;  /* 0x0000001200037305 */ /* 0x000e24000021f000 */
[----:B0-----:R0:W-:Y:S01]  /*a290*/  STG.E.U16 [R8.64], R3 ;  /* 0x0000000308007986 */ /* 0x0011e2000c101524 */
[----:B------:R-:W-:Y:S05]  /*a2a0*/  BRA `(.L_x_7829) ;  /* 0x000005c000007947 */ /* 0x000fea0003800000 */
.L_x_7848:
        /* <DEDUP_REMOVED lines=16> */
.L_x_7851:
[----:B------:R-:W-:-:S04]  /*a3b0*/  LOP3.LUT R18, R18, 0x80000000, RZ, 0xc0, !PT ;  /* 0x8000000012127812 */ /* 0x000fc800078ec0ff */
[----:B------:R-:W-:-:S04]  /*a3c0*/  SHF.R.U32.HI R3, RZ, 0x18, R18 ;  /* 0x00000018ff037819 */ /* 0x000fc80000011612 */
[----:B------:R-:W-:-:S04]  /*a3d0*/  LOP3.LUT R0, R0, R3, RZ, 0xfc, !PT ;  /* 0x0000000300007212 */ /* 0x000fc800078efcff */
[----:B------:R-:W-:Y:S02]  /*a3e0*/  PRMT R4, R0, 0x7610, R4 ;  /* 0x0000761000047816 */ /* 0x000fe40000000004 */
.L_x_7850:
[----:B------:R-:W-:Y:S05]  /*a3f0*/  BSYNC B0 ;  /* 0x0000000000007941 */ /* 0x000fea0003800000 */
.L_x_7849:
[----:B------:R0:W-:Y:S01]  /*a400*/  STG.E.U8 [R8.64], R4 ;  /* 0x0000000408007986 */ /* 0x0001e2000c101124 */
[----:B------:R-:W-:Y:S05]  /*a410*/  BRA `(.L_x_7829) ;  /* 0x0000045000007947 */ /* 0x000fea0003800000 */
.L_x_7847:
        /* <DEDUP_REMOVED lines=16> */
.L_x_7854:
[----:B------:R-:W-:-:S04]  /*a520*/  LOP3.LUT R18, R18, 0x80000000, RZ, 0xc0, !PT ;  /* 0x8000000012127812 */ /* 0x000fc800078ec0ff */
[----:B------:R-:W-:-:S04]  /*a530*/  SHF.R.U32.HI R3, RZ, 0x18, R18 ;  /* 0x00000018ff037819 */ /* 0x000fc80000011612 */
[----:B------:R-:W-:-:S04]  /*a540*/  LOP3.LUT R0, R0, R3, RZ, 0xfc, !PT ;  /* 0x0000000300007212 */ /* 0x000fc800078efcff */
[----:B------:R-:W-:Y:S02]  /*a550*/  PRMT R4, R0, 0x7610, R4 ;  /* 0x0000761000047816 */ /* 0x000fe40000000004 */
.L_x_7853:
[----:B------:R-:W-:Y:S05]  /*a560*/  BSYNC B0 ;  /* 0x0000000000007941 */ /* 0x000fea0003800000 */
.L_x_7852:
[----:B------:R0:W-:Y:S01]  /*a570*/  STG.E.U8 [R8.64], R4 ;  /* 0x0000000408007986 */ /* 0x0001e2000c101124 */
[----:B------:R-:W-:Y:S05]  /*a580*/  BRA `(.L_x_7829) ;  /* 0x000002e000007947 */ /* 0x000fea0003800000 */
.L_x_7846:
        /* <DEDUP_REMOVED lines=21> */
.L_x_7828:
        /* <DEDUP_REMOVED lines=19> */
[----:B------:R-:W-:Y:S05]  /*a810*/  BRA `(.L_x_7829) ;  /* 0x0000005000007947 */ /* 0x000fea0003800000 */
.L_x_7856:
[----:B------:R-:W0:Y:S02]  /*a820*/  F2I.U64.TRUNC R18, R18 ;  /* 0x0000001200127311 */ /* 0x000e24000020d800 */
[----:B0-----:R0:W-:Y:S01]  /*a830*/  STG.E.64 [R8.64], R18 ;  /* 0x0000001208007986 */ /* 0x0011e2000c101b24 */
[----:B------:R-:W-:Y:S05]  /*a840*/  BRA `(.L_x_7829) ;  /* 0x0000002000007947 */ /* 0x000fea0003800000 */
.L_x_7855:
[----:B------:R-:W0:Y:S02]  /*a850*/  F2I.FTZ.U32.TRUNC.NTZ R3, R18 ;  /* 0x0000001200037305 */ /* 0x000e24000021f000 */
[----:B0-----:R0:W-:Y:S02]  /*a860*/  STG.E [R8.64], R3 ;  /* 0x0000000308007986 */ /* 0x0011e4000c101924 */
.L_x_7829:
[----:B------:R-:W-:-:S04]  /*a870*/  IADD3 R25, R25, 0x80, RZ ;  /* 0x0000008019197810 */ /* 0x000fc80007ffe0ff */
[----:B------:R-:W-:-:S13]  /*a880*/  ISETP.GE.AND P0, PT, R25, R16, PT ;  /* 0x000000101900720c */ /* 0x000fda0003f06270 */
        /* <DEDUP_REMOVED lines=17> */
[----:B-1----:R-:W0:Y:S02]  /*a9a0*/  F2I.FTZ.TRUNC.NTZ R3, R22 ;  /* 0x0000001600037305 */ /* 0x002e24000021f100 */
[----:B0-----:R0:W-:Y:S01]  /*a9b0*/  STG.E.U8 [R8.64], R3 ;  /* 0x0000000308007986 */ /* 0x0011e2000c101124 */
[----:B------:R-:W-:Y:S05]  /*a9c0*/  BRA `(.L_x_7862) ;  /* 0x00000d7000007947 */ /* 0x000fea0003800000 */
.L_x_7860:
[----:B-1----:R-:W0:Y:S02]  /*a9d0*/  F2I.S64.TRUNC R22, R22 ;  /* 0x0000001600167311 */ /* 0x002e24000020d900 */
[----:B0-----:R-:W-:-:S05]  /*a9e0*/  IMAD.MOV.U32 R3, RZ, RZ, R22 ;  /* 0x000000ffff037224 */ /* 0x001fca00078e0016 */
[----:B------:R0:W-:Y:S01]  /*a9f0*/  STG.E.U8 [R8.64], R3 ;  /* 0x0000000308007986 */ /* 0x0001e2000c101124 */
[----:B------:R-:W-:Y:S05]  /*aa00*/  BRA `(.L_x_7862) ;  /* 0x00000d3000007947 */ /* 0x000fea0003800000 */
.L_x_7859:
[----:B------:R-:W-:-:S13]  /*aa10*/  ISETP.NE.AND P0, PT, R0, 0x2, PT ;  /* 0x000000020000780c */ /* 0x000fda0003f05270 */
[----:B------:R-:W-:Y:S05]  /*aa20*/  @!P0 BRA `(.L_x_7863) ;  /* 0x000000a000008947 */ /* 0x000fea0003800000 */
[----:B------:R-:W-:-:S13]  /*aa30*/  ISETP.NE.AND P0, PT, R0, 0x3, PT ;  /* 0x000000030000780c */ /* 0x000fda0003f05270 */
[----:B------:R-:W-:Y:S05]  /*aa40*/  @!P0 BRA `(.L_x_7864) ;  /* 0x0000005000008947 */ /* 0x000fea0003800000 */
[----:B------:R-:W-:-:S13]  /*aa50*/  ISETP.NE.AND P0, PT, R0, 0x4, PT ;  /* 0x000000040000780c */ /* 0x000fda0003f05270 */
[----:B------:R-:W-:Y:S05]  /*aa60*/  @P0 BRA `(.L_x_7861) ;  /* 0x00000b4000000947 */ /* 0x000fea0003800000 */
[----:B-1----:R-:W0:Y:S02]  /*aa70*/  F2I.S64.TRUNC R22, R22 ;  /* 0x0000001600167311 */ /* 0x002e24000020d900 */
[----:B0-----:R0:W-:Y:S01]  /*aa80*/  STG.E.64 [R8.64], R22 ;  /* 0x0000001608007986 */ /* 0x0011e2000c101b24 */
[----:B------:R-:W-:Y:S05]  /*aa90*/  BRA `(.L_x_7862) ;  /* 0x00000ca000007947 */ /* 0x000fea0003800000 */
.L_x_7864:
[----:B-1----:R-:W0:Y:S02]  /*aaa0*/  F2I.FTZ.TRUNC.NTZ R3, R22 ;  /* 0x0000001600037305 */ /* 0x002e24000021f100 */
[----:B0-----:R0:W-:Y:S01]  /*aab0*/  STG.E [R8.64], R3 ;  /* 0x0000000308007986 */ /* 0x0011e2000c101924 */
[----:B------:R-:W-:Y:S05]  /*aac0*/  BRA `(.L_x_7862) ;  /* 0x00000c7000007947 */ /* 0x000fea0003800000 */
.L_x_7863:
[----:B-1----:R-:W0:Y:S02]  /*aad0*/  F2I.FTZ.TRUNC.NTZ R3, R22 ;  /* 0x0000001600037305 */ /* 0x002e24000021f100 */
[----:B0-----:R0:W-:Y:S01]  /*aae0*/  STG.E.U16 [R8.64], R3 ;  /* 0x0000000308007986 */ /* 0x0011e2000c101524 */
[----:B------:R-:W-:Y:S05]  /*aaf0*/  BRA `(.L_x_7862) ;  /* 0x00000c4000007947 */ /* 0x000fea0003800000 */
.L_x_7858:
[----:B------:R-:W-:-:S13]  /*ab00*/  ISETP.GT.AND P0, PT, R0, 0x6, PT ;  /* 0x000000060000780c */ /* 0x000fda0003f04270 */
[----:B------:R-:W-:Y:S05]  /*ab10*/  @P0 BRA `(.L_x_7865) ;  /* 0x0000009000000947 */ /* 0x000fea0003800000 */
[----:B------:R-:W-:-:S13]  /*ab20*/  ISETP.NE.AND P0, PT, R0, 0x5, PT ;  /* 0x000000050000780c */ /* 0x000fda0003f05270 */
[----:B------:R-:W-:Y:S05]  /*ab30*/  @!P0 BRA `(.L_x_7866) ;  /* 0x0000004000008947 */ /* 0x000fea0003800000 */
[----:B------:R-:W-:-:S13]  /*ab40*/  ISETP.NE.AND P0, PT, R0, 0x6, PT ;  /* 0x000000060000780c */ /* 0x000fda0003f05270 */
[----:B------:R-:W-:Y:S05]  /*ab50*/  @P0 BRA `(.L_x_7861) ;  /* 0x00000a5000000947 */ /* 0x000fea0003800000 */
[----:B-1----:R0:W-:Y:S01]  /*ab60*/  STG.E [R8.64], R22 ;  /* 0x0000001608007986 */ /* 0x0021e2000c101924 */
[----:B------:R-:W-:Y:S05]  /*ab70*/  BRA `(.L_x_7862) ;  /* 0x00000bc000007947 */ /* 0x000fea0003800000 */
.L_x_7866:
[----:B-1----:R-:W-:-:S05]  /*ab80*/  F2FP.PACK_AB R22, RZ, R22 ;  /* 0x00000016ff16723e */ /* 0x002fca00000000ff */
[----:B------:R0:W-:Y:S01]  /*ab90*/  STG.E.U16 [R8.64], R22 ;  /* 0x0000001608007986 */ /* 0x0001e2000c101524 */
[----:B------:R-:W-:Y:S05]  /*aba0*/  BRA `(.L_x_7862) ;  /* 0x00000b9000007947 */ /* 0x000fea0003800000 */
.L_x_7865:
[----:B------:R-:W-:-:S13]  /*abb0*/  ISETP.NE.AND P0, PT, R0, 0x7, PT ;  /* 0x000000070000780c */ /* 0x000fda0003f05270 */
[----:B------:R-:W-:Y:S05]  /*abc0*/  @!P0 BRA `(.L_x_7867) ;  /* 0x000000b000008947 */ /* 0x000fea0003800000 */
[----:B------:R-:W-:-:S13]  /*abd0*/  ISETP.NE.AND P0, PT, R0, 0x8, PT ;  /* 0x000000080000780c */ /* 0x000fda0003f05270 */
[----:B------:R-:W-:Y:S05]  /*abe0*/  @!P0 BRA `(.L_x_7868) ;  /* 0x0000005000008947 */ /* 0x000fea0003800000 */
[----:B------:R-:W-:-:S13]  /*abf0*/  ISETP.NE.AND P0, PT, R0, 0x9, PT ;  /* 0x000000090000780c */ /* 0x000fda0003f05270 */
[----:B------:R-:W-:Y:S05]  /*ac00*/  @P0 BRA `(.L_x_7861) ;  /* 0x000009a000000947 */ /* 0x000fea0003800000 */
[----:B------:R-:W-:-:S05]  /*ac10*/  IMAD.MOV.U32 R23, RZ, RZ, RZ ;  /* 0x000000ffff177224 */ /* 0x000fca00078e00ff */
[----:B-1----:R0:W-:Y:S01]  /*ac20*/  STG.E.64 [R8.64], R22 ;  /* 0x0000001608007986 */ /* 0x0021e2000c101b24 */
[----:B------:R-:W-:Y:S05]  /*ac30*/  BRA `(.L_x_7862) ;  /* 0x00000b0000007947 */ /* 0x000fea0003800000 */
.L_x_7868:
[----:B-1----:R-:W-:-:S04]  /*ac40*/  F2FP.PACK_AB R3, RZ, R22 ;  /* 0x00000016ff03723e */ /* 0x002fc800000000ff */
[----:B------:R-:W-:-:S05]  /*ac50*/  PRMT R3, R3, 0x5410, RZ ;  /* 0x0000541003037816 */ /* 0x000fca00000000ff */
[----:B------:R0:W-:Y:S01]  /*ac60*/  STG.E [R8.64], R3 ;  /* 0x0000000308007986 */ /* 0x0001e2000c101924 */
[----:B------:R-:W-:Y:S05]  /*ac70*/  BRA `(.L_x_7862) ;  /* 0x00000ac000007947 */ /* 0x000fea0003800000 */
.L_x_7867:
[----:B-1----:R-:W-:-:S06]  /*ac80*/  FMUL.FTZ R4, R22, 1 ;  /* 0x3f80000016047820 */ /* 0x002fcc0000410000 */
[----:B------:R-:W0:Y:S02]  /*ac90*/  F2F.F64.F32 R4, R4 ;  /* 0x0000000400047310 */ /* 0x000e240000201800 */
[----:B0-----:R0:W-:Y:S01]  /*aca0*/  STG.E.64 [R8.64], R4 ;  /* 0x0000000408007986 */ /* 0x0011e2000c101b24 */
[----:B------:R-:W-:Y:S05]  /*acb0*/  BRA `(.L_x_7862) ;  /* 0x00000a8000007947 */ /* 0x000fea0003800000 */
.L_x_7857:
        /* <DEDUP_REMOVED lines=8> */
[----:B-1----:R-:W-:-:S04]  /*ad40*/  FSETP.NEU.FTZ.AND P0, PT, R22, RZ, PT ;  /* 0x000000ff1600720b */ /* 0x002fc80003f1d000 */
[----:B------:R-:W-:-:S05]  /*ad50*/  SEL R3, RZ, 0x1, !P0 ;  /* 0x00000001ff037807 */ /* 0x000fca0004000000 */
[----:B------:R0:W-:Y:S01]  /*ad60*/  STG.E.U8 [R8.64], R3 ;  /* 0x0000000308007986 */ /* 0x0001e2000c101124 */
[----:B------:R-:W-:Y:S05]  /*ad70*/  BRA `(.L_x_7862) ;  /* 0x000009c000007947 */ /* 0x000fea0003800000 */
.L_x_7871:
[----:B-1----:R-:W-:Y:S01]  /*ad80*/  FMUL.FTZ R4, R22, 1 ;  /* 0x3f80000016047820 */ /* 0x002fe20000410000 */
[----:B------:R-:W-:-:S05]  /*ad90*/  CS2R R6, SRZ ;  /* 0x0000000000067805 */ /* 0x000fca000001ff00 */
[----:B------:R-:W0:Y:S02]  /*ada0*/  F2F.F64.F32 R4, R4 ;  /* 0x0000000400047310 */ /* 0x000e240000201800 */
[----:B0-----:R0:W-:Y:S01]  /*adb0*/  STG.E.128 [R8.64], R4 ;  /* 0x0000000408007986 */ /* 0x0011e2000c101d24 */
[----:B------:R-:W-:Y:S05]  /*adc0*/  BRA `(.L_x_7862) ;  /* 0x0000097000007947 */ /* 0x000fea0003800000 */
.L_x_7870:
[----:B------:R-:W-:-:S13]  /*add0*/  ISETP.NE.AND P0, PT, R0, 0xf, PT ;  /* 0x0000000f0000780c */ /* 0x000fda0003f05270 */
[----:B------:R-:W-:Y:S05]  /*ade0*/  @!P0 BRA `(.L_x_7872) ;  /* 0x000002b000008947 */ /* 0x000fea0003800000 */
[----:B------:R-:W-:-:S13]  /*adf0*/  ISETP.NE.AND P0, PT, R0, 0x17, PT ;  /* 0x000000170000780c */ /* 0x000fda0003f05270 */
[----:B------:R-:W-:Y:S05]  /*ae00*/  @!P0 BRA `(.L_x_7873) ;  /* 0x0000014000008947 */ /* 0x000fea0003800000 */
[----:B------:R-:W-:-:S13]  /*ae10*/  ISETP.NE.AND P0, PT, R0, 0x18, PT ;  /* 0x000000180000780c */ /* 0x000fda0003f05270 */
[----:B------:R-:W-:Y:S05]  /*ae20*/  @P0 BRA `(.L_x_7861) ;  /* 0x0000078000000947 */ /* 0x000fea0003800000 */
[C---:B-1----:R-:W-:Y:S01]  /*ae30*/  LOP3.LUT R4, R22.reuse, 0x7fffffff, RZ, 0xc0, !PT ;  /* 0x7fffffff16047812 */ /* 0x042fe200078ec0ff */
        /* <DEDUP_REMOVED lines=13> */
.L_x_7875:
[----:B------:R-:W-:Y:S05]  /*af10*/  BSYNC B0 ;  /* 0x0000000000007941 */ /* 0x000fea0003800000 */
.L_x_7874:
[----:B------:R-:W-:-:S05]  /*af20*/  LOP3.LUT R5, R0, R5, RZ, 0xfc, !PT ;  /* 0x0000000500057212 */ /* 0x000fca00078efcff */
[----:B------:R0:W-:Y:S01]  /*af30*/  STG.E.U8 [R8.64], R5 ;  /* 0x0000000508007986 */ /* 0x0001e2000c101124 */
[----:B------:R-:W-:Y:S05]  /*af40*/  BRA `(.L_x_7862) ;  /* 0x000007f000007947 */ /* 0x000fea0003800000 */
.L_x_7873:
[----:B-1----:R-:W-:Y:S01]  /*af50*/  LOP3.LUT R4, R22, 0x7fffffff, RZ, 0xc0, !PT ;  /* 0x7fffffff16047812 */ /* 0x002fe200078ec0ff */
        /* <DEDUP_REMOVED lines=11> */
.L_x_7877:
[----:B------:R-:W-:Y:S01]  /*b010*/  IMAD.MOV.U32 R0, RZ, RZ, 0x7f ;  /* 0x0000007fff007424 */ /* 0x000fe200078e00ff */
[----:B------:R-:W-:-:S04]  /*b020*/  ISETP.GT.U32.AND P0, PT, R4, 0x7f800000, PT ;  /* 0x7f8000000400780c */ /* 0x000fc80003f04070 */
[----:B------:R-:W-:-:S04]  /*b030*/  SEL R0, R0, 0x7c, P0 ;  /* 0x0000007c00007807 */ /* 0x000fc80000000000 */
.L_x_7878:
[----:B------:R-:W-:Y:S05]  /*b040*/  BSYNC B0 ;  /* 0x0000000000007941 */ /* 0x000fea0003800000 */
.L_x_7876:
[----:B------:R-:W-:-:S04]  /*b050*/  LOP3.LUT R22, R22, 0x80000000, RZ, 0xc0, !PT ;  /* 0x8000000016167812 */ /* 0x000fc800078ec0ff */
[----:B------:R-:W-:-:S04]  /*b060*/  SHF.R.U32.HI R3, RZ, 0x18, R22 ;  /* 0x00000018ff037819 */ /* 0x000fc80000011616 */
[----:B------:R-:W-:-:S05]  /*b070*/  LOP3.LUT R3, R0, R3, RZ, 0xfc, !PT ;  /* 0x0000000300037212 */ /* 0x000fca00078efcff */
[----:B------:R0:W-:Y:S01]  /*b080*/  STG.E.U8 [R8.64], R3 ;  /* 0x0000000308007986 */ /* 0x0001e2000c101124 */
[----:B------:R-:W-:Y:S05]  /*b090*/  BRA `(.L_x_7862) ;  /* 0x000006a000007947 */ /* 0x000fea0003800000 */
.L_x_7872:
[----:B-1----:R-:W-:-:S05]  /*b0a0*/  F2FP.BF16.PACK_AB R22, RZ, R22 ;  /* 0x00000016ff16723e */ /* 0x002fca00000010ff */
[----:B------:R0:W-:Y:S01]  /*b0b0*/  STG.E.U16 [R8.64], R22 ;  /* 0x0000001608007986 */ /* 0x0001e2000c101524 */
[----:B------:R-:W-:Y:S05]  /*b0c0*/  BRA `(.L_x_7862) ;  /* 0x0000067000007947 */ /* 0x000fea0003800000 */
.L_x_7869:
        /* <DEDUP_REMOVED lines=8> */
[----:B-1----:R-:W0:Y:S02]  /*b150*/  F2I.FTZ.U32.TRUNC.NTZ R3, R22 ;  /* 0x0000001600037305 */ /* 0x002e24000021f000 */
[----:B0-----:R0:W-:Y:S01]  /*b160*/  STG.E.U16 [R8.64], R3 ;  /* 0x0000000308007986 */ /* 0x0011e2000c101524 */
[----:B------:R-:W-:Y:S05]  /*b170*/  BRA `(.L_x_7862) ;  /* 0x000005c000007947 */ /* 0x000fea0003800000 */
.L_x_7881:
[----:B-1----:R-:W-:Y:S01]  /*b180*/  LOP3.LUT R3, R22, 0x7fffffff, RZ, 0xc0, !PT ;  /* 0x7fffffff16037812 */ /* 0x002fe200078ec0ff */
        /* <DEDUP_REMOVED lines=15> */
.L_x_7884:
[----:B------:R-:W-:-:S04]  /*b280*/  LOP3.LUT R22, R22, 0x80000000, RZ, 0xc0, !PT ;  /* 0x8000000016167812 */ /* 0x000fc800078ec0ff */
[----:B------:R-:W-:-:S04]  /*b290*/  SHF.R.U32.HI R3, RZ, 0x18, R22 ;  /* 0x00000018ff037819 */ /* 0x000fc80000011616 */
[----:B------:R-:W-:-:S04]  /*b2a0*/  LOP3.LUT R0, R0, R3, RZ, 0xfc, !PT ;  /* 0x0000000300007212 */ /* 0x000fc800078efcff */
[----:B------:R-:W-:Y:S02]  /*b2b0*/  PRMT R4, R0, 0x7610, R4 ;  /* 0x0000761000047816 */ /* 0x000fe40000000004 */
.L_x_7883:
[----:B------:R-:W-:Y:S05]  /*b2c0*/  BSYNC B0 ;  /* 0x0000000000007941 */ /* 0x000fea0003800000 */
.L_x_7882:
[----:B------:R0:W-:Y:S01]  /*b2d0*/  STG.E.U8 [R8.64], R4 ;  /* 0x0000000408007986 */ /* 0x0001e2000c101124 */
[----:B------:R-:W-:Y:S05]  /*b2e0*/  BRA `(.L_x_7862) ;  /* 0x0000045000007947 */ /* 0x000fea0003800000 */
.L_x_7880:
        /* <DEDUP_REMOVED lines=16> */
.L_x_7887:
[----:B------:R-:W-:-:S04]  /*b3f0*/  LOP3.LUT R22, R22, 0x80000000, RZ, 0xc0, !PT ;  /* 0x8000000016167812 */ /* 0x000fc800078ec0ff */
[----:B------:R-:W-:-:S04]  /*b400*/  SHF.R.U32.HI R3, RZ, 0x18, R22 ;  /* 0x00000018ff037819 */ /* 0x000fc80000011616 */
[----:B------:R-:W-:-:S04]  /*b410*/  LOP3.LUT R0, R0, R3, RZ, 0xfc, !PT ;  /* 0x0000000300007212 */ /* 0x000fc800078efcff */
[----:B------:R-:W-:Y:S02]  /*b420*/  PRMT R4, R0, 0x7610, R4 ;  /* 0x0000761000047816 */ /* 0x000fe40000000004 */
.L_x_7886:
[----:B------:R-:W-:Y:S05]  /*b430*/  BSYNC B0 ;  /* 0x0000000000007941 */ /* 0x000fea0003800000 */
.L_x_7885:
[----:B------:R0:W-:Y:S01]  /*b440*/  STG.E.U8 [R8.64], R4 ;  /* 0x0000000408007986 */ /* 0x0001e2000c101124 */
[----:B------:R-:W-:Y:S05]  /*b450*/  BRA `(.L_x_7862) ;  /* 0x000002e000007947 */ /* 0x000fea0003800000 */
.L_x_7879:
[----:B------:R-:W-:-:S13]  /*b460*/  ISETP.NE.AND P0, PT, R0, 0x1c, PT ;  /* 0x0000001c0000780c */ /* 0x000fda0003f05270 */
[----:B------:R-:W-:Y:S05]  /*b470*/  @!P0 BRA `(.L_x_7888) ;  /* 0x000002a000008947 */ /* 0x000fea0003800000 */
[----:B------:R-:W-:-:S13]  /*b480*/  ISETP.NE.AND P0, PT, R0, 0x1d, PT ;  /* 0x0000001d0000780c */ /* 0x000fda0003f05270 */
[----:B------:R-:W-:Y:S05]  /*b490*/  @!P0 BRA `(.L_x_7889) ;  /* 0x0000025000008947 */ /* 0x000fea0003800000 */
[----:B------:R-:W-:-:S13]  /*b4a0*/  ISETP.NE.AND P0, PT, R0, 0x2c, PT ;  /* 0x0000002c0000780c */ /* 0x000fda0003f05270 */
[----:B------:R-:W-:Y:S05]  /*b4b0*/  @P0 BRA `(.L_x_7861) ;  /* 0x000000f000000947 */ /* 0x000fea0003800000 */
[----:B-1----:R-:W-:Y:S02]  /*b4c0*/  SHF.R.U32.HI R4, RZ, 0x17, R22 ;  /* 0x00000017ff047819 */ /* 0x002fe40000011616 */
        /* <DEDUP_REMOVED lines=14> */
.L_x_7861:
        /* <DEDUP_REMOVED lines=20> */
.L_x_7889:
[----:B-1----:R-:W0:Y:S02]  /*b6f0*/  F2I.U64.TRUNC R22, R22 ;  /* 0x0000001600167311 */ /* 0x002e24000020d800 */
[----:B0-----:R0:W-:Y:S01]  /*b700*/  STG.E.64 [R8.64], R22 ;  /* 0x0000001608007986 */ /* 0x0011e2000c101b24 */
[----:B------:R-:W-:Y:S05]  /*b710*/  BRA `(.L_x_7862) ;  /* 0x0000002000007947 */ /* 0x000fea0003800000 */
.L_x_7888:
[----:B-1----:R-:W0:Y:S02]  /*b720*/  F2I.FTZ.U32.TRUNC.NTZ R3, R22 ;  /* 0x0000001600037305 */ /* 0x002e24000021f000 */
[----:B0-----:R0:W-:Y:S02]  /*b730*/  STG.E [R8.64], R3 ;  /* 0x0000000308007986 */ /* 0x0011e4000c101924 */
.L_x_7862:
[----:B------:R-:W-:Y:S02]  /*b740*/  IADD3 R25, R25, 0x80, RZ ;  /* 0x0000008019197810 */ /* 0x000fe40007ffe0ff */
.L_x_7823:
[----:B------:R-:W-:Y:S05]  /*b750*/  BSYNC B6 ;  /* 0x0000000000067941 */ /* 0x000fea0003800000 */
.L_x_7822:
[----:B------:R-:W-:-:S13]  /*b760*/  ISETP.GE.AND P0, PT, R25, R16, PT ;  /* 0x000000101900720c */ /* 0x000fda0003f06270 */
[----:B------:R-:W-:Y:S05]  /*b770*/  @P0 EXIT ;  /* 0x000000000000094d */ /* 0x000fea0003800000 */
[----:B0-2---:R-:W-:Y:S01]  /*b780*/  PRMT R0, R17, 0x9910, RZ ;  /* 0x0000991011007816 */ /* 0x005fe200000000ff */
        /* <DEDUP_REMOVED lines=15> */
[----:B0-----:R-:W-:Y:S01]  /*b880*/  STG.E.U8 [R2.64], R5 ;  /* 0x0000000502007986 */ /* 0x001fe2000c101124 */
[----:B------:R-:W-:Y:S05]  /*b890*/  EXIT ;  /* 0x000000000000794d */ /* 0x000fea0003800000 */
.L_x_7893:
[----:B------:R-:W0:Y:S02]  /*b8a0*/  F2I.S64.TRUNC R24, R24 ;  /* 0x0000001800187311 */ /* 0x000e24000020d900 */
[----:B0-----:R-:W-:-:S05]  /*b8b0*/  IMAD.MOV.U32 R5, RZ, RZ, R24 ;  /* 0x000000ffff057224 */ /* 0x001fca00078e0018 */
[----:B------:R-:W-:Y:S01]  /*b8c0*/  STG.E.U8 [R2.64], R5 ;  /* 0x0000000502007986 */ /* 0x000fe2000c101124 */
[----:B------:R-:W-:Y:S05]  /*b8d0*/  EXIT ;  /* 0x000000000000794d */ /* 0x000fea0003800000 */
.L_x_7892:
[----:B------:R-:W-:-:S13]  /*b8e0*/  ISETP.NE.AND P0, PT, R0, 0x2, PT ;  /* 0x000000020000780c */ /* 0x000fda0003f05270 */
[----:B------:R-:W-:Y:S05]  /*b8f0*/  @!P0 BRA `(.L_x_7895) ;  /* 0x000000a000008947 */ /* 0x000fea0003800000 */
[----:B------:R-:W-:-:S13]  /*b900*/  ISETP.NE.AND P0, PT, R0, 0x3, PT ;  /* 0x000000030000780c */ /* 0x000fda0003f05270 */
[----:B------:R-:W-:Y:S05]  /*b910*/  @!P0 BRA `(.L_x_7896) ;  /* 0x0000005000008947 */ /* 0x000fea0003800000 */
[----:B------:R-:W-:-:S13]  /*b920*/  ISETP.NE.AND P0, PT, R0, 0x4, PT ;  /* 0x000000040000780c */ /* 0x000fda0003f05270 */
[----:B------:R-:W-:Y:S05]  /*b930*/  @P0 BRA `(.L_x_7894) ;  /* 0x00000b4000000947 */ /* 0x000fea0003800000 */
[----:B------:R-:W0:Y:S02]  /*b940*/  F2I.S64.TRUNC R24, R24 ;  /* 0x0000001800187311 */ /* 0x000e24000020d900 */
[----:B0-----:R-:W-:Y:S01]  /*b950*/  STG.E.64 [R2.64], R24 ;  /* 0x0000001802007986 */ /* 0x001fe2000c101b24 */
[----:B------:R-:W-:Y:S05]  /*b960*/  EXIT ;  /* 0x000000000000794d */ /* 0x000fea0003800000 */
.L_x_7896:
[----:B------:R-:W0:Y:S02]  /*b970*/  F2I.FTZ.TRUNC.NTZ R5, R24 ;  /* 0x0000001800057305 */ /* 0x000e24000021f100 */
[----:B0-----:R-:W-:Y:S01]  /*b980*/  STG.E [R2.64], R5 ;  /* 0x0000000502007986 */ /* 0x001fe2000c101924 */
[----:B------:R-:W-:Y:S05]  /*b990*/  EXIT ;  /* 0x000000000000794d */ /* 0x000fea0003800000 */
.L_x_7895:
[----:B------:R-:W0:Y:S02]  /*b9a0*/  F2I.FTZ.TRUNC.NTZ R5, R24 ;  /* 0x0000001800057305 */ /* 0x000e24000021f100 */
[----:B0-----:R-:W-:Y:S01]  /*b9b0*/  STG.E.U16 [R2.64], R5 ;  /* 0x0000000502007986 */ /* 0x001fe2000c101524 */
[----:B------:R-:W-:Y:S05]  /*b9c0*/  EXIT ;  /* 0x000000000000794d */ /* 0x000fea0003800000 */
.L_x_7891:
        /* <DEDUP_REMOVED lines=8> */
.L_x_7898:
[----:B------:R-:W-:-:S05]  /*ba50*/  F2FP.PACK_AB R24, RZ, R24 ;  /* 0x00000018ff18723e */ /* 0x000fca00000000ff */
[----:B------:R-:W-:Y:S01]  /*ba60*/  STG.E.U16 [R2.64], R24 ;  /* 0x0000001802007986 */ /* 0x000fe2000c101524 */
[----:B------:R-:W-:Y:S05]  /*ba70*/  EXIT ;  /* 0x000000000000794d */ /* 0x000fea0003800000 */
.L_x_7897:
        /* <DEDUP_REMOVED lines=9> */
.L_x_7900:
[----:B------:R-:W-:-:S04]  /*bb10*/  F2FP.PACK_AB R5, RZ, R24 ;  /* 0x00000018ff05723e */ /* 0x000fc800000000ff */
[----:B------:R-:W-:-:S05]  /*bb20*/  PRMT R5, R5, 0x5410, RZ ;  /* 0x0000541005057816 */ /* 0x000fca00000000ff */
[----:B------:R-:W-:Y:S01]  /*bb30*/  STG.E [R2.64], R5 ;  /* 0x0000000502007986 */ /* 0x000fe2000c101924 */
[----:B------:R-:W-:Y:S05]  /*bb40*/  EXIT ;  /* 0x000000000000794d */ /* 0x000fea0003800000 */
.L_x_7899:
[----:B------:R-:W-:-:S06]  /*bb50*/  FMUL.FTZ R4, R24, 1 ;  /* 0x3f80000018047820 */ /* 0x000fcc0000410000 */
[----:B------:R-:W0:Y:S02]  /*bb60*/  F2F.F64.F32 R4, R4 ;  /* 0x0000000400047310 */ /* 0x000e240000201800 */
[----:B0-----:R-:W-:Y:S01]  /*bb70*/  STG.E.64 [R2.64], R4 ;  /* 0x0000000402007986 */ /* 0x001fe2000c101b24 */
[----:B------:R-:W-:Y:S05]  /*bb80*/  EXIT ;  /* 0x000000000000794d */ /* 0x000fea0003800000 */
.L_x_7890:
        /* <DEDUP_REMOVED lines=12> */
.L_x_7903:
[----:B------:R-:W-:Y:S01]  /*bc50*/  FMUL.FTZ R4, R24, 1 ;  /* 0x3f80000018047820 */ /* 0x000fe20000410000 */
[----:B------:R-:W-:-:S05]  /*bc60*/  CS2R R6, SRZ ;  /* 0x0000000000067805 */ /* 0x000fca000001ff00 */
[----:B------:R-:W0:Y:S02]  /*bc70*/  F2F.F64.F32 R4, R4 ;  /* 0x0000000400047310 */ /* 0x000e240000201800 */
[----:B0-----:R-:W-:Y:S01]  /*bc80*/  STG.E.128 [R2.64], R4 ;  /* 0x0000000402007986 */ /* 0x001fe2000c101d24 */
[----:B------:R-:W-:Y:S05]  /*bc90*/  EXIT ;  /* 0x000000000000794d */ /* 0x000fea0003800000 */
.L_x_7902:
        /* <DEDUP_REMOVED lines=20> */
.L_x_7907:
[----:B------:R-:W-:Y:S05]  /*bde0*/  BSYNC B0 ;  /* 0x0000000000007941 */ /* 0x000fea0003800000 */
.L_x_7906:
[----:B------:R-:W-:-:S05]  /*bdf0*/  LOP3.LUT R7, R0, R7, RZ, 0xfc, !PT ;  /* 0x0000000700077212 */ /* 0x000fca00078efcff */
[----:B------:R-:W-:Y:S01]  /*be00*/  STG.E.U8 [R2.64], R7 ;  /* 0x0000000702007986 */ /* 0x000fe2000c101124 */
[----:B------:R-:W-:Y:S05]  /*be10*/  EXIT ;  /* 0x000000000000794d */ /* 0x000fea0003800000 */
.L_x_7905:
[----:B------:R-:W-:Y:S01]  /*be20*/  LOP3.LUT R4, R24, 0x7fffffff, RZ, 0xc0, !PT ;  /* 0x7fffffff18047812 */ /* 0x000fe200078ec0ff */
[----:B------:R-:W-:Y:S03]  /*be30*/  BSSY B0, `(.L_x_7908) ;  /* 0x000000e000007945 */ /* 0x000fe60003800000 */
        /* <DEDUP_REMOVED lines=10> */
.L_x_7909:
[----:B------:R-:W-:Y:S01]  /*bee0*/  IMAD.MOV.U32 R0, RZ, RZ, 0x7f ;  /* 0x0000007fff007424 */ /* 0x000fe200078e00ff */
[----:B------:R-:W-:-:S04]  /*bef0*/  ISETP.GT.U32.AND P0, PT, R4, 0x7f800000, PT ;  /* 0x7f8000000400780c */ /* 0x000fc80003f04070 */
[----:B------:R-:W-:-:S04]  /*bf00*/  SEL R0, R0, 0x7c, P0 ;  /* 0x0000007c00007807 */ /* 0x000fc80000000000 */
.L_x_7910:
[----:B------:R-:W-:Y:S05]  /*bf10*/  BSYNC B0 ;  /* 0x0000000000007941 */ /* 0x000fea0003800000 */
.L_x_7908:
[----:B------:R-:W-:-:S04]  /*bf20*/  LOP3.LUT R24, R24, 0x80000000, RZ, 0xc0, !PT ;  /* 0x8000000018187812 */ /* 0x000fc800078ec0ff */
[----:B------:R-:W-:-:S04]  /*bf30*/  SHF.R.U32.HI R5, RZ, 0x18, R24 ;  /* 0x00000018ff057819 */ /* 0x000fc80000011618 */
[----:B------:R-:W-:-:S05]  /*bf40*/  LOP3.LUT R5, R0, R5, RZ, 0xfc, !PT ;  /* 0x0000000500057212 */ /* 0x000fca00078efcff */
[----:B------:R-:W-:Y:S01]  /*bf50*/  STG.E.U8 [R2.64], R5 ;  /* 0x0000000502007986 */ /* 0x000fe2000c101124 */
[----:B------:R-:W-:Y:S05]  /*bf60*/  EXIT ;  /* 0x000000000000794d */ /* 0x000fea0003800000 */
.L_x_7904:
[----:B------:R-:W-:-:S05]  /*bf70*/  F2FP.BF16.PACK_AB R24, RZ, R24 ;  /* 0x00000018ff18723e */ /* 0x000fca00000010ff */
[----:B------:R-:W-:Y:S01]  /*bf80*/  STG.E.U16 [R2.64], R24 ;  /* 0x0000001802007986 */ /* 0x000fe2000c101524 */
[----:B------:R-:W-:Y:S05]  /*bf90*/  EXIT ;  /* 0x000000000000794d */ /* 0x000fea0003800000 */
.L_x_7901:
        /* <DEDUP_REMOVED lines=9> */
[----:B0-----:R-:W-:Y:S01]  /*c030*/  STG.E.U16 [R2.64], R5 ;  /* 0x0000000502007986 */ /* 0x001fe2000c101524 */
[----:B------:R-:W-:Y:S05]  /*c040*/  EXIT ;  /* 0x000000000000794d */ /* 0x000fea0003800000 */
.L_x_7913:
        /* <DEDUP_REMOVED lines=16> */
.L_x_7916:
[----:B------:R-:W-:-:S04]  /*c150*/  LOP3.LUT R24, R24, 0x80000000, RZ, 0xc0, !PT ;  /* 0x8000000018187812 */ /* 0x000fc800078ec0ff */
[----:B------:R-:W-:-:S04]  /*c160*/  SHF.R.U32.HI R5, RZ, 0x18, R24 ;  /* 0x00000018ff057819 */ /* 0x000fc80000011618 */
[----:B------:R-:W-:-:S04]  /*c170*/  LOP3.LUT R4, R4, R5, RZ, 0xfc, !PT ;  /* 0x0000000504047212 */ /* 0x000fc800078efcff */
[----:B------:R-:W-:Y:S02]  /*c180*/  PRMT R0, R4, 0x7610, R0 ;  /* 0x0000761004007816 */ /* 0x000fe40000000000 */
.L_x_7915:
[----:B------:R-:W-:Y:S05]  /*c190*/  BSYNC B0 ;  /* 0x0000000000007941 */ /* 0x000fea0003800000 */
.L_x_7914:
[----:B------:R-:W-:Y:S01]  /*c1a0*/  STG.E.U8 [R2.64], R0 ;  /* 0x0000000002007986 */ /* 0x000fe2000c101124 */
[----:B------:R-:W-:Y:S05]  /*c1b0*/  EXIT ;  /* 0x000000000000794d */ /* 0x000fea0003800000 */
.L_x_7912:
        /* <DEDUP_REMOVED lines=16> */
.L_x_7919:
[----:B------:R-:W-:-:S04]  /*c2c0*/  LOP3.LUT R24, R24, 0x80000000, RZ, 0xc0, !PT ;  /* 0x8000000018187812 */ /* 0x000fc800078ec0ff */
[----:B------:R-:W-:-:S04]  /*c2d0*/  SHF.R.U32.HI R5, RZ, 0x18, R24 ;  /* 0x00000018ff057819 */ /* 0x000fc80000011618 */
[----:B------:R-:W-:-:S04]  /*c2e0*/  LOP3.LUT R4, R4, R5, RZ, 0xfc, !PT ;  /* 0x0000000504047212 */ /* 0x000fc800078efcff */
[----:B------:R-:W-:Y:S02]  /*c2f0*/  PRMT R0, R4, 0x7610, R0 ;  /* 0x0000761004007816 */ /* 0x000fe40000000000 */
.L_x_7918:
[----:B------:R-:W-:Y:S05]  /*c300*/  BSYNC B0 ;  /* 0x0000000000007941 */ /* 0x000fea0003800000 */
.L_x_7917:
[----:B------:R-:W-:Y:S01]  /*c310*/  STG.E.U8 [R2.64], R0 ;  /* 0x0000000002007986 */ /* 0x000fe2000c101124 */
[----:B------:R-:W-:Y:S05]  /*c320*/  EXIT ;  /* 0x000000000000794d */ /* 0x000fea0003800000 */
.L_x_7911:
        /* <DEDUP_REMOVED lines=21> */
.L_x_7894:
        /* <DEDUP_REMOVED lines=19> */
[----:B------:R-:W-:Y:S05]  /*c5b0*/  EXIT ;  /* 0x000000000000794d */ /* 0x000fea0003800000 */
.L_x_7921:
[----:B------:R-:W0:Y:S02]  /*c5c0*/  F2I.U64.TRUNC R24, R24 ;  /* 0x0000001800187311 */ /* 0x000e24000020d800 */
[----:B0-----:R-:W-:Y:S01]  /*c5d0*/  STG.E.64 [R2.64], R24 ;  /* 0x0000001802007986 */ /* 0x001fe2000c101b24 */
[----:B------:R-:W-:Y:S05]  /*c5e0*/  EXIT ;  /* 0x000000000000794d */ /* 0x000fea0003800000 */
.L_x_7920:
[----:B------:R-:W0:Y:S02]  /*c5f0*/  F2I.FTZ.U32.TRUNC.NTZ R5, R24 ;  /* 0x0000001800057305 */ /* 0x000e24000021f000 */
[----:B0-----:R-:W-:Y:S01]  /*c600*/  STG.E [R2.64], R5 ;  /* 0x0000000502007986 */ /* 0x001fe2000c101924 */
[----:B------:R-:W-:Y:S05]  /*c610*/  EXIT ;  /* 0x000000000000794d */ /* 0x000fea0003800000 */
.L_x_7922:
        /* <DEDUP_REMOVED lines=14> */
.L_x_32585:


//--------------------- .text._ZN2at6native18elementwise_kernelILi128ELi2EZNS0_22gpu_kernel_impl_nocastINS0_13BinaryFunctorIfffZZZNS0_15binary_internal21div_floor_kernel_cudaERNS_18TensorIteratorBaseEENKUlvE1_clEvENKUlvE0_clEvEUlffE_EEEEvS6_RKT_EUliE_EEviT1_ --------------------------
	.section	.text._ZN2at6native18elementwise_kernelILi128ELi2EZNS0_22gpu_kernel_impl_nocastINS0_13BinaryFunctorIfffZZZNS0_15binary_internal21div_floor_kernel_cudaERNS_18TensorIteratorBaseEENKUlvE1_clEvENKUlvE0_clEvEUlffE_EEEEvS6_RKT_EUliE_EEviT1_,"ax",@progbits
	.sectioninfo	@"SHI_REGISTERS=17"
	.align	128
        .global         _ZN2at6native18elementwise_kernelILi128ELi2EZNS0_22gpu_kernel_impl_nocastINS0_13BinaryFunctorIfffZZZNS0_15binary_internal21div_floor_kernel_cudaERNS_18TensorIteratorBaseEENKUlvE1_clEvENKUlvE0_clEvEUlffE_EEEEvS6_RKT_EUliE_EEviT1_
        .type           _ZN2at6native18elementwise_kernelILi128ELi2EZNS0_22gpu_kernel_impl_nocastINS0_13BinaryFunctorIfffZZZNS0_15binary_internal21div_floor_kernel_cudaERNS_18TensorIteratorBaseEENKUlvE1_clEvENKUlvE0_clEvEUlffE_EEEEvS6_RKT_EUliE_EEviT1_,@function
        .size           _ZN2at6native18elementwise_kernelILi128ELi2EZNS0_22gpu_kernel_impl_nocastINS0_13BinaryFunctorIfffZZZNS0_15binary_internal21div_floor_kernel_cudaERNS_18TensorIteratorBaseEENKUlvE1_clEvENKUlvE0_clEvEUlffE_EEEEvS6_RKT_EUliE_EEviT1_,(.L_x_32586 - _ZN2at6native18elementwise_kernelILi128ELi2EZNS0_22gpu_kernel_impl_nocastINS0_13BinaryFunctorIfffZZZNS0_15binary_internal21div_floor_kernel_cudaERNS_18TensorIteratorBaseEENKUlvE1_clEvENKUlvE0_clEvEUlffE_EEEEvS6_RKT_EUliE_EEviT1_)
        .other          _ZN2at6native18elementwise_kernelILi128ELi2EZNS0_22gpu_kernel_impl_nocastINS0_13BinaryFunctorIfffZZZNS0_15binary_internal21div_floor_kernel_cudaERNS_18TensorIteratorBaseEENKUlvE1_clEvENKUlvE0_clEvEUlffE_EEEEvS6_RKT_EUliE_EEviT1_,@"STO_CUDA_ENTRY STV_DEFAULT"
_ZN2at6native18elementwise_kernelILi128ELi2EZNS0_22gpu_kernel_impl_nocastINS0_13BinaryFunctorIfffZZZNS0_15binary_internal21div_floor_kernel_cudaERNS_18TensorIteratorBaseEENKUlvE1_clEvENKUlvE0_clEvEUlffE_EEEEvS6_RKT_EUliE_EEviT1_:
.text._ZN2at6native18elementwise_kernelILi128ELi2EZNS0_22gpu_kernel_impl_nocastINS0_13BinaryFunctorIfffZZZNS0_15binary_internal21div_floor_kernel_cudaERNS_18TensorIteratorBaseEENKUlvE1_clEvENKUlvE0_clEvEUlffE_EEEEvS6_RKT_EUliE_EEviT1_:
[----:B------:R-:W-:Y:S02]  /*0000*/  MOV R1, c[0x0][0x28] ;  /* 0x00000a0000017a02 */ /* 0x000fe40000000f00 */
[----:B------:R-:W0:Y:S01]  /*0010*/  S2R R0, SR_CTAID.X ;  /* 0x0000000000007919 */ /* 0x000e220000002500 */
[----:B------:R-:W-:Y:S01]  /*0020*/  ULDC.64 UR4, c[0x0][0x118] ;  /* 0x0000460000047ab9 */ /* 0x000fe20000000a00 */
[----:B------:R-:W-:Y:S02]  /*0030*/  BSSY B2, `(.L_x_7923) ;  /* 0x0000167000027945 */ /* 0x000fe40003800000 */
[----:B------:R-:W0:Y:S02]  /*0040*/  S2R R3, SR_TID.X ;  /* 0x0000000000037919 */ /* 0x000e240000002100 */
[----:B0-----:R-:W-:-:S04]  /*0050*/  LEA R0, R0, R3, 0x8 ;  /* 0x0000000300007211 */ /* 0x001fc800078e40ff */
[----:B------:R-:W-:Y:S02]  /*0060*/  ISETP.GE.AND P0, PT, R0, c[0x0][0x160], PT ;  /* 0x0000580000007a0c */ /* 0x000fe40003f06270 */
[----:B------:R-:W-:-:S11]  /*0070*/  MOV R9, R0 ;  /* 0x0000000000097202 */ /* 0x000fd60000000f00 */
[----:B------:R-:W-:Y:S05]  /*0080*/  @P0 BRA `(.L_x_7924) ;  /* 0x0000161000000947 */ /* 0x000fea0003800000 */
[----:B------:R-:W-:Y:S01]  /*0090*/  ISETP.NE.AND P0, PT, RZ, c[0x0][0x168], PT ;  /* 0x00005a00ff007a0c */ /* 0x000fe20003f05270 */
[----:B------:R-:W-:Y:S01]  /*00a0*/  HFMA2.MMA R4, -RZ, RZ, 0, 0 ;  /* 0x00000000ff047435 */ /* 0x000fe200000001ff */
[----:B------:R-:W-:-:S11]  /*00b0*/  CS2R R2, SRZ ;  /* 0x0000000000027805 */ /* 0x000fd6000001ff00 */
[----:B------:R-:W-:Y:S05]  /*00c0*/  @!P0 BRA `(.L_x_7925) ;  /* 0x00000f9000008947 */ /* 0x000fea0003800000 */
[----:B------:R-:W-:Y:S02]  /*00d0*/  MOV R2, RZ ;  /* 0x000000ff00027202 */ /* 0x000fe40000000f00 */
[----:B------:R-:W-:Y:S02]  /*00e0*/  MOV R3, R9 ;  /* 0x0000000900037202 */ /* 0x000fe40000000f00 */
        /* <DEDUP_REMOVED lines=247> */
.L_x_7925:
[----:B------:R-:W-:-:S04]  /*1060*/  IADD3 R8, P0, R4, c[0x0][0x3d8], RZ ;  /* 0x0000f60004087a10 */ /* 0x000fc80007f1e0ff */
[----:B------:R-:W-:-:S05]  /*1070*/  IADD3.X R9, RZ, c[0x0][0x3dc], RZ, P0, !PT ;  /* 0x0000f700ff097a10 */ /* 0x000fca00007fe4ff */
[----:B------:R-:W2:Y:S01]  /*1080*/  LDG.E R4, [R8.64] ;  /* 0x0000000408047981 */ /* 0x000ea2000c1e1900 */
[----:B------:R-:W-:-:S04]  /*1090*/  IADD3 R6, P0, R3, c[0x0][0x3d0], RZ ;  /* 0x0000f40003067a10 */ /* 0x000fc80007f1e0ff */
[----:B------:R-:W-:-:S05]  /*10a0*/  IADD3.X R7, RZ, c[0x0][0x3d4], RZ, P0, !PT ;  /* 0x0000f500ff077a10 */ /* 0x000fca00007fe4ff */
[----:B------:R-:W3:Y:S01]  /*10b0*/  LDG.E R5, [R6.64] ;  /* 0x0000000406057981 */ /* 0x000ee2000c1e1900 */
[----:B------:R-:W-:Y:S01]  /*10c0*/  IADD3 R2, P1, R2, c[0x0][0x3c8], RZ ;  /* 0x0000f20002027a10 */ /* 0x000fe20007f3e0ff */
[----:B------:R-:W-:Y:S03]  /*10d0*/  BSSY B1, `(.L_x_7926) ;  /* 0x000005a000017945 */ /* 0x000fe60003800000 */
[----:B------:R-:W-:Y:S02]  /*10e0*/  IADD3.X R3, RZ, c[0x0][0x3cc], RZ, P1, !PT ;  /* 0x0000f300ff037a10 */ /* 0x000fe40000ffe4ff */
[----:B--2---:R-:W-:-:S13]  /*10f0*/  FSETP.NEU.FTZ.AND P0, PT, R4, RZ, PT ;  /* 0x000000ff0400720b */ /* 0x004fda0003f1d000 */
[----:B------:R-:W3:Y:S02]  /*1100*/  @!P0 MUFU.RCP R10, R4 ;  /* 0x00000004000a8308 */ /* 0x000ee40000001000 */
[----:B---3--:R-:W-:Y:S01]  /*1110*/  @!P0 FMUL.FTZ R11, R5, R10 ;  /* 0x0000000a050b8220 */ /* 0x008fe20000410000 */
        /* <DEDUP_REMOVED lines=28> */
.L_x_7933:
[----:B------:R-:W-:Y:S01]  /*12e0*/  FSETP.GEU.FTZ.AND P0, PT, R9, -R10, PT ;  /* 0x8000000a0900720b */ /* 0x000fe20003f1e000 */
[----:B------:R-:W-:-:S12]  /*12f0*/  FADD.FTZ R7, R7, -1 ;  /* 0xbf80000007077421 */ /* 0x000fd80000010000 */
[----:B------:R-:W-:Y:S02]  /*1300*/  @!P0 FADD.FTZ R7, R7, -1 ;  /* 0xbf80000007078421 */ /* 0x000fe40000010000 */
.L_x_7932:
[----:B------:R-:W-:Y:S05]  /*1310*/  BSYNC B3 ;  /* 0x0000000000037941 */ /* 0x000fea0003800000 */
.L_x_7931:
[----:B------:R-:W-:Y:S01]  /*1320*/  FFMA.FTZ R6, -R10, R7, R6 ;  /* 0x000000070a067223 */ /* 0x000fe20000010106 */
[----:B------:R-:W-:Y:S05]  /*1330*/  BRA `(.L_x_7929) ;  /* 0x000001f000007947 */ /* 0x000fea0003800000 */
.L_x_7930:
        /* <DEDUP_REMOVED lines=15> */
.L_x_7936:
        /* <DEDUP_REMOVED lines=13> */
.L_x_7935:
[----:B------:R-:W-:Y:S05]  /*1500*/  BSYNC B3 ;  /* 0x0000000000037941 */ /* 0x000fea0003800000 */
.L_x_7934:
[----:B------:R-:W-:-:S04]  /*1510*/  FMUL.FTZ R6, R7, 1.1920928955078125e-07 ;  /* 0x3400000007067820 */ /* 0x000fc80000410000 */
[----:B------:R-:W-:Y:S02]  /*1520*/  FMUL.FTZ R6, R11, R6 ;  /* 0x000000060b067220 */ /* 0x000fe40000410000 */
.L_x_7929:
[----:B------:R-:W-:Y:S05]  /*1530*/  BSYNC B0 ;  /* 0x0000000000007941 */ /* 0x000fea0003800000 */
.L_x_7928:
[C---:B------:R-:W-:Y:S01]  /*1540*/  FSETP.GTU.FTZ.AND P0, PT, |R6|.reuse, +INF , PT ;  /* 0x7f8000000600780b */ /* 0x040fe20003f1c200 */
[----:B------:R-:W1:Y:S01]  /*1550*/  MUFU.RCP R9, R4 ;  /* 0x0000000400097308 */ /* 0x000e620000001000 */
[----:B------:R-:W-:Y:S02]  /*1560*/  LOP3.LUT R7, R6, 0x80000000, R5, 0xb8, !PT ;  /* 0x8000000006077812 */ /* 0x000fe400078eb805 */
[----:B------:R-:W-:Y:S02]  /*1570*/  FSETP.GEU.FTZ.AND P2, PT, R4, RZ, PT ;  /* 0x000000ff0400720b */ /* 0x000fe40003f5e000 */
[----:B------:R-:W-:-:S04]  /*1580*/  FSEL R6, R6, R7, P0 ;  /* 0x0000000706067208 */ /* 0x000fc80000000000 */
[C---:B------:R-:W-:Y:S02]  /*1590*/  FSETP.NEU.FTZ.AND P0, PT, R6.reuse, RZ, PT ;  /* 0x000000ff0600720b */ /* 0x040fe40003f1d000 */
[----:B------:R-:W-:Y:S01]  /*15a0*/  FSETP.GEU.FTZ.AND P1, PT, R6, RZ, PT ;  /* 0x000000ff0600720b */ /* 0x000fe20003f3e000 */
[----:B------:R-:W-:-:S03]  /*15b0*/  FADD.FTZ R6, R5, -R6 ;  /* 0x8000000605067221 */ /* 0x000fc60000010000 */
        /* <DEDUP_REMOVED lines=9> */
[----:B------:R-:W-:-:S05]  /*1650*/  @P1 FADD.FTZ R7, R7, 1 ;  /* 0x3f80000007071421 */ /* 0x000fca0000010000 */
[----:B------:R-:W-:Y:S02]  /*1660*/  @P0 MOV R11, R7 ;  /* 0x00000007000b0202 */ /* 0x000fe40000000f00 */
.L_x_7927:
[----:B------:R-:W-:Y:S05]  /*1670*/  BSYNC B1 ;  /* 0x0000000000017941 */ /* 0x000fea0003800000 */
.L_x_7926:
[----:B------:R1:W-:Y:S01]  /*1680*/  STG.E [R2.64], R11 ;  /* 0x0000000b02007986 */ /* 0x0003e2000c101904 */
[----:B------:R-:W-:-:S03]  /*1690*/  IADD3 R9, R0, 0x80, RZ ;  /* 0x0000008000097810 */ /* 0x000fc60007ffe0ff */
.L_x_7924:
[----:B------:R-:W-:Y:S05]  /*16a0*/  BSYNC B2 ;  /* 0x0000000000027941 */ /* 0x000fea0003800000 */
.L_x_7923:
[----:B------:R-:W-:-:S13]  /*16b0*/  ISETP.GE.AND P0, PT, R9, c[0x0][0x160], PT ;  /* 0x0000580009007a0c */ /* 0x000fda0003f06270 */
[----:B------:R-:W-:Y:S05]  /*16c0*/  @P0 EXIT ;  /* 0x000000000000094d */ /* 0x000fea0003800000 */
[----:B------:R-:W-:Y:S01]  /*16d0*/  ISETP.NE.AND P0, PT, RZ, c[0x0][0x168], PT ;  /* 0x00005a00ff007a0c */ /* 0x000fe20003f05270 */
[----:B------:R-:W-:Y:S01]  /*16e0*/  HFMA2.MMA R0, -RZ, RZ, 0, 0 ;  /* 0x00000000ff007435 */ /* 0x000fe200000001ff */
[----:B-1----:R-:W-:-:S11]  /*16f0*/  CS2R R2, SRZ ;  /* 0x0000000000027805 */ /* 0x002fd6000001ff00 */
        /* <DEDUP_REMOVED lines=244> */
[C---:B------:R-:W-:Y:S02]  /*2640*/  IMAD R2, R5.reuse, c[0x0][0x3b0], R2 ;  /* 0x0000ec0005027a24 */ /* 0x040fe400078e0202 */
[----:B------:R-:W-:Y:S02]  /*2650*/  IMAD R3, R5, c[0x0][0x3b4], R3 ;  /* 0x0000ed0005037a24 */ /* 0x000fe400078e0203 */
[----:B------:R-:W-:-:S04]  /*2660*/  @P0 IMAD R7, R6, c[0x0][0x28c], R7 ;  /* 0x0000a30006070a24 */ /* 0x000fc800078e0207 */
[C---:B------:R-:W-:Y:S02]  /*2670*/  @P0 IMAD R0, R7.reuse, c[0x0][0x3b8], R0 ;  /* 0x0000ee0007000a24 */ /* 0x040fe400078e0200 */
[C---:B------:R-:W-:Y:S02]  /*2680*/  @P0 IMAD R2, R7.reuse, c[0x0][0x3bc], R2 ;  /* 0x0000ef0007020a24 */ /* 0x040fe400078e0202 */
[----:B------:R-:W-:-:S05]  /*2690*/  @P0 IMAD R3, R7, c[0x0][0x3c0], R3 ;  /* 0x0000f00007030a24 */ /* 0x000fca00078e0203 */
.L_x_7937:
        /* <DEDUP_REMOVED lines=40> */
.L_x_7945:
[----:B------:R-:W-:Y:S01]  /*2920*/  FSETP.GEU.FTZ.AND P0, PT, R7, -R8, PT ;  /* 0x800000080700720b */ /* 0x000fe20003f1e000 */
[----:B------:R-:W-:-:S12]  /*2930*/  FADD.FTZ R9, R9, -1 ;  /* 0xbf80000009097421 */ /* 0x000fd80000010000 */
[----:B------:R-:W-:Y:S02]  /*2940*/  @!P0 FADD.FTZ R9, R9, -1 ;  /* 0xbf80000009098421 */ /* 0x000fe40000010000 */
.L_x_7944:
[----:B------:R-:W-:Y:S05]  /*2950*/  BSYNC B2 ;  /* 0x0000000000027941 */ /* 0x000fea0003800000 */
.L_x_7943:
[----:B------:R-:W-:Y:S01]  /*2960*/  FFMA.FTZ R0, -R8, R9, R0 ;  /* 0x0000000908007223 */ /* 0x000fe20000010100 */
[----:B------:R-:W-:Y:S05]  /*2970*/  BRA `(.L_x_7941) ;  /* 0x000001f000007947 */ /* 0x000fea0003800000 */
.L_x_7942:
        /* <DEDUP_REMOVED lines=15> */
.L_x_7948:
        /* <DEDUP_REMOVED lines=13> */
.L_x_7947:
[----:B------:R-:W-:Y:S05]  /*2b40*/  BSYNC B2 ;  /* 0x0000000000027941 */ /* 0x000fea0003800000 */
.L_x_7946:
[----:B------:R-:W-:-:S04]  /*2b50*/  FMUL.FTZ R7, R6, 1.1920928955078125e-07 ;  /* 0x3400000006077820 */ /* 0x000fc80000410000 */
[----:B------:R-:W-:Y:S02]  /*2b60*/  FMUL.FTZ R0, R10, R7 ;  /* 0x000000070a007220 */ /* 0x000fe40000410000 */
.L_x_7941:
[----:B------:R-:W-:Y:S05]  /*2b70*/  BSYNC B1 ;  /* 0x0000000000017941 */ /* 0x000fea0003800000 */
.L_x_7940:
[C---:B------:R-:W-:Y:S01]  /*2b80*/  FSETP.GTU.FTZ.AND P0, PT, |R0|.reuse, +INF , PT ;  /* 0x7f8000000000780b */ /* 0x040fe20003f1c200 */
[----:B------:R-:W2:Y:S01]  /*2b90*/  MUFU.RCP R8, R4 ;  /* 0x0000000400087308 */ /* 0x000ea20000001000 */
[----:B------:R-:W-:Y:S02]  /*2ba0*/  LOP3.LUT R7, R0, 0x80000000, R5, 0xb8, !PT ;  /* 0x8000000000077812 */ /* 0x000fe400078eb805 */
[----:B------:R-:W-:Y:S02]  /*2bb0*/  FSETP.GEU.FTZ.AND P2, PT, R4, RZ, PT ;  /* 0x000000ff0400720b */ /* 0x000fe40003f5e000 */
[----:B------:R-:W-:-:S04]  /*2bc0*/  FSEL R0, R0, R7, P0 ;  /* 0x0000000700007208 */ /* 0x000fc80000000000 */
[C---:B------:R-:W-:Y:S02]  /*2bd0*/  FSETP.NEU.FTZ.AND P0, PT, R0.reuse, RZ, PT ;  /* 0x000000ff0000720b */ /* 0x040fe40003f1d000 */
[----:B------:R-:W-:Y:S01]  /*2be0*/  FSETP.GEU.FTZ.AND P1, PT, R0, RZ, PT ;  /* 0x000000ff0000720b */ /* 0x000fe20003f3e000 */
[----:B------:R-:W-:-:S03]  /*2bf0*/  FADD.FTZ R0, R5, -R0 ;  /* 0x8000000005007221 */ /* 0x000fc60000010000 */
[----:B------:R-:W-:Y:S01]  /*2c00*/  PLOP3.LUT P0, PT, P0, P2, P1, 0x60, 0x0 ;  /* 0x000000000000781c */ /* 0x000fe20000704c10 */
[----:B--2---:R-:W-:-:S12]  /*2c10*/  FMUL.FTZ R0, R0, R8 ;  /* 0x0000000800007220 */ /* 0x004fd80000410000 */
[----:B------:R-:W-:-:S05]  /*2c20*/  @P0 FADD.FTZ R0, R0, -1 ;  /* 0xbf80000000000421 */ /* 0x000fca0000010000 */
[----:B------:R-:W-:-:S13]  /*2c30*/  FSETP.NEU.FTZ.AND P0, PT, R0, RZ, PT ;  /* 0x000000ff0000720b */ /* 0x000fda0003f1d000 */
[----:B------:R-:W2:Y:S01]  /*2c40*/  @P0 FRND.FTZ.FLOOR R7, R0 ;  /* 0x0000000000070307 */ /* 0x000ea20000215000 */
[----:B------:R-:W-:-:S05]  /*2c50*/  @!P0 FMUL.FTZ R5, R5, R8 ;  /* 0x0000000805058220 */ /* 0x000fca0000410000 */
[----:B-1----:R-:W-:Y:S01]  /*2c60*/  @!P0 LOP3.LUT R11, RZ, 0x80000000, R5, 0xb8, !PT ;  /* 0x80000000ff0b8812 */ /* 0x002fe200078eb805 */
[----:B--2---:R-:W-:-:S05]  /*2c70*/  @P0 FADD.FTZ R6, R0, -R7 ;  /* 0x8000000700060221 */ /* 0x004fca0000010000 */
[----:B------:R-:W-:-:S13]  /*2c80*/  FSETP.GT.AND P1, PT, R6, 0.5, P0 ;  /* 0x3f0000000600780b */ /* 0x000fda0000724000 */
[----:B------:R-:W-:-:S05]  /*2c90*/  @P1 FADD.FTZ R7, R7, 1 ;  /* 0x3f80000007071421 */ /* 0x000fca0000010000 */
[----:B------:R-:W-:Y:S02]  /*2ca0*/  @P0 MOV R11, R7 ;  /* 0x00000007000b0202 */ /* 0x000fe40000000f00 */
.L_x_7939:
[----:B------:R-:W-:Y:S05]  /*2cb0*/  BSYNC B0 ;  /* 0x0000000000007941 */ /* 0x000fea0003800000 */
.L_x_7938:
[----:B------:R-:W-:Y:S01]  /*2cc0*/  STG.E [R2.64], R11 ;  /* 0x0000000b02007986 */ /* 0x000fe2000c101904 */
[----:B------:R-:W-:Y:S05]  /*2cd0*/  EXIT ;  /* 0x000000000000794d */ /* 0x000fea0003800000 */
.L_x_7949:
        /* <DEDUP_REMOVED lines=10> */
.L_x_32586:


//--------------------- .text._ZN2at6native27unrolled_elementwise_kernelINS0_13BinaryFunctorIfffZZZNS0_15binary_internal21div_floor_kernel_cudaERNS_18TensorIteratorBaseEENKUlvE1_clEvENKUlvE0_clEvEUlffE_EESt5arrayIPcLm3EELi4E23TrivialOffsetCalculatorILi2EjESD_ILi1EjENS0_6memory15LoadWithoutCastENSG_16StoreWithoutCastEEEviT_T0_T2_T3_T4_T5_ --------------------------
	.section	.text._ZN2at6native27unrolled_elementwise_kernelINS0_13BinaryFunctorIfffZZZNS0_15binary_internal21div_floor_kernel_cudaERNS_18TensorIteratorBaseEENKUlvE1_clEvENKUlvE0_clEvEUlffE_EESt5arrayIPcLm3EELi4E23TrivialOffsetCalculatorILi2EjESD_ILi1EjENS0_6memory15LoadWithoutCastENSG_16StoreWithoutCastEEEviT_T0_T2_T3_T4_T5_,"ax",@progbits
	.sectioninfo	@"SHI_REGISTERS=28"
	.align	128
        .global         _ZN2at6native27unrolled_elementwise_kernelINS0_13BinaryFunctorIfffZZZNS0_15binary_internal21div_floor_kernel_cudaERNS_18TensorIteratorBaseEENKUlvE1_clEvENKUlvE0_clEvEUlffE_EESt5arrayIPcLm3EELi4E23TrivialOffsetCalculatorILi2EjESD_ILi1EjENS0_6memory15LoadWithoutCastENSG_16StoreWithoutCastEEEviT_T0_T2_T3_T4_T5_
        .type           _ZN2at6native27unrolled_elementwise_kernelINS0_13BinaryFunctorIfffZZZNS0_15binary_internal21div_floor_kernel_cudaERNS_18TensorIteratorBaseEENKUlvE1_clEvENKUlvE0_clEvEUlffE_EESt5arrayIPcLm3EELi4E23TrivialOffsetCalculatorILi2EjESD_ILi1EjENS0_6memory15LoadWithoutCastENSG_16StoreWithoutCastEEEviT_T0_T2_T3_T4_T5_,@function
        .size           _ZN2at6native27unrolled_elementwise_kernelINS0_13BinaryFunctorIfffZZZNS0_15binary_internal21div_floor_kernel_cudaERNS_18TensorIteratorBaseEENKUlvE1_clEvENKUlvE0_clEvEUlffE_EESt5arrayIPcLm3EELi4E23TrivialOffsetCalculatorILi2EjESD_ILi1EjENS0_6memory15LoadWithoutCastENSG_16StoreWithoutCastEEEviT_T0_T2_T3_T4_T5_,(.L_x_32587 - _ZN2at6native27unrolled_elementwise_kernelINS0_13BinaryFunctorIfffZZZNS0_15binary_internal21div_floor_kernel_cudaERNS_18TensorIteratorBaseEENKUlvE1_clEvENKUlvE0_clEvEUlffE_EESt5arrayIPcLm3EELi4E23TrivialOffsetCalculatorILi2EjESD_ILi1EjENS0_6memory15LoadWithoutCastENSG_16StoreWithoutCastEEEviT_T0_T2_T3_T4_T5_)
        .other          _ZN2at6native27unrolled_elementwise_kernelINS0_13BinaryFunctorIfffZZZNS0_15binary_internal21div_floor_kernel_cudaERNS_18TensorIteratorBaseEENKUlvE1_clEvENKUlvE0_clEvEUlffE_EESt5arrayIPcLm3EELi4E23TrivialOffsetCalculatorILi2EjESD_ILi1EjENS0_6memory15LoadWithoutCastENSG_16StoreWithoutCastEEEviT_T0_T2_T3_T4_T5_,@"STO_CUDA_ENTRY STV_DEFAULT"
_ZN2at6native27unrolled_elementwise_kernelINS0_13BinaryFunctorIfffZZZNS0_15binary_internal21div_floor_kernel_cudaERNS_18TensorIteratorBaseEENKUlvE1_clEvENKUlvE0_clEvEUlffE_EESt5arrayIPcLm3EELi4E23TrivialOffsetCalculatorILi2EjESD_ILi1EjENS0_6memory15LoadWithoutCastENSG_16StoreWithoutCastEEEviT_T0_T2_T3_T4_T5_:
.text._ZN2at6native27unrolled_elementwise_kernelINS0_13BinaryFunctorIfffZZZNS0_15binary_internal21div_floor_kernel_cudaERNS_18TensorIteratorBaseEENKUlvE1_clEvENKUlvE0_clEvEUlffE_EESt5arrayIPcLm3EELi4E23TrivialOffsetCalculatorILi2EjESD_ILi1EjENS0_6memory15LoadWithoutCastENSG_16StoreWithoutCastEEEviT_T0_T2_T3_T4_T5_:
[----:B------:R-:W-:Y:S02]  /*0000*/  IMAD.MOV.U32 R1, RZ, RZ, c[0x0][0x28] ;  /* 0x00000a00ff017624 */ /* 0x000fe400078e00ff */
[----:B------:R-:W0:Y:S01]  /*0010*/  S2R R0, SR_CTAID.X ;  /* 0x0000000000007919 */ /* 0x000e220000002500 */
[----:B------:R-:W-:Y:S01]  /*0020*/  IMAD.MOV.U32 R3, RZ, RZ, -0x200 ;  /* 0xfffffe00ff037424 */ /* 0x000fe200078e00ff */
[----:B------:R-:W-:Y:S01]  /*0030*/  CS2R R20, SRZ ;  /* 0x0000000000147805 */ /* 0x000fe2000001ff00 */
[----:B------:R-:W-:Y:S01]  /*0040*/  CS2R R18, SRZ ;  /* 0x0000000000127805 */ /* 0x000fe2000001ff00 */
[----:B------:R-:W1:Y:S01]  /*0050*/  S2R R13, SR_TID.X ;  /* 0x00000000000d7919 */ /* 0x000e620000002100 */
[----:B------:R-:W-:Y:S01]  /*0060*/  ULDC.64 UR4, c[0x0][0x118] ;  /* 0x0000460000047ab9 */ /* 0x000fe20000000a00 */
[----:B0-----:R-:W-:Y:S02]  /*0070*/  IMAD R12, R0, R3, c[0x0][0x160] ;  /* 0x00005800000c7624 */ /* 0x001fe400078e0203 */
[----:B-1----:R-:W-:-:S03]  /*0080*/  IMAD.MOV.U32 R7, RZ, RZ, R13 ;  /* 0x000000ffff077224 */ /* 0x002fc600078e000d */
[----:B------:R-:W-:-:S13]  /*0090*/  ISETP.GE.AND P2, PT, R13, R12, PT ;  /* 0x0000000c0d00720c */ /* 0x000fda0003f46270 */
[----:B------:R-:W-:Y:S01]  /*00a0*/  @!P2 LEA R4, R0, R7, 0x9 ;  /* 0x000000070004a211 */ /* 0x000fe200078e48ff */
[----:B------:R-:W-:Y:S01]  /*00b0*/  @!P2 IMAD.MOV.U32 R5, RZ, RZ, 0x4 ;  /* 0x00000004ff05a424 */ /* 0x000fe200078e00ff */
[----:B------:R-:W-:-:S03]  /*00c0*/  @!P2 IADD3 R7, R7, 0x80, RZ ;  /* 0x000000800707a810 */ /* 0x000fc60007ffe0ff */
[----:B------:R-:W-:Y:S01]  /*00d0*/  @!P2 IMAD.WIDE.U32 R2, R4, R5, c[0x0][0x170] ;  /* 0x00005c000402a625 */ /* 0x000fe200078e0005 */
[----:B------:R-:W-:-:S03]  /*00e0*/  ISETP.GE.AND P0, PT, R7, R12, PT ;  /* 0x0000000c0700720c */ /* 0x000fc60003f06270 */
[----:B------:R-:W-:Y:S01]  /*00f0*/  @!P2 IMAD.WIDE.U32 R4, R4, R5, c[0x0][0x178] ;  /* 0x00005e000404a625 */ /* 0x000fe200078e0005 */
[----:B------:R0:W5:Y:S01]  /*0100*/  @!P2 LDG.E R20, [R2.64] ;  /* 0x000000040214a981 */ /* 0x000162000c1e1900 */
[----:B------:R-:W-:Y:S01]  /*0110*/  CS2R R16, SRZ ;  /* 0x0000000000107805 */ /* 0x000fe2000001ff00 */
[----:B------:R-:W-:Y:S02]  /*0120*/  CS2R R14, SRZ ;  /* 0x00000000000e7805 */ /* 0x000fe4000001ff00 */
[----:B------:R1:W5:Y:S05]  /*0130*/  @!P2 LDG.E R19, [R4.64] ;  /* 0x000000040413a981 */ /* 0x00036a000c1e1900 */
[----:B------:R-:W-:Y:S01]  /*0140*/  @!P0 IMAD R11, R0, 0x200, R7 ;  /* 0x00000200000b8824 */ /* 0x000fe200078e0207 */
[----:B------:R-:W-:-:S02]  /*0150*/  @!P0 IADD3 R7, R7, 0x80, RZ ;  /* 0x0000008007078810 */ /* 0x000fc40007ffe0ff */
[----:B------:R-:W-:Y:S02]  /*0160*/  @!P0 MOV R22, 0x4 ;  /* 0x0000000400168802 */ /* 0x000fe40000000f00 */
[----:B------:R-:W-:-:S03]  /*0170*/  ISETP.GE.AND P3, PT, R7, R12, PT ;  /* 0x0000000c0700720c */ /* 0x000fc60003f66270 */
[----:B------:R-:W-:-:S04]  /*0180*/  @!P0 IMAD.WIDE.U32 R8, R11, R22, c[0x0][0x170] ;  /* 0x00005c000b088625 */ /* 0x000fc800078e0016 */
[----:B0-----:R-:W-:Y:S01]  /*0190*/  @!P0 IMAD.WIDE.U32 R2, R11, R22, c[0x0][0x178] ;  /* 0x00005e000b028625 */ /* 0x001fe200078e0016 */
[----:B------:R0:W5:Y:S04]  /*01a0*/  @!P0 LDG.E R18, [R8.64] ;  /* 0x0000000408128981 */ /* 0x000168000c1e1900 */
[----:B------:R2:W5:Y:S01]  /*01b0*/  @!P0 LDG.E R21, [R2.64] ;  /* 0x0000000402158981 */ /* 0x000562000c1e1900 */
[----:B------:R-:W-:Y:S01]  /*01c0*/  @!P3 IMAD R6, R0, 0x200, R7 ;  /* 0x000002000006b824 */ /* 0x000fe200078e0207 */
[----:B------:R-:W-:-:S04]  /*01d0*/  @!P3 IADD3 R7, R7, 0x80, RZ ;  /* 0x000000800707b810 */ /* 0x000fc80007ffe0ff */
[----:B------:R-:W-:Y:S01]  /*01e0*/  ISETP.GE.AND P1, PT, R7, R12, PT ;  /* 0x0000000c0700720c */ /* 0x000fe20003f26270 */
[----:B------:R-:W-:-:S04]  /*01f0*/  @!P3 IMAD.MOV.U32 R23, RZ, RZ, 0x4 ;  /* 0x00000004ff17b424 */ /* 0x000fc800078e00ff */
[----:B-1----:R-:W-:-:S05]  /*0200*/  @!P3 IMAD.WIDE.U32 R4, R6, R23, c[0x0][0x170] ;  /* 0x00005c000604b625 */ /* 0x002fca00078e0017 */
[----:B------:R2:W5:Y:S03]  /*0210*/  @!P3 LDG.E R17, [R4.64] ;  /* 0x000000040411b981 */ /* 0x000566000c1e1900 */
[----:B------:R-:W-:Y:S02]  /*0220*/  @!P1 IMAD R10, R0, 0x200, R7 ;  /* 0x00000200000a9824 */ /* 0x000fe400078e0207 */
[----:B------:R-:W-:Y:S02]  /*0230*/  @!P1 IMAD.MOV.U32 R25, RZ, RZ, 0x4 ;  /* 0x00000004ff199424 */ /* 0x000fe400078e00ff */
[----:B------:R-:W-:-:S04]  /*0240*/  @!P3 IMAD.WIDE.U32 R6, R6, R23, c[0x0][0x178] ;  /* 0x00005e000606b625 */ /* 0x000fc800078e0017 */
[CC--:B0-----:R-:W-:Y:S01]  /*0250*/  @!P1 IMAD.WIDE.U32 R8, R10.reuse, R25.reuse, c[0x0][0x170] ;  /* 0x00005c000a089625 */ /* 0x0c1fe200078e0019 */
[----:B------:R2:W5:Y:S03]  /*0260*/  @!P3 LDG.E R16, [R6.64] ;  /* 0x000000040610b981 */ /* 0x000566000c1e1900 */
[----:B------:R-:W-:Y:S01]  /*0270*/  @!P1 IMAD.WIDE.U32 R10, R10, R25, c[0x0][0x178] ;  /* 0x00005e000a0a9625 */ /* 0x000fe200078e0019 */
[----:B------:R2:W5:Y:S04]  /*0280*/  @!P1 LDG.E R15, [R8.64] ;  /* 0x00000004080f9981 */ /* 0x000568000c1e1900 */
[----:B------:R2:W5:Y:S01]  /*0290*/  @!P1 LDG.E R14, [R10.64] ;  /* 0x000000040a0e9981 */ /* 0x000562000c1e1900 */
[----:B------:R-:W-:Y:S01]  /*02a0*/  BSSY B1, `(.L_x_7950) ;  /* 0x000005a000017945 */ /* 0x000fe20003800000 */
[----:B------:R-:W-:Y:S05]  /*02b0*/  @P2 BRA `(.L_x_7951) ;  /* 0x0000058000002947 */ /* 0x000fea0003800000 */
[----:B-----5:R-:W-:-:S13]  /*02c0*/  FSETP.NEU.FTZ.AND P0, PT, R19, RZ, PT ;  /* 0x000000ff1300720b */ /* 0x020fda0003f1d000 */
[----:B--2---:R-:W0:Y:S02]  /*02d0*/  @!P0 MUFU.RCP R3, R19 ;  /* 0x0000001300038308 */ /* 0x004e240000001000 */
        /* <DEDUP_REMOVED lines=29> */
.L_x_7957:
[----:B------:R-:W-:Y:S01]  /*04b0*/  FSETP.GEU.FTZ.AND P0, PT, R6, -R5, PT ;  /* 0x800000050600720b */ /* 0x000fe20003f1e000 */
[----:B------:R-:W-:-:S12]  /*04c0*/  FADD.FTZ R2, R2, -1 ;  /* 0xbf80000002027421 */ /* 0x000fd80000010000 */
[----:B------:R-:W-:Y:S02]  /*04d0*/  @!P0 FADD.FTZ R2, R2, -1 ;  /* 0xbf80000002028421 */ /* 0x000fe40000010000 */
.L_x_7956:
[----:B------:R-:W-:Y:S05]  /*04e0*/  BSYNC B2 ;  /* 0x0000000000027941 */ /* 0x000fea0003800000 */
.L_x_7955:
[----:B------:R-:W-:Y:S01]  /*04f0*/  FFMA.FTZ R3, -R5, R2, R3 ;  /* 0x0000000205037223 */ /* 0x000fe20000010103 */
[----:B------:R-:W-:Y:S05]  /*0500*/  BRA `(.L_x_7953) ;  /* 0x000001f000007947 */ /* 0x000fea0003800000 */
.L_x_7954:
        /* <DEDUP_REMOVED lines=15> */
.L_x_7960:
        /* <DEDUP_REMOVED lines=13> */
.L_x_7959:
[----:B------:R-:W-:Y:S05]  /*06d0*/  BSYNC B2 ;  /* 0x0000000000027941 */ /* 0x000fea0003800000 */
.L_x_7958:
[----:B------:R-:W-:-:S04]  /*06e0*/  FMUL.FTZ R3, R3, 1.1920928955078125e-07 ;  /* 0x3400000003037820 */ /* 0x000fc80000410000 */
[----:B------:R-:W-:Y:S02]  /*06f0*/  FMUL.FTZ R3, R2, R3 ;  /* 0x0000000302037220 */ /* 0x000fe40000410000 */
.L_x_7953:
[----:B------:R-:W-:Y:S05]  /*0700*/  BSYNC B0 ;  /* 0x0000000000007941 */ /* 0x000fea0003800000 */
.L_x_7952:
        /* <DEDUP_REMOVED lines=19> */
.L_x_7951:
[----:B------:R-:W-:Y:S05]  /*0840*/  BSYNC B1 ;  /* 0x0000000000017941 */ /* 0x000fea0003800000 */
.L_x_7950:
[----:B--2---:R-:W-:Y:S01]  /*0850*/  IADD3 R3, R13, 0x80, RZ ;  /* 0x000000800d037810 */ /* 0x004fe20007ffe0ff */
[----:B------:R-:W-:Y:S03]  /*0860*/  BSSY B1, `(.L_x_7961) ;  /* 0x000005b000017945 */ /* 0x000fe60003800000 */
[----:B------:R-:W-:-:S13]  /*0870*/  ISETP.GE.AND P0, PT, R3, R12, PT ;  /* 0x0000000c0300720c */ /* 0x000fda0003f06270 */
[----:B------:R-:W-:Y:S05]  /*0880*/  @P0 BRA `(.L_x_7962) ;  /* 0x0000058000000947 */ /* 0x000fea0003800000 */
[----:B-----5:R-:W-:-:S13]  /*0890*/  FSETP.NEU.FTZ.AND P0, PT, R21, RZ, PT ;  /* 0x000000ff1500720b */ /* 0x020fda0003f1d000 */
[----:B------:R-:W1:Y:S02]  /*08a0*/  @!P0 MUFU.RCP R5, R21 ;  /* 0x0000001500058308 */ /* 0x000e640000001000 */
[----:B-1----:R-:W-:Y:S01]  /*08b0*/  @!P0 FMUL.FTZ R4, R5, R18 ;  /* 0x0000001205048220 */ /* 0x002fe20000410000 */
        /* <DEDUP_REMOVED lines=28> */
.L_x_7968:
[----:B------:R-:W-:Y:S01]  /*0a80*/  FSETP.GEU.FTZ.AND P0, PT, R8, -R7, PT ;  /* 0x800000070800720b */ /* 0x000fe20003f1e000 */
[----:B------:R-:W-:-:S12]  /*0a90*/  FADD.FTZ R4, R4, -1 ;  /* 0xbf80000004047421 */ /* 0x000fd80000010000 */
[----:B------:R-:W-:Y:S02]  /*0aa0*/  @!P0 FADD.FTZ R4, R4, -1 ;  /* 0xbf80000004048421 */ /* 0x000fe40000010000 */
.L_x_7967:
[----:B------:R-:W-:Y:S05]  /*0ab0*/  BSYNC B2 ;  /* 0x0000000000027941 */ /* 0x000fea0003800000 */
.L_x_7966:
[----:B------:R-:W-:Y:S01]  /*0ac0*/  FFMA.FTZ R5, -R7, R4, R5 ;  /* 0x0000000407057223 */ /* 0x000fe20000010105 */
[----:B------:R-:W-:Y:S05]  /*0ad0*/  BRA `(.L_x_7964) ;  /* 0x000001f000007947 */ /* 0x000fea0003800000 */
.L_x_7965:
        /* <DEDUP_REMOVED lines=15> */
.L_x_7971:
        /* <DEDUP_REMOVED lines=13> */
.L_x_7970:
[----:B------:R-:W-:Y:S05]  /*0ca0*/  BSYNC B2 ;  /* 0x0000000000027941 */ /* 0x000fea0003800000 */
.L_x_7969:
[----:B------:R-:W-:-:S04]  /*0cb0*/  FMUL.FTZ R5, R5, 1.1920928955078125e-07 ;  /* 0x3400000005057820 */ /* 0x000fc80000410000 */
[----:B------:R-:W-:Y:S02]  /*0cc0*/  FMUL.FTZ R5, R4, R5 ;  /* 0x0000000504057220 */ /* 0x000fe40000410000 */
.L_x_7964:
[----:B------:R-:W-:Y:S05]  /*0cd0*/  BSYNC B0 ;  /* 0x0000000000007941 */ /* 0x000fea0003800000 */
.L_x_7963:
        /* <DEDUP_REMOVED lines=19> */
.L_x_7962:
[----:B------:R-:W-:Y:S05]  /*0e10*/  BSYNC B1 ;  /* 0x0000000000017941 */ /* 0x000fea0003800000 */
.L_x_7961:
[----:B------:R-:W-:Y:S01]  /*0e20*/  IADD3 R5, R13, 0x100, RZ ;  /* 0x000001000d057810 */ /* 0x000fe20007ffe0ff */
        /* <DEDUP_REMOVED lines=34> */
.L_x_7979:
[----:B------:R-:W-:Y:S01]  /*1050*/  FSETP.GEU.FTZ.AND P0, PT, R9, -R8, PT ;  /* 0x800000080900720b */ /* 0x000fe20003f1e000 */
[----:B------:R-:W-:-:S12]  /*1060*/  FADD.FTZ R5, R5, -1 ;  /* 0xbf80000005057421 */ /* 0x000fd80000010000 */
[----:B------:R-:W-:Y:S02]  /*1070*/  @!P0 FADD.FTZ R5, R5, -1 ;  /* 0xbf80000005058421 */ /* 0x000fe40000010000 */
.L_x_7978:
[----:B------:R-:W-:Y:S05]  /*1080*/  BSYNC B2 ;  /* 0x0000000000027941 */ /* 0x000fea0003800000 */
.L_x_7977:
[----:B------:R-:W-:Y:S01]  /*1090*/  FFMA.FTZ R6, -R8, R5, R6 ;  /* 0x0000000508067223 */ /* 0x000fe20000010106 */
[----:B------:R-:W-:Y:S05]  /*10a0*/  BRA `(.L_x_7975) ;  /* 0x000001f000007947 */ /* 0x000fea0003800000 */
.L_x_7976:
        /* <DEDUP_REMOVED lines=8> */
[----:B0-----:R-:W-:Y:S02]  /*1130*/  LOP3.LUT R8, R9, 0xff800000, RZ, 0xc0, !PT ;  /* 0xff80000009087812 */ /* 0x001fe400078ec0ff */
[----:B------:R-:W-:Y:S02]  /*1140*/  LOP3.LUT R6, R5, 0x3f800000, RZ, 0xfc, !PT ;  /* 0x3f80000005067812 */ /* 0x000fe400078efcff */
[----:B------:R-:W-:-:S07]  /*1150*/  FSEL R5, R8, +QNAN , !P0 ;  /* 0x7fffffff08057808 */ /* 0x000fce0004000000 */
[----:B------:R-:W-:Y:S05]  /*1160*/  @!P1 BRA `(.L_x_7981) ;  /* 0x0000010000009947 */ /* 0x000fea0003800000 */
[----:B------:R-:W-:-:S04]  /*1170*/  LOP3.LUT R8, R9, 0x7fffff, RZ, 0xc0, !PT ;  /* 0x007fffff09087812 */ /* 0x000fc800078ec0ff */
[----:B------:R-:W-:-:S04]  /*1180*/  LOP3.LUT R11, R8, 0x3f800000, RZ, 0xfc, !PT ;  /* 0x3f800000080b7812 */ /* 0x000fc800078efcff */
[----:B------:R0:W1:Y:S03]  /*1190*/  MUFU.RCP R19, R11 ;  /* 0x0000000b00137308 */ /* 0x0000660000001000 */
.L_x_7982:
        /* <DEDUP_REMOVED lines=13> */
.L_x_7981:
[----:B------:R-:W-:Y:S05]  /*1270*/  BSYNC B2 ;  /* 0x0000000000027941 */ /* 0x000fea0003800000 */
.L_x_7980:
[----:B------:R-:W-:-:S04]  /*1280*/  FMUL.FTZ R6, R6, 1.1920928955078125e-07 ;  /* 0x3400000006067820 */ /* 0x000fc80000410000 */
[----:B------:R-:W-:Y:S02]  /*1290*/  FMUL.FTZ R6, R5, R6 ;  /* 0x0000000605067220 */ /* 0x000fe40000410000 */
.L_x_7975:
[----:B------:R-:W-:Y:S05]  /*12a0*/  BSYNC B0 ;  /* 0x0000000000007941 */ /* 0x000fea0003800000 */
.L_x_7974:
[C---:B------:R-:W-:Y:S01]  /*12b0*/  FSETP.GTU.FTZ.AND P0, PT, |R6|.reuse, +INF , PT ;  /* 0x7f8000000600780b */ /* 0x040fe20003f1c200 */
[----:B0-----:R-:W0:Y:S01]  /*12c0*/  MUFU.RCP R8, R16 ;  /* 0x0000001000087308 */ /* 0x001e220000001000 */
[----:B------:R-:W-:Y:S02]  /*12d0*/  LOP3.LUT R5, R6, 0x80000000, R17, 0xb8, !PT ;  /* 0x8000000006057812 */ /* 0x000fe400078eb811 */
[----:B------:R-:W-:Y:S02]  /*12e0*/  FSETP.GEU.FTZ.AND P2, PT, R16, RZ, PT ;  /* 0x000000ff1000720b */ /* 0x000fe40003f5e000 */
[----:B------:R-:W-:-:S04]  /*12f0*/  FSEL R6, R6, R5, P0 ;  /* 0x0000000506067208 */ /* 0x000fc80000000000 */
[C---:B------:R-:W-:Y:S02]  /*1300*/  FSETP.NEU.FTZ.AND P0, PT, R6.reuse, RZ, PT ;  /* 0x000000ff0600720b */ /* 0x040fe40003f1d000 */
[C---:B------:R-:W-:Y:S01]  /*1310*/  FSETP.GEU.FTZ.AND P1, PT, R6.reuse, RZ, PT ;  /* 0x000000ff0600720b */ /* 0x040fe20003f3e000 */
[----:B------:R-:W-:-:S03]  /*1320*/  FADD.FTZ R6, -R6, R17 ;  /* 0x0000001106067221 */ /* 0x000fc60000010100 */
[----:B------:R-:W-:Y:S01]  /*1330*/  PLOP3.LUT P0, PT, P0, P2, P1, 0x60, 0x0 ;  /* 0x000000000000781c */ /* 0x000fe20000704c10 */
[----:B0-----:R-:W-:-:S12]  /*1340*/  FMUL.FTZ R6, R6, R8 ;  /* 0x0000000806067220 */ /* 0x001fd80000410000 */
[----:B------:R-:W-:-:S05]  /*1350*/  @P0 FADD.FTZ R6, R6, -1 ;  /* 0xbf80000006060421 */ /* 0x000fca0000010000 */
[----:B------:R-:W-:-:S13]  /*1360*/  FSETP.NEU.FTZ.AND P0, PT, R6, RZ, PT ;  /* 0x000000ff0600720b */ /* 0x000fda0003f1d000 */
[----:B------:R-:W0:Y:S02]  /*1370*/  @P0 FRND.FTZ.FLOOR R7, R6 ;  /* 0x0000000600070307 */ /* 0x000e240000215000 */
[----:B0-----:R-:W-:-:S05]  /*1380*/  @P0 FADD.FTZ R5, R6, -R7 ;  /* 0x8000000706050221 */ /* 0x001fca0000010000 */
[----:B------:R-:W-:Y:S01]  /*1390*/  FSETP.GT.AND P1, PT, R5, 0.5, P0 ;  /* 0x3f0000000500780b */ /* 0x000fe20000724000 */
[----:B------:R-:W-:-:S05]  /*13a0*/  @!P0 FMUL.FTZ R5, R8, R17 ;  /* 0x0000001108058220 */ /* 0x000fca0000410000 */
[----:B------:R-:W-:-:S07]  /*13b0*/  @!P0 LOP3.LUT R5, RZ, 0x80000000, R5, 0xb8, !PT ;  /* 0x80000000ff058812 */ /* 0x000fce00078eb805 */
[----:B------:R-:W-:-:S05]  /*13c0*/  @P1 FADD.FTZ R7, R7, 1 ;  /* 0x3f80000007071421 */ /* 0x000fca0000010000 */
[----:B------:R-:W-:Y:S02]  /*13d0*/  @P0 MOV R5, R7 ;  /* 0x0000000700050202 */ /* 0x000fe40000000f00 */
.L_x_7973:
[----:B------:R-:W-:Y:S05]  /*13e0*/  BSYNC B1 ;  /* 0x0000000000017941 */ /* 0x000fea0003800000 */
.L_x_7972:
        /* <DEDUP_REMOVED lines=35> */
.L_x_7990:
[----:B------:R-:W-:Y:S01]  /*1620*/  FSETP.GEU.FTZ.AND P0, PT, R9, -R10, PT ;  /* 0x8000000a0900720b */ /* 0x000fe20003f1e000 */
[----:B------:R-:W-:-:S12]  /*1630*/  FADD.FTZ R7, R7, -1 ;  /* 0xbf80000007077421 */ /* 0x000fd80000010000 */
[----:B------:R-:W-:Y:S02]  /*1640*/  @!P0 FADD.FTZ R7, R7, -1 ;  /* 0xbf80000007078421 */ /* 0x000fe40000010000 */
.L_x_7989:
[----:B------:R-:W-:Y:S05]  /*1650*/  BSYNC B2 ;  /* 0x0000000000027941 */ /* 0x000fea0003800000 */
.L_x_7988:
[----:B------:R-:W-:Y:S01]  /*1660*/  FFMA.FTZ R6, -R10, R7, R6 ;  /* 0x000000070a067223 */ /* 0x000fe20000010106 */
[----:B------:R-:W-:Y:S05]  /*1670*/  BRA `(.L_x_7986) ;  /* 0x000001f000007947 */ /* 0x000fea0003800000 */
.L_x_7987:
        /* <DEDUP_REMOVED lines=15> */
.L_x_7993:
        /* <DEDUP_REMOVED lines=13> */
.L_x_7992:
[----:B------:R-:W-:Y:S05]  /*1840*/  BSYNC B2 ;  /* 0x0000000000027941 */ /* 0x000fea0003800000 */
.L_x_7991:
[----:B------:R-:W-:-:S04]  /*1850*/  FMUL.FTZ R6, R7, 1.1920928955078125e-07 ;  /* 0x3400000007067820 */ /* 0x000fc80000410000 */
[----:B------:R-:W-:Y:S02]  /*1860*/  FMUL.FTZ R6, R11, R6 ;  /* 0x000000060b067220 */ /* 0x000fe40000410000 */
.L_x_7986:
[----:B------:R-:W-:Y:S05]  /*1870*/  BSYNC B0 ;  /* 0x0000000000007941 */ /* 0x000fea0003800000 */
.L_x_7985:
        /* <DEDUP_REMOVED lines=15> */
[----:B01----:R-:W-:-:S05]  /*1970*/  @P0 FADD.FTZ R8, R6, -R7 ;  /* 0x8000000706080221 */ /* 0x003fca0000010000 */
[----:B------:R-:W-:-:S13]  /*1980*/  FSETP.GT.AND P1, PT, R8, 0.5, P0 ;  /* 0x3f0000000800780b */ /* 0x000fda0000724000 */
[----:B------:R-:W-:-:S04]  /*1990*/  @P1 FADD.FTZ R7, R7, 1 ;  /* 0x3f80000007071421 */ /* 0x000fc80000010000 */
[----:B------:R-:W-:Y:S02]  /*19a0*/  @P0 IMAD.MOV.U32 R9, RZ, RZ, R7 ;  /* 0x000000ffff090224 */ /* 0x000fe400078e0007 */
.L_x_7984:
[----:B------:R-:W-:Y:S05]  /*19b0*/  BSYNC B1 ;  /* 0x0000000000017941 */ /* 0x000fea0003800000 */
.L_x_7983:
[----:B------:R-:W-:Y:S01]  /*19c0*/  ISETP.GE.AND P0, PT, R13, R12, PT ;  /* 0x0000000c0d00720c */ /* 0x000fe20003f06270 */
[----:B------:R-:W-:Y:S01]  /*19d0*/  BSSY B0, `(.L_x_7994) ;  /* 0x0000017000007945 */ /* 0x000fe20003800000 */
[----:B------:R-:W-:Y:S11]  /*19e0*/  BSSY B1, `(.L_x_7995) ;  /* 0x000000f000017945 */ /* 0x000ff60003800000 */
[----:B------:R-:W-:Y:S05]  /*19f0*/  @P0 BRA `(.L_x_7996) ;  /* 0x000000d000000947 */ /* 0x000fea0003800000 */
[----:B------:R-:W-:Y:S01]  /*1a00*/  HFMA2.MMA R7, -RZ, RZ, 0, 2.384185791015625e-07 ;  /* 0x00000004ff077435 */ /* 0x000fe200000001ff */
[----:B------:R-:W-:-:S02]  /*1a10*/  IMAD R6, R0, 0x200, R13 ;  /* 0x0000020000067824 */ /* 0x000fc400078e020d */
[----:B------:R-:W-:-:S05]  /*1a20*/  IMAD.MOV.U32 R13, RZ, RZ, R3 ;  /* 0x000000ffff0d7224 */ /* 0x000fca00078e0003 */
[----:B------:R-:W-:Y:S02]  /*1a30*/  ISETP.GE.AND P0, PT, R13, R12, PT ;  /* 0x0000000c0d00720c */ /* 0x000fe40003f06270 */
[----:B------:R-:W-:-:S05]  /*1a40*/  IMAD.WIDE.U32 R6, R6, R7, c[0x0][0x168] ;  /* 0x00005a0006067625 */ /* 0x000fca00078e0007 */
[----:B------:R1:W-:Y:S06]  /*1a50*/  STG.E [R6.64], R2 ;  /* 0x0000000206007986 */ /* 0x0003ec000c101904 */
[----:B------:R-:W-:Y:S01]  /*1a60*/  @P0 BREAK B1 ;  /* 0x0000000000010942 */ /* 0x000fe20003800000 */
[----:B------:R-:W-:Y:S05]  /*1a70*/  @P0 BRA `(.L_x_7997) ;  /* 0x000000c000000947 */ /* 0x000fea0003800000 */
[----:B------:R-:W-:Y:S01]  /*1a80*/  MOV R3, 0x4 ;  /* 0x0000000400037802 */ /* 0x000fe20000000f00 */
[----:B-1----:R-:W-:Y:S01]  /*1a90*/  IMAD R2, R0, 0x200, R13 ;  /* 0x0000020000027824 */ /* 0x002fe200078e020d */
[----:B------:R-:W-:-:S03]  /*1aa0*/  IADD3 R13, R13, 0x80, RZ ;  /* 0x000000800d0d7810 */ /* 0x000fc60007ffe0ff */
[----:B------:R-:W-:-:S05]  /*1ab0*/  IMAD.WIDE.U32 R2, R2, R3, c[0x0][0x168] ;  /* 0x00005a0002027625 */ /* 0x000fca00078e0003 */
[----:B------:R1:W-:Y:S02]  /*1ac0*/  STG.E [R2.64], R4 ;  /* 0x0000000402007986 */ /* 0x0003e4000c101904 */
.L_x_7996:
[----:B------:R-:W-:Y:S05]  /*1ad0*/  BSYNC B1 ;  /* 0x0000000000017941 */ /* 0x000fea0003800000 */
.L_x_7995:
[----:B------:R-:W-:-:S13]  /*1ae0*/  ISETP.GE.AND P0, PT, R13, R12, PT ;  /* 0x0000000c0d00720c */ /* 0x000fda0003f06270 */
[----:B-1----:R-:W-:Y:S01]  /*1af0*/  @!P0 IMAD R2, R0, 0x200, R13 ;  /* 0x0000020000028824 */ /* 0x002fe200078e020d */
[----:B------:R-:W-:Y:S01]  /*1b00*/  @!P0 IADD3 R13, R13, 0x80, RZ ;  /* 0x000000800d0d8810 */ /* 0x000fe20007ffe0ff */
[----:B------:R-:W-:-:S04]  /*1b10*/  @!P0 IMAD.MOV.U32 R3, RZ, RZ, 0x4 ;  /* 0x00000004ff038424 */ /* 0x000fc800078e00ff */
[----:B------:R-:W-:-:S05]  /*1b20*/  @!P0 IMAD.WIDE.U32 R2, R2, R3, c[0x0][0x168] ;  /* 0x00005a0002028625 */ /* 0x000fca00078e0003 */
[----:B------:R1:W-:Y:S02]  /*1b30*/  @!P0 STG.E [R2.64], R5 ;  /* 0x0000000502008986 */ /* 0x0003e4000c101904 */
.L_x_7997:
[----:B------:R-:W-:Y:S05]  /*1b40*/  BSYNC B0 ;  /* 0x0000000000007941 */ /* 0x000fea0003800000 */
.L_x_7994:
[----:B------:R-:W-:Y:S01]  /*1b50*/  WARPSYNC 0xffffffff ;  /* 0xffffffff00007948 */ /* 0x000fe20003800000 */
[----:B------:R-:W-:-:S13]  /*1b60*/  ISETP.GE.AND P0, PT, R13, R12, PT ;  /* 0x0000000c0d00720c */ /* 0x000fda0003f06270 */
[----:B------:R-:W-:Y:S05]  /*1b70*/  @P0 EXIT ;  /* 0x000000000000094d */ /* 0x000fea0003800000 */
[----:B-1----:R-:W-:Y:S01]  /*1b80*/  LEA R2, R0, R13, 0x9 ;  /* 0x0000000d00027211 */ /* 0x002fe200078e48ff */
[----:B------:R-:W-:-:S04]  /*1b90*/  IMAD.MOV.U32 R3, RZ, RZ, 0x4 ;  /* 0x00000004ff037424 */ /* 0x000fc800078e00ff */
[----:B------:R-:W-:-:S05]  /*1ba0*/  IMAD.WIDE.U32 R2, R2, R3, c[0x0][0x168] ;  /* 0x00005a0002027625 */ /* 0x000fca00078e0003 */
[----:B------:R-:W-:Y:S01]  /*1bb0*/  STG.E [R2.64], R9 ;  /* 0x0000000902007986 */ /* 0x000fe2000c101904 */
[----:B------:R-:W-:Y:S05]  /*1bc0*/  EXIT ;  /* 0x000000000000794d */ /* 0x000fea0003800000 */
.L_x_7998:
        /* <DEDUP_REMOVED lines=11> */
.L_x_32587:


//--------------------- .text._ZN2at6native29vectorized_elementwise_kernelILi2ENS0_13BinaryFunctorIfffZZZNS0_15binary_internal21div_floor_kernel_cudaERNS_18TensorIteratorBaseEENKUlvE1_clEvENKUlvE0_clEvEUlffE_EESt5arrayIPcLm3EEEEviT0_T1_ --------------------------
	.section	.text._ZN2at6native29vectorized_elementwise_kernelILi2ENS0_13BinaryFunctorIfffZZZNS0_15binary_internal21div_floor_kernel_cudaERNS_18TensorIteratorBaseEENKUlvE1_clEvENKUlvE0_clEvEUlffE_EESt5arrayIPcLm3EEEEviT0_T1_,"ax",@progbits
	.sectioninfo	@"SHI_REGISTERS=32"
	.align	128
        .global         _ZN2at6native29vectorized_elementwise_kernelILi2ENS0_13BinaryFunctorIfffZZZNS0_15binary_internal21div_floor_kernel_cudaERNS_18TensorIteratorBaseEENKUlvE1_clEvENKUlvE0_clEvEUlffE_EESt5arrayIPcLm3EEEEviT0_T1_
        .type           _ZN2at6native29vectorized_elementwise_kernelILi2ENS0_13BinaryFunctorIfffZZZNS0_15binary_internal21div_floor_kernel_cudaERNS_18TensorIteratorBaseEENKUlvE1_clEvENKUlvE0_clEvEUlffE_EESt5arrayIPcLm3EEEEviT0_T1_,@function
        .size           _ZN2at6native29vectorized_elementwise_kernelILi2ENS0_13BinaryFunctorIfffZZZNS0_15binary_internal21div_floor_kernel_cudaERNS_18TensorIteratorBaseEENKUlvE1_clEvENKUlvE0_clEvEUlffE_EESt5arrayIPcLm3EEEEviT0_T1_,(.L_x_32588 - _ZN2at6native29vectorized_elementwise_kernelILi2ENS0_13BinaryFunctorIfffZZZNS0_15binary_internal21div_floor_kernel_cudaERNS_18TensorIteratorBaseEENKUlvE1_clEvENKUlvE0_clEvEUlffE_EESt5arrayIPcLm3EEEEviT0_T1_)
        .other          _ZN2at6native29vectorized_elementwise_kernelILi2ENS0_13BinaryFunctorIfffZZZNS0_15binary_internal21div_floor_kernel_cudaERNS_18TensorIteratorBaseEENKUlvE1_clEvENKUlvE0_clEvEUlffE_EESt5arrayIPcLm3EEEEviT0_T1_,@"STO_CUDA_ENTRY STV_DEFAULT"
_ZN2at6native29vectorized_elementwise_kernelILi2ENS0_13BinaryFunctorIfffZZZNS0_15binary_internal21div_floor_kernel_cudaERNS_18TensorIteratorBaseEENKUlvE1_clEvENKUlvE0_clEvEUlffE_EESt5arrayIPcLm3EEEEviT0_T1_:
.text._ZN2at6native29vectorized_elementwise_kernelILi2ENS0_13BinaryFunctorIfffZZZNS0_15binary_internal21div_floor_kernel_cudaERNS_18TensorIteratorBaseEENKUlvE1_clEvENKUlvE0_clEvEUlffE_EESt5arrayIPcLm3EEEEviT0_T1_:
        /* <DEDUP_REMOVED lines=12> */
[----:B------:R-:W-:-:S03]  /*00c0*/  IMAD.WIDE R2, R0, R19, c[0x0][0x170] ;  /* 0x00005c0000027625 */ /* 0x000fc600078e0213 */
[----:B------:R0:W5:Y:S03]  /*00d0*/  LDG.E.64 R10, [R24.64+0x400] ;  /* 0x00040004180a7981 */ /* 0x000166000c1e1b00 */
[----:B------:R-:W-:Y:S01]  /*00e0*/  IMAD.WIDE.U32 R22, R18, 0x8, R2 ;  /* 0x0000000812167825 */ /* 0x000fe200078e0002 */
[----:B------:R0:W5:Y:S04]  /*00f0*/  LDG.E.64 R4, [R24.64+0x800] ;  /* 0x0008000418047981 */ /* 0x000168000c1e1b00 */
[----:B------:R-:W3:Y:S04]  /*0100*/  LDG.E.64 R14, [R22.64] ;  /* 0x00000004160e7981 */ /* 0x000ee8000c1e1b00 */
[----:B------:R0:W5:Y:S04]  /*0110*/  LDG.E.64 R12, [R22.64+0x400] ;  /* 0x00040004160c7981 */ /* 0x000168000c1e1b00 */
[----:B------:R0:W5:Y:S04]  /*0120*/  LDG.E.64 R8, [R22.64+0x800] ;  /* 0x0008000416087981 */ /* 0x000168000c1e1b00 */
[----:B------:R0:W5:Y:S04]  /*0130*/  LDG.E.64 R6, [R22.64+0xc00] ;  /* 0x000c000416067981 */ /* 0x000168000c1e1b00 */
[----:B------:R0:W5:Y:S01]  /*0140*/  LDG.E.64 R2, [R24.64+0xc00] ;  /* 0x000c000418027981 */ /* 0x000162000c1e1b00 */
[----:B------:R-:W-:Y:S01]  /*0150*/  BSSY B1, `(.L_x_8000) ;  /* 0x0000059000017945 */ /* 0x000fe20003800000 */
[----:B--2---:R-:W-:-:S13]  /*0160*/  FSETP.NEU.FTZ.AND P0, PT, R16, RZ, PT ;  /* 0x000000ff1000720b */ /* 0x004fda0003f1d000 */
[----:B------:R-:W3:Y:S02]  /*0170*/  @!P0 MUFU.RCP R21, R16 ;  /* 0x0000001000158308 */ /* 0x000ee40000001000 */
[----:B---3--:R-:W-:Y:S01]  /*0180*/  @!P0 FMUL.FTZ R20, R14, R21 ;  /* 0x000000150e148220 */ /* 0x008fe20000410000 */
        /* <DEDUP_REMOVED lines=28> */
.L_x_8007:
[----:B------:R-:W-:Y:S01]  /*0350*/  FSETP.GEU.FTZ.AND P0, PT, R25, -R20, PT ;  /* 0x800000141900720b */ /* 0x000fe20003f1e000 */
[----:B------:R-:W-:-:S12]  /*0360*/  FADD.FTZ R21, R21, -1 ;  /* 0xbf80000015157421 */ /* 0x000fd80000010000 */
[----:B------:R-:W-:Y:S02]  /*0370*/  @!P0 FADD.FTZ R21, R21, -1 ;  /* 0xbf80000015158421 */ /* 0x000fe40000010000 */
.L_x_8006:
[----:B------:R-:W-:Y:S05]  /*0380*/  BSYNC B2 ;  /* 0x0000000000027941 */ /* 0x000fea0003800000 */
.L_x_8005:
[----:B------:R-:W-:Y:S01]  /*0390*/  FFMA.FTZ R23, -R20, R21, R23 ;  /* 0x0000001514177223 */ /* 0x000fe20000010117 */
[----:B------:R-:W-:Y:S05]  /*03a0*/  BRA `(.L_x_8003) ;  /* 0x000001f000007947 */ /* 0x000fea0003800000 */
.L_x_8004:
        /* <DEDUP_REMOVED lines=15> */
.L_x_8010:
        /* <DEDUP_REMOVED lines=13> */
.L_x_8009:
[----:B------:R-:W-:Y:S05]  /*0570*/  BSYNC B2 ;  /* 0x0000000000027941 */ /* 0x000fea0003800000 */
.L_x_8008:
[----:B------:R-:W-:-:S04]  /*0580*/  FMUL.FTZ R23, R24, 1.1920928955078125e-07 ;  /* 0x3400000018177820 */ /* 0x000fc80000410000 */
[----:B------:R-:W-:Y:S02]  /*0590*/  FMUL.FTZ R23, R20, R23 ;  /* 0x0000001714177220 */ /* 0x000fe40000410000 */
.L_x_8003:
[----:B------:R-:W-:Y:S05]  /*05a0*/  BSYNC B0 ;  /* 0x0000000000007941 */ /* 0x000fea0003800000 */
.L_x_8002:
[C---:B------:R-:W-:Y:S01]  /*05b0*/  FSETP.GTU.FTZ.AND P0, PT, |R23|.reuse, +INF , PT ;  /* 0x7f8000001700780b */ /* 0x040fe20003f1c200 */
[----:B------:R-:W1:Y:S01]  /*05c0*/  MUFU.RCP R21, R16 ;  /* 0x0000001000157308 */ /* 0x000e620000001000 */
[C---:B------:R-:W-:Y:S02]  /*05d0*/  LOP3.LUT R20, R23.reuse, 0x80000000, R14, 0xb8, !PT ;  /* 0x8000000017147812 */ /* 0x040fe400078eb80e */
        /* <DEDUP_REMOVED lines=9> */
[----:B0-----:R-:W0:Y:S01]  /*0670*/  @P0 FRND.FTZ.FLOOR R22, R23 ;  /* 0x0000001700160307 */ /* 0x001e220000215000 */
[----:B------:R-:W-:Y:S02]  /*0680*/  @!P0 FMUL.FTZ R14, R14, R21 ;  /* 0x000000150e0e8220 */ /* 0x000fe40000410000 */
[----:B0-----:R-:W-:-:S05]  /*0690*/  @P0 FADD.FTZ R20, R23, -R22 ;  /* 0x8000001617140221 */ /* 0x001fca0000010000 */
[----:B------:R-:W-:Y:S02]  /*06a0*/  FSETP.GT.AND P1, PT, R20, 0.5, P0 ;  /* 0x3f0000001400780b */ /* 0x000fe40000724000 */
[----:B------:R-:W-:-:S11]  /*06b0*/  @!P0 LOP3.LUT R20, RZ, 0x80000000, R14, 0xb8, !PT ;  /* 0x80000000ff148812 */ /* 0x000fd600078eb80e */
[----:B------:R-:W-:-:S04]  /*06c0*/  @P1 FADD.FTZ R22, R22, 1 ;  /* 0x3f80000016161421 */ /* 0x000fc80000010000 */
[----:B------:R-:W-:Y:S02]  /*06d0*/  @P0 IMAD.MOV.U32 R20, RZ, RZ, R22 ;  /* 0x000000ffff140224 */ /* 0x000fe400078e0016 */
.L_x_8001:
[----:B0-----:R-:W-:Y:S05]  /*06e0*/  BSYNC B1 ;  /* 0x0000000000017941 */ /* 0x001fea0003800000 */
.L_x_8000:
[----:B------:R-:W-:Y:S01]  /*06f0*/  FSETP.NEU.FTZ.AND P0, PT, R17, RZ, PT ;  /* 0x000000ff1100720b */ /* 0x000fe20003f1d000 */
[----:B------:R-:W-:-:S12]  /*0700*/  BSSY B1, `(.L_x_8011) ;  /* 0x000005a000017945 */ /* 0x000fd80003800000 */
        /* <DEDUP_REMOVED lines=30> */
.L_x_8018:
[----:B------:R-:W-:Y:S01]  /*08f0*/  FSETP.GEU.FTZ.AND P0, PT, R24, -R21, PT ;  /* 0x800000151800720b */ /* 0x000fe20003f1e000 */
[----:B------:R-:W-:-:S12]  /*0900*/  FADD.FTZ R16, R16, -1 ;  /* 0xbf80000010107421 */ /* 0x000fd80000010000 */
[----:B------:R-:W-:Y:S02]  /*0910*/  @!P0 FADD.FTZ R16, R16, -1 ;  /* 0xbf80000010108421 */ /* 0x000fe40000010000 */
.L_x_8017:
[----:B------:R-:W-:Y:S05]  /*0920*/  BSYNC B2 ;  /* 0x0000000000027941 */ /* 0x000fea0003800000 */
.L_x_8016:
[----:B------:R-:W-:Y:S01]  /*0930*/  FFMA.FTZ R14, -R21, R16, R14 ;  /* 0x00000010150e7223 */ /* 0x000fe2000001010e */
[----:B------:R-:W-:Y:S05]  /*0940*/  BRA `(.L_x_8014) ;  /* 0x0000021000007947 */ /* 0x000fea0003800000 */
.L_x_8015:
        /* <DEDUP_REMOVED lines=12> */
[----:B------:R-:W-:Y:S02]  /*0a10*/  LOP3.LUT R16, R21, 0x7fffff, RZ, 0xc0, !PT ;  /* 0x007fffff15107812 */ /* 0x000fe400078ec0ff */
[----:B------:R-:W-:Y:S02]  /*0a20*/  MOV R24, R23 ;  /* 0x0000001700187202 */ /* 0x000fe40000000f00 */
[----:B------:R-:W-:-:S04]  /*0a30*/  LOP3.LUT R16, R16, 0x3f800000, RZ, 0xfc, !PT ;  /* 0x3f80000010107812 */ /* 0x000fc800078efcff */
[----:B------:R0:W1:Y:S03]  /*0a40*/  MUFU.RCP R21, R16 ;  /* 0x0000001000157308 */ /* 0x0000660000001000 */
.L_x_8021:
        /* <DEDUP_REMOVED lines=14> */
.L_x_8020:
[----:B------:R-:W-:Y:S05]  /*0b30*/  BSYNC B2 ;  /* 0x0000000000027941 */ /* 0x000fea0003800000 */
.L_x_8019:
[----:B------:R-:W-:-:S04]  /*0b40*/  FMUL.FTZ R23, R23, 1.1920928955078125e-07 ;  /* 0x3400000017177820 */ /* 0x000fc80000410000 */
[----:B------:R-:W-:Y:S02]  /*0b50*/  FMUL.FTZ R14, R14, R23 ;  /* 0x000000170e0e7220 */ /* 0x000fe40000410000 */
.L_x_8014:
[----:B------:R-:W-:Y:S05]  /*0b60*/  BSYNC B0 ;  /* 0x0000000000007941 */ /* 0x000fea0003800000 */
.L_x_8013:
[C---:B------:R-:W-:Y:S02]  /*0b70*/  LOP3.LUT R21, R14.reuse, 0x80000000, R15, 0xb8, !PT ;  /* 0x800000000e157812 */ /* 0x040fe400078eb80f */
[C---:B------:R-:W-:Y:S02]  /*0b80*/  FSETP.GTU.FTZ.AND P0, PT, |R14|.reuse, +INF , PT ;  /* 0x7f8000000e00780b */ /* 0x040fe40003f1c200 */
        /* <DEDUP_REMOVED lines=15> */
[----:B------:R-:W-:-:S05]  /*0c80*/  @P1 FADD.FTZ R23, R23, 1 ;  /* 0x3f80000017171421 */ /* 0x000fca0000010000 */
[----:B------:R-:W-:Y:S02]  /*0c90*/  @P0 MOV R21, R23 ;  /* 0x0000001700150202 */ /* 0x000fe40000000f00 */
.L_x_8012:
[----:B------:R-:W-:Y:S05]  /*0ca0*/  BSYNC B1 ;  /* 0x0000000000017941 */ /* 0x000fea0003800000 */
.L_x_8011:
[----:B-----5:R-:W-:Y:S01]  /*0cb0*/  FSETP.NEU.FTZ.AND P0, PT, R10, RZ, PT ;  /* 0x000000ff0a00720b */ /* 0x020fe20003f1d000 */
        /* <DEDUP_REMOVED lines=31> */
.L_x_8029:
[----:B------:R-:W-:Y:S01]  /*0eb0*/  FSETP.GEU.FTZ.AND P0, PT, R23, -R14, PT ;  /* 0x8000000e1700720b */ /* 0x000fe20003f1e000 */
[----:B------:R-:W-:-:S12]  /*0ec0*/  FADD.FTZ R16, R16, -1 ;  /* 0xbf80000010107421 */ /* 0x000fd80000010000 */
[----:B------:R-:W-:Y:S02]  /*0ed0*/  @!P0 FADD.FTZ R16, R16, -1 ;  /* 0xbf80000010108421 */ /* 0x000fe40000010000 */
.L_x_8028:
[----:B------:R-:W-:Y:S05]  /*0ee0*/  BSYNC B2 ;  /* 0x0000000000027941 */ /* 0x000fea0003800000 */
.L_x_8027:
[----:B------:R-:W-:Y:S01]  /*0ef0*/  FFMA.FTZ R15, -R14, R16, R15 ;  /* 0x000000100e0f7223 */ /* 0x000fe2000001010f */
[----:B------:R-:W-:Y:S05]  /*0f00*/  BRA `(.L_x_8025) ;  /* 0x0000022000007947 */ /* 0x000fea0003800000 */
.L_x_8026:
        /* <DEDUP_REMOVED lines=14> */
[----:B------:R-:W-:Y:S01]  /*0ff0*/  IMAD.MOV.U32 R23, RZ, RZ, R17 ;  /* 0x000000ffff177224 */ /* 0x000fe200078e0011 */
[----:B------:R-:W-:Y:S02]  /*1000*/  MOV R17, R22 ;  /* 0x0000001600117202 */ /* 0x000fe40000000f00 */
[----:B------:R-:W-:-:S04]  /*1010*/  LOP3.LUT R15, R15, 0x3f800000, RZ, 0xfc, !PT ;  /* 0x3f8000000f0f7812 */ /* 0x000fc800078efcff */
[----:B------:R0:W1:Y:S03]  /*1020*/  MUFU.RCP R16, R15 ;  /* 0x0000000f00107308 */ /* 0x0000660000001000 */
.L_x_8032:
        /* <DEDUP_REMOVED lines=13> */
.L_x_8031:
[----:B------:R-:W-:Y:S05]  /*1100*/  BSYNC B2 ;  /* 0x0000000000027941 */ /* 0x000fea0003800000 */
.L_x_8030:
[----:B------:R-:W-:-:S04]  /*1110*/  FMUL.FTZ R23, R23, 1.1920928955078125e-07 ;  /* 0x3400000017177820 */ /* 0x000fc80000410000 */
[----:B0-----:R-:W-:Y:S02]  /*1120*/  FMUL.FTZ R15, R14, R23 ;  /* 0x000000170e0f7220 */ /* 0x001fe40000410000 */
.L_x_8025:
[----:B------:R-:W-:Y:S05]  /*1130*/  BSYNC B0 ;  /* 0x0000000000007941 */ /* 0x000fea0003800000 */
.L_x_8024:
[C---:B------:R-:W-:Y:S01]  /*1140*/  FSETP.GTU.FTZ.AND P0, PT, |R15|.reuse, +INF , PT ;  /* 0x7f8000000f00780b */ /* 0x040fe20003f1c200 */
[----:B------:R-:W0:Y:S01]  /*1150*/  MUFU.RCP R17, R10 ;  /* 0x0000000a00117308 */ /* 0x000e220000001000 */
        /* <DEDUP_REMOVED lines=8> */
[----:B------:R-:W-:-:S05]  /*11e0*/  @P0 FADD.FTZ R15, R15, -1 ;  /* 0xbf8000000f0f0421 */ /* 0x000fca0000010000 */
[----:B------:R-:W-:-:S13]  /*11f0*/  FSETP.NEU.FTZ.AND P0, PT, R15, RZ, PT ;  /* 0x000000ff0f00720b */ /* 0x000fda0003f1d000 */
[----:B------:R-:W0:Y:S01]  /*1200*/  @P0 FRND.FTZ.FLOOR R16, R15 ;  /* 0x0000000f00100307 */ /* 0x000e220000215000 */
[----:B------:R-:W-:Y:S02]  /*1210*/  @!P0 FMUL.FTZ R12, R12, R17 ;  /* 0x000000110c0c8220 */ /* 0x000fe40000410000 */
[----:B0-----:R-:W-:-:S05]  /*1220*/  @P0 FADD.FTZ R14, R15, -R16 ;  /* 0x800000100f0e0221 */ /* 0x001fca0000010000 */
[----:B------:R-:W-:Y:S02]  /*1230*/  FSETP.GT.AND P1, PT, R14, 0.5, P0 ;  /* 0x3f0000000e00780b */ /* 0x000fe40000724000 */
[----:B------:R-:W-:-:S11]  /*1240*/  @!P0 LOP3.LUT R14, RZ, 0x80000000, R12, 0xb8, !PT ;  /* 0x80000000ff0e8812 */ /* 0x000fd600078eb80c */
[----:B------:R-:W-:-:S04]  /*1250*/  @P1 FADD.FTZ R16, R16, 1 ;  /* 0x3f80000010101421 */ /* 0x000fc80000010000 */
[----:B------:R-:W-:Y:S02]  /*1260*/  @P0 IMAD.MOV.U32 R14, RZ, RZ, R16 ;  /* 0x000000ffff0e0224 */ /* 0x000fe400078e0010 */
.L_x_8023:
[----:B------:R-:W-:Y:S05]  /*1270*/  BSYNC B1 ;  /* 0x0000000000017941 */ /* 0x000fea0003800000 */
.L_x_8022:
        /* <DEDUP_REMOVED lines=32> */
.L_x_8040:
[----:B------:R-:W-:Y:S01]  /*1480*/  FSETP.GEU.FTZ.AND P0, PT, R22, -R15, PT ;  /* 0x8000000f1600720b */ /* 0x000fe20003f1e000 */
[----:B------:R-:W-:-:S12]  /*1490*/  FADD.FTZ R12, R12, -1 ;  /* 0xbf8000000c0c7421 */ /* 0x000fd80000010000 */
[----:B------:R-:W-:Y:S02]  /*14a0*/  @!P0 FADD.FTZ R12, R12, -1 ;  /* 0xbf8000000c0c8421 */ /* 0x000fe40000010000 */
.L_x_8039:
[----:B------:R-:W-:Y:S05]  /*14b0*/  BSYNC B2 ;  /* 0x0000000000027941 */ /* 0x000fea0003800000 */
.L_x_8038:
[----:B------:R-:W-:Y:S01]  /*14c0*/  FFMA.FTZ R10, -R15, R12, R10 ;  /* 0x0000000c0f0a7223 */ /* 0x000fe2000001010a */
[----:B------:R-:W-:Y:S05]  /*14d0*/  BRA `(.L_x_8036) ;  /* 0x0000022000007947 */ /* 0x000fea0003800000 */
.L_x_8037:
        /* <DEDUP_REMOVED lines=9> */
[----:B------:R-:W-:-:S03]  /*1570*/  LOP3.LUT R10, R15, 0xff800000, RZ, 0xc0, !PT ;  /* 0xff8000000f0a7812 */ /* 0x000fc600078ec0ff */
[----:B------:R-:W-:Y:S01]  /*1580*/  IMAD.MOV.U32 R22, RZ, RZ, R16 ;  /* 0x000000ffff167224 */ /* 0x000fe200078e0010 */
[----:B------:R-:W-:-:S05]  /*1590*/  FSEL R10, R10, +QNAN , !P0 ;  /* 0x7fffffff0a0a7808 */ /* 0x000fca0004000000 */
[----:B------:R-:W-:Y:S05]  /*15a0*/  @!P1 BRA `(.L_x_8042) ;  /* 0x0000012000009947 */ /* 0x000fea0003800000 */
[----:B------:R-:W-:Y:S01]  /*15b0*/  LOP3.LUT R12, R15, 0x7fffff, RZ, 0xc0, !PT ;  /* 0x007fffff0f0c7812 */ /* 0x000fe200078ec0ff */
[----:B------:R-:W-:Y:S02]  /*15c0*/  IMAD.MOV.U32 R22, RZ, RZ, R16 ;  /* 0x000000ffff167224 */ /* 0x000fe400078e0010 */
[----:B------:R-:W-:Y:S01]  /*15d0*/  IMAD.MOV.U32 R16, RZ, RZ, R17 ;  /* 0x000000ffff107224 */ /* 0x000fe200078e0011 */
[----:B------:R-:W-:-:S04]  /*15e0*/  LOP3.LUT R12, R12, 0x3f800000, RZ, 0xfc, !PT ;  /* 0x3f8000000c0c7812 */ /* 0x000fc800078efcff */
[----:B------:R0:W1:Y:S03]  /*15f0*/  MUFU.RCP R15, R12 ;  /* 0x0000000c000f7308 */ /* 0x0000660000001000 */
.L_x_8043:
        /* <DEDUP_REMOVED lines=13> */
.L_x_8042:
[----:B------:R-:W-:Y:S05]  /*16d0*/  BSYNC B2 ;  /* 0x0000000000027941 */ /* 0x000fea0003800000 */
.L_x_8041:
[----:B------:R-:W-:-:S04]  /*16e0*/  FMUL.FTZ R15, R22, 1.1920928955078125e-07 ;  /* 0x34000000160f7820 */ /* 0x000fc80000410000 */
[----:B------:R-:W-:Y:S02]  /*16f0*/  FMUL.FTZ R10, R10, R15 ;  /* 0x0000000f0a0a7220 */ /* 0x000fe40000410000 */
.L_x_8036:
[----:B------:R-:W-:Y:S05]  /*1700*/  BSYNC B0 ;  /* 0x0000000000007941 */ /* 0x000fea0003800000 */
.L_x_8035:
        /* <DEDUP_REMOVED lines=19> */
.L_x_8034:
[----:B------:R-:W-:Y:S05]  /*1840*/  BSYNC B1 ;  /* 0x0000000000017941 */ /* 0x000fea0003800000 */
.L_x_8033:
        /* <DEDUP_REMOVED lines=32> */
.L_x_8051:
[----:B------:R-:W-:Y:S01]  /*1a50*/  FSETP.GEU.FTZ.AND P0, PT, R17, -R10, PT ;  /* 0x8000000a1100720b */ /* 0x000fe20003f1e000 */
[----:B------:R-:W-:-:S12]  /*1a60*/  FADD.FTZ R12, R12, -1 ;  /* 0xbf8000000c0c7421 */ /* 0x000fd80000010000 */
[----:B------:R-:W-:Y:S02]  /*1a70*/  @!P0 FADD.FTZ R12, R12, -1 ;  /* 0xbf8000000c0c8421 */ /* 0x000fe40000010000 */
.L_x_8050:
[----:B------:R-:W-:Y:S05]  /*1a80*/  BSYNC B2 ;  /* 0x0000000000027941 */ /* 0x000fea0003800000 */
.L_x_8049:
[----:B------:R-:W-:Y:S01]  /*1a90*/  FFMA.FTZ R11, -R10, R12, R11 ;  /* 0x0000000c0a0b7223 */ /* 0x000fe2000001010b */
[----:B------:R-:W-:Y:S05]  /*1aa0*/  BRA `(.L_x_8047) ;  /* 0x000001f000007947 */ /* 0x000fea0003800000 */
.L_x_8048:
        /* <DEDUP_REMOVED lines=15> */
.L_x_8054:
        /* <DEDUP_REMOVED lines=13> */
.L_x_8053:
[----:B------:R-:W-:Y:S05]  /*1c70*/  BSYNC B2 ;  /* 0x0000000000027941 */ /* 0x000fea0003800000 */
.L_x_8052:
[----:B------:R-:W-:-:S04]  /*1c80*/  FMUL.FTZ R13, R13, 1.1920928955078125e-07 ;  /* 0x340000000d0d7820 */ /* 0x000fc80000410000 */
[----:B0-----:R-:W-:Y:S02]  /*1c90*/  FMUL.FTZ R11, R10, R13 ;  /* 0x0000000d0a0b7220 */ /* 0x001fe40000410000 */
.L_x_8047:
[----:B------:R-:W-:Y:S05]  /*1ca0*/  BSYNC B0 ;  /* 0x0000000000007941 */ /* 0x000fea0003800000 */
.L_x_8046:
        /* <DEDUP_REMOVED lines=19> */
.L_x_8045:
[----:B------:R-:W-:Y:S05]  /*1de0*/  BSYNC B1 ;  /* 0x0000000000017941 */ /* 0x000fea0003800000 */
.L_x_8044:
        /* <DEDUP_REMOVED lines=32> */
.L_x_8062:
[----:B------:R-:W-:Y:S01]  /*1ff0*/  FSETP.GEU.FTZ.AND P0, PT, R16, -R11, PT ;  /* 0x8000000b1000720b */ /* 0x000fe20003f1e000 */
[----:B------:R-:W-:-:S12]  /*2000*/  FADD.FTZ R8, R8, -1 ;  /* 0xbf80000008087421 */ /* 0x000fd80000010000 */
[----:B------:R-:W-:Y:S02]  /*2010*/  @!P0 FADD.FTZ R8, R8, -1 ;  /* 0xbf80000008088421 */ /* 0x000fe40000010000 */
.L_x_8061:
[----:B------:R-:W-:Y:S05]  /*2020*/  BSYNC B2 ;  /* 0x0000000000027941 */ /* 0x000fea0003800000 */
.L_x_8060:
[----:B------:R-:W-:Y:S01]  /*2030*/  FFMA.FTZ R4, -R11, R8, R4 ;  /* 0x000000080b047223 */ /* 0x000fe20000010104 */
[----:B------:R-:W-:Y:S05]  /*2040*/  BRA `(.L_x_8058) ;  /* 0x000001f000007947 */ /* 0x000fea0003800000 */
.L_x_8059:
        /* <DEDUP_REMOVED lines=15> */
.L_x_8065:
        /* <DEDUP_REMOVED lines=13> */
.L_x_8064:
[----:B------:R-:W-:Y:S05]  /*2210*/  BSYNC B2 ;  /* 0x0000000000027941 */ /* 0x000fea0003800000 */
.L_x_8063:
[----:B------:R-:W-:-:S04]  /*2220*/  FMUL.FTZ R11, R12, 1.1920928955078125e-07 ;  /* 0x340000000c0b7820 */ /* 0x000fc80000410000 */
[----:B------:R-:W-:Y:S02]  /*2230*/  FMUL.FTZ R4, R4, R11 ;  /* 0x0000000b04047220 */ /* 0x000fe40000410000 */
.L_x_8058:
[----:B------:R-:W-:Y:S05]  /*2240*/  BSYNC B0 ;  /* 0x0000000000007941 */ /* 0x000fea0003800000 */
.L_x_8057:
        /* <DEDUP_REMOVED lines=19> */
.L_x_8056:
[----:B------:R-:W-:Y:S05]  /*2380*/  BSYNC B1 ;  /* 0x0000000000017941 */ /* 0x000fea0003800000 */
.L_x_8055:
        /* <DEDUP_REMOVED lines=32> */
.L_x_8073:
[----:B------:R-:W-:Y:S01]  /*2590*/  FSETP.GEU.FTZ.AND P0, PT, R13, -R4, PT ;  /* 0x800000040d00720b */ /* 0x000fe20003f1e000 */
[----:B------:R-:W-:-:S12]  /*25a0*/  FADD.FTZ R8, R8, -1 ;  /* 0xbf80000008087421 */ /* 0x000fd80000010000 */
[----:B------:R-:W-:Y:S02]  /*25b0*/  @!P0 FADD.FTZ R8, R8, -1 ;  /* 0xbf80000008088421 */ /* 0x000fe40000010000 */
.L_x_8072:
[----:B------:R-:W-:Y:S05]  /*25c0*/  BSYNC B2 ;  /* 0x0000000000027941 */ /* 0x000fea0003800000 */
.L_x_8071:
[----:B------:R-:W-:Y:S01]  /*25d0*/  FFMA.FTZ R5, -R4, R8, R5 ;  /* 0x0000000804057223 */ /* 0x000fe20000010105 */
[----:B------:R-:W-:Y:S05]  /*25e0*/  BRA `(.L_x_8069) ;  /* 0x000001f000007947 */ /* 0x000fea0003800000 */
.L_x_8070:
        /* <DEDUP_REMOVED lines=15> */
.L_x_8076:
        /* <DEDUP_REMOVED lines=13> */
.L_x_8075:
[----:B------:R-:W-:Y:S05]  /*27b0*/  BSYNC B2 ;  /* 0x0000000000027941 */ /* 0x000fea0003800000 */
.L_x_8074:
[----:B------:R-:W-:-:S04]  /*27c0*/  FMUL.FTZ R5, R5, 1.1920928955078125e-07 ;  /* 0x3400000005057820 */ /* 0x000fc80000410000 */
[----:B------:R-:W-:Y:S02]  /*27d0*/  FMUL.FTZ R5, R4, R5 ;  /* 0x0000000504057220 */ /* 0x000fe40000410000 */
.L_x_8069:
[----:B------:R-:W-:Y:S05]  /*27e0*/  BSYNC B0 ;  /* 0x0000000000007941 */ /* 0x000fea0003800000 */
.L_x_8068:
        /* <DEDUP_REMOVED lines=12> */
[----:B0-----:R-:W0:Y:S02]  /*28b0*/  @P0 FRND.FTZ.FLOOR R8, R5 ;  /* 0x0000000500080307 */ /* 0x001e240000215000 */
[----:B0-----:R-:W-:-:S05]  /*28c0*/  @P0 FADD.FTZ R4, R5, -R8 ;  /* 0x8000000805040221 */ /* 0x001fca0000010000 */
[----:B------:R-:W-:Y:S01]  /*28d0*/  FSETP.GT.AND P1, PT, R4, 0.5, P0 ;  /* 0x3f0000000400780b */ /* 0x000fe20000724000 */
[----:B------:R-:W-:-:S05]  /*28e0*/  @!P0 FMUL.FTZ R4, R6, R9 ;  /* 0x0000000906048220 */ /* 0x000fca0000410000 */
[----:B------:R-:W-:-:S07]  /*28f0*/  @!P0 LOP3.LUT R4, RZ, 0x80000000, R4, 0xb8, !PT ;  /* 0x80000000ff048812 */ /* 0x000fce00078eb804 */
[----:B------:R-:W-:-:S04]  /*2900*/  @P1 FADD.FTZ R8, R8, 1 ;  /* 0x3f80000008081421 */ /* 0x000fc80000010000 */
[----:B------:R-:W-:Y:S02]  /*2910*/  @P0 IMAD.MOV.U32 R4, RZ, RZ, R8 ;  /* 0x000000ffff040224 */ /* 0x000fe400078e0008 */
.L_x_8067:
[----:B------:R-:W-:Y:S05]  /*2920*/  BSYNC B1 ;  /* 0x0000000000017941 */ /* 0x000fea0003800000 */
.L_x_8066:
        /* <DEDUP_REMOVED lines=32> */
.L_x_8084:
[----:B------:R-:W-:Y:S01]  /*2b30*/  FSETP.GEU.FTZ.AND P0, PT, R9, -R2, PT ;  /* 0x800000020900720b */ /* 0x000fe20003f1e000 */
[----:B------:R-:W-:-:S12]  /*2b40*/  FADD.FTZ R6, R6, -1 ;  /* 0xbf80000006067421 */ /* 0x000fd80000010000 */
[----:B------:R-:W-:Y:S02]  /*2b50*/  @!P0 FADD.FTZ R6, R6, -1 ;  /* 0xbf80000006068421 */ /* 0x000fe40000010000 */
.L_x_8083:
[----:B------:R-:W-:Y:S05]  /*2b60*/  BSYNC B2 ;  /* 0x0000000000027941 */ /* 0x000fea0003800000 */
.L_x_8082:
[----:B------:R-:W-:Y:S01]  /*2b70*/  FFMA.FTZ R5, -R2, R6, R5 ;  /* 0x0000000602057223 */ /* 0x000fe20000010105 */
[----:B------:R-:W-:Y:S05]  /*2b80*/  BRA `(.L_x_8080) ;  /* 0x000001f000007947 */ /* 0x000fea0003800000 */
.L_x_8081:
        /* <DEDUP_REMOVED lines=15> */
.L_x_8087:
        /* <DEDUP_REMOVED lines=13> */
.L_x_8086:
[----:B------:R-:W-:Y:S05]  /*2d50*/  BSYNC B2 ;  /* 0x0000000000027941 */ /* 0x000fea0003800000 */
.L_x_8085:
[----:B------:R-:W-:-:S04]  /*2d60*/  FMUL.FTZ R5, R5, 1.1920928955078125e-07 ;  /* 0x3400000005057820 */ /* 0x000fc80000410000 */
[----:B------:R-:W-:Y:S02]  /*2d70*/  FMUL.FTZ R5, R2, R5 ;  /* 0x0000000502057220 */ /* 0x000fe40000410000 */
.L_x_8080:
[----:B------:R-:W-:Y:S05]  /*2d80*/  BSYNC B0 ;  /* 0x0000000000007941 */ /* 0x000fea0003800000 */
.L_x_8079:
[C---:B------:R-:W-:Y:S01]  /*2d90*/  FSETP.GTU.FTZ.AND P0, PT, |R5|.reuse, +INF , PT ;  /* 0x7f8000000500780b */ /* 0x040fe20003f1c200 */
[----:B0-----:R-:W0:Y:S01]  /*2da0*/  MUFU.RCP R6, R3 ;  /* 0x0000000300067308 */ /* 0x001e220000001000 */
        /* <DEDUP_REMOVED lines=15> */
[----:B------:R-:W-:-:S04]  /*2ea0*/  @P1 FADD.FTZ R9, R9, 1 ;  /* 0x3f80000009091421 */ /* 0x000fc80000010000 */
[----:B------:R-:W-:Y:S02]  /*2eb0*/  @P0 IMAD.MOV.U32 R5, RZ, RZ, R9 ;  /* 0x000000ffff050224 */ /* 0x000fe400078e0009 */
.L_x_8078:
[----:B------:R-:W-:Y:S05]  /*2ec0*/  BSYNC B1 ;  /* 0x0000000000017941 */ /* 0x000fea0003800000 */
.L_x_8077:
[----:B------:R-:W-:-:S06]  /*2ed0*/  IMAD.WIDE.U32 R2, R0, R19, c[0x0][0x168] ;  /* 0x00005a0000027625 */ /* 0x000fcc00078e0013 */
[----:B------:R-:W-:-:S05]  /*2ee0*/  IMAD.WIDE R2, R18, 0x8, R2 ;  /* 0x0000000812027825 */ /* 0x000fca00078e0202 */
[----:B------:R-:W-:Y:S04]  /*2ef0*/  STG.E.64 [R2.64], R20 ;  /* 0x0000001402007986 */ /* 0x000fe8000c101b04 */
[----:B------:R-:W-:Y:S04]  /*2f00*/  STG.E.64 [R2.64+0x400], R14 ;  /* 0x0004000e02007986 */ /* 0x000fe8000c101b04 */
[----:B------:R-:W-:Y:S04]  /*2f10*/  STG.E.64 [R2.64+0x800], R10 ;  /* 0x0008000a02007986 */ /* 0x000fe8000c101b04 */
[----:B------:R-:W-:Y:S01]  /*2f20*/  STG.E.64 [R2.64+0xc00], R4 ;  /* 0x000c000402007986 */ /* 0x000fe2000c101b04 */
[----:B------:R-:W-:Y:S05]  /*2f30*/  EXIT ;  /* 0x000000000000794d */ /* 0x000fea0003800000 */
.L_x_7999:
[----:B------:R-:W0:Y:S01]  /*2f40*/  S2R R13, SR_TID.X ;  /* 0x00000000000d7919 */ /* 0x000e220000002100 */
[----:B------:R-:W-:Y:S01]  /*2f50*/  CS2R R16, SRZ ;  /* 0x0000000000107805 */ /* 0x000fe2000001ff00 */
[----:B------:R-:W-:Y:S01]  /*2f60*/  CS2R R14, SRZ ;  /* 0x00000000000e7805 */ /* 0x000fe2000001ff00 */
[----:B0-----:R-:W-:Y:S01]  /*2f70*/  ISETP.GE.AND P0, PT, R13, R12, PT ;  /* 0x0000000c0d00720c */ /* 0x001fe20003f06270 */
[----:B------:R-:W-:-:S12]  /*2f80*/  IMAD.MOV.U32 R23, RZ, RZ, R13 ;  /* 0x000000ffff177224 */ /* 0x000fd800078e000d */
[----:B------:R-:W-:Y:S01]  /*2f90*/  @!P0 IADD3 R4, R0, R23, RZ ;  /* 0x0000001700048210 */ /* 0x000fe20007ffe0ff */
[----:B------:R-:W-:Y:S01]  /*2fa0*/  @!P0 IMAD.MOV.U32 R5, RZ, RZ, 0x4 ;  /* 0x00000004ff058424 */ /* 0x000fe200078e00ff */
[----:B------:R-:W-:-:S03]  /*2fb0*/  @!P0 IADD3 R23, R23, 0x80, RZ ;  /* 0x0000008017178810 */ /* 0x000fc60007ffe0ff */
[----:B------:R-:W-:Y:S01]  /*2fc0*/  @!P0 IMAD.WIDE.U32 R2, R4, R5, c[0x0][0x170] ;  /* 0x00005c0004028625 */ /* 0x000fe200078e0005 */
[----:B------:R-:W-:-:S03]  /*2fd0*/  ISETP.GE.AND P5, PT, R23, R12, PT ;  /* 0x0000000c1700720c */ /* 0x000fc60003fa6270 */
[----:B------:R-:W-:Y:S01]  /*2fe0*/  @!P0 IMAD.WIDE.U32 R4, R4, R5, c[0x0][0x178] ;  /* 0x00005e0004048625 */ /* 0x000fe200078e0005 */
[----:B------:R0:W5:Y:S01]  /*2ff0*/  @!P0 LDG.E R14, [R2.64] ;  /* 0x00000004020e8981 */ /* 0x000162000c1e1900 */
[----:B------:R-:W-:-:S03]  /*3000*/  CS2R R20, SRZ ;  /* 0x0000000000147805 */ /* 0x000fc6000001ff00 */
[----:B------:R1:W5:Y:S05]  /*3010*/  @!P0 LDG.E R15, [R4.64] ;  /* 0x00000004040f8981 */ /* 0x00036a000c1e1900 */
[----:B------:R-:W-:Y:S01]  /*3020*/  @!P5 IMAD.IADD R24, R0, 0x1, R23 ;  /* 0x000000010018d824 */ /* 0x000fe200078e0217 */
[----:B------:R-:W-:Y:S01]  /*3030*/  @!P5 IADD3 R23, R23, 0x80, RZ ;  /* 0x000000801717d810 */ /* 0x000fe20007ffe0ff */
[----:B------:R-:W-:-:S03]  /*3040*/  @!P5 IMAD.MOV.U32 R25, RZ, RZ, 0x4 ;  /* 0x00000004ff19d424 */ /* 0x000fc600078e00ff */
[----:B------:R-:W-:Y:S01]  /*3050*/  ISETP.GE.AND P1, PT, R23, R12, PT ;  /* 0x0000000c1700720c */ /* 0x000fe20003f26270 */
[----:B------:R-:W-:-:S04]  /*3060*/  @!P5 IMAD.WIDE.U32 R6, R24, R25, c[0x0][0x170] ;  /* 0x00005c001806d625 */ /* 0x000fc800078e0019 */
[----:B------:R-:W-:Y:S01]  /*3070*/  @!P5 IMAD.WIDE.U32 R24, R24, R25, c[0x0][0x178] ;  /* 0x00005e001818d625 */ /* 0x000fe200078e0019 */
[----:B------:R2:W5:Y:S04]  /*3080*/  @!P5 LDG.E R16, [R6.64] ;  /* 0x000000040610d981 */ /* 0x000568000c1e1900 */
[----:B------:R3:W5:Y:S03]  /*3090*/  @!P5 LDG.E R17, [R24.64] ;  /* 0x000000041811d981 */ /* 0x000766000c1e1900 */
[----:B------:R-:W-:Y:S01]  /*30a0*/  @!P1 IMAD.IADD R9, R0, 0x1, R23 ;  /* 0x0000000100099824 */ /* 0x000fe200078e0217 */
[----:B------:R-:W-:-:S04]  /*30b0*/  @!P1 IADD3 R23, R23, 0x80, RZ ;  /* 0x0000008017179810 */ /* 0x000fc80007ffe0ff */
[----:B------:R-:W-:-:S13]  /*30c0*/  ISETP.GE.AND P2, PT, R23, R12, PT ;  /* 0x0000000c1700720c */ /* 0x000fda0003f46270 */
[----:B------:R-:W-:Y:S01]  /*30d0*/  @!P2 IMAD.IADD R8, R0, 0x1, R23 ;  /* 0x000000010008a824 */ /* 0x000fe200078e0217 */
[----:B------:R-:W-:-:S04]  /*30e0*/  @!P2 IADD3 R23, R23, 0x80, RZ ;  /* 0x000000801717a810 */ /* 0x000fc80007ffe0ff */
[----:B------:R-:W-:-:S13]  /*30f0*/  ISETP.GE.AND P3, PT, R23, R12, PT ;  /* 0x0000000c1700720c */ /* 0x000fda0003f66270 */
[----:B------:R-:W-:Y:S02]  /*3100*/  @!P3 IADD3 R10, R0, R23, RZ ;  /* 0x00000017000ab210 */ /* 0x000fe40007ffe0ff */
[----:B------:R-:W-:-:S04]  /*3110*/  @!P3 IADD3 R23, R23, 0x80, RZ ;  /* 0x000000801717b810 */ /* 0x000fc80007ffe0ff */
[----:B------:R-:W-:Y:S01]  /*3120*/  ISETP.GE.AND P4, PT, R23, R12, PT ;  /* 0x0000000c1700720c */ /* 0x000fe20003f86270 */
[----:B------:R-:W-:Y:S02]  /*3130*/  @!P1 IMAD.MOV.U32 R22, RZ, RZ, 0x4 ;  /* 0x00000004ff169424 */ /* 0x000fe400078e00ff */
[----:B------:R-:W-:-:S10]  /*3140*/  @!P2 IMAD.MOV.U32 R11, RZ, RZ, 0x4 ;  /* 0x00000004ff0ba424 */ /* 0x000fd400078e00ff */
[----:B------:R-:W-:Y:S02]  /*3150*/  @!P4 IADD3 R26, R0, R23, RZ ;  /* 0x00000017001ac210 */ /* 0x000fe40007ffe0ff */
[----:B------:R-:W-:-:S04]  /*3160*/  @!P4 IADD3 R23, R23, 0x80, RZ ;  /* 0x000000801717c810 */ /* 0x000fc80007ffe0ff */
[----:B------:R-:W-:Y:S01]  /*3170*/  ISETP.GE.AND P5, PT, R23, R12, PT ;  /* 0x0000000c1700720c */ /* 0x000fe20003fa6270 */
[----:B0-----:R-:W-:-:S04]  /*3180*/  @!P1 IMAD.WIDE.U32 R2, R9, R22, c[0x0][0x170] ;  /* 0x00005c0009029625 */ /* 0x001fc800078e0016 */
[----:B-1----:R-:W-:-:S04]  /*3190*/  @!P1 IMAD.WIDE.U32 R4, R9, R22, c[0x0][0x178] ;  /* 0x00005e0009049625 */ /* 0x002fc800078e0016 */
[----:B--2---:R-:W-:-:S04]  /*31a0*/  @!P2 IMAD.WIDE.U32 R6, R8, R11, c[0x0][0x170] ;  /* 0x00005c000806a625 */ /* 0x004fc800078e000b */
[----:B------:R-:W-:Y:S01]  /*31b0*/  @!P2 IMAD.WIDE.U32 R8, R8, R11, c[0x0][0x178] ;  /* 0x00005e000808a625 */ /* 0x000fe200078e000b */
[----:B------:R-:W-:Y:S01]  /*31c0*/  CS2R R18, SRZ ;  /* 0x0000000000127805 */ /* 0x000fe2000001ff00 */
[----:B------:R-:W-:Y:S01]  /*31d0*/  CS2R R28, SRZ ;  /* 0x00000000001c7805 */ /* 0x000fe2000001ff00 */
[----:B------:R0:W5:Y:S04]  /*31e0*/  @!P2 LDG.E R20, [R6.64] ;  /* 0x000000040614a981 */ /* 0x000168000c1e1900 */
[----:B------:R1:W5:Y:S04]  /*31f0*/  @!P2 LDG.E R21, [R8.64] ;  /* 0x000000040815a981 */ /* 0x000368000c1e1900 */
[----:B------:R2:W5:Y:S04]  /*3200*/  @!P1 LDG.E R18, [R2.64] ;  /* 0x0000000402129981 */ /* 0x000568000c1e1900 */
[----:B------:R4:W5:Y:S01]  /*3210*/  @!P1 LDG.E R19, [R4.64] ;  /* 0x0000000404139981 */ /* 0x000962000c1e1900 */
[----:B-1----:R-:W-:-:S02]  /*3220*/  @!P5 IADD3 R8, R0, R23, RZ ;  /* 0x000000170008d210 */ /* 0x002fc40007ffe0ff */
[----:B------:R-:W-:Y:S01]  /*3230*/  @!P5 IADD3 R23, R23, 0x80, RZ ;  /* 0x000000801717d810 */ /* 0x000fe20007ffe0ff */
[----:B------:R-:W-:-:S03]  /*3240*/  @!P3 IMAD.MOV.U32 R11, RZ, RZ, 0x4 ;  /* 0x00000004ff0bb424 */ /* 0x000fc600078e00ff */
[----:B------:R-:W-:Y:S01]  /*3250*/  ISETP.GE.AND P1, PT, R23, R12, PT ;  /* 0x0000000c1700720c */ /* 0x000fe20003f26270 */
[----:B----4-:R-:W-:Y:S02]  /*3260*/  @!P4 IMAD.MOV.U32 R5, RZ, RZ, 0x4 ;  /* 0x00000004ff05c424 */ /* 0x010fe400078e00ff */
[----:B------:R-:W-:Y:S02]  /*3270*/  IMAD.MOV.U32 R27, RZ, RZ, RZ ;  /* 0x000000ffff1b7224 */ /* 0x000fe400078e00ff */
[----:B---3--:R-:W-:-:S04]  /*3280*/  @!P3 IMAD.WIDE.U32 R24, R10, R11, c[0x0][0x170] ;  /* 0x00005c000a18b625 */ /* 0x008fc800078e000b */
[----:B--2---:R-:W-:Y:S01]  /*3290*/  @!P4 IMAD.WIDE.U32 R2, R26, R5, c[0x0][0x170] ;  /* 0x00005c001a02c625 */ /* 0x004fe200078e0005 */
[----:B------:R1:W5:Y:S03]  /*32a0*/  @!P3 LDG.E R27, [R24.64] ;  /* 0x00000004181bb981 */ /* 0x000366000c1e1900 */
[----:B------:R-:W-:Y:S01]  /*32b0*/  IMAD.MOV.U32 R22, RZ, RZ, RZ ;  /* 0x000000ffff167224 */ /* 0x000fe200078e00ff */
[----:B------:R2:W5:Y:S01]  /*32c0*/  @!P4 LDG.E R28, [R2.64] ;  /* 0x00000004021cc981 */ /* 0x000562000c1e1900 */
[----:B------:R-:W-:-:S04]  /*32d0*/  @!P3 IMAD.WIDE.U32 R10, R10, R11, c[0x0][0x178] ;  /* 0x00005e000a0ab625 */ /* 0x000fc800078e000b */
[----:B------:R-:W-:Y:S01]  /*32e0*/  @!P4 IMAD.WIDE.U32 R4, R26, R5, c[0x0][0x178] ;  /* 0x00005e001a04c625 */ /* 0x000fe200078e0005 */
[----:B------:R-:W-:Y:S01]  /*32f0*/  HFMA2.MMA R26, -RZ, RZ, 0, 0 ;  /* 0x00000000ff1a7435 */ /* 0x000fe200000001ff */
[----:B------:R3:W5:Y:S02]  /*3300*/  @!P3 LDG.E R22, [R10.64] ;  /* 0x000000040a16b981 */ /* 0x000764000c1e1900 */
[----:B-1----:R-:W-:Y:S02]  /*3310*/  @!P1 IMAD.IADD R24, R0, 0x1, R23 ;  /* 0x0000000100189824 */ /* 0x002fe400078e0217 */
[----:B--2---:R-:W-:Y:S01]  /*3320*/  @!P1 IMAD.MOV.U32 R3, RZ, RZ, 0x4 ;  /* 0x00000004ff039424 */ /* 0x004fe200078e00ff */
[----:B------:R1:W5:Y:S01]  /*3330*/  @!P4 LDG.E R29, [R4.64] ;  /* 0x00000004041dc981 */ /* 0x000362000c1e1900 */
[----:B------:R-:W-:Y:S02]  /*3340*/  @!P5 IMAD.MOV.U32 R9, RZ, RZ, 0x4 ;  /* 0x00000004ff09d424 */ /* 0x000fe400078e00ff */
[----:B------:R-:W-:-:S02]  /*3350*/  IMAD.MOV.U32 R23, RZ, RZ, RZ ;  /* 0x000000ffff177224 */ /* 0x000fc400078e00ff */
[----:B---3--:R-:W-:-:S04]  /*3360*/  @!P1 IMAD.WIDE.U32 R10, R24, R3, c[0x0][0x170] ;  /* 0x00005c00180a9625 */ /* 0x008fc800078e0003 */
[----:B------:R-:W-:Y:S01]  /*3370*/  @!P1 IMAD.WIDE.U32 R2, R24, R3, c[0x0][0x178] ;  /* 0x00005e0018029625 */ /* 0x000fe200078e0003 */
[----:B------:R1:W5:Y:S01]  /*3380*/  @!P1 LDG.E R23, [R10.64] ;  /* 0x000000040a179981 */ /* 0x000362000c1e1900 */
[----:B------:R-:W-:Y:S02]  /*3390*/  CS2R R24, SRZ ;  /* 0x0000000000187805 */ /* 0x000fe4000001ff00 */
[----:B0-----:R-:W-:-:S04]  /*33a0*/  @!P5 IMAD.WIDE.U32 R6, R8, R9, c[0x0][0x170] ;  /* 0x00005c000806d625 */ /* 0x001fc800078e0009 */
[----:B------:R-:W-:Y:S01]  /*33b0*/  @!P5 IMAD.WIDE.U32 R8, R8, R9, c[0x0][0x178] ;  /* 0x00005e000808d625 */ /* 0x000fe200078e0009 */
[----:B------:R1:W5:Y:S04]  /*33c0*/  @!P5 LDG.E R26, [R6.64] ;  /* 0x00000004061ad981 */ /* 0x000368000c1e1900 */
[----:B------:R1:W5:Y:S04]  /*33d0*/  @!P5 LDG.E R25, [R8.64] ;  /* 0x000000040819d981 */ /* 0x000368000c1e1900 */
[----:B------:R1:W5:Y:S01]  /*33e0*/  @!P1 LDG.E R24, [R2.64] ;  /* 0x0000000402189981 */ /* 0x000362000c1e1900 */
[----:B------:R-:W-:Y:S01]  /*33f0*/  BSSY B1, `(.L_x_8088) ;  /* 0x000005a000017945 */ /* 0x000fe20003800000 */
[----:B------:R-:W-:Y:S05]  /*3400*/  @P0 BRA `(.L_x_8089) ;  /* 0x0000058000000947 */ /* 0x000fea0003800000 */
[----:B-----5:R-:W-:-:S13]  /*3410*/  FSETP.NEU.FTZ.AND P0, PT, R15, RZ, PT ;  /* 0x000000ff0f00720b */ /* 0x020fda0003f1d000 */
[----:B-1----:R-:W0:Y:S02]  /*3420*/  @!P0 MUFU.RCP R3, R15 ;  /* 0x0000000f00038308 */ /* 0x002e240000001000 */
        /* <DEDUP_REMOVED lines=29> */
.L_x_8095:
[----:B------:R-:W-:Y:S01]  /*3600*/  FSETP.GEU.FTZ.AND P0, PT, R4, -R6, PT ;  /* 0x800000060400720b */ /* 0x000fe20003f1e000 */
[----:B------:R-:W-:-:S12]  /*3610*/  FADD.FTZ R2, R2, -1 ;  /* 0xbf80000002027421 */ /* 0x000fd80000010000 */
[----:B------:R-:W-:Y:S02]  /*3620*/  @!P0 FADD.FTZ R2, R2, -1 ;  /* 0xbf80000002028421 */ /* 0x000fe40000010000 */
.L_x_8094:
[----:B------:R-:W-:Y:S05]  /*3630*/  BSYNC B2 ;  /* 0x0000000000027941 */ /* 0x000fea0003800000 */
.L_x_8093:
[----:B------:R-:W-:Y:S01]  /*3640*/  FFMA.FTZ R5, -R6, R2, R5 ;  /* 0x0000000206057223 */ /* 0x000fe20000010105 */
[----:B------:R-:W-:Y:S05]  /*3650*/  BRA `(.L_x_8091) ;  /* 0x000001f000007947 */ /* 0x000fea0003800000 */
.L_x_8092:
        /* <DEDUP_REMOVED lines=15> */
.L_x_8098:
        /* <DEDUP_REMOVED lines=13> */
.L_x_8097:
[----:B------:R-:W-:Y:S05]  /*3820*/  BSYNC B2 ;  /* 0x0000000000027941 */ /* 0x000fea0003800000 */
.L_x_8096:
[----:B------:R-:W-:-:S04]  /*3830*/  FMUL.FTZ R5, R6, 1.1920928955078125e-07 ;  /* 0x3400000006057820 */ /* 0x000fc80000410000 */
[----:B------:R-:W-:Y:S02]  /*3840*/  FMUL.FTZ R5, R2, R5 ;  /* 0x0000000502057220 */ /* 0x000fe40000410000 */
.L_x_8091:
[----:B------:R-:W-:Y:S05]  /*3850*/  BSYNC B0 ;  /* 0x0000000000007941 */ /* 0x000fea0003800000 */
.L_x_8090:
        /* <DEDUP_REMOVED lines=19> */
.L_x_8089:
[----:B------:R-:W-:Y:S05]  /*3990*/  BSYNC B1 ;  /* 0x0000000000017941 */ /* 0x000fea0003800000 */
.L_x_8088:
[----:B-1----:R-:W-:Y:S01]  /*39a0*/  IADD3 R3, R13, 0x80, RZ ;  /* 0x000000800d037810 */ /* 0x002fe20007ffe0ff */
[----:B------:R-:W-:Y:S03]  /*39b0*/  BSSY B1, `(.L_x_8099) ;  /* 0x000005b000017945 */ /* 0x000fe60003800000 */
[----:B------:R-:W-:-:S13]  /*39c0*/  ISETP.GE.AND P0, PT, R3, R12, PT ;  /* 0x0000000c0300720c */ /* 0x000fda0003f06270 */
[----:B------:R-:W-:Y:S05]  /*39d0*/  @P0 BRA `(.L_x_8100) ;  /* 0x0000058000000947 */ /* 0x000fea0003800000 */
[----:B-----5:R-:W-:-:S13]  /*39e0*/  FSETP.NEU.FTZ.AND P0, PT, R17, RZ, PT ;  /* 0x000000ff1100720b */ /* 0x020fda0003f1d000 */
        /* <DEDUP_REMOVED lines=30> */
.L_x_8106:
[----:B------:R-:W-:Y:S01]  /*3bd0*/  FSETP.GEU.FTZ.AND P0, PT, R6, -R8, PT ;  /* 0x800000080600720b */ /* 0x000fe20003f1e000 */
[----:B------:R-:W-:-:S12]  /*3be0*/  FADD.FTZ R4, R4, -1 ;  /* 0xbf80000004047421 */ /* 0x000fd80000010000 */
[----:B------:R-:W-:Y:S02]  /*3bf0*/  @!P0 FADD.FTZ R4, R4, -1 ;  /* 0xbf80000004048421 */ /* 0x000fe40000010000 */
.L_x_8105:
[----:B------:R-:W-:Y:S05]  /*3c00*/  BSYNC B2 ;  /* 0x0000000000027941 */ /* 0x000fea0003800000 */
.L_x_8104:
[----:B------:R-:W-:Y:S01]  /*3c10*/  FFMA.FTZ R7, -R8, R4, R7 ;  /* 0x0000000408077223 */ /* 0x000fe20000010107 */
[----:B------:R-:W-:Y:S05]  /*3c20*/  BRA `(.L_x_8102) ;  /* 0x000001f000007947 */ /* 0x000fea0003800000 */
.L_x_8103:
        /* <DEDUP_REMOVED lines=9> */
[----:B------:R-:W-:-:S09]  /*3cc0*/  LOP3.LUT R4, R6, 0xff800000, RZ, 0xc0, !PT ;  /* 0xff80000006047812 */ /* 0x000fd200078ec0ff */
[----:B------:R-:W-:Y:S05]  /*3cd0*/  @!P1 BRA `(.L_x_8108) ;  /* 0x0000010000009947 */ /* 0x000fea0003800000 */
[----:B------:R-:W-:-:S04]  /*3ce0*/  LOP3.LUT R6, R6, 0x7fffff, RZ, 0xc0, !PT ;  /* 0x007fffff06067812 */ /* 0x000fc800078ec0ff */
[----:B------:R-:W-:-:S04]  /*3cf0*/  LOP3.LUT R6, R6, 0x3f800000, RZ, 0xfc, !PT ;  /* 0x3f80000006067812 */ /* 0x000fc800078efcff */
[----:B------:R0:W1:Y:S03]  /*3d00*/  MUFU.RCP R7, R6 ;  /* 0x0000000600077308 */ /* 0x0000660000001000 */
.L_x_8109:
        /* <DEDUP_REMOVED lines=13> */
.L_x_8108:
[----:B------:R-:W-:Y:S05]  /*3de0*/  BSYNC B2 ;  /* 0x0000000000027941 */ /* 0x000fea0003800000 */
.L_x_8107:
[----:B------:R-:W-:Y:S01]  /*3df0*/  FSEL R4, R4, +QNAN , !P0 ;  /* 0x7fffffff04047808 */ /* 0x000fe20004000000 */
[----:B------:R-:W-:-:S04]  /*3e00*/  FMUL.FTZ R7, R8, 1.1920928955078125e-07 ;  /* 0x3400000008077820 */ /* 0x000fc80000410000 */
[----:B------:R-:W-:Y:S02]  /*3e10*/  FMUL.FTZ R7, R4, R7 ;  /* 0x0000000704077220 */ /* 0x000fe40000410000 */
.L_x_8102:
[----:B------:R-:W-:Y:S05]  /*3e20*/  BSYNC B0 ;  /* 0x0000000000007941 */ /* 0x000fea0003800000 */
.L_x_8101:
        /* <DEDUP_REMOVED lines=19> */
.L_x_8100:
[----:B------:R-:W-:Y:S05]  /*3f60*/  BSYNC B1 ;  /* 0x0000000000017941 */ /* 0x000fea0003800000 */
.L_x_8099:
[----:B------:R-:W-:Y:S01]  /*3f70*/  IADD3 R5, R13, 0x100, RZ ;  /* 0x000001000d057810 */ /* 0x000fe20007ffe0ff */
        /* <DEDUP_REMOVED lines=34> */
.L_x_8117:
[----:B------:R-:W-:Y:S01]  /*41a0*/  FSETP.GEU.FTZ.AND P0, PT, R8, -R9, PT ;  /* 0x800000090800720b */ /* 0x000fe20003f1e000 */
[----:B------:R-:W-:-:S12]  /*41b0*/  FADD.FTZ R6, R6, -1 ;  /* 0xbf80000006067421 */ /* 0x000fd80000010000 */
[----:B------:R-:W-:Y:S02]  /*41c0*/  @!P0 FADD.FTZ R6, R6, -1 ;  /* 0xbf80000006068421 */ /* 0x000fe40000010000 */
.L_x_8116:
[----:B------:R-:W-:Y:S05]  /*41d0*/  BSYNC B2 ;  /* 0x0000000000027941 */ /* 0x000fea0003800000 */
.L_x_8115:
[----:B------:R-:W-:Y:S01]  /*41e0*/  FFMA.FTZ R5, -R9, R6, R5 ;  /* 0x0000000609057223 */ /* 0x000fe20000010105 */
[----:B------:R-:W-:Y:S05]  /*41f0*/  BRA `(.L_x_8113) ;  /* 0x000001f000007947 */ /* 0x000fea0003800000 */
.L_x_8114:
        /* <DEDUP_REMOVED lines=15> */
.L_x_8120:
        /* <DEDUP_REMOVED lines=13> */
.L_x_8119:
[----:B------:R-:W-:Y:S05]  /*43c0*/  BSYNC B2 ;  /* 0x0000000000027941 */ /* 0x000fea0003800000 */
.L_x_8118:
[----:B------:R-:W-:-:S04]  /*43d0*/  FMUL.FTZ R6, R9, 1.1920928955078125e-07 ;  /* 0x3400000009067820 */ /* 0x000fc80000410000 */
[----:B------:R-:W-:Y:S02]  /*43e0*/  FMUL.FTZ R5, R5, R6 ;  /* 0x0000000605057220 */ /* 0x000fe40000410000 */
.L_x_8113:
[----:B------:R-:W-:Y:S05]  /*43f0*/  BSYNC B0 ;  /* 0x0000000000007941 */ /* 0x000fea0003800000 */
.L_x_8112:
        /* <DEDUP_REMOVED lines=19> */
.L_x_8111:
[----:B------:R-:W-:Y:S05]  /*4530*/  BSYNC B1 ;  /* 0x0000000000017941 */ /* 0x000fea0003800000 */
.L_x_8110:
        /* <DEDUP_REMOVED lines=35> */
.L_x_8128:
[----:B------:R-:W-:Y:S01]  /*4770*/  FSETP.GEU.FTZ.AND P0, PT, R10, -R9, PT ;  /* 0x800000090a00720b */ /* 0x000fe20003f1e000 */
[----:B------:R-:W-:-:S12]  /*4780*/  FADD.FTZ R6, R6, -1 ;  /* 0xbf80000006067421 */ /* 0x000fd80000010000 */
[----:B------:R-:W-:Y:S02]  /*4790*/  @!P0 FADD.FTZ R6, R6, -1 ;  /* 0xbf80000006068421 */ /* 0x000fe40000010000 */
.L_x_8127:
[----:B------:R-:W-:Y:S05]  /*47a0*/  BSYNC B2 ;  /* 0x0000000000027941 */ /* 0x000fea0003800000 */
.L_x_8126:
[----:B------:R-:W-:Y:S01]  /*47b0*/  FFMA.FTZ R7, -R9, R6, R7 ;  /* 0x0000000609077223 */ /* 0x000fe20000010107 */
[----:B------:R-:W-:Y:S05]  /*47c0*/  BRA `(.L_x_8124) ;  /* 0x0000021000007947 */ /* 0x000fea0003800000 */
.L_x_8125:
        /* <DEDUP_REMOVED lines=12> */
[----:B------:R-:W-:Y:S01]  /*4890*/  LOP3.LUT R7, R8, 0x7fffff, RZ, 0xc0, !PT ;  /* 0x007fffff08077812 */ /* 0x000fe200078ec0ff */
[----:B------:R-:W-:-:S03]  /*48a0*/  IMAD.MOV.U32 R11, RZ, RZ, R10 ;  /* 0x000000ffff0b7224 */ /* 0x000fc600078e000a */
[----:B------:R-:W-:-:S04]  /*48b0*/  LOP3.LUT R7, R7, 0x3f800000, RZ, 0xfc, !PT ;  /* 0x3f80000007077812 */ /* 0x000fc800078efcff */
[----:B------:R0:W1:Y:S03]  /*48c0*/  MUFU.RCP R8, R7 ;  /* 0x0000000700087308 */ /* 0x0000660000001000 */
.L_x_8131:
        /* <DEDUP_REMOVED lines=11> */
[----:B------:R-:W-:Y:S02]  /*4980*/  ISETP.NE.AND P0, PT, R11, RZ, PT ;  /* 0x000000ff0b00720c */ /* 0x000fe40003f05270 */
[----:B------:R-:W-:-:S11]  /*4990*/  MOV R10, R11 ;  /* 0x0000000b000a7202 */ /* 0x000fd60000000f00 */
[----:B------:R-:W-:Y:S05]  /*49a0*/  @P0 BRA P1, `(.L_x_8131) ;  /* 0xffffff2000000947 */ /* 0x000fea000083ffff */
.L_x_8130:
[----:B------:R-:W-:Y:S05]  /*49b0*/  BSYNC B2 ;  /* 0x0000000000027941 */ /* 0x000fea0003800000 */
.L_x_8129:
[----:B0-----:R-:W-:-:S04]  /*49c0*/  FMUL.FTZ R7, R10, 1.1920928955078125e-07 ;  /* 0x340000000a077820 */ /* 0x001fc80000410000 */
[----:B------:R-:W-:Y:S02]  /*49d0*/  FMUL.FTZ R7, R6, R7 ;  /* 0x0000000706077220 */ /* 0x000fe40000410000 */
.L_x_8124:
[----:B------:R-:W-:Y:S05]  /*49e0*/  BSYNC B0 ;  /* 0x0000000000007941 */ /* 0x000fea0003800000 */
.L_x_8123:
[C---:B------:R-:W-:Y:S01]  /*49f0*/  FSETP.GTU.FTZ.AND P0, PT, |R7|.reuse, +INF , PT ;  /* 0x7f8000000700780b */ /* 0x040fe20003f1c200 */
[----:B------:R-:W0:Y:S01]  /*4a00*/  MUFU.RCP R9, R21 ;  /* 0x0000001500097308 */ /* 0x000e220000001000 */
        /* <DEDUP_REMOVED lines=17> */
.L_x_8122:
[----:B------:R-:W-:Y:S05]  /*4b20*/  BSYNC B1 ;  /* 0x0000000000017941 */ /* 0x000fea0003800000 */
.L_x_8121:
        /* <DEDUP_REMOVED lines=35> */
.L_x_8139:
[----:B------:R-:W-:Y:S01]  /*4d60*/  FSETP.GEU.FTZ.AND P0, PT, R11, -R10, PT ;  /* 0x8000000a0b00720b */ /* 0x000fe20003f1e000 */
[----:B------:R-:W-:-:S12]  /*4d70*/  FADD.FTZ R7, R7, -1 ;  /* 0xbf80000007077421 */ /* 0x000fd80000010000 */
[----:B------:R-:W-:Y:S02]  /*4d80*/  @!P0 FADD.FTZ R7, R7, -1 ;  /* 0xbf80000007078421 */ /* 0x000fe40000010000 */
.L_x_8138:
[----:B------:R-:W-:Y:S05]  /*4d90*/  BSYNC B2 ;  /* 0x0000000000027941 */ /* 0x000fea0003800000 */
.L_x_8137:
[----:B------:R-:W-:Y:S01]  /*4da0*/  FFMA.FTZ R8, -R10, R7, R8 ;  /* 0x000000070a087223 */ /* 0x000fe20000010108 */
[----:B------:R-:W-:Y:S05]  /*4db0*/  BRA `(.L_x_8135) ;  /* 0x0000022000007947 */ /* 0x000fea0003800000 */
.L_x_8136:
        /* <DEDUP_REMOVED lines=13> */
[----:B------:R-:W-:Y:S02]  /*4e90*/  LOP3.LUT R8, R15, 0x7fffff, RZ, 0xc0, !PT ;  /* 0x007fffff0f087812 */ /* 0x000fe400078ec0ff */
[----:B------:R-:W-:Y:S01]  /*4ea0*/  MOV R14, R10 ;  /* 0x0000000a000e7202 */ /* 0x000fe20000000f00 */
[----:B------:R-:W-:Y:S01]  /*4eb0*/  IMAD.MOV.U32 R10, RZ, RZ, R11 ;  /* 0x000000ffff0a7224 */ /* 0x000fe200078e000b */
[----:B------:R-:W-:-:S04]  /*4ec0*/  LOP3.LUT R8, R8, 0x3f800000, RZ, 0xfc, !PT ;  /* 0x3f80000008087812 */ /* 0x000fc800078efcff */
[----:B------:R0:W1:Y:S03]  /*4ed0*/  MUFU.RCP R9, R8 ;  /* 0x0000000800097308 */ /* 0x0000660000001000 */
.L_x_8142:
        /* <DEDUP_REMOVED lines=13> */
.L_x_8141:
[----:B------:R-:W-:Y:S05]  /*4fb0*/  BSYNC B2 ;  /* 0x0000000000027941 */ /* 0x000fea0003800000 */
.L_x_8140:
[----:B------:R-:W-:-:S04]  /*4fc0*/  FMUL.FTZ R14, R14, 1.1920928955078125e-07 ;  /* 0x340000000e0e7820 */ /* 0x000fc80000410000 */
[----:B0-----:R-:W-:Y:S02]  /*4fd0*/  FMUL.FTZ R8, R7, R14 ;  /* 0x0000000e07087220 */ /* 0x001fe40000410000 */
.L_x_8135:
[----:B------:R-:W-:Y:S05]  /*4fe0*/  BSYNC B0 ;  /* 0x0000000000007941 */ /* 0x000fea0003800000 */
.L_x_8134:
        /* <DEDUP_REMOVED lines=19> */
.L_x_8133:
[----:B------:R-:W-:Y:S05]  /*5120*/  BSYNC B1 ;  /* 0x0000000000017941 */ /* 0x000fea0003800000 */
.L_x_8132:
        /* <DEDUP_REMOVED lines=35> */
.L_x_8150:
[----:B------:R-:W-:Y:S01]  /*5360*/  FSETP.GEU.FTZ.AND P0, PT, R14, -R11, PT ;  /* 0x8000000b0e00720b */ /* 0x000fe20003f1e000 */
[----:B------:R-:W-:-:S12]  /*5370*/  FADD.FTZ R8, R8, -1 ;  /* 0xbf80000008087421 */ /* 0x000fd80000010000 */
[----:B------:R-:W-:Y:S02]  /*5380*/  @!P0 FADD.FTZ R8, R8, -1 ;  /* 0xbf80000008088421 */ /* 0x000fe40000010000 */
.L_x_8149:
[----:B------:R-:W-:Y:S05]  /*5390*/  BSYNC B2 ;  /* 0x0000000000027941 */ /* 0x000fea0003800000 */
.L_x_8148:
[----:B------:R-:W-:Y:S01]  /*53a0*/  FFMA.FTZ R9, -R11, R8, R9 ;  /* 0x000000080b097223 */ /* 0x000fe20000010109 */
[----:B------:R-:W-:Y:S05]  /*53b0*/  BRA `(.L_x_8146) ;  /* 0x0000022000007947 */ /* 0x000fea0003800000 */
.L_x_8147:
        /* <DEDUP_REMOVED lines=18> */
.L_x_8153:
        /* <DEDUP_REMOVED lines=13> */
.L_x_8152:
[----:B------:R-:W-:Y:S05]  /*55b0*/  BSYNC B2 ;  /* 0x0000000000027941 */ /* 0x000fea0003800000 */
.L_x_8151:
[----:B------:R-:W-:-:S04]  /*55c0*/  FMUL.FTZ R15, R15, 1.1920928955078125e-07 ;  /* 0x340000000f0f7820 */ /* 0x000fc80000410000 */
[----:B0-----:R-:W-:Y:S02]  /*55d0*/  FMUL.FTZ R9, R8, R15 ;  /* 0x0000000f08097220 */ /* 0x001fe40000410000 */
.L_x_8146:
[----:B------:R-:W-:Y:S05]  /*55e0*/  BSYNC B0 ;  /* 0x0000000000007941 */ /* 0x000fea0003800000 */
.L_x_8145:
        /* <DEDUP_REMOVED lines=19> */
.L_x_8144:
[----:B------:R-:W-:Y:S05]  /*5720*/  BSYNC B1 ;  /* 0x0000000000017941 */ /* 0x000fea0003800000 */
.L_x_8143:
        /* <DEDUP_REMOVED lines=35> */
.L_x_8161:
[----:B------:R-:W-:Y:S01]  /*5960*/  FSETP.GEU.FTZ.AND P0, PT, R14, -R15, PT ;  /* 0x8000000f0e00720b */ /* 0x000fe20003f1e000 */
[----:B------:R-:W-:-:S12]  /*5970*/  FADD.FTZ R10, R10, -1 ;  /* 0xbf8000000a0a7421 */ /* 0x000fd80000010000 */
[----:B------:R-:W-:Y:S02]  /*5980*/  @!P0 FADD.FTZ R10, R10, -1 ;  /* 0xbf8000000a0a8421 */ /* 0x000fe40000010000 */
.L_x_8160:
[----:B------:R-:W-:Y:S05]  /*5990*/  BSYNC B2 ;  /* 0x0000000000027941 */ /* 0x000fea0003800000 */
.L_x_8159:
[----:B------:R-:W-:Y:S01]  /*59a0*/  FFMA.FTZ R9, -R15, R10, R9 ;  /* 0x0000000a0f097223 */ /* 0x000fe20000010109 */
[----:B------:R-:W-:Y:S05]  /*59b0*/  BRA `(.L_x_8157) ;  /* 0x000001f000007947 */ /* 0x000fea0003800000 */
.L_x_8158:
        /* <DEDUP_REMOVED lines=15> */
.L_x_8164:
        /* <DEDUP_REMOVED lines=13> */
.L_x_8163:
[----:B------:R-:W-:Y:S05]  /*5b80*/  BSYNC B2 ;  /* 0x0000000000027941 */ /* 0x000fea0003800000 */
.L_x_8162:
[----:B------:R-:W-:-:S04]  /*5b90*/  FMUL.FTZ R14, R14, 1.1920928955078125e-07 ;  /* 0x340000000e0e7820 */ /* 0x000fc80000410000 */
[----:B------:R-:W-:Y:S02]  /*5ba0*/  FMUL.FTZ R9, R9, R14 ;  /* 0x0000000e09097220 */ /* 0x000fe40000410000 */
.L_x_8157:
[----:B------:R-:W-:Y:S05]  /*5bb0*/  BSYNC B0 ;  /* 0x0000000000007941 */ /* 0x000fea0003800000 */
.L_x_8156:
[C---:B------:R-:W-:Y:S01]  /*5bc0*/  FSETP.GTU.FTZ.AND P0, PT, |R9|.reuse, +INF , PT ;  /* 0x7f8000000900780b */ /* 0x040fe20003f1c200 */
[----:B------:R-:W1:Y:S01]  /*5bd0*/  MUFU.RCP R14, R25 ;  /* 0x00000019000e7308 */ /* 0x000e620000001000 */
[----:B0-----:R-:W-:Y:S02]  /*5be0*/  LOP3.LUT R10, R9, 0x80000000, R26, 0xb8, !PT ;  /* 0x80000000090a7812 */ /* 0x001fe400078eb81a */
        /* <DEDUP_REMOVED lines=16> */
.L_x_8155:
[----:B------:R-:W-:Y:S05]  /*5cf0*/  BSYNC B1 ;  /* 0x0000000000017941 */ /* 0x000fea0003800000 */
.L_x_8154:
        /* <DEDUP_REMOVED lines=35> */
.L_x_8172:
[----:B------:R-:W-:Y:S01]  /*5f30*/  FSETP.GEU.FTZ.AND P0, PT, R15, -R16, PT ;  /* 0x800000100f00720b */ /* 0x000fe20003f1e000 */
[----:B------:R-:W-:-:S12]  /*5f40*/  FADD.FTZ R11, R11, -1 ;  /* 0xbf8000000b0b7421 */ /* 0x000fd80000010000 */
[----:B------:R-:W-:Y:S02]  /*5f50*/  @!P0 FADD.FTZ R11, R11, -1 ;  /* 0xbf8000000b0b8421 */ /* 0x000fe40000010000 */
.L_x_8171:
[----:B------:R-:W-:Y:S05]  /*5f60*/  BSYNC B2 ;  /* 0x0000000000027941 */ /* 0x000fea0003800000 */
.L_x_8170:
[----:B------:R-:W-:Y:S01]  /*5f70*/  FFMA.FTZ R10, -R16, R11, R10 ;  /* 0x0000000b100a7223 */ /* 0x000fe2000001010a */
[----:B------:R-:W-:Y:S05]  /*5f80*/  BRA `(.L_x_8168) ;  /* 0x000001f000007947 */ /* 0x000fea0003800000 */
.L_x_8169:
        /* <DEDUP_REMOVED lines=15> */
.L_x_8175:
        /* <DEDUP_REMOVED lines=13> */
.L_x_8174:
[----:B------:R-:W-:Y:S05]  /*6150*/  BSYNC B2 ;  /* 0x0000000000027941 */ /* 0x000fea0003800000 */
.L_x_8173:
[----:B------:R-:W-:-:S04]  /*6160*/  FMUL.FTZ R15, R15, 1.1920928955078125e-07 ;  /* 0x340000000f0f7820 */ /* 0x000fc80000410000 */
[----:B------:R-:W-:Y:S02]  /*6170*/  FMUL.FTZ R10, R10, R15 ;  /* 0x0000000f0a0a7220 */ /* 0x000fe40000410000 */
.L_x_8168:
[----:B------:R-:W-:Y:S05]  /*6180*/  BSYNC B0 ;  /* 0x0000000000007941 */ /* 0x000fea0003800000 */
.L_x_8167:
        /* <DEDUP_REMOVED lines=19> */
.L_x_8166:
[----:B------:R-:W-:Y:S05]  /*62c0*/  BSYNC B1 ;  /* 0x0000000000017941 */ /* 0x000fea0003800000 */
.L_x_8165:
[----:B------:R-:W-:Y:S01]  /*62d0*/  ISETP.GE.AND P0, PT, R13, R12, PT ;  /* 0x0000000c0d00720c */ /* 0x000fe20003f06270 */
[----:B------:R-:W-:Y:S01]  /*62e0*/  BSSY B0, `(.L_x_8176) ;  /* 0x0000033000007945 */ /* 0x000fe20003800000 */
[----:B------:R-:W-:Y:S11]  /*62f0*/  BSSY B1, `(.L_x_8177) ;  /* 0x000002b000017945 */ /* 0x000ff60003800000 */
[----:B------:R-:W-:Y:S05]  /*6300*/  @P0 BRA `(.L_x_8178) ;  /* 0x000000c000000947 */ /* 0x000fea0003800000 */
[----:B-----5:R-:W-:Y:S01]  /*6310*/  IADD3 R14, R0, R13, RZ ;  /* 0x0000000d000e7210 */ /* 0x020fe20007ffe0ff */
[----:B------:R-:W-:-:S02]  /*6320*/  IMAD.MOV.U32 R15, RZ, RZ, 0x4 ;  /* 0x00000004ff0f7424 */ /* 0x000fc400078e00ff */
[----:B------:R-:W-:Y:S02]  /*6330*/  IMAD.MOV.U32 R13, RZ, RZ, R3 ;  /* 0x000000ffff0d7224 */ /* 0x000fe400078e0003 */
[----:B------:R-:W-:-:S03]  /*6340*/  IMAD.WIDE.U32 R14, R14, R15, c[0x0][0x168] ;  /* 0x00005a000e0e7625 */ /* 0x000fc600078e000f */
[----:B------:R-:W-:Y:S02]  /*6350*/  ISETP.GE.AND P0, PT, R13, R12, PT ;  /* 0x0000000c0d00720c */ /* 0x000fe40003f06270 */
[----:B------:R0:W-:Y:S11]  /*6360*/  STG.E [R14.64], R2 ;  /* 0x000000020e007986 */ /* 0x0001f6000c101904 */
[----:B------:R-:W-:Y:S05]  /*6370*/  @P0 BRA `(.L_x_8179) ;  /* 0x000000c000000947 */ /* 0x000fea0003800000 */
[----:B------:R-:W-:Y:S01]  /*6380*/  HFMA2.MMA R3, -RZ, RZ, 0, 2.384185791015625e-07 ;  /* 0x00000004ff037435 */ /* 0x000fe200000001ff */
[----:B0-----:R-:W-:Y:S01]  /*6390*/  IMAD.IADD R2, R0, 0x1, R13 ;  /* 0x0000000100027824 */ /* 0x001fe200078e020d */
[----:B------:R-:W-:-:S08]  /*63a0*/  IADD3 R13, R13, 0x80, RZ ;  /* 0x000000800d0d7810 */ /* 0x000fd00007ffe0ff */
[----:B------:R-:W-:-:S05]  /*63b0*/  IMAD.WIDE.U32 R2, R2, R3, c[0x0][0x168] ;  /* 0x00005a0002027625 */ /* 0x000fca00078e0003 */
[----:B------:R0:W-:Y:S02]  /*63c0*/  STG.E [R2.64], R4 ;  /* 0x0000000402007986 */ /* 0x0001e4000c101904 */
.L_x_8178:
[----:B------:R-:W-:-:S13]  /*63d0*/  ISETP.GE.AND P0, PT, R13, R12, PT ;  /* 0x0000000c0d00720c */ /* 0x000fda0003f06270 */
[----:B------:R-:W-:Y:S05]  /*63e0*/  @P0 BRA `(.L_x_8180) ;  /* 0x000000c000000947 */ /* 0x000fea0003800000 */
[----:B0-----:R-:W-:Y:S01]  /*63f0*/  IMAD.IADD R2, R0, 0x1, R13 ;  /* 0x0000000100027824 */ /* 0x001fe200078e020d */
[----:B------:R-:W-:Y:S01]  /*6400*/  IADD3 R13, R13, 0x80, RZ ;  /* 0x000000800d0d7810 */ /* 0x000fe20007ffe0ff */
[----:B------:R-:W-:-:S04]  /*6410*/  IMAD.MOV.U32 R3, RZ, RZ, 0x4 ;  /* 0x00000004ff037424 */ /* 0x000fc800078e00ff */
[----:B------:R-:W-:-:S05]  /*6420*/  IMAD.WIDE.U32 R2, R2, R3, c[0x0][0x168] ;  /* 0x00005a0002027625 */ /* 0x000fca00078e0003 */
[----:B------:R0:W-:Y:S02]  /*6430*/  STG.E [R2.64], R5 ;  /* 0x0000000502007986 */ /* 0x0001e4000c101904 */
.L_x_8179:
[----:B------:R-:W-:-:S13]  /*6440*/  ISETP.GE.AND P0, PT, R13, R12, PT ;  /* 0x0000000c0d00720c */ /* 0x000fda0003f06270 */
[----:B------:R-:W-:Y:S05]  /*6450*/  @P0 BRA `(.L_x_8181) ;  /* 0x000000c000000947 */ /* 0x000fea0003800000 */
[----:B0-----:R-:W-:Y:S01]  /*6460*/  MOV R3, 0x4 ;  /* 0x0000000400037802 */ /* 0x001fe20000000f00 */
[----:B------:R-:W-:Y:S01]  /*6470*/  IMAD.IADD R2, R0, 0x1, R13 ;  /* 0x0000000100027824 */ /* 0x000fe200078e020d */
[----:B------:R-:W-:-:S03]  /*6480*/  IADD3 R13, R13, 0x80, RZ ;  /* 0x000000800d0d7810 */ /* 0x000fc60007ffe0ff */
[----:B------:R-:W-:-:S05]  /*6490*/  IMAD.WIDE.U32 R2, R2, R3, c[0x0][0x168] ;  /* 0x00005a0002027625 */ /* 0x000fca00078e0003 */
[----:B------:R0:W-:Y:S02]  /*64a0*/  STG.E [R2.64], R6 ;  /* 0x0000000602007986 */ /* 0x0001e4000c101904 */
.L_x_8180:
[----:B------:R-:W-:-:S13]  /*64b0*/  ISETP.GE.AND P0, PT, R13, R12, PT ;  /* 0x0000000c0d00720c */ /* 0x000fda0003f06270 */
[----:B------:R-:W-:Y:S05]  /*64c0*/  @P0 BRA `(.L_x_8182) ;  /* 0x000000d000000947 */ /* 0x000fea0003800000 */
[----:B0-----:R-:W-:Y:S01]  /*64d0*/  IMAD.IADD R2, R0, 0x1, R13 ;  /* 0x0000000100027824 */ /* 0x001fe200078e020d */
[----:B------:R-:W-:Y:S01]  /*64e0*/  IADD3 R13, R13, 0x80, RZ ;  /* 0x000000800d0d7810 */ /* 0x000fe20007ffe0ff */
[----:B------:R-:W-:-:S04]  /*64f0*/  IMAD.MOV.U32 R3, RZ, RZ, 0x4 ;  /* 0x00000004ff037424 */ /* 0x000fc800078e00ff */
[----:B------:R-:W-:-:S05]  /*6500*/  IMAD.WIDE.U32 R2, R2, R3, c[0x0][0x168] ;  /* 0x00005a0002027625 */ /* 0x000fca00078e0003 */
[----:B------:R0:W-:Y:S02]  /*6510*/  STG.E [R2.64], R7 ;  /* 0x0000000702007986 */ /* 0x0001e4000c101904 */
.L_x_8181:
[----:B------:R-:W-:-:S13]  /*6520*/  ISETP.GE.AND P0, PT, R13, R12, PT ;  /* 0x0000000c0d00720c */ /* 0x000fda0003f06270 */
[----:B------:R-:W-:Y:S01]  /*6530*/  @P0 BREAK B1 ;  /* 0x0000000000010942 */ /* 0x000fe20003800000 */
[----:B------:R-:W-:Y:S05]  /*6540*/  @P0 BRA `(.L_x_8183) ;  /* 0x000000c000000947 */ /* 0x000fea0003800000 */
[----:B0-----:R-:W-:Y:S01]  /*6550*/  HFMA2.MMA R3, -RZ, RZ, 0, 2.384185791015625e-07 ;  /* 0x00000004ff037435 */ /* 0x001fe200000001ff */
[----:B------:R-:W-:Y:S01]  /*6560*/  IMAD.IADD R2, R0, 0x1, R13 ;  /* 0x0000000100027824 */ /* 0x000fe200078e020d */
[----:B------:R-:W-:-:S08]  /*6570*/  IADD3 R13, R13, 0x80, RZ ;  /* 0x000000800d0d7810 */ /* 0x000fd00007ffe0ff */
[----:B------:R-:W-:-:S05]  /*6580*/  IMAD.WIDE.U32 R2, R2, R3, c[0x0][0x168] ;  /* 0x00005a0002027625 */ /* 0x000fca00078e0003 */
[----:B------:R0:W-:Y:S02]  /*6590*/  STG.E [R2.64], R8 ;  /* 0x0000000802007986 */ /* 0x0001e4000c101904 */
.L_x_8182:
[----:B------:R-:W-:Y:S05]  /*65a0*/  BSYNC B1 ;  /* 0x0000000000017941 */ /* 0x000fea0003800000 */
.L_x_8177:
[----:B------:R-:W-:-:S13]  /*65b0*/  ISETP.GE.AND P0, PT, R13, R12, PT ;  /* 0x0000000c0d00720c */ /* 0x000fda0003f06270 */
[----:B0-----:R-:W-:Y:S01]  /*65c0*/  @!P0 IMAD.IADD R2, R0, 0x1, R13 ;  /* 0x0000000100028824 */ /* 0x001fe200078e020d */
[----:B------:R-:W-:Y:S01]  /*65d0*/  @!P0 IADD3 R13, R13, 0x80, RZ ;  /* 0x000000800d0d8810 */ /* 0x000fe20007ffe0ff */
[----:B------:R-:W-:-:S04]  /*65e0*/  @!P0 IMAD.MOV.U32 R3, RZ, RZ, 0x4 ;  /* 0x00000004ff038424 */ /* 0x000fc800078e00ff */
[----:B------:R-:W-:-:S05]  /*65f0*/  @!P0 IMAD.WIDE.U32 R2, R2, R3, c[0x0][0x168] ;  /* 0x00005a0002028625 */ /* 0x000fca00078e0003 */
[----:B------:R0:W-:Y:S02]  /*6600*/  @!P0 STG.E [R2.64], R9 ;  /* 0x0000000902008986 */ /* 0x0001e4000c101904 */
.L_x_8183:
[----:B------:R-:W-:Y:S05]  /*6610*/  BSYNC B0 ;  /* 0x0000000000007941 */ /* 0x000fea0003800000 */
.L_x_8176:
[----:B------:R-:W-:Y:S01]  /*6620*/  WARPSYNC 0xffffffff ;  /* 0xffffffff00007948 */ /* 0x000fe20003800000 */
[----:B------:R-:W-:-:S13]  /*6630*/  ISETP.GE.AND P0, PT, R13, R12, PT ;  /* 0x0000000c0d00720c */ /* 0x000fda0003f06270 */
[----:B------:R-:W-:Y:S05]  /*6640*/  @P0 EXIT ;  /* 0x000000000000094d */ /* 0x000fea0003800000 */
[----:B0-----:R-:W-:Y:S01]  /*6650*/  IADD3 R2, R0, R13, RZ ;  /* 0x0000000d00027210 */ /* 0x001fe20007ffe0ff */
[----:B------:R-:W-:-:S04]  /*6660*/  IMAD.MOV.U32 R3, RZ, RZ, 0x4 ;  /* 0x00000004ff037424 */ /* 0x000fc800078e00ff */
[----:B------:R-:W-:-:S05]  /*6670*/  IMAD.WIDE.U32 R2, R2, R3, c[0x0][0x168] ;  /* 0x00005a0002027625 */ /* 0x000fca00078e0003 */
[----:B------:R-:W-:Y:S01]  /*6680*/  STG.E [R2.64], R10 ;  /* 0x0000000a02007986 */ /* 0x000fe2000c101904 */
[----:B------:R-:W-:Y:S05]  /*6690*/  EXIT ;  /* 0x000000000000794d */ /* 0x000fea0003800000 */
.L_x_8184:
        /* <DEDUP_REMOVED lines=14> */
.L_x_32588:


//--------------------- .text._ZN2at6native29vectorized_elementwise_kernelILi4ENS0_13BinaryFunctorIfffZZZNS0_15binary_internal21div_floor_kernel_cudaERNS_18TensorIteratorBaseEENKUlvE1_clEvENKUlvE0_clEvEUlffE_EESt5arrayIPcLm3EEEEviT0_T1_ --------------------------
	.section	.text._ZN2at6native29vectorized_elementwise_kernelILi4ENS0_13BinaryFunctorIfffZZZNS0_15binary_internal21div_floor_kernel_cudaERNS_18TensorIteratorBaseEENKUlvE1_clEvENKUlvE0_clEvEUlffE_EESt5arrayIPcLm3EEEEviT0_T1_,"ax",@progbits
	.sectioninfo	@"SHI_REGISTERS=32"
	.align	128
        .global         _ZN2at6native29vectorized_elementwise_kernelILi4ENS0_13BinaryFunctorIfffZZZNS0_15binary_internal21div_floor_kernel_cudaERNS_18TensorIteratorBaseEENKUlvE1_clEvENKUlvE0_clEvEUlffE_EESt5arrayIPcLm3EEEEviT0_T1_
        .type           _ZN2at6native29vectorized_elementwise_kernelILi4ENS0_13BinaryFunctorIfffZZZNS0_15binary_internal21div_floor_kernel_cudaERNS_18TensorIteratorBaseEENKUlvE1_clEvENKUlvE0_clEvEUlffE_EESt5arrayIPcLm3EEEEviT0_T1_,@function
        .size           _ZN2at6native29vectorized_elementwise_kernelILi4ENS0_13BinaryFunctorIfffZZZNS0_15binary_internal21div_floor_kernel_cudaERNS_18TensorIteratorBaseEENKUlvE1_clEvENKUlvE0_clEvEUlffE_EESt5arrayIPcLm3EEEEviT0_T1_,(.L_x_32589 - _ZN2at6native29vectorized_elementwise_kernelILi4ENS0_13BinaryFunctorIfffZZZNS0_15binary_internal21div_floor_kernel_cudaERNS_18TensorIteratorBaseEENKUlvE1_clEvENKUlvE0_clEvEUlffE_EESt5arrayIPcLm3EEEEviT0_T1_)
        .other          _ZN2at6native29vectorized_elementwise_kernelILi4ENS0_13BinaryFunctorIfffZZZNS0_15binary_internal21div_floor_kernel_cudaERNS_18TensorIteratorBaseEENKUlvE1_clEvENKUlvE0_clEvEUlffE_EESt5arrayIPcLm3EEEEviT0_T1_,@"STO_CUDA_ENTRY STV_DEFAULT"
_ZN2at6native29vectorized_elementwise_kernelILi4ENS0_13BinaryFunctorIfffZZZNS0_15binary_internal21div_floor_kernel_cudaERNS_18TensorIteratorBaseEENKUlvE1_clEvENKUlvE0_clEvEUlffE_EESt5arrayIPcLm3EEEEviT0_T1_:
.text._ZN2at6native29vectorized_elementwise_kernelILi4ENS0_13BinaryFunctorIfffZZZNS0_15binary_internal21div_floor_kernel_cudaERNS_18TensorIteratorBaseEENKUlvE1_clEvENKUlvE0_clEvEUlffE_EESt5arrayIPcLm3EEEEviT0_T1_:
        /* <DEDUP_REMOVED lines=11> */
[----:B------:R-:W2:Y:S01]  /*00b0*/  LDG.E.128 R16, [R24.64] ;  /* 0x0000000418107981 */ /* 0x000ea2000c1e1d00 */
[----:B------:R-:W-:-:S03]  /*00c0*/  IMAD.WIDE R4, R0, R3, c[0x0][0x170] ;  /* 0x00005c0000047625 */ /* 0x000fc600078e0203 */
[----:B------:R0:W5:Y:S03]  /*00d0*/  LDG.E.128 R8, [R24.64+0x800] ;  /* 0x0008000418087981 */ /* 0x000166000c1e1d00 */
[----:B------:R-:W-:-:S05]  /*00e0*/  IMAD.WIDE.U32 R6, R2, 0x10, R4 ;  /* 0x0000001002067825 */ /* 0x000fca00078e0004 */
[----:B------:R-:W3:Y:S04]  /*00f0*/  LDG.E.128 R20, [R6.64] ;  /* 0x0000000406147981 */ /* 0x000ee8000c1e1d00 */
[----:B------:R0:W5:Y:S01]  /*0100*/  LDG.E.128 R12, [R6.64+0x800] ;  /* 0x00080004060c7981 */ /* 0x000162000c1e1d00 */
        /* <DEDUP_REMOVED lines=32> */
.L_x_8193:
[----:B------:R-:W-:Y:S01]  /*0310*/  FSETP.GEU.FTZ.AND P0, PT, R25, -R4, PT ;  /* 0x800000041900720b */ /* 0x000fe20003f1e000 */
[----:B------:R-:W-:-:S12]  /*0320*/  FADD.FTZ R5, R5, -1 ;  /* 0xbf80000005057421 */ /* 0x000fd80000010000 */
[----:B------:R-:W-:Y:S02]  /*0330*/  @!P0 FADD.FTZ R5, R5, -1 ;  /* 0xbf80000005058421 */ /* 0x000fe40000010000 */
.L_x_8192:
[----:B------:R-:W-:Y:S05]  /*0340*/  BSYNC B2 ;  /* 0x0000000000027941 */ /* 0x000fea0003800000 */
.L_x_8191:
[----:B------:R-:W-:Y:S01]  /*0350*/  FFMA.FTZ R7, -R4, R5, R7 ;  /* 0x0000000504077223 */ /* 0x000fe20000010107 */
[----:B------:R-:W-:Y:S05]  /*0360*/  BRA `(.L_x_8189) ;  /* 0x000001f000007947 */ /* 0x000fea0003800000 */
.L_x_8190:
        /* <DEDUP_REMOVED lines=15> */
.L_x_8196:
        /* <DEDUP_REMOVED lines=13> */
.L_x_8195:
[----:B------:R-:W-:Y:S05]  /*0530*/  BSYNC B2 ;  /* 0x0000000000027941 */ /* 0x000fea0003800000 */
.L_x_8194:
[----:B------:R-:W-:-:S04]  /*0540*/  FMUL.FTZ R7, R24, 1.1920928955078125e-07 ;  /* 0x3400000018077820 */ /* 0x000fc80000410000 */
[----:B------:R-:W-:Y:S02]  /*0550*/  FMUL.FTZ R7, R4, R7 ;  /* 0x0000000704077220 */ /* 0x000fe40000410000 */
.L_x_8189:
[----:B------:R-:W-:Y:S05]  /*0560*/  BSYNC B0 ;  /* 0x0000000000007941 */ /* 0x000fea0003800000 */
.L_x_8188:
        /* <DEDUP_REMOVED lines=19> */
.L_x_8187:
[----:B0-----:R-:W-:Y:S05]  /*06a0*/  BSYNC B1 ;  /* 0x0000000000017941 */ /* 0x001fea0003800000 */
.L_x_8186:
        /* <DEDUP_REMOVED lines=32> */
.L_x_8204:
[----:B------:R-:W-:Y:S01]  /*08b0*/  FSETP.GEU.FTZ.AND P0, PT, R20, -R5, PT ;  /* 0x800000051400720b */ /* 0x000fe20003f1e000 */
[----:B------:R-:W-:-:S12]  /*08c0*/  FADD.FTZ R7, R7, -1 ;  /* 0xbf80000007077421 */ /* 0x000fd80000010000 */
[----:B------:R-:W-:Y:S02]  /*08d0*/  @!P0 FADD.FTZ R7, R7, -1 ;  /* 0xbf80000007078421 */ /* 0x000fe40000010000 */
.L_x_8203:
[----:B------:R-:W-:Y:S05]  /*08e0*/  BSYNC B2 ;  /* 0x0000000000027941 */ /* 0x000fea0003800000 */
.L_x_8202:
[----:B------:R-:W-:Y:S01]  /*08f0*/  FFMA.FTZ R6, -R5, R7, R6 ;  /* 0x0000000705067223 */ /* 0x000fe20000010106 */
[----:B------:R-:W-:Y:S05]  /*0900*/  BRA `(.L_x_8200) ;  /* 0x000001f000007947 */ /* 0x000fea0003800000 */
.L_x_8201:
        /* <DEDUP_REMOVED lines=15> */
.L_x_8207:
        /* <DEDUP_REMOVED lines=13> */
.L_x_8206:
[----:B------:R-:W-:Y:S05]  /*0ad0*/  BSYNC B2 ;  /* 0x0000000000027941 */ /* 0x000fea0003800000 */
.L_x_8205:
[----:B------:R-:W-:-:S04]  /*0ae0*/  FMUL.FTZ R20, R20, 1.1920928955078125e-07 ;  /* 0x3400000014147820 */ /* 0x000fc80000410000 */
[----:B0-----:R-:W-:Y:S02]  /*0af0*/  FMUL.FTZ R6, R5, R20 ;  /* 0x0000001405067220 */ /* 0x001fe40000410000 */
.L_x_8200:
[----:B------:R-:W-:Y:S05]  /*0b00*/  BSYNC B0 ;  /* 0x0000000000007941 */ /* 0x000fea0003800000 */
.L_x_8199:
        /* <DEDUP_REMOVED lines=19> */
.L_x_8198:
[----:B------:R-:W-:Y:S05]  /*0c40*/  BSYNC B1 ;  /* 0x0000000000017941 */ /* 0x000fea0003800000 */
.L_x_8197:
        /* <DEDUP_REMOVED lines=32> */
.L_x_8215:
[----:B------:R-:W-:Y:S01]  /*0e50*/  FSETP.GEU.FTZ.AND P0, PT, R21, -R6, PT ;  /* 0x800000061500720b */ /* 0x000fe20003f1e000 */
[----:B------:R-:W-:-:S12]  /*0e60*/  FADD.FTZ R16, R16, -1 ;  /* 0xbf80000010107421 */ /* 0x000fd80000010000 */
[----:B------:R-:W-:Y:S02]  /*0e70*/  @!P0 FADD.FTZ R16, R16, -1 ;  /* 0xbf80000010108421 */ /* 0x000fe40000010000 */
.L_x_8214:
[----:B------:R-:W-:Y:S05]  /*0e80*/  BSYNC B2 ;  /* 0x0000000000027941 */ /* 0x000fea0003800000 */
.L_x_8213:
[----:B------:R-:W-:Y:S01]  /*0e90*/  FFMA.FTZ R7, -R6, R16, R7 ;  /* 0x0000001006077223 */ /* 0x000fe20000010107 */
[----:B------:R-:W-:Y:S05]  /*0ea0*/  BRA `(.L_x_8211) ;  /* 0x0000022000007947 */ /* 0x000fea0003800000 */
.L_x_8212:
        /* <DEDUP_REMOVED lines=10> */
[----:B------:R-:W-:Y:S02]  /*0f50*/  FSEL R6, R7, +QNAN , !P0 ;  /* 0x7fffffff07067808 */ /* 0x000fe40004000000 */
[----:B------:R-:W-:-:S07]  /*0f60*/  MOV R21, R17 ;  /* 0x0000001100157202 */ /* 0x000fce0000000f00 */
[----:B------:R-:W-:Y:S05]  /*0f70*/  @!P1 BRA `(.L_x_8217) ;  /* 0x0000012000009947 */ /* 0x000fea0003800000 */
[----:B------:R-:W-:Y:S01]  /*0f80*/  LOP3.LUT R7, R16, 0x7fffff, RZ, 0xc0, !PT ;  /* 0x007fffff10077812 */ /* 0x000fe200078ec0ff */
[----:B------:R-:W-:Y:S02]  /*0f90*/  IMAD.MOV.U32 R21, RZ, RZ, R17 ;  /* 0x000000ffff157224 */ /* 0x000fe400078e0011 */
[----:B------:R-:W-:Y:S01]  /*0fa0*/  IMAD.MOV.U32 R17, RZ, RZ, R20 ;  /* 0x000000ffff117224 */ /* 0x000fe200078e0014 */
[----:B------:R-:W-:-:S04]  /*0fb0*/  LOP3.LUT R7, R7, 0x3f800000, RZ, 0xfc, !PT ;  /* 0x3f80000007077812 */ /* 0x000fc800078efcff */
[----:B------:R0:W1:Y:S03]  /*0fc0*/  MUFU.RCP R16, R7 ;  /* 0x0000000700107308 */ /* 0x0000660000001000 */
.L_x_8218:
        /* <DEDUP_REMOVED lines=13> */
.L_x_8217:
[----:B------:R-:W-:Y:S05]  /*10a0*/  BSYNC B2 ;  /* 0x0000000000027941 */ /* 0x000fea0003800000 */
.L_x_8216:
[----:B------:R-:W-:-:S04]  /*10b0*/  FMUL.FTZ R21, R21, 1.1920928955078125e-07 ;  /* 0x3400000015157820 */ /* 0x000fc80000410000 */
[----:B0-----:R-:W-:Y:S02]  /*10c0*/  FMUL.FTZ R7, R6, R21 ;  /* 0x0000001506077220 */ /* 0x001fe40000410000 */
.L_x_8211:
[----:B------:R-:W-:Y:S05]  /*10d0*/  BSYNC B0 ;  /* 0x0000000000007941 */ /* 0x000fea0003800000 */
.L_x_8210:
        /* <DEDUP_REMOVED lines=19> */
.L_x_8209:
[----:B------:R-:W-:Y:S05]  /*1210*/  BSYNC B1 ;  /* 0x0000000000017941 */ /* 0x000fea0003800000 */
.L_x_8208:
        /* <DEDUP_REMOVED lines=32> */
.L_x_8226:
[----:B------:R-:W-:Y:S01]  /*1420*/  FSETP.GEU.FTZ.AND P0, PT, R20, -R7, PT ;  /* 0x800000071400720b */ /* 0x000fe20003f1e000 */
[----:B------:R-:W-:-:S12]  /*1430*/  FADD.FTZ R17, R17, -1 ;  /* 0xbf80000011117421 */ /* 0x000fd80000010000 */
[----:B------:R-:W-:Y:S02]  /*1440*/  @!P0 FADD.FTZ R17, R17, -1 ;  /* 0xbf80000011118421 */ /* 0x000fe40000010000 */
.L_x_8225:
[----:B------:R-:W-:Y:S05]  /*1450*/  BSYNC B2 ;  /* 0x0000000000027941 */ /* 0x000fea0003800000 */
.L_x_8224:
[----:B------:R-:W-:Y:S01]  /*1460*/  FFMA.FTZ R16, -R7, R17, R16 ;  /* 0x0000001107107223 */ /* 0x000fe20000010110 */
[----:B------:R-:W-:Y:S05]  /*1470*/  BRA `(.L_x_8222) ;  /* 0x0000022000007947 */ /* 0x000fea0003800000 */
.L_x_8223:
        /* <DEDUP_REMOVED lines=18> */
.L_x_8229:
        /* <DEDUP_REMOVED lines=13> */
.L_x_8228:
[----:B------:R-:W-:Y:S05]  /*1670*/  BSYNC B2 ;  /* 0x0000000000027941 */ /* 0x000fea0003800000 */
.L_x_8227:
[----:B0-----:R-:W-:-:S04]  /*1680*/  FMUL.FTZ R16, R21, 1.1920928955078125e-07 ;  /* 0x3400000015107820 */ /* 0x001fc80000410000 */
[----:B------:R-:W-:Y:S02]  /*1690*/  FMUL.FTZ R16, R7, R16 ;  /* 0x0000001007107220 */ /* 0x000fe40000410000 */
.L_x_8222:
[----:B------:R-:W-:Y:S05]  /*16a0*/  BSYNC B0 ;  /* 0x0000000000007941 */ /* 0x000fea0003800000 */
.L_x_8221:
        /* <DEDUP_REMOVED lines=19> */
.L_x_8220:
[----:B------:R-:W-:Y:S05]  /*17e0*/  BSYNC B1 ;  /* 0x0000000000017941 */ /* 0x000fea0003800000 */
.L_x_8219:
        /* <DEDUP_REMOVED lines=32> */
.L_x_8237:
[----:B------:R-:W-:Y:S01]  /*19f0*/  FSETP.GEU.FTZ.AND P0, PT, R21, -R16, PT ;  /* 0x800000101500720b */ /* 0x000fe20003f1e000 */
[----:B------:R-:W-:-:S12]  /*1a00*/  FADD.FTZ R18, R18, -1 ;  /* 0xbf80000012127421 */ /* 0x000fd80000010000 */
[----:B------:R-:W-:Y:S02]  /*1a10*/  @!P0 FADD.FTZ R18, R18, -1 ;  /* 0xbf80000012128421 */ /* 0x000fe40000010000 */
.L_x_8236:
[----:B------:R-:W-:Y:S05]  /*1a20*/  BSYNC B2 ;  /* 0x0000000000027941 */ /* 0x000fea0003800000 */
.L_x_8235:
[----:B------:R-:W-:Y:S01]  /*1a30*/  FFMA.FTZ R17, -R16, R18, R17 ;  /* 0x0000001210117223 */ /* 0x000fe20000010111 */
[----:B------:R-:W-:Y:S05]  /*1a40*/  BRA `(.L_x_8233) ;  /* 0x000001f000007947 */ /* 0x000fea0003800000 */
.L_x_8234:
        /* <DEDUP_REMOVED lines=15> */
.L_x_8240:
        /* <DEDUP_REMOVED lines=13> */
.L_x_8239:
[----:B------:R-:W-:Y:S05]  /*1c10*/  BSYNC B2 ;  /* 0x0000000000027941 */ /* 0x000fea0003800000 */
.L_x_8238:
[----:B------:R-:W-:-:S04]  /*1c20*/  FMUL.FTZ R19, R19, 1.1920928955078125e-07 ;  /* 0x3400000013137820 */ /* 0x000fc80000410000 */
[----:B0-----:R-:W-:Y:S02]  /*1c30*/  FMUL.FTZ R17, R16, R19 ;  /* 0x0000001310117220 */ /* 0x001fe40000410000 */
.L_x_8233:
[----:B------:R-:W-:Y:S05]  /*1c40*/  BSYNC B0 ;  /* 0x0000000000007941 */ /* 0x000fea0003800000 */
.L_x_8232:
        /* <DEDUP_REMOVED lines=17> */
[----:B------:R-:W-:-:S05]  /*1d60*/  @P1 FADD.FTZ R18, R18, 1 ;  /* 0x3f80000012121421 */ /* 0x000fca0000010000 */
[----:B------:R-:W-:Y:S02]  /*1d70*/  @P0 MOV R16, R18 ;  /* 0x0000001200100202 */ /* 0x000fe40000000f00 */
.L_x_8231:
[----:B------:R-:W-:Y:S05]  /*1d80*/  BSYNC B1 ;  /* 0x0000000000017941 */ /* 0x000fea0003800000 */
.L_x_8230:
        /* <DEDUP_REMOVED lines=32> */
.L_x_8248:
[----:B------:R-:W-:Y:S01]  /*1f90*/  FSETP.GEU.FTZ.AND P0, PT, R20, -R17, PT ;  /* 0x800000111400720b */ /* 0x000fe20003f1e000 */
[----:B------:R-:W-:-:S12]  /*1fa0*/  FADD.FTZ R12, R12, -1 ;  /* 0xbf8000000c0c7421 */ /* 0x000fd80000010000 */
[----:B------:R-:W-:Y:S02]  /*1fb0*/  @!P0 FADD.FTZ R12, R12, -1 ;  /* 0xbf8000000c0c8421 */ /* 0x000fe40000010000 */
.L_x_8247:
[----:B------:R-:W-:Y:S05]  /*1fc0*/  BSYNC B2 ;  /* 0x0000000000027941 */ /* 0x000fea0003800000 */
.L_x_8246:
[----:B------:R-:W-:Y:S01]  /*1fd0*/  FFMA.FTZ R8, -R17, R12, R8 ;  /* 0x0000000c11087223 */ /* 0x000fe20000010108 */
[----:B------:R-:W-:Y:S05]  /*1fe0*/  BRA `(.L_x_8244) ;  /* 0x000001f000007947 */ /* 0x000fea0003800000 */
.L_x_8245:
        /* <DEDUP_REMOVED lines=15> */
.L_x_8251:
        /* <DEDUP_REMOVED lines=13> */
.L_x_8250:
[----:B------:R-:W-:Y:S05]  /*21b0*/  BSYNC B2 ;  /* 0x0000000000027941 */ /* 0x000fea0003800000 */
.L_x_8249:
[----:B------:R-:W-:-:S04]  /*21c0*/  FMUL.FTZ R17, R18, 1.1920928955078125e-07 ;  /* 0x3400000012117820 */ /* 0x000fc80000410000 */
[----:B------:R-:W-:Y:S02]  /*21d0*/  FMUL.FTZ R8, R8, R17 ;  /* 0x0000001108087220 */ /* 0x000fe40000410000 */
.L_x_8244:
[----:B------:R-:W-:Y:S05]  /*21e0*/  BSYNC B0 ;  /* 0x0000000000007941 */ /* 0x000fea0003800000 */
.L_x_8243:
        /* <DEDUP_REMOVED lines=19> */
.L_x_8242:
[----:B------:R-:W-:Y:S05]  /*2320*/  BSYNC B1 ;  /* 0x0000000000017941 */ /* 0x000fea0003800000 */
.L_x_8241:
        /* <DEDUP_REMOVED lines=32> */
.L_x_8259:
[----:B------:R-:W-:Y:S01]  /*2530*/  FSETP.GEU.FTZ.AND P0, PT, R19, -R8, PT ;  /* 0x800000081300720b */ /* 0x000fe20003f1e000 */
[----:B------:R-:W-:-:S12]  /*2540*/  FADD.FTZ R12, R12, -1 ;  /* 0xbf8000000c0c7421 */ /* 0x000fd80000010000 */
[----:B------:R-:W-:Y:S02]  /*2550*/  @!P0 FADD.FTZ R12, R12, -1 ;  /* 0xbf8000000c0c8421 */ /* 0x000fe40000010000 */
.L_x_8258:
[----:B------:R-:W-:Y:S05]  /*2560*/  BSYNC B2 ;  /* 0x0000000000027941 */ /* 0x000fea0003800000 */
.L_x_8257:
[----:B------:R-:W-:Y:S01]  /*2570*/  FFMA.FTZ R9, -R8, R12, R9 ;  /* 0x0000000c08097223 */ /* 0x000fe20000010109 */
[----:B------:R-:W-:Y:S05]  /*2580*/  BRA `(.L_x_8255) ;  /* 0x000001f000007947 */ /* 0x000fea0003800000 */
.L_x_8256:
        /* <DEDUP_REMOVED lines=15> */
.L_x_8262:
        /* <DEDUP_REMOVED lines=13> */
.L_x_8261:
[----:B------:R-:W-:Y:S05]  /*2750*/  BSYNC B2 ;  /* 0x0000000000027941 */ /* 0x000fea0003800000 */
.L_x_8260:
[----:B------:R-:W-:-:S04]  /*2760*/  FMUL.FTZ R9, R9, 1.1920928955078125e-07 ;  /* 0x3400000009097820 */ /* 0x000fc80000410000 */
[----:B------:R-:W-:Y:S02]  /*2770*/  FMUL.FTZ R9, R8, R9 ;  /* 0x0000000908097220 */ /* 0x000fe40000410000 */
.L_x_8255:
[----:B------:R-:W-:Y:S05]  /*2780*/  BSYNC B0 ;  /* 0x0000000000007941 */ /* 0x000fea0003800000 */
.L_x_8254:
        /* <DEDUP_REMOVED lines=19> */
.L_x_8253:
[----:B------:R-:W-:Y:S05]  /*28c0*/  BSYNC B1 ;  /* 0x0000000000017941 */ /* 0x000fea0003800000 */
.L_x_8252:
        /* <DEDUP_REMOVED lines=32> */
.L_x_8270:
[----:B------:R-:W-:Y:S01]  /*2ad0*/  FSETP.GEU.FTZ.AND P0, PT, R13, -R8, PT ;  /* 0x800000080d00720b */ /* 0x000fe20003f1e000 */
[----:B------:R-:W-:-:S12]  /*2ae0*/  FADD.FTZ R10, R10, -1 ;  /* 0xbf8000000a0a7421 */ /* 0x000fd80000010000 */
[----:B------:R-:W-:Y:S02]  /*2af0*/  @!P0 FADD.FTZ R10, R10, -1 ;  /* 0xbf8000000a0a8421 */ /* 0x000fe40000010000 */
.L_x_8269:
[----:B------:R-:W-:Y:S05]  /*2b00*/  BSYNC B2 ;  /* 0x0000000000027941 */ /* 0x000fea0003800000 */
.L_x_8268:
[----:B------:R-:W-:Y:S01]  /*2b10*/  FFMA.FTZ R9, -R8, R10, R9 ;  /* 0x0000000a08097223 */ /* 0x000fe20000010109 */
[----:B------:R-:W-:Y:S05]  /*2b20*/  BRA `(.L_x_8266) ;  /* 0x000001f000007947 */ /* 0x000fea0003800000 */
.L_x_8267:
        /* <DEDUP_REMOVED lines=15> */
.L_x_8273:
        /* <DEDUP_REMOVED lines=13> */
.L_x_8272:
[----:B------:R-:W-:Y:S05]  /*2cf0*/  BSYNC B2 ;  /* 0x0000000000027941 */ /* 0x000fea0003800000 */
.L_x_8271:
[----:B------:R-:W-:-:S04]  /*2d00*/  FMUL.FTZ R9, R9, 1.1920928955078125e-07 ;  /* 0x3400000009097820 */ /* 0x000fc80000410000 */
[----:B------:R-:W-:Y:S02]  /*2d10*/  FMUL.FTZ R9, R8, R9 ;  /* 0x0000000908097220 */ /* 0x000fe40000410000 */
.L_x_8266:
[----:B------:R-:W-:Y:S05]  /*2d20*/  BSYNC B0 ;  /* 0x0000000000007941 */ /* 0x000fea0003800000 */
.L_x_8265:
        /* <DEDUP_REMOVED lines=19> */
.L_x_8264:
[----:B------:R-:W-:Y:S05]  /*2e60*/  BSYNC B1 ;  /* 0x0000000000017941 */ /* 0x000fea0003800000 */
.L_x_8263:
[----:B------:R-:W-:-:S06]  /*2e70*/  IMAD.WIDE.U32 R8, R0, R3, c[0x0][0x168] ;  /* 0x00005a0000087625 */ /* 0x000fcc00078e0003 */
[----:B------:R-:W-:-:S05]  /*2e80*/  IMAD.WIDE R8, R2, 0x10, R8 ;  /* 0x0000001002087825 */ /* 0x000fca00078e0208 */
[----:B------:R-:W-:Y:S04]  /*2e90*/  STG.E.128 [R8.64], R4 ;  /* 0x0000000408007986 */ /* 0x000fe8000c101d04 */
[----:B------:R-:W-:Y:S01]  /*2ea0*/  STG.E.128 [R8.64+0x800], R16 ;  /* 0x0008001008007986 */ /* 0x000fe2000c101d04 */
[----:B------:R-:W-:Y:S05]  /*2eb0*/  EXIT ;  /* 0x000000000000794d */ /* 0x000fea0003800000 */
.L_x_8185:
[----:B------:R-:W0:Y:S01]  /*2ec0*/  S2R R13, SR_TID.X ;  /* 0x00000000000d7919 */ /* 0x000e220000002100 */
[----:B------:R-:W-:Y:S01]  /*2ed0*/  CS2R R16, SRZ ;  /* 0x0000000000107805 */ /* 0x000fe2000001ff00 */
[----:B------:R-:W-:Y:S01]  /*2ee0*/  CS2R R14, SRZ ;  /* 0x00000000000e7805 */ /* 0x000fe2000001ff00 */
[----:B0-----:R-:W-:Y:S01]  /*2ef0*/  ISETP.GE.AND P0, PT, R13, R12, PT ;  /* 0x0000000c0d00720c */ /* 0x001fe20003f06270 */
[----:B------:R-:W-:-:S12]  /*2f00*/  IMAD.MOV.U32 R23, RZ, RZ, R13 ;  /* 0x000000ffff177224 */ /* 0x000fd800078e000d */
[----:B------:R-:W-:Y:S01]  /*2f10*/  @!P0 IMAD.IADD R4, R0, 0x1, R23 ;  /* 0x0000000100048824 */ /* 0x000fe200078e0217 */
[----:B------:R-:W-:Y:S01]  /*2f20*/  @!P0 IADD3 R23, R23, 0x80, RZ ;  /* 0x0000008017178810 */ /* 0x000fe20007ffe0ff */
[----:B------:R-:W-:-:S03]  /*2f30*/  @!P0 IMAD.MOV.U32 R5, RZ, RZ, 0x4 ;  /* 0x00000004ff058424 */ /* 0x000fc600078e00ff */
[----:B------:R-:W-:Y:S01]  /*2f40*/  ISETP.GE.AND P5, PT, R23, R12, PT ;  /* 0x0000000c1700720c */ /* 0x000fe20003fa6270 */
[----:B------:R-:W-:-:S04]  /*2f50*/  @!P0 IMAD.WIDE.U32 R2, R4, R5, c[0x0][0x170] ;  /* 0x00005c0004028625 */ /* 0x000fc800078e0005 */
[----:B------:R-:W-:Y:S01]  /*2f60*/  @!P0 IMAD.WIDE.U32 R4, R4, R5, c[0x0][0x178] ;  /* 0x00005e0004048625 */ /* 0x000fe200078e0005 */
[----:B------:R0:W5:Y:S01]  /*2f70*/  @!P0 LDG.E R14, [R2.64] ;  /* 0x00000004020e8981 */ /* 0x000162000c1e1900 */
[----:B------:R-:W-:-:S03]  /*2f80*/  CS2R R20, SRZ ;  /* 0x0000000000147805 */ /* 0x000fc6000001ff00 */
[----:B------:R1:W5:Y:S03]  /*2f90*/  @!P0 LDG.E R15, [R4.64] ;  /* 0x00000004040f8981 */ /* 0x000366000c1e1900 */
[----:B------:R-:W-:Y:S01]  /*2fa0*/  @!P5 IMAD.IADD R24, R0, 0x1, R23 ;  /* 0x000000010018d824 */ /* 0x000fe200078e0217 */
[----:B------:R-:W-:Y:S02]  /*2fb0*/  @!P5 IADD3 R23, R23, 0x80, RZ ;  /* 0x000000801717d810 */ /* 0x000fe40007ffe0ff */
[----:B------:R-:W-:Y:S02]  /*2fc0*/  @!P5 MOV R25, 0x4 ;  /* 0x000000040019d802 */ /* 0x000fe40000000f00 */
[----:B------:R-:W-:-:S03]  /*2fd0*/  ISETP.GE.AND P1, PT, R23, R12, PT ;  /* 0x0000000c1700720c */ /* 0x000fc60003f26270 */
[----:B------:R-:W-:-:S04]  /*2fe0*/  @!P5 IMAD.WIDE.U32 R6, R24, R25, c[0x0][0x170] ;  /* 0x00005c001806d625 */ /* 0x000fc800078e0019 */
[----:B------:R-:W-:Y:S01]  /*2ff0*/  @!P5 IMAD.WIDE.U32 R24, R24, R25, c[0x0][0x178] ;  /* 0x00005e001818d625 */ /* 0x000fe200078e0019 */
[----:B------:R2:W5:Y:S04]  /*3000*/  @!P5 LDG.E R16, [R6.64] ;  /* 0x000000040610d981 */ /* 0x000568000c1e1900 */
[----:B------:R3:W5:Y:S01]  /*3010*/  @!P5 LDG.E R17, [R24.64] ;  /* 0x000000041811d981 */ /* 0x000762000c1e1900 */
[----:B------:R-:W-:Y:S02]  /*3020*/  @!P1 IADD3 R9, R0, R23, RZ ;  /* 0x0000001700099210 */ /* 0x000fe40007ffe0ff */
        /* <DEDUP_REMOVED lines=9> */
[----:B------:R-:W-:-:S10]  /*30c0*/  @!P2 IMAD.MOV.U32 R11, RZ, RZ, 0x4 ;  /* 0x00000004ff0ba424 */ /* 0x000fd400078e00ff */
[----:B------:R-:W-:Y:S01]  /*30d0*/  @!P4 IMAD.IADD R26, R0, 0x1, R23 ;  /* 0x00000001001ac824 */ /* 0x000fe200078e0217 */
        /* <DEDUP_REMOVED lines=12> */
[----:B-1----:R-:W-:Y:S01]  /*31a0*/  @!P5 IMAD.IADD R8, R0, 0x1, R23 ;  /* 0x000000010008d824 */ /* 0x002fe200078e0217 */
[----:B------:R-:W-:-:S04]  /*31b0*/  @!P5 IADD3 R23, R23, 0x80, RZ ;  /* 0x000000801717d810 */ /* 0x000fc80007ffe0ff */
[----:B------:R-:W-:Y:S02]  /*31c0*/  ISETP.GE.AND P1, PT, R23, R12, PT ;  /* 0x0000000c1700720c */ /* 0x000fe40003f26270 */
[----:B------:R-:W-:Y:S02]  /*31d0*/  @!P3 MOV R11, 0x4 ;  /* 0x00000004000bb802 */ /* 0x000fe40000000f00 */
[----:B----4-:R-:W-:Y:S01]  /*31e0*/  @!P4 MOV R5, 0x4 ;  /* 0x000000040005c802 */ /* 0x010fe20000000f00 */
[----:B------:R-:W-:Y:S02]  /*31f0*/  IMAD.MOV.U32 R27, RZ, RZ, RZ ;  /* 0x000000ffff1b7224 */ /* 0x000fe400078e00ff */
[----:B---3--:R-:W-:-:S04]  /*3200*/  @!P3 IMAD.WIDE.U32 R24, R10, R11, c[0x0][0x170] ;  /* 0x00005c000a18b625 */ /* 0x008fc800078e000b */
[----:B--2---:R-:W-:Y:S01]  /*3210*/  @!P4 IMAD.WIDE.U32 R2, R26, R5, c[0x0][0x170] ;  /* 0x00005c001a02c625 */ /* 0x004fe200078e0005 */
[----:B------:R1:W5:Y:S03]  /*3220*/  @!P3 LDG.E R27, [R24.64] ;  /* 0x00000004181bb981 */ /* 0x000366000c1e1900 */
[----:B------:R-:W-:Y:S01]  /*3230*/  IMAD.MOV.U32 R22, RZ, RZ, RZ ;  /* 0x000000ffff167224 */ /* 0x000fe200078e00ff */
[----:B------:R2:W5:Y:S01]  /*3240*/  @!P4 LDG.E R28, [R2.64] ;  /* 0x00000004021cc981 */ /* 0x000562000c1e1900 */
[----:B------:R-:W-:-:S04]  /*3250*/  @!P3 IMAD.WIDE.U32 R10, R10, R11, c[0x0][0x178] ;  /* 0x00005e000a0ab625 */ /* 0x000fc800078e000b */
[----:B-1----:R-:W-:Y:S01]  /*3260*/  @!P1 IMAD.IADD R24, R0, 0x1, R23 ;  /* 0x0000000100189824 */ /* 0x002fe200078e0217 */
[----:B------:R1:W5:Y:S01]  /*3270*/  @!P3 LDG.E R22, [R10.64] ;  /* 0x000000040a16b981 */ /* 0x000362000c1e1900 */
[----:B--2---:R-:W-:Y:S01]  /*3280*/  @!P1 MOV R3, 0x4 ;  /* 0x0000000400039802 */ /* 0x004fe20000000f00 */
[----:B------:R-:W-:Y:S02]  /*3290*/  @!P5 IMAD.MOV.U32 R9, RZ, RZ, 0x4 ;  /* 0x00000004ff09d424 */ /* 0x000fe400078e00ff */
[----:B------:R-:W-:-:S04]  /*32a0*/  @!P4 IMAD.WIDE.U32 R4, R26, R5, c[0x0][0x178] ;  /* 0x00005e001a04c625 */ /* 0x000fc800078e0005 */
[CC--:B-1----:R-:W-:Y:S01]  /*32b0*/  @!P1 IMAD.WIDE.U32 R10, R24.reuse, R3.reuse, c[0x0][0x170] ;  /* 0x00005c00180a9625 */ /* 0x0c2fe200078e0003 */
[----:B------:R1:W5:Y:S03]  /*32c0*/  @!P4 LDG.E R29, [R4.64] ;  /* 0x00000004041dc981 */ /* 0x000366000c1e1900 */
[----:B------:R-:W-:Y:S02]  /*32d0*/  @!P1 IMAD.WIDE.U32 R2, R24, R3, c[0x0][0x178] ;  /* 0x00005e0018029625 */ /* 0x000fe400078e0003 */
[----:B------:R-:W-:Y:S02]  /*32e0*/  CS2R R24, SRZ ;  /* 0x0000000000187805 */ /* 0x000fe4000001ff00 */
[----:B------:R-:W-:Y:S02]  /*32f0*/  IMAD.MOV.U32 R26, RZ, RZ, RZ ;  /* 0x000000ffff1a7224 */ /* 0x000fe400078e00ff */
[----:B0-----:R-:W-:-:S02]  /*3300*/  @!P5 IMAD.WIDE.U32 R6, R8, R9, c[0x0][0x170] ;  /* 0x00005c000806d625 */ /* 0x001fc400078e0009 */
[----:B------:R1:W5:Y:S02]  /*3310*/  @!P1 LDG.E R24, [R2.64] ;  /* 0x0000000402189981 */ /* 0x000364000c1e1900 */
[----:B------:R-:W-:Y:S02]  /*3320*/  IMAD.MOV.U32 R23, RZ, RZ, RZ ;  /* 0x000000ffff177224 */ /* 0x000fe400078e00ff */
        /* <DEDUP_REMOVED lines=37> */
.L_x_8281:
[----:B------:R-:W-:Y:S01]  /*3580*/  FSETP.GEU.FTZ.AND P0, PT, R4, -R6, PT ;  /* 0x800000060400720b */ /* 0x000fe20003f1e000 */
[----:B------:R-:W-:-:S12]  /*3590*/  FADD.FTZ R2, R2, -1 ;  /* 0xbf80000002027421 */ /* 0x000fd80000010000 */
[----:B------:R-:W-:Y:S02]  /*35a0*/  @!P0 FADD.FTZ R2, R2, -1 ;  /* 0xbf80000002028421 */ /* 0x000fe40000010000 */
.L_x_8280:
[----:B------:R-:W-:Y:S05]  /*35b0*/  BSYNC B2 ;  /* 0x0000000000027941 */ /* 0x000fea0003800000 */
.L_x_8279:
[----:B------:R-:W-:Y:S01]  /*35c0*/  FFMA.FTZ R5, -R6, R2, R5 ;  /* 0x0000000206057223 */ /* 0x000fe20000010105 */
[----:B------:R-:W-:Y:S05]  /*35d0*/  BRA `(.L_x_8277) ;  /* 0x000001f000007947 */ /* 0x000fea0003800000 */
.L_x_8278:
        /* <DEDUP_REMOVED lines=15> */
.L_x_8284:
        /* <DEDUP_REMOVED lines=13> */
.L_x_8283:
[----:B------:R-:W-:Y:S05]  /*37a0*/  BSYNC B2 ;  /* 0x0000000000027941 */ /* 0x000fea0003800000 */
.L_x_8282:
[----:B------:R-:W-:-:S04]  /*37b0*/  FMUL.FTZ R5, R6, 1.1920928955078125e-07 ;  /* 0x3400000006057820 */ /* 0x000fc80000410000 */
[----:B------:R-:W-:Y:S02]  /*37c0*/  FMUL.FTZ R5, R2, R5 ;  /* 0x0000000502057220 */ /* 0x000fe40000410000 */
.L_x_8277:
[----:B------:R-:W-:Y:S05]  /*37d0*/  BSYNC B0 ;  /* 0x0000000000007941 */ /* 0x000fea0003800000 */
.L_x_8276:
        /* <DEDUP_REMOVED lines=19> */
.L_x_8275:
[----:B------:R-:W-:Y:S05]  /*3910*/  BSYNC B1 ;  /* 0x0000000000017941 */ /* 0x000fea0003800000 */
.L_x_8274:
        /* <DEDUP_REMOVED lines=35> */
.L_x_8292:
[----:B------:R-:W-:Y:S01]  /*3b50*/  FSETP.GEU.FTZ.AND P0, PT, R6, -R8, PT ;  /* 0x800000080600720b */ /* 0x000fe20003f1e000 */
[----:B------:R-:W-:-:S12]  /*3b60*/  FADD.FTZ R4, R4, -1 ;  /* 0xbf80000004047421 */ /* 0x000fd80000010000 */
[----:B------:R-:W-:Y:S02]  /*3b70*/  @!P0 FADD.FTZ R4, R4, -1 ;  /* 0xbf80000004048421 */ /* 0x000fe40000010000 */
.L_x_8291:
[----:B------:R-:W-:Y:S05]  /*3b80*/  BSYNC B2 ;  /* 0x0000000000027941 */ /* 0x000fea0003800000 */
.L_x_8290:
[----:B------:R-:W-:Y:S01]  /*3b90*/  FFMA.FTZ R7, -R8, R4, R7 ;  /* 0x0000000408077223 */ /* 0x000fe20000010107 */
[----:B------:R-:W-:Y:S05]  /*3ba0*/  BRA `(.L_x_8288) ;  /* 0x000001f000007947 */ /* 0x000fea0003800000 */
.L_x_8289:
[----:B------:R-:W-:Y:S01]  /*3bb0*/  IADD3 R4, R6, -0xb800000, RZ ;  /* 0xf480000006047810 */ /* 0x000fe20007ffe0ff */
[----:B------:R-:W-:Y:S01]  /*3bc0*/  BSSY B2, `(.L_x_8293) ;  /* 0x000001a000027945 */ /* 0x000fe20003800000 */
[----:B------:R-:W-:Y:S02]  /*3bd0*/  FSETP.GT.FTZ.AND P0, PT, |R17|, RZ, PT ;  /* 0x000000ff1100720b */ /* 0x000fe40003f14200 */
[----:B------:R-:W-:Y:S02]  /*3be0*/  LOP3.LUT R4, R4, 0xff800000, RZ, 0xc0, !PT ;  /* 0xff80000004047812 */ /* 0x000fe400078ec0ff */
[----:B------:R-:W-:-:S03]  /*3bf0*/  ISETP.GT.U32.OR P0, PT, R7, 0x7f7fffff, !P0 ;  /* 0x7f7fffff0700780c */ /* 0x000fc60004704470 */
[C---:B------:R-:W-:Y:S01]  /*3c00*/  IMAD.IADD R5, R7.reuse, 0x1, -R4 ;  /* 0x0000000107057824 */ /* 0x040fe200078e0a04 */
[----:B------:R-:W-:-:S04]  /*3c10*/  LOP3.LUT R4, R7, 0x7fffff, RZ, 0xc0, !PT ;  /* 0x007fffff07047812 */ /* 0x000fc800078ec0ff */
[----:B------:R-:W-:Y:S02]  /*3c20*/  LOP3.LUT P1, R5, R5, 0xff800000, RZ, 0xc0, !PT ;  /* 0xff80000005057812 */ /* 0x000fe4000782c0ff */
[----:B------:R-:W-:Y:S02]  /*3c30*/  LOP3.LUT R8, R4, 0x3f800000, RZ, 0xfc, !PT ;  /* 0x3f80000004087812 */ /* 0x000fe400078efcff */
[----:B------:R-:W-:-:S09]  /*3c40*/  LOP3.LUT R4, R6, 0xff800000, RZ, 0xc0, !PT ;  /* 0xff80000006047812 */ /* 0x000fd200078ec0ff */
[----:B------:R-:W-:Y:S05]  /*3c50*/  @!P1 BRA `(.L_x_8294) ;  /* 0x0000010000009947 */ /* 0x000fea0003800000 */
[----:B------:R-:W-:-:S04]  /*3c60*/  LOP3.LUT R6, R6, 0x7fffff, RZ, 0xc0, !PT ;  /* 0x007fffff06067812 */ /* 0x000fc800078ec0ff */
[----:B------:R-:W-:-:S04]  /*3c70*/  LOP3.LUT R6, R6, 0x3f800000, RZ, 0xfc, !PT ;  /* 0x3f80000006067812 */ /* 0x000fc800078efcff */
[----:B------:R0:W1:Y:S03]  /*3c80*/  MUFU.RCP R7, R6 ;  /* 0x0000000600077308 */ /* 0x0000660000001000 */
.L_x_8295:
        /* <DEDUP_REMOVED lines=13> */
.L_x_8294:
[----:B------:R-:W-:Y:S05]  /*3d60*/  BSYNC B2 ;  /* 0x0000000000027941 */ /* 0x000fea0003800000 */
.L_x_8293:
[----:B------:R-:W-:Y:S01]  /*3d70*/  FSEL R4, R4, +QNAN , !P0 ;  /* 0x7fffffff04047808 */ /* 0x000fe20004000000 */
[----:B------:R-:W-:-:S04]  /*3d80*/  FMUL.FTZ R7, R8, 1.1920928955078125e-07 ;  /* 0x3400000008077820 */ /* 0x000fc80000410000 */
[----:B------:R-:W-:Y:S02]  /*3d90*/  FMUL.FTZ R7, R4, R7 ;  /* 0x0000000704077220 */ /* 0x000fe40000410000 */
.L_x_8288:
[----:B------:R-:W-:Y:S05]  /*3da0*/  BSYNC B0 ;  /* 0x0000000000007941 */ /* 0x000fea0003800000 */
.L_x_8287:
        /* <DEDUP_REMOVED lines=19> */
.L_x_8286:
[----:B------:R-:W-:Y:S05]  /*3ee0*/  BSYNC B1 ;  /* 0x0000000000017941 */ /* 0x000fea0003800000 */
.L_x_8285:
        /* <DEDUP_REMOVED lines=35> */
.L_x_8303:
[----:B------:R-:W-:Y:S01]  /*4120*/  FSETP.GEU.FTZ.AND P0, PT, R8, -R9, PT ;  /* 0x800000090800720b */ /* 0x000fe20003f1e000 */
[----:B------:R-:W-:-:S12]  /*4130*/  FADD.FTZ R6, R6, -1 ;  /* 0xbf80000006067421 */ /* 0x000fd80000010000 */
[----:B------:R-:W-:Y:S02]  /*4140*/  @!P0 FADD.FTZ R6, R6, -1 ;  /* 0xbf80000006068421 */ /* 0x000fe40000010000 */
.L_x_8302:
[----:B------:R-:W-:Y:S05]  /*4150*/  BSYNC B2 ;  /* 0x0000000000027941 */ /* 0x000fea0003800000 */
.L_x_8301:
[----:B------:R-:W-:Y:S01]  /*4160*/  FFMA.FTZ R5, -R9, R6, R5 ;  /* 0x0000000609057223 */ /* 0x000fe20000010105 */
[----:B------:R-:W-:Y:S05]  /*4170*/  BRA `(.L_x_8299) ;  /* 0x000001f000007947 */ /* 0x000fea0003800000 */
.L_x_8300:
        /* <DEDUP_REMOVED lines=15> */
.L_x_8306:
        /* <DEDUP_REMOVED lines=13> */
.L_x_8305:
[----:B------:R-:W-:Y:S05]  /*4340*/  BSYNC B2 ;  /* 0x0000000000027941 */ /* 0x000fea0003800000 */
.L_x_8304:
[----:B------:R-:W-:-:S04]  /*4350*/  FMUL.FTZ R6, R9, 1.1920928955078125e-07 ;  /* 0x3400000009067820 */ /* 0x000fc80000410000 */
[----:B------:R-:W-:Y:S02]  /*4360*/  FMUL.FTZ R5, R5, R6 ;  /* 0x0000000605057220 */ /* 0x000fe40000410000 */
.L_x_8299:
[----:B------:R-:W-:Y:S05]  /*4370*/  BSYNC B0 ;  /* 0x0000000000007941 */ /* 0x000fea0003800000 */
.L_x_8298:
        /* <DEDUP_REMOVED lines=19> */
.L_x_8297:
[----:B------:R-:W-:Y:S05]  /*44b0*/  BSYNC B1 ;  /* 0x0000000000017941 */ /* 0x000fea0003800000 */
.L_x_8296:
        /* <DEDUP_REMOVED lines=35> */
.L_x_8314:
[----:B------:R-:W-:Y:S01]  /*46f0*/  FSETP.GEU.FTZ.AND P0, PT, R10, -R9, PT ;  /* 0x800000090a00720b */ /* 0x000fe20003f1e000 */
[----:B------:R-:W-:-:S12]  /*4700*/  FADD.FTZ R6, R6, -1 ;  /* 0xbf80000006067421 */ /* 0x000fd80000010000 */
[----:B------:R-:W-:Y:S02]  /*4710*/  @!P0 FADD.FTZ R6, R6, -1 ;  /* 0xbf80000006068421 */ /* 0x000fe40000010000 */
.L_x_8313:
[----:B------:R-:W-:Y:S05]  /*4720*/  BSYNC B2 ;  /* 0x0000000000027941 */ /* 0x000fea0003800000 */
.L_x_8312:
[----:B------:R-:W-:Y:S01]  /*4730*/  FFMA.FTZ R7, -R9, R6, R7 ;  /* 0x0000000609077223 */ /* 0x000fe20000010107 */
[----:B------:R-:W-:Y:S05]  /*4740*/  BRA `(.L_x_8310) ;  /* 0x0000021000007947 */ /* 0x000fea0003800000 */
.L_x_8311:
        /* <DEDUP_REMOVED lines=12> */
[----:B------:R-:W-:Y:S01]  /*4810*/  LOP3.LUT R7, R8, 0x7fffff, RZ, 0xc0, !PT ;  /* 0x007fffff08077812 */ /* 0x000fe200078ec0ff */
[----:B------:R-:W-:-:S03]  /*4820*/  IMAD.MOV.U32 R11, RZ, RZ, R10 ;  /* 0x000000ffff0b7224 */ /* 0x000fc600078e000a */
[----:B------:R-:W-:-:S04]  /*4830*/  LOP3.LUT R7, R7, 0x3f800000, RZ, 0xfc, !PT ;  /* 0x3f80000007077812 */ /* 0x000fc800078efcff */
[----:B------:R0:W1:Y:S03]  /*4840*/  MUFU.RCP R8, R7 ;  /* 0x0000000700087308 */ /* 0x0000660000001000 */
.L_x_8317:
        /* <DEDUP_REMOVED lines=14> */
.L_x_8316:
[----:B------:R-:W-:Y:S05]  /*4930*/  BSYNC B2 ;  /* 0x0000000000027941 */ /* 0x000fea0003800000 */
.L_x_8315:
[----:B0-----:R-:W-:-:S04]  /*4940*/  FMUL.FTZ R7, R10, 1.1920928955078125e-07 ;  /* 0x340000000a077820 */ /* 0x001fc80000410000 */
[----:B------:R-:W-:Y:S02]  /*4950*/  FMUL.FTZ R7, R6, R7 ;  /* 0x0000000706077220 */ /* 0x000fe40000410000 */
.L_x_8310:
[----:B------:R-:W-:Y:S05]  /*4960*/  BSYNC B0 ;  /* 0x0000000000007941 */ /* 0x000fea0003800000 */
.L_x_8309:
        /* <DEDUP_REMOVED lines=19> */
.L_x_8308:
[----:B------:R-:W-:Y:S05]  /*4aa0*/  BSYNC B1 ;  /* 0x0000000000017941 */ /* 0x000fea0003800000 */
.L_x_8307:
        /* <DEDUP_REMOVED lines=35> */
.L_x_8325:
[----:B------:R-:W-:Y:S01]  /*4ce0*/  FSETP.GEU.FTZ.AND P0, PT, R11, -R10, PT ;  /* 0x8000000a0b00720b */ /* 0x000fe20003f1e000 */
[----:B------:R-:W-:-:S12]  /*4cf0*/  FADD.FTZ R7, R7, -1 ;  /* 0xbf80000007077421 */ /* 0x000fd80000010000 */
[----:B------:R-:W-:Y:S02]  /*4d00*/  @!P0 FADD.FTZ R7, R7, -1 ;  /* 0xbf80000007078421 */ /* 0x000fe40000010000 */
.L_x_8324:
[----:B------:R-:W-:Y:S05]  /*4d10*/  BSYNC B2 ;  /* 0x0000000000027941 */ /* 0x000fea0003800000 */
.L_x_8323:
[----:B------:R-:W-:Y:S01]  /*4d20*/  FFMA.FTZ R8, -R10, R7, R8 ;  /* 0x000000070a087223 */ /* 0x000fe20000010108 */
[----:B------:R-:W-:Y:S05]  /*4d30*/  BRA `(.L_x_8321) ;  /* 0x0000022000007947 */ /* 0x000fea0003800000 */
.L_x_8322:
        /* <DEDUP_REMOVED lines=18> */
.L_x_8328:
        /* <DEDUP_REMOVED lines=13> */
.L_x_8327:
[----:B------:R-:W-:Y:S05]  /*4f30*/  BSYNC B2 ;  /* 0x0000000000027941 */ /* 0x000fea0003800000 */
.L_x_8326:
[----:B------:R-:W-:-:S04]  /*4f40*/  FMUL.FTZ R14, R14, 1.1920928955078125e-07 ;  /* 0x340000000e0e7820 */ /* 0x000fc80000410000 */
[----:B0-----:R-:W-:Y:S02]  /*4f50*/  FMUL.FTZ R8, R7, R14 ;  /* 0x0000000e07087220 */ /* 0x001fe40000410000 */
.L_x_8321:
[----:B------:R-:W-:Y:S05]  /*4f60*/  BSYNC B0 ;  /* 0x0000000000007941 */ /* 0x000fea0003800000 */
.L_x_8320:
        /* <DEDUP_REMOVED lines=19> */
.L_x_8319:
[----:B------:R-:W-:Y:S05]  /*50a0*/  BSYNC B1 ;  /* 0x0000000000017941 */ /* 0x000fea0003800000 */
.L_x_8318:
        /* <DEDUP_REMOVED lines=35> */
.L_x_8336:
[----:B------:R-:W-:Y:S01]  /*52e0*/  FSETP.GEU.FTZ.AND P0, PT, R14, -R11, PT ;  /* 0x8000000b0e00720b */ /* 0x000fe20003f1e000 */
[----:B------:R-:W-:-:S12]  /*52f0*/  FADD.FTZ R8, R8, -1 ;  /* 0xbf80000008087421 */ /* 0x000fd80000010000 */
[----:B------:R-:W-:Y:S02]  /*5300*/  @!P0 FADD.FTZ R8, R8, -1 ;  /* 0xbf80000008088421 */ /* 0x000fe40000010000 */
.L_x_8335:
[----:B------:R-:W-:Y:S05]  /*5310*/  BSYNC B2 ;  /* 0x0000000000027941 */ /* 0x000fea0003800000 */
.L_x_8334:
[----:B------:R-:W-:Y:S01]  /*5320*/  FFMA.FTZ R9, -R11, R8, R9 ;  /* 0x000000080b097223 */ /* 0x000fe20000010109 */
[----:B------:R-:W-:Y:S05]  /*5330*/  BRA `(.L_x_8332) ;  /* 0x0000022000007947 */ /* 0x000fea0003800000 */
.L_x_8333:
        /* <DEDUP_REMOVED lines=18> */
.L_x_8339:
        /* <DEDUP_REMOVED lines=13> */
.L_x_8338:
[----:B------:R-:W-:Y:S05]  /*5530*/  BSYNC B2 ;  /* 0x0000000000027941 */ /* 0x000fea0003800000 */
.L_x_8337:
[----:B------:R-:W-:-:S04]  /*5540*/  FMUL.FTZ R15, R15, 1.1920928955078125e-07 ;  /* 0x340000000f0f7820 */ /* 0x000fc80000410000 */
[----:B0-----:R-:W-:Y:S02]  /*5550*/  FMUL.FTZ R9, R8, R15 ;  /* 0x0000000f08097220 */ /* 0x001fe40000410000 */
.L_x_8332:
[----:B------:R-:W-:Y:S05]  /*5560*/  BSYNC B0 ;  /* 0x0000000000007941 */ /* 0x000fea0003800000 */
.L_x_8331:
        /* <DEDUP_REMOVED lines=19> */
.L_x_8330:
[----:B------:R-:W-:Y:S05]  /*56a0*/  BSYNC B1 ;  /* 0x0000000000017941 */ /* 0x000fea0003800000 */
.L_x_8329:
        /* <DEDUP_REMOVED lines=35> */
.L_x_8347:
[----:B------:R-:W-:Y:S01]  /*58e0*/  FSETP.GEU.FTZ.AND P0, PT, R14, -R15, PT ;  /* 0x8000000f0e00720b */ /* 0x000fe20003f1e000 */
[----:B------:R-:W-:-:S12]  /*58f0*/  FADD.FTZ R10, R10, -1 ;  /* 0xbf8000000a0a7421 */ /* 0x000fd80000010000 */
[----:B------:R-:W-:Y:S02]  /*5900*/  @!P0 FADD.FTZ R10, R10, -1 ;  /* 0xbf8000000a0a8421 */ /* 0x000fe40000010000 */
.L_x_8346:
[----:B------:R-:W-:Y:S05]  /*5910*/  BSYNC B2 ;  /* 0x0000000000027941 */ /* 0x000fea0003800000 */
.L_x_8345:
[----:B------:R-:W-:Y:S01]  /*5920*/  FFMA.FTZ R9, -R15, R10, R9 ;  /* 0x0000000a0f097223 */ /* 0x000fe20000010109 */
[----:B------:R-:W-:Y:S05]  /*5930*/  BRA `(.L_x_8343) ;  /* 0x000001f000007947 */ /* 0x000fea0003800000 */
.L_x_8344:
        /* <DEDUP_REMOVED lines=15> */
.L_x_8350:
        /* <DEDUP_REMOVED lines=13> */
.L_x_8349:
[----:B------:R-:W-:Y:S05]  /*5b00*/  BSYNC B2 ;  /* 0x0000000000027941 */ /* 0x000fea0003800000 */
.L_x_8348:
[----:B------:R-:W-:-:S04]  /*5b10*/  FMUL.FTZ R14, R14, 1.1920928955078125e-07 ;  /* 0x340000000e0e7820 */ /* 0x000fc80000410000 */
[----:B------:R-:W-:Y:S02]  /*5b20*/  FMUL.FTZ R9, R9, R14 ;  /* 0x0000000e09097220 */ /* 0x000fe40000410000 */
.L_x_8343:
[----:B------:R-:W-:Y:S05]  /*5b30*/  BSYNC B0 ;  /* 0x0000000000007941 */ /* 0x000fea0003800000 */
.L_x_8342:
        /* <DEDUP_REMOVED lines=19> */
.L_x_8341:
[----:B------:R-:W-:Y:S05]  /*5c70*/  BSYNC B1 ;  /* 0x0000000000017941 */ /* 0x000fea0003800000 */
.L_x_8340:
        /* <DEDUP_REMOVED lines=35> */
.L_x_8358:
[----:B------:R-:W-:Y:S01]  /*5eb0*/  FSETP.GEU.FTZ.AND P0, PT, R15, -R16, PT ;  /* 0x800000100f00720b */ /* 0x000fe20003f1e000 */
[----:B------:R-:W-:-:S12]  /*5ec0*/  FADD.FTZ R11, R11, -1 ;  /* 0xbf8000000b0b7421 */ /* 0x000fd80000010000 */
[----:B------:R-:W-:Y:S02]  /*5ed0*/  @!P0 FADD.FTZ R11, R11, -1 ;  /* 0xbf8000000b0b8421 */ /* 0x000fe40000010000 */
.L_x_8357:
[----:B------:R-:W-:Y:S05]  /*5ee0*/  BSYNC B2 ;  /* 0x0000000000027941 */ /* 0x000fea0003800000 */
.L_x_8356:
[----:B------:R-:W-:Y:S01]  /*5ef0*/  FFMA.FTZ R10, -R16, R11, R10 ;  /* 0x0000000b100a7223 */ /* 0x000fe2000001010a */
[----:B------:R-:W-:Y:S05]  /*5f00*/  BRA `(.L_x_8354) ;  /* 0x000001f000007947 */ /* 0x000fea0003800000 */
.L_x_8355:
        /* <DEDUP_REMOVED lines=15> */
.L_x_8361:
        /* <DEDUP_REMOVED lines=13> */
.L_x_8360:
[----:B------:R-:W-:Y:S05]  /*60d0*/  BSYNC B2 ;  /* 0x0000000000027941 */ /* 0x000fea0003800000 */
.L_x_8359:
[----:B------:R-:W-:-:S04]  /*60e0*/  FMUL.FTZ R15, R15, 1.1920928955078125e-07 ;  /* 0x340000000f0f7820 */ /* 0x000fc80000410000 */
[----:B------:R-:W-:Y:S02]  /*60f0*/  FMUL.FTZ R10, R10, R15 ;  /* 0x0000000f0a0a7220 */ /* 0x000fe40000410000 */
.L_x_8354:
[----:B------:R-:W-:Y:S05]  /*6100*/  BSYNC B0 ;  /* 0x0000000000007941 */ /* 0x000fea0003800000 */
.L_x_8353:
        /* <DEDUP_REMOVED lines=19> */
.L_x_8352:
[----:B------:R-:W-:Y:S05]  /*6240*/  BSYNC B1 ;  /* 0x0000000000017941 */ /* 0x000fea0003800000 */
.L_x_8351:
[----:B------:R-:W-:Y:S01]  /*6250*/  ISETP.GE.AND P0, PT, R13, R12, PT ;  /* 0x0000000c0d00720c */ /* 0x000fe20003f06270 */
[----:B------:R-:W-:Y:S01]  /*6260*/  BSSY B0, `(.L_x_8362) ;  /* 0x0000033000007945 */ /* 0x000fe20003800000 */
[----:B------:R-:W-:Y:S11]  /*6270*/  BSSY B1, `(.L_x_8363) ;  /* 0x000002b000017945 */ /* 0x000ff60003800000 */
[----:B------:R-:W-:Y:S05]  /*6280*/  @P0 BRA `(.L_x_8364) ;  /* 0x000000c000000947 */ /* 0x000fea0003800000 */
[----:B-----5:R-:W-:Y:S01]  /*6290*/  IMAD.IADD R14, R0, 0x1, R13 ;  /* 0x00000001000e7824 */ /* 0x020fe200078e020d */
[----:B------:R-:W-:Y:S01]  /*62a0*/  MOV R13, R3 ;  /* 0x00000003000d7202 */ /* 0x000fe20000000f00 */
[----:B------:R-:W-:-:S03]  /*62b0*/  IMAD.MOV.U32 R15, RZ, RZ, 0x4 ;  /* 0x00000004ff0f7424 */ /* 0x000fc600078e00ff */
[----:B------:R-:W-:Y:S01]  /*62c0*/  ISETP.GE.AND P0, PT, R13, R12, PT ;  /* 0x0000000c0d00720c */ /* 0x000fe20003f06270 */
[----:B------:R-:W-:-:S05]  /*62d0*/  IMAD.WIDE.U32 R14, R14, R15, c[0x0][0x168] ;  /* 0x00005a000e0e7625 */ /* 0x000fca00078e000f */
[----:B------:R0:W-:Y:S07]  /*62e0*/  STG.E [R14.64], R2 ;  /* 0x000000020e007986 */ /* 0x0001ee000c101904 */
[----:B------:R-:W-:Y:S05]  /*62f0*/  @P0 BRA `(.L_x_8365) ;  /* 0x000000c000000947 */ /* 0x000fea0003800000 */
[----:B0-----:R-:W-:Y:S01]  /*6300*/  IMAD.IADD R2, R0, 0x1, R13 ;  /* 0x0000000100027824 */ /* 0x001fe200078e020d */
[----:B------:R-:W-:Y:S01]  /*6310*/  IADD3 R13, R13, 0x80, RZ ;  /* 0x000000800d0d7810 */ /* 0x000fe20007ffe0ff */
[----:B------:R-:W-:-:S04]  /*6320*/  IMAD.MOV.U32 R3, RZ, RZ, 0x4 ;  /* 0x00000004ff037424 */ /* 0x000fc800078e00ff */
[----:B------:R-:W-:-:S05]  /*6330*/  IMAD.WIDE.U32 R2, R2, R3, c[0x0][0x168] ;  /* 0x00005a0002027625 */ /* 0x000fca00078e0003 */
[----:B------:R0:W-:Y:S02]  /*6340*/  STG.E [R2.64], R4 ;  /* 0x0000000402007986 */ /* 0x0001e4000c101904 */
.L_x_8364:
[----:B------:R-:W-:-:S13]  /*6350*/  ISETP.GE.AND P0, PT, R13, R12, PT ;  /* 0x0000000c0d00720c */ /* 0x000fda0003f06270 */
[----:B------:R-:W-:Y:S05]  /*6360*/  @P0 BRA `(.L_x_8366) ;  /* 0x000000c000000947 */ /* 0x000fea0003800000 */
[----:B0-----:R-:W-:Y:S01]  /*6370*/  HFMA2.MMA R3, -RZ, RZ, 0, 2.384185791015625e-07 ;  /* 0x00000004ff037435 */ /* 0x001fe200000001ff */
[----:B------:R-:W-:Y:S01]  /*6380*/  IMAD.IADD R2, R0, 0x1, R13 ;  /* 0x0000000100027824 */ /* 0x000fe200078e020d */
[----:B------:R-:W-:-:S08]  /*6390*/  IADD3 R13, R13, 0x80, RZ ;  /* 0x000000800d0d7810 */ /* 0x000fd00007ffe0ff */
[----:B------:R-:W-:-:S05]  /*63a0*/  IMAD.WIDE.U32 R2, R2, R3, c[0x0][0x168] ;  /* 0x00005a0002027625 */ /* 0x000fca00078e0003 */
[----:B------:R0:W-:Y:S02]  /*63b0*/  STG.E [R2.64], R5 ;  /* 0x0000000502007986 */ /* 0x0001e4000c101904 */
.L_x_8365:
[----:B------:R-:W-:-:S13]  /*63c0*/  ISETP.GE.AND P0, PT, R13, R12, PT ;  /* 0x0000000c0d00720c */ /* 0x000fda0003f06270 */
[----:B------:R-:W-:Y:S05]  /*63d0*/  @P0 BRA `(.L_x_8367) ;  /* 0x000000c000000947 */ /* 0x000fea0003800000 */
[----:B0-----:R-:W-:Y:S01]  /*63e0*/  IMAD.IADD R2, R0, 0x1, R13 ;  /* 0x0000000100027824 */ /* 0x001fe200078e020d */
[----:B------:R-:W-:Y:S01]  /*63f0*/  IADD3 R13, R13, 0x80, RZ ;  /* 0x000000800d0d7810 */ /* 0x000fe20007ffe0ff */
[----:B------:R-:W-:-:S04]  /*6400*/  IMAD.MOV.U32 R3, RZ, RZ, 0x4 ;  /* 0x00000004ff037424 */ /* 0x000fc800078e00ff */
[----:B------:R-:W-:-:S05]  /*6410*/  IMAD.WIDE.U32 R2, R2, R3, c[0x0][0x168] ;  /* 0x00005a0002027625 */ /* 0x000fca00078e0003 */
[----:B------:R0:W-:Y:S02]  /*6420*/  STG.E [R2.64], R6 ;  /* 0x0000000602007986 */ /* 0x0001e4000c101904 */
.L_x_8366:
[----:B------:R-:W-:-:S13]  /*6430*/  ISETP.GE.AND P0, PT, R13, R12, PT ;  /* 0x0000000c0d00720c */ /* 0x000fda0003f06270 */
[----:B------:R-:W-:Y:S05]  /*6440*/  @P0 BRA `(.L_x_8368) ;  /* 0x000000d000000947 */ /* 0x000fea0003800000 */
[----:B0-----:R-:W-:Y:S01]  /*6450*/  MOV R3, 0x4 ;  /* 0x0000000400037802 */ /* 0x001fe20000000f00 */
[----:B------:R-:W-:Y:S01]  /*6460*/  IMAD.IADD R2, R0, 0x1, R13 ;  /* 0x0000000100027824 */ /* 0x000fe200078e020d */
[----:B------:R-:W-:-:S03]  /*6470*/  IADD3 R13, R13, 0x80, RZ ;  /* 0x000000800d0d7810 */ /* 0x000fc60007ffe0ff */
[----:B------:R-:W-:-:S05]  /*6480*/  IMAD.WIDE.U32 R2, R2, R3, c[0x0][0x168] ;  /* 0x00005a0002027625 */ /* 0x000fca00078e0003 */
[----:B------:R0:W-:Y:S02]  /*6490*/  STG.E [R2.64], R7 ;  /* 0x0000000702007986 */ /* 0x0001e4000c101904 */
.L_x_8367:
[----:B------:R-:W-:-:S13]  /*64a0*/  ISETP.GE.AND P0, PT, R13, R12, PT ;  /* 0x0000000c0d00720c */ /* 0x000fda0003f06270 */
[----:B------:R-:W-:Y:S01]  /*64b0*/  @P0 BREAK B1 ;  /* 0x0000000000010942 */ /* 0x000fe20003800000 */
[----:B------:R-:W-:Y:S05]  /*64c0*/  @P0 BRA `(.L_x_8369) ;  /* 0x000000c000000947 */ /* 0x000fea0003800000 */
[----:B0-----:R-:W-:Y:S01]  /*64d0*/  IMAD.IADD R2, R0, 0x1, R13 ;  /* 0x0000000100027824 */ /* 0x001fe200078e020d */
[----:B------:R-:W-:Y:S01]  /*64e0*/  IADD3 R13, R13, 0x80, RZ ;  /* 0x000000800d0d7810 */ /* 0x000fe20007ffe0ff */
[----:B------:R-:W-:-:S04]  /*64f0*/  IMAD.MOV.U32 R3, RZ, RZ, 0x4 ;  /* 0x00000004ff037424 */ /* 0x000fc800078e00ff */
[----:B------:R-:W-:-:S05]  /*6500*/  IMAD.WIDE.U32 R2, R2, R3, c[0x0][0x168] ;  /* 0x00005a0002027625 */ /* 0x000fca00078e0003 */
[----:B------:R0:W-:Y:S02]  /*6510*/  STG.E [R2.64], R8 ;  /* 0x0000000802007986 */ /* 0x0001e4000c101904 */
.L_x_8368:
[----:B------:R-:W-:Y:S05]  /*6520*/  BSYNC B1 ;  /* 0x0000000000017941 */ /* 0x000fea0003800000 */
.L_x_8363:
[----:B------:R-:W-:-:S13]  /*6530*/  ISETP.GE.AND P0, PT, R13, R12, PT ;  /* 0x0000000c0d00720c */ /* 0x000fda0003f06270 */
[----:B0-----:R-:W-:Y:S01]  /*6540*/  @!P0 MOV R3, 0x4 ;  /* 0x0000000400038802 */ /* 0x001fe20000000f00 */
[----:B------:R-:W-:Y:S01]  /*6550*/  @!P0 IMAD.IADD R2, R0, 0x1, R13 ;  /* 0x0000000100028824 */ /* 0x000fe200078e020d */
[----:B------:R-:W-:-:S03]  /*6560*/  @!P0 IADD3 R13, R13, 0x80, RZ ;  /* 0x000000800d0d8810 */ /* 0x000fc60007ffe0ff */
[----:B------:R-:W-:-:S05]  /*6570*/  @!P0 IMAD.WIDE.U32 R2, R2, R3, c[0x0][0x168] ;  /* 0x00005a0002028625 */ /* 0x000fca00078e0003 */
[----:B------:R0:W-:Y:S02]  /*6580*/  @!P0 STG.E [R2.64], R9 ;  /* 0x0000000902008986 */ /* 0x0001e4000c101904 */
.L_x_8369:
[----:B------:R-:W-:Y:S05]  /*6590*/  BSYNC B0 ;  /* 0x0000000000007941 */ /* 0x000fea0003800000 */
.L_x_8362:
[----:B------:R-:W-:Y:S01]  /*65a0*/  WARPSYNC 0xffffffff ;  /* 0xffffffff00007948 */ /* 0x000fe20003800000 */
[----:B------:R-:W-:-:S13]  /*65b0*/  ISETP.GE.AND P0, PT, R13, R12, PT ;  /* 0x0000000c0d00720c */ /* 0x000fda0003f06270 */
[----:B------:R-:W-:Y:S05]  /*65c0*/  @P0 EXIT ;  /* 0x000000000000094d */ /* 0x000fea0003800000 */
[----:B0-----:R-:W-:Y:S02]  /*65d0*/  IMAD.IADD R2, R0, 0x1, R13 ;  /* 0x0000000100027824 */ /* 0x001fe400078e020d */
[----:B------:R-:W-:-:S04]  /*65e0*/  IMAD.MOV.U32 R3, RZ, RZ, 0x4 ;  /* 0x00000004ff037424 */ /* 0x000fc800078e00ff */
[----:B------:R-:W-:-:S05]  /*65f0*/  IMAD.WIDE.U32 R2, R2, R3, c[0x0][0x168] ;  /* 0x00005a0002027625 */ /* 0x000fca00078e0003 */
[----:B------:R-:W-:Y:S01]  /*6600*/  STG.E [R2.64], R10 ;  /* 0x0000000a02007986 */ /* 0x000fe2000c101904 */
[----:B------:R-:W-:Y:S05]  /*6610*/  EXIT ;  /* 0x000000000000794d */ /* 0x000fea0003800000 */
.L_x_8370:
        /* <DEDUP_REMOVED lines=14> */
.L_x_32589:


//--------------------- .text._ZN2at6native29vectorized_elementwise_kernelILi8ENS0_13BinaryFunctorIfffZZZNS0_15binary_internal21div_floor_kernel_cudaERNS_18TensorIteratorBaseEENKUlvE1_clEvENKUlvE0_clEvEUlffE_EESt5arrayIPcLm3EEEEviT0_T1_ --------------------------
	.section	.text._ZN2at6native29vectorized_elementwise_kernelILi8ENS0_13BinaryFunctorIfffZZZNS0_15binary_internal21div_floor_kernel_cudaERNS_18TensorIteratorBaseEENKUlvE1_clEvENKUlvE0_clEvEUlffE_EESt5arrayIPcLm3EEEEviT0_T1_,"ax",@progbits
	.sectioninfo	@"SHI_REGISTERS=4"
	.align	128
        .global         _ZN2at6native29vectorized_elementwise_kernelILi8ENS0_13BinaryFunctorIfffZZZNS0_15binary_internal21div_floor_kernel_cudaERNS_18TensorIteratorBaseEENKUlvE1_clEvENKUlvE0_clEvEUlffE_EESt5arrayIPcLm3EEEEviT0_T1_
        .type           _ZN2at6native29vectorized_elementwise_kernelILi8ENS0_13BinaryFunctorIfffZZZNS0_15binary_internal21div_floor_kernel_cudaERNS_18TensorIteratorBaseEENKUlvE1_clEvENKUlvE0_clEvEUlffE_EESt5arrayIPcLm3EEEEviT0_T1_,@function
        .size           _ZN2at6native29vectorized_elementwise_kernelILi8ENS0_13BinaryFunctorIfffZZZNS0_15binary_internal21div_floor_kernel_cudaERNS_18TensorIteratorBaseEENKUlvE1_clEvENKUlvE0_clEvEUlffE_EESt5arrayIPcLm3EEEEviT0_T1_,(.L_x_32590 - _ZN2at6native29vectorized_elementwise_kernelILi8ENS0_13BinaryFunctorIfffZZZNS0_15binary_internal21div_floor_kernel_cudaERNS_18TensorIteratorBaseEENKUlvE1_clEvENKUlvE0_clEvEUlffE_EESt5arrayIPcLm3EEEEviT0_T1_)
        .other          _ZN2at6native29vectorized_elementwise_kernelILi8ENS0_13BinaryFunctorIfffZZZNS0_15binary_internal21div_floor_kernel_cudaERNS_18TensorIteratorBaseEENKUlvE1_clEvENKUlvE0_clEvEUlffE_EESt5arrayIPcLm3EEEEviT0_T1_,@"STO_CUDA_ENTRY STV_DEFAULT"
_ZN2at6native29vectorized_elementwise_kernelILi8ENS0_13BinaryFunctorIfffZZZNS0_15binary_internal21div_floor_kernel_cudaERNS_18TensorIteratorBaseEENKUlvE1_clEvENKUlvE0_clEvEUlffE_EESt5arrayIPcLm3EEEEviT0_T1_:
.text._ZN2at6native29vectorized_elementwise_kernelILi8ENS0_13BinaryFunctorIfffZZZNS0_15binary_internal21div_floor_kernel_cudaERNS_18TensorIteratorBaseEENKUlvE1_clEvENKUlvE0_clEvEUlffE_EESt5arrayIPcLm3EEEEviT0_T1_:
[----:B------:R-:W-:Y:S02]  /*0000*/  MOV R1, c[0x0][0x28] ;  /* 0x00000a0000017a02 */ /* 0x000fe40000000f00 */
[----:B------:R-:W-:Y:S05]  /*0010*/  EXIT ;  /* 0x000000000000794d */ /* 0x000fea0003800000 */
.L_x_8371:
        /* <DEDUP_REMOVED lines=14> */
.L_x_32590:


//--------------------- .text._ZN2at6native18elementwise_kernelILi128ELi4EZNS0_15gpu_kernel_implINS0_13BUnaryFunctorIfffZZZNS0_15binary_internal21div_floor_kernel_cudaERNS_18TensorIteratorBaseEENKUlvE1_clEvENKUlvE0_clEvEUlffE_EEEEvS6_RKT_EUliE_EEviT1_ --------------------------
	.section	.text._ZN2at6native18elementwise_kernelILi128ELi4EZNS0_15gpu_kernel_implINS0_13BUnaryFunctorIfffZZZNS0_15binary_internal21div_floor_kernel_cudaERNS_18TensorIteratorBaseEENKUlvE1_clEvENKUlvE0_clEvEUlffE_EEEEvS6_RKT_EUliE_EEviT1_,"ax",@progbits
	.sectioninfo	@"SHI_REGISTERS=26"
	.align	128
        .global         _ZN2at6native18elementwise_kernelILi128ELi4EZNS0_15gpu_kernel_implINS0_13BUnaryFunctorIfffZZZNS0_15binary_internal21div_floor_kernel_cudaERNS_18TensorIteratorBaseEENKUlvE1_clEvENKUlvE0_clEvEUlffE_EEEEvS6_RKT_EUliE_EEviT1_
        .type           _ZN2at6native18elementwise_kernelILi128ELi4EZNS0_15gpu_kernel_implINS0_13BUnaryFunctorIfffZZZNS0_15binary_internal21div_floor_kernel_cudaERNS_18TensorIteratorBaseEENKUlvE1_clEvENKUlvE0_clEvEUlffE_EEEEvS6_RKT_EUliE_EEviT1_,@function
        .size           _ZN2at6native18elementwise_kernelILi128ELi4EZNS0_15gpu_kernel_implINS0_13BUnaryFunctorIfffZZZNS0_15binary_internal21div_floor_kernel_cudaERNS_18TensorIteratorBaseEENKUlvE1_clEvENKUlvE0_clEvEUlffE_EEEEvS6_RKT_EUliE_EEviT1_,(.L_x_32591 - _ZN2at6native18elementwise_kernelILi128ELi4EZNS0_15gpu_kernel_implINS0_13BUnaryFunctorIfffZZZNS0_15binary_internal21div_floor_kernel_cudaERNS_18TensorIteratorBaseEENKUlvE1_clEvENKUlvE0_clEvEUlffE_EEEEvS6_RKT_EUliE_EEviT1_)
        .other          _ZN2at6native18elementwise_kernelILi128ELi4EZNS0_15gpu_kernel_implINS0_13BUnaryFunctorIfffZZZNS0_15binary_internal21div_floor_kernel_cudaERNS_18TensorIteratorBaseEENKUlvE1_clEvENKUlvE0_clEvEUlffE_EEEEvS6_RKT_EUliE_EEviT1_,@"STO_CUDA_ENTRY STV_DEFAULT"
_ZN2at6native18elementwise_kernelILi128ELi4EZNS0_15gpu_kernel_implINS0_13BUnaryFunctorIfffZZZNS0_15binary_internal21div_floor_kernel_cudaERNS_18TensorIteratorBaseEENKUlvE1_clEvENKUlvE0_clEvEUlffE_EEEEvS6_RKT_EUliE_EEviT1_:
.text._ZN2at6native18elementwise_kernelILi128ELi4EZNS0_15gpu_kernel_implINS0_13BUnaryFunctorIfffZZZNS0_15binary_internal21div_floor_kernel_cudaERNS_18TensorIteratorBaseEENKUlvE1_clEvENKUlvE0_clEvEUlffE_EEEEvS6_RKT_EUliE_EEviT1_:
        /* <DEDUP_REMOVED lines=13> */
[----:B------:R-:W-:Y:S02]  /*00d0*/  IMAD.MOV.U32 R3, RZ, RZ, R19 ;  /* 0x000000ffff037224 */ /* 0x000fe400078e0013 */
        /* <DEDUP_REMOVED lines=222> */
.L_x_8374:
        /* <DEDUP_REMOVED lines=20> */
.L_x_8379:
[----:B------:R-:W2:Y:S02]  /*1000*/  LDG.E.U8 R0, [R2.64] ;  /* 0x0000002402007981 */ /* 0x000ea4000c1e1100 */
[----:B--2---:R-:W0:Y:S01]  /*1010*/  I2F.U16 R0, R0 ;  /* 0x0000000000007306 */ /* 0x004e220000101000 */
[----:B------:R-:W-:Y:S05]  /*1020*/  BRA `(.L_x_8381) ;  /* 0x00000ca000007947 */ /* 0x000fea0003800000 */
.L_x_8378:
        /* <DEDUP_REMOVED lines=9> */
.L_x_8383:
[----:B------:R-:W2:Y:S02]  /*10c0*/  LDG.E R0, [R2.64] ;  /* 0x0000002402007981 */ /* 0x000ea4000c1e1900 */
[----:B--2---:R-:W0:Y:S01]  /*10d0*/  I2F R0, R0 ;  /* 0x0000000000007306 */ /* 0x004e220000201400 */
[----:B------:R-:W-:Y:S05]  /*10e0*/  BRA `(.L_x_8381) ;  /* 0x00000be000007947 */ /* 0x000fea0003800000 */
.L_x_8382:
[----:B------:R-:W2:Y:S02]  /*10f0*/  LDG.E.U16 R0, [R2.64] ;  /* 0x0000002402007981 */ /* 0x000ea4000c1e1500 */
[----:B--2---:R-:W0:Y:S01]  /*1100*/  I2F.S16 R0, R0 ;  /* 0x0000000000007306 */ /* 0x004e220000101400 */
[----:B------:R-:W-:Y:S05]  /*1110*/  BRA `(.L_x_8381) ;  /* 0x00000bb000007947 */ /* 0x000fea0003800000 */
.L_x_8377:
        /* <DEDUP_REMOVED lines=8> */
.L_x_8385:
[----:B------:R-:W2:Y:S02]  /*11a0*/  LDG.E.U16 R0, [R2.64] ;  /* 0x0000002402007981 */ /* 0x000ea4000c1e1500 */
[----:B--2---:R-:W-:Y:S01]  /*11b0*/  HADD2.F32 R0, -RZ, R0.H0_H0 ;  /* 0x20000000ff007230 */ /* 0x004fe20000004100 */
[----:B------:R-:W-:Y:S05]  /*11c0*/  BRA `(.L_x_8381) ;  /* 0x00000b0000007947 */ /* 0x000fea0003800000 */
.L_x_8384:
        /* <DEDUP_REMOVED lines=8> */
.L_x_8387:
[----:B------:R-:W2:Y:S02]  /*1250*/  LDG.E.U16 R0, [R2.64] ;  /* 0x0000002402007981 */ /* 0x000ea4000c1e1500 */
[----:B--2---:R-:W-:Y:S01]  /*1260*/  HADD2.F32 R0, -RZ, R0.H0_H0 ;  /* 0x20000000ff007230 */ /* 0x004fe20000004100 */
[----:B------:R-:W-:Y:S05]  /*1270*/  BRA `(.L_x_8381) ;  /* 0x00000a5000007947 */ /* 0x000fea0003800000 */
.L_x_8386:
[----:B------:R-:W2:Y:S02]  /*1280*/  LDG.E.64 R2, [R2.64] ;  /* 0x0000002402027981 */ /* 0x000ea4000c1e1b00 */
[----:B--2---:R-:W0:Y:S01]  /*1290*/  F2F.F32.F64 R0, R2 ;  /* 0x0000000200007310 */ /* 0x004e220000301000 */
[----:B------:R-:W0:-:S14]  /*12a0*/  DSETP.GEU.AND P0, PT, |R2|, c[0x2][0x0], PT ;  /* 0x008000000200762a */ /* 0x000e1c0003f0e200 */
[----:B0-----:R-:W-:Y:S01]  /*12b0*/  @!P0 FMUL R0, R0, 1.175494350822287508e-38 ;  /* 0x0080000000008820 */ /* 0x001fe20000400000 */
[----:B------:R-:W-:Y:S05]  /*12c0*/  BRA `(.L_x_8381) ;  /* 0x00000a0000007947 */ /* 0x000fea0003800000 */
.L_x_8376:
        /* <DEDUP_REMOVED lines=12> */
.L_x_8390:
[----:B------:R-:W2:Y:S02]  /*1390*/  LDG.E.64 R2, [R2.64] ;  /* 0x0000002402027981 */ /* 0x000ea4000c1e1b00 */
[----:B--2---:R-:W0:Y:S01]  /*13a0*/  F2F.F32.F64 R0, R2 ;  /* 0x0000000200007310 */ /* 0x004e220000301000 */
[----:B------:R-:W0:-:S14]  /*13b0*/  DSETP.GEU.AND P0, PT, |R2|, c[0x2][0x0], PT ;  /* 0x008000000200762a */ /* 0x000e1c0003f0e200 */
[----:B0-----:R-:W-:Y:S01]  /*13c0*/  @!P0 FMUL R0, R0, 1.175494350822287508e-38 ;  /* 0x0080000000008820 */ /* 0x001fe20000400000 */
[----:B------:R-:W-:Y:S05]  /*13d0*/  BRA `(.L_x_8381) ;  /* 0x000008f000007947 */ /* 0x000fea0003800000 */
.L_x_8389:
        /* <DEDUP_REMOVED lines=26> */
.L_x_8392:
        /* <DEDUP_REMOVED lines=13> */
.L_x_8391:
[----:B------:R-:W2:Y:S02]  /*1650*/  LDG.E.U16 R0, [R2.64] ;  /* 0x0000002402007981 */ /* 0x000ea4000c1e1500 */
[----:B--2---:R-:W-:Y:S01]  /*1660*/  PRMT R0, RZ, 0x5410, R0 ;  /* 0x00005410ff007816 */ /* 0x004fe20000000000 */
[----:B------:R-:W-:Y:S05]  /*1670*/  BRA `(.L_x_8381) ;  /* 0x0000065000007947 */ /* 0x000fea0003800000 */
.L_x_8388:
        /* <DEDUP_REMOVED lines=11> */
.L_x_8395:
        /* <DEDUP_REMOVED lines=20> */
.L_x_8397:
[----:B------:R-:W-:Y:S05]  /*1870*/  BSYNC B0 ;  /* 0x0000000000007941 */ /* 0x000fea0003800000 */
.L_x_8396:
[----:B------:R-:W-:Y:S01]  /*1880*/  LEA R3, R0, 0x3b800000, 0x17 ;  /* 0x3b80000000037811 */ /* 0x000fe200078eb8ff */
[----:B------:R-:W-:-:S05]  /*1890*/  IMAD.SHL.U32 R0, R2, 0x100000, RZ ;  /* 0x0010000002007824 */ /* 0x000fca00078e00ff */
[----:B------:R-:W-:Y:S01]  /*18a0*/  LOP3.LUT R0, R3, R0, R4, 0xfe, !PT ;  /* 0x0000000003007212 */ /* 0x000fe200078efe04 */
[----:B------:R-:W-:Y:S05]  /*18b0*/  BRA `(.L_x_8381) ;  /* 0x0000041000007947 */ /* 0x000fea0003800000 */
.L_x_8394:
        /* <DEDUP_REMOVED lines=20> */
.L_x_8399:
[----:B------:R-:W-:Y:S05]  /*1a00*/  BSYNC B0 ;  /* 0x0000000000007941 */ /* 0x000fea0003800000 */
.L_x_8398:
[----:B------:R-:W-:Y:S01]  /*1a10*/  LEA R3, R0, 0x37800000, 0x17 ;  /* 0x3780000000037811 */ /* 0x000fe200078eb8ff */
[----:B------:R-:W-:-:S05]  /*1a20*/  IMAD.SHL.U32 R0, R2, 0x200000, RZ ;  /* 0x0020000002007824 */ /* 0x000fca00078e00ff */
[----:B------:R-:W-:Y:S01]  /*1a30*/  LOP3.LUT R0, R3, R0, R4, 0xfe, !PT ;  /* 0x0000000003007212 */ /* 0x000fe200078efe04 */
[----:B------:R-:W-:Y:S05]  /*1a40*/  BRA `(.L_x_8381) ;  /* 0x0000028000007947 */ /* 0x000fea0003800000 */
.L_x_8393:
        /* <DEDUP_REMOVED lines=14> */
.L_x_8380:
        /* <DEDUP_REMOVED lines=21> */
.L_x_8401:
[----:B------:R-:W2:Y:S02]  /*1c80*/  LDG.E.64 R2, [R2.64] ;  /* 0x0000002402027981 */ /* 0x000ea4000c1e1b00 */
[----:B--2---:R0:W1:Y:S01]  /*1c90*/  I2F.U64 R0, R2 ;  /* 0x0000000200007312 */ /* 0x0040620000301000 */
[----:B------:R-:W-:Y:S05]  /*1ca0*/  BRA `(.L_x_8381) ;  /* 0x0000002000007947 */ /* 0x000fea0003800000 */
.L_x_8400:
[----:B------:R-:W2:Y:S02]  /*1cb0*/  LDG.E R0, [R2.64] ;  /* 0x0000002402007981 */ /* 0x000ea4000c1e1900 */
[----:B--2---:R-:W0:Y:S02]  /*1cc0*/  I2F.U32 R0, R0 ;  /* 0x0000000000007306 */ /* 0x004e240000201000 */
.L_x_8381:
[----:B------:R-:W-:Y:S05]  /*1cd0*/  BSYNC B6 ;  /* 0x0000000000067941 */ /* 0x000fea0003800000 */
.L_x_8375:
[----:B------:R-:W-:-:S13]  /*1ce0*/  FSETP.NEU.FTZ.AND P0, PT, RZ, c[0x0][0x374], PT ;  /* 0x0000dd00ff007a0b */ /* 0x000fda0003f1d000 */
[----:B0-----:R-:W0:Y:S02]  /*1cf0*/  @!P0 MUFU.RCP R3, c[0x0][0x374] ;  /* 0x0000dd0000038b08 */ /* 0x001e240000001000 */
[----:B01---5:R-:W-:Y:S01]  /*1d00*/  @!P0 FMUL.FTZ R2, R3, R0 ;  /* 0x0000000003028220 */ /* 0x023fe20000410000 */
[----:B------:R-:W-:Y:S05]  /*1d10*/  @!P0 BRA `(.L_x_8402) ;  /* 0x0000055000008947 */ /* 0x000fea0003800000 */
[C---:B------:R-:W-:Y:S01]  /*1d20*/  FSETP.GEU.FTZ.AND P0, PT, |R0|.reuse, |c[0x0][0x374]|, PT ;  /* 0x4000dd0000007a0b */ /* 0x040fe20003f1e200 */
[----:B------:R-:W-:Y:S01]  /*1d30*/  BSSY B0, `(.L_x_8403) ;  /* 0x0000040000007945 */ /* 0x000fe20003800000 */
[----:B------:R-:W-:-:S11]  /*1d40*/  FADD.FTZ R3, |R0|, -RZ ;  /* 0x800000ff00037221 */ /* 0x000fd60000010200 */
[----:B------:R-:W-:Y:S05]  /*1d50*/  @!P0 BRA `(.L_x_8404) ;  /* 0x000003d000008947 */ /* 0x000fea0003800000 */
[----:B------:R-:W-:-:S04]  /*1d60*/  IMAD.MOV.U32 R7, RZ, RZ, c[0x0][0x374] ;  /* 0x0000dd00ff077624 */ /* 0x000fc800078e00ff */
[----:B------:R-:W-:-:S05]  /*1d70*/  FMUL.FTZ R2, |R7|, 8388608 ;  /* 0x4b00000007027820 */ /* 0x000fca0000410200 */
[----:B------:R-:W-:-:S13]  /*1d80*/  FSETP.GTU.FTZ.AND P0, PT, R3, R2, PT ;  /* 0x000000020300720b */ /* 0x000fda0003f1c000 */
[----:B------:R-:W-:Y:S05]  /*1d90*/  @P0 BRA `(.L_x_8405) ;  /* 0x000001a000000947 */ /* 0x000fea0003800000 */
[----:B------:R-:W-:Y:S01]  /*1da0*/  FADD.FTZ R2, -RZ, |c[0x0][0x374]| ;  /* 0x4000dd00ff027621 */ /* 0x000fe20000010100 */
        /* <DEDUP_REMOVED lines=10> */
[----:B------:R-:W-:Y:S02]  /*1e50*/  FADD.FTZ R5, |R7|, |c[0x0][0x374]| ;  /* 0x4000dd0007057621 */ /* 0x000fe40000010200 */
        /* <DEDUP_REMOVED lines=8> */
.L_x_8408:
[----:B------:R-:W-:Y:S01]  /*1ee0*/  FSETP.GEU.FTZ.AND P0, PT, R6, -R2, PT ;  /* 0x800000020600720b */ /* 0x000fe20003f1e000 */
[----:B------:R-:W-:-:S12]  /*1ef0*/  FADD.FTZ R4, R4, -1 ;  /* 0xbf80000004047421 */ /* 0x000fd80000010000 */
[----:B------:R-:W-:Y:S02]  /*1f00*/  @!P0 FADD.FTZ R4, R4, -1 ;  /* 0xbf80000004048421 */ /* 0x000fe40000010000 */
.L_x_8407:
[----:B------:R-:W-:Y:S05]  /*1f10*/  BSYNC B1 ;  /* 0x0000000000017941 */ /* 0x000fea0003800000 */
.L_x_8406:
[----:B------:R-:W-:Y:S01]  /*1f20*/  FFMA.FTZ R3, -R2, R4, R3 ;  /* 0x0000000402037223 */ /* 0x000fe20000010103 */
[----:B------:R-:W-:Y:S05]  /*1f30*/  BRA `(.L_x_8404) ;  /* 0x000001f000007947 */ /* 0x000fea0003800000 */
.L_x_8405:
[----:B------:R-:W-:Y:S01]  /*1f40*/  IADD3 R4, R2, -0xb800000, RZ ;  /* 0xf480000002047810 */ /* 0x000fe20007ffe0ff */
[----:B------:R-:W-:Y:S01]  /*1f50*/  BSSY B1, `(.L_x_8409) ;  /* 0x000001b000017945 */ /* 0x000fe20003800000 */
[----:B------:R-:W-:Y:S02]  /*1f60*/  FSETP.LT.FTZ.AND P0, PT, RZ, |c[0x0][0x374]|, PT ;  /* 0x4000dd00ff007a0b */ /* 0x000fe40003f11000 */
        /* <DEDUP_REMOVED lines=12> */
.L_x_8411:
        /* <DEDUP_REMOVED lines=13> */
.L_x_8410:
[----:B------:R-:W-:Y:S05]  /*2100*/  BSYNC B1 ;  /* 0x0000000000017941 */ /* 0x000fea0003800000 */
.L_x_8409:
[----:B------:R-:W-:-:S04]  /*2110*/  FMUL.FTZ R4, R4, 1.1920928955078125e-07 ;  /* 0x3400000004047820 */ /* 0x000fc80000410000 */
[----:B------:R-:W-:Y:S02]  /*2120*/  FMUL.FTZ R3, R9, R4 ;  /* 0x0000000409037220 */ /* 0x000fe40000410000 */
.L_x_8404:
[----:B------:R-:W-:Y:S05]  /*2130*/  BSYNC B0 ;  /* 0x0000000000007941 */ /* 0x000fea0003800000 */
.L_x_8403:
[C---:B------:R-:W-:Y:S01]  /*2140*/  FSETP.GTU.FTZ.AND P0, PT, |R3|.reuse, +INF , PT ;  /* 0x7f8000000300780b */ /* 0x040fe20003f1c200 */
[----:B------:R-:W1:Y:S01]  /*2150*/  MUFU.RCP R5, c[0x0][0x374] ;  /* 0x0000dd0000057b08 */ /* 0x000e620000001000 */
[C---:B0-----:R-:W-:Y:S02]  /*2160*/  LOP3.LUT R2, R3.reuse, 0x80000000, R0, 0xb8, !PT ;  /* 0x8000000003027812 */ /* 0x041fe400078eb800 */
[----:B------:R-:W-:Y:S02]  /*2170*/  FSETP.LEU.FTZ.AND P2, PT, RZ, c[0x0][0x374], PT ;  /* 0x0000dd00ff007a0b */ /* 0x000fe40003f5b000 */
        /* <DEDUP_REMOVED lines=15> */
.L_x_8402:
        /* <DEDUP_REMOVED lines=15> */
.L_x_8415:
[----:B------:R-:W0:Y:S02]  /*2360*/  F2I.S64.TRUNC R2, R2 ;  /* 0x0000000200027311 */ /* 0x000e24000020d900 */
[----:B0-----:R-:W-:-:S05]  /*2370*/  IMAD.MOV.U32 R5, RZ, RZ, R2 ;  /* 0x000000ffff057224 */ /* 0x001fca00078e0002 */
[----:B------:R0:W-:Y:S01]  /*2380*/  STG.E.U8 [R16.64], R5 ;  /* 0x0000000510007986 */ /* 0x0001e2000c101124 */
[----:B------:R-:W-:Y:S05]  /*2390*/  BRA `(.L_x_8417) ;  /* 0x00000d3000007947 */ /* 0x000fea0003800000 */
.L_x_8414:
        /* <DEDUP_REMOVED lines=9> */
.L_x_8419:
[----:B------:R-:W0:Y:S02]  /*2430*/  F2I.FTZ.TRUNC.NTZ R3, R2 ;  /* 0x0000000200037305 */ /* 0x000e24000021f100 */
[----:B0-----:R0:W-:Y:S01]  /*2440*/  STG.E [R16.64], R3 ;  /* 0x0000000310007986 */ /* 0x0011e2000c101924 */
[----:B------:R-:W-:Y:S05]  /*2450*/  BRA `(.L_x_8417) ;  /* 0x00000c7000007947 */ /* 0x000fea0003800000 */
.L_x_8418:
[----:B------:R-:W0:Y:S02]  /*2460*/  F2I.FTZ.TRUNC.NTZ R3, R2 ;  /* 0x0000000200037305 */ /* 0x000e24000021f100 */
[----:B0-----:R0:W-:Y:S01]  /*2470*/  STG.E.U16 [R16.64], R3 ;  /* 0x0000000310007986 */ /* 0x0011e2000c101524 */
[----:B------:R-:W-:Y:S05]  /*2480*/  BRA `(.L_x_8417) ;  /* 0x00000c4000007947 */ /* 0x000fea0003800000 */
.L_x_8413:
        /* <DEDUP_REMOVED lines=8> */
.L_x_8421:
[----:B------:R-:W-:-:S05]  /*2510*/  F2FP.PACK_AB R2, RZ, R2 ;  /* 0x00000002ff02723e */ /* 0x000fca00000000ff */
[----:B------:R0:W-:Y:S01]  /*2520*/  STG.E.U16 [R16.64], R2 ;  /* 0x0000000210007986 */ /* 0x0001e2000c101524 */
[----:B------:R-:W-:Y:S05]  /*2530*/  BRA `(.L_x_8417) ;  /* 0x00000b9000007947 */ /* 0x000fea0003800000 */
.L_x_8420:
        /* <DEDUP_REMOVED lines=9> */
.L_x_8423:
[----:B------:R-:W-:-:S04]  /*25d0*/  F2FP.PACK_AB R3, RZ, R2 ;  /* 0x00000002ff03723e */ /* 0x000fc800000000ff */
[----:B------:R-:W-:-:S05]  /*25e0*/  PRMT R3, R3, 0x5410, RZ ;  /* 0x0000541003037816 */ /* 0x000fca00000000ff */
[----:B------:R0:W-:Y:S01]  /*25f0*/  STG.E [R16.64], R3 ;  /* 0x0000000310007986 */ /* 0x0001e2000c101924 */
[----:B------:R-:W-:Y:S05]  /*2600*/  BRA `(.L_x_8417) ;  /* 0x00000ac000007947 */ /* 0x000fea0003800000 */
.L_x_8422:
[----:B------:R-:W-:-:S06]  /*2610*/  FMUL.FTZ R2, R2, 1 ;  /* 0x3f80000002027820 */ /* 0x000fcc0000410000 */
[----:B------:R-:W0:Y:S02]  /*2620*/  F2F.F64.F32 R2, R2 ;  /* 0x0000000200027310 */ /* 0x000e240000201800 */
[----:B0-----:R0:W-:Y:S01]  /*2630*/  STG.E.64 [R16.64], R2 ;  /* 0x0000000210007986 */ /* 0x0011e2000c101b24 */
[----:B------:R-:W-:Y:S05]  /*2640*/  BRA `(.L_x_8417) ;  /* 0x00000a8000007947 */ /* 0x000fea0003800000 */
.L_x_8412:
        /* <DEDUP_REMOVED lines=12> */
.L_x_8426:
[----:B------:R-:W-:Y:S01]  /*2710*/  FMUL.FTZ R4, R2, 1 ;  /* 0x3f80000002047820 */ /* 0x000fe20000410000 */
[----:B------:R-:W-:-:S05]  /*2720*/  CS2R R6, SRZ ;  /* 0x0000000000067805 */ /* 0x000fca000001ff00 */
[----:B------:R-:W0:Y:S02]  /*2730*/  F2F.F64.F32 R4, R4 ;  /* 0x0000000400047310 */ /* 0x000e240000201800 */
[----:B0-----:R0:W-:Y:S01]  /*2740*/  STG.E.128 [R16.64], R4 ;  /* 0x0000000410007986 */ /* 0x0011e2000c101d24 */
[----:B------:R-:W-:Y:S05]  /*2750*/  BRA `(.L_x_8417) ;  /* 0x0000097000007947 */ /* 0x000fea0003800000 */
.L_x_8425:
        /* <DEDUP_REMOVED lines=20> */
.L_x_8430:
[----:B------:R-:W-:Y:S05]  /*28a0*/  BSYNC B0 ;  /* 0x0000000000007941 */ /* 0x000fea0003800000 */
.L_x_8429:
[----:B------:R-:W-:-:S05]  /*28b0*/  LOP3.LUT R5, R0, R5, RZ, 0xfc, !PT ;  /* 0x0000000500057212 */ /* 0x000fca00078efcff */
[----:B------:R0:W-:Y:S01]  /*28c0*/  STG.E.U8 [R16.64], R5 ;  /* 0x0000000510007986 */ /* 0x0001e2000c101124 */
[----:B------:R-:W-:Y:S05]  /*28d0*/  BRA `(.L_x_8417) ;  /* 0x000007f000007947 */ /* 0x000fea0003800000 */
.L_x_8428:
        /* <DEDUP_REMOVED lines=12> */
.L_x_8432:
[----:B------:R-:W-:Y:S01]  /*29a0*/  IMAD.MOV.U32 R0, RZ, RZ, 0x7f ;  /* 0x0000007fff007424 */ /* 0x000fe200078e00ff */
[----:B------:R-:W-:-:S04]  /*29b0*/  ISETP.GT.U32.AND P0, PT, R4, 0x7f800000, PT ;  /* 0x7f8000000400780c */ /* 0x000fc80003f04070 */
[----:B------:R-:W-:-:S04]  /*29c0*/  SEL R0, R0, 0x7c, P0 ;  /* 0x0000007c00007807 */ /* 0x000fc80000000000 */
.L_x_8433:
[----:B------:R-:W-:Y:S05]  /*29d0*/  BSYNC B0 ;  /* 0x0000000000007941 */ /* 0x000fea0003800000 */
.L_x_8431:
[----:B------:R-:W-:-:S04]  /*29e0*/  LOP3.LUT R2, R2, 0x80000000, RZ, 0xc0, !PT ;  /* 0x8000000002027812 */ /* 0x000fc800078ec0ff */
[----:B------:R-:W-:-:S04]  /*29f0*/  SHF.R.U32.HI R3, RZ, 0x18, R2 ;  /* 0x00000018ff037819 */ /* 0x000fc80000011602 */
[----:B------:R-:W-:-:S05]  /*2a00*/  LOP3.LUT R3, R0, R3, RZ, 0xfc, !PT ;  /* 0x0000000300037212 */ /* 0x000fca00078efcff */
[----:B------:R0:W-:Y:S01]  /*2a10*/  STG.E.U8 [R16.64], R3 ;  /* 0x0000000310007986 */ /* 0x0001e2000c101124 */
[----:B------:R-:W-:Y:S05]  /*2a20*/  BRA `(.L_x_8417) ;  /* 0x000006a000007947 */ /* 0x000fea0003800000 */
.L_x_8427:
[----:B------:R-:W-:-:S05]  /*2a30*/  F2FP.BF16.PACK_AB R2, RZ, R2 ;  /* 0x00000002ff02723e */ /* 0x000fca00000010ff */
[----:B------:R0:W-:Y:S01]  /*2a40*/  STG.E.U16 [R16.64], R2 ;  /* 0x0000000210007986 */ /* 0x0001e2000c101524 */
[----:B------:R-:W-:Y:S05]  /*2a50*/  BRA `(.L_x_8417) ;  /* 0x0000067000007947 */ /* 0x000fea0003800000 */
.L_x_8424:
        /* <DEDUP_REMOVED lines=11> */
.L_x_8436:
        /* <DEDUP_REMOVED lines=16> */
.L_x_8439:
[----:B------:R-:W-:-:S04]  /*2c10*/  LOP3.LUT R2, R2, 0x80000000, RZ, 0xc0, !PT ;  /* 0x8000000002027812 */ /* 0x000fc800078ec0ff */
[----:B------:R-:W-:-:S04]  /*2c20*/  SHF.R.U32.HI R3, RZ, 0x18, R2 ;  /* 0x00000018ff037819 */ /* 0x000fc80000011602 */
[----:B------:R-:W-:-:S04]  /*2c30*/  LOP3.LUT R0, R0, R3, RZ, 0xfc, !PT ;  /* 0x0000000300007212 */ /* 0x000fc800078efcff */
[----:B------:R-:W-:Y:S02]  /*2c40*/  PRMT R8, R0, 0x7610, R8 ;  /* 0x0000761000087816 */ /* 0x000fe40000000008 */
.L_x_8438:
[----:B------:R-:W-:Y:S05]  /*2c50*/  BSYNC B0 ;  /* 0x0000000000007941 */ /* 0x000fea0003800000 */
.L_x_8437:
[----:B------:R0:W-:Y:S01]  /*2c60*/  STG.E.U8 [R16.64], R8 ;  /* 0x0000000810007986 */ /* 0x0001e2000c101124 */
[----:B------:R-:W-:Y:S05]  /*2c70*/  BRA `(.L_x_8417) ;  /* 0x0000045000007947 */ /* 0x000fea0003800000 */
.L_x_8435:
        /* <DEDUP_REMOVED lines=16> */
.L_x_8442:
[----:B------:R-:W-:-:S04]  /*2d80*/  LOP3.LUT R2, R2, 0x80000000, RZ, 0xc0, !PT ;  /* 0x8000000002027812 */ /* 0x000fc800078ec0ff */
[----:B------:R-:W-:-:S04]  /*2d90*/  SHF.R.U32.HI R3, RZ, 0x18, R2 ;  /* 0x00000018ff037819 */ /* 0x000fc80000011602 */
[----:B------:R-:W-:-:S04]  /*2da0*/  LOP3.LUT R0, R0, R3, RZ, 0xfc, !PT ;  /* 0x0000000300007212 */ /* 0x000fc800078efcff */
[----:B------:R-:W-:Y:S02]  /*2db0*/  PRMT R8, R0, 0x7610, R8 ;  /* 0x0000761000087816 */ /* 0x000fe40000000008 */
.L_x_8441:
[----:B------:R-:W-:Y:S05]  /*2dc0*/  BSYNC B0 ;  /* 0x0000000000007941 */ /* 0x000fea0003800000 */
.L_x_8440:
[----:B------:R0:W-:Y:S01]  /*2dd0*/  STG.E.U8 [R16.64], R8 ;  /* 0x0000000810007986 */ /* 0x0001e2000c101124 */
[----:B------:R-:W-:Y:S05]  /*2de0*/  BRA `(.L_x_8417) ;  /* 0x000002e000007947 */ /* 0x000fea0003800000 */
.L_x_8434:
        /* <DEDUP_REMOVED lines=21> */
.L_x_8416:
        /* <DEDUP_REMOVED lines=20> */
.L_x_8444:
[----:B------:R-:W0:Y:S02]  /*3080*/  F2I.U64.TRUNC R2, R2 ;  /* 0x0000000200027311 */ /* 0x000e24000020d800 */
[----:B0-----:R0:W-:Y:S01]  /*3090*/  STG.E.64 [R16.64], R2 ;  /* 0x0000000210007986 */ /* 0x0011e2000c101b24 */
[----:B------:R-:W-:Y:S05]  /*30a0*/  BRA `(.L_x_8417) ;  /* 0x0000002000007947 */ /* 0x000fea0003800000 */
.L_x_8443:
[----:B------:R-:W0:Y:S02]  /*30b0*/  F2I.FTZ.U32.TRUNC.NTZ R3, R2 ;  /* 0x0000000200037305 */ /* 0x000e24000021f000 */
[----:B0-----:R0:W-:Y:S02]  /*30c0*/  STG.E [R16.64], R3 ;  /* 0x0000000310007986 */ /* 0x0011e4000c101924 */
.L_x_8417:
[----:B------:R-:W-:-:S05]  /*30d0*/  IMAD R18, R18, 0x200, R23 ;  /* 0x0000020012127824 */ /* 0x000fca00078e0217 */
[----:B------:R-:W-:Y:S02]  /*30e0*/  IADD3 R19, R18, 0x80, RZ ;  /* 0x0000008012137810 */ /* 0x000fe40007ffe0ff */
.L_x_8373:
[----:B------:R-:W-:Y:S05]  /*30f0*/  BSYNC B7 ;  /* 0x0000000000077941 */ /* 0x000fea0003800000 */
.L_x_8372:
[----:B------:R-:W-:Y:S01]  /*3100*/  ISETP.GE.AND P0, PT, R19, c[0x0][0x160], PT ;  /* 0x0000580013007a0c */ /* 0x000fe20003f06270 */
[----:B------:R-:W-:-:S12]  /*3110*/  BSSY B7, `(.L_x_8445) ;  /* 0x0000610000077945 */ /* 0x000fd80003800000 */
[----:B------:R-:W-:Y:S05]  /*3120*/  @P0 BRA `(.L_x_8446) ;  /* 0x000060e000000947 */ /* 0x000fea0003800000 */
[----:B------:R-:W-:Y:S01]  /*3130*/  ISETP.NE.AND P0, PT, RZ, c[0x0][0x168], PT ;  /* 0x00005a00ff007a0c */ /* 0x000fe20003f05270 */
[----:B------:R-:W-:Y:S02]  /*3140*/  IMAD.MOV.U32 R0, RZ, RZ, RZ ;  /* 0x000000ffff007224 */ /* 0x000fe400078e00ff */
[----:B0-----:R-:W-:-:S10]  /*3150*/  IMAD.MOV.U32 R16, RZ, RZ, RZ ;  /* 0x000000ffff107224 */ /* 0x001fd400078e00ff */
        /* <DEDUP_REMOVED lines=225> */
.L_x_8447:
        /* <DEDUP_REMOVED lines=20> */
.L_x_8452:
[----:B------:R-:W2:Y:S02]  /*40b0*/  LDG.E.U8 R0, [R2.64] ;  /* 0x0000002402007981 */ /* 0x000ea4000c1e1100 */
[----:B--2---:R-:W0:Y:S01]  /*40c0*/  I2F.U16 R0, R0 ;  /* 0x0000000000007306 */ /* 0x004e220000101000 */
[----:B------:R-:W-:Y:S05]  /*40d0*/  BRA `(.L_x_8454) ;  /* 0x00000ca000007947 */ /* 0x000fea0003800000 */
.L_x_8451:
        /* <DEDUP_REMOVED lines=9> */
.L_x_8456:
[----:B------:R-:W2:Y:S02]  /*4170*/  LDG.E R0, [R2.64] ;  /* 0x0000002402007981 */ /* 0x000ea4000c1e1900 */
[----:B--2---:R-:W0:Y:S01]  /*4180*/  I2F R0, R0 ;  /* 0x0000000000007306 */ /* 0x004e220000201400 */
[----:B------:R-:W-:Y:S05]  /*4190*/  BRA `(.L_x_8454) ;  /* 0x00000be000007947 */ /* 0x000fea0003800000 */
.L_x_8455:
[----:B------:R-:W2:Y:S02]  /*41a0*/  LDG.E.U16 R0, [R2.64] ;  /* 0x0000002402007981 */ /* 0x000ea4000c1e1500 */
[----:B--2---:R-:W0:Y:S01]  /*41b0*/  I2F.S16 R0, R0 ;  /* 0x0000000000007306 */ /* 0x004e220000101400 */
[----:B------:R-:W-:Y:S05]  /*41c0*/  BRA `(.L_x_8454) ;  /* 0x00000bb000007947 */ /* 0x000fea0003800000 */
.L_x_8450:
        /* <DEDUP_REMOVED lines=8> */
.L_x_8458:
[----:B------:R-:W2:Y:S02]  /*4250*/  LDG.E.U16 R0, [R2.64] ;  /* 0x0000002402007981 */ /* 0x000ea4000c1e1500 */
[----:B--2---:R-:W-:Y:S01]  /*4260*/  HADD2.F32 R0, -RZ, R0.H0_H0 ;  /* 0x20000000ff007230 */ /* 0x004fe20000004100 */
[----:B------:R-:W-:Y:S05]  /*4270*/  BRA `(.L_x_8454) ;  /* 0x00000b0000007947 */ /* 0x000fea0003800000 */
.L_x_8457:
        /* <DEDUP_REMOVED lines=8> */
.L_x_8460:
[----:B------:R-:W2:Y:S02]  /*4300*/  LDG.E.U16 R0, [R2.64] ;  /* 0x0000002402007981 */ /* 0x000ea4000c1e1500 */
[----:B--2---:R-:W-:Y:S01]  /*4310*/  HADD2.F32 R0, -RZ, R0.H0_H0 ;  /* 0x20000000ff007230 */ /* 0x004fe20000004100 */
[----:B------:R-:W-:Y:S05]  /*4320*/  BRA `(.L_x_8454) ;  /* 0x00000a5000007947 */ /* 0x000fea0003800000 */
.L_x_8459:
[----:B------:R-:W2:Y:S02]  /*4330*/  LDG.E.64 R2, [R2.64] ;  /* 0x0000002402027981 */ /* 0x000ea4000c1e1b00 */
[----:B--2---:R-:W0:Y:S01]  /*4340*/  F2F.F32.F64 R0, R2 ;  /* 0x0000000200007310 */ /* 0x004e220000301000 */
[----:B------:R-:W0:-:S14]  /*4350*/  DSETP.GEU.AND P0, PT, |R2|, c[0x2][0x0], PT ;  /* 0x008000000200762a */ /* 0x000e1c0003f0e200 */
[----:B0-----:R-:W-:Y:S01]  /*4360*/  @!P0 FMUL R0, R0, 1.175494350822287508e-38 ;  /* 0x0080000000008820 */ /* 0x001fe20000400000 */
[----:B------:R-:W-:Y:S05]  /*4370*/  BRA `(.L_x_8454) ;  /* 0x00000a0000007947 */ /* 0x000fea0003800000 */
.L_x_8449:
        /* <DEDUP_REMOVED lines=12> */
.L_x_8463:
[----:B------:R-:W2:Y:S02]  /*4440*/  LDG.E.64 R2, [R2.64] ;  /* 0x0000002402027981 */ /* 0x000ea4000c1e1b00 */
[----:B--2---:R-:W0:Y:S01]  /*4450*/  F2F.F32.F64 R0, R2 ;  /* 0x0000000200007310 */ /* 0x004e220000301000 */
[----:B------:R-:W0:-:S14]  /*4460*/  DSETP.GEU.AND P0, PT, |R2|, c[0x2][0x0], PT ;  /* 0x008000000200762a */ /* 0x000e1c0003f0e200 */
[----:B0-----:R-:W-:Y:S01]  /*4470*/  @!P0 FMUL R0, R0, 1.175494350822287508e-38 ;  /* 0x0080000000008820 */ /* 0x001fe20000400000 */
[----:B------:R-:W-:Y:S05]  /*4480*/  BRA `(.L_x_8454) ;  /* 0x000008f000007947 */ /* 0x000fea0003800000 */
.L_x_8462:
        /* <DEDUP_REMOVED lines=26> */
.L_x_8465:
        /* <DEDUP_REMOVED lines=13> */
.L_x_8464:
[----:B------:R-:W2:Y:S02]  /*4700*/  LDG.E.U16 R0, [R2.64] ;  /* 0x0000002402007981 */ /* 0x000ea4000c1e1500 */
[----:B--2---:R-:W-:Y:S01]  /*4710*/  PRMT R0, RZ, 0x5410, R0 ;  /* 0x00005410ff007816 */ /* 0x004fe20000000000 */
[----:B------:R-:W-:Y:S05]  /*4720*/  BRA `(.L_x_8454) ;  /* 0x0000065000007947 */ /* 0x000fea0003800000 */
.L_x_8461:
        /* <DEDUP_REMOVED lines=11> */
.L_x_8468:
        /* <DEDUP_REMOVED lines=20> */
.L_x_8470:
[----:B------:R-:W-:Y:S05]  /*4920*/  BSYNC B0 ;  /* 0x0000000000007941 */ /* 0x000fea0003800000 */
.L_x_8469:
[----:B------:R-:W-:Y:S01]  /*4930*/  LEA R3, R0, 0x3b800000, 0x17 ;  /* 0x3b80000000037811 */ /* 0x000fe200078eb8ff */
[----:B------:R-:W-:-:S05]  /*4940*/  IMAD.SHL.U32 R0, R2, 0x100000, RZ ;  /* 0x0010000002007824 */ /* 0x000fca00078e00ff */
[----:B------:R-:W-:Y:S01]  /*4950*/  LOP3.LUT R0, R3, R0, R4, 0xfe, !PT ;  /* 0x0000000003007212 */ /* 0x000fe200078efe04 */
[----:B------:R-:W-:Y:S05]  /*4960*/  BRA `(.L_x_8454) ;  /* 0x0000041000007947 */ /* 0x000fea0003800000 */
.L_x_8467:
        /* <DEDUP_REMOVED lines=20> */
.L_x_8472:
[----:B------:R-:W-:Y:S05]  /*4ab0*/  BSYNC B0 ;  /* 0x0000000000007941 */ /* 0x000fea0003800000 */
.L_x_8471:
[----:B------:R-:W-:Y:S01]  /*4ac0*/  LEA R3, R0, 0x37800000, 0x17 ;  /* 0x3780000000037811 */ /* 0x000fe200078eb8ff */
[----:B------:R-:W-:-:S05]  /*4ad0*/  IMAD.SHL.U32 R0, R2, 0x200000, RZ ;  /* 0x0020000002007824 */ /* 0x000fca00078e00ff */
[----:B------:R-:W-:Y:S01]  /*4ae0*/  LOP3.LUT R0, R3, R0, R4, 0xfe, !PT ;  /* 0x0000000003007212 */ /* 0x000fe200078efe04 */
[----:B------:R-:W-:Y:S05]  /*4af0*/  BRA `(.L_x_8454) ;  /* 0x0000028000007947 */ /* 0x000fea0003800000 */
.L_x_8466:
        /* <DEDUP_REMOVED lines=14> */
.L_x_8453:
        /* <DEDUP_REMOVED lines=21> */
.L_x_8474:
[----:B------:R-:W2:Y:S02]  /*4d30*/  LDG.E.64 R2, [R2.64] ;  /* 0x0000002402027981 */ /* 0x000ea4000c1e1b00 */
[----:B--2---:R0:W1:Y:S01]  /*4d40*/  I2F.U64 R0, R2 ;  /* 0x0000000200007312 */ /* 0x0040620000301000 */
[----:B------:R-:W-:Y:S05]  /*4d50*/  BRA `(.L_x_8454) ;  /* 0x0000002000007947 */ /* 0x000fea0003800000 */
.L_x_8473:
[----:B------:R-:W2:Y:S02]  /*4d60*/  LDG.E R0, [R2.64] ;  /* 0x0000002402007981 */ /* 0x000ea4000c1e1900 */
[----:B--2---:R-:W0:Y:S02]  /*4d70*/  I2F.U32 R0, R0 ;  /* 0x0000000000007306 */ /* 0x004e240000201000 */
.L_x_8454:
[----:B------:R-:W-:Y:S05]  /*4d80*/  BSYNC B6 ;  /* 0x0000000000067941 */ /* 0x000fea0003800000 */
.L_x_8448:
        /* <DEDUP_REMOVED lines=32> */
.L_x_8481:
[----:B------:R-:W-:Y:S01]  /*4f90*/  FSETP.GEU.FTZ.AND P0, PT, R4, -R5, PT ;  /* 0x800000050400720b */ /* 0x000fe20003f1e000 */
[----:B------:R-:W-:-:S12]  /*4fa0*/  FADD.FTZ R2, R2, -1 ;  /* 0xbf80000002027421 */ /* 0x000fd80000010000 */
[----:B------:R-:W-:Y:S02]  /*4fb0*/  @!P0 FADD.FTZ R2, R2, -1 ;  /* 0xbf80000002028421 */ /* 0x000fe40000010000 */
.L_x_8480:
[----:B------:R-:W-:Y:S05]  /*4fc0*/  BSYNC B1 ;  /* 0x0000000000017941 */ /* 0x000fea0003800000 */
.L_x_8479:
[----:B------:R-:W-:Y:S01]  /*4fd0*/  FFMA.FTZ R3, -R5, R2, R3 ;  /* 0x0000000205037223 */ /* 0x000fe20000010103 */
[----:B------:R-:W-:Y:S05]  /*4fe0*/  BRA `(.L_x_8477) ;  /* 0x000001f000007947 */ /* 0x000fea0003800000 */
.L_x_8478:
[----:B------:R-:W-:Y:S01]  /*4ff0*/  IADD3 R2, R6, -0xb800000, RZ ;  /* 0xf480000006027810 */ /* 0x000fe20007ffe0ff */
[----:B------:R-:W-:Y:S01]  /*5000*/  BSSY B1, `(.L_x_8482) ;  /* 0x000001b000017945 */ /* 0x000fe20003800000 */
[----:B------:R-:W-:Y:S02]  /*5010*/  FSETP.LT.FTZ.AND P0, PT, RZ, |c[0x0][0x374]|, PT ;  /* 0x4000dd00ff007a0b */ /* 0x000fe40003f11000 */
        /* <DEDUP_REMOVED lines=12> */
.L_x_8484:
        /* <DEDUP_REMOVED lines=13> */
.L_x_8483:
[----:B------:R-:W-:Y:S05]  /*51b0*/  BSYNC B1 ;  /* 0x0000000000017941 */ /* 0x000fea0003800000 */
.L_x_8482:
[----:B------:R-:W-:-:S04]  /*51c0*/  FMUL.FTZ R2, R2, 1.1920928955078125e-07 ;  /* 0x3400000002027820 */ /* 0x000fc80000410000 */
[----:B------:R-:W-:Y:S02]  /*51d0*/  FMUL.FTZ R3, R7, R2 ;  /* 0x0000000207037220 */ /* 0x000fe40000410000 */
.L_x_8477:
[----:B------:R-:W-:Y:S05]  /*51e0*/  BSYNC B0 ;  /* 0x0000000000007941 */ /* 0x000fea0003800000 */
.L_x_8476:
[C---:B------:R-:W-:Y:S01]  /*51f0*/  FSETP.GTU.FTZ.AND P0, PT, |R3|.reuse, +INF , PT ;  /* 0x7f8000000300780b */ /* 0x040fe20003f1c200 */
[----:B------:R-:W1:Y:S01]  /*5200*/  MUFU.RCP R5, c[0x0][0x374] ;  /* 0x0000dd0000057b08 */ /* 0x000e620000001000 */
[C---:B------:R-:W-:Y:S02]  /*5210*/  LOP3.LUT R2, R3.reuse, 0x80000000, R0, 0xb8, !PT ;  /* 0x8000000003027812 */ /* 0x040fe400078eb800 */
        /* <DEDUP_REMOVED lines=10> */
[----:B------:R-:W-:Y:S02]  /*52c0*/  @!P0 FMUL.FTZ R0, R5, R0 ;  /* 0x0000000005008220 */ /* 0x000fe40000410000 */
[----:B-1----:R-:W-:-:S05]  /*52d0*/  @P0 FADD.FTZ R2, R3, -R4 ;  /* 0x8000000403020221 */ /* 0x002fca0000010000 */
[----:B------:R-:W-:Y:S02]  /*52e0*/  FSETP.GT.AND P1, PT, R2, 0.5, P0 ;  /* 0x3f0000000200780b */ /* 0x000fe40000724000 */
[----:B------:R-:W-:-:S11]  /*52f0*/  @!P0 LOP3.LUT R2, RZ, 0x80000000, R0, 0xb8, !PT ;  /* 0x80000000ff028812 */ /* 0x000fd600078eb800 */
[----:B------:R-:W-:-:S04]  /*5300*/  @P1 FADD.FTZ R4, R4, 1 ;  /* 0x3f80000004041421 */ /* 0x000fc80000010000 */
[----:B------:R-:W-:Y:S02]  /*5310*/  @P0 IMAD.MOV.U32 R2, RZ, RZ, R4 ;  /* 0x000000ffff020224 */ /* 0x000fe400078e0004 */
.L_x_8475:
        /* <DEDUP_REMOVED lines=15> */
.L_x_8488:
[----:B------:R-:W1:Y:S02]  /*5410*/  F2I.S64.TRUNC R2, R2 ;  /* 0x0000000200027311 */ /* 0x000e64000020d900 */
[----:B-1----:R-:W-:-:S05]  /*5420*/  IMAD.MOV.U32 R5, RZ, RZ, R2 ;  /* 0x000000ffff057224 */ /* 0x002fca00078e0002 */
[----:B------:R1:W-:Y:S01]  /*5430*/  STG.E.U8 [R16.64], R5 ;  /* 0x0000000510007986 */ /* 0x0003e2000c101124 */
[----:B------:R-:W-:Y:S05]  /*5440*/  BRA `(.L_x_8490) ;  /* 0x00000d3000007947 */ /* 0x000fea0003800000 */
.L_x_8487:
        /* <DEDUP_REMOVED lines=9> */
.L_x_8492:
[----:B------:R-:W1:Y:S02]  /*54e0*/  F2I.FTZ.TRUNC.NTZ R3, R2 ;  /* 0x0000000200037305 */ /* 0x000e64000021f100 */
[----:B-1----:R1:W-:Y:S01]  /*54f0*/  STG.E [R16.64], R3 ;  /* 0x0000000310007986 */ /* 0x0023e2000c101924 */
[----:B------:R-:W-:Y:S05]  /*5500*/  BRA `(.L_x_8490) ;  /* 0x00000c7000007947 */ /* 0x000fea0003800000 */
.L_x_8491:
[----:B------:R-:W1:Y:S02]  /*5510*/  F2I.FTZ.TRUNC.NTZ R3, R2 ;  /* 0x0000000200037305 */ /* 0x000e64000021f100 */
[----:B-1----:R1:W-:Y:S01]  /*5520*/  STG.E.U16 [R16.64], R3 ;  /* 0x0000000310007986 */ /* 0x0023e2000c101524 */
[----:B------:R-:W-:Y:S05]  /*5530*/  BRA `(.L_x_8490) ;  /* 0x00000c4000007947 */ /* 0x000fea0003800000 */
.L_x_8486:
        /* <DEDUP_REMOVED lines=8> */
.L_x_8494:
[----:B------:R-:W-:-:S05]  /*55c0*/  F2FP.PACK_AB R2, RZ, R2 ;  /* 0x00000002ff02723e */ /* 0x000fca00000000ff */
[----:B------:R1:W-:Y:S01]  /*55d0*/  STG.E.U16 [R16.64], R2 ;  /* 0x0000000210007986 */ /* 0x0003e2000c101524 */
[----:B------:R-:W-:Y:S05]  /*55e0*/  BRA `(.L_x_8490) ;  /* 0x00000b9000007947 */ /* 0x000fea0003800000 */
.L_x_8493:
        /* <DEDUP_REMOVED lines=9> */
.L_x_8496:
[----:B------:R-:W-:-:S04]  /*5680*/  F2FP.PACK_AB R3, RZ, R2 ;  /* 0x00000002ff03723e */ /* 0x000fc800000000ff */
[----:B------:R-:W-:-:S05]  /*5690*/  PRMT R3, R3, 0x5410, RZ ;  /* 0x0000541003037816 */ /* 0x000fca00000000ff */
[----:B------:R1:W-:Y:S01]  /*56a0*/  STG.E [R16.64], R3 ;  /* 0x0000000310007986 */ /* 0x0003e2000c101924 */
[----:B------:R-:W-:Y:S05]  /*56b0*/  BRA `(.L_x_8490) ;  /* 0x00000ac000007947 */ /* 0x000fea0003800000 */
.L_x_8495:
[----:B------:R-:W-:-:S06]  /*56c0*/  FMUL.FTZ R2, R2, 1 ;  /* 0x3f80000002027820 */ /* 0x000fcc0000410000 */
[----:B------:R-:W1:Y:S02]  /*56d0*/  F2F.F64.F32 R2, R2 ;  /* 0x0000000200027310 */ /* 0x000e640000201800 */
[----:B-1----:R1:W-:Y:S01]  /*56e0*/  STG.E.64 [R16.64], R2 ;  /* 0x0000000210007986 */ /* 0x0023e2000c101b24 */
[----:B------:R-:W-:Y:S05]  /*56f0*/  BRA `(.L_x_8490) ;  /* 0x00000a8000007947 */ /* 0x000fea0003800000 */
.L_x_8485:
        /* <DEDUP_REMOVED lines=12> */
.L_x_8499:
[----:B------:R-:W-:Y:S01]  /*57c0*/  FMUL.FTZ R4, R2, 1 ;  /* 0x3f80000002047820 */ /* 0x000fe20000410000 */
[----:B------:R-:W-:-:S05]  /*57d0*/  CS2R R6, SRZ ;  /* 0x0000000000067805 */ /* 0x000fca000001ff00 */
[----:B------:R-:W1:Y:S02]  /*57e0*/  F2F.F64.F32 R4, R4 ;  /* 0x0000000400047310 */ /* 0x000e640000201800 */
[----:B-1----:R1:W-:Y:S01]  /*57f0*/  STG.E.128 [R16.64], R4 ;  /* 0x0000000410007986 */ /* 0x0023e2000c101d24 */
[----:B------:R-:W-:Y:S05]  /*5800*/  BRA `(.L_x_8490) ;  /* 0x0000097000007947 */ /* 0x000fea0003800000 */
.L_x_8498:
        /* <DEDUP_REMOVED lines=20> */
.L_x_8503:
[----:B------:R-:W-:Y:S05]  /*5950*/  BSYNC B0 ;  /* 0x0000000000007941 */ /* 0x000fea0003800000 */
.L_x_8502:
[----:B------:R-:W-:-:S05]  /*5960*/  LOP3.LUT R5, R0, R5, RZ, 0xfc, !PT ;  /* 0x0000000500057212 */ /* 0x000fca00078efcff */
[----:B------:R1:W-:Y:S01]  /*5970*/  STG.E.U8 [R16.64], R5 ;  /* 0x0000000510007986 */ /* 0x0003e2000c101124 */
[----:B------:R-:W-:Y:S05]  /*5980*/  BRA `(.L_x_8490) ;  /* 0x000007f000007947 */ /* 0x000fea0003800000 */
.L_x_8501:
        /* <DEDUP_REMOVED lines=12> */
.L_x_8505:
[----:B------:R-:W-:Y:S01]  /*5a50*/  IMAD.MOV.U32 R0, RZ, RZ, 0x7f ;  /* 0x0000007fff007424 */ /* 0x000fe200078e00ff */
[----:B------:R-:W-:-:S04]  /*5a60*/  ISETP.GT.U32.AND P0, PT, R4, 0x7f800000, PT ;  /* 0x7f8000000400780c */ /* 0x000fc80003f04070 */
[----:B------:R-:W-:-:S04]  /*5a70*/  SEL R0, R0, 0x7c, P0 ;  /* 0x0000007c00007807 */ /* 0x000fc80000000000 */
.L_x_8506:
[----:B------:R-:W-:Y:S05]  /*5a80*/  BSYNC B0 ;  /* 0x0000000000007941 */ /* 0x000fea0003800000 */
.L_x_8504:
[----:B------:R-:W-:-:S04]  /*5a90*/  LOP3.LUT R2, R2, 0x80000000, RZ, 0xc0, !PT ;  /* 0x8000000002027812 */ /* 0x000fc800078ec0ff */
[----:B------:R-:W-:-:S04]  /*5aa0*/  SHF.R.U32.HI R3, RZ, 0x18, R2 ;  /* 0x00000018ff037819 */ /* 0x000fc80000011602 */
[----:B------:R-:W-:-:S05]  /*5ab0*/  LOP3.LUT R3, R0, R3, RZ, 0xfc, !PT ;  /* 0x0000000300037212 */ /* 0x000fca00078efcff */
[----:B------:R1:W-:Y:S01]  /*5ac0*/  STG.E.U8 [R16.64], R3 ;  /* 0x0000000310007986 */ /* 0x0003e2000c101124 */
[----:B------:R-:W-:Y:S05]  /*5ad0*/  BRA `(.L_x_8490) ;  /* 0x000006a000007947 */ /* 0x000fea0003800000 */
.L_x_8500:
[----:B------:R-:W-:-:S05]  /*5ae0*/  F2FP.BF16.PACK_AB R2, RZ, R2 ;  /* 0x00000002ff02723e */ /* 0x000fca00000010ff */
[----:B------:R1:W-:Y:S01]  /*5af0*/  STG.E.U16 [R16.64], R2 ;  /* 0x0000000210007986 */ /* 0x0003e2000c101524 */
[----:B------:R-:W-:Y:S05]  /*5b00*/  BRA `(.L_x_8490) ;  /* 0x0000067000007947 */ /* 0x000fea0003800000 */
.L_x_8497:
        /* <DEDUP_REMOVED lines=11> */
.L_x_8509:
        /* <DEDUP_REMOVED lines=16> */
.L_x_8512:
[----:B------:R-:W-:-:S04]  /*5cc0*/  LOP3.LUT R2, R2, 0x80000000, RZ, 0xc0, !PT ;  /* 0x8000000002027812 */ /* 0x000fc800078ec0ff */
[----:B------:R-:W-:-:S04]  /*5cd0*/  SHF.R.U32.HI R3, RZ, 0x18, R2 ;  /* 0x00000018ff037819 */ /* 0x000fc80000011602 */
[----:B------:R-:W-:-:S04]  /*5ce0*/  LOP3.LUT R0, R0, R3, RZ, 0xfc, !PT ;  /* 0x0000000300007212 */ /* 0x000fc800078efcff */
[----:B------:R-:W-:Y:S02]  /*5cf0*/  PRMT R8, R0, 0x7610, R8 ;  /* 0x0000761000087816 */ /* 0x000fe40000000008 */
.L_x_8511:
[----:B------:R-:W-:Y:S05]  /*5d00*/  BSYNC B0 ;  /* 0x0000000000007941 */ /* 0x000fea0003800000 */
.L_x_8510:
[----:B------:R0:W-:Y:S01]  /*5d10*/  STG.E.U8 [R16.64], R8 ;  /* 0x0000000810007986 */ /* 0x0001e2000c101124 */
[----:B------:R-:W-:Y:S05]  /*5d20*/  BRA `(.L_x_8490) ;  /* 0x0000045000007947 */ /* 0x000fea0003800000 */
.L_x_8508:
        /* <DEDUP_REMOVED lines=16> */
.L_x_8515:
[----:B------:R-:W-:-:S04]  /*5e30*/  LOP3.LUT R2, R2, 0x80000000, RZ, 0xc0, !PT ;  /* 0x8000000002027812 */ /* 0x000fc800078ec0ff */
[----:B------:R-:W-:-:S04]  /*5e40*/  SHF.R.U32.HI R3, RZ, 0x18, R2 ;  /* 0x00000018ff037819 */ /* 0x000fc80000011602 */
[----:B------:R-:W-:-:S04]  /*5e50*/  LOP3.LUT R0, R0, R3, RZ, 0xfc, !PT ;  /* 0x0000000300007212 */ /* 0x000fc800078efcff */
[----:B------:R-:W-:Y:S02]  /*5e60*/  PRMT R8, R0, 0x7610, R8 ;  /* 0x0000761000087816 */ /* 0x000fe40000000008 */
.L_x_8514:
[----:B------:R-:W-:Y:S05]  /*5e70*/  BSYNC B0 ;  /* 0x0000000000007941 */ /* 0x000fea0003800000 */
.L_x_8513:
[----:B------:R0:W-:Y:S01]  /*5e80*/  STG.E.U8 [R16.64], R8 ;  /* 0x0000000810007986 */ /* 0x0001e2000c101124 */
[----:B------:R-:W-:Y:S05]  /*5e90*/  BRA `(.L_x_8490) ;  /* 0x000002e000007947 */ /* 0x000fea0003800000 */
.L_x_8507:
        /* <DEDUP_REMOVED lines=21> */
.L_x_8489:
        /* <DEDUP_REMOVED lines=20> */
.L_x_8517:
[----:B------:R-:W1:Y:S02]  /*6130*/  F2I.U64.TRUNC R2, R2 ;  /* 0x0000000200027311 */ /* 0x000e64000020d800 */
[----:B-1----:R1:W-:Y:S01]  /*6140*/  STG.E.64 [R16.64], R2 ;  /* 0x0000000210007986 */ /* 0x0023e2000c101b24 */
[----:B------:R-:W-:Y:S05]  /*6150*/  BRA `(.L_x_8490) ;  /* 0x0000002000007947 */ /* 0x000fea0003800000 */
.L_x_8516:
[----:B------:R-:W1:Y:S02]  /*6160*/  F2I.FTZ.U32.TRUNC.NTZ R3, R2 ;  /* 0x0000000200037305 */ /* 0x000e64000021f000 */
[----:B-1----:R1:W-:Y:S02]  /*6170*/  STG.E [R16.64], R3 ;  /* 0x0000000310007986 */ /* 0x0023e4000c101924 */
.L_x_8490:
[----:B------:R-:W-:-:S04]  /*6180*/  IADD3 R19, R19, 0x80, RZ ;  /* 0x0000008013137810 */ /* 0x000fc80007ffe0ff */
[----:B------:R-:W-:-:S13]  /*6190*/  ISETP.GE.AND P0, PT, R19, c[0x0][0x160], PT ;  /* 0x0000580013007a0c */ /* 0x000fda0003f06270 */
[----:B------:R-:W-:Y:S05]  /*61a0*/  @P0 BRA `(.L_x_8446) ;  /* 0x0000306000000947 */ /* 0x000fea0003800000 */
[----:B------:R-:W-:Y:S01]  /*61b0*/  ISETP.NE.AND P0, PT, RZ, c[0x0][0x168], PT ;  /* 0x00005a00ff007a0c */ /* 0x000fe20003f05270 */
[----:B------:R-:W-:Y:S02]  /*61c0*/  IMAD.MOV.U32 R0, RZ, RZ, RZ ;  /* 0x000000ffff007224 */ /* 0x000fe400078e00ff */
[----:B01----:R-:W-:-:S10]  /*61d0*/  IMAD.MOV.U32 R16, RZ, RZ, RZ ;  /* 0x000000ffff107224 */ /* 0x003fd400078e00ff */
        /* <DEDUP_REMOVED lines=225> */
.L_x_8518:
        /* <DEDUP_REMOVED lines=20> */
.L_x_8523:
[----:B------:R-:W2:Y:S02]  /*7130*/  LDG.E.U8 R0, [R2.64] ;  /* 0x0000002402007981 */ /* 0x000ea4000c1e1100 */
[----:B--2---:R-:W0:Y:S01]  /*7140*/  I2F.U16 R0, R0 ;  /* 0x0000000000007306 */ /* 0x004e220000101000 */
[----:B------:R-:W-:Y:S05]  /*7150*/  BRA `(.L_x_8525) ;  /* 0x00000ca000007947 */ /* 0x000fea0003800000 */
.L_x_8522:
        /* <DEDUP_REMOVED lines=9> */
.L_x_8527:
[----:B------:R-:W2:Y:S02]  /*71f0*/  LDG.E R0, [R2.64] ;  /* 0x0000002402007981 */ /* 0x000ea4000c1e1900 */
[----:B--2---:R-:W0:Y:S01]  /*7200*/  I2F R0, R0 ;  /* 0x0000000000007306 */ /* 0x004e220000201400 */
[----:B------:R-:W-:Y:S05]  /*7210*/  BRA `(.L_x_8525) ;  /* 0x00000be000007947 */ /* 0x000fea0003800000 */
.L_x_8526:
[----:B------:R-:W2:Y:S02]  /*7220*/  LDG.E.U16 R0, [R2.64] ;  /* 0x0000002402007981 */ /* 0x000ea4000c1e1500 */
[----:B--2---:R-:W0:Y:S01]  /*7230*/  I2F.S16 R0, R0 ;  /* 0x0000000000007306 */ /* 0x004e220000101400 */
[----:B------:R-:W-:Y:S05]  /*7240*/  BRA `(.L_x_8525) ;  /* 0x00000bb000007947 */ /* 0x000fea0003800000 */
.L_x_8521:
        /* <DEDUP_REMOVED lines=8> */
.L_x_8529:
[----:B------:R-:W2:Y:S02]  /*72d0*/  LDG.E.U16 R0, [R2.64] ;  /* 0x0000002402007981 */ /* 0x000ea4000c1e1500 */
[----:B--2---:R-:W-:Y:S01]  /*72e0*/  HADD2.F32 R0, -RZ, R0.H0_H0 ;  /* 0x20000000ff007230 */ /* 0x004fe20000004100 */
[----:B------:R-:W-:Y:S05]  /*72f0*/  BRA `(.L_x_8525) ;  /* 0x00000b0000007947 */ /* 0x000fea0003800000 */
.L_x_8528:
        /* <DEDUP_REMOVED lines=8> */
.L_x_8531:
[----:B------:R-:W2:Y:S02]  /*7380*/  LDG.E.U16 R0, [R2.64] ;  /* 0x0000002402007981 */ /* 0x000ea4000c1e1500 */
[----:B--2---:R-:W-:Y:S01]  /*7390*/  HADD2.F32 R0, -RZ, R0.H0_H0 ;  /* 0x20000000ff007230 */ /* 0x004fe20000004100 */
[----:B------:R-:W-:Y:S05]  /*73a0*/  BRA `(.L_x_8525) ;  /* 0x00000a5000007947 */ /* 0x000fea0003800000 */
.L_x_8530:
[----:B------:R-:W2:Y:S02]  /*73b0*/  LDG.E.64 R2, [R2.64] ;  /* 0x0000002402027981 */ /* 0x000ea4000c1e1b00 */
[----:B--2---:R-:W0:Y:S01]  /*73c0*/  F2F.F32.F64 R0, R2 ;  /* 0x0000000200007310 */ /* 0x004e220000301000 */
[----:B------:R-:W0:-:S14]  /*73d0*/  DSETP.GEU.AND P0, PT, |R2|, c[0x2][0x0], PT ;  /* 0x008000000200762a */ /* 0x000e1c0003f0e200 */
[----:B0-----:R-:W-:Y:S01]  /*73e0*/  @!P0 FMUL R0, R0, 1.175494350822287508e-38 ;  /* 0x0080000000008820 */ /* 0x001fe20000400000 */
[----:B------:R-:W-:Y:S05]  /*73f0*/  BRA `(.L_x_8525) ;  /* 0x00000a0000007947 */ /* 0x000fea0003800000 */
.L_x_8520:
        /* <DEDUP_REMOVED lines=12> */
.L_x_8534:
[----:B------:R-:W2:Y:S02]  /*74c0*/  LDG.E.64 R2, [R2.64] ;  /* 0x0000002402027981 */ /* 0x000ea4000c1e1b00 */
[----:B--2---:R-:W0:Y:S01]  /*74d0*/  F2F.F32.F64 R0, R2 ;  /* 0x0000000200007310 */ /* 0x004e220000301000 */
[----:B------:R-:W0:-:S14]  /*74e0*/  DSETP.GEU.AND P0, PT, |R2|, c[0x2][0x0], PT ;  /* 0x008000000200762a */ /* 0x000e1c0003f0e200 */
[----:B0-----:R-:W-:Y:S01]  /*74f0*/  @!P0 FMUL R0, R0, 1.175494350822287508e-38 ;  /* 0x0080000000008820 */ /* 0x001fe20000400000 */
[----:B------:R-:W-:Y:S05]  /*7500*/  BRA `(.L_x_8525) ;  /* 0x000008f000007947 */ /* 0x000fea0003800000 */
.L_x_8533:
        /* <DEDUP_REMOVED lines=26> */
.L_x_8536:
        /* <DEDUP_REMOVED lines=13> */
.L_x_8535:
[----:B------:R-:W2:Y:S02]  /*7780*/  LDG.E.U16 R0, [R2.64] ;  /* 0x0000002402007981 */ /* 0x000ea4000c1e1500 */
[----:B--2---:R-:W-:Y:S01]  /*7790*/  PRMT R0, RZ, 0x5410, R0 ;  /* 0x00005410ff007816 */ /* 0x004fe20000000000 */
[----:B------:R-:W-:Y:S05]  /*77a0*/  BRA `(.L_x_8525) ;  /* 0x0000065000007947 */ /* 0x000fea0003800000 */
.L_x_8532:
        /* <DEDUP_REMOVED lines=11> */
.L_x_8539:
        /* <DEDUP_REMOVED lines=20> */
.L_x_8541:
[----:B------:R-:W-:Y:S05]  /*79a0*/  BSYNC B0 ;  /* 0x0000000000007941 */ /* 0x000fea0003800000 */
.L_x_8540:
[----:B------:R-:W-:Y:S01]  /*79b0*/  LEA R3, R0, 0x3b800000, 0x17 ;  /* 0x3b80000000037811 */ /* 0x000fe200078eb8ff */
[----:B------:R-:W-:-:S05]  /*79c0*/  IMAD.SHL.U32 R0, R2, 0x100000, RZ ;  /* 0x0010000002007824 */ /* 0x000fca00078e00ff */
[----:B------:R-:W-:Y:S01]  /*79d0*/  LOP3.LUT R0, R3, R0, R4, 0xfe, !PT ;  /* 0x0000000003007212 */ /* 0x000fe200078efe04 */
[----:B------:R-:W-:Y:S05]  /*79e0*/  BRA `(.L_x_8525) ;  /* 0x0000041000007947 */ /* 0x000fea0003800000 */
.L_x_8538:
        /* <DEDUP_REMOVED lines=20> */
.L_x_8543:
[----:B------:R-:W-:Y:S05]  /*7b30*/  BSYNC B0 ;  /* 0x0000000000007941 */ /* 0x000fea0003800000 */
.L_x_8542:
[----:B------:R-:W-:Y:S01]  /*7b40*/  LEA R3, R0, 0x37800000, 0x17 ;  /* 0x3780000000037811 */ /* 0x000fe200078eb8ff */
[----:B------:R-:W-:-:S05]  /*7b50*/  IMAD.SHL.U32 R0, R2, 0x200000, RZ ;  /* 0x0020000002007824 */ /* 0x000fca00078e00ff */
[----:B------:R-:W-:Y:S01]  /*7b60*/  LOP3.LUT R0, R3, R0, R4, 0xfe, !PT ;  /* 0x0000000003007212 */ /* 0x000fe200078efe04 */
[----:B------:R-:W-:Y:S05]  /*7b70*/  BRA `(.L_x_8525) ;  /* 0x0000028000007947 */ /* 0x000fea0003800000 */
.L_x_8537:
        /* <DEDUP_REMOVED lines=14> */
.L_x_8524:
        /* <DEDUP_REMOVED lines=21> */
.L_x_8545:
[----:B------:R-:W2:Y:S02]  /*7db0*/  LDG.E.64 R2, [R2.64] ;  /* 0x0000002402027981 */ /* 0x000ea4000c1e1b00 */
[----:B--2---:R0:W1:Y:S01]  /*7dc0*/  I2F.U64 R0, R2 ;  /* 0x0000000200007312 */ /* 0x0040620000301000 */
[----:B------:R-:W-:Y:S05]  /*7dd0*/  BRA `(.L_x_8525) ;  /* 0x0000002000007947 */ /* 0x000fea0003800000 */
.L_x_8544:
[----:B------:R-:W2:Y:S02]  /*7de0*/  LDG.E R0, [R2.64] ;  /* 0x0000002402007981 */ /* 0x000ea4000c1e1900 */
[----:B--2---:R-:W0:Y:S02]  /*7df0*/  I2F.U32 R0, R0 ;  /* 0x0000000000007306 */ /* 0x004e240000201000 */
.L_x_8525:
[----:B------:R-:W-:Y:S05]  /*7e00*/  BSYNC B6 ;  /* 0x0000000000067941 */ /* 0x000fea0003800000 */
.L_x_8519:
        /* <DEDUP_REMOVED lines=32> */
.L_x_8552:
[----:B------:R-:W-:Y:S01]  /*8010*/  FSETP.GEU.FTZ.AND P0, PT, R4, -R5, PT ;  /* 0x800000050400720b */ /* 0x000fe20003f1e000 */
[----:B------:R-:W-:-:S12]  /*8020*/  FADD.FTZ R2, R2, -1 ;  /* 0xbf80000002027421 */ /* 0x000fd80000010000 */
[----:B------:R-:W-:Y:S02]  /*8030*/  @!P0 FADD.FTZ R2, R2, -1 ;  /* 0xbf80000002028421 */ /* 0x000fe40000010000 */
.L_x_8551:
[----:B------:R-:W-:Y:S05]  /*8040*/  BSYNC B1 ;  /* 0x0000000000017941 */ /* 0x000fea0003800000 */
.L_x_8550:
[----:B------:R-:W-:Y:S01]  /*8050*/  FFMA.FTZ R3, -R5, R2, R3 ;  /* 0x0000000205037223 */ /* 0x000fe20000010103 */
[----:B------:R-:W-:Y:S05]  /*8060*/  BRA `(.L_x_8548) ;  /* 0x000001f000007947 */ /* 0x000fea0003800000 */
.L_x_8549:
        /* <DEDUP_REMOVED lines=15> */
.L_x_8555:
        /* <DEDUP_REMOVED lines=13> */
.L_x_8554:
[----:B------:R-:W-:Y:S05]  /*8230*/  BSYNC B1 ;  /* 0x0000000000017941 */ /* 0x000fea0003800000 */
.L_x_8553:
[----:B------:R-:W-:-:S04]  /*8240*/  FMUL.FTZ R2, R2, 1.1920928955078125e-07 ;  /* 0x3400000002027820 */ /* 0x000fc80000410000 */
[----:B------:R-:W-:Y:S02]  /*8250*/  FMUL.FTZ R3, R7, R2 ;  /* 0x0000000207037220 */ /* 0x000fe40000410000 */
.L_x_8548:
[----:B------:R-:W-:Y:S05]  /*8260*/  BSYNC B0 ;  /* 0x0000000000007941 */ /* 0x000fea0003800000 */
.L_x_8547:
        /* <DEDUP_REMOVED lines=19> */
.L_x_8546:
        /* <DEDUP_REMOVED lines=15> */
.L_x_8559:
[----:B------:R-:W1:Y:S02]  /*8490*/  F2I.S64.TRUNC R2, R2 ;  /* 0x0000000200027311 */ /* 0x000e64000020d900 */
[----:B-1----:R-:W-:-:S05]  /*84a0*/  IMAD.MOV.U32 R5, RZ, RZ, R2 ;  /* 0x000000ffff057224 */ /* 0x002fca00078e0002 */
[----:B------:R1:W-:Y:S01]  /*84b0*/  STG.E.U8 [R16.64], R5 ;  /* 0x0000000510007986 */ /* 0x0003e2000c101124 */
[----:B------:R-:W-:Y:S05]  /*84c0*/  BRA `(.L_x_8561) ;  /* 0x00000d3000007947 */ /* 0x000fea0003800000 */
.L_x_8558:
        /* <DEDUP_REMOVED lines=9> */
.L_x_8563:
[----:B------:R-:W1:Y:S02]  /*8560*/  F2I.FTZ.TRUNC.NTZ R3, R2 ;  /* 0x0000000200037305 */ /* 0x000e64000021f100 */
[----:B-1----:R1:W-:Y:S01]  /*8570*/  STG.E [R16.64], R3 ;  /* 0x0000000310007986 */ /* 0x0023e2000c101924 */
[----:B------:R-:W-:Y:S05]  /*8580*/  BRA `(.L_x_8561) ;  /* 0x00000c7000007947 */ /* 0x000fea0003800000 */
.L_x_8562:
[----:B------:R-:W1:Y:S02]  /*8590*/  F2I.FTZ.TRUNC.NTZ R3, R2 ;  /* 0x0000000200037305 */ /* 0x000e64000021f100 */
[----:B-1----:R1:W-:Y:S01]  /*85a0*/  STG.E.U16 [R16.64], R3 ;  /* 0x0000000310007986 */ /* 0x0023e2000c101524 */
[----:B------:R-:W-:Y:S05]  /*85b0*/  BRA `(.L_x_8561) ;  /* 0x00000c4000007947 */ /* 0x000fea0003800000 */
.L_x_8557:
        /* <DEDUP_REMOVED lines=8> */
.L_x_8565:
[----:B------:R-:W-:-:S05]  /*8640*/  F2FP.PACK_AB R2, RZ, R2 ;  /* 0x00000002ff02723e */ /* 0x000fca00000000ff */
[----:B------:R1:W-:Y:S01]  /*8650*/  STG.E.U16 [R16.64], R2 ;  /* 0x0000000210007986 */ /* 0x0003e2000c101524 */
[----:B------:R-:W-:Y:S05]  /*8660*/  BRA `(.L_x_8561) ;  /* 0x00000b9000007947 */ /* 0x000fea0003800000 */
.L_x_8564:
        /* <DEDUP_REMOVED lines=9> */
.L_x_8567:
[----:B------:R-:W-:-:S04]  /*8700*/  F2FP.PACK_AB R3, RZ, R2 ;  /* 0x00000002ff03723e */ /* 0x000fc800000000ff */
[----:B------:R-:W-:-:S05]  /*8710*/  PRMT R3, R3, 0x5410, RZ ;  /* 0x0000541003037816 */ /* 0x000fca00000000ff */
[----:B------:R1:W-:Y:S01]  /*8720*/  STG.E [R16.64], R3 ;  /* 0x0000000310007986 */ /* 0x0003e2000c101924 */
[----:B------:R-:W-:Y:S05]  /*8730*/  BRA `(.L_x_8561) ;  /* 0x00000ac000007947 */ /* 0x000fea0003800000 */
.L_x_8566:
[----:B------:R-:W-:-:S06]  /*8740*/  FMUL.FTZ R2, R2, 1 ;  /* 0x3f80000002027820 */ /* 0x000fcc0000410000 */
[----:B------:R-:W1:Y:S02]  /*8750*/  F2F.F64.F32 R2, R2 ;  /* 0x0000000200027310 */ /* 0x000e640000201800 */
[----:B-1----:R1:W-:Y:S01]  /*8760*/  STG.E.64 [R16.64], R2 ;  /* 0x0000000210007986 */ /* 0x0023e2000c101b24 */
[----:B------:R-:W-:Y:S05]  /*8770*/  BRA `(.L_x_8561) ;  /* 0x00000a8000007947 */ /* 0x000fea0003800000 */
.L_x_8556:
        /* <DEDUP_REMOVED lines=12> */
.L_x_8570:
[----:B------:R-:W-:Y:S01]  /*8840*/  FMUL.FTZ R4, R2, 1 ;  /* 0x3f80000002047820 */ /* 0x000fe20000410000 */
[----:B------:R-:W-:-:S05]  /*8850*/  CS2R R6, SRZ ;  /* 0x0000000000067805 */ /* 0x000fca000001ff00 */
[----:B------:R-:W1:Y:S02]  /*8860*/  F2F.F64.F32 R4, R4 ;  /* 0x0000000400047310 */ /* 0x000e640000201800 */
[----:B-1----:R1:W-:Y:S01]  /*8870*/  STG.E.128 [R16.64], R4 ;  /* 0x0000000410007986 */ /* 0x0023e2000c101d24 */
[----:B------:R-:W-:Y:S05]  /*8880*/  BRA `(.L_x_8561) ;  /* 0x0000097000007947 */ /* 0x000fea0003800000 */
.L_x_8569:
        /* <DEDUP_REMOVED lines=20> */
.L_x_8574:
[----:B------:R-:W-:Y:S05]  /*89d0*/  BSYNC B0 ;  /* 0x0000000000007941 */ /* 0x000fea0003800000 */
.L_x_8573:
[----:B------:R-:W-:-:S05]  /*89e0*/  LOP3.LUT R5, R0, R5, RZ, 0xfc, !PT ;  /* 0x0000000500057212 */ /* 0x000fca00078efcff */
[----:B------:R1:W-:Y:S01]  /*89f0*/  STG.E.U8 [R16.64], R5 ;  /* 0x0000000510007986 */ /* 0x0003e2000c101124 */
[----:B------:R-:W-:Y:S05]  /*8a00*/  BRA `(.L_x_8561) ;  /* 0x000007f000007947 */ /* 0x000fea0003800000 */
.L_x_8572:
        /* <DEDUP_REMOVED lines=12> */
.L_x_8576:
[----:B------:R-:W-:Y:S01]  /*8ad0*/  IMAD.MOV.U32 R0, RZ, RZ, 0x7f ;  /* 0x0000007fff007424 */ /* 0x000fe200078e00ff */
[----:B------:R-:W-:-:S04]  /*8ae0*/  ISETP.GT.U32.AND P0, PT, R4, 0x7f800000, PT ;  /* 0x7f8000000400780c */ /* 0x000fc80003f04070 */
[----:B------:R-:W-:-:S04]  /*8af0*/  SEL R0, R0, 0x7c, P0 ;  /* 0x0000007c00007807 */ /* 0x000fc80000000000 */
.L_x_8577:
[----:B------:R-:W-:Y:S05]  /*8b00*/  BSYNC B0 ;  /* 0x0000000000007941 */ /* 0x000fea0003800000 */
.L_x_8575:
[----:B------:R-:W-:-:S04]  /*8b10*/  LOP3.LUT R2, R2, 0x80000000, RZ, 0xc0, !PT ;  /* 0x8000000002027812 */ /* 0x000fc800078ec0ff */
[----:B------:R-:W-:-:S04]  /*8b20*/  SHF.R.U32.HI R3, RZ, 0x18, R2 ;  /* 0x00000018ff037819 */ /* 0x000fc80000011602 */
[----:B------:R-:W-:-:S05]  /*8b30*/  LOP3.LUT R3, R0, R3, RZ, 0xfc, !PT ;  /* 0x0000000300037212 */ /* 0x000fca00078efcff */
[----:B------:R1:W-:Y:S01]  /*8b40*/  STG.E.U8 [R16.64], R3 ;  /* 0x0000000310007986 */ /* 0x0003e2000c101124 */
[----:B------:R-:W-:Y:S05]  /*8b50*/  BRA `(.L_x_8561) ;  /* 0x000006a000007947 */ /* 0x000fea0003800000 */
.L_x_8571:
[----:B------:R-:W-:-:S05]  /*8b60*/  F2FP.BF16.PACK_AB R2, RZ, R2 ;  /* 0x00000002ff02723e */ /* 0x000fca00000010ff */
[----:B------:R1:W-:Y:S01]  /*8b70*/  STG.E.U16 [R16.64], R2 ;  /* 0x0000000210007986 */ /* 0x0003e2000c101524 */
[----:B------:R-:W-:Y:S05]  /*8b80*/  BRA `(.L_x_8561) ;  /* 0x0000067000007947 */ /* 0x000fea0003800000 */
.L_x_8568:
        /* <DEDUP_REMOVED lines=11> */
.L_x_8580:
        /* <DEDUP_REMOVED lines=16> */
.L_x_8583:
[----:B------:R-:W-:-:S04]  /*8d40*/  LOP3.LUT R2, R2, 0x80000000, RZ, 0xc0, !PT ;  /* 0x8000000002027812 */ /* 0x000fc800078ec0ff */
[----:B------:R-:W-:-:S04]  /*8d50*/  SHF.R.U32.HI R3, RZ, 0x18, R2 ;  /* 0x00000018ff037819 */ /* 0x000fc80000011602 */
[----:B------:R-:W-:-:S04]  /*8d60*/  LOP3.LUT R0, R0, R3, RZ, 0xfc, !PT ;  /* 0x0000000300007212 */ /* 0x000fc800078efcff */
[----:B------:R-:W-:Y:S02]  /*8d70*/  PRMT R8, R0, 0x7610, R8 ;  /* 0x0000761000087816 */ /* 0x000fe40000000008 */
.L_x_8582:
[----:B------:R-:W-:Y:S05]  /*8d80*/  BSYNC B0 ;  /* 0x0000000000007941 */ /* 0x000fea0003800000 */
.L_x_8581:
[----:B------:R0:W-:Y:S01]  /*8d90*/  STG.E.U8 [R16.64], R8 ;  /* 0x0000000810007986 */ /* 0x0001e2000c101124 */
[----:B------:R-:W-:Y:S05]  /*8da0*/  BRA `(.L_x_8561) ;  /* 0x0000045000007947 */ /* 0x000fea0003800000 */
.L_x_8579:
        /* <DEDUP_REMOVED lines=16> */
.L_x_8586:
[----:B------:R-:W-:-:S04]  /*8eb0*/  LOP3.LUT R2, R2, 0x80000000, RZ, 0xc0, !PT ;  /* 0x8000000002027812 */ /* 0x000fc800078ec0ff */
[----:B------:R-:W-:-:S04]  /*8ec0*/  SHF.R.U32.HI R3, RZ, 0x18, R2 ;  /* 0x00000018ff037819 */ /* 0x000fc80000011602 */
[----:B------:R-:W-:-:S04]  /*8ed0*/  LOP3.LUT R0, R0, R3, RZ, 0xfc, !PT ;  /* 0x0000000300007212 */ /* 0x000fc800078efcff */
[----:B------:R-:W-:Y:S02]  /*8ee0*/  PRMT R8, R0, 0x7610, R8 ;  /* 0x0000761000087816 */ /* 0x000fe40000000008 */
.L_x_8585:
[----:B------:R-:W-:Y:S05]  /*8ef0*/  BSYNC B0 ;  /* 0x0000000000007941 */ /* 0x000fea0003800000 */
.L_x_8584:
[----:B------:R0:W-:Y:S01]  /*8f00*/  STG.E.U8 [R16.64], R8 ;  /* 0x0000000810007986 */ /* 0x0001e2000c101124 */
[----:B------:R-:W-:Y:S05]  /*8f10*/  BRA `(.L_x_8561) ;  /* 0x000002e000007947 */ /* 0x000fea0003800000 */
.L_x_8578:
        /* <DEDUP_REMOVED lines=21> */
.L_x_8560:
        /* <DEDUP_REMOVED lines=20> */
.L_x_8588:
[----:B------:R-:W1:Y:S02]  /*91b0*/  F2I.U64.TRUNC R2, R2 ;  /* 0x0000000200027311 */ /* 0x000e64000020d800 */
[----:B-1----:R1:W-:Y:S01]  /*91c0*/  STG.E.64 [R16.64], R2 ;  /* 0x0000000210007986 */ /* 0x0023e2000c101b24 */
[----:B------:R-:W-:Y:S05]  /*91d0*/  BRA `(.L_x_8561) ;  /* 0x0000002000007947 */ /* 0x000fea0003800000 */
.L_x_8587:
[----:B------:R-:W1:Y:S02]  /*91e0*/  F2I.FTZ.U32.TRUNC.NTZ R3, R2 ;  /* 0x0000000200037305 */ /* 0x000e64000021f000 */
[----:B-1----:R1:W-:Y:S02]  /*91f0*/  STG.E [R16.64], R3 ;  /* 0x0000000310007986 */ /* 0x0023e4000c101924 */
.L_x_8561:
[----:B------:R-:W-:Y:S02]  /*9200*/  IADD3 R19, R19, 0x80, RZ ;  /* 0x0000008013137810 */ /* 0x000fe40007ffe0ff */
.L_x_8446:
[----:B------:R-:W-:Y:S05]  /*9210*/  BSYNC B7 ;  /* 0x0000000000077941 */ /* 0x000fea0003800000 */
.L_x_8445:
[----:B------:R-:W-:-:S13]  /*9220*/  ISETP.GE.AND P0, PT, R19, c[0x0][0x160], PT ;  /* 0x0000580013007a0c */ /* 0x000fda0003f06270 */
[----:B------:R-:W-:Y:S05]  /*9230*/  @P0 EXIT ;  /* 0x000000000000094d */ /* 0x000fea0003800000 */
        /* <DEDUP_REMOVED lines=228> */
.L_x_8589:
        /* <DEDUP_REMOVED lines=20> */
.L_x_8594:
[----:B------:R-:W2:Y:S02]  /*a1c0*/  LDG.E.U8 R0, [R2.64] ;  /* 0x0000002402007981 */ /* 0x000ea4000c1e1100 */
[----:B--2---:R-:W0:Y:S01]  /*a1d0*/  I2F.U16 R0, R0 ;  /* 0x0000000000007306 */ /* 0x004e220000101000 */
[----:B------:R-:W-:Y:S05]  /*a1e0*/  BRA `(.L_x_8596) ;  /* 0x00000ca000007947 */ /* 0x000fea0003800000 */
.L_x_8593:
        /* <DEDUP_REMOVED lines=9> */
.L_x_8598:
[----:B------:R-:W2:Y:S02]  /*a280*/  LDG.E R0, [R2.64] ;  /* 0x0000002402007981 */ /* 0x000ea4000c1e1900 */
[----:B--2---:R-:W0:Y:S01]  /*a290*/  I2F R0, R0 ;  /* 0x0000000000007306 */ /* 0x004e220000201400 */
[----:B------:R-:W-:Y:S05]  /*a2a0*/  BRA `(.L_x_8596) ;  /* 0x00000be000007947 */ /* 0x000fea0003800000 */
.L_x_8597:
[----:B------:R-:W2:Y:S02]  /*a2b0*/  LDG.E.U16 R0, [R2.64] ;  /* 0x0000002402007981 */ /* 0x000ea4000c1e1500 */
[----:B--2---:R-:W0:Y:S01]  /*a2c0*/  I2F.S16 R0, R0 ;  /* 0x0000000000007306 */ /* 0x004e220000101400 */
[----:B------:R-:W-:Y:S05]  /*a2d0*/  BRA `(.L_x_8596) ;  /* 0x00000bb000007947 */ /* 0x000fea0003800000 */
.L_x_8592:
        /* <DEDUP_REMOVED lines=8> */
.L_x_8600:
[----:B------:R-:W2:Y:S02]  /*a360*/  LDG.E.U16 R0, [R2.64] ;  /* 0x0000002402007981 */ /* 0x000ea4000c1e1500 */
[----:B--2---:R-:W-:Y:S01]  /*a370*/  HADD2.F32 R0, -RZ, R0.H0_H0 ;  /* 0x20000000ff007230 */ /* 0x004fe20000004100 */
[----:B------:R-:W-:Y:S05]  /*a380*/  BRA `(.L_x_8596) ;  /* 0x00000b0000007947 */ /* 0x000fea0003800000 */
.L_x_8599:
        /* <DEDUP_REMOVED lines=8> */
.L_x_8602:
[----:B------:R-:W2:Y:S02]  /*a410*/  LDG.E.U16 R0, [R2.64] ;  /* 0x0000002402007981 */ /* 0x000ea4000c1e1500 */
[----:B--2---:R-:W-:Y:S01]  /*a420*/  HADD2.F32 R0, -RZ, R0.H0_H0 ;  /* 0x20000000ff007230 */ /* 0x004fe20000004100 */
[----:B------:R-:W-:Y:S05]  /*a430*/  BRA `(.L_x_8596) ;  /* 0x00000a5000007947 */ /* 0x000fea0003800000 */
.L_x_8601:
[----:B------:R-:W2:Y:S02]  /*a440*/  LDG.E.64 R2, [R2.64] ;  /* 0x0000002402027981 */ /* 0x000ea4000c1e1b00 */
[----:B--2---:R-:W0:Y:S01]  /*a450*/  F2F.F32.F64 R0, R2 ;  /* 0x0000000200007310 */ /* 0x004e220000301000 */
[----:B------:R-:W0:-:S14]  /*a460*/  DSETP.GEU.AND P0, PT, |R2|, c[0x2][0x0], PT ;  /* 0x008000000200762a */ /* 0x000e1c0003f0e200 */
[----:B0-----:R-:W-:Y:S01]  /*a470*/  @!P0 FMUL R0, R0, 1.175494350822287508e-38 ;  /* 0x0080000000008820 */ /* 0x001fe20000400000 */
[----:B------:R-:W-:Y:S05]  /*a480*/  BRA `(.L_x_8596) ;  /* 0x00000a0000007947 */ /* 0x000fea0003800000 */
.L_x_8591:
        /* <DEDUP_REMOVED lines=12> */
.L_x_8605:
[----:B------:R-:W2:Y:S02]  /*a550*/  LDG.E.64 R2, [R2.64] ;  /* 0x0000002402027981 */ /* 0x000ea4000c1e1b00 */
[----:B--2---:R-:W0:Y:S01]  /*a560*/  F2F.F32.F64 R0, R2 ;  /* 0x0000000200007310 */ /* 0x004e220000301000 */
[----:B------:R-:W0:-:S14]  /*a570*/  DSETP.GEU.AND P0, PT, |R2|, c[0x2][0x0], PT ;  /* 0x008000000200762a */ /* 0x000e1c0003f0e200 */
[----:B0-----:R-:W-:Y:S01]  /*a580*/  @!P0 FMUL R0, R0, 1.175494350822287508e-38 ;  /* 0x0080000000008820 */ /* 0x001fe20000400000 */
[----:B------:R-:W-:Y:S05]  /*a590*/  BRA `(.L_x_8596) ;  /* 0x000008f000007947 */ /* 0x000fea0003800000 */
.L_x_8604:
        /* <DEDUP_REMOVED lines=26> */
.L_x_8607:
        /* <DEDUP_REMOVED lines=13> */
.L_x_8606:
[----:B------:R-:W2:Y:S02]  /*a810*/  LDG.E.U16 R0, [R2.64] ;  /* 0x0000002402007981 */ /* 0x000ea4000c1e1500 */
[----:B--2---:R-:W-:Y:S01]  /*a820*/  PRMT R0, RZ, 0x5410, R0 ;  /* 0x00005410ff007816 */ /* 0x004fe20000000000 */
[----:B------:R-:W-:Y:S05]  /*a830*/  BRA `(.L_x_8596) ;  /* 0x0000065000007947 */ /* 0x000fea0003800000 */
.L_x_8603:
        /* <DEDUP_REMOVED lines=11> */
.L_x_8610:
        /* <DEDUP_REMOVED lines=20> */
.L_x_8612:
[----:B------:R-:W-:Y:S05]  /*aa30*/  BSYNC B0 ;  /* 0x0000000000007941 */ /* 0x000fea0003800000 */
.L_x_8611:
[----:B------:R-:W-:Y:S01]  /*aa40*/  LEA R3, R0, 0x3b800000, 0x17 ;  /* 0x3b80000000037811 */ /* 0x000fe200078eb8ff */
[----:B------:R-:W-:-:S05]  /*aa50*/  IMAD.SHL.U32 R0, R2, 0x100000, RZ ;  /* 0x0010000002007824 */ /* 0x000fca00078e00ff */
[----:B------:R-:W-:Y:S01]  /*aa60*/  LOP3.LUT R0, R3, R0, R4, 0xfe, !PT ;  /* 0x0000000003007212 */ /* 0x000fe200078efe04 */
[----:B------:R-:W-:Y:S05]  /*aa70*/  BRA `(.L_x_8596) ;  /* 0x0000041000007947 */ /* 0x000fea0003800000 */
.L_x_8609:
        /* <DEDUP_REMOVED lines=20> */
.L_x_8614:
[----:B------:R-:W-:Y:S05]  /*abc0*/  BSYNC B0 ;  /* 0x0000000000007941 */ /* 0x000fea0003800000 */
.L_x_8613:
[----:B------:R-:W-:Y:S01]  /*abd0*/  LEA R3, R0, 0x37800000, 0x17 ;  /* 0x3780000000037811 */ /* 0x000fe200078eb8ff */
[----:B------:R-:W-:-:S05]  /*abe0*/  IMAD.SHL.U32 R0, R2, 0x200000, RZ ;  /* 0x0020000002007824 */ /* 0x000fca00078e00ff */
[----:B------:R-:W-:Y:S01]  /*abf0*/  LOP3.LUT R0, R3, R0, R4, 0xfe, !PT ;  /* 0x0000000003007212 */ /* 0x000fe200078efe04 */
[----:B------:R-:W-:Y:S05]  /*ac00*/  BRA `(.L_x_8596) ;  /* 0x0000028000007947 */ /* 0x000fea0003800000 */
.L_x_8608:
        /* <DEDUP_REMOVED lines=14> */
.L_x_8595:
        /* <DEDUP_REMOVED lines=21> */
.L_x_8616:
[----:B------:R-:W2:Y:S02]  /*ae40*/  LDG.E.64 R2, [R2.64] ;  /* 0x0000002402027981 */ /* 0x000ea4000c1e1b00 */
[----:B--2---:R0:W1:Y:S01]  /*ae50*/  I2F.U64 R0, R2 ;  /* 0x0000000200007312 */ /* 0x0040620000301000 */
[----:B------:R-:W-:Y:S05]  /*ae60*/  BRA `(.L_x_8596) ;  /* 0x0000002000007947 */ /* 0x000fea0003800000 */
.L_x_8615:
[----:B------:R-:W2:Y:S02]  /*ae70*/  LDG.E R0, [R2.64] ;  /* 0x0000002402007981 */ /* 0x000ea4000c1e1900 */
[----:B--2---:R-:W0:Y:S02]  /*ae80*/  I2F.U32 R0, R0 ;  /* 0x0000000000007306 */ /* 0x004e240000201000 */
.L_x_8596:
[----:B------:R-:W-:Y:S05]  /*ae90*/  BSYNC B6 ;  /* 0x0000000000067941 */ /* 0x000fea0003800000 */
.L_x_8590:
        /* <DEDUP_REMOVED lines=32> */
.L_x_8623:
[----:B------:R-:W-:Y:S01]  /*b0a0*/  FSETP.GEU.FTZ.AND P0, PT, R4, -R5, PT ;  /* 0x800000050400720b */ /* 0x000fe20003f1e000 */
[----:B------:R-:W-:-:S12]  /*b0b0*/  FADD.FTZ R2, R2, -1 ;  /* 0xbf80000002027421 */ /* 0x000fd80000010000 */
[----:B------:R-:W-:Y:S02]  /*b0c0*/  @!P0 FADD.FTZ R2, R2, -1 ;  /* 0xbf80000002028421 */ /* 0x000fe40000010000 */
.L_x_8622:
[----:B------:R-:W-:Y:S05]  /*b0d0*/  BSYNC B1 ;  /* 0x0000000000017941 */ /* 0x000fea0003800000 */
.L_x_8621:
[----:B------:R-:W-:Y:S01]  /*b0e0*/  FFMA.FTZ R3, -R5, R2, R3 ;  /* 0x0000000205037223 */ /* 0x000fe20000010103 */
[----:B------:R-:W-:Y:S05]  /*b0f0*/  BRA `(.L_x_8619) ;  /* 0x000001f000007947 */ /* 0x000fea0003800000 */
.L_x_8620:
        /* <DEDUP_REMOVED lines=15> */
.L_x_8626:
        /* <DEDUP_REMOVED lines=13> */
.L_x_8625:
[----:B------:R-:W-:Y:S05]  /*b2c0*/  BSYNC B1 ;  /* 0x0000000000017941 */ /* 0x000fea0003800000 */
.L_x_8624:
[----:B------:R-:W-:-:S04]  /*b2d0*/  FMUL.FTZ R2, R2, 1.1920928955078125e-07 ;  /* 0x3400000002027820 */ /* 0x000fc80000410000 */
[----:B------:R-:W-:Y:S02]  /*b2e0*/  FMUL.FTZ R3, R7, R2 ;  /* 0x0000000207037220 */ /* 0x000fe40000410000 */
.L_x_8619:
[----:B------:R-:W-:Y:S05]  /*b2f0*/  BSYNC B0 ;  /* 0x0000000000007941 */ /* 0x000fea0003800000 */
.L_x_8618:
        /* <DEDUP_REMOVED lines=19> */
.L_x_8617:
        /* <DEDUP_REMOVED lines=15> */
.L_x_8630:
[----:B------:R-:W1:Y:S02]  /*b520*/  F2I.S64.TRUNC R2, R2 ;  /* 0x0000000200027311 */ /* 0x000e64000020d900 */
[----:B-1----:R-:W-:-:S05]  /*b530*/  IMAD.MOV.U32 R5, RZ, RZ, R2 ;  /* 0x000000ffff057224 */ /* 0x002fca00078e0002 */
[----:B------:R-:W-:Y:S01]  /*b540*/  STG.E.U8 [R16.64], R5 ;  /* 0x0000000510007986 */ /* 0x000fe2000c101124 */
[----:B------:R-:W-:Y:S05]  /*b550*/  EXIT ;  /* 0x000000000000794d */ /* 0x000fea0003800000 */
.L_x_8629:
        /* <DEDUP_REMOVED lines=9> */
.L_x_8633:
[----:B------:R-:W1:Y:S02]  /*b5f0*/  F2I.FTZ.TRUNC.NTZ R3, R2 ;  /* 0x0000000200037305 */ /* 0x000e64000021f100 */
[----:B-1----:R-:W-:Y:S01]  /*b600*/  STG.E [R16.64], R3 ;  /* 0x0000000310007986 */ /* 0x002fe2000c101924 */
[----:B------:R-:W-:Y:S05]  /*b610*/  EXIT ;  /* 0x000000000000794d */ /* 0x000fea0003800000 */
.L_x_8632:
[----:B------:R-:W1:Y:S02]  /*b620*/  F2I.FTZ.TRUNC.NTZ R3, R2 ;  /* 0x0000000200037305 */ /* 0x000e64000021f100 */
[----:B-1----:R-:W-:Y:S01]  /*b630*/  STG.E.U16 [R16.64], R3 ;  /* 0x0000000310007986 */ /* 0x002fe2000c101524 */
[----:B------:R-:W-:Y:S05]  /*b640*/  EXIT ;  /* 0x000000000000794d */ /* 0x000fea0003800000 */
.L_x_8628:
        /* <DEDUP_REMOVED lines=8> */
.L_x_8635:
[----:B------:R-:W-:-:S05]  /*b6d0*/  F2FP.PACK_AB R2, RZ, R2 ;  /* 0x00000002ff02723e */ /* 0x000fca00000000ff */
[----:B------:R-:W-:Y:S01]  /*b6e0*/  STG.E.U16 [R16.64], R2 ;  /* 0x0000000210007986 */ /* 0x000fe2000c101524 */
[----:B------:R-:W-:Y:S05]  /*b6f0*/  EXIT ;  /* 0x000000000000794d */ /* 0x000fea0003800000 */
.L_x_8634:
        /* <DEDUP_REMOVED lines=9> */
.L_x_8637:
[----:B------:R-:W-:-:S04]  /*b790*/  F2FP.PACK_AB R3, RZ, R2 ;  /* 0x00000002ff03723e */ /* 0x000fc800000000ff */
[----:B------:R-:W-:-:S05]  /*b7a0*/  PRMT R3, R3, 0x5410, RZ ;  /* 0x0000541003037816 */ /* 0x000fca00000000ff */
[----:B------:R-:W-:Y:S01]  /*b7b0*/  STG.E [R16.64], R3 ;  /* 0x0000000310007986 */ /* 0x000fe2000c101924 */
[----:B------:R-:W-:Y:S05]  /*b7c0*/  EXIT ;  /* 0x000000000000794d */ /* 0x000fea0003800000 */
.L_x_8636:
[----:B------:R-:W-:-:S06]  /*b7d0*/  FMUL.FTZ R2, R2, 1 ;  /* 0x3f80000002027820 */ /* 0x000fcc0000410000 */
[----:B------:R-:W1:Y:S02]  /*b7e0*/  F2F.F64.F32 R2, R2 ;  /* 0x0000000200027310 */ /* 0x000e640000201800 */
[----:B-1----:R-:W-:Y:S01]  /*b7f0*/  STG.E.64 [R16.64], R2 ;  /* 0x0000000210007986 */ /* 0x002fe2000c101b24 */
[----:B------:R-:W-:Y:S05]  /*b800*/  EXIT ;  /* 0x000000000000794d */ /* 0x000fea0003800000 */
.L_x_8627:
        /* <DEDUP_REMOVED lines=12> */
.L_x_8640:
[----:B------:R-:W-:Y:S01]  /*b8d0*/  FMUL.FTZ R4, R2, 1 ;  /* 0x3f80000002047820 */ /* 0x000fe20000410000 */
[----:B------:R-:W-:-:S05]  /*b8e0*/  CS2R R6, SRZ ;  /* 0x0000000000067805 */ /* 0x000fca000001ff00 */
[----:B------:R-:W1:Y:S02]  /*b8f0*/  F2F.F64.F32 R4, R4 ;  /* 0x0000000400047310 */ /* 0x000e640000201800 */
[----:B-1----:R-:W-:Y:S01]  /*b900*/  STG.E.128 [R16.64], R4 ;  /* 0x0000000410007986 */ /* 0x002fe2000c101d24 */
[----:B------:R-:W-:Y:S05]  /*b910*/  EXIT ;  /* 0x000000000000794d */ /* 0x000fea0003800000 */
.L_x_8639:
        /* <DEDUP_REMOVED lines=20> */
.L_x_8644:
[----:B------:R-:W-:Y:S05]  /*ba60*/  BSYNC B0 ;  /* 0x0000000000007941 */ /* 0x000fea0003800000 */
.L_x_8643:
[----:B------:R-:W-:-:S05]  /*ba70*/  LOP3.LUT R5, R0, R5, RZ, 0xfc, !PT ;  /* 0x0000000500057212 */ /* 0x000fca00078efcff */
[----:B------:R-:W-:Y:S01]  /*ba80*/  STG.E.U8 [R16.64], R5 ;  /* 0x0000000510007986 */ /* 0x000fe2000c101124 */
[----:B------:R-:W-:Y:S05]  /*ba90*/  EXIT ;  /* 0x000000000000794d */ /* 0x000fea0003800000 */
.L_x_8642:
        /* <DEDUP_REMOVED lines=12> */
.L_x_8646:
[----:B------:R-:W-:Y:S01]  /*bb60*/  IMAD.MOV.U32 R0, RZ, RZ, 0x7f ;  /* 0x0000007fff007424 */ /* 0x000fe200078e00ff */
[----:B------:R-:W-:-:S04]  /*bb70*/  ISETP.GT.U32.AND P0, PT, R4, 0x7f800000, PT ;  /* 0x7f8000000400780c */ /* 0x000fc80003f04070 */
[----:B------:R-:W-:-:S04]  /*bb80*/  SEL R0, R0, 0x7c, P0 ;  /* 0x0000007c00007807 */ /* 0x000fc80000000000 */
.L_x_8647:
[----:B------:R-:W-:Y:S05]  /*bb90*/  BSYNC B0 ;  /* 0x0000000000007941 */ /* 0x000fea0003800000 */
.L_x_8645:
[----:B------:R-:W-:-:S04]  /*bba0*/  LOP3.LUT R2, R2, 0x80000000, RZ, 0xc0, !PT ;  /* 0x8000000002027812 */ /* 0x000fc800078ec0ff */
[----:B------:R-:W-:-:S04]  /*bbb0*/  SHF.R.U32.HI R3, RZ, 0x18, R2 ;  /* 0x00000018ff037819 */ /* 0x000fc80000011602 */
[----:B------:R-:W-:-:S05]  /*bbc0*/  LOP3.LUT R3, R0, R3, RZ, 0xfc, !PT ;  /* 0x0000000300037212 */ /* 0x000fca00078efcff */
[----:B------:R-:W-:Y:S01]  /*bbd0*/  STG.E.U8 [R16.64], R3 ;  /* 0x0000000310007986 */ /* 0x000fe2000c101124 */
[----:B------:R-:W-:Y:S05]  /*bbe0*/  EXIT ;  /* 0x000000000000794d */ /* 0x000fea0003800000 */
.L_x_8641:
[----:B------:R-:W-:-:S05]  /*bbf0*/  F2FP.BF16.PACK_AB R2, RZ, R2 ;  /* 0x00000002ff02723e */ /* 0x000fca00000010ff */
[----:B------:R-:W-:Y:S01]  /*bc00*/  STG.E.U16 [R16.64], R2 ;  /* 0x0000000210007986 */ /* 0x000fe2000c101524 */
[----:B------:R-:W-:Y:S05]  /*bc10*/  EXIT ;  /* 0x000000000000794d */ /* 0x000fea0003800000 */
.L_x_8638:
        /* <DEDUP_REMOVED lines=11> */
.L_x_8650:
        /* <DEDUP_REMOVED lines=16> */
.L_x_8653:
[----:B------:R-:W-:-:S04]  /*bdd0*/  LOP3.LUT R2, R2, 0x80000000, RZ, 0xc0, !PT ;  /* 0x8000000002027812 */ /* 0x000fc800078ec0ff */
[----:B------:R-:W-:-:S04]  /*bde0*/  SHF.R.U32.HI R3, RZ, 0x18, R2 ;  /* 0x00000018ff037819 */ /* 0x000fc80000011602 */
[----:B------:R-:W-:-:S04]  /*bdf0*/  LOP3.LUT R0, R0, R3, RZ, 0xfc, !PT ;  /* 0x0000000300007212 */ /* 0x000fc800078efcff */
[----:B------:R-:W-:Y:S02]  /*be00*/  PRMT R8, R0, 0x7610, R8 ;  /* 0x0000761000087816 */ /* 0x000fe40000000008 */
.L_x_8652:
[----:B------:R-:W-:Y:S05]  /*be10*/  BSYNC B0 ;  /* 0x0000000000007941 */ /* 0x000fea0003800000 */
.L_x_8651:
[----:B------:R-:W-:Y:S01]  /*be20*/  STG.E.U8 [R16.64], R8 ;  /* 0x0000000810007986 */ /* 0x000fe2000c101124 */
[----:B------:R-:W-:Y:S05]  /*be30*/  EXIT ;  /* 0x000000000000794d */ /* 0x000fea0003800000 */
.L_x_8649:
        /* <DEDUP_REMOVED lines=16> */
.L_x_8656:
[----:B------:R-:W-:-:S04]  /*bf40*/  LOP3.LUT R2, R2, 0x80000000, RZ, 0xc0, !PT ;  /* 0x8000000002027812 */ /* 0x000fc800078ec0ff */
[----:B------:R-:W-:-:S04]  /*bf50*/  SHF.R.U32.HI R3, RZ, 0x18, R2 ;  /* 0x00000018ff037819 */ /* 0x000fc80000011602 */
[----:B------:R-:W-:-:S04]  /*bf60*/  LOP3.LUT R0, R0, R3, RZ, 0xfc, !PT ;  /* 0x0000000300007212 */ /* 0x000fc800078efcff */
[----:B------:R-:W-:Y:S02]  /*bf70*/  PRMT R8, R0, 0x7610, R8 ;  /* 0x0000761000087816 */ /* 0x000fe40000000008 */
.L_x_8655:
[----:B------:R-:W-:Y:S05]  /*bf80*/  BSYNC B0 ;  /* 0x0000000000007941 */ /* 0x000fea0003800000 */
.L_x_8654:
[----:B------:R-:W-:Y:S01]  /*bf90*/  STG.E.U8 [R16.64], R8 ;  /* 0x0000000810007986 */ /* 0x000fe2000c101124 */
[----:B------:R-:W-:Y:S05]  /*bfa0*/  EXIT ;  /* 0x000000000000794d */ /* 0x000fea0003800000 */
.L_x_8648:
        /* <DEDUP_REMOVED lines=21> */
.L_x_8631:
        /* <DEDUP_REMOVED lines=20> */
.L_x_8658:
[----:B------:R-:W1:Y:S02]  /*c240*/  F2I.U64.TRUNC R2, R2 ;  /* 0x0000000200027311 */ /* 0x000e64000020d800 */
[----:B-1----:R-:W-:Y:S01]  /*c250*/  STG.E.64 [R16.64], R2 ;  /* 0x0000000210007986 */ /* 0x002fe2000c101b24 */
[----:B------:R-:W-:Y:S05]  /*c260*/  EXIT ;  /* 0x000000000000794d */ /* 0x000fea0003800000 */
.L_x_8657:
[----:B------:R-:W1:Y:S02]  /*c270*/  F2I.FTZ.U32.TRUNC.NTZ R3, R2 ;  /* 0x0000000200037305 */ /* 0x000e64000021f000 */
[----:B-1----:R-:W-:Y:S01]  /*c280*/  STG.E [R16.64], R3 ;  /* 0x0000000310007986 */ /* 0x002fe2000c101924 */
[----:B------:R-:W-:Y:S05]  /*c290*/  EXIT ;  /* 0x000000000000794d */ /* 0x000fea0003800000 */
.L_x_8659:
        /* <DEDUP_REMOVED lines=14> */
.L_x_32591:


//--------------------- .text._ZN2at6native27unrolled_elementwise_kernelINS0_13BUnaryFunctorIfffZZZNS0_15binary_internal21div_floor_kernel_cudaERNS_18TensorIteratorBaseEENKUlvE1_clEvENKUlvE0_clEvEUlffE_EESt5arrayIPcLm2EELi4E23TrivialOffsetCalculatorILi1EjESE_NS0_6memory12LoadWithCastILi1EEENSF_13StoreWithCastILi1EEEEEviT_T0_T2_T3_T4_T5_ --------------------------
	.section	.text._ZN2at6native27unrolled_elementwise_kernelINS0_13BUnaryFunctorIfffZZZNS0_15binary_internal21div_floor_kernel_cudaERNS_18TensorIteratorBaseEENKUlvE1_clEvENKUlvE0_clEvEUlffE_EESt5arrayIPcLm2EELi4E23TrivialOffsetCalculatorILi1EjESE_NS0_6memory12LoadWithCastILi1EEENSF_13StoreWithCastILi1EEEEEviT_T0_T2_T3_T4_T5_,"ax",@progbits
	.sectioninfo	@"SHI_REGISTERS=28"
	.align	128
        .global         _ZN2at6native27unrolled_elementwise_kernelINS0_13BUnaryFunctorIfffZZZNS0_15binary_internal21div_floor_kernel_cudaERNS_18TensorIteratorBaseEENKUlvE1_clEvENKUlvE0_clEvEUlffE_EESt5arrayIPcLm2EELi4E23TrivialOffsetCalculatorILi1EjESE_NS0_6memory12LoadWithCastILi1EEENSF_13StoreWithCastILi1EEEEEviT_T0_T2_T3_T4_T5_
        .type           _ZN2at6native27unrolled_elementwise_kernelINS0_13BUnaryFunctorIfffZZZNS0_15binary_internal21div_floor_kernel_cudaERNS_18TensorIteratorBaseEENKUlvE1_clEvENKUlvE0_clEvEUlffE_EESt5arrayIPcLm2EELi4E23TrivialOffsetCalculatorILi1EjESE_NS0_6memory12LoadWithCastILi1EEENSF_13StoreWithCastILi1EEEEEviT_T0_T2_T3_T4_T5_,@function
        .size           _ZN2at6native27unrolled_elementwise_kernelINS0_13BUnaryFunctorIfffZZZNS0_15binary_internal21div_floor_kernel_cudaERNS_18TensorIteratorBaseEENKUlvE1_clEvENKUlvE0_clEvEUlffE_EESt5arrayIPcLm2EELi4E23TrivialOffsetCalculatorILi1EjESE_NS0_6memory12LoadWithCastILi1EEENSF_13StoreWithCastILi1EEEEEviT_T0_T2_T3_T4_T5_,(.L_x_32592 - _ZN2at6native27unrolled_elementwise_kernelINS0_13BUnaryFunctorIfffZZZNS0_15binary_internal21div_floor_kernel_cudaERNS_18TensorIteratorBaseEENKUlvE1_clEvENKUlvE0_clEvEUlffE_EESt5arrayIPcLm2EELi4E23TrivialOffsetCalculatorILi1EjESE_NS0_6memory12LoadWithCastILi1EEENSF_13StoreWithCastILi1EEEEEviT_T0_T2_T3_T4_T5_)
        .other          _ZN2at6native27unrolled_elementwise_kernelINS0_13BUnaryFunctorIfffZZZNS0_15binary_internal21div_floor_kernel_cudaERNS_18TensorIteratorBaseEENKUlvE1_clEvENKUlvE0_clEvEUlffE_EESt5arrayIPcLm2EELi4E23TrivialOffsetCalculatorILi1EjESE_NS0_6memory12LoadWithCastILi1EEENSF_13StoreWithCastILi1EEEEEviT_T0_T2_T3_T4_T5_,@"STO_CUDA_ENTRY STV_DEFAULT"
_ZN2at6native27unrolled_elementwise_kernelINS0_13BUnaryFunctorIfffZZZNS0_15binary_internal21div_floor_kernel_cudaERNS_18TensorIteratorBaseEENKUlvE1_clEvENKUlvE0_clEvEUlffE_EESt5arrayIPcLm2EELi4E23TrivialOffsetCalculatorILi1EjESE_NS0_6memory12LoadWithCastILi1EEENSF_13StoreWithCastILi1EEEEEviT_T0_T2_T3_T4_T5_:
.text._ZN2at6native27unrolled_elementwise_kernelINS0_13BUnaryFunctorIfffZZZNS0_15binary_internal21div_floor_kernel_cudaERNS_18TensorIteratorBaseEENKUlvE1_clEvENKUlvE0_clEvEUlffE_EESt5arrayIPcLm2EELi4E23TrivialOffsetCalculatorILi1EjESE_NS0_6memory12LoadWithCastILi1EEENSF_13StoreWithCastILi1EEEEEviT_T0_T2_T3_T4_T5_:
[----:B------:R-:W-:Y:S02]  /*0000*/  IMAD.MOV.U32 R1, RZ, RZ, c[0x0][0x28] ;  /* 0x00000a00ff017624 */ /* 0x000fe400078e00ff */
[----:B------:R-:W0:Y:S01]  /*0010*/  S2R R17, SR_CTAID.X ;  /* 0x0000000000117919 */ /* 0x000e220000002500 */
[----:B------:R-:W-:Y:S01]  /*0020*/  IMAD.MOV.U32 R16, RZ, RZ, -0x200 ;  /* 0xfffffe00ff107424 */ /* 0x000fe200078e00ff */
[----:B------:R-:W1:Y:S01]  /*0030*/  LDC.U8 R19, c[0x0][0x184] ;  /* 0x00006100ff137b82 */ /* 0x000e620000000000 */
[----:B------:R-:W-:Y:S01]  /*0040*/  ULDC.64 UR36, c[0x0][0x118] ;  /* 0x0000460000247ab9 */ /* 0x000fe20000000a00 */
[----:B------:R-:W2:Y:S01]  /*0050*/  S2R R23, SR_TID.X ;  /* 0x0000000000177919 */ /* 0x000ea20000002100 */
[----:B------:R-:W-:Y:S01]  /*0060*/  BSSY B7, `(.L_x_8660) ;  /* 0x00000ea000077945 */ /* 0x000fe20003800000 */
[----:B------:R-:W-:Y:S02]  /*0070*/  IMAD.MOV.U32 R18, RZ, RZ, RZ ;  /* 0x000000ffff127224 */ /* 0x000fe400078e00ff */
[----:B------:R-:W-:Y:S02]  /*0080*/  IMAD.MOV.U32 R22, RZ, RZ, RZ ;  /* 0x000000ffff167224 */ /* 0x000fe400078e00ff */
[----:B0-----:R-:W-:-:S05]  /*0090*/  IMAD R16, R17, R16, c[0x0][0x160] ;  /* 0x0000580011107624 */ /* 0x001fca00078e0210 */
[----:B--2---:R-:W-:-:S13]  /*00a0*/  ISETP.GE.AND P0, PT, R23, R16, PT ;  /* 0x000000101700720c */ /* 0x004fda0003f06270 */
[----:B------:R-:W-:Y:S05]  /*00b0*/  @P0 BRA `(.L_x_8661) ;  /* 0x00000e4000000947 */ /* 0x000fea0003800000 */
[----:B-1----:R-:W-:Y:S01]  /*00c0*/  PRMT R0, R19, 0x9910, RZ ;  /* 0x0000991013007816 */ /* 0x002fe200000000ff */
        /* <DEDUP_REMOVED lines=18> */
.L_x_8666:
[----:B------:R-:W2:Y:S02]  /*01f0*/  LDG.E.U8 R2, [R2.64] ;  /* 0x0000002402027981 */ /* 0x000ea4000c1e1100 */
[----:B--2---:R0:W1:Y:S01]  /*0200*/  I2F.U16 R22, R2 ;  /* 0x0000000200167306 */ /* 0x0040620000101000 */
[----:B------:R-:W-:Y:S05]  /*0210*/  BRA `(.L_x_8668) ;  /* 0x00000cb000007947 */ /* 0x000fea0003800000 */
.L_x_8665:
        /* <DEDUP_REMOVED lines=9> */
.L_x_8670:
[----:B------:R-:W2:Y:S02]  /*02b0*/  LDG.E R2, [R2.64] ;  /* 0x0000002402027981 */ /* 0x000ea4000c1e1900 */
[----:B--2---:R0:W1:Y:S01]  /*02c0*/  I2F R22, R2 ;  /* 0x0000000200167306 */ /* 0x0040620000201400 */
[----:B------:R-:W-:Y:S05]  /*02d0*/  BRA `(.L_x_8668) ;  /* 0x00000bf000007947 */ /* 0x000fea0003800000 */
.L_x_8669:
[----:B------:R-:W2:Y:S02]  /*02e0*/  LDG.E.U16 R2, [R2.64] ;  /* 0x0000002402027981 */ /* 0x000ea4000c1e1500 */
[----:B--2---:R0:W1:Y:S01]  /*02f0*/  I2F.S16 R22, R2 ;  /* 0x0000000200167306 */ /* 0x0040620000101400 */
[----:B------:R-:W-:Y:S05]  /*0300*/  BRA `(.L_x_8668) ;  /* 0x00000bc000007947 */ /* 0x000fea0003800000 */
.L_x_8664:
        /* <DEDUP_REMOVED lines=8> */
.L_x_8672:
[----:B------:R-:W2:Y:S02]  /*0390*/  LDG.E.U16 R2, [R2.64] ;  /* 0x0000002402027981 */ /* 0x000ea4000c1e1500 */
[----:B--2---:R-:W-:Y:S01]  /*03a0*/  HADD2.F32 R22, -RZ, R2.H0_H0 ;  /* 0x20000002ff167230 */ /* 0x004fe20000004100 */
[----:B------:R-:W-:Y:S05]  /*03b0*/  BRA `(.L_x_8668) ;  /* 0x00000b1000007947 */ /* 0x000fea0003800000 */
.L_x_8671:
        /* <DEDUP_REMOVED lines=8> */
.L_x_8674:
[----:B------:R-:W2:Y:S02]  /*0440*/  LDG.E.U16 R2, [R2.64] ;  /* 0x0000002402027981 */ /* 0x000ea4000c1e1500 */
[----:B--2---:R-:W-:Y:S01]  /*0450*/  HADD2.F32 R22, -RZ, R2.H0_H0 ;  /* 0x20000002ff167230 */ /* 0x004fe20000004100 */
[----:B------:R-:W-:Y:S05]  /*0460*/  BRA `(.L_x_8668) ;  /* 0x00000a6000007947 */ /* 0x000fea0003800000 */
.L_x_8673:
[----:B------:R-:W2:Y:S02]  /*0470*/  LDG.E.64 R2, [R2.64] ;  /* 0x0000002402027981 */ /* 0x000ea4000c1e1b00 */
[----:B--2---:R-:W0:Y:S01]  /*0480*/  F2F.F32.F64 R22, R2 ;  /* 0x0000000200167310 */ /* 0x004e220000301000 */
[----:B------:R-:W0:-:S14]  /*0490*/  DSETP.GEU.AND P0, PT, |R2|, c[0x2][0x0], PT ;  /* 0x008000000200762a */ /* 0x000e1c0003f0e200 */
[----:B0-----:R-:W-:Y:S01]  /*04a0*/  @!P0 FMUL R22, R22, 1.175494350822287508e-38 ;  /* 0x0080000016168820 */ /* 0x001fe20000400000 */
[----:B------:R-:W-:Y:S05]  /*04b0*/  BRA `(.L_x_8668) ;  /* 0x00000a1000007947 */ /* 0x000fea0003800000 */
.L_x_8663:
        /* <DEDUP_REMOVED lines=12> */
.L_x_8677:
[----:B------:R-:W2:Y:S02]  /*0580*/  LDG.E.64 R2, [R2.64] ;  /* 0x0000002402027981 */ /* 0x000ea4000c1e1b00 */
[----:B--2---:R-:W0:Y:S01]  /*0590*/  F2F.F32.F64 R22, R2 ;  /* 0x0000000200167310 */ /* 0x004e220000301000 */
[----:B------:R-:W0:-:S14]  /*05a0*/  DSETP.GEU.AND P0, PT, |R2|, c[0x2][0x0], PT ;  /* 0x008000000200762a */ /* 0x000e1c0003f0e200 */
[----:B0-----:R-:W-:Y:S01]  /*05b0*/  @!P0 FMUL R22, R22, 1.175494350822287508e-38 ;  /* 0x0080000016168820 */ /* 0x001fe20000400000 */
[----:B------:R-:W-:Y:S05]  /*05c0*/  BRA `(.L_x_8668) ;  /* 0x0000090000007947 */ /* 0x000fea0003800000 */
.L_x_8676:
        /* <DEDUP_REMOVED lines=26> */
.L_x_8679:
[----:B------:R-:W2:Y:S02]  /*0770*/  LDG.E.U8 R3, [R2.64] ;  /* 0x0000002402037981 */ /* 0x000ea4000c1e1100 */
[----:B--2---:R-:W-:-:S05]  /*0780*/  IMAD.SHL.U32 R0, R3, 0x2000000, RZ ;  /* 0x0200000003007824 */ /* 0x004fca00078e00ff */
[----:B------:R-:W-:-:S13]  /*0790*/  ISETP.GE.U32.AND P0, PT, R0, 0x8000000, PT ;  /* 0x080000000000780c */ /* 0x000fda0003f06070 */
[C---:B------:R-:W-:Y:S02]  /*07a0*/  @P0 IMAD.SHL.U32 R4, R3.reuse, 0x200000, RZ ;  /* 0x0020000003040824 */ /* 0x040fe400078e00ff */
[C---:B------:R-:W-:Y:S02]  /*07b0*/  @!P0 IMAD.SHL.U32 R0, R3.reuse, 0x100, RZ ;  /* 0x0000010003008824 */ /* 0x040fe400078e00ff */
[----:B------:R-:W-:Y:S01]  /*07c0*/  IMAD.SHL.U32 R3, R3, 0x1000000, RZ ;  /* 0x0100000003037824 */ /* 0x000fe200078e00ff */
[----:B------:R-:W-:Y:S02]  /*07d0*/  @P0 LOP3.LUT R4, R4, 0xfe00000, RZ, 0xc0, !PT ;  /* 0x0fe0000004040812 */ /* 0x000fe400078ec0ff */
[----:B------:R-:W-:Y:S02]  /*07e0*/  @!P0 LOP3.LUT R0, R0, 0x7f00, RZ, 0xc0, !PT ;  /* 0x00007f0000008812 */ /* 0x000fe400078ec0ff */
[----:B------:R-:W-:Y:S02]  /*07f0*/  @P0 LOP3.LUT R4, R4, 0x70000000, RZ, 0xfc, !PT ;  /* 0x7000000004040812 */ /* 0x000fe400078efcff */
[----:B------:R-:W-:-:S03]  /*0800*/  @!P0 LOP3.LUT R0, R0, 0x3f000000, RZ, 0xfc, !PT ;  /* 0x3f00000000008812 */ /* 0x000fc600078efcff */
[----:B------:R-:W-:Y:S02]  /*0810*/  @P0 FMUL.FTZ R22, R4, 1.9259299443872358531e-34 ;  /* 0x0780000004160820 */ /* 0x000fe40000410000 */
[----:B------:R-:W-:-:S05]  /*0820*/  @!P0 FADD.FTZ R22, R0, -0.5 ;  /* 0xbf00000000168421 */ /* 0x000fca0000010000 */
[----:B------:R-:W-:Y:S01]  /*0830*/  LOP3.LUT R22, R22, 0x80000000, R3, 0xf8, !PT ;  /* 0x8000000016167812 */ /* 0x000fe200078ef803 */
[----:B------:R-:W-:Y:S05]  /*0840*/  BRA `(.L_x_8668) ;  /* 0x0000068000007947 */ /* 0x000fea0003800000 */
.L_x_8678:
[----:B------:R-:W2:Y:S02]  /*0850*/  LDG.E.U16 R2, [R2.64] ;  /* 0x0000002402027981 */ /* 0x000ea4000c1e1500 */
[----:B--2---:R-:W-:Y:S01]  /*0860*/  PRMT R22, RZ, 0x5410, R2 ;  /* 0x00005410ff167816 */ /* 0x004fe20000000002 */
[----:B------:R-:W-:Y:S05]  /*0870*/  BRA `(.L_x_8668) ;  /* 0x0000065000007947 */ /* 0x000fea0003800000 */
.L_x_8675:
        /* <DEDUP_REMOVED lines=11> */
.L_x_8682:
        /* <DEDUP_REMOVED lines=20> */
.L_x_8684:
[----:B------:R-:W-:Y:S05]  /*0a70*/  BSYNC B0 ;  /* 0x0000000000007941 */ /* 0x000fea0003800000 */
.L_x_8683:
[----:B------:R-:W-:Y:S01]  /*0a80*/  IMAD.SHL.U32 R2, R2, 0x100000, RZ ;  /* 0x0010000002027824 */ /* 0x000fe200078e00ff */
[----:B------:R-:W-:-:S04]  /*0a90*/  LEA R3, R0, 0x3b800000, 0x17 ;  /* 0x3b80000000037811 */ /* 0x000fc800078eb8ff */
[----:B------:R-:W-:Y:S01]  /*0aa0*/  LOP3.LUT R22, R3, R2, R22, 0xfe, !PT ;  /* 0x0000000203167212 */ /* 0x000fe200078efe16 */
[----:B------:R-:W-:Y:S05]  /*0ab0*/  BRA `(.L_x_8668) ;  /* 0x0000041000007947 */ /* 0x000fea0003800000 */
.L_x_8681:
        /* <DEDUP_REMOVED lines=20> */
.L_x_8686:
[----:B------:R-:W-:Y:S05]  /*0c00*/  BSYNC B0 ;  /* 0x0000000000007941 */ /* 0x000fea0003800000 */
.L_x_8685:
[----:B------:R-:W-:Y:S01]  /*0c10*/  IMAD.SHL.U32 R2, R2, 0x200000, RZ ;  /* 0x0020000002027824 */ /* 0x000fe200078e00ff */
[----:B------:R-:W-:-:S04]  /*0c20*/  LEA R3, R0, 0x37800000, 0x17 ;  /* 0x3780000000037811 */ /* 0x000fc800078eb8ff */
[----:B------:R-:W-:Y:S01]  /*0c30*/  LOP3.LUT R22, R3, R2, R22, 0xfe, !PT ;  /* 0x0000000203167212 */ /* 0x000fe200078efe16 */
[----:B------:R-:W-:Y:S05]  /*0c40*/  BRA `(.L_x_8668) ;  /* 0x0000028000007947 */ /* 0x000fea0003800000 */
.L_x_8680:
        /* <DEDUP_REMOVED lines=14> */
.L_x_8667:
        /* <DEDUP_REMOVED lines=21> */
.L_x_8688:
[----:B------:R-:W2:Y:S02]  /*0e80*/  LDG.E.64 R22, [R2.64] ;  /* 0x0000002402167981 */ /* 0x000ea4000c1e1b00 */
[----:B--2---:R0:W1:Y:S01]  /*0e90*/  I2F.U64 R22, R22 ;  /* 0x0000001600167312 */ /* 0x0040620000301000 */
[----:B------:R-:W-:Y:S05]  /*0ea0*/  BRA `(.L_x_8668) ;  /* 0x0000002000007947 */ /* 0x000fea0003800000 */
.L_x_8687:
[----:B------:R-:W2:Y:S02]  /*0eb0*/  LDG.E R2, [R2.64] ;  /* 0x0000002402027981 */ /* 0x000ea4000c1e1900 */
[----:B--2---:R0:W1:Y:S02]  /*0ec0*/  I2F.U32 R22, R2 ;  /* 0x0000000200167306 */ /* 0x0040640000201000 */
.L_x_8668:
[----:B------:R-:W-:Y:S05]  /*0ed0*/  BSYNC B6 ;  /* 0x0000000000067941 */ /* 0x000fea0003800000 */
.L_x_8662:
[----:B0-----:R-:W0:Y:S02]  /*0ee0*/  S2R R23, SR_TID.X ;  /* 0x0000000000177919 */ /* 0x001e240000002100 */
[----:B0-----:R-:W-:Y:S02]  /*0ef0*/  IADD3 R23, R23, 0x80, RZ ;  /* 0x0000008017177810 */ /* 0x001fe40007ffe0ff */
.L_x_8661:
[----:B-1----:R-:W-:Y:S05]  /*0f00*/  BSYNC B7 ;  /* 0x0000000000077941 */ /* 0x002fea0003800000 */
.L_x_8660:
[----:B------:R-:W-:Y:S01]  /*0f10*/  ISETP.GE.AND P0, PT, R23, R16, PT ;  /* 0x000000101700720c */ /* 0x000fe20003f06270 */
[----:B------:R-:W-:-:S12]  /*0f20*/  BSSY B7, `(.L_x_8689) ;  /* 0x00000e5000077945 */ /* 0x000fd80003800000 */
[----:B------:R-:W-:Y:S05]  /*0f30*/  @P0 BRA `(.L_x_8690) ;  /* 0x00000e3000000947 */ /* 0x000fea0003800000 */
[----:B------:R-:W-:Y:S01]  /*0f40*/  IMAD R0, R17, 0x200, R23 ;  /* 0x0000020011007824 */ /* 0x000fe200078e0217 */
[----:B------:R-:W-:Y:S01]  /*0f50*/  PRMT R3, R19, 0x9910, RZ ;  /* 0x0000991013037816 */ /* 0x000fe200000000ff */
[----:B------:R-:W-:Y:S02]  /*0f60*/  BSSY B6, `(.L_x_8691) ;  /* 0x00000df000067945 */ /* 0x000fe40003800000 */
        /* <DEDUP_REMOVED lines=17> */
.L_x_8695:
[----:B------:R-:W2:Y:S02]  /*1080*/  LDG.E.U8 R2, [R2.64] ;  /* 0x0000002402027981 */ /* 0x000ea4000c1e1100 */
[----:B--2---:R0:W1:Y:S01]  /*1090*/  I2F.U16 R18, R2 ;  /* 0x0000000200127306 */ /* 0x0040620000101000 */
[----:B------:R-:W-:Y:S05]  /*10a0*/  BRA `(.L_x_8697) ;  /* 0x00000ca000007947 */ /* 0x000fea0003800000 */
.L_x_8694:
        /* <DEDUP_REMOVED lines=9> */
.L_x_8699:
[----:B------:R-:W2:Y:S02]  /*1140*/  LDG.E R2, [R2.64] ;  /* 0x0000002402027981 */ /* 0x000ea4000c1e1900 */
[----:B--2---:R0:W1:Y:S01]  /*1150*/  I2F R18, R2 ;  /* 0x0000000200127306 */ /* 0x0040620000201400 */
[----:B------:R-:W-:Y:S05]  /*1160*/  BRA `(.L_x_8697) ;  /* 0x00000be000007947 */ /* 0x000fea0003800000 */
.L_x_8698:
[----:B------:R-:W2:Y:S02]  /*1170*/  LDG.E.U16 R2, [R2.64] ;  /* 0x0000002402027981 */ /* 0x000ea4000c1e1500 */
[----:B--2---:R0:W1:Y:S01]  /*1180*/  I2F.S16 R18, R2 ;  /* 0x0000000200127306 */ /* 0x0040620000101400 */
[----:B------:R-:W-:Y:S05]  /*1190*/  BRA `(.L_x_8697) ;  /* 0x00000bb000007947 */ /* 0x000fea0003800000 */
.L_x_8693:
        /* <DEDUP_REMOVED lines=8> */
.L_x_8701:
[----:B------:R-:W2:Y:S02]  /*1220*/  LDG.E.U16 R2, [R2.64] ;  /* 0x0000002402027981 */ /* 0x000ea4000c1e1500 */
[----:B--2---:R-:W-:Y:S01]  /*1230*/  HADD2.F32 R18, -RZ, R2.H0_H0 ;  /* 0x20000002ff127230 */ /* 0x004fe20000004100 */
[----:B------:R-:W-:Y:S05]  /*1240*/  BRA `(.L_x_8697) ;  /* 0x00000b0000007947 */ /* 0x000fea0003800000 */
.L_x_8700:
        /* <DEDUP_REMOVED lines=8> */
.L_x_8703:
[----:B------:R-:W2:Y:S02]  /*12d0*/  LDG.E.U16 R2, [R2.64] ;  /* 0x0000002402027981 */ /* 0x000ea4000c1e1500 */
[----:B--2---:R-:W-:Y:S01]  /*12e0*/  HADD2.F32 R18, -RZ, R2.H0_H0 ;  /* 0x20000002ff127230 */ /* 0x004fe20000004100 */
[----:B------:R-:W-:Y:S05]  /*12f0*/  BRA `(.L_x_8697) ;  /* 0x00000a5000007947 */ /* 0x000fea0003800000 */
.L_x_8702:
[----:B------:R-:W2:Y:S02]  /*1300*/  LDG.E.64 R2, [R2.64] ;  /* 0x0000002402027981 */ /* 0x000ea4000c1e1b00 */
[----:B--2---:R-:W0:Y:S01]  /*1310*/  F2F.F32.F64 R18, R2 ;  /* 0x0000000200127310 */ /* 0x004e220000301000 */
[----:B------:R-:W0:-:S14]  /*1320*/  DSETP.GEU.AND P0, PT, |R2|, c[0x2][0x0], PT ;  /* 0x008000000200762a */ /* 0x000e1c0003f0e200 */
[----:B0-----:R-:W-:Y:S01]  /*1330*/  @!P0 FMUL R18, R18, 1.175494350822287508e-38 ;  /* 0x0080000012128820 */ /* 0x001fe20000400000 */
[----:B------:R-:W-:Y:S05]  /*1340*/  BRA `(.L_x_8697) ;  /* 0x00000a0000007947 */ /* 0x000fea0003800000 */
.L_x_8692:
        /* <DEDUP_REMOVED lines=12> */
.L_x_8706:
[----:B------:R-:W2:Y:S02]  /*1410*/  LDG.E.64 R2, [R2.64] ;  /* 0x0000002402027981 */ /* 0x000ea4000c1e1b00 */
[----:B--2---:R-:W0:Y:S01]  /*1420*/  F2F.F32.F64 R18, R2 ;  /* 0x0000000200127310 */ /* 0x004e220000301000 */
[----:B------:R-:W0:-:S14]  /*1430*/  DSETP.GEU.AND P0, PT, |R2|, c[0x2][0x0], PT ;  /* 0x008000000200762a */ /* 0x000e1c0003f0e200 */
[----:B0-----:R-:W-:Y:S01]  /*1440*/  @!P0 FMUL R18, R18, 1.175494350822287508e-38 ;  /* 0x0080000012128820 */ /* 0x001fe20000400000 */
[----:B------:R-:W-:Y:S05]  /*1450*/  BRA `(.L_x_8697) ;  /* 0x000008f000007947 */ /* 0x000fea0003800000 */
.L_x_8705:
        /* <DEDUP_REMOVED lines=26> */
.L_x_8708:
        /* <DEDUP_REMOVED lines=13> */
.L_x_8707:
[----:B------:R-:W2:Y:S02]  /*16d0*/  LDG.E.U16 R2, [R2.64] ;  /* 0x0000002402027981 */ /* 0x000ea4000c1e1500 */
[----:B--2---:R-:W-:Y:S01]  /*16e0*/  PRMT R18, RZ, 0x5410, R2 ;  /* 0x00005410ff127816 */ /* 0x004fe20000000002 */
[----:B------:R-:W-:Y:S05]  /*16f0*/  BRA `(.L_x_8697) ;  /* 0x0000065000007947 */ /* 0x000fea0003800000 */
.L_x_8704:
        /* <DEDUP_REMOVED lines=11> */
.L_x_8711:
        /* <DEDUP_REMOVED lines=20> */
.L_x_8713:
[----:B------:R-:W-:Y:S05]  /*18f0*/  BSYNC B0 ;  /* 0x0000000000007941 */ /* 0x000fea0003800000 */
.L_x_8712:
[----:B------:R-:W-:Y:S01]  /*1900*/  IMAD.SHL.U32 R2, R2, 0x100000, RZ ;  /* 0x0010000002027824 */ /* 0x000fe200078e00ff */
[----:B------:R-:W-:-:S04]  /*1910*/  LEA R3, R0, 0x3b800000, 0x17 ;  /* 0x3b80000000037811 */ /* 0x000fc800078eb8ff */
[----:B------:R-:W-:Y:S01]  /*1920*/  LOP3.LUT R18, R3, R2, R18, 0xfe, !PT ;  /* 0x0000000203127212 */ /* 0x000fe200078efe12 */
[----:B------:R-:W-:Y:S05]  /*1930*/  BRA `(.L_x_8697) ;  /* 0x0000041000007947 */ /* 0x000fea0003800000 */
.L_x_8710:
        /* <DEDUP_REMOVED lines=20> */
.L_x_8715:
[----:B------:R-:W-:Y:S05]  /*1a80*/  BSYNC B0 ;  /* 0x0000000000007941 */ /* 0x000fea0003800000 */
.L_x_8714:
[----:B------:R-:W-:Y:S01]  /*1a90*/  IMAD.SHL.U32 R2, R2, 0x200000, RZ ;  /* 0x0020000002027824 */ /* 0x000fe200078e00ff */
[----:B------:R-:W-:-:S04]  /*1aa0*/  LEA R3, R0, 0x37800000, 0x17 ;  /* 0x3780000000037811 */ /* 0x000fc800078eb8ff */
[----:B------:R-:W-:Y:S01]  /*1ab0*/  LOP3.LUT R18, R3, R2, R18, 0xfe, !PT ;  /* 0x0000000203127212 */ /* 0x000fe200078efe12 */
[----:B------:R-:W-:Y:S05]  /*1ac0*/  BRA `(.L_x_8697) ;  /* 0x0000028000007947 */ /* 0x000fea0003800000 */
.L_x_8709:
        /* <DEDUP_REMOVED lines=14> */
.L_x_8696:
        /* <DEDUP_REMOVED lines=19> */
[----:B------:R-:W-:Y:S01]  /*1ce0*/  IMAD.MOV.U32 R18, RZ, RZ, RZ ;  /* 0x000000ffff127224 */ /* 0x000fe200078e00ff */
[----:B------:R-:W-:Y:S05]  /*1cf0*/  BRA `(.L_x_8697) ;  /* 0x0000005000007947 */ /* 0x000fea0003800000 */
.L_x_8717:
[----:B------:R-:W2:Y:S02]  /*1d00*/  LDG.E.64 R2, [R2.64] ;  /* 0x0000002402027981 */ /* 0x000ea4000c1e1b00 */
[----:B--2---:R0:W1:Y:S01]  /*1d10*/  I2F.U64 R18, R2 ;  /* 0x0000000200127312 */ /* 0x0040620000301000 */
[----:B------:R-:W-:Y:S05]  /*1d20*/  BRA `(.L_x_8697) ;  /* 0x0000002000007947 */ /* 0x000fea0003800000 */
.L_x_8716:
[----:B------:R-:W2:Y:S02]  /*1d30*/  LDG.E R2, [R2.64] ;  /* 0x0000002402027981 */ /* 0x000ea4000c1e1900 */
[----:B--2---:R0:W1:Y:S02]  /*1d40*/  I2F.U32 R18, R2 ;  /* 0x0000000200127306 */ /* 0x0040640000201000 */
.L_x_8697:
[----:B------:R-:W-:Y:S05]  /*1d50*/  BSYNC B6 ;  /* 0x0000000000067941 */ /* 0x000fea0003800000 */
.L_x_8691:
[----:B------:R-:W-:Y:S02]  /*1d60*/  IADD3 R23, R23, 0x80, RZ ;  /* 0x0000008017177810 */ /* 0x000fe40007ffe0ff */
.L_x_8690:
[----:B------:R-:W-:Y:S05]  /*1d70*/  BSYNC B7 ;  /* 0x0000000000077941 */ /* 0x000fea0003800000 */
.L_x_8689:
[----:B------:R-:W-:Y:S01]  /*1d80*/  ISETP.GE.AND P0, PT, R23, R16, PT ;  /* 0x000000101700720c */ /* 0x000fe20003f06270 */
[----:B------:R-:W-:Y:S01]  /*1d90*/  BSSY B7, `(.L_x_8718) ;  /* 0x00000e6000077945 */ /* 0x000fe20003800000 */
[----:B------:R-:W-:-:S11]  /*1da0*/  CS2R R24, SRZ ;  /* 0x0000000000187805 */ /* 0x000fd6000001ff00 */
[----:B------:R-:W-:Y:S05]  /*1db0*/  @P0 BRA `(.L_x_8719) ;  /* 0x00000e3000000947 */ /* 0x000fea0003800000 */
[----:B------:R-:W-:Y:S01]  /*1dc0*/  IMAD R0, R17, 0x200, R23 ;  /* 0x0000020011007824 */ /* 0x000fe200078e0217 */
[----:B0-----:R-:W-:Y:S01]  /*1dd0*/  PRMT R3, R19, 0x9910, RZ ;  /* 0x0000991013037816 */ /* 0x001fe200000000ff */
        /* <DEDUP_REMOVED lines=18> */
.L_x_8724:
[----:B------:R-:W2:Y:S02]  /*1f00*/  LDG.E.U8 R2, [R2.64] ;  /* 0x0000002402027981 */ /* 0x000ea4000c1e1100 */
[----:B--2---:R0:W2:Y:S01]  /*1f10*/  I2F.U16 R25, R2 ;  /* 0x0000000200197306 */ /* 0x0040a20000101000 */
[----:B------:R-:W-:Y:S05]  /*1f20*/  BRA `(.L_x_8726) ;  /* 0x00000ca000007947 */ /* 0x000fea0003800000 */
.L_x_8723:
        /* <DEDUP_REMOVED lines=9> */
.L_x_8728:
[----:B------:R-:W2:Y:S02]  /*1fc0*/  LDG.E R2, [R2.64] ;  /* 0x0000002402027981 */ /* 0x000ea4000c1e1900 */
[----:B--2---:R0:W2:Y:S01]  /*1fd0*/  I2F R25, R2 ;  /* 0x0000000200197306 */ /* 0x0040a20000201400 */
[----:B------:R-:W-:Y:S05]  /*1fe0*/  BRA `(.L_x_8726) ;  /* 0x00000be000007947 */ /* 0x000fea0003800000 */
.L_x_8727:
[----:B------:R-:W2:Y:S02]  /*1ff0*/  LDG.E.U16 R2, [R2.64] ;  /* 0x0000002402027981 */ /* 0x000ea4000c1e1500 */
[----:B--2---:R0:W2:Y:S01]  /*2000*/  I2F.S16 R25, R2 ;  /* 0x0000000200197306 */ /* 0x0040a20000101400 */
[----:B------:R-:W-:Y:S05]  /*2010*/  BRA `(.L_x_8726) ;  /* 0x00000bb000007947 */ /* 0x000fea0003800000 */
.L_x_8722:
        /* <DEDUP_REMOVED lines=8> */
.L_x_8730:
[----:B------:R-:W2:Y:S02]  /*20a0*/  LDG.E.U16 R2, [R2.64] ;  /* 0x0000002402027981 */ /* 0x000ea4000c1e1500 */
[----:B--2---:R-:W-:Y:S01]  /*20b0*/  HADD2.F32 R25, -RZ, R2.H0_H0 ;  /* 0x20000002ff197230 */ /* 0x004fe20000004100 */
[----:B------:R-:W-:Y:S05]  /*20c0*/  BRA `(.L_x_8726) ;  /* 0x00000b0000007947 */ /* 0x000fea0003800000 */
.L_x_8729:
        /* <DEDUP_REMOVED lines=8> */
.L_x_8732:
[----:B------:R-:W2:Y:S02]  /*2150*/  LDG.E.U16 R2, [R2.64] ;  /* 0x0000002402027981 */ /* 0x000ea4000c1e1500 */
[----:B--2---:R-:W-:Y:S01]  /*2160*/  HADD2.F32 R25, -RZ, R2.H0_H0 ;  /* 0x20000002ff197230 */ /* 0x004fe20000004100 */
[----:B------:R-:W-:Y:S05]  /*2170*/  BRA `(.L_x_8726) ;  /* 0x00000a5000007947 */ /* 0x000fea0003800000 */
.L_x_8731:
[----:B------:R-:W2:Y:S02]  /*2180*/  LDG.E.64 R2, [R2.64] ;  /* 0x0000002402027981 */ /* 0x000ea4000c1e1b00 */
[----:B--2---:R-:W0:Y:S01]  /*2190*/  F2F.F32.F64 R25, R2 ;  /* 0x0000000200197310 */ /* 0x004e220000301000 */
[----:B------:R-:W0:-:S14]  /*21a0*/  DSETP.GEU.AND P0, PT, |R2|, c[0x2][0x0], PT ;  /* 0x008000000200762a */ /* 0x000e1c0003f0e200 */
[----:B0-----:R-:W-:Y:S01]  /*21b0*/  @!P0 FMUL R25, R25, 1.175494350822287508e-38 ;  /* 0x0080000019198820 */ /* 0x001fe20000400000 */
[----:B------:R-:W-:Y:S05]  /*21c0*/  BRA `(.L_x_8726) ;  /* 0x00000a0000007947 */ /* 0x000fea0003800000 */
.L_x_8721:
        /* <DEDUP_REMOVED lines=12> */
.L_x_8735:
[----:B------:R-:W2:Y:S02]  /*2290*/  LDG.E.64 R2, [R2.64] ;  /* 0x0000002402027981 */ /* 0x000ea4000c1e1b00 */
[----:B--2---:R-:W0:Y:S01]  /*22a0*/  F2F.F32.F64 R25, R2 ;  /* 0x0000000200197310 */ /* 0x004e220000301000 */
[----:B------:R-:W0:-:S14]  /*22b0*/  DSETP.GEU.AND P0, PT, |R2|, c[0x2][0x0], PT ;  /* 0x008000000200762a */ /* 0x000e1c0003f0e200 */
[----:B0-----:R-:W-:Y:S01]  /*22c0*/  @!P0 FMUL R25, R25, 1.175494350822287508e-38 ;  /* 0x0080000019198820 */ /* 0x001fe20000400000 */
[----:B------:R-:W-:Y:S05]  /*22d0*/  BRA `(.L_x_8726) ;  /* 0x000008f000007947 */ /* 0x000fea0003800000 */
.L_x_8734:
        /* <DEDUP_REMOVED lines=26> */
.L_x_8737:
        /* <DEDUP_REMOVED lines=13> */
.L_x_8736:
[----:B------:R-:W2:Y:S02]  /*2550*/  LDG.E.U16 R2, [R2.64] ;  /* 0x0000002402027981 */ /* 0x000ea4000c1e1500 */
[----:B--2---:R-:W-:Y:S01]  /*2560*/  PRMT R25, RZ, 0x5410, R2 ;  /* 0x00005410ff197816 */ /* 0x004fe20000000002 */
[----:B------:R-:W-:Y:S05]  /*2570*/  BRA `(.L_x_8726) ;  /* 0x0000065000007947 */ /* 0x000fea0003800000 */
.L_x_8733:
        /* <DEDUP_REMOVED lines=11> */
.L_x_8740:
        /* <DEDUP_REMOVED lines=20> */
.L_x_8742:
[----:B------:R-:W-:Y:S05]  /*2770*/  BSYNC B0 ;  /* 0x0000000000007941 */ /* 0x000fea0003800000 */
.L_x_8741:
[----:B------:R-:W-:Y:S01]  /*2780*/  IMAD.SHL.U32 R2, R2, 0x100000, RZ ;  /* 0x0010000002027824 */ /* 0x000fe200078e00ff */
[----:B------:R-:W-:-:S04]  /*2790*/  LEA R0, R0, 0x3b800000, 0x17 ;  /* 0x3b80000000007811 */ /* 0x000fc800078eb8ff */
[----:B------:R-:W-:Y:S01]  /*27a0*/  LOP3.LUT R25, R0, R2, R25, 0xfe, !PT ;  /* 0x0000000200197212 */ /* 0x000fe200078efe19 */
[----:B------:R-:W-:Y:S05]  /*27b0*/  BRA `(.L_x_8726) ;  /* 0x0000041000007947 */ /* 0x000fea0003800000 */
.L_x_8739:
        /* <DEDUP_REMOVED lines=20> */
.L_x_8744:
[----:B------:R-:W-:Y:S05]  /*2900*/  BSYNC B0 ;  /* 0x0000000000007941 */ /* 0x000fea0003800000 */
.L_x_8743:
[----:B------:R-:W-:Y:S01]  /*2910*/  IMAD.SHL.U32 R2, R2, 0x200000, RZ ;  /* 0x0020000002027824 */ /* 0x000fe200078e00ff */
[----:B------:R-:W-:-:S04]  /*2920*/  LEA R0, R0, 0x37800000, 0x17 ;  /* 0x3780000000007811 */ /* 0x000fc800078eb8ff */
[----:B------:R-:W-:Y:S01]  /*2930*/  LOP3.LUT R25, R0, R2, R25, 0xfe, !PT ;  /* 0x0000000200197212 */ /* 0x000fe200078efe19 */
[----:B------:R-:W-:Y:S05]  /*2940*/  BRA `(.L_x_8726) ;  /* 0x0000028000007947 */ /* 0x000fea0003800000 */
.L_x_8738:
        /* <DEDUP_REMOVED lines=14> */
.L_x_8725:
        /* <DEDUP_REMOVED lines=21> */
.L_x_8746:
[----:B------:R-:W2:Y:S02]  /*2b80*/  LDG.E.64 R2, [R2.64] ;  /* 0x0000002402027981 */ /* 0x000ea4000c1e1b00 */
[----:B--2---:R0:W2:Y:S01]  /*2b90*/  I2F.U64 R25, R2 ;  /* 0x0000000200197312 */ /* 0x0040a20000301000 */
[----:B------:R-:W-:Y:S05]  /*2ba0*/  BRA `(.L_x_8726) ;  /* 0x0000002000007947 */ /* 0x000fea0003800000 */
.L_x_8745:
[----:B------:R-:W2:Y:S02]  /*2bb0*/  LDG.E R2, [R2.64] ;  /* 0x0000002402027981 */ /* 0x000ea4000c1e1900 */
[----:B--2---:R0:W2:Y:S02]  /*2bc0*/  I2F.U32 R25, R2 ;  /* 0x0000000200197306 */ /* 0x0040a40000201000 */
.L_x_8726:
[----:B------:R-:W-:Y:S05]  /*2bd0*/  BSYNC B6 ;  /* 0x0000000000067941 */ /* 0x000fea0003800000 */
.L_x_8720:
[----:B------:R-:W-:Y:S02]  /*2be0*/  IADD3 R23, R23, 0x80, RZ ;  /* 0x0000008017177810 */ /* 0x000fe40007ffe0ff */
.L_x_8719:
[----:B------:R-:W-:Y:S05]  /*2bf0*/  BSYNC B7 ;  /* 0x0000000000077941 */ /* 0x000fea0003800000 */
.L_x_8718:
        /* <DEDUP_REMOVED lines=21> */
.L_x_8752:
[----:B------:R-:W3:Y:S02]  /*2d50*/  LDG.E.U8 R2, [R2.64] ;  /* 0x0000002402027981 */ /* 0x000ee4000c1e1100 */
[----:B---3--:R0:W3:Y:S01]  /*2d60*/  I2F.U16 R24, R2 ;  /* 0x0000000200187306 */ /* 0x0080e20000101000 */
[----:B------:R-:W-:Y:S05]  /*2d70*/  BRA `(.L_x_8748) ;  /* 0x00000c7000007947 */ /* 0x000fea0003800000 */
.L_x_8751:
        /* <DEDUP_REMOVED lines=9> */
.L_x_8755:
[----:B------:R-:W3:Y:S02]  /*2e10*/  LDG.E R2, [R2.64] ;  /* 0x0000002402027981 */ /* 0x000ee4000c1e1900 */
[----:B---3--:R0:W3:Y:S01]  /*2e20*/  I2F R24, R2 ;  /* 0x0000000200187306 */ /* 0x0080e20000201400 */
[----:B------:R-:W-:Y:S05]  /*2e30*/  BRA `(.L_x_8748) ;  /* 0x00000bb000007947 */ /* 0x000fea0003800000 */
.L_x_8754:
[----:B------:R-:W3:Y:S02]  /*2e40*/  LDG.E.U16 R2, [R2.64] ;  /* 0x0000002402027981 */ /* 0x000ee4000c1e1500 */
[----:B---3--:R0:W3:Y:S01]  /*2e50*/  I2F.S16 R24, R2 ;  /* 0x0000000200187306 */ /* 0x0080e20000101400 */
[----:B------:R-:W-:Y:S05]  /*2e60*/  BRA `(.L_x_8748) ;  /* 0x00000b8000007947 */ /* 0x000fea0003800000 */
.L_x_8750:
        /* <DEDUP_REMOVED lines=8> */
.L_x_8757:
[----:B------:R-:W3:Y:S02]  /*2ef0*/  LDG.E.U16 R2, [R2.64] ;  /* 0x0000002402027981 */ /* 0x000ee4000c1e1500 */
[----:B---3--:R-:W-:Y:S01]  /*2f00*/  HADD2.F32 R24, -RZ, R2.H0_H0 ;  /* 0x20000002ff187230 */ /* 0x008fe20000004100 */
[----:B------:R-:W-:Y:S05]  /*2f10*/  BRA `(.L_x_8748) ;  /* 0x00000ad000007947 */ /* 0x000fea0003800000 */
.L_x_8756:
        /* <DEDUP_REMOVED lines=8> */
.L_x_8759:
[----:B------:R-:W3:Y:S02]  /*2fa0*/  LDG.E.U16 R2, [R2.64] ;  /* 0x0000002402027981 */ /* 0x000ee4000c1e1500 */
[----:B---3--:R-:W-:Y:S01]  /*2fb0*/  HADD2.F32 R24, -RZ, R2.H0_H0 ;  /* 0x20000002ff187230 */ /* 0x008fe20000004100 */
[----:B------:R-:W-:Y:S05]  /*2fc0*/  BRA `(.L_x_8748) ;  /* 0x00000a2000007947 */ /* 0x000fea0003800000 */
.L_x_8758:
[----:B------:R-:W3:Y:S02]  /*2fd0*/  LDG.E.64 R2, [R2.64] ;  /* 0x0000002402027981 */ /* 0x000ee4000c1e1b00 */
[----:B---3--:R-:W0:Y:S01]  /*2fe0*/  F2F.F32.F64 R24, R2 ;  /* 0x0000000200187310 */ /* 0x008e220000301000 */
[----:B------:R-:W0:-:S14]  /*2ff0*/  DSETP.GEU.AND P0, PT, |R2|, c[0x2][0x0], PT ;  /* 0x008000000200762a */ /* 0x000e1c0003f0e200 */
[----:B0-----:R-:W-:Y:S01]  /*3000*/  @!P0 FMUL R24, R24, 1.175494350822287508e-38 ;  /* 0x0080000018188820 */ /* 0x001fe20000400000 */
[----:B------:R-:W-:Y:S05]  /*3010*/  BRA `(.L_x_8748) ;  /* 0x000009d000007947 */ /* 0x000fea0003800000 */
.L_x_8749:
        /* <DEDUP_REMOVED lines=12> */
.L_x_8762:
[----:B------:R-:W3:Y:S02]  /*30e0*/  LDG.E.64 R2, [R2.64] ;  /* 0x0000002402027981 */ /* 0x000ee4000c1e1b00 */
[----:B---3--:R-:W0:Y:S01]  /*30f0*/  F2F.F32.F64 R24, R2 ;  /* 0x0000000200187310 */ /* 0x008e220000301000 */
[----:B------:R-:W0:-:S14]  /*3100*/  DSETP.GEU.AND P0, PT, |R2|, c[0x2][0x0], PT ;  /* 0x008000000200762a */ /* 0x000e1c0003f0e200 */
[----:B0-----:R-:W-:Y:S01]  /*3110*/  @!P0 FMUL R24, R24, 1.175494350822287508e-38 ;  /* 0x0080000018188820 */ /* 0x001fe20000400000 */
[----:B------:R-:W-:Y:S05]  /*3120*/  BRA `(.L_x_8748) ;  /* 0x000008c000007947 */ /* 0x000fea0003800000 */
.L_x_8761:
        /* <DEDUP_REMOVED lines=26> */
.L_x_8764:
[----:B------:R-:W3:Y:S02]  /*32d0*/  LDG.E.U8 R2, [R2.64] ;  /* 0x0000002402027981 */ /* 0x000ee4000c1e1100 */
[C---:B---3--:R-:W-:Y:S02]  /*32e0*/  IMAD.SHL.U32 R0, R2.reuse, 0x2000000, RZ ;  /* 0x0200000002007824 */ /* 0x048fe400078e00ff */
        /* <DEDUP_REMOVED lines=11> */
.L_x_8763:
[----:B------:R-:W3:Y:S02]  /*33a0*/  LDG.E.U16 R2, [R2.64] ;  /* 0x0000002402027981 */ /* 0x000ee4000c1e1500 */
[----:B---3--:R-:W-:Y:S01]  /*33b0*/  PRMT R24, RZ, 0x5410, R2 ;  /* 0x00005410ff187816 */ /* 0x008fe20000000002 */
[----:B------:R-:W-:Y:S05]  /*33c0*/  BRA `(.L_x_8748) ;  /* 0x0000062000007947 */ /* 0x000fea0003800000 */
.L_x_8760:
        /* <DEDUP_REMOVED lines=11> */
.L_x_8767:
[----:B------:R-:W3:Y:S02]  /*3480*/  LDG.E.U8 R2, [R2.64] ;  /* 0x0000002402027981 */ /* 0x000ee4000c1e1100 */
        /* <DEDUP_REMOVED lines=18> */
.L_x_8769:
[----:B------:R-:W-:Y:S05]  /*35b0*/  BSYNC B0 ;  /* 0x0000000000007941 */ /* 0x000fea0003800000 */
.L_x_8768:
[----:B------:R-:W-:Y:S01]  /*35c0*/  IMAD.SHL.U32 R2, R2, 0x100000, RZ ;  /* 0x0010000002027824 */ /* 0x000fe200078e00ff */
[----:B------:R-:W-:-:S04]  /*35d0*/  LEA R3, R0, 0x3b800000, 0x17 ;  /* 0x3b80000000037811 */ /* 0x000fc800078eb8ff */
[----:B------:R-:W-:Y:S01]  /*35e0*/  LOP3.LUT R24, R3, R2, R24, 0xfe, !PT ;  /* 0x0000000203187212 */ /* 0x000fe200078efe18 */
[----:B------:R-:W-:Y:S05]  /*35f0*/  BRA `(.L_x_8748) ;  /* 0x000003f000007947 */ /* 0x000fea0003800000 */
.L_x_8766:
        /* <DEDUP_REMOVED lines=19> */
.L_x_8771:
[----:B------:R-:W-:Y:S05]  /*3730*/  BSYNC B0 ;  /* 0x0000000000007941 */ /* 0x000fea0003800000 */
.L_x_8770:
[----:B------:R-:W-:Y:S01]  /*3740*/  IMAD.SHL.U32 R2, R2, 0x200000, RZ ;  /* 0x0020000002027824 */ /* 0x000fe200078e00ff */
[----:B------:R-:W-:-:S04]  /*3750*/  LEA R3, R0, 0x37800000, 0x17 ;  /* 0x3780000000037811 */ /* 0x000fc800078eb8ff */
[----:B------:R-:W-:Y:S01]  /*3760*/  LOP3.LUT R24, R3, R2, R24, 0xfe, !PT ;  /* 0x0000000203187212 */ /* 0x000fe200078efe18 */
[----:B------:R-:W-:Y:S05]  /*3770*/  BRA `(.L_x_8748) ;  /* 0x0000027000007947 */ /* 0x000fea0003800000 */
.L_x_8765:
        /* <DEDUP_REMOVED lines=14> */
.L_x_8753:
        /* <DEDUP_REMOVED lines=19> */
[----:B------:R-:W-:Y:S05]  /*3990*/  BRA `(.L_x_8748) ;  /* 0x0000005000007947 */ /* 0x000fea0003800000 */
.L_x_8773:
[----:B------:R-:W3:Y:S02]  /*39a0*/  LDG.E.64 R2, [R2.64] ;  /* 0x0000002402027981 */ /* 0x000ee4000c1e1b00 */
[----:B---3--:R0:W3:Y:S01]  /*39b0*/  I2F.U64 R24, R2 ;  /* 0x0000000200187312 */ /* 0x0080e20000301000 */
[----:B------:R-:W-:Y:S05]  /*39c0*/  BRA `(.L_x_8748) ;  /* 0x0000002000007947 */ /* 0x000fea0003800000 */
.L_x_8772:
[----:B------:R-:W3:Y:S02]  /*39d0*/  LDG.E R2, [R2.64] ;  /* 0x0000002402027981 */ /* 0x000ee4000c1e1900 */
[----:B---3--:R0:W3:Y:S02]  /*39e0*/  I2F.U32 R24, R2 ;  /* 0x0000000200187306 */ /* 0x0080e40000201000 */
.L_x_8748:
[----:B------:R-:W-:Y:S05]  /*39f0*/  BSYNC B6 ;  /* 0x0000000000067941 */ /* 0x000fea0003800000 */
.L_x_8747:
[----:B------:R-:W-:Y:S01]  /*3a00*/  FSETP.NEU.FTZ.AND P0, PT, RZ, c[0x0][0x168], PT ;  /* 0x00005a00ff007a0b */ /* 0x000fe20003f1d000 */
[----:B------:R-:W-:-:S12]  /*3a10*/  BSSY B0, `(.L_x_8774) ;  /* 0x000017a000007945 */ /* 0x000fd80003800000 */
[----:B------:R-:W-:Y:S05]  /*3a20*/  @P0 BRA `(.L_x_8775) ;  /* 0x0000012000000947 */ /* 0x000fea0003800000 */
[----:B------:R-:W4:Y:S02]  /*3a30*/  S2R R19, SR_TID.X ;  /* 0x0000000000137919 */ /* 0x000f240000002100 */
[C---:B----4-:R-:W-:Y:S02]  /*3a40*/  IADD3 R5, R19.reuse, 0x80, RZ ;  /* 0x0000008013057810 */ /* 0x050fe40007ffe0ff */
[C---:B0-----:R-:W-:Y:S02]  /*3a50*/  IADD3 R3, R19.reuse, 0x100, RZ ;  /* 0x0000010013037810 */ /* 0x041fe40007ffe0ff */
[-C--:B------:R-:W-:Y:S02]  /*3a60*/  ISETP.GE.AND P1, PT, R19, R16.reuse, PT ;  /* 0x000000101300720c */ /* 0x080fe40003f26270 */
[-C--:B------:R-:W-:Y:S02]  /*3a70*/  ISETP.GE.AND P0, PT, R5, R16.reuse, PT ;  /* 0x000000100500720c */ /* 0x080fe40003f06270 */
[----:B------:R-:W-:-:S02]  /*3a80*/  ISETP.GE.AND P2, PT, R3, R16, PT ;  /* 0x000000100300720c */ /* 0x000fc40003f46270 */
[----:B------:R-:W-:-:S04]  /*3a90*/  IADD3 R3, R19, 0x180, RZ ;  /* 0x0000018013037810 */ /* 0x000fc80007ffe0ff */
[----:B------:R-:W-:-:S03]  /*3aa0*/  ISETP.GE.AND P3, PT, R3, R16, PT ;  /* 0x000000100300720c */ /* 0x000fc60003f66270 */
[----:B------:R-:W0:Y:S08]  /*3ab0*/  @!P1 MUFU.RCP R5, c[0x0][0x168] ;  /* 0x00005a0000059b08 */ /* 0x000e300000001000 */
[----:B------:R-:W4:Y:S08]  /*3ac0*/  @!P0 MUFU.RCP R7, c[0x0][0x168] ;  /* 0x00005a0000078b08 */ /* 0x000f300000001000 */
[----:B------:R-:W3:Y:S01]  /*3ad0*/  @!P2 MUFU.RCP R0, c[0x0][0x168] ;  /* 0x00005a000000ab08 */ /* 0x000ee20000001000 */
[----:B0----5:R-:W-:-:S02]  /*3ae0*/  @!P1 FMUL.FTZ R4, R5, R22 ;  /* 0x0000001605049220 */ /* 0x021fc40000410000 */
[----:B-1--4-:R-:W-:Y:S02]  /*3af0*/  @!P0 FMUL.FTZ R18, R7, R18 ;  /* 0x0000001207128220 */ /* 0x012fe40000410000 */
[----:B--23--:R-:W-:Y:S01]  /*3b00*/  @!P2 FMUL.FTZ R22, R0, R25 ;  /* 0x000000190016a220 */ /* 0x00cfe20000410000 */
[----:B------:R-:W-:Y:S05]  /*3b10*/  @P3 BRA `(.L_x_8776) ;  /* 0x0000169000003947 */ /* 0x000fea0003800000 */
[----:B------:R-:W0:Y:S02]  /*3b20*/  MUFU.RCP R3, c[0x0][0x168] ;  /* 0x00005a0000037b08 */ /* 0x000e240000001000 */
[----:B0-----:R-:W-:Y:S01]  /*3b30*/  FMUL.FTZ R24, R3, R24 ;  /* 0x0000001803187220 */ /* 0x001fe20000410000 */
[----:B------:R-:W-:Y:S05]  /*3b40*/  BRA `(.L_x_8776) ;  /* 0x0000166000007947 */ /* 0x000fea0003800000 */
.L_x_8775:
[----:B------:R-:W4:Y:S01]  /*3b50*/  S2R R19, SR_TID.X ;  /* 0x0000000000137919 */ /* 0x000f220000002100 */
[----:B------:R-:W-:Y:S01]  /*3b60*/  BSSY B2, `(.L_x_8777) ;  /* 0x0000058000027945 */ /* 0x000fe20003800000 */
[----:B----4-:R-:W-:-:S13]  /*3b70*/  ISETP.GE.AND P1, PT, R19, R16, PT ;  /* 0x000000101300720c */ /* 0x010fda0003f26270 */
[----:B------:R-:W-:Y:S05]  /*3b80*/  @P1 BRA `(.L_x_8778) ;  /* 0x0000055000001947 */ /* 0x000fea0003800000 */
[C---:B-----5:R-:W-:Y:S01]  /*3b90*/  FSETP.GEU.FTZ.AND P0, PT, |R22|.reuse, |c[0x0][0x168]|, PT ;  /* 0x40005a0016007a0b */ /* 0x060fe20003f1e200 */
[----:B------:R-:W-:Y:S01]  /*3ba0*/  BSSY B1, `(.L_x_8779) ;  /* 0x0000040000017945 */ /* 0x000fe20003800000 */
[----:B0-----:R-:W-:-:S11]  /*3bb0*/  FADD.FTZ R3, |R22|, -RZ ;  /* 0x800000ff16037221 */ /* 0x001fd60000010200 */
        /* <DEDUP_REMOVED lines=25> */
.L_x_8784:
[----:B------:R-:W-:Y:S01]  /*3d50*/  FSETP.GEU.FTZ.AND P0, PT, R7, -R0, PT ;  /* 0x800000000700720b */ /* 0x000fe20003f1e000 */
[----:B------:R-:W-:-:S12]  /*3d60*/  FADD.FTZ R2, R2, -1 ;  /* 0xbf80000002027421 */ /* 0x000fd80000010000 */
[----:B------:R-:W-:Y:S02]  /*3d70*/  @!P0 FADD.FTZ R2, R2, -1 ;  /* 0xbf80000002028421 */ /* 0x000fe40000010000 */
.L_x_8783:
[----:B------:R-:W-:Y:S05]  /*3d80*/  BSYNC B3 ;  /* 0x0000000000037941 */ /* 0x000fea0003800000 */
.L_x_8782:
[----:B------:R-:W-:Y:S01]  /*3d90*/  FFMA.FTZ R3, -R0, R2, R3 ;  /* 0x0000000200037223 */ /* 0x000fe20000010103 */
[----:B------:R-:W-:Y:S05]  /*3da0*/  BRA `(.L_x_8780) ;  /* 0x000001f000007947 */ /* 0x000fea0003800000 */
.L_x_8781:
        /* <DEDUP_REMOVED lines=14> */
[----:B------:R0:W4:Y:S03]  /*3e90*/  MUFU.RCP R3, R0 ;  /* 0x0000000000037308 */ /* 0x0001260000001000 */
.L_x_8787:
[----:B------:R-:W-:-:S05]  /*3ea0*/  IMNMX.U32 R5, R4, 0xb800000, PT ;  /* 0x0b80000004057817 */ /* 0x000fca0003800000 */
[----:B------:R-:W-:Y:S02]  /*3eb0*/  IMAD.IADD R7, R5, 0x1, R2 ;  /* 0x0000000105077824 */ /* 0x000fe400078e0202 */
[----:B------:R-:W-:Y:S02]  /*3ec0*/  IMAD.IADD R4, R4, 0x1, -R5 ;  /* 0x0000000104047824 */ /* 0x000fe400078e0a05 */
[----:B----4-:R-:W-:-:S03]  /*3ed0*/  FFMA.FTZ R2, R3, R7, -RZ ;  /* 0x0000000703027223 */ /* 0x010fc600000108ff */
[----:B------:R-:W-:Y:S01]  /*3ee0*/  ISETP.NE.AND P2, PT, R4, RZ, PT ;  /* 0x000000ff0400720c */ /* 0x000fe20003f45270 */
[----:B------:R-:W-:-:S04]  /*3ef0*/  FFMA.FTZ R6, -R0, R2, R7 ;  /* 0x0000000200067223 */ /* 0x000fc80000010107 */
[----:B------:R-:W-:-:S04]  /*3f00*/  FFMA.FTZ R6, R3, R6, R2 ;  /* 0x0000000603067223 */ /* 0x000fc80000010002 */
[----:B------:R-:W-:-:S04]  /*3f10*/  FFMA.FTZ R2, -R0, R6, R7 ;  /* 0x0000000600027223 */ /* 0x000fc80000010107 */
[----:B------:R-:W-:-:S06]  /*3f20*/  FFMA.FTZ.RZ R6, R3, R2, R6 ;  /* 0x0000000203067223 */ /* 0x000fcc000001c006 */
[----:B------:R-:W4:Y:S02]  /*3f30*/  FRND.TRUNC R6, R6 ;  /* 0x0000000600067307 */ /* 0x000f24000020d000 */
[----:B----4-:R-:W-:-:S05]  /*3f40*/  FFMA.FTZ R2, -R0, R6, R7 ;  /* 0x0000000600027223 */ /* 0x010fca0000010107 */
[----:B------:R-:W-:-:S13]  /*3f50*/  ISETP.NE.AND P0, PT, R2, RZ, PT ;  /* 0x000000ff0200720c */ /* 0x000fda0003f05270 */
[----:B------:R-:W-:Y:S05]  /*3f60*/  @P0 BRA P2, `(.L_x_8787) ;  /* 0xffffff3000000947 */ /* 0x000fea000103ffff */
.L_x_8786:
[----:B------:R-:W-:Y:S05]  /*3f70*/  BSYNC B3 ;  /* 0x0000000000037941 */ /* 0x000fea0003800000 */
.L_x_8785:
[----:B------:R-:W-:-:S04]  /*3f80*/  FMUL.FTZ R3, R2, 1.1920928955078125e-07 ;  /* 0x3400000002037820 */ /* 0x000fc80000410000 */
[----:B------:R-:W-:Y:S02]  /*3f90*/  FMUL.FTZ R3, R8, R3 ;  /* 0x0000000308037220 */ /* 0x000fe40000410000 */
.L_x_8780:
[----:B------:R-:W-:Y:S05]  /*3fa0*/  BSYNC B1 ;  /* 0x0000000000017941 */ /* 0x000fea0003800000 */
.L_x_8779:
[C---:B------:R-:W-:Y:S01]  /*3fb0*/  FSETP.GTU.FTZ.AND P0, PT, |R3|.reuse, +INF , PT ;  /* 0x7f8000000300780b */ /* 0x040fe20003f1c200 */
[----:B------:R-:W4:Y:S01]  /*3fc0*/  MUFU.RCP R4, c[0x0][0x168] ;  /* 0x00005a0000047b08 */ /* 0x000f220000001000 */
[C---:B0-----:R-:W-:Y:S02]  /*3fd0*/  LOP3.LUT R0, R3.reuse, 0x80000000, R22, 0xb8, !PT ;  /* 0x8000000003007812 */ /* 0x041fe400078eb816 */
[----:B------:R-:W-:Y:S02]  /*3fe0*/  FSETP.LEU.FTZ.AND P3, PT, RZ, c[0x0][0x168], PT ;  /* 0x00005a00ff007a0b */ /* 0x000fe40003f7b000 */
[----:B------:R-:W-:-:S04]  /*3ff0*/  FSEL R3, R3, R0, P0 ;  /* 0x0000000003037208 */ /* 0x000fc80000000000 */
[C---:B------:R-:W-:Y:S02]  /*4000*/  FSETP.NEU.FTZ.AND P0, PT, R3.reuse, RZ, PT ;  /* 0x000000ff0300720b */ /* 0x040fe40003f1d000 */
[C---:B------:R-:W-:Y:S01]  /*4010*/  FSETP.GEU.FTZ.AND P2, PT, R3.reuse, RZ, PT ;  /* 0x000000ff0300720b */ /* 0x040fe20003f5e000 */
[----:B------:R-:W-:-:S03]  /*4020*/  FADD.FTZ R3, -R3, R22 ;  /* 0x0000001603037221 */ /* 0x000fc60000010100 */
[----:B------:R-:W-:Y:S01]  /*4030*/  PLOP3.LUT P0, PT, P0, P3, P2, 0x60, 0x0 ;  /* 0x000000000000781c */ /* 0x000fe20000706c20 */
[----:B----4-:R-:W-:-:S12]  /*4040*/  FMUL.FTZ R3, R3, R4 ;  /* 0x0000000403037220 */ /* 0x010fd80000410000 */
[----:B------:R-:W-:-:S05]  /*4050*/  @P0 FADD.FTZ R3, R3, -1 ;  /* 0xbf80000003030421 */ /* 0x000fca0000010000 */
[----:B------:R-:W-:-:S13]  /*4060*/  FSETP.NEU.FTZ.AND P0, PT, R3, RZ, PT ;  /* 0x000000ff0300720b */ /* 0x000fda0003f1d000 */
[----:B------:R-:W0:Y:S01]  /*4070*/  @P0 FRND.FTZ.FLOOR R0, R3 ;  /* 0x0000000300000307 */ /* 0x000e220000215000 */
[----:B------:R-:W-:-:S05]  /*4080*/  @!P0 FMUL.FTZ R4, R4, R22 ;  /* 0x0000001604048220 */ /* 0x000fca0000410000 */
[----:B------:R-:W-:Y:S01]  /*4090*/  @!P0 LOP3.LUT R4, RZ, 0x80000000, R4, 0xb8, !PT ;  /* 0x80000000ff048812 */ /* 0x000fe200078eb804 */
[----:B0-----:R-:W-:-:S05]  /*40a0*/  @P0 FADD.FTZ R2, R3, -R0 ;  /* 0x8000000003020221 */ /* 0x001fca0000010000 */
[----:B------:R-:W-:-:S13]  /*40b0*/  FSETP.GT.AND P2, PT, R2, 0.5, P0 ;  /* 0x3f0000000200780b */ /* 0x000fda0000744000 */
[----:B------:R-:W-:-:S04]  /*40c0*/  @P2 FADD.FTZ R0, R0, 1 ;  /* 0x3f80000000002421 */ /* 0x000fc80000010000 */
[----:B------:R-:W-:Y:S02]  /*40d0*/  @P0 IMAD.MOV.U32 R4, RZ, RZ, R0 ;  /* 0x000000ffff040224 */ /* 0x000fe400078e0000 */
.L_x_8778:
[----:B------:R-:W-:Y:S05]  /*40e0*/  BSYNC B2 ;  /* 0x0000000000027941 */ /* 0x000fea0003800000 */
.L_x_8777:
[----:B0-----:R-:W-:Y:S01]  /*40f0*/  IADD3 R3, R19, 0x80, RZ ;  /* 0x0000008013037810 */ /* 0x001fe20007ffe0ff */
[----:B------:R-:W-:Y:S03]  /*4100*/  BSSY B2, `(.L_x_8788) ;  /* 0x0000058000027945 */ /* 0x000fe60003800000 */
[----:B------:R-:W-:-:S13]  /*4110*/  ISETP.GE.AND P0, PT, R3, R16, PT ;  /* 0x000000100300720c */ /* 0x000fda0003f06270 */
[----:B------:R-:W-:Y:S05]  /*4120*/  @P0 BRA `(.L_x_8789) ;  /* 0x0000055000000947 */ /* 0x000fea0003800000 */
[C---:B-1---5:R-:W-:Y:S01]  /*4130*/  FSETP.GEU.FTZ.AND P0, PT, |R18|.reuse, |c[0x0][0x168]|, PT ;  /* 0x40005a0012007a0b */ /* 0x062fe20003f1e200 */
        /* <DEDUP_REMOVED lines=27> */
.L_x_8795:
[----:B------:R-:W-:Y:S01]  /*42f0*/  FSETP.GEU.FTZ.AND P0, PT, R2, -R5, PT ;  /* 0x800000050200720b */ /* 0x000fe20003f1e000 */
[----:B------:R-:W-:-:S12]  /*4300*/  FADD.FTZ R0, R0, -1 ;  /* 0xbf80000000007421 */ /* 0x000fd80000010000 */
[----:B------:R-:W-:Y:S02]  /*4310*/  @!P0 FADD.FTZ R0, R0, -1 ;  /* 0xbf80000000008421 */ /* 0x000fe40000010000 */
.L_x_8794:
[----:B------:R-:W-:Y:S05]  /*4320*/  BSYNC B3 ;  /* 0x0000000000037941 */ /* 0x000fea0003800000 */
.L_x_8793:
[----:B------:R-:W-:Y:S01]  /*4330*/  FFMA.FTZ R3, -R5, R0, R3 ;  /* 0x0000000005037223 */ /* 0x000fe20000010103 */
[----:B------:R-:W-:Y:S05]  /*4340*/  BRA `(.L_x_8791) ;  /* 0x000001f000007947 */ /* 0x000fea0003800000 */
.L_x_8792:
        /* <DEDUP_REMOVED lines=15> */
.L_x_8798:
        /* <DEDUP_REMOVED lines=13> */
.L_x_8797:
[----:B------:R-:W-:Y:S05]  /*4510*/  BSYNC B3 ;  /* 0x0000000000037941 */ /* 0x000fea0003800000 */
.L_x_8796:
[----:B------:R-:W-:-:S04]  /*4520*/  FMUL.FTZ R0, R0, 1.1920928955078125e-07 ;  /* 0x3400000000007820 */ /* 0x000fc80000410000 */
[----:B------:R-:W-:Y:S02]  /*4530*/  FMUL.FTZ R3, R7, R0 ;  /* 0x0000000007037220 */ /* 0x000fe40000410000 */
.L_x_8791:
[----:B------:R-:W-:Y:S05]  /*4540*/  BSYNC B1 ;  /* 0x0000000000017941 */ /* 0x000fea0003800000 */
.L_x_8790:
        /* <DEDUP_REMOVED lines=19> */
.L_x_8789:
[----:B------:R-:W-:Y:S05]  /*4680*/  BSYNC B2 ;  /* 0x0000000000027941 */ /* 0x000fea0003800000 */
.L_x_8788:
[----:B------:R-:W-:Y:S01]  /*4690*/  IADD3 R3, R19, 0x100, RZ ;  /* 0x0000010013037810 */ /* 0x000fe20007ffe0ff */
[----:B------:R-:W-:Y:S03]  /*46a0*/  BSSY B2, `(.L_x_8799) ;  /* 0x0000058000027945 */ /* 0x000fe60003800000 */
[----:B------:R-:W-:-:S13]  /*46b0*/  ISETP.GE.AND P0, PT, R3, R16, PT ;  /* 0x000000100300720c */ /* 0x000fda0003f06270 */
[----:B------:R-:W-:Y:S05]  /*46c0*/  @P0 BRA `(.L_x_8800) ;  /* 0x0000055000000947 */ /* 0x000fea0003800000 */
[C---:B--2--5:R-:W-:Y:S01]  /*46d0*/  FSETP.GEU.FTZ.AND P0, PT, |R25|.reuse, |c[0x0][0x168]|, PT ;  /* 0x40005a0019007a0b */ /* 0x064fe20003f1e200 */
[----:B------:R-:W-:Y:S01]  /*46e0*/  BSSY B1, `(.L_x_8801) ;  /* 0x0000040000017945 */ /* 0x000fe20003800000 */
[----:B------:R-:W-:-:S11]  /*46f0*/  FADD.FTZ R0, |R25|, -RZ ;  /* 0x800000ff19007221 */ /* 0x000fd60000010200 */
[----:B------:R-:W-:Y:S05]  /*4700*/  @!P0 BRA `(.L_x_8802) ;  /* 0x000003d000008947 */ /* 0x000fea0003800000 */
[----:B0-----:R-:W-:-:S04]  /*4710*/  IMAD.MOV.U32 R8, RZ, RZ, c[0x0][0x168] ;  /* 0x00005a00ff087624 */ /* 0x001fc800078e00ff */
[----:B------:R-:W-:-:S05]  /*4720*/  FMUL.FTZ R5, |R8|, 8388608 ;  /* 0x4b00000008057820 */ /* 0x000fca0000410200 */
[----:B------:R-:W-:-:S13]  /*4730*/  FSETP.GTU.FTZ.AND P0, PT, R0, R5, PT ;  /* 0x000000050000720b */ /* 0x000fda0003f1c000 */
[----:B------:R-:W-:Y:S05]  /*4740*/  @P0 BRA `(.L_x_8803) ;  /* 0x000001a000000947 */ /* 0x000fea0003800000 */
[----:B------:R-:W-:Y:S01]  /*4750*/  FADD.FTZ R6, -RZ, |c[0x0][0x168]| ;  /* 0x40005a00ff067621 */ /* 0x000fe20000010100 */
        /* <DEDUP_REMOVED lines=19> */
.L_x_8806:
[----:B------:R-:W-:Y:S01]  /*4890*/  FSETP.GEU.FTZ.AND P0, PT, R5, -R6, PT ;  /* 0x800000060500720b */ /* 0x000fe20003f1e000 */
[----:B------:R-:W-:-:S12]  /*48a0*/  FADD.FTZ R3, R3, -1 ;  /* 0xbf80000003037421 */ /* 0x000fd80000010000 */
[----:B------:R-:W-:Y:S02]  /*48b0*/  @!P0 FADD.FTZ R3, R3, -1 ;  /* 0xbf80000003038421 */ /* 0x000fe40000010000 */
.L_x_8805:
[----:B------:R-:W-:Y:S05]  /*48c0*/  BSYNC B3 ;  /* 0x0000000000037941 */ /* 0x000fea0003800000 */
.L_x_8804:
[----:B------:R-:W-:Y:S01]  /*48d0*/  FFMA.FTZ R0, -R6, R3, R0 ;  /* 0x0000000306007223 */ /* 0x000fe20000010100 */
[----:B------:R-:W-:Y:S05]  /*48e0*/  BRA `(.L_x_8802) ;  /* 0x000001f000007947 */ /* 0x000fea0003800000 */
.L_x_8803:
[C---:B------:R-:W-:Y:S01]  /*48f0*/  IADD3 R2, R5.reuse, -0xb800000, RZ ;  /* 0xf480000005027810 */ /* 0x040fe20007ffe0ff */
[----:B------:R-:W-:Y:S01]  /*4900*/  BSSY B3, `(.L_x_8807) ;  /* 0x000001b000037945 */ /* 0x000fe20003800000 */
[----:B------:R-:W-:Y:S02]  /*4910*/  FSETP.LT.FTZ.AND P0, PT, RZ, |c[0x0][0x168]|, PT ;  /* 0x40005a00ff007a0b */ /* 0x000fe40003f11000 */
        /* <DEDUP_REMOVED lines=12> */
.L_x_8809:
        /* <DEDUP_REMOVED lines=13> */
.L_x_8808:
[----:B------:R-:W-:Y:S05]  /*4ab0*/  BSYNC B3 ;  /* 0x0000000000037941 */ /* 0x000fea0003800000 */
.L_x_8807:
[----:B------:R-:W-:-:S04]  /*4ac0*/  FMUL.FTZ R2, R2, 1.1920928955078125e-07 ;  /* 0x3400000002027820 */ /* 0x000fc80000410000 */
[----:B------:R-:W-:Y:S02]  /*4ad0*/  FMUL.FTZ R0, R7, R2 ;  /* 0x0000000207007220 */ /* 0x000fe40000410000 */
.L_x_8802:
[----:B------:R-:W-:Y:S05]  /*4ae0*/  BSYNC B1 ;  /* 0x0000000000017941 */ /* 0x000fea0003800000 */
.L_x_8801:
[C---:B------:R-:W-:Y:S01]  /*4af0*/  FSETP.GTU.FTZ.AND P0, PT, |R0|.reuse, +INF , PT ;  /* 0x7f8000000000780b */ /* 0x040fe20003f1c200 */
[----:B------:R-:W2:Y:S01]  /*4b00*/  MUFU.RCP R5, c[0x0][0x168] ;  /* 0x00005a0000057b08 */ /* 0x000ea20000001000 */
[C---:B------:R-:W-:Y:S02]  /*4b10*/  LOP3.LUT R3, R0.reuse, 0x80000000, R25, 0xb8, !PT ;  /* 0x8000000000037812 */ /* 0x040fe400078eb819 */
[----:B------:R-:W-:Y:S02]  /*4b20*/  FSETP.LEU.FTZ.AND P3, PT, RZ, c[0x0][0x168], PT ;  /* 0x00005a00ff007a0b */ /* 0x000fe40003f7b000 */
        /* <DEDUP_REMOVED lines=15> */
.L_x_8800:
[----:B------:R-:W-:Y:S05]  /*4c20*/  BSYNC B2 ;  /* 0x0000000000027941 */ /* 0x000fea0003800000 */
.L_x_8799:
[----:B------:R-:W-:-:S04]  /*4c30*/  IADD3 R3, R19, 0x180, RZ ;  /* 0x0000018013037810 */ /* 0x000fc80007ffe0ff */
[----:B------:R-:W-:-:S13]  /*4c40*/  ISETP.GE.AND P0, PT, R3, R16, PT ;  /* 0x000000100300720c */ /* 0x000fda0003f06270 */
[----:B------:R-:W-:Y:S05]  /*4c50*/  @P0 BRA `(.L_x_8776) ;  /* 0x0000055000000947 */ /* 0x000fea0003800000 */
[C---:B---3-5:R-:W-:Y:S01]  /*4c60*/  FSETP.GEU.FTZ.AND P0, PT, |R24|.reuse, |c[0x0][0x168]|, PT ;  /* 0x40005a0018007a0b */ /* 0x068fe20003f1e200 */
        /* <DEDUP_REMOVED lines=9> */
[----:B------:R-:W3:Y:S01]  /*4d00*/  MUFU.RCP R0, R5 ;  /* 0x0000000500007308 */ /* 0x000ee20000001000 */
[----:B------:R-:W-:Y:S02]  /*4d10*/  FADD.FTZ R2, -R5, -RZ ;  /* 0x800000ff05027221 */ /* 0x000fe40000010100 */
[----:B---3--:R-:W-:-:S06]  /*4d20*/  FMUL.FTZ R0, R3, R0 ;  /* 0x0000000003007220 */ /* 0x008fcc0000410000 */
[----:B------:R-:W3:Y:S02]  /*4d30*/  FRND.TRUNC R0, R0 ;  /* 0x0000000000007307 */ /* 0x000ee4000020d000 */
[----:B---3--:R-:W-:-:S05]  /*4d40*/  FFMA R2, R2, R0, R3 ;  /* 0x0000000002027223 */ /* 0x008fca0000000003 */
        /* <DEDUP_REMOVED lines=13> */
.L_x_8815:
[----:B------:R-:W-:Y:S01]  /*4e20*/  FSETP.GEU.FTZ.AND P0, PT, R2, -R5, PT ;  /* 0x800000050200720b */ /* 0x000fe20003f1e000 */
[----:B------:R-:W-:-:S12]  /*4e30*/  FADD.FTZ R0, R0, -1 ;  /* 0xbf80000000007421 */ /* 0x000fd80000010000 */
[----:B------:R-:W-:Y:S02]  /*4e40*/  @!P0 FADD.FTZ R0, R0, -1 ;  /* 0xbf80000000008421 */ /* 0x000fe40000010000 */
.L_x_8814:
[----:B------:R-:W-:Y:S05]  /*4e50*/  BSYNC B2 ;  /* 0x0000000000027941 */ /* 0x000fea0003800000 */
.L_x_8813:
[----:B------:R-:W-:Y:S01]  /*4e60*/  FFMA.FTZ R3, -R5, R0, R3 ;  /* 0x0000000005037223 */ /* 0x000fe20000010103 */
[----:B------:R-:W-:Y:S05]  /*4e70*/  BRA `(.L_x_8811) ;  /* 0x000001f000007947 */ /* 0x000fea0003800000 */
.L_x_8812:
        /* <DEDUP_REMOVED lines=14> */
[----:B------:R0:W3:Y:S03]  /*4f60*/  MUFU.RCP R9, R8 ;  /* 0x0000000800097308 */ /* 0x0000e60000001000 */
.L_x_8818:
[----:B------:R-:W-:-:S05]  /*4f70*/  IMNMX.U32 R3, R2, 0xb800000, PT ;  /* 0x0b80000002037817 */ /* 0x000fca0003800000 */
[----:B------:R-:W-:Y:S02]  /*4f80*/  IMAD.IADD R0, R3, 0x1, R0 ;  /* 0x0000000103007824 */ /* 0x000fe400078e0200 */
[----:B------:R-:W-:Y:S02]  /*4f90*/  IMAD.IADD R2, R2, 0x1, -R3 ;  /* 0x0000000102027824 */ /* 0x000fe400078e0a03 */
[----:B---3--:R-:W-:-:S03]  /*4fa0*/  FFMA.FTZ R5, R9, R0, -RZ ;  /* 0x0000000009057223 */ /* 0x008fc600000108ff */
[----:B------:R-:W-:Y:S01]  /*4fb0*/  ISETP.NE.AND P2, PT, R2, RZ, PT ;  /* 0x000000ff0200720c */ /* 0x000fe20003f45270 */
[----:B------:R-:W-:-:S04]  /*4fc0*/  FFMA.FTZ R6, -R8, R5, R0 ;  /* 0x0000000508067223 */ /* 0x000fc80000010100 */
[----:B------:R-:W-:-:S04]  /*4fd0*/  FFMA.FTZ R5, R9, R6, R5 ;  /* 0x0000000609057223 */ /* 0x000fc80000010005 */
[----:B------:R-:W-:-:S04]  /*4fe0*/  FFMA.FTZ R6, -R8, R5, R0 ;  /* 0x0000000508067223 */ /* 0x000fc80000010100 */
[----:B------:R-:W-:-:S04]  /*4ff0*/  FFMA.FTZ.RZ R6, R9, R6, R5 ;  /* 0x0000000609067223 */ /* 0x000fc8000001c005 */
[----:B------:R-:W3:Y:S02]  /*5000*/  FRND.TRUNC R5, R6 ;  /* 0x0000000600057307 */ /* 0x000ee4000020d000 */
[----:B---3--:R-:W-:-:S05]  /*5010*/  FFMA.FTZ R0, -R8, R5, R0 ;  /* 0x0000000508007223 */ /* 0x008fca0000010100 */
[----:B------:R-:W-:-:S13]  /*5020*/  ISETP.NE.AND P0, PT, R0, RZ, PT ;  /* 0x000000ff0000720c */ /* 0x000fda0003f05270 */
[----:B------:R-:W-:Y:S05]  /*5030*/  @P0 BRA P2, `(.L_x_8818) ;  /* 0xffffff3000000947 */ /* 0x000fea000103ffff */
.L_x_8817:
[----:B------:R-:W-:Y:S05]  /*5040*/  BSYNC B2 ;  /* 0x0000000000027941 */ /* 0x000fea0003800000 */
.L_x_8816:
[----:B------:R-:W-:-:S04]  /*5050*/  FMUL.FTZ R0, R0, 1.1920928955078125e-07 ;  /* 0x3400000000007820 */ /* 0x000fc80000410000 */
[----:B------:R-:W-:Y:S02]  /*5060*/  FMUL.FTZ R3, R7, R0 ;  /* 0x0000000007037220 */ /* 0x000fe40000410000 */
.L_x_8811:
[----:B------:R-:W-:Y:S05]  /*5070*/  BSYNC B1 ;  /* 0x0000000000017941 */ /* 0x000fea0003800000 */
.L_x_8810:
[C---:B------:R-:W-:Y:S01]  /*5080*/  FSETP.GTU.FTZ.AND P0, PT, |R3|.reuse, +INF , PT ;  /* 0x7f8000000300780b */ /* 0x040fe20003f1c200 */
[----:B------:R-:W3:Y:S01]  /*5090*/  MUFU.RCP R5, c[0x0][0x168] ;  /* 0x00005a0000057b08 */ /* 0x000ee20000001000 */
[C---:B------:R-:W-:Y:S02]  /*50a0*/  LOP3.LUT R0, R3.reuse, 0x80000000, R24, 0xb8, !PT ;  /* 0x8000000003007812 */ /* 0x040fe400078eb818 */
[----:B------:R-:W-:Y:S02]  /*50b0*/  FSETP.LEU.FTZ.AND P3, PT, RZ, c[0x0][0x168], PT ;  /* 0x00005a00ff007a0b */ /* 0x000fe40003f7b000 */
[----:B------:R-:W-:-:S04]  /*50c0*/  FSEL R3, R3, R0, P0 ;  /* 0x0000000003037208 */ /* 0x000fc80000000000 */
[C---:B------:R-:W-:Y:S02]  /*50d0*/  FSETP.NEU.FTZ.AND P0, PT, R3.reuse, RZ, PT ;  /* 0x000000ff0300720b */ /* 0x040fe40003f1d000 */
[C---:B------:R-:W-:Y:S01]  /*50e0*/  FSETP.GEU.FTZ.AND P2, PT, R3.reuse, RZ, PT ;  /* 0x000000ff0300720b */ /* 0x040fe20003f5e000 */
[----:B------:R-:W-:-:S03]  /*50f0*/  FADD.FTZ R3, -R3, R24 ;  /* 0x0000001803037221 */ /* 0x000fc60000010100 */
[----:B------:R-:W-:Y:S01]  /*5100*/  PLOP3.LUT P0, PT, P0, P3, P2, 0x60, 0x0 ;  /* 0x000000000000781c */ /* 0x000fe20000706c20 */
[----:B---3--:R-:W-:-:S12]  /*5110*/  FMUL.FTZ R3, R3, R5 ;  /* 0x0000000503037220 */ /* 0x008fd80000410000 */
[----:B------:R-:W-:-:S05]  /*5120*/  @P0 FADD.FTZ R3, R3, -1 ;  /* 0xbf80000003030421 */ /* 0x000fca0000010000 */
[----:B------:R-:W-:-:S13]  /*5130*/  FSETP.NEU.FTZ.AND P0, PT, R3, RZ, PT ;  /* 0x000000ff0300720b */ /* 0x000fda0003f1d000 */
[----:B------:R-:W3:Y:S01]  /*5140*/  @P0 FRND.FTZ.FLOOR R0, R3 ;  /* 0x0000000300000307 */ /* 0x000ee20000215000 */
[----:B------:R-:W-:-:S05]  /*5150*/  @!P0 FMUL.FTZ R24, R5, R24 ;  /* 0x0000001805188220 */ /* 0x000fca0000410000 */
[----:B------:R-:W-:Y:S01]  /*5160*/  @!P0 LOP3.LUT R24, RZ, 0x80000000, R24, 0xb8, !PT ;  /* 0x80000000ff188812 */ /* 0x000fe200078eb818 */
[----:B---3--:R-:W-:-:S05]  /*5170*/  @P0 FADD.FTZ R2, R3, -R0 ;  /* 0x8000000003020221 */ /* 0x008fca0000010000 */
[----:B------:R-:W-:-:S13]  /*5180*/  FSETP.GT.AND P2, PT, R2, 0.5, P0 ;  /* 0x3f0000000200780b */ /* 0x000fda0000744000 */
[----:B------:R-:W-:-:S04]  /*5190*/  @P2 FADD.FTZ R0, R0, 1 ;  /* 0x3f80000000002421 */ /* 0x000fc80000010000 */
[----:B------:R-:W-:Y:S02]  /*51a0*/  @P0 IMAD.MOV.U32 R24, RZ, RZ, R0 ;  /* 0x000000ffff180224 */ /* 0x000fe400078e0000 */
.L_x_8776:
[----:B------:R-:W-:Y:S05]  /*51b0*/  BSYNC B0 ;  /* 0x0000000000007941 */ /* 0x000fea0003800000 */
.L_x_8774:
[----:B------:R-:W4:Y:S01]  /*51c0*/  LDC.U8 R2, c[0x0][0x18c] ;  /* 0x00006300ff027b82 */ /* 0x000f220000000000 */
[----:B------:R-:W-:Y:S01]  /*51d0*/  BSSY B6, `(.L_x_8819) ;  /* 0x00000ee000067945 */ /* 0x000fe20003800000 */
[----:B--2--5:R-:W-:Y:S01]  /*51e0*/  IMAD.MOV.U32 R25, RZ, RZ, R19 ;  /* 0x000000ffff197224 */ /* 0x024fe200078e0013 */
[----:B------:R-:W-:Y:S05]  /*51f0*/  @P1 BRA `(.L_x_8820) ;  /* 0x00000eb000001947 */ /* 0x000fea0003800000 */
[----:B------:R-:W-:Y:S01]  /*5200*/  IMAD R0, R17, 0x200, R19 ;  /* 0x0000020011007824 */ /* 0x000fe200078e0213 */
[----:B----4-:R-:W-:-:S03]  /*5210*/  PRMT R3, R2, 0x9910, RZ ;  /* 0x0000991002037816 */ /* 0x010fc600000000ff */
[----:B0-----:R-:W-:Y:S02]  /*5220*/  IMAD R8, R0, c[0x0][0x190], RZ ;  /* 0x0000640000087a24 */ /* 0x001fe400078e02ff */
        /* <DEDUP_REMOVED lines=16> */
.L_x_8824:
[----:B------:R-:W0:Y:S02]  /*5330*/  F2I.S64.TRUNC R4, R4 ;  /* 0x0000000400047311 */ /* 0x000e24000020d900 */
[----:B0-----:R-:W-:-:S05]  /*5340*/  IMAD.MOV.U32 R3, RZ, RZ, R4 ;  /* 0x000000ffff037224 */ /* 0x001fca00078e0004 */
[----:B------:R0:W-:Y:S01]  /*5350*/  STG.E.U8 [R8.64], R3 ;  /* 0x0000000308007986 */ /* 0x0001e2000c101124 */
[----:B------:R-:W-:Y:S05]  /*5360*/  BRA `(.L_x_8826) ;  /* 0x00000d3000007947 */ /* 0x000fea0003800000 */
.L_x_8823:
        /* <DEDUP_REMOVED lines=9> */
.L_x_8828:
[----:B------:R-:W0:Y:S02]  /*5400*/  F2I.FTZ.TRUNC.NTZ R3, R4 ;  /* 0x0000000400037305 */ /* 0x000e24000021f100 */
[----:B0-----:R0:W-:Y:S01]  /*5410*/  STG.E [R8.64], R3 ;  /* 0x0000000308007986 */ /* 0x0011e2000c101924 */
[----:B------:R-:W-:Y:S05]  /*5420*/  BRA `(.L_x_8826) ;  /* 0x00000c7000007947 */ /* 0x000fea0003800000 */
.L_x_8827:
[----:B------:R-:W0:Y:S02]  /*5430*/  F2I.FTZ.TRUNC.NTZ R3, R4 ;  /* 0x0000000400037305 */ /* 0x000e24000021f100 */
[----:B0-----:R0:W-:Y:S01]  /*5440*/  STG.E.U16 [R8.64], R3 ;  /* 0x0000000308007986 */ /* 0x0011e2000c101524 */
[----:B------:R-:W-:Y:S05]  /*5450*/  BRA `(.L_x_8826) ;  /* 0x00000c4000007947 */ /* 0x000fea0003800000 */
.L_x_8822:
        /* <DEDUP_REMOVED lines=8> */
.L_x_8830:
[----:B------:R-:W-:-:S05]  /*54e0*/  F2FP.PACK_AB R4, RZ, R4 ;  /* 0x00000004ff04723e */ /* 0x000fca00000000ff */
[----:B------:R0:W-:Y:S01]  /*54f0*/  STG.E.U16 [R8.64], R4 ;  /* 0x0000000408007986 */ /* 0x0001e2000c101524 */
[----:B------:R-:W-:Y:S05]  /*5500*/  BRA `(.L_x_8826) ;  /* 0x00000b9000007947 */ /* 0x000fea0003800000 */
.L_x_8829:
        /* <DEDUP_REMOVED lines=9> */
.L_x_8832:
[----:B------:R-:W-:-:S04]  /*55a0*/  F2FP.PACK_AB R3, RZ, R4 ;  /* 0x00000004ff03723e */ /* 0x000fc800000000ff */
[----:B------:R-:W-:-:S05]  /*55b0*/  PRMT R3, R3, 0x5410, RZ ;  /* 0x0000541003037816 */ /* 0x000fca00000000ff */
[----:B------:R0:W-:Y:S01]  /*55c0*/  STG.E [R8.64], R3 ;  /* 0x0000000308007986 */ /* 0x0001e2000c101924 */
[----:B------:R-:W-:Y:S05]  /*55d0*/  BRA `(.L_x_8826) ;  /* 0x00000ac000007947 */ /* 0x000fea0003800000 */
.L_x_8831:
[----:B------:R-:W-:-:S06]  /*55e0*/  FMUL.FTZ R4, R4, 1 ;  /* 0x3f80000004047820 */ /* 0x000fcc0000410000 */
[----:B------:R-:W0:Y:S02]  /*55f0*/  F2F.F64.F32 R4, R4 ;  /* 0x0000000400047310 */ /* 0x000e240000201800 */
[----:B0-----:R0:W-:Y:S01]  /*5600*/  STG.E.64 [R8.64], R4 ;  /* 0x0000000408007986 */ /* 0x0011e2000c101b24 */
[----:B------:R-:W-:Y:S05]  /*5610*/  BRA `(.L_x_8826) ;  /* 0x00000a8000007947 */ /* 0x000fea0003800000 */
.L_x_8821:
        /* <DEDUP_REMOVED lines=12> */
.L_x_8835:
[----:B------:R-:W-:Y:S01]  /*56e0*/  FMUL.FTZ R4, R4, 1 ;  /* 0x3f80000004047820 */ /* 0x000fe20000410000 */
[----:B------:R-:W-:-:S05]  /*56f0*/  CS2R R6, SRZ ;  /* 0x0000000000067805 */ /* 0x000fca000001ff00 */
[----:B------:R-:W0:Y:S02]  /*5700*/  F2F.F64.F32 R4, R4 ;  /* 0x0000000400047310 */ /* 0x000e240000201800 */
[----:B0-----:R0:W-:Y:S01]  /*5710*/  STG.E.128 [R8.64], R4 ;  /* 0x0000000408007986 */ /* 0x0011e2000c101d24 */
[----:B------:R-:W-:Y:S05]  /*5720*/  BRA `(.L_x_8826) ;  /* 0x0000097000007947 */ /* 0x000fea0003800000 */
.L_x_8834:
        /* <DEDUP_REMOVED lines=20> */
.L_x_8839:
[----:B------:R-:W-:Y:S05]  /*5870*/  BSYNC B0 ;  /* 0x0000000000007941 */ /* 0x000fea0003800000 */
.L_x_8838:
[----:B------:R-:W-:-:S05]  /*5880*/  LOP3.LUT R5, R0, R5, RZ, 0xfc, !PT ;  /* 0x0000000500057212 */ /* 0x000fca00078efcff */
[----:B------:R0:W-:Y:S01]  /*5890*/  STG.E.U8 [R8.64], R5 ;  /* 0x0000000508007986 */ /* 0x0001e2000c101124 */
[----:B------:R-:W-:Y:S05]  /*58a0*/  BRA `(.L_x_8826) ;  /* 0x000007f000007947 */ /* 0x000fea0003800000 */
.L_x_8837:
        /* <DEDUP_REMOVED lines=12> */
.L_x_8841:
[----:B------:R-:W-:Y:S01]  /*5970*/  IMAD.MOV.U32 R0, RZ, RZ, 0x7f ;  /* 0x0000007fff007424 */ /* 0x000fe200078e00ff */
[----:B------:R-:W-:-:S04]  /*5980*/  ISETP.GT.U32.AND P0, PT, R5, 0x7f800000, PT ;  /* 0x7f8000000500780c */ /* 0x000fc80003f04070 */
[----:B------:R-:W-:-:S04]  /*5990*/  SEL R0, R0, 0x7c, P0 ;  /* 0x0000007c00007807 */ /* 0x000fc80000000000 */
.L_x_8842:
[----:B------:R-:W-:Y:S05]  /*59a0*/  BSYNC B0 ;  /* 0x0000000000007941 */ /* 0x000fea0003800000 */
.L_x_8840:
[----:B------:R-:W-:-:S04]  /*59b0*/  LOP3.LUT R4, R4, 0x80000000, RZ, 0xc0, !PT ;  /* 0x8000000004047812 */ /* 0x000fc800078ec0ff */
[----:B------:R-:W-:-:S04]  /*59c0*/  SHF.R.U32.HI R3, RZ, 0x18, R4 ;  /* 0x00000018ff037819 */ /* 0x000fc80000011604 */
[----:B------:R-:W-:-:S05]  /*59d0*/  LOP3.LUT R3, R0, R3, RZ, 0xfc, !PT ;  /* 0x0000000300037212 */ /* 0x000fca00078efcff */
[----:B------:R0:W-:Y:S01]  /*59e0*/  STG.E.U8 [R8.64], R3 ;  /* 0x0000000308007986 */ /* 0x0001e2000c101124 */
[----:B------:R-:W-:Y:S05]  /*59f0*/  BRA `(.L_x_8826) ;  /* 0x000006a000007947 */ /* 0x000fea0003800000 */
.L_x_8836:
[----:B------:R-:W-:-:S05]  /*5a00*/  F2FP.BF16.PACK_AB R4, RZ, R4 ;  /* 0x00000004ff04723e */ /* 0x000fca00000010ff */
[----:B------:R0:W-:Y:S01]  /*5a10*/  STG.E.U16 [R8.64], R4 ;  /* 0x0000000408007986 */ /* 0x0001e2000c101524 */
[----:B------:R-:W-:Y:S05]  /*5a20*/  BRA `(.L_x_8826) ;  /* 0x0000067000007947 */ /* 0x000fea0003800000 */
.L_x_8833:
        /* <DEDUP_REMOVED lines=11> */
.L_x_8845:
        /* <DEDUP_REMOVED lines=16> */
.L_x_8848:
[----:B------:R-:W-:-:S04]  /*5be0*/  LOP3.LUT R4, R4, 0x80000000, RZ, 0xc0, !PT ;  /* 0x8000000004047812 */ /* 0x000fc800078ec0ff */
[----:B------:R-:W-:-:S04]  /*5bf0*/  SHF.R.U32.HI R4, RZ, 0x18, R4 ;  /* 0x00000018ff047819 */ /* 0x000fc80000011604 */
[----:B------:R-:W-:-:S04]  /*5c00*/  LOP3.LUT R3, R3, R4, RZ, 0xfc, !PT ;  /* 0x0000000403037212 */ /* 0x000fc800078efcff */
[----:B------:R-:W-:Y:S02]  /*5c10*/  PRMT R0, R3, 0x7610, R0 ;  /* 0x0000761003007816 */ /* 0x000fe40000000000 */
.L_x_8847:
[----:B------:R-:W-:Y:S05]  /*5c20*/  BSYNC B0 ;  /* 0x0000000000007941 */ /* 0x000fea0003800000 */
.L_x_8846:
[----:B------:R0:W-:Y:S01]  /*5c30*/  STG.E.U8 [R8.64], R0 ;  /* 0x0000000008007986 */ /* 0x0001e2000c101124 */
[----:B------:R-:W-:Y:S05]  /*5c40*/  BRA `(.L_x_8826) ;  /* 0x0000045000007947 */ /* 0x000fea0003800000 */
.L_x_8844:
        /* <DEDUP_REMOVED lines=16> */
.L_x_8851:
[----:B------:R-:W-:-:S04]  /*5d50*/  LOP3.LUT R4, R4, 0x80000000, RZ, 0xc0, !PT ;  /* 0x8000000004047812 */ /* 0x000fc800078ec0ff */
[----:B------:R-:W-:-:S04]  /*5d60*/  SHF.R.U32.HI R4, RZ, 0x18, R4 ;  /* 0x00000018ff047819 */ /* 0x000fc80000011604 */
[----:B------:R-:W-:-:S04]  /*5d70*/  LOP3.LUT R3, R3, R4, RZ, 0xfc, !PT ;  /* 0x0000000403037212 */ /* 0x000fc800078efcff */
[----:B------:R-:W-:Y:S02]  /*5d80*/  PRMT R0, R3, 0x7610, R0 ;  /* 0x0000761003007816 */ /* 0x000fe40000000000 */
.L_x_8850:
[----:B------:R-:W-:Y:S05]  /*5d90*/  BSYNC B0 ;  /* 0x0000000000007941 */ /* 0x000fea0003800000 */
.L_x_8849:
[----:B------:R0:W-:Y:S01]  /*5da0*/  STG.E.U8 [R8.64], R0 ;  /* 0x0000000008007986 */ /* 0x0001e2000c101124 */
[----:B------:R-:W-:Y:S05]  /*5db0*/  BRA `(.L_x_8826) ;  /* 0x000002e000007947 */ /* 0x000fea0003800000 */
.L_x_8843:
        /* <DEDUP_REMOVED lines=21> */
.L_x_8825:
        /* <DEDUP_REMOVED lines=20> */
.L_x_8853:
[----:B------:R-:W0:Y:S02]  /*6050*/  F2I.U64.TRUNC R4, R4 ;  /* 0x0000000400047311 */ /* 0x000e24000020d800 */
[----:B0-----:R0:W-:Y:S01]  /*6060*/  STG.E.64 [R8.64], R4 ;  /* 0x0000000408007986 */ /* 0x0011e2000c101b24 */
[----:B------:R-:W-:Y:S05]  /*6070*/  BRA `(.L_x_8826) ;  /* 0x0000002000007947 */ /* 0x000fea0003800000 */
.L_x_8852:
[----:B------:R-:W0:Y:S02]  /*6080*/  F2I.FTZ.U32.TRUNC.NTZ R3, R4 ;  /* 0x0000000400037305 */ /* 0x000e24000021f000 */
[----:B0-----:R0:W-:Y:S02]  /*6090*/  STG.E [R8.64], R3 ;  /* 0x0000000308007986 */ /* 0x0011e4000c101924 */
.L_x_8826:
[----:B------:R-:W-:Y:S02]  /*60a0*/  IADD3 R25, R19, 0x80, RZ ;  /* 0x0000008013197810 */ /* 0x000fe40007ffe0ff */
.L_x_8820:
[----:B------:R-:W-:Y:S05]  /*60b0*/  BSYNC B6 ;  /* 0x0000000000067941 */ /* 0x000fea0003800000 */
.L_x_8819:
[----:B------:R-:W-:Y:S01]  /*60c0*/  ISETP.GE.AND P0, PT, R25, R16, PT ;  /* 0x000000101900720c */ /* 0x000fe20003f06270 */
[----:B------:R-:W-:-:S12]  /*60d0*/  BSSY B6, `(.L_x_8854) ;  /* 0x00001da000067945 */ /* 0x000fd80003800000 */
[----:B------:R-:W-:Y:S05]  /*60e0*/  @P0 BRA `(.L_x_8855) ;  /* 0x00001d8000000947 */ /* 0x000fea0003800000 */
[----:B0-----:R-:W-:Y:S01]  /*60f0*/  IMAD R0, R17, 0x200, R25 ;  /* 0x0000020011007824 */ /* 0x001fe200078e0219 */
[----:B----4-:R-:W-:-:S03]  /*6100*/  PRMT R3, R2, 0x9910, RZ ;  /* 0x0000991002037816 */ /* 0x010fc600000000ff */
        /* <DEDUP_REMOVED lines=17> */
.L_x_8859:
[----:B-1----:R-:W0:Y:S02]  /*6220*/  F2I.S64.TRUNC R18, R18 ;  /* 0x0000001200127311 */ /* 0x002e24000020d900 */
[----:B0-----:R-:W-:-:S05]  /*6230*/  IMAD.MOV.U32 R3, RZ, RZ, R18 ;  /* 0x000000ffff037224 */ /* 0x001fca00078e0012 */
[----:B------:R0:W-:Y:S01]  /*6240*/  STG.E.U8 [R8.64], R3 ;  /* 0x0000000308007986 */ /* 0x0001e2000c101124 */
[----:B------:R-:W-:Y:S05]  /*6250*/  BRA `(.L_x_8861) ;  /* 0x00000d3000007947 */ /* 0x000fea0003800000 */
.L_x_8858:
        /* <DEDUP_REMOVED lines=9> */
.L_x_8863:
[----:B-1----:R-:W0:Y:S02]  /*62f0*/  F2I.FTZ.TRUNC.NTZ R3, R18 ;  /* 0x0000001200037305 */ /* 0x002e24000021f100 */
[----:B0-----:R0:W-:Y:S01]  /*6300*/  STG.E [R8.64], R3 ;  /* 0x0000000308007986 */ /* 0x0011e2000c101924 */
[----:B------:R-:W-:Y:S05]  /*6310*/  BRA `(.L_x_8861) ;  /* 0x00000c7000007947 */ /* 0x000fea0003800000 */
.L_x_8862:
[----:B-1----:R-:W0:Y:S02]  /*6320*/  F2I.FTZ.TRUNC.NTZ R3, R18 ;  /* 0x0000001200037305 */ /* 0x002e24000021f100 */
[----:B0-----:R0:W-:Y:S01]  /*6330*/  STG.E.U16 [R8.64], R3 ;  /* 0x0000000308007986 */ /* 0x0011e2000c101524 */
[----:B------:R-:W-:Y:S05]  /*6340*/  BRA `(.L_x_8861) ;  /* 0x00000c4000007947 */ /* 0x000fea0003800000 */
.L_x_8857:
        /* <DEDUP_REMOVED lines=8> */
.L_x_8865:
[----:B-1----:R-:W-:-:S05]  /*63d0*/  F2FP.PACK_AB R18, RZ, R18 ;  /* 0x00000012ff12723e */ /* 0x002fca00000000ff */
[----:B------:R0:W-:Y:S01]  /*63e0*/  STG.E.U16 [R8.64], R18 ;  /* 0x0000001208007986 */ /* 0x0001e2000c101524 */
[----:B------:R-:W-:Y:S05]  /*63f0*/  BRA `(.L_x_8861) ;  /* 0x00000b9000007947 */ /* 0x000fea0003800000 */
.L_x_8864:
        /* <DEDUP_REMOVED lines=9> */
.L_x_8867:
[----:B-1----:R-:W-:-:S04]  /*6490*/  F2FP.PACK_AB R3, RZ, R18 ;  /* 0x00000012ff03723e */ /* 0x002fc800000000ff */
[----:B------:R-:W-:-:S05]  /*64a0*/  PRMT R3, R3, 0x5410, RZ ;  /* 0x0000541003037816 */ /* 0x000fca00000000ff */
[----:B------:R0:W-:Y:S01]  /*64b0*/  STG.E [R8.64], R3 ;  /* 0x0000000308007986 */ /* 0x0001e2000c101924 */
[----:B------:R-:W-:Y:S05]  /*64c0*/  BRA `(.L_x_8861) ;  /* 0x00000ac000007947 */ /* 0x000fea0003800000 */
.L_x_8866:
[----:B-1----:R-:W-:-:S06]  /*64d0*/  FMUL.FTZ R4, R18, 1 ;  /* 0x3f80000012047820 */ /* 0x002fcc0000410000 */
[----:B------:R-:W0:Y:S02]  /*64e0*/  F2F.F64.F32 R4, R4 ;  /* 0x0000000400047310 */ /* 0x000e240000201800 */
[----:B0-----:R0:W-:Y:S01]  /*64f0*/  STG.E.64 [R8.64], R4 ;  /* 0x0000000408007986 */ /* 0x0011e2000c101b24 */
[----:B------:R-:W-:Y:S05]  /*6500*/  BRA `(.L_x_8861) ;  /* 0x00000a8000007947 */ /* 0x000fea0003800000 */
.L_x_8856:
        /* <DEDUP_REMOVED lines=12> */
.L_x_8870:
[----:B-1----:R-:W-:Y:S01]  /*65d0*/  FMUL.FTZ R4, R18, 1 ;  /* 0x3f80000012047820 */ /* 0x002fe20000410000 */
[----:B------:R-:W-:-:S05]  /*65e0*/  CS2R R6, SRZ ;  /* 0x0000000000067805 */ /* 0x000fca000001ff00 */
[----:B------:R-:W0:Y:S02]  /*65f0*/  F2F.F64.F32 R4, R4 ;  /* 0x0000000400047310 */ /* 0x000e240000201800 */
[----:B0-----:R0:W-:Y:S01]  /*6600*/  STG.E.128 [R8.64], R4 ;  /* 0x0000000408007986 */ /* 0x0011e2000c101d24 */
[----:B------:R-:W-:Y:S05]  /*6610*/  BRA `(.L_x_8861) ;  /* 0x0000097000007947 */ /* 0x000fea0003800000 */
.L_x_8869:
        /* <DEDUP_REMOVED lines=20> */
.L_x_8874:
[----:B------:R-:W-:Y:S05]  /*6760*/  BSYNC B0 ;  /* 0x0000000000007941 */ /* 0x000fea0003800000 */
.L_x_8873:
[----:B------:R-:W-:-:S05]  /*6770*/  LOP3.LUT R5, R0, R5, RZ, 0xfc, !PT ;  /* 0x0000000500057212 */ /* 0x000fca00078efcff */
[----:B------:R0:W-:Y:S01]  /*6780*/  STG.E.U8 [R8.64], R5 ;  /* 0x0000000508007986 */ /* 0x0001e2000c101124 */
[----:B------:R-:W-:Y:S05]  /*6790*/  BRA `(.L_x_8861) ;  /* 0x000007f000007947 */ /* 0x000fea0003800000 */
.L_x_8872:
        /* <DEDUP_REMOVED lines=12> */
.L_x_8876:
[----:B------:R-:W-:Y:S01]  /*6860*/  IMAD.MOV.U32 R0, RZ, RZ, 0x7f ;  /* 0x0000007fff007424 */ /* 0x000fe200078e00ff */
[----:B------:R-:W-:-:S04]  /*6870*/  ISETP.GT.U32.AND P0, PT, R4, 0x7f800000, PT ;  /* 0x7f8000000400780c */ /* 0x000fc80003f04070 */
[----:B------:R-:W-:-:S04]  /*6880*/  SEL R0, R0, 0x7c, P0 ;  /* 0x0000007c00007807 */ /* 0x000fc80000000000 */
.L_x_8877:
[----:B------:R-:W-:Y:S05]  /*6890*/  BSYNC B0 ;  /* 0x0000000000007941 */ /* 0x000fea0003800000 */
.L_x_8875:
[----:B------:R-:W-:-:S04]  /*68a0*/  LOP3.LUT R18, R18, 0x80000000, RZ, 0xc0, !PT ;  /* 0x8000000012127812 */ /* 0x000fc800078ec0ff */
[----:B------:R-:W-:-:S04]  /*68b0*/  SHF.R.U32.HI R3, RZ, 0x18, R18 ;  /* 0x00000018ff037819 */ /* 0x000fc80000011612 */
[----:B------:R-:W-:-:S05]  /*68c0*/  LOP3.LUT R3, R0, R3, RZ, 0xfc, !PT ;  /* 0x0000000300037212 */ /* 0x000fca00078efcff */
[----:B------:R0:W-:Y:S01]  /*68d0*/  STG.E.U8 [R8.64], R3 ;  /* 0x0000000308007986 */ /* 0x0001e2000c101124 */
[----:B------:R-:W-:Y:S05]  /*68e0*/  BRA `(.L_x_8861) ;  /* 0x000006a000007947 */ /* 0x000fea0003800000 */
.L_x_8871:
[----:B-1----:R-:W-:-:S05]  /*68f0*/  F2FP.BF16.PACK_AB R18, RZ, R18 ;  /* 0x00000012ff12723e */ /* 0x002fca00000010ff */
[----:B------:R0:W-:Y:S01]  /*6900*/  STG.E.U16 [R8.64], R18 ;  /* 0x0000001208007986 */ /* 0x0001e2000c101524 */
[----:B------:R-:W-:Y:S05]  /*6910*/  BRA `(.L_x_8861) ;  /* 0x0000067000007947 */ /* 0x000fea0003800000 */
.L_x_8868:
        /* <DEDUP_REMOVED lines=11> */
.L_x_8880:
        /* <DEDUP_REMOVED lines=16> */
.L_x_8883:
[----:B------:R-:W-:-:S04]  /*6ad0*/  LOP3.LUT R18, R18, 0x80000000, RZ, 0xc0, !PT ;  /* 0x8000000012127812 */ /* 0x000fc800078ec0ff */
[----:B------:R-:W-:-:S04]  /*6ae0*/  SHF.R.U32.HI R3, RZ, 0x18, R18 ;  /* 0x00000018ff037819 */ /* 0x000fc80000011612 */
[----:B------:R-:W-:-:S04]  /*6af0*/  LOP3.LUT R0, R0, R3, RZ, 0xfc, !PT ;  /* 0x0000000300007212 */ /* 0x000fc800078efcff */
[----:B------:R-:W-:Y:S02]  /*6b00*/  PRMT R4, R0, 0x7610, R4 ;  /* 0x0000761000047816 */ /* 0x000fe40000000004 */
.L_x_8882:
[----:B------:R-:W-:Y:S05]  /*6b10*/  BSYNC B0 ;  /* 0x0000000000007941 */ /* 0x000fea0003800000 */
.L_x_8881:
[----:B------:R0:W-:Y:S01]  /*6b20*/  STG.E.U8 [R8.64], R4 ;  /* 0x0000000408007986 */ /* 0x0001e2000c101124 */
[----:B------:R-:W-:Y:S05]  /*6b30*/  BRA `(.L_x_8861) ;  /* 0x0000045000007947 */ /* 0x000fea0003800000 */
.L_x_8879:
        /* <DEDUP_REMOVED lines=16> */
.L_x_8886:
[----:B------:R-:W-:-:S04]  /*6c40*/  LOP3.LUT R18, R18, 0x80000000, RZ, 0xc0, !PT ;  /* 0x8000000012127812 */ /* 0x000fc800078ec0ff */
[----:B------:R-:W-:-:S04]  /*6c50*/  SHF.R.U32.HI R3, RZ, 0x18, R18 ;  /* 0x00000018ff037819 */ /* 0x000fc80000011612 */
[----:B------:R-:W-:-:S04]  /*6c60*/  LOP3.LUT R0, R0, R3, RZ, 0xfc, !PT ;  /* 0x0000000300007212 */ /* 0x000fc800078efcff */
[----:B------:R-:W-:Y:S02]  /*6c70*/  PRMT R4, R0, 0x7610, R4 ;  /* 0x0000761000047816 */ /* 0x000fe40000000004 */
.L_x_8885:
[----:B------:R-:W-:Y:S05]  /*6c80*/  BSYNC B0 ;  /* 0x0000000000007941 */ /* 0x000fea0003800000 */
.L_x_8884:
[----:B------:R0:W-:Y:S01]  /*6c90*/  STG.E.U8 [R8.64], R4 ;  /* 0x0000000408007986 */ /* 0x0001e2000c101124 */
[----:B------:R-:W-:Y:S05]  /*6ca0*/  BRA `(.L_x_8861) ;  /* 0x000002e000007947 */ /* 0x000fea0003800000 */
.L_x_8878:
        /* <DEDUP_REMOVED lines=21> */
.L_x_8860:
        /* <DEDUP_REMOVED lines=11> */
[----:B-1----:R-:W-:Y:S01]  /*6eb0*/  LEPC R18 ;  /* 0x000000000012734e */ /* 0x002fe20000000000 */
[----:B------:R-:W-:Y:S02]  /*6ec0*/  MOV R3, 0x6f30 ;  /* 0x00006f3000037802 */ /* 0x000fe40000000f00 */
[----:B------:R-:W-:Y:S02]  /*6ed0*/  MOV R20, 0x6eb0 ;  /* 0x00006eb000147802 */ /* 0x000fe40000000f00 */
[----:B------:R-:W-:-:S02]  /*6ee0*/  MOV R21, 0x0 ;  /* 0x0000000000157802 */ /* 0x000fc40000000f00 */
[----:B------:R-:W-:Y:S02]  /*6ef0*/  MOV R0, 0x0 ;  /* 0x0000000000007802 */ /* 0x000fe40000000f00 */
[----:B------:R-:W-:-:S04]  /*6f00*/  IADD3 R20, P0, P1, -R20, R3, R18 ;  /* 0x0000000314147210 */ /* 0x000fc8000791e112 */
[----:B------:R-:W-:-:S04]  /*6f10*/  IADD3.X R21, ~R0, R21, R19, P0, P1 ;  /* 0x0000001500157210 */ /* 0x000fc800007e2513 */
[----:B0--3--:R-:W-:Y:S05]  /*6f20*/  CALL.ABS.NOINC R14 ;  /* 0x000000000e007343 */ /* 0x009fea0003c00000 */
[----:B------:R-:W-:Y:S05]  /*6f30*/  BRA `(.L_x_8861) ;  /* 0x0000005000007947 */ /* 0x000fea0003800000 */
.L_x_8888:
[----:B-1----:R-:W0:Y:S02]  /*6f40*/  F2I.U64.TRUNC R18, R18 ;  /* 0x0000001200127311 */ /* 0x002e24000020d800 */
[----:B0-----:R0:W-:Y:S01]  /*6f50*/  STG.E.64 [R8.64], R18 ;  /* 0x0000001208007986 */ /* 0x0011e2000c101b24 */
[----:B------:R-:W-:Y:S05]  /*6f60*/  BRA `(.L_x_8861) ;  /* 0x0000002000007947 */ /* 0x000fea0003800000 */
.L_x_8887:
[----:B-1----:R-:W0:Y:S02]  /*6f70*/  F2I.FTZ.U32.TRUNC.NTZ R3, R18 ;  /* 0x0000001200037305 */ /* 0x002e24000021f000 */
[----:B0-----:R0:W-:Y:S02]  /*6f80*/  STG.E [R8.64], R3 ;  /* 0x0000000308007986 */ /* 0x0011e4000c101924 */
.L_x_8861:
        /* <DEDUP_REMOVED lines=22> */
.L_x_8892:
[----:B------:R-:W0:Y:S02]  /*70f0*/  F2I.S64.TRUNC R22, R22 ;  /* 0x0000001600167311 */ /* 0x000e24000020d900 */
[----:B0-----:R-:W-:-:S05]  /*7100*/  IMAD.MOV.U32 R3, RZ, RZ, R22 ;  /* 0x000000ffff037224 */ /* 0x001fca00078e0016 */
[----:B------:R0:W-:Y:S01]  /*7110*/  STG.E.U8 [R8.64], R3 ;  /* 0x0000000308007986 */ /* 0x0001e2000c101124 */
[----:B------:R-:W-:Y:S05]  /*7120*/  BRA `(.L_x_8894) ;  /* 0x00000d3000007947 */ /* 0x000fea0003800000 */
.L_x_8891:
        /* <DEDUP_REMOVED lines=9> */
.L_x_8896:
[----:B------:R-:W0:Y:S02]  /*71c0*/  F2I.FTZ.TRUNC.NTZ R3, R22 ;  /* 0x0000001600037305 */ /* 0x000e24000021f100 */
[----:B0-----:R0:W-:Y:S01]  /*71d0*/  STG.E [R8.64], R3 ;  /* 0x0000000308007986 */ /* 0x0011e2000c101924 */
[----:B------:R-:W-:Y:S05]  /*71e0*/  BRA `(.L_x_8894) ;  /* 0x00000c7000007947 */ /* 0x000fea0003800000 */
.L_x_8895:
[----:B------:R-:W0:Y:S02]  /*71f0*/  F2I.FTZ.TRUNC.NTZ R3, R22 ;  /* 0x0000001600037305 */ /* 0x000e24000021f100 */
[----:B0-----:R0:W-:Y:S01]  /*7200*/  STG.E.U16 [R8.64], R3 ;  /* 0x0000000308007986 */ /* 0x0011e2000c101524 */
[----:B------:R-:W-:Y:S05]  /*7210*/  BRA `(.L_x_8894) ;  /* 0x00000c4000007947 */ /* 0x000fea0003800000 */
.L_x_8890:
        /* <DEDUP_REMOVED lines=8> */
.L_x_8898:
[----:B------:R-:W-:-:S05]  /*72a0*/  F2FP.PACK_AB R22, RZ, R22 ;  /* 0x00000016ff16723e */ /* 0x000fca00000000ff */
[----:B------:R0:W-:Y:S01]  /*72b0*/  STG.E.U16 [R8.64], R22 ;  /* 0x0000001608007986 */ /* 0x0001e2000c101524 */
[----:B------:R-:W-:Y:S05]  /*72c0*/  BRA `(.L_x_8894) ;  /* 0x00000b9000007947 */ /* 0x000fea0003800000 */
.L_x_8897:
        /* <DEDUP_REMOVED lines=9> */
.L_x_8900:
[----:B------:R-:W-:-:S04]  /*7360*/  F2FP.PACK_AB R3, RZ, R22 ;  /* 0x00000016ff03723e */ /* 0x000fc800000000ff */
[----:B------:R-:W-:-:S05]  /*7370*/  PRMT R3, R3, 0x5410, RZ ;  /* 0x0000541003037816 */ /* 0x000fca00000000ff */
[----:B------:R0:W-:Y:S01]  /*7380*/  STG.E [R8.64], R3 ;  /* 0x0000000308007986 */ /* 0x0001e2000c101924 */
[----:B------:R-:W-:Y:S05]  /*7390*/  BRA `(.L_x_8894) ;  /* 0x00000ac000007947 */ /* 0x000fea0003800000 */
.L_x_8899:
[----:B------:R-:W-:-:S06]  /*73a0*/  FMUL.FTZ R4, R22, 1 ;  /* 0x3f80000016047820 */ /* 0x000fcc0000410000 */
[----:B------:R-:W0:Y:S02]  /*73b0*/  F2F.F64.F32 R4, R4 ;  /* 0x0000000400047310 */ /* 0x000e240000201800 */
[----:B0-----:R0:W-:Y:S01]  /*73c0*/  STG.E.64 [R8.64], R4 ;  /* 0x0000000408007986 */ /* 0x0011e2000c101b24 */
[----:B------:R-:W-:Y:S05]  /*73d0*/  BRA `(.L_x_8894) ;  /* 0x00000a8000007947 */ /* 0x000fea0003800000 */
.L_x_8889:
        /* <DEDUP_REMOVED lines=12> */
.L_x_8903:
[----:B------:R-:W-:Y:S01]  /*74a0*/  FMUL.FTZ R4, R22, 1 ;  /* 0x3f80000016047820 */ /* 0x000fe20000410000 */
[----:B------:R-:W-:-:S05]  /*74b0*/  CS2R R6, SRZ ;  /* 0x0000000000067805 */ /* 0x000fca000001ff00 */
[----:B------:R-:W0:Y:S02]  /*74c0*/  F2F.F64.F32 R4, R4 ;  /* 0x0000000400047310 */ /* 0x000e240000201800 */
[----:B0-----:R0:W-:Y:S01]  /*74d0*/  STG.E.128 [R8.64], R4 ;  /* 0x0000000408007986 */ /* 0x0011e2000c101d24 */
[----:B------:R-:W-:Y:S05]  /*74e0*/  BRA `(.L_x_8894) ;  /* 0x0000097000007947 */ /* 0x000fea0003800000 */
.L_x_8902:
        /* <DEDUP_REMOVED lines=20> */
.L_x_8907:
[----:B------:R-:W-:Y:S05]  /*7630*/  BSYNC B0 ;  /* 0x0000000000007941 */ /* 0x000fea0003800000 */
.L_x_8906:
[----:B------:R-:W-:-:S05]  /*7640*/  LOP3.LUT R5, R0, R5, RZ, 0xfc, !PT ;  /* 0x0000000500057212 */ /* 0x000fca00078efcff */
[----:B------:R0:W-:Y:S01]  /*7650*/  STG.E.U8 [R8.64], R5 ;  /* 0x0000000508007986 */ /* 0x0001e2000c101124 */
[----:B------:R-:W-:Y:S05]  /*7660*/  BRA `(.L_x_8894) ;  /* 0x000007f000007947 */ /* 0x000fea0003800000 */
.L_x_8905:
        /* <DEDUP_REMOVED lines=12> */
.L_x_8909:
[----:B------:R-:W-:Y:S01]  /*7730*/  IMAD.MOV.U32 R0, RZ, RZ, 0x7f ;  /* 0x0000007fff007424 */ /* 0x000fe200078e00ff */
[----:B------:R-:W-:-:S04]  /*7740*/  ISETP.GT.U32.AND P0, PT, R4, 0x7f800000, PT ;  /* 0x7f8000000400780c */ /* 0x000fc80003f04070 */
[----:B------:R-:W-:-:S04]  /*7750*/  SEL R0, R0, 0x7c, P0 ;  /* 0x0000007c00007807 */ /* 0x000fc80000000000 */
.L_x_8910:
[----:B------:R-:W-:Y:S05]  /*7760*/  BSYNC B0 ;  /* 0x0000000000007941 */ /* 0x000fea0003800000 */
.L_x_8908:
[----:B------:R-:W-:-:S04]  /*7770*/  LOP3.LUT R22, R22, 0x80000000, RZ, 0xc0, !PT ;  /* 0x8000000016167812 */ /* 0x000fc800078ec0ff */
[----:B------:R-:W-:-:S04]  /*7780*/  SHF.R.U32.HI R3, RZ, 0x18, R22 ;  /* 0x00000018ff037819 */ /* 0x000fc80000011616 */
[----:B------:R-:W-:-:S05]  /*7790*/  LOP3.LUT R3, R0, R3, RZ, 0xfc, !PT ;  /* 0x0000000300037212 */ /* 0x000fca00078efcff */
[----:B------:R0:W-:Y:S01]  /*77a0*/  STG.E.U8 [R8.64], R3 ;  /* 0x0000000308007986 */ /* 0x0001e2000c101124 */
[----:B------:R-:W-:Y:S05]  /*77b0*/  BRA `(.L_x_8894) ;  /* 0x000006a000007947 */ /* 0x000fea0003800000 */
.L_x_8904:
[----:B------:R-:W-:-:S05]  /*77c0*/  F2FP.BF16.PACK_AB R22, RZ, R22 ;  /* 0x00000016ff16723e */ /* 0x000fca00000010ff */
[----:B------:R0:W-:Y:S01]  /*77d0*/  STG.E.U16 [R8.64], R22 ;  /* 0x0000001608007986 */ /* 0x0001e2000c101524 */
[----:B------:R-:W-:Y:S05]  /*77e0*/  BRA `(.L_x_8894) ;  /* 0x0000067000007947 */ /* 0x000fea0003800000 */
.L_x_8901:
        /* <DEDUP_REMOVED lines=11> */
.L_x_8913:
        /* <DEDUP_REMOVED lines=16> */
.L_x_8916:
[----:B------:R-:W-:-:S04]  /*79a0*/  LOP3.LUT R22, R22, 0x80000000, RZ, 0xc0, !PT ;  /* 0x8000000016167812 */ /* 0x000fc800078ec0ff */
[----:B------:R-:W-:-:S04]  /*79b0*/  SHF.R.U32.HI R3, RZ, 0x18, R22 ;  /* 0x00000018ff037819 */ /* 0x000fc80000011616 */
[----:B------:R-:W-:-:S04]  /*79c0*/  LOP3.LUT R0, R0, R3, RZ, 0xfc, !PT ;  /* 0x0000000300007212 */ /* 0x000fc800078efcff */
[----:B------:R-:W-:Y:S02]  /*79d0*/  PRMT R4, R0, 0x7610, R4 ;  /* 0x0000761000047816 */ /* 0x000fe40000000004 */
.L_x_8915:
[----:B------:R-:W-:Y:S05]  /*79e0*/  BSYNC B0 ;  /* 0x0000000000007941 */ /* 0x000fea0003800000 */
.L_x_8914:
[----:B------:R0:W-:Y:S01]  /*79f0*/  STG.E.U8 [R8.64], R4 ;  /* 0x0000000408007986 */ /* 0x0001e2000c101124 */
[----:B------:R-:W-:Y:S05]  /*7a00*/  BRA `(.L_x_8894) ;  /* 0x0000045000007947 */ /* 0x000fea0003800000 */
.L_x_8912:
        /* <DEDUP_REMOVED lines=16> */
.L_x_8919:
[----:B------:R-:W-:-:S04]  /*7b10*/  LOP3.LUT R22, R22, 0x80000000, RZ, 0xc0, !PT ;  /* 0x8000000016167812 */ /* 0x000fc800078ec0ff */
[----:B------:R-:W-:-:S04]  /*7b20*/  SHF.R.U32.HI R3, RZ, 0x18, R22 ;  /* 0x00000018ff037819 */ /* 0x000fc80000011616 */
[----:B------:R-:W-:-:S04]  /*7b30*/  LOP3.LUT R0, R0, R3, RZ, 0xfc, !PT ;  /* 0x0000000300007212 */ /* 0x000fc800078efcff */
[----:B------:R-:W-:Y:S02]  /*7b40*/  PRMT R4, R0, 0x7610, R4 ;  /* 0x0000761000047816 */ /* 0x000fe40000000004 */
.L_x_8918:
[----:B------:R-:W-:Y:S05]  /*7b50*/  BSYNC B0 ;  /* 0x0000000000007941 */ /* 0x000fea0003800000 */
.L_x_8917:
[----:B------:R0:W-:Y:S01]  /*7b60*/  STG.E.U8 [R8.64], R4 ;  /* 0x0000000408007986 */ /* 0x0001e2000c101124 */
[----:B------:R-:W-:Y:S05]  /*7b70*/  BRA `(.L_x_8894) ;  /* 0x000002e000007947 */ /* 0x000fea0003800000 */
.L_x_8911:
        /* <DEDUP_REMOVED lines=21> */
.L_x_8893:
        /* <DEDUP_REMOVED lines=20> */
.L_x_8921:
[----:B------:R-:W0:Y:S02]  /*7e10*/  F2I.U64.TRUNC R22, R22 ;  /* 0x0000001600167311 */ /* 0x000e24000020d800 */
[----:B0-----:R0:W-:Y:S01]  /*7e20*/  STG.E.64 [R8.64], R22 ;  /* 0x0000001608007986 */ /* 0x0011e2000c101b24 */
[----:B------:R-:W-:Y:S05]  /*7e30*/  BRA `(.L_x_8894) ;  /* 0x0000002000007947 */ /* 0x000fea0003800000 */
.L_x_8920:
[----:B------:R-:W0:Y:S02]  /*7e40*/  F2I.FTZ.U32.TRUNC.NTZ R3, R22 ;  /* 0x0000001600037305 */ /* 0x000e24000021f000 */
[----:B0-----:R0:W-:Y:S02]  /*7e50*/  STG.E [R8.64], R3 ;  /* 0x0000000308007986 */ /* 0x0011e4000c101924 */
.L_x_8894:
[----:B------:R-:W-:Y:S02]  /*7e60*/  IADD3 R25, R25, 0x80, RZ ;  /* 0x0000008019197810 */ /* 0x000fe40007ffe0ff */
.L_x_8855:
[----:B------:R-:W-:Y:S05]  /*7e70*/  BSYNC B6 ;  /* 0x0000000000067941 */ /* 0x000fea0003800000 */
.L_x_8854:
[----:B------:R-:W-:-:S13]  /*7e80*/  ISETP.GE.AND P0, PT, R25, R16, PT ;  /* 0x000000101900720c */ /* 0x000fda0003f06270 */
[----:B------:R-:W-:Y:S05]  /*7e90*/  @P0 EXIT ;  /* 0x000000000000094d */ /* 0x000fea0003800000 */
[----:B0---4-:R-:W-:Y:S01]  /*7ea0*/  PRMT R0, R2, 0x9910, RZ ;  /* 0x0000991002007816 */ /* 0x011fe200000000ff */
        /* <DEDUP_REMOVED lines=14> */
[----:B---3--:R-:W0:Y:S02]  /*7f90*/  F2I.FTZ.TRUNC.NTZ R3, R24 ;  /* 0x0000001800037305 */ /* 0x008e24000021f100 */
[----:B0-----:R-:W-:Y:S01]  /*7fa0*/  STG.E.U8 [R4.64], R3 ;  /* 0x0000000304007986 */ /* 0x001fe2000c101124 */
[----:B------:R-:W-:Y:S05]  /*7fb0*/  EXIT ;  /* 0x000000000000794d */ /* 0x000fea0003800000 */
.L_x_8925:
[----:B---3--:R-:W0:Y:S02]  /*7fc0*/  F2I.S64.TRUNC R24, R24 ;  /* 0x0000001800187311 */ /* 0x008e24000020d900 */
[----:B0-----:R-:W-:-:S05]  /*7fd0*/  IMAD.MOV.U32 R3, RZ, RZ, R24 ;  /* 0x000000ffff037224 */ /* 0x001fca00078e0018 */
[----:B------:R-:W-:Y:S01]  /*7fe0*/  STG.E.U8 [R4.64], R3 ;  /* 0x0000000304007986 */ /* 0x000fe2000c101124 */
[----:B------:R-:W-:Y:S05]  /*7ff0*/  EXIT ;  /* 0x000000000000794d */ /* 0x000fea0003800000 */
.L_x_8924:
[----:B------:R-:W-:-:S13]  /*8000*/  ISETP.NE.AND P0, PT, R0, 0x2, PT ;  /* 0x000000020000780c */ /* 0x000fda0003f05270 */
[----:B------:R-:W-:Y:S05]  /*8010*/  @!P0 BRA `(.L_x_8927) ;  /* 0x000000a000008947 */ /* 0x000fea0003800000 */
[----:B------:R-:W-:-:S13]  /*8020*/  ISETP.NE.AND P0, PT, R0, 0x3, PT ;  /* 0x000000030000780c */ /* 0x000fda0003f05270 */
[----:B------:R-:W-:Y:S05]  /*8030*/  @!P0 BRA `(.L_x_8928) ;  /* 0x0000005000008947 */ /* 0x000fea0003800000 */
[----:B------:R-:W-:-:S13]  /*8040*/  ISETP.NE.AND P0, PT, R0, 0x4, PT ;  /* 0x000000040000780c */ /* 0x000fda0003f05270 */
[----:B------:R-:W-:Y:S05]  /*8050*/  @P0 BRA `(.L_x_8926) ;  /* 0x00000b4000000947 */ /* 0x000fea0003800000 */
[----:B---3--:R-:W0:Y:S02]  /*8060*/  F2I.S64.TRUNC R24, R24 ;  /* 0x0000001800187311 */ /* 0x008e24000020d900 */
[----:B0-----:R-:W-:Y:S01]  /*8070*/  STG.E.64 [R4.64], R24 ;  /* 0x0000001804007986 */ /* 0x001fe2000c101b24 */
[----:B------:R-:W-:Y:S05]  /*8080*/  EXIT ;  /* 0x000000000000794d */ /* 0x000fea0003800000 */
.L_x_8928:
[----:B---3--:R-:W0:Y:S02]  /*8090*/  F2I.FTZ.TRUNC.NTZ R3, R24 ;  /* 0x0000001800037305 */ /* 0x008e24000021f100 */
[----:B0-----:R-:W-:Y:S01]  /*80a0*/  STG.E [R4.64], R3 ;  /* 0x0000000304007986 */ /* 0x001fe2000c101924 */
[----:B------:R-:W-:Y:S05]  /*80b0*/  EXIT ;  /* 0x000000000000794d */ /* 0x000fea0003800000 */
.L_x_8927:
[----:B---3--:R-:W0:Y:S02]  /*80c0*/  F2I.FTZ.TRUNC.NTZ R3, R24 ;  /* 0x0000001800037305 */ /* 0x008e24000021f100 */
[----:B0-----:R-:W-:Y:S01]  /*80d0*/  STG.E.U16 [R4.64], R3 ;  /* 0x0000000304007986 */ /* 0x001fe2000c101524 */
[----:B------:R-:W-:Y:S05]  /*80e0*/  EXIT ;  /* 0x000000000000794d */ /* 0x000fea0003800000 */
.L_x_8923:
[----:B------:R-:W-:-:S13]  /*80f0*/  ISETP.GT.AND P0, PT, R0, 0x6, PT ;  /* 0x000000060000780c */ /* 0x000fda0003f04270 */
[----:B------:R-:W-:Y:S05]  /*8100*/  @P0 BRA `(.L_x_8929) ;  /* 0x0000009000000947 */ /* 0x000fea0003800000 */
[----:B------:R-:W-:-:S13]  /*8110*/  ISETP.NE.AND P0, PT, R0, 0x5, PT ;  /* 0x000000050000780c */ /* 0x000fda0003f05270 */
[----:B------:R-:W-:Y:S05]  /*8120*/  @!P0 BRA `(.L_x_8930) ;  /* 0x0000004000008947 */ /* 0x000fea0003800000 */
[----:B------:R-:W-:-:S13]  /*8130*/  ISETP.NE.AND P0, PT, R0, 0x6, PT ;  /* 0x000000060000780c */ /* 0x000fda0003f05270 */
[----:B------:R-:W-:Y:S05]  /*8140*/  @P0 BRA `(.L_x_8926) ;  /* 0x00000a5000000947 */ /* 0x000fea0003800000 */
[----:B---3--:R-:W-:Y:S01]  /*8150*/  STG.E [R4.64], R24 ;  /* 0x0000001804007986 */ /* 0x008fe2000c101924 */
[----:B------:R-:W-:Y:S05]  /*8160*/  EXIT ;  /* 0x000000000000794d */ /* 0x000fea0003800000 */
.L_x_8930:
[----:B---3--:R-:W-:-:S05]  /*8170*/  F2FP.PACK_AB R24, RZ, R24 ;  /* 0x00000018ff18723e */ /* 0x008fca00000000ff */
[----:B------:R-:W-:Y:S01]  /*8180*/  STG.E.U16 [R4.64], R24 ;  /* 0x0000001804007986 */ /* 0x000fe2000c101524 */
[----:B------:R-:W-:Y:S05]  /*8190*/  EXIT ;  /* 0x000000000000794d */ /* 0x000fea0003800000 */
.L_x_8929:
[----:B------:R-:W-:-:S13]  /*81a0*/  ISETP.NE.AND P0, PT, R0, 0x7, PT ;  /* 0x000000070000780c */ /* 0x000fda0003f05270 */
[----:B------:R-:W-:Y:S05]  /*81b0*/  @!P0 BRA `(.L_x_8931) ;  /* 0x000000b000008947 */ /* 0x000fea0003800000 */
[----:B------:R-:W-:-:S13]  /*81c0*/  ISETP.NE.AND P0, PT, R0, 0x8, PT ;  /* 0x000000080000780c */ /* 0x000fda0003f05270 */
[----:B------:R-:W-:Y:S05]  /*81d0*/  @!P0 BRA `(.L_x_8932) ;  /* 0x0000005000008947 */ /* 0x000fea0003800000 */
[----:B------:R-:W-:-:S13]  /*81e0*/  ISETP.NE.AND P0, PT, R0, 0x9, PT ;  /* 0x000000090000780c */ /* 0x000fda0003f05270 */
[----:B------:R-:W-:Y:S05]  /*81f0*/  @P0 BRA `(.L_x_8926) ;  /* 0x000009a000000947 */ /* 0x000fea0003800000 */
[----:B------:R-:W-:-:S05]  /*8200*/  IMAD.MOV.U32 R25, RZ, RZ, RZ ;  /* 0x000000ffff197224 */ /* 0x000fca00078e00ff */
[----:B---3--:R-:W-:Y:S01]  /*8210*/  STG.E.64 [R4.64], R24 ;  /* 0x0000001804007986 */ /* 0x008fe2000c101b24 */
[----:B------:R-:W-:Y:S05]  /*8220*/  EXIT ;  /* 0x000000000000794d */ /* 0x000fea0003800000 */
.L_x_8932:
[----:B---3--:R-:W-:-:S04]  /*8230*/  F2FP.PACK_AB R3, RZ, R24 ;  /* 0x00000018ff03723e */ /* 0x008fc800000000ff */
[----:B------:R-:W-:-:S05]  /*8240*/  PRMT R3, R3, 0x5410, RZ ;  /* 0x0000541003037816 */ /* 0x000fca00000000ff */
[----:B------:R-:W-:Y:S01]  /*8250*/  STG.E [R4.64], R3 ;  /* 0x0000000304007986 */ /* 0x000fe2000c101924 */
[----:B------:R-:W-:Y:S05]  /*8260*/  EXIT ;  /* 0x000000000000794d */ /* 0x000fea0003800000 */
.L_x_8931:
[----:B---3--:R-:W-:-:S06]  /*8270*/  FMUL.FTZ R2, R24, 1 ;  /* 0x3f80000018027820 */ /* 0x008fcc0000410000 */
[----:B------:R-:W0:Y:S02]  /*8280*/  F2F.F64.F32 R2, R2 ;  /* 0x0000000200027310 */ /* 0x000e240000201800 */
[----:B0-----:R-:W-:Y:S01]  /*8290*/  STG.E.64 [R4.64], R2 ;  /* 0x0000000204007986 */ /* 0x001fe2000c101b24 */
[----:B------:R-:W-:Y:S05]  /*82a0*/  EXIT ;  /* 0x000000000000794d */ /* 0x000fea0003800000 */
.L_x_8922:
        /* <DEDUP_REMOVED lines=8> */
[----:B---3--:R-:W-:-:S04]  /*8330*/  FSETP.NEU.FTZ.AND P0, PT, R24, RZ, PT ;  /* 0x000000ff1800720b */ /* 0x008fc80003f1d000 */
[----:B------:R-:W-:-:S05]  /*8340*/  SEL R3, RZ, 0x1, !P0 ;  /* 0x00000001ff037807 */ /* 0x000fca0004000000 */
[----:B------:R-:W-:Y:S01]  /*8350*/  STG.E.U8 [R4.64], R3 ;  /* 0x0000000304007986 */ /* 0x000fe2000c101124 */
[----:B------:R-:W-:Y:S05]  /*8360*/  EXIT ;  /* 0x000000000000794d */ /* 0x000fea0003800000 */
.L_x_8935:
[----:B---3--:R-:W-:Y:S01]  /*8370*/  FMUL.FTZ R8, R24, 1 ;  /* 0x3f80000018087820 */ /* 0x008fe20000410000 */
[----:B------:R-:W-:-:S05]  /*8380*/  CS2R R10, SRZ ;  /* 0x00000000000a7805 */ /* 0x000fca000001ff00 */
[----:B------:R-:W0:Y:S02]  /*8390*/  F2F.F64.F32 R8, R8 ;  /* 0x0000000800087310 */ /* 0x000e240000201800 */
[----:B0-----:R-:W-:Y:S01]  /*83a0*/  STG.E.128 [R4.64], R8 ;  /* 0x0000000804007986 */ /* 0x001fe2000c101d24 */
[----:B------:R-:W-:Y:S05]  /*83b0*/  EXIT ;  /* 0x000000000000794d */ /* 0x000fea0003800000 */
.L_x_8934:
[----:B------:R-:W-:-:S13]  /*83c0*/  ISETP.NE.AND P0, PT, R0, 0xf, PT ;  /* 0x0000000f0000780c */ /* 0x000fda0003f05270 */
[----:B------:R-:W-:Y:S05]  /*83d0*/  @!P0 BRA `(.L_x_8936) ;  /* 0x000002b000008947 */ /* 0x000fea0003800000 */
[----:B------:R-:W-:-:S13]  /*83e0*/  ISETP.NE.AND P0, PT, R0, 0x17, PT ;  /* 0x000000170000780c */ /* 0x000fda0003f05270 */
[----:B------:R-:W-:Y:S05]  /*83f0*/  @!P0 BRA `(.L_x_8937) ;  /* 0x0000014000008947 */ /* 0x000fea0003800000 */
[----:B------:R-:W-:-:S13]  /*8400*/  ISETP.NE.AND P0, PT, R0, 0x18, PT ;  /* 0x000000180000780c */ /* 0x000fda0003f05270 */
[----:B------:R-:W-:Y:S05]  /*8410*/  @P0 BRA `(.L_x_8926) ;  /* 0x0000078000000947 */ /* 0x000fea0003800000 */
[C---:B---3--:R-:W-:Y:S01]  /*8420*/  LOP3.LUT R2, R24.reuse, 0x7fffffff, RZ, 0xc0, !PT ;  /* 0x7fffffff18027812 */ /* 0x048fe200078ec0ff */
        /* <DEDUP_REMOVED lines=13> */
.L_x_8939:
[----:B------:R-:W-:Y:S05]  /*8500*/  BSYNC B0 ;  /* 0x0000000000007941 */ /* 0x000fea0003800000 */
.L_x_8938:
[----:B------:R-:W-:-:S05]  /*8510*/  LOP3.LUT R7, R0, R7, RZ, 0xfc, !PT ;  /* 0x0000000700077212 */ /* 0x000fca00078efcff */
[----:B------:R-:W-:Y:S01]  /*8520*/  STG.E.U8 [R4.64], R7 ;  /* 0x0000000704007986 */ /* 0x000fe2000c101124 */
[----:B------:R-:W-:Y:S05]  /*8530*/  EXIT ;  /* 0x000000000000794d */ /* 0x000fea0003800000 */
.L_x_8937:
[----:B---3--:R-:W-:Y:S01]  /*8540*/  LOP3.LUT R2, R24, 0x7fffffff, RZ, 0xc0, !PT ;  /* 0x7fffffff18027812 */ /* 0x008fe200078ec0ff */
        /* <DEDUP_REMOVED lines=11> */
.L_x_8941:
[----:B------:R-:W-:Y:S01]  /*8600*/  IMAD.MOV.U32 R0, RZ, RZ, 0x7f ;  /* 0x0000007fff007424 */ /* 0x000fe200078e00ff */
[----:B------:R-:W-:-:S04]  /*8610*/  ISETP.GT.U32.AND P0, PT, R2, 0x7f800000, PT ;  /* 0x7f8000000200780c */ /* 0x000fc80003f04070 */
[----:B------:R-:W-:-:S04]  /*8620*/  SEL R0, R0, 0x7c, P0 ;  /* 0x0000007c00007807 */ /* 0x000fc80000000000 */
.L_x_8942:
[----:B------:R-:W-:Y:S05]  /*8630*/  BSYNC B0 ;  /* 0x0000000000007941 */ /* 0x000fea0003800000 */
.L_x_8940:
[----:B------:R-:W-:-:S04]  /*8640*/  LOP3.LUT R24, R24, 0x80000000, RZ, 0xc0, !PT ;  /* 0x8000000018187812 */ /* 0x000fc800078ec0ff */
[----:B------:R-:W-:-:S04]  /*8650*/  SHF.R.U32.HI R3, RZ, 0x18, R24 ;  /* 0x00000018ff037819 */ /* 0x000fc80000011618 */
[----:B------:R-:W-:-:S05]  /*8660*/  LOP3.LUT R3, R0, R3, RZ, 0xfc, !PT ;  /* 0x0000000300037212 */ /* 0x000fca00078efcff */
[----:B------:R-:W-:Y:S01]  /*8670*/  STG.E.U8 [R4.64], R3 ;  /* 0x0000000304007986 */ /* 0x000fe2000c101124 */
[----:B------:R-:W-:Y:S05]  /*8680*/  EXIT ;  /* 0x000000000000794d */ /* 0x000fea0003800000 */
.L_x_8936:
[----:B---3--:R-:W-:-:S05]  /*8690*/  F2FP.BF16.PACK_AB R24, RZ, R24 ;  /* 0x00000018ff18723e */ /* 0x008fca00000010ff */
[----:B------:R-:W-:Y:S01]  /*86a0*/  STG.E.U16 [R4.64], R24 ;  /* 0x0000001804007986 */ /* 0x000fe2000c101524 */
[----:B------:R-:W-:Y:S05]  /*86b0*/  EXIT ;  /* 0x000000000000794d */ /* 0x000fea0003800000 */
.L_x_8933:
        /* <DEDUP_REMOVED lines=8> */
[----:B---3--:R-:W0:Y:S02]  /*8740*/  F2I.FTZ.U32.TRUNC.NTZ R3, R24 ;  /* 0x0000001800037305 */ /* 0x008e24000021f000 */
[----:B0-----:R-:W-:Y:S01]  /*8750*/  STG.E.U16 [R4.64], R3 ;  /* 0x0000000304007986 */ /* 0x001fe2000c101524 */
[----:B------:R-:W-:Y:S05]  /*8760*/  EXIT ;  /* 0x000000000000794d */ /* 0x000fea0003800000 */
.L_x_8945:
[----:B---3--:R-:W-:Y:S01]  /*8770*/  LOP3.LUT R3, R24, 0x7fffffff, RZ, 0xc0, !PT ;  /* 0x7fffffff18037812 */ /* 0x008fe200078ec0ff */
        /* <DEDUP_REMOVED lines=15> */
.L_x_8948:
[----:B------:R-:W-:-:S04]  /*8870*/  LOP3.LUT R24, R24, 0x80000000, RZ, 0xc0, !PT ;  /* 0x8000000018187812 */ /* 0x000fc800078ec0ff */
[----:B------:R-:W-:-:S04]  /*8880*/  SHF.R.U32.HI R3, RZ, 0x18, R24 ;  /* 0x00000018ff037819 */ /* 0x000fc80000011618 */
[----:B------:R-:W-:-:S04]  /*8890*/  LOP3.LUT R0, R0, R3, RZ, 0xfc, !PT ;  /* 0x0000000300007212 */ /* 0x000fc800078efcff */
[----:B------:R-:W-:Y:S02]  /*88a0*/  PRMT R2, R0, 0x7610, R2 ;  /* 0x0000761000027816 */ /* 0x000fe40000000002 */
.L_x_8947:
[----:B------:R-:W-:Y:S05]  /*88b0*/  BSYNC B0 ;  /* 0x0000000000007941 */ /* 0x000fea0003800000 */
.L_x_8946:
[----:B------:R-:W-:Y:S01]  /*88c0*/  STG.E.U8 [R4.64], R2 ;  /* 0x0000000204007986 */ /* 0x000fe2000c101124 */
[----:B------:R-:W-:Y:S05]  /*88d0*/  EXIT ;  /* 0x000000000000794d */ /* 0x000fea0003800000 */
.L_x_8944:
        /* <DEDUP_REMOVED lines=16> */
.L_x_8951:
[----:B------:R-:W-:-:S04]  /*89e0*/  LOP3.LUT R24, R24, 0x80000000, RZ, 0xc0, !PT ;  /* 0x8000000018187812 */ /* 0x000fc800078ec0ff */
[----:B------:R-:W-:-:S04]  /*89f0*/  SHF.R.U32.HI R3, RZ, 0x18, R24 ;  /* 0x00000018ff037819 */ /* 0x000fc80000011618 */
[----:B------:R-:W-:-:S04]  /*8a00*/  LOP3.LUT R0, R0, R3, RZ, 0xfc, !PT ;  /* 0x0000000300007212 */ /* 0x000fc800078efcff */
[----:B------:R-:W-:Y:S02]  /*8a10*/  PRMT R2, R0, 0x7610, R2 ;  /* 0x0000761000027816 */ /* 0x000fe40000000002 */
.L_x_8950:
[----:B------:R-:W-:Y:S05]  /*8a20*/  BSYNC B0 ;  /* 0x0000000000007941 */ /* 0x000fea0003800000 */
.L_x_8949:
[----:B------:R-:W-:Y:S01]  /*8a30*/  STG.E.U8 [R4.64], R2 ;  /* 0x0000000204007986 */ /* 0x000fe2000c101124 */
[----:B------:R-:W-:Y:S05]  /*8a40*/  EXIT ;  /* 0x000000000000794d */ /* 0x000fea0003800000 */
.L_x_8943:
[----:B------:R-:W-:-:S13]  /*8a50*/  ISETP.NE.AND P0, PT, R0, 0x1c, PT ;  /* 0x0000001c0000780c */ /* 0x000fda0003f05270 */
[----:B------:R-:W-:Y:S05]  /*8a60*/  @!P0 BRA `(.L_x_8952) ;  /* 0x000002a000008947 */ /* 0x000fea0003800000 */
[----:B------:R-:W-:-:S13]  /*8a70*/  ISETP.NE.AND P0, PT, R0, 0x1d, PT ;  /* 0x0000001d0000780c */ /* 0x000fda0003f05270 */
[----:B------:R-:W-:Y:S05]  /*8a80*/  @!P0 BRA `(.L_x_8953) ;  /* 0x0000025000008947 */ /* 0x000fea0003800000 */
[----:B------:R-:W-:-:S13]  /*8a90*/  ISETP.NE.AND P0, PT, R0, 0x2c, PT ;  /* 0x0000002c0000780c */ /* 0x000fda0003f05270 */
[----:B------:R-:W-:Y:S05]  /*8aa0*/  @P0 BRA `(.L_x_8926) ;  /* 0x000000f000000947 */ /* 0x000fea0003800000 */
[----:B---3--:R-:W-:Y:S02]  /*8ab0*/  SHF.R.U32.HI R2, RZ, 0x17, R24 ;  /* 0x00000017ff027819 */ /* 0x008fe40000011618 */
        /* <DEDUP_REMOVED lines=14> */
.L_x_8926:
        /* <DEDUP_REMOVED lines=20> */
.L_x_8953:
[----:B---3--:R-:W0:Y:S02]  /*8ce0*/  F2I.U64.TRUNC R24, R24 ;  /* 0x0000001800187311 */ /* 0x008e24000020d800 */
[----:B0-----:R-:W-:Y:S01]  /*8cf0*/  STG.E.64 [R4.64], R24 ;  /* 0x0000001804007986 */ /* 0x001fe2000c101b24 */
[----:B------:R-:W-:Y:S05]  /*8d00*/  EXIT ;  /* 0x000000000000794d */ /* 0x000fea0003800000 */
.L_x_8952:
[----:B---3--:R-:W0:Y:S02]  /*8d10*/  F2I.FTZ.U32.TRUNC.NTZ R3, R24 ;  /* 0x0000001800037305 */ /* 0x008e24000021f000 */
[----:B0-----:R-:W-:Y:S01]  /*8d20*/  STG.E [R4.64], R3 ;  /* 0x0000000304007986 */ /* 0x001fe2000c101924 */
[----:B------:R-:W-:Y:S05]  /*8d30*/  EXIT ;  /* 0x000000000000794d */ /* 0x000fea0003800000 */
.L_x_8954:
        /* <DEDUP_REMOVED lines=12> */
.L_x_32592:


//--------------------- .text._ZN2at6native18elementwise_kernelILi128ELi2EZNS0_22gpu_kernel_impl_nocastINS0_13BUnaryFunctorIfffZZZNS0_15binary_internal21div_floor_kernel_cudaERNS_18TensorIteratorBaseEENKUlvE1_clEvENKUlvE0_clEvEUlffE_EEEEvS6_RKT_EUliE_EEviT1_ --------------------------
	.section	.text._ZN2at6native18elementwise_kernelILi128ELi2EZNS0_22gpu_kernel_impl_nocastINS0_13BUnaryFunctorIfffZZZNS0_15binary_internal21div_floor_kernel_cudaERNS_18TensorIteratorBaseEENKUlvE1_clEvENKUlvE0_clEvEUlffE_EEEEvS6_RKT_EUliE_EEviT1_,"ax",@progbits
	.sectioninfo	@"SHI_REGISTERS=15"
	.align	128
        .global         _ZN2at6native18elementwise_kernelILi128ELi2EZNS0_22gpu_kernel_impl_nocastINS0_13BUnaryFunctorIfffZZZNS0_15binary_internal21div_floor_kernel_cudaERNS_18TensorIteratorBaseEENKUlvE1_clEvENKUlvE0_clEvEUlffE_EEEEvS6_RKT_EUliE_EEviT1_
        .type           _ZN2at6native18elementwise_kernelILi128ELi2EZNS0_22gpu_kernel_impl_nocastINS0_13BUnaryFunctorIfffZZZNS0_15binary_internal21div_floor_kernel_cudaERNS_18TensorIteratorBaseEENKUlvE1_clEvENKUlvE0_clEvEUlffE_EEEEvS6_RKT_EUliE_EEviT1_,@function
        .size           _ZN2at6native18elementwise_kernelILi128ELi2EZNS0_22gpu_kernel_impl_nocastINS0_13BUnaryFunctorIfffZZZNS0_15binary_internal21div_floor_kernel_cudaERNS_18TensorIteratorBaseEENKUlvE1_clEvENKUlvE0_clEvEUlffE_EEEEvS6_RKT_EUliE_EEviT1_,(.L_x_32593 - _ZN2at6native18elementwise_kernelILi128ELi2EZNS0_22gpu_kernel_impl_nocastINS0_13BUnaryFunctorIfffZZZNS0_15binary_internal21div_floor_kernel_cudaERNS_18TensorIteratorBaseEENKUlvE1_clEvENKUlvE0_clEvEUlffE_EEEEvS6_RKT_EUliE_EEviT1_)
        .other          _ZN2at6native18elementwise_kernelILi128ELi2EZNS0_22gpu_kernel_impl_nocastINS0_13BUnaryFunctorIfffZZZNS0_15binary_internal21div_floor_kernel_cudaERNS_18TensorIteratorBaseEENKUlvE1_clEvENKUlvE0_clEvEUlffE_EEEEvS6_RKT_EUliE_EEviT1_,@"STO_CUDA_ENTRY STV_DEFAULT"
_ZN2at6native18elementwise_kernelILi128ELi2EZNS0_22gpu_kernel_impl_nocastINS0_13BUnaryFunctorIfffZZZNS0_15binary_internal21div_floor_kernel_cudaERNS_18TensorIteratorBaseEENKUlvE1_clEvENKUlvE0_clEvEUlffE_EEEEvS6_RKT_EUliE_EEviT1_:
.text._ZN2at6native18elementwise_kernelILi128ELi2EZNS0_22gpu_kernel_impl_nocastINS0_13BUnaryFunctorIfffZZZNS0_15binary_internal21div_floor_kernel_cudaERNS_18TensorIteratorBaseEENKUlvE1_clEvENKUlvE0_clEvEUlffE_EEEEvS6_RKT_EUliE_EEviT1_:
        /* <DEDUP_REMOVED lines=10> */
[----:B------:R-:W-:-:S12]  /*00a0*/  CS2R R2, SRZ ;  /* 0x0000000000027805 */ /* 0x000fd8000001ff00 */
[----:B------:R-:W-:Y:S05]  /*00b0*/  @!P0 BRA `(.L_x_8957) ;  /* 0x00000e0000008947 */ /* 0x000fea0003800000 */
[----:B------:R-:W-:Y:S01]  /*00c0*/  HFMA2.MMA R2, -RZ, RZ, 0, 0 ;  /* 0x00000000ff027435 */ /* 0x000fe200000001ff */
[----:B------:R-:W-:Y:S01]  /*00d0*/  MOV R3, R7 ;  /* 0x0000000700037202 */ /* 0x000fe20000000f00 */
[----:B------:R-:W-:-:S05]  /*00e0*/  IMAD.MOV.U32 R8, RZ, RZ, c[0x0][0x168] ;  /* 0x00005a00ff087624 */ /* 0x000fca00078e00ff */
[----:B------:R-:W-:-:S03]  /*00f0*/  ISETP.NE.AND P0, PT, R8, 0x1, PT ;  /* 0x000000010800780c */ /* 0x000fc60003f05270 */
[----:B------:R-:W-:-:S05]  /*0100*/  IMAD.HI.U32 R4, R7, c[0x0][0x170], R2 ;  /* 0x00005c0007047a27 */ /* 0x000fca00078e0002 */
        /* <DEDUP_REMOVED lines=208> */
[----:B------:R-:W-:-:S03]  /*0e10*/  @P0 MOV R6, RZ ;  /* 0x000000ff00060202 */ /* 0x000fc60000000f00 */
[--C-:B------:R-:W-:Y:S02]  /*0e20*/  IMAD.MOV R9, RZ, RZ, -R7.reuse ;  /* 0x000000ffff097224 */ /* 0x100fe400078e0a07 */
[----:B------:R-:W-:-:S05]  /*0e30*/  @P0 IMAD.HI.U32 R4, R7, c[0x0][0x290], R6 ;  /* 0x0000a40007040a27 */ /* 0x000fca00078e0006 */
[----:B------:R-:W-:Y:S01]  /*0e40*/  @P0 SHF.R.U32.HI R6, RZ, c[0x0][0x294], R4 ;  /* 0x0000a500ff060a19 */ /* 0x000fe20000011604 */
[----:B------:R-:W-:-:S03]  /*0e50*/  IMAD R4, R9, c[0x0][0x280], R5 ;  /* 0x0000a00009047a24 */ /* 0x000fc600078e0205 */
[----:B------:R-:W-:Y:S01]  /*0e60*/  @P0 IADD3 R6, -R6, RZ, RZ ;  /* 0x000000ff06060210 */ /* 0x000fe20007ffe1ff */
[C---:B------:R-:W-:Y:S02]  /*0e70*/  IMAD R2, R4.reuse, c[0x0][0x350], R2 ;  /* 0x0000d40004027a24 */ /* 0x040fe400078e0202 */
[----:B------:R-:W-:Y:S02]  /*0e80*/  IMAD R3, R4, c[0x0][0x354], R3 ;  /* 0x0000d50004037a24 */ /* 0x000fe400078e0203 */
[----:B------:R-:W-:-:S04]  /*0e90*/  @P0 IMAD R6, R6, c[0x0][0x28c], R7 ;  /* 0x0000a30006060a24 */ /* 0x000fc800078e0207 */
[C---:B------:R-:W-:Y:S02]  /*0ea0*/  @P0 IMAD R2, R6.reuse, c[0x0][0x358], R2 ;  /* 0x0000d60006020a24 */ /* 0x040fe400078e0202 */
[----:B------:R-:W-:-:S05]  /*0eb0*/  @P0 IMAD R3, R6, c[0x0][0x35c], R3 ;  /* 0x0000d70006030a24 */ /* 0x000fca00078e0203 */
.L_x_8957:
[----:B------:R-:W-:-:S04]  /*0ec0*/  IADD3 R4, P0, R3, c[0x0][0x368], RZ ;  /* 0x0000da0003047a10 */ /* 0x000fc80007f1e0ff */
[----:B------:R-:W-:-:S05]  /*0ed0*/  IADD3.X R5, RZ, c[0x0][0x36c], RZ, P0, !PT ;  /* 0x0000db00ff057a10 */ /* 0x000fca00007fe4ff */
[----:B------:R-:W2:Y:S01]  /*0ee0*/  LDG.E R4, [R4.64] ;  /* 0x0000000404047981 */ /* 0x000ea2000c1e1900 */
[----:B------:R-:W-:Y:S02]  /*0ef0*/  FSETP.NEU.FTZ.AND P0, PT, RZ, c[0x0][0x374], PT ;  /* 0x0000dd00ff007a0b */ /* 0x000fe40003f1d000 */
[----:B------:R-:W-:-:S04]  /*0f00*/  IADD3 R2, P1, R2, c[0x0][0x360], RZ ;  /* 0x0000d80002027a10 */ /* 0x000fc80007f3e0ff */
[----:B------:R-:W-:-:S07]  /*0f10*/  IADD3.X R3, RZ, c[0x0][0x364], RZ, P1, !PT ;  /* 0x0000d900ff037a10 */ /* 0x000fce0000ffe4ff */
[----:B------:R-:W2:Y:S02]  /*0f20*/  @!P0 MUFU.RCP R9, c[0x0][0x374] ;  /* 0x0000dd0000098b08 */ /* 0x000ea40000001000 */
[----:B--2---:R-:W-:Y:S01]  /*0f30*/  @!P0 FMUL.FTZ R9, R4, R9 ;  /* 0x0000000904098220 */ /* 0x004fe20000410000 */
[----:B------:R-:W-:Y:S05]  /*0f40*/  @!P0 BRA `(.L_x_8958) ;  /* 0x0000055000008947 */ /* 0x000fea0003800000 */
[C---:B------:R-:W-:Y:S01]  /*0f50*/  FSETP.GEU.FTZ.AND P0, PT, |R4|.reuse, |c[0x0][0x374]|, PT ;  /* 0x4000dd0004007a0b */ /* 0x040fe20003f1e200 */
[----:B------:R-:W-:Y:S01]  /*0f60*/  BSSY B0, `(.L_x_8959) ;  /* 0x0000040000007945 */ /* 0x000fe20003800000 */
[----:B------:R-:W-:-:S11]  /*0f70*/  FADD.FTZ R6, |R4|, -RZ ;  /* 0x800000ff04067221 */ /* 0x000fd60000010200 */
[----:B------:R-:W-:Y:S05]  /*0f80*/  @!P0 BRA `(.L_x_8960) ;  /* 0x000003d000008947 */ /* 0x000fea0003800000 */
[----:B------:R-:W-:-:S05]  /*0f90*/  MOV R10, c[0x0][0x374] ;  /* 0x0000dd00000a7a02 */ /* 0x000fca0000000f00 */
        /* <DEDUP_REMOVED lines=23> */
.L_x_8964:
[----:B------:R-:W-:Y:S01]  /*1110*/  FSETP.GEU.FTZ.AND P0, PT, R9, -R5, PT ;  /* 0x800000050900720b */ /* 0x000fe20003f1e000 */
[----:B------:R-:W-:-:S12]  /*1120*/  FADD.FTZ R7, R7, -1 ;  /* 0xbf80000007077421 */ /* 0x000fd80000010000 */
[----:B------:R-:W-:Y:S02]  /*1130*/  @!P0 FADD.FTZ R7, R7, -1 ;  /* 0xbf80000007078421 */ /* 0x000fe40000010000 */
.L_x_8963:
[----:B------:R-:W-:Y:S05]  /*1140*/  BSYNC B2 ;  /* 0x0000000000027941 */ /* 0x000fea0003800000 */
.L_x_8962:
[----:B------:R-:W-:Y:S01]  /*1150*/  FFMA.FTZ R6, -R5, R7, R6 ;  /* 0x0000000705067223 */ /* 0x000fe20000010106 */
[----:B------:R-:W-:Y:S05]  /*1160*/  BRA `(.L_x_8960) ;  /* 0x000001f000007947 */ /* 0x000fea0003800000 */
.L_x_8961:
[----:B------:R-:W-:Y:S01]  /*1170*/  IADD3 R7, R5, -0xb800000, RZ ;  /* 0xf480000005077810 */ /* 0x000fe20007ffe0ff */
[----:B------:R-:W-:Y:S01]  /*1180*/  BSSY B2, `(.L_x_8965) ;  /* 0x000001b000027945 */ /* 0x000fe20003800000 */
[----:B------:R-:W-:Y:S02]  /*1190*/  FSETP.LT.FTZ.AND P0, PT, RZ, |c[0x0][0x374]|, PT ;  /* 0x4000dd00ff007a0b */ /* 0x000fe40003f11000 */
        /* <DEDUP_REMOVED lines=12> */
.L_x_8967:
        /* <DEDUP_REMOVED lines=13> */
.L_x_8966:
[----:B------:R-:W-:Y:S05]  /*1330*/  BSYNC B2 ;  /* 0x0000000000027941 */ /* 0x000fea0003800000 */
.L_x_8965:
[----:B------:R-:W-:-:S04]  /*1340*/  FMUL.FTZ R7, R7, 1.1920928955078125e-07 ;  /* 0x3400000007077820 */ /* 0x000fc80000410000 */
[----:B------:R-:W-:Y:S02]  /*1350*/  FMUL.FTZ R6, R12, R7 ;  /* 0x000000070c067220 */ /* 0x000fe40000410000 */
.L_x_8960:
[----:B------:R-:W-:Y:S05]  /*1360*/  BSYNC B0 ;  /* 0x0000000000007941 */ /* 0x000fea0003800000 */
.L_x_8959:
[C---:B------:R-:W-:Y:S01]  /*1370*/  FSETP.GTU.FTZ.AND P0, PT, |R6|.reuse, +INF , PT ;  /* 0x7f8000000600780b */ /* 0x040fe20003f1c200 */
[----:B------:R-:W1:Y:S01]  /*1380*/  MUFU.RCP R8, c[0x0][0x374] ;  /* 0x0000dd0000087b08 */ /* 0x000e620000001000 */
[C---:B0-----:R-:W-:Y:S02]  /*1390*/  LOP3.LUT R5, R6.reuse, 0x80000000, R4, 0xb8, !PT ;  /* 0x8000000006057812 */ /* 0x041fe400078eb804 */
[----:B------:R-:W-:Y:S02]  /*13a0*/  FSETP.LEU.FTZ.AND P2, PT, RZ, c[0x0][0x374], PT ;  /* 0x0000dd00ff007a0b */ /* 0x000fe40003f5b000 */
        /* <DEDUP_REMOVED lines=8> */
[----:B------:R-:W0:Y:S01]  /*1430*/  @P0 FRND.FTZ.FLOOR R6, R5 ;  /* 0x0000000500060307 */ /* 0x000e220000215000 */
[----:B------:R-:W-:-:S05]  /*1440*/  @!P0 FMUL.FTZ R4, R4, R8 ;  /* 0x0000000804048220 */ /* 0x000fca0000410000 */
[----:B------:R-:W-:Y:S01]  /*1450*/  @!P0 LOP3.LUT R9, RZ, 0x80000000, R4, 0xb8, !PT ;  /* 0x80000000ff098812 */ /* 0x000fe200078eb804 */
[----:B0-----:R-:W-:-:S05]  /*1460*/  @P0 FADD.FTZ R7, R5, -R6 ;  /* 0x8000000605070221 */ /* 0x001fca0000010000 */
[----:B------:R-:W-:-:S13]  /*1470*/  FSETP.GT.AND P1, PT, R7, 0.5, P0 ;  /* 0x3f0000000700780b */ /* 0x000fda0000724000 */
[----:B------:R-:W-:-:S05]  /*1480*/  @P1 FADD.FTZ R6, R6, 1 ;  /* 0x3f80000006061421 */ /* 0x000fca0000010000 */
[----:B------:R-:W-:-:S05]  /*1490*/  @P0 MOV R9, R6 ;  /* 0x0000000600090202 */ /* 0x000fca0000000f00 */
.L_x_8958:
[----:B------:R0:W-:Y:S01]  /*14a0*/  STG.E [R2.64], R9 ;  /* 0x0000000902007986 */ /* 0x0001e2000c101904 */
[----:B------:R-:W-:-:S03]  /*14b0*/  IADD3 R7, R0, 0x80, RZ ;  /* 0x0000008000077810 */ /* 0x000fc60007ffe0ff */
.L_x_8956:
[----:B------:R-:W-:Y:S05]  /*14c0*/  BSYNC B1 ;  /* 0x0000000000017941 */ /* 0x000fea0003800000 */
.L_x_8955:
[----:B------:R-:W-:-:S13]  /*14d0*/  ISETP.GE.AND P0, PT, R7, c[0x0][0x160], PT ;  /* 0x0000580007007a0c */ /* 0x000fda0003f06270 */
[----:B------:R-:W-:Y:S05]  /*14e0*/  @P0 EXIT ;  /* 0x000000000000094d */ /* 0x000fea0003800000 */
[----:B------:R-:W-:Y:S01]  /*14f0*/  ISETP.NE.AND P0, PT, RZ, c[0x0][0x168], PT ;  /* 0x00005a00ff007a0c */ /* 0x000fe20003f05270 */
[----:B0-----:R-:W-:Y:S01]  /*1500*/  HFMA2.MMA R2, -RZ, RZ, 0, 0 ;  /* 0x00000000ff027435 */ /* 0x001fe200000001ff */
[----:B------:R-:W-:-:S11]  /*1510*/  MOV R0, RZ ;  /* 0x000000ff00007202 */ /* 0x000fd60000000f00 */
[----:B------:R-:W-:Y:S05]  /*1520*/  @!P0 BRA `(.L_x_8968) ;  /* 0x00000e0000008947 */ /* 0x000fea0003800000 */
[----:B------:R-:W-:Y:S02]  /*1530*/  MOV R2, RZ ;  /* 0x000000ff00027202 */ /* 0x000fe40000000f00 */
[----:B------:R-:W-:-:S05]  /*1540*/  MOV R3, R7 ;  /* 0x0000000700037202 */ /* 0x000fca0000000f00 */
[----:B------:R-:W-:Y:S01]  /*1550*/  IMAD.HI.U32 R4, R7, c[0x0][0x170], R2 ;  /* 0x00005c0007047a27 */ /* 0x000fe200078e0002 */
[----:B------:R-:W-:-:S04]  /*1560*/  MOV R3, c[0x0][0x168] ;  /* 0x00005a0000037a02 */ /* 0x000fc80000000f00 */
[----:B------:R-:W-:Y:S02]  /*1570*/  ISETP.NE.AND P0, PT, R3, 0x1, PT ;  /* 0x000000010300780c */ /* 0x000fe40003f05270 */
        /* <DEDUP_REMOVED lines=219> */
.L_x_8968:
[----:B------:R-:W-:-:S05]  /*2330*/  IADD3 R4, P0, R2, c[0x0][0x368], RZ ;  /* 0x0000da0002047a10 */ /* 0x000fca0007f1e0ff */
[----:B------:R-:W-:-:S05]  /*2340*/  IMAD.X R5, RZ, RZ, c[0x0][0x36c], P0 ;  /* 0x0000db00ff057624 */ /* 0x000fca00000e06ff */
        /* <DEDUP_REMOVED lines=35> */
.L_x_8975:
[----:B------:R-:W-:Y:S01]  /*2580*/  FSETP.GEU.FTZ.AND P0, PT, R6, -R7, PT ;  /* 0x800000070600720b */ /* 0x000fe20003f1e000 */
[----:B------:R-:W-:-:S12]  /*2590*/  FADD.FTZ R0, R0, -1 ;  /* 0xbf80000000007421 */ /* 0x000fd80000010000 */
[----:B------:R-:W-:Y:S02]  /*25a0*/  @!P0 FADD.FTZ R0, R0, -1 ;  /* 0xbf80000000008421 */ /* 0x000fe40000010000 */
.L_x_8974:
[----:B------:R-:W-:Y:S05]  /*25b0*/  BSYNC B1 ;  /* 0x0000000000017941 */ /* 0x000fea0003800000 */
.L_x_8973:
[----:B------:R-:W-:Y:S01]  /*25c0*/  FFMA.FTZ R5, -R7, R0, R5 ;  /* 0x0000000007057223 */ /* 0x000fe20000010105 */
[----:B------:R-:W-:Y:S05]  /*25d0*/  BRA `(.L_x_8971) ;  /* 0x000001f000007947 */ /* 0x000fea0003800000 */
.L_x_8972:
[----:B------:R-:W-:Y:S01]  /*25e0*/  IADD3 R0, R8, -0xb800000, RZ ;  /* 0xf480000008007810 */ /* 0x000fe20007ffe0ff */
[----:B------:R-:W-:Y:S01]  /*25f0*/  BSSY B1, `(.L_x_8976) ;  /* 0x000001b000017945 */ /* 0x000fe20003800000 */
[----:B------:R-:W-:Y:S02]  /*2600*/  FSETP.LT.FTZ.AND P0, PT, RZ, |c[0x0][0x374]|, PT ;  /* 0x4000dd00ff007a0b */ /* 0x000fe40003f11000 */
[----:B------:R-:W-:Y:S02]  /*2610*/  LOP3.LUT R0, R0, 0xff800000, RZ, 0xc0, !PT ;  /* 0xff80000000007812 */ /* 0x000fe400078ec0ff */
[C---:B------:R-:W-:Y:S02]  /*2620*/  ISETP.GT.U32.OR P0, PT, R5.reuse, 0x7f7fffff, !P0 ;  /* 0x7f7fffff0500780c */ /* 0x040fe40004704470 */
[----:B------:R-:W-:Y:S02]  /*2630*/  IADD3 R6, -R0, R5, RZ ;  /* 0x0000000500067210 */ /* 0x000fe40007ffe1ff */
        /* <DEDUP_REMOVED lines=9> */
.L_x_8978:
        /* <DEDUP_REMOVED lines=13> */
.L_x_8977:
[----:B------:R-:W-:Y:S05]  /*27a0*/  BSYNC B1 ;  /* 0x0000000000017941 */ /* 0x000fea0003800000 */
.L_x_8976:
[----:B------:R-:W-:-:S04]  /*27b0*/  FMUL.FTZ R0, R0, 1.1920928955078125e-07 ;  /* 0x3400000000007820 */ /* 0x000fc80000410000 */
[----:B------:R-:W-:Y:S02]  /*27c0*/  FMUL.FTZ R5, R9, R0 ;  /* 0x0000000009057220 */ /* 0x000fe40000410000 */
.L_x_8971:
[----:B------:R-:W-:Y:S05]  /*27d0*/  BSYNC B0 ;  /* 0x0000000000007941 */ /* 0x000fea0003800000 */
.L_x_8970:
[C---:B------:R-:W-:Y:S01]  /*27e0*/  FSETP.GTU.FTZ.AND P0, PT, |R5|.reuse, +INF , PT ;  /* 0x7f8000000500780b */ /* 0x040fe20003f1c200 */
[----:B------:R-:W1:Y:S01]  /*27f0*/  MUFU.RCP R7, c[0x0][0x374] ;  /* 0x0000dd0000077b08 */ /* 0x000e620000001000 */
[C---:B------:R-:W-:Y:S02]  /*2800*/  LOP3.LUT R0, R5.reuse, 0x80000000, R4, 0xb8, !PT ;  /* 0x8000000005007812 */ /* 0x040fe400078eb804 */
        /* <DEDUP_REMOVED lines=15> */
[----:B------:R-:W-:-:S05]  /*2900*/  @P0 MOV R7, R0 ;  /* 0x0000000000070202 */ /* 0x000fca0000000f00 */
.L_x_8969:
[----:B------:R-:W-:Y:S01]  /*2910*/  STG.E [R2.64], R7 ;  /* 0x0000000702007986 */ /* 0x000fe2000c101904 */
[----:B------:R-:W-:Y:S05]  /*2920*/  EXIT ;  /* 0x000000000000794d */ /* 0x000fea0003800000 */
.L_x_8979:
        /* <DEDUP_REMOVED lines=13> */
.L_x_32593:


//--------------------- .text._ZN2at6native27unrolled_elementwise_kernelINS0_13BUnaryFunctorIfffZZZNS0_15binary_internal21div_floor_kernel_cudaERNS_18TensorIteratorBaseEENKUlvE1_clEvENKUlvE0_clEvEUlffE_EESt5arrayIPcLm2EELi4E23TrivialOffsetCalculatorILi1EjESE_NS0_6memory15LoadWithoutCastENSF_16StoreWithoutCastEEEviT_T0_T2_T3_T4_T5_ --------------------------
	.section	.text._ZN2at6native27unrolled_elementwise_kernelINS0_13BUnaryFunctorIfffZZZNS0_15binary_internal21div_floor_kernel_cudaERNS_18TensorIteratorBaseEENKUlvE1_clEvENKUlvE0_clEvEUlffE_EESt5arrayIPcLm2EELi4E23TrivialOffsetCalculatorILi1EjESE_NS0_6memory15LoadWithoutCastENSF_16StoreWithoutCastEEEviT_T0_T2_T3_T4_T5_,"ax",@progbits
	.sectioninfo	@"SHI_REGISTERS=20"
	.align	128
        .global         _ZN2at6native27unrolled_elementwise_kernelINS0_13BUnaryFunctorIfffZZZNS0_15binary_internal21div_floor_kernel_cudaERNS_18TensorIteratorBaseEENKUlvE1_clEvENKUlvE0_clEvEUlffE_EESt5arrayIPcLm2EELi4E23TrivialOffsetCalculatorILi1EjESE_NS0_6memory15LoadWithoutCastENSF_16StoreWithoutCastEEEviT_T0_T2_T3_T4_T5_
        .type           _ZN2at6native27unrolled_elementwise_kernelINS0_13BUnaryFunctorIfffZZZNS0_15binary_internal21div_floor_kernel_cudaERNS_18TensorIteratorBaseEENKUlvE1_clEvENKUlvE0_clEvEUlffE_EESt5arrayIPcLm2EELi4E23TrivialOffsetCalculatorILi1EjESE_NS0_6memory15LoadWithoutCastENSF_16StoreWithoutCastEEEviT_T0_T2_T3_T4_T5_,@function
        .size           _ZN2at6native27unrolled_elementwise_kernelINS0_13BUnaryFunctorIfffZZZNS0_15binary_internal21div_floor_kernel_cudaERNS_18TensorIteratorBaseEENKUlvE1_clEvENKUlvE0_clEvEUlffE_EESt5arrayIPcLm2EELi4E23TrivialOffsetCalculatorILi1EjESE_NS0_6memory15LoadWithoutCastENSF_16StoreWithoutCastEEEviT_T0_T2_T3_T4_T5_,(.L_x_32594 - _ZN2at6native27unrolled_elementwise_kernelINS0_13BUnaryFunctorIfffZZZNS0_15binary_internal21div_floor_kernel_cudaERNS_18TensorIteratorBaseEENKUlvE1_clEvENKUlvE0_clEvEUlffE_EESt5arrayIPcLm2EELi4E23TrivialOffsetCalculatorILi1EjESE_NS0_6memory15LoadWithoutCastENSF_16StoreWithoutCastEEEviT_T0_T2_T3_T4_T5_)
        .other          _ZN2at6native27unrolled_elementwise_kernelINS0_13BUnaryFunctorIfffZZZNS0_15binary_internal21div_floor_kernel_cudaERNS_18TensorIteratorBaseEENKUlvE1_clEvENKUlvE0_clEvEUlffE_EESt5arrayIPcLm2EELi4E23TrivialOffsetCalculatorILi1EjESE_NS0_6memory15LoadWithoutCastENSF_16StoreWithoutCastEEEviT_T0_T2_T3_T4_T5_,@"STO_CUDA_ENTRY STV_DEFAULT"
_ZN2at6native27unrolled_elementwise_kernelINS0_13BUnaryFunctorIfffZZZNS0_15binary_internal21div_floor_kernel_cudaERNS_18TensorIteratorBaseEENKUlvE1_clEvENKUlvE0_clEvEUlffE_EESt5arrayIPcLm2EELi4E23TrivialOffsetCalculatorILi1EjESE_NS0_6memory15LoadWithoutCastENSF_16StoreWithoutCastEEEviT_T0_T2_T3_T4_T5_:
.text._ZN2at6native27unrolled_elementwise_kernelINS0_13BUnaryFunctorIfffZZZNS0_15binary_internal21div_floor_kernel_cudaERNS_18TensorIteratorBaseEENKUlvE1_clEvENKUlvE0_clEvEUlffE_EESt5arrayIPcLm2EELi4E23TrivialOffsetCalculatorILi1EjESE_NS0_6memory15LoadWithoutCastENSF_16StoreWithoutCastEEEviT_T0_T2_T3_T4_T5_:
[----:B------:R-:W-:Y:S02]  /*0000*/  IMAD.MOV.U32 R1, RZ, RZ, c[0x0][0x28] ;  /* 0x00000a00ff017624 */ /* 0x000fe400078e00ff */
[----:B------:R-:W0:Y:S01]  /*0010*/  S2R R2, SR_CTAID.X ;  /* 0x0000000000027919 */ /* 0x000e220000002500 */
[----:B------:R-:W-:Y:S01]  /*0020*/  IMAD.MOV.U32 R5, RZ, RZ, -0x200 ;  /* 0xfffffe00ff057424 */ /* 0x000fe200078e00ff */
[----:B------:R-:W-:Y:S02]  /*0030*/  ULDC.64 UR4, c[0x0][0x118] ;  /* 0x0000460000047ab9 */ /* 0x000fe40000000a00 */
[----:B------:R-:W1:Y:S01]  /*0040*/  S2R R3, SR_TID.X ;  /* 0x0000000000037919 */ /* 0x000e620000002100 */
[----:B0-----:R-:W-:Y:S02]  /*0050*/  IMAD R0, R2, R5, c[0x0][0x160] ;  /* 0x0000580002007624 */ /* 0x001fe400078e0205 */
[----:B------:R-:W-:Y:S01]  /*0060*/  CS2R R4, SRZ ;  /* 0x0000000000047805 */ /* 0x000fe2000001ff00 */
[----:B-1----:R-:W-:Y:S02]  /*0070*/  IMAD.MOV.U32 R7, RZ, RZ, R3 ;  /* 0x000000ffff077224 */ /* 0x002fe400078e0003 */
[----:B------:R-:W-:-:S13]  /*0080*/  ISETP.GE.AND P1, PT, R3, R0, PT ;  /* 0x000000000300720c */ /* 0x000fda0003f26270 */
[----:B------:R-:W-:Y:S01]  /*0090*/  @!P1 IADD3 R7, R3, 0x80, RZ ;  /* 0x0000008003079810 */ /* 0x000fe20007ffe0ff */
[----:B------:R-:W-:Y:S02]  /*00a0*/  @!P1 IMAD R8, R2, 0x200, R3 ;  /* 0x0000020002089824 */ /* 0x000fe400078e0203 */
[----:B------:R-:W-:Y:S01]  /*00b0*/  @!P1 IMAD.MOV.U32 R9, RZ, RZ, 0x4 ;  /* 0x00000004ff099424 */ /* 0x000fe200078e00ff */
[----:B------:R-:W-:-:S03]  /*00c0*/  ISETP.GE.AND P0, PT, R7, R0, PT ;  /* 0x000000000700720c */ /* 0x000fc60003f06270 */
[----:B------:R-:W-:-:S10]  /*00d0*/  @!P1 IMAD.WIDE.U32 R8, R8, R9, c[0x0][0x178] ;  /* 0x00005e0008089625 */ /* 0x000fd400078e0009 */
[----:B------:R-:W-:Y:S01]  /*00e0*/  @!P0 IMAD R10, R2, 0x200, R7 ;  /* 0x00000200020a8824 */ /* 0x000fe200078e0207 */
[----:B------:R-:W-:Y:S01]  /*00f0*/  @!P0 IADD3 R7, R7, 0x80, RZ ;  /* 0x0000008007078810 */ /* 0x000fe20007ffe0ff */
[----:B------:R-:W-:-:S03]  /*0100*/  @!P0 IMAD.MOV.U32 R11, RZ, RZ, 0x4 ;  /* 0x00000004ff0b8424 */ /* 0x000fc600078e00ff */
[----:B------:R-:W-:Y:S01]  /*0110*/  ISETP.GE.AND P3, PT, R7, R0, PT ;  /* 0x000000000700720c */ /* 0x000fe20003f66270 */
[----:B------:R-:W-:-:S12]  /*0120*/  @!P0 IMAD.WIDE.U32 R10, R10, R11, c[0x0][0x178] ;  /* 0x00005e000a0a8625 */ /* 0x000fd800078e000b */
[----:B------:R-:W-:Y:S01]  /*0130*/  @!P3 LEA R14, R2, R7, 0x9 ;  /* 0x00000007020eb211 */ /* 0x000fe200078e48ff */
[----:B------:R-:W-:Y:S01]  /*0140*/  @!P3 IMAD.MOV.U32 R15, RZ, RZ, 0x4 ;  /* 0x00000004ff0fb424 */ /* 0x000fe200078e00ff */
[----:B------:R-:W-:-:S03]  /*0150*/  @!P3 IADD3 R7, R7, 0x80, RZ ;  /* 0x000000800707b810 */ /* 0x000fc60007ffe0ff */
[----:B------:R-:W-:Y:S01]  /*0160*/  @!P3 IMAD.WIDE.U32 R14, R14, R15, c[0x0][0x178] ;  /* 0x00005e000e0eb625 */ /* 0x000fe200078e000f */
[----:B------:R-:W-:-:S04]  /*0170*/  ISETP.GE.AND P2, PT, R7, R0, PT ;  /* 0x000000000700720c */ /* 0x000fc80003f46270 */
[----:B------:R0:W5:Y:S09]  /*0180*/  @!P3 LDG.E R5, [R14.64] ;  /* 0x000000040e05b981 */ /* 0x000172000c1e1900 */
[----:B------:R-:W-:Y:S01]  /*0190*/  @!P2 LEA R12, R2, R7, 0x9 ;  /* 0x00000007020ca211 */ /* 0x000fe200078e48ff */
[----:B------:R-:W-:Y:S01]  /*01a0*/  @!P2 IMAD.MOV.U32 R13, RZ, RZ, 0x4 ;  /* 0x00000004ff0da424 */ /* 0x000fe200078e00ff */
[----:B------:R-:W-:-:S03]  /*01b0*/  CS2R R6, SRZ ;  /* 0x0000000000067805 */ /* 0x000fc6000001ff00 */
[----:B------:R-:W-:-:S03]  /*01c0*/  @!P2 IMAD.WIDE.U32 R12, R12, R13, c[0x0][0x178] ;  /* 0x00005e000c0ca625 */ /* 0x000fc600078e000d */
[----:B------:R0:W5:Y:S04]  /*01d0*/  @!P1 LDG.E R7, [R8.64] ;  /* 0x0000000408079981 */ /* 0x000168000c1e1900 */
[----:B------:R0:W5:Y:S04]  /*01e0*/  @!P2 LDG.E R4, [R12.64] ;  /* 0x000000040c04a981 */ /* 0x000168000c1e1900 */
[----:B------:R0:W5:Y:S01]  /*01f0*/  @!P0 LDG.E R6, [R10.64] ;  /* 0x000000040a068981 */ /* 0x000162000c1e1900 */
[----:B------:R-:W-:Y:S01]  /*0200*/  FSETP.NEU.FTZ.AND P0, PT, RZ, c[0x0][0x168], PT ;  /* 0x00005a00ff007a0b */ /* 0x000fe20003f1d000 */
[----:B------:R-:W-:-:S12]  /*0210*/  BSSY B0, `(.L_x_8980) ;  /* 0x0000176000007945 */ /* 0x000fd80003800000 */
[----:B------:R-:W-:Y:S05]  /*0220*/  @P0 BRA `(.L_x_8981) ;  /* 0x0000010000000947 */ /* 0x000fea0003800000 */
[C---:B0-----:R-:W-:Y:S01]  /*0230*/  IADD3 R9, R3.reuse, 0x80, RZ ;  /* 0x0000008003097810 */ /* 0x041fe20007ffe0ff */
[----:B------:R-:W0:Y:S01]  /*0240*/  @!P1 MUFU.RCP R8, c[0x0][0x168] ;  /* 0x00005a0000089b08 */ /* 0x000e220000001000 */
[----:B------:R-:W-:Y:S02]  /*0250*/  IADD3 R11, R3, 0x100, RZ ;  /* 0x00000100030b7810 */ /* 0x000fe40007ffe0ff */
[-C--:B------:R-:W-:Y:S02]  /*0260*/  ISETP.GE.AND P0, PT, R9, R0.reuse, PT ;  /* 0x000000000900720c */ /* 0x080fe40003f06270 */
[----:B------:R-:W-:Y:S02]  /*0270*/  ISETP.GE.AND P2, PT, R11, R0, PT ;  /* 0x000000000b00720c */ /* 0x000fe40003f46270 */
[----:B------:R-:W-:-:S04]  /*0280*/  IADD3 R11, R3, 0x180, RZ ;  /* 0x00000180030b7810 */ /* 0x000fc80007ffe0ff */
[----:B------:R-:W-:-:S05]  /*0290*/  ISETP.GE.AND P3, PT, R11, R0, PT ;  /* 0x000000000b00720c */ /* 0x000fca0003f66270 */
[----:B------:R-:W1:Y:S01]  /*02a0*/  @!P0 MUFU.RCP R13, c[0x0][0x168] ;  /* 0x00005a00000d8b08 */ /* 0x000e620000001000 */
[----:B0----5:R-:W-:-:S07]  /*02b0*/  @!P1 FMUL.FTZ R7, R8, R7 ;  /* 0x0000000708079220 */ /* 0x021fce0000410000 */
[----:B------:R-:W0:Y:S01]  /*02c0*/  @!P2 MUFU.RCP R10, c[0x0][0x168] ;  /* 0x00005a00000aab08 */ /* 0x000e220000001000 */
[----:B-1----:R-:W-:Y:S02]  /*02d0*/  @!P0 FMUL.FTZ R6, R13, R6 ;  /* 0x000000060d068220 */ /* 0x002fe40000410000 */
[----:B0-----:R-:W-:Y:S01]  /*02e0*/  @!P2 FMUL.FTZ R5, R10, R5 ;  /* 0x000000050a05a220 */ /* 0x001fe20000410000 */
[----:B------:R-:W-:Y:S05]  /*02f0*/  @P3 BRA `(.L_x_8982) ;  /* 0x0000167000003947 */ /* 0x000fea0003800000 */
[----:B------:R-:W0:Y:S02]  /*0300*/  MUFU.RCP R13, c[0x0][0x168] ;  /* 0x00005a00000d7b08 */ /* 0x000e240000001000 */
[----:B0-----:R-:W-:Y:S01]  /*0310*/  FMUL.FTZ R13, R13, R4 ;  /* 0x000000040d0d7220 */ /* 0x001fe20000410000 */
[----:B------:R-:W-:Y:S05]  /*0320*/  BRA `(.L_x_8982) ;  /* 0x0000164000007947 */ /* 0x000fea0003800000 */
.L_x_8981:
[----:B0-----:R-:W-:Y:S01]  /*0330*/  BSSY B2, `(.L_x_8983) ;  /* 0x0000057000027945 */ /* 0x001fe20003800000 */
[----:B------:R-:W-:Y:S05]  /*0340*/  @P1 BRA `(.L_x_8984) ;  /* 0x0000055000001947 */ /* 0x000fea0003800000 */
[C---:B-----5:R-:W-:Y:S01]  /*0350*/  FSETP.GEU.FTZ.AND P0, PT, |R7|.reuse, |c[0x0][0x168]|, PT ;  /* 0x40005a0007007a0b */ /* 0x060fe20003f1e200 */
        /* <DEDUP_REMOVED lines=27> */
.L_x_8990:
[----:B------:R-:W-:Y:S01]  /*0510*/  FSETP.GEU.FTZ.AND P0, PT, R12, -R8, PT ;  /* 0x800000080c00720b */ /* 0x000fe20003f1e000 */
[----:B------:R-:W-:-:S12]  /*0520*/  FADD.FTZ R10, R10, -1 ;  /* 0xbf8000000a0a7421 */ /* 0x000fd80000010000 */
[----:B------:R-:W-:Y:S02]  /*0530*/  @!P0 FADD.FTZ R10, R10, -1 ;  /* 0xbf8000000a0a8421 */ /* 0x000fe40000010000 */
.L_x_8989:
[----:B------:R-:W-:Y:S05]  /*0540*/  BSYNC B3 ;  /* 0x0000000000037941 */ /* 0x000fea0003800000 */
.L_x_8988:
[----:B------:R-:W-:Y:S01]  /*0550*/  FFMA.FTZ R9, -R8, R10, R9 ;  /* 0x0000000a08097223 */ /* 0x000fe20000010109 */
[----:B------:R-:W-:Y:S05]  /*0560*/  BRA `(.L_x_8986) ;  /* 0x000001f000007947 */ /* 0x000fea0003800000 */
.L_x_8987:
        /* <DEDUP_REMOVED lines=15> */
.L_x_8993:
        /* <DEDUP_REMOVED lines=13> */
.L_x_8992:
[----:B------:R-:W-:Y:S05]  /*0730*/  BSYNC B3 ;  /* 0x0000000000037941 */ /* 0x000fea0003800000 */
.L_x_8991:
[----:B------:R-:W-:-:S04]  /*0740*/  FMUL.FTZ R10, R10, 1.1920928955078125e-07 ;  /* 0x340000000a0a7820 */ /* 0x000fc80000410000 */
[----:B------:R-:W-:Y:S02]  /*0750*/  FMUL.FTZ R9, R15, R10 ;  /* 0x0000000a0f097220 */ /* 0x000fe40000410000 */
.L_x_8986:
[----:B------:R-:W-:Y:S05]  /*0760*/  BSYNC B1 ;  /* 0x0000000000017941 */ /* 0x000fea0003800000 */
.L_x_8985:
        /* <DEDUP_REMOVED lines=19> */
.L_x_8984:
[----:B------:R-:W-:Y:S05]  /*08a0*/  BSYNC B2 ;  /* 0x0000000000027941 */ /* 0x000fea0003800000 */
.L_x_8983:
[----:B------:R-:W-:Y:S01]  /*08b0*/  IADD3 R9, R3, 0x80, RZ ;  /* 0x0000008003097810 */ /* 0x000fe20007ffe0ff */
[----:B------:R-:W-:Y:S03]  /*08c0*/  BSSY B2, `(.L_x_8994) ;  /* 0x0000058000027945 */ /* 0x000fe60003800000 */
[----:B------:R-:W-:-:S13]  /*08d0*/  ISETP.GE.AND P0, PT, R9, R0, PT ;  /* 0x000000000900720c */ /* 0x000fda0003f06270 */
        /* <DEDUP_REMOVED lines=29> */
.L_x_9001:
[----:B------:R-:W-:Y:S01]  /*0ab0*/  FSETP.GEU.FTZ.AND P0, PT, R10, -R13, PT ;  /* 0x8000000d0a00720b */ /* 0x000fe20003f1e000 */
[----:B------:R-:W-:-:S12]  /*0ac0*/  FADD.FTZ R8, R8, -1 ;  /* 0xbf80000008087421 */ /* 0x000fd80000010000 */
[----:B------:R-:W-:Y:S02]  /*0ad0*/  @!P0 FADD.FTZ R8, R8, -1 ;  /* 0xbf80000008088421 */ /* 0x000fe40000010000 */
.L_x_9000:
[----:B------:R-:W-:Y:S05]  /*0ae0*/  BSYNC B3 ;  /* 0x0000000000037941 */ /* 0x000fea0003800000 */
.L_x_8999:
[----:B------:R-:W-:Y:S01]  /*0af0*/  FFMA.FTZ R11, -R13, R8, R11 ;  /* 0x000000080d0b7223 */ /* 0x000fe2000001010b */
[----:B------:R-:W-:Y:S05]  /*0b00*/  BRA `(.L_x_8997) ;  /* 0x000001f000007947 */ /* 0x000fea0003800000 */
.L_x_8998:
        /* <DEDUP_REMOVED lines=15> */
.L_x_9004:
        /* <DEDUP_REMOVED lines=13> */
.L_x_9003:
[----:B------:R-:W-:Y:S05]  /*0cd0*/  BSYNC B3 ;  /* 0x0000000000037941 */ /* 0x000fea0003800000 */
.L_x_9002:
[----:B------:R-:W-:-:S04]  /*0ce0*/  FMUL.FTZ R11, R8, 1.1920928955078125e-07 ;  /* 0x34000000080b7820 */ /* 0x000fc80000410000 */
[----:B------:R-:W-:Y:S02]  /*0cf0*/  FMUL.FTZ R11, R14, R11 ;  /* 0x0000000b0e0b7220 */ /* 0x000fe40000410000 */
.L_x_8997:
[----:B------:R-:W-:Y:S05]  /*0d00*/  BSYNC B1 ;  /* 0x0000000000017941 */ /* 0x000fea0003800000 */
.L_x_8996:
        /* <DEDUP_REMOVED lines=19> */
.L_x_8995:
[----:B------:R-:W-:Y:S05]  /*0e40*/  BSYNC B2 ;  /* 0x0000000000027941 */ /* 0x000fea0003800000 */
.L_x_8994:
        /* <DEDUP_REMOVED lines=8> */
[----:B0-----:R-:W-:-:S05]  /*0ed0*/  MOV R15, c[0x0][0x168] ;  /* 0x00005a00000f7a02 */ /* 0x001fca0000000f00 */
        /* <DEDUP_REMOVED lines=23> */
.L_x_9012:
[----:B------:R-:W-:Y:S01]  /*1050*/  FSETP.GEU.FTZ.AND P0, PT, R12, -R13, PT ;  /* 0x8000000d0c00720b */ /* 0x000fe20003f1e000 */
[----:B------:R-:W-:-:S12]  /*1060*/  FADD.FTZ R11, R11, -1 ;  /* 0xbf8000000b0b7421 */ /* 0x000fd80000010000 */
[----:B------:R-:W-:Y:S02]  /*1070*/  @!P0 FADD.FTZ R11, R11, -1 ;  /* 0xbf8000000b0b8421 */ /* 0x000fe40000010000 */
.L_x_9011:
[----:B------:R-:W-:Y:S05]  /*1080*/  BSYNC B3 ;  /* 0x0000000000037941 */ /* 0x000fea0003800000 */
.L_x_9010:
[----:B------:R-:W-:Y:S01]  /*1090*/  FFMA.FTZ R8, -R13, R11, R8 ;  /* 0x0000000b0d087223 */ /* 0x000fe20000010108 */
[----:B------:R-:W-:Y:S05]  /*10a0*/  BRA `(.L_x_9008) ;  /* 0x000001f000007947 */ /* 0x000fea0003800000 */
.L_x_9009:
        /* <DEDUP_REMOVED lines=15> */
.L_x_9015:
        /* <DEDUP_REMOVED lines=13> */
.L_x_9014:
[----:B------:R-:W-:Y:S05]  /*1270*/  BSYNC B3 ;  /* 0x0000000000037941 */ /* 0x000fea0003800000 */
.L_x_9013:
[----:B------:R-:W-:-:S04]  /*1280*/  FMUL.FTZ R11, R10, 1.1920928955078125e-07 ;  /* 0x340000000a0b7820 */ /* 0x000fc80000410000 */
[----:B------:R-:W-:Y:S02]  /*1290*/  FMUL.FTZ R8, R14, R11 ;  /* 0x0000000b0e087220 */ /* 0x000fe40000410000 */
.L_x_9008:
[----:B------:R-:W-:Y:S05]  /*12a0*/  BSYNC B1 ;  /* 0x0000000000017941 */ /* 0x000fea0003800000 */
.L_x_9007:
        /* <DEDUP_REMOVED lines=19> */
.L_x_9006:
[----:B------:R-:W-:Y:S05]  /*13e0*/  BSYNC B2 ;  /* 0x0000000000027941 */ /* 0x000fea0003800000 */
.L_x_9005:
[----:B------:R-:W-:-:S04]  /*13f0*/  IADD3 R11, R3, 0x180, RZ ;  /* 0x00000180030b7810 */ /* 0x000fc80007ffe0ff */
[----:B------:R-:W-:-:S13]  /*1400*/  ISETP.GE.AND P0, PT, R11, R0, PT ;  /* 0x000000000b00720c */ /* 0x000fda0003f06270 */
[----:B------:R-:W-:Y:S05]  /*1410*/  @P0 BRA `(.L_x_8982) ;  /* 0x0000055000000947 */ /* 0x000fea0003800000 */
[C---:B-----5:R-:W-:Y:S01]  /*1420*/  FSETP.GEU.FTZ.AND P0, PT, |R4|.reuse, |c[0x0][0x168]|, PT ;  /* 0x40005a0004007a0b */ /* 0x060fe20003f1e200 */
        /* <DEDUP_REMOVED lines=27> */
.L_x_9021:
[----:B------:R-:W-:Y:S01]  /*15e0*/  FSETP.GEU.FTZ.AND P0, PT, R10, -R13, PT ;  /* 0x8000000d0a00720b */ /* 0x000fe20003f1e000 */
[----:B------:R-:W-:-:S12]  /*15f0*/  FADD.FTZ R8, R8, -1 ;  /* 0xbf80000008087421 */ /* 0x000fd80000010000 */
[----:B------:R-:W-:Y:S02]  /*1600*/  @!P0 FADD.FTZ R8, R8, -1 ;  /* 0xbf80000008088421 */ /* 0x000fe40000010000 */
.L_x_9020:
[----:B------:R-:W-:Y:S05]  /*1610*/  BSYNC B2 ;  /* 0x0000000000027941 */ /* 0x000fea0003800000 */
.L_x_9019:
[----:B------:R-:W-:Y:S01]  /*1620*/  FFMA.FTZ R11, -R13, R8, R11 ;  /* 0x000000080d0b7223 */ /* 0x000fe2000001010b */
[----:B------:R-:W-:Y:S05]  /*1630*/  BRA `(.L_x_9017) ;  /* 0x000001f000007947 */ /* 0x000fea0003800000 */
.L_x_9018:
        /* <DEDUP_REMOVED lines=15> */
.L_x_9024:
        /* <DEDUP_REMOVED lines=13> */
.L_x_9023:
[----:B------:R-:W-:Y:S05]  /*1800*/  BSYNC B2 ;  /* 0x0000000000027941 */ /* 0x000fea0003800000 */
.L_x_9022:
[----:B------:R-:W-:-:S04]  /*1810*/  FMUL.FTZ R11, R8, 1.1920928955078125e-07 ;  /* 0x34000000080b7820 */ /* 0x000fc80000410000 */
[----:B------:R-:W-:Y:S02]  /*1820*/  FMUL.FTZ R11, R14, R11 ;  /* 0x0000000b0e0b7220 */ /* 0x000fe40000410000 */
.L_x_9017:
[----:B------:R-:W-:Y:S05]  /*1830*/  BSYNC B1 ;  /* 0x0000000000017941 */ /* 0x000fea0003800000 */
.L_x_9016:
        /* <DEDUP_REMOVED lines=19> */
.L_x_8982:
[----:B------:R-:W-:Y:S05]  /*1970*/  BSYNC B0 ;  /* 0x0000000000007941 */ /* 0x000fea0003800000 */
.L_x_8980:
[----:B0-----:R-:W-:Y:S01]  /*1980*/  IMAD.MOV.U32 R15, RZ, RZ, R3 ;  /* 0x000000ffff0f7224 */ /* 0x001fe200078e0003 */
[----:B------:R-:W-:Y:S01]  /*1990*/  @!P1 LEA R8, R2, R3, 0x9 ;  /* 0x0000000302089211 */ /* 0x000fe200078e48ff */
[----:B------:R-:W-:Y:S01]  /*19a0*/  @!P1 IMAD.MOV.U32 R15, RZ, RZ, R9 ;  /* 0x000000ffff0f9224 */ /* 0x000fe200078e0009 */
[----:B------:R-:W-:Y:S01]  /*19b0*/  BSSY B0, `(.L_x_9025) ;  /* 0x0000010000007945 */ /* 0x000fe20003800000 */
[----:B------:R-:W-:-:S03]  /*19c0*/  @!P1 IMAD.MOV.U32 R9, RZ, RZ, 0x4 ;  /* 0x00000004ff099424 */ /* 0x000fc600078e00ff */
[----:B------:R-:W-:Y:S01]  /*19d0*/  ISETP.GE.AND P0, PT, R15, R0, PT ;  /* 0x000000000f00720c */ /* 0x000fe20003f06270 */
[----:B------:R-:W-:-:S05]  /*19e0*/  @!P1 IMAD.WIDE.U32 R8, R8, R9, c[0x0][0x170] ;  /* 0x00005c0008089625 */ /* 0x000fca00078e0009 */
[----:B-----5:R0:W-:Y:S07]  /*19f0*/  @!P1 STG.E [R8.64], R7 ;  /* 0x0000000708009986 */ /* 0x0201ee000c101904 */
[----:B------:R-:W-:Y:S05]  /*1a00*/  @P0 BRA `(.L_x_9026) ;  /* 0x000000a000000947 */ /* 0x000fea0003800000 */
[----:B0-----:R-:W-:Y:S01]  /*1a10*/  IMAD R8, R2, 0x200, R15 ;  /* 0x0000020002087824 */ /* 0x001fe200078e020f */
[----:B------:R-:W-:Y:S01]  /*1a20*/  IADD3 R15, R15, 0x80, RZ ;  /* 0x000000800f0f7810 */ /* 0x000fe20007ffe0ff */
[----:B------:R-:W-:-:S03]  /*1a30*/  IMAD.MOV.U32 R11, RZ, RZ, 0x4 ;  /* 0x00000004ff0b7424 */ /* 0x000fc600078e00ff */
[----:B------:R-:W-:Y:S01]  /*1a40*/  ISETP.GE.AND P0, PT, R15, R0, PT ;  /* 0x000000000f00720c */ /* 0x000fe20003f06270 */
[----:B------:R-:W-:-:S05]  /*1a50*/  IMAD.WIDE.U32 R8, R8, R11, c[0x0][0x170] ;  /* 0x00005c0008087625 */ /* 0x000fca00078e000b */
[----:B------:R0:W-:Y:S07]  /*1a60*/  STG.E [R8.64], R6 ;  /* 0x0000000608007986 */ /* 0x0001ee000c101904 */
[----:B------:R-:W-:Y:S02]  /*1a70*/  @!P0 LEA R10, R2, R15, 0x9 ;  /* 0x0000000f020a8211 */ /* 0x000fe400078e48ff */
[----:B------:R-:W-:-:S03]  /*1a80*/  @!P0 IADD3 R15, R15, 0x80, RZ ;  /* 0x000000800f0f8810 */ /* 0x000fc60007ffe0ff */
[----:B------:R-:W-:-:S05]  /*1a90*/  @!P0 IMAD.WIDE.U32 R10, R10, R11, c[0x0][0x170] ;  /* 0x00005c000a0a8625 */ /* 0x000fca00078e000b */
[----:B------:R0:W-:Y:S02]  /*1aa0*/  @!P0 STG.E [R10.64], R5 ;  /* 0x000000050a008986 */ /* 0x0001e4000c101904 */
.L_x_9026:
[----:B------:R-:W-:Y:S05]  /*1ab0*/  BSYNC B0 ;  /* 0x0000000000007941 */ /* 0x000fea0003800000 */
.L_x_9025:
[----:B------:R-:W-:-:S13]  /*1ac0*/  ISETP.GE.AND P0, PT, R15, R0, PT ;  /* 0x000000000f00720c */ /* 0x000fda0003f06270 */
[----:B------:R-:W-:Y:S05]  /*1ad0*/  @P0 EXIT ;  /* 0x000000000000094d */ /* 0x000fea0003800000 */
[----:B------:R-:W-:Y:S02]  /*1ae0*/  IMAD R2, R2, 0x200, R15 ;  /* 0x0000020002027824 */ /* 0x000fe400078e020f */
[----:B------:R-:W-:-:S04]  /*1af0*/  IMAD.MOV.U32 R3, RZ, RZ, 0x4 ;  /* 0x00000004ff037424 */ /* 0x000fc800078e00ff */
[----:B------:R-:W-:-:S05]  /*1b00*/  IMAD.WIDE.U32 R2, R2, R3, c[0x0][0x170] ;  /* 0x00005c0002027625 */ /* 0x000fca00078e0003 */
[----:B------:R-:W-:Y:S01]  /*1b10*/  STG.E [R2.64], R13 ;  /* 0x0000000d02007986 */ /* 0x000fe2000c101904 */
[----:B------:R-:W-:Y:S05]  /*1b20*/  EXIT ;  /* 0x000000000000794d */ /* 0x000fea0003800000 */
.L_x_9027:
        /* <DEDUP_REMOVED lines=13> */
.L_x_32594:


//--------------------- .text._ZN2at6native29vectorized_elementwise_kernelILi2ENS0_13BUnaryFunctorIfffZZZNS0_15binary_internal21div_floor_kernel_cudaERNS_18TensorIteratorBaseEENKUlvE1_clEvENKUlvE0_clEvEUlffE_EESt5arrayIPcLm2EEEEviT0_T1_ --------------------------
	.section	.text._ZN2at6native29vectorized_elementwise_kernelILi2ENS0_13BUnaryFunctorIfffZZZNS0_15binary_internal21div_floor_kernel_cudaERNS_18TensorIteratorBaseEENKUlvE1_clEvENKUlvE0_clEvEUlffE_EESt5arrayIPcLm2EEEEviT0_T1_,"ax",@progbits
	.sectioninfo	@"SHI_REGISTERS=30"
	.align	128
        .global         _ZN2at6native29vectorized_elementwise_kernelILi2ENS0_13BUnaryFunctorIfffZZZNS0_15binary_internal21div_floor_kernel_cudaERNS_18TensorIteratorBaseEENKUlvE1_clEvENKUlvE0_clEvEUlffE_EESt5arrayIPcLm2EEEEviT0_T1_
        .type           _ZN2at6native29vectorized_elementwise_kernelILi2ENS0_13BUnaryFunctorIfffZZZNS0_15binary_internal21div_floor_kernel_cudaERNS_18TensorIteratorBaseEENKUlvE1_clEvENKUlvE0_clEvEUlffE_EESt5arrayIPcLm2EEEEviT0_T1_,@function
        .size           _ZN2at6native29vectorized_elementwise_kernelILi2ENS0_13BUnaryFunctorIfffZZZNS0_15binary_internal21div_floor_kernel_cudaERNS_18TensorIteratorBaseEENKUlvE1_clEvENKUlvE0_clEvEUlffE_EESt5arrayIPcLm2EEEEviT0_T1_,(.L_x_32595 - _ZN2at6native29vectorized_elementwise_kernelILi2ENS0_13BUnaryFunctorIfffZZZNS0_15binary_internal21div_floor_kernel_cudaERNS_18TensorIteratorBaseEENKUlvE1_clEvENKUlvE0_clEvEUlffE_EESt5arrayIPcLm2EEEEviT0_T1_)
        .other          _ZN2at6native29vectorized_elementwise_kernelILi2ENS0_13BUnaryFunctorIfffZZZNS0_15binary_internal21div_floor_kernel_cudaERNS_18TensorIteratorBaseEENKUlvE1_clEvENKUlvE0_clEvEUlffE_EESt5arrayIPcLm2EEEEviT0_T1_,@"STO_CUDA_ENTRY STV_DEFAULT"
_ZN2at6native29vectorized_elementwise_kernelILi2ENS0_13BUnaryFunctorIfffZZZNS0_15binary_internal21div_floor_kernel_cudaERNS_18TensorIteratorBaseEENKUlvE1_clEvENKUlvE0_clEvEUlffE_EESt5arrayIPcLm2EEEEviT0_T1_:
.text._ZN2at6native29vectorized_elementwise_kernelILi2ENS0_13BUnaryFunctorIfffZZZNS0_15binary_internal21div_floor_kernel_cudaERNS_18TensorIteratorBaseEENKUlvE1_clEvENKUlvE0_clEvEUlffE_EESt5arrayIPcLm2EEEEviT0_T1_:
        /* <DEDUP_REMOVED lines=11> */
[----:B------:R0:W5:Y:S04]  /*00b0*/  LDG.E.64 R4, [R12.64] ;  /* 0x000000040c047981 */ /* 0x000168000c1e1b00 */
[----:B------:R0:W5:Y:S04]  /*00c0*/  LDG.E.64 R8, [R12.64+0x400] ;  /* 0x000400040c087981 */ /* 0x000168000c1e1b00 */
[----:B------:R0:W5:Y:S04]  /*00d0*/  LDG.E.64 R6, [R12.64+0x800] ;  /* 0x000800040c067981 */ /* 0x000168000c1e1b00 */
[----:B------:R0:W5:Y:S01]  /*00e0*/  LDG.E.64 R2, [R12.64+0xc00] ;  /* 0x000c00040c027981 */ /* 0x000162000c1e1b00 */
[----:B------:R-:W-:-:S13]  /*00f0*/  FSETP.NEU.FTZ.AND P0, PT, RZ, c[0x0][0x168], PT ;  /* 0x00005a00ff007a0b */ /* 0x000fda0003f1d000 */
[----:B------:R-:W-:Y:S05]  /*0100*/  @P0 BRA `(.L_x_9029) ;  /* 0x000000a000000947 */ /* 0x000fea0003800000 */
[----:B0-----:R-:W0:Y:S02]  /*0110*/  MUFU.RCP R12, c[0x0][0x168] ;  /* 0x00005a00000c7b08 */ /* 0x001e240000001000 */
[-C--:B0----5:R-:W-:Y:S02]  /*0120*/  FMUL.FTZ R4, R4, R12.reuse ;  /* 0x0000000c04047220 */ /* 0x0a1fe40000410000 */
[-C--:B------:R-:W-:Y:S02]  /*0130*/  FMUL.FTZ R5, R5, R12.reuse ;  /* 0x0000000c05057220 */ /* 0x080fe40000410000 */
[-C--:B------:R-:W-:Y:S02]  /*0140*/  FMUL.FTZ R8, R8, R12.reuse ;  /* 0x0000000c08087220 */ /* 0x080fe40000410000 */
[-C--:B------:R-:W-:Y:S02]  /*0150*/  FMUL.FTZ R9, R9, R12.reuse ;  /* 0x0000000c09097220 */ /* 0x080fe40000410000 */
[----:B------:R-:W-:-:S02]  /*0160*/  FMUL.FTZ R6, R6, R12 ;  /* 0x0000000c06067220 */ /* 0x000fc40000410000 */
[-C--:B------:R-:W-:Y:S02]  /*0170*/  FMUL.FTZ R7, R7, R12.reuse ;  /* 0x0000000c07077220 */ /* 0x080fe40000410000 */
[-C--:B------:R-:W-:Y:S02]  /*0180*/  FMUL.FTZ R2, R2, R12.reuse ;  /* 0x0000000c02027220 */ /* 0x080fe40000410000 */
[----:B------:R-:W-:Y:S01]  /*0190*/  FMUL.FTZ R3, R3, R12 ;  /* 0x0000000c03037220 */ /* 0x000fe20000410000 */
[----:B------:R-:W-:Y:S05]  /*01a0*/  BRA `(.L_x_9030) ;  /* 0x0000293000007947 */ /* 0x000fea0003800000 */
.L_x_9029:
[C---:B0----5:R-:W-:Y:S01]  /*01b0*/  FSETP.GEU.FTZ.AND P0, PT, |R4|.reuse, |c[0x0][0x168]|, PT ;  /* 0x40005a0004007a0b */ /* 0x061fe20003f1e200 */
[----:B------:R-:W-:Y:S01]  /*01c0*/  BSSY B0, `(.L_x_9031) ;  /* 0x0000040000007945 */ /* 0x000fe20003800000 */
[----:B------:R-:W-:Y:S02]  /*01d0*/  FADD.FTZ R12, -RZ, |c[0x0][0x168]| ;  /* 0x40005a00ff0c7621 */ /* 0x000fe40000010100 */
[----:B------:R-:W-:-:S09]  /*01e0*/  FADD.FTZ R13, |R4|, -RZ ;  /* 0x800000ff040d7221 */ /* 0x000fd20000010200 */
[----:B------:R-:W-:Y:S05]  /*01f0*/  @!P0 BRA `(.L_x_9032) ;  /* 0x000003c000008947 */ /* 0x000fea0003800000 */
[----:B------:R-:W-:-:S04]  /*0200*/  IMAD.MOV.U32 R17, RZ, RZ, c[0x0][0x168] ;  /* 0x00005a00ff117624 */ /* 0x000fc800078e00ff */
[----:B------:R-:W-:-:S05]  /*0210*/  FMUL.FTZ R14, |R17|, 8388608 ;  /* 0x4b000000110e7820 */ /* 0x000fca0000410200 */
[----:B------:R-:W-:-:S13]  /*0220*/  FSETP.GTU.FTZ.AND P0, PT, R13, R14, PT ;  /* 0x0000000e0d00720b */ /* 0x000fda0003f1c000 */
[----:B------:R-:W-:Y:S05]  /*0230*/  @P0 BRA `(.L_x_9033) ;  /* 0x0000019000000947 */ /* 0x000fea0003800000 */
[----:B------:R-:W0:Y:S01]  /*0240*/  MUFU.RCP R14, R12 ;  /* 0x0000000c000e7308 */ /* 0x000e220000001000 */
[----:B------:R-:W-:Y:S01]  /*0250*/  FADD.FTZ R16, -R12, -RZ ;  /* 0x800000ff0c107221 */ /* 0x000fe20000010100 */
[----:B------:R-:W-:Y:S01]  /*0260*/  BSSY B1, `(.L_x_9034) ;  /* 0x0000014000017945 */ /* 0x000fe20003800000 */
        /* <DEDUP_REMOVED lines=16> */
.L_x_9036:
[----:B------:R-:W-:Y:S01]  /*0370*/  FSETP.GEU.FTZ.AND P0, PT, R16, -R12, PT ;  /* 0x8000000c1000720b */ /* 0x000fe20003f1e000 */
[----:B------:R-:W-:-:S12]  /*0380*/  FADD.FTZ R14, R14, -1 ;  /* 0xbf8000000e0e7421 */ /* 0x000fd80000010000 */
[----:B------:R-:W-:Y:S02]  /*0390*/  @!P0 FADD.FTZ R14, R14, -1 ;  /* 0xbf8000000e0e8421 */ /* 0x000fe40000010000 */
.L_x_9035:
[----:B------:R-:W-:Y:S05]  /*03a0*/  BSYNC B1 ;  /* 0x0000000000017941 */ /* 0x000fea0003800000 */
.L_x_9034:
[----:B------:R-:W-:Y:S01]  /*03b0*/  FFMA.FTZ R13, -R12, R14, R13 ;  /* 0x0000000e0c0d7223 */ /* 0x000fe2000001010d */
[----:B------:R-:W-:Y:S05]  /*03c0*/  BRA `(.L_x_9032) ;  /* 0x000001f000007947 */ /* 0x000fea0003800000 */
.L_x_9033:
[----:B------:R-:W-:Y:S01]  /*03d0*/  IADD3 R15, R14, -0xb800000, RZ ;  /* 0xf48000000e0f7810 */ /* 0x000fe20007ffe0ff */
[----:B------:R-:W-:Y:S01]  /*03e0*/  BSSY B1, `(.L_x_9037) ;  /* 0x000001b000017945 */ /* 0x000fe20003800000 */
[----:B------:R-:W-:Y:S02]  /*03f0*/  FSETP.LT.FTZ.AND P0, PT, RZ, |c[0x0][0x168]|, PT ;  /* 0x40005a00ff007a0b */ /* 0x000fe40003f11000 */
        /* <DEDUP_REMOVED lines=12> */
.L_x_9039:
        /* <DEDUP_REMOVED lines=13> */
.L_x_9038:
[----:B------:R-:W-:Y:S05]  /*0590*/  BSYNC B1 ;  /* 0x0000000000017941 */ /* 0x000fea0003800000 */
.L_x_9037:
[----:B0-----:R-:W-:-:S04]  /*05a0*/  FMUL.FTZ R14, R15, 1.1920928955078125e-07 ;  /* 0x340000000f0e7820 */ /* 0x001fc80000410000 */
[----:B------:R-:W-:Y:S02]  /*05b0*/  FMUL.FTZ R13, R13, R14 ;  /* 0x0000000e0d0d7220 */ /* 0x000fe40000410000 */
.L_x_9032:
[----:B------:R-:W-:Y:S05]  /*05c0*/  BSYNC B0 ;  /* 0x0000000000007941 */ /* 0x000fea0003800000 */
.L_x_9031:
[C---:B------:R-:W-:Y:S01]  /*05d0*/  FSETP.GTU.FTZ.AND P0, PT, |R13|.reuse, +INF , PT ;  /* 0x7f8000000d00780b */ /* 0x040fe20003f1c200 */
[----:B------:R-:W-:Y:S01]  /*05e0*/  BSSY B0, `(.L_x_9040) ;  /* 0x0000052000007945 */ /* 0x000fe20003800000 */
[----:B------:R-:W-:-:S04]  /*05f0*/  LOP3.LUT R14, R13, 0x80000000, R4, 0xb8, !PT ;  /* 0x800000000d0e7812 */ /* 0x000fc800078eb804 */
[----:B------:R-:W-:Y:S02]  /*0600*/  FSEL R15, R13, R14, P0 ;  /* 0x0000000e0d0f7208 */ /* 0x000fe40000000000 */
[----:B------:R-:W0:Y:S01]  /*0610*/  MUFU.RCP R13, c[0x0][0x168] ;  /* 0x00005a00000d7b08 */ /* 0x000e220000001000 */
[----:B------:R-:W-:Y:S02]  /*0620*/  FSETP.LEU.FTZ.AND P0, PT, RZ, c[0x0][0x168], PT ;  /* 0x00005a00ff007a0b */ /* 0x000fe40003f1b000 */
[C---:B------:R-:W-:Y:S01]  /*0630*/  FSETP.NEU.FTZ.AND P1, PT, R15.reuse, RZ, PT ;  /* 0x000000ff0f00720b */ /* 0x040fe20003f3d000 */
[----:B------:R-:W-:Y:S01]  /*0640*/  FADD.FTZ R14, R4, -R15 ;  /* 0x8000000f040e7221 */ /* 0x000fe20000010000 */
[----:B------:R-:W-:-:S04]  /*0650*/  FSETP.GEU.FTZ.AND P2, PT, R15, RZ, PT ;  /* 0x000000ff0f00720b */ /* 0x000fc80003f5e000 */
[----:B------:R-:W-:Y:S02]  /*0660*/  PLOP3.LUT P1, PT, P1, P0, P2, 0x60, 0x0 ;  /* 0x000000000000781c */ /* 0x000fe40000f20c20 */
[----:B------:R-:W-:Y:S01]  /*0670*/  FSETP.GEU.FTZ.AND P2, PT, |R5|, |c[0x0][0x168]|, PT ;  /* 0x40005a0005007a0b */ /* 0x000fe20003f5e200 */
[----:B0-----:R-:W-:-:S10]  /*0680*/  FMUL.FTZ R15, R14, R13 ;  /* 0x0000000d0e0f7220 */ /* 0x001fd40000410000 */
[----:B------:R-:W-:-:S05]  /*0690*/  @P1 FADD.FTZ R15, R15, -1 ;  /* 0xbf8000000f0f1421 */ /* 0x000fca0000010000 */
[----:B------:R-:W-:-:S13]  /*06a0*/  FSETP.NEU.FTZ.AND P1, PT, R15, RZ, PT ;  /* 0x000000ff0f00720b */ /* 0x000fda0003f3d000 */
[----:B------:R-:W0:Y:S01]  /*06b0*/  @P1 FRND.FTZ.FLOOR R16, R15 ;  /* 0x0000000f00101307 */ /* 0x000e220000215000 */
[----:B------:R-:W-:-:S05]  /*06c0*/  @!P1 FMUL.FTZ R4, R4, R13 ;  /* 0x0000000d04049220 */ /* 0x000fca0000410000 */
[----:B------:R-:W-:Y:S01]  /*06d0*/  @!P1 LOP3.LUT R4, RZ, 0x80000000, R4, 0xb8, !PT ;  /* 0x80000000ff049812 */ /* 0x000fe200078eb804 */
[----:B0-----:R-:W-:-:S05]  /*06e0*/  @P1 FADD.FTZ R14, R15, -R16 ;  /* 0x800000100f0e1221 */ /* 0x001fca0000010000 */
[----:B------:R-:W-:Y:S01]  /*06f0*/  FSETP.GT.AND P3, PT, R14, 0.5, P1 ;  /* 0x3f0000000e00780b */ /* 0x000fe20000f64000 */
[----:B------:R-:W-:-:S12]  /*0700*/  FADD.FTZ R14, |R5|, -RZ ;  /* 0x800000ff050e7221 */ /* 0x000fd80000010200 */
[----:B------:R-:W-:-:S04]  /*0710*/  @P3 FADD.FTZ R16, R16, 1 ;  /* 0x3f80000010103421 */ /* 0x000fc80000010000 */
[----:B------:R-:W-:Y:S01]  /*0720*/  @P1 IMAD.MOV.U32 R4, RZ, RZ, R16 ;  /* 0x000000ffff041224 */ /* 0x000fe200078e0010 */
        /* <DEDUP_REMOVED lines=24> */
.L_x_9045:
[----:B------:R-:W-:Y:S01]  /*08b0*/  FSETP.GEU.FTZ.AND P1, PT, R17, -R12, PT ;  /* 0x8000000c1100720b */ /* 0x000fe20003f3e000 */
[----:B------:R-:W-:-:S12]  /*08c0*/  FADD.FTZ R15, R15, -1 ;  /* 0xbf8000000f0f7421 */ /* 0x000fd80000010000 */
[----:B------:R-:W-:Y:S02]  /*08d0*/  @!P1 FADD.FTZ R15, R15, -1 ;  /* 0xbf8000000f0f9421 */ /* 0x000fe40000010000 */
.L_x_9044:
[----:B------:R-:W-:Y:S05]  /*08e0*/  BSYNC B1 ;  /* 0x0000000000017941 */ /* 0x000fea0003800000 */
.L_x_9043:
[----:B------:R-:W-:Y:S01]  /*08f0*/  FFMA.FTZ R14, -R12, R15, R14 ;  /* 0x0000000f0c0e7223 */ /* 0x000fe2000001010e */
[----:B------:R-:W-:Y:S05]  /*0900*/  BRA `(.L_x_9041) ;  /* 0x000001f000007947 */ /* 0x000fea0003800000 */
.L_x_9042:
        /* <DEDUP_REMOVED lines=15> */
.L_x_9048:
        /* <DEDUP_REMOVED lines=13> */
.L_x_9047:
[----:B------:R-:W-:Y:S05]  /*0ad0*/  BSYNC B1 ;  /* 0x0000000000017941 */ /* 0x000fea0003800000 */
.L_x_9046:
[----:B------:R-:W-:-:S04]  /*0ae0*/  FMUL.FTZ R15, R15, 1.1920928955078125e-07 ;  /* 0x340000000f0f7820 */ /* 0x000fc80000410000 */
[----:B------:R-:W-:Y:S02]  /*0af0*/  FMUL.FTZ R14, R14, R15 ;  /* 0x0000000f0e0e7220 */ /* 0x000fe40000410000 */
.L_x_9041:
[----:B------:R-:W-:Y:S05]  /*0b00*/  BSYNC B0 ;  /* 0x0000000000007941 */ /* 0x000fea0003800000 */
.L_x_9040:
[C---:B------:R-:W-:Y:S01]  /*0b10*/  FSETP.GTU.FTZ.AND P1, PT, |R14|.reuse, +INF , PT ;  /* 0x7f8000000e00780b */ /* 0x040fe20003f3c200 */
[----:B------:R-:W-:Y:S01]  /*0b20*/  BSSY B0, `(.L_x_9049) ;  /* 0x0000050000007945 */ /* 0x000fe20003800000 */
[----:B------:R-:W-:-:S04]  /*0b30*/  LOP3.LUT R15, R14, 0x80000000, R5, 0xb8, !PT ;  /* 0x800000000e0f7812 */ /* 0x000fc800078eb805 */
[----:B------:R-:W-:-:S04]  /*0b40*/  FSEL R14, R14, R15, P1 ;  /* 0x0000000f0e0e7208 */ /* 0x000fc80000800000 */
[C---:B------:R-:W-:Y:S02]  /*0b50*/  FSETP.NEU.FTZ.AND P1, PT, R14.reuse, RZ, PT ;  /* 0x000000ff0e00720b */ /* 0x040fe40003f3d000 */
[----:B------:R-:W-:Y:S01]  /*0b60*/  FSETP.GEU.FTZ.AND P2, PT, R14, RZ, PT ;  /* 0x000000ff0e00720b */ /* 0x000fe20003f5e000 */
[----:B------:R-:W-:-:S03]  /*0b70*/  FADD.FTZ R14, R5, -R14 ;  /* 0x8000000e050e7221 */ /* 0x000fc60000010000 */
[----:B------:R-:W-:Y:S01]  /*0b80*/  PLOP3.LUT P1, PT, P1, P0, P2, 0x60, 0x0 ;  /* 0x000000000000781c */ /* 0x000fe20000f20c20 */
[----:B------:R-:W-:Y:S01]  /*0b90*/  FMUL.FTZ R14, R14, R13 ;  /* 0x0000000d0e0e7220 */ /* 0x000fe20000410000 */
[----:B------:R-:W-:-:S11]  /*0ba0*/  FSETP.GEU.FTZ.AND P2, PT, |R8|, |c[0x0][0x168]|, PT ;  /* 0x40005a0008007a0b */ /* 0x000fd60003f5e200 */
[----:B------:R-:W-:-:S05]  /*0bb0*/  @P1 FADD.FTZ R14, R14, -1 ;  /* 0xbf8000000e0e1421 */ /* 0x000fca0000010000 */
[----:B------:R-:W-:-:S13]  /*0bc0*/  FSETP.NEU.FTZ.AND P1, PT, R14, RZ, PT ;  /* 0x000000ff0e00720b */ /* 0x000fda0003f3d000 */
[----:B------:R-:W1:Y:S01]  /*0bd0*/  @P1 FRND.FTZ.FLOOR R17, R14 ;  /* 0x0000000e00111307 */ /* 0x000e620000215000 */
[----:B------:R-:W-:-:S05]  /*0be0*/  @!P1 FMUL.FTZ R5, R5, R13 ;  /* 0x0000000d05059220 */ /* 0x000fca0000410000 */
[----:B------:R-:W-:Y:S01]  /*0bf0*/  @!P1 LOP3.LUT R5, RZ, 0x80000000, R5, 0xb8, !PT ;  /* 0x80000000ff059812 */ /* 0x000fe200078eb805 */
[----:B-1----:R-:W-:-:S05]  /*0c00*/  @P1 FADD.FTZ R15, R14, -R17 ;  /* 0x800000110e0f1221 */ /* 0x002fca0000010000 */
        /* <DEDUP_REMOVED lines=9> */
[----:B------:R-:W1:Y:S01]  /*0ca0*/  MUFU.RCP R14, R12 ;  /* 0x0000000c000e7308 */ /* 0x000e620000001000 */
[----:B------:R-:W-:Y:S01]  /*0cb0*/  FADD.FTZ R17, -R12, -RZ ;  /* 0x800000ff0c117221 */ /* 0x000fe20000010100 */
[----:B------:R-:W-:Y:S01]  /*0cc0*/  BSSY B1, `(.L_x_9052) ;  /* 0x0000014000017945 */ /* 0x000fe20003800000 */
[----:B-1----:R-:W-:-:S06]  /*0cd0*/  FMUL.FTZ R14, R15, R14 ;  /* 0x0000000e0f0e7220 */ /* 0x002fcc0000410000 */
[----:B------:R-:W1:Y:S02]  /*0ce0*/  FRND.TRUNC R14, R14 ;  /* 0x0000000e000e7307 */ /* 0x000e64000020d000 */
[----:B-1----:R-:W-:-:S05]  /*0cf0*/  FFMA R17, R17, R14, R15 ;  /* 0x0000000e11117223 */ /* 0x002fca000000000f */
        /* <DEDUP_REMOVED lines=13> */
.L_x_9054:
[----:B------:R-:W-:Y:S01]  /*0dd0*/  FSETP.GEU.FTZ.AND P1, PT, R17, -R12, PT ;  /* 0x8000000c1100720b */ /* 0x000fe20003f3e000 */
[----:B------:R-:W-:-:S12]  /*0de0*/  FADD.FTZ R14, R14, -1 ;  /* 0xbf8000000e0e7421 */ /* 0x000fd80000010000 */
[----:B------:R-:W-:Y:S02]  /*0df0*/  @!P1 FADD.FTZ R14, R14, -1 ;  /* 0xbf8000000e0e9421 */ /* 0x000fe40000010000 */
.L_x_9053:
[----:B------:R-:W-:Y:S05]  /*0e00*/  BSYNC B1 ;  /* 0x0000000000017941 */ /* 0x000fea0003800000 */
.L_x_9052:
[----:B------:R-:W-:Y:S01]  /*0e10*/  FFMA.FTZ R15, -R12, R14, R15 ;  /* 0x0000000e0c0f7223 */ /* 0x000fe2000001010f */
[----:B------:R-:W-:Y:S05]  /*0e20*/  BRA `(.L_x_9050) ;  /* 0x000001f000007947 */ /* 0x000fea0003800000 */
.L_x_9051:
        /* <DEDUP_REMOVED lines=15> */
.L_x_9057:
        /* <DEDUP_REMOVED lines=13> */
.L_x_9056:
[----:B------:R-:W-:Y:S05]  /*0ff0*/  BSYNC B1 ;  /* 0x0000000000017941 */ /* 0x000fea0003800000 */
.L_x_9055:
[----:B------:R-:W-:-:S04]  /*1000*/  FMUL.FTZ R14, R14, 1.1920928955078125e-07 ;  /* 0x340000000e0e7820 */ /* 0x000fc80000410000 */
[----:B------:R-:W-:Y:S02]  /*1010*/  FMUL.FTZ R15, R15, R14 ;  /* 0x0000000e0f0f7220 */ /* 0x000fe40000410000 */
.L_x_9050:
[----:B------:R-:W-:Y:S05]  /*1020*/  BSYNC B0 ;  /* 0x0000000000007941 */ /* 0x000fea0003800000 */
.L_x_9049:
[C---:B------:R-:W-:Y:S01]  /*1030*/  FSETP.GTU.FTZ.AND P1, PT, |R15|.reuse, +INF , PT ;  /* 0x7f8000000f00780b */ /* 0x040fe20003f3c200 */
[----:B------:R-:W-:Y:S01]  /*1040*/  BSSY B0, `(.L_x_9058) ;  /* 0x0000050000007945 */ /* 0x000fe20003800000 */
[----:B------:R-:W-:-:S04]  /*1050*/  LOP3.LUT R14, R15, 0x80000000, R8, 0xb8, !PT ;  /* 0x800000000f0e7812 */ /* 0x000fc800078eb808 */
[----:B------:R-:W-:-:S04]  /*1060*/  FSEL R15, R15, R14, P1 ;  /* 0x0000000e0f0f7208 */ /* 0x000fc80000800000 */
[C---:B------:R-:W-:Y:S01]  /*1070*/  FSETP.NEU.FTZ.AND P1, PT, R15.reuse, RZ, PT ;  /* 0x000000ff0f00720b */ /* 0x040fe20003f3d000 */
[----:B------:R-:W-:Y:S01]  /*1080*/  FADD.FTZ R14, R8, -R15 ;  /* 0x8000000f080e7221 */ /* 0x000fe20000010000 */
[----:B------:R-:W-:-:S03]  /*1090*/  FSETP.GEU.FTZ.AND P2, PT, R15, RZ, PT ;  /* 0x000000ff0f00720b */ /* 0x000fc60003f5e000 */
[----:B------:R-:W-:Y:S01]  /*10a0*/  FMUL.FTZ R15, R14, R13 ;  /* 0x0000000d0e0f7220 */ /* 0x000fe20000410000 */
[----:B------:R-:W-:Y:S02]  /*10b0*/  PLOP3.LUT P1, PT, P1, P0, P2, 0x60, 0x0 ;  /* 0x000000000000781c */ /* 0x000fe40000f20c20 */
        /* <DEDUP_REMOVED lines=35> */
.L_x_9063:
[----:B------:R-:W-:Y:S01]  /*12f0*/  FSETP.GEU.FTZ.AND P1, PT, R17, -R12, PT ;  /* 0x8000000c1100720b */ /* 0x000fe20003f3e000 */
[----:B------:R-:W-:-:S12]  /*1300*/  FADD.FTZ R15, R15, -1 ;  /* 0xbf8000000f0f7421 */ /* 0x000fd80000010000 */
[----:B------:R-:W-:Y:S02]  /*1310*/  @!P1 FADD.FTZ R15, R15, -1 ;  /* 0xbf8000000f0f9421 */ /* 0x000fe40000010000 */
.L_x_9062:
[----:B------:R-:W-:Y:S05]  /*1320*/  BSYNC B1 ;  /* 0x0000000000017941 */ /* 0x000fea0003800000 */
.L_x_9061:
[----:B------:R-:W-:Y:S01]  /*1330*/  FFMA.FTZ R14, -R12, R15, R14 ;  /* 0x0000000f0c0e7223 */ /* 0x000fe2000001010e */
[----:B------:R-:W-:Y:S05]  /*1340*/  BRA `(.L_x_9059) ;  /* 0x000001f000007947 */ /* 0x000fea0003800000 */
.L_x_9060:
        /* <DEDUP_REMOVED lines=15> */
.L_x_9066:
        /* <DEDUP_REMOVED lines=13> */
.L_x_9065:
[----:B------:R-:W-:Y:S05]  /*1510*/  BSYNC B1 ;  /* 0x0000000000017941 */ /* 0x000fea0003800000 */
.L_x_9064:
[----:B------:R-:W-:-:S04]  /*1520*/  FMUL.FTZ R15, R15, 1.1920928955078125e-07 ;  /* 0x340000000f0f7820 */ /* 0x000fc80000410000 */
[----:B------:R-:W-:Y:S02]  /*1530*/  FMUL.FTZ R14, R14, R15 ;  /* 0x0000000f0e0e7220 */ /* 0x000fe40000410000 */
.L_x_9059:
[----:B------:R-:W-:Y:S05]  /*1540*/  BSYNC B0 ;  /* 0x0000000000007941 */ /* 0x000fea0003800000 */
.L_x_9058:
        /* <DEDUP_REMOVED lines=44> */
.L_x_9072:
[----:B------:R-:W-:Y:S01]  /*1810*/  FSETP.GEU.FTZ.AND P1, PT, R17, -R12, PT ;  /* 0x8000000c1100720b */ /* 0x000fe20003f3e000 */
[----:B------:R-:W-:-:S12]  /*1820*/  FADD.FTZ R14, R14, -1 ;  /* 0xbf8000000e0e7421 */ /* 0x000fd80000010000 */
[----:B------:R-:W-:Y:S02]  /*1830*/  @!P1 FADD.FTZ R14, R14, -1 ;  /* 0xbf8000000e0e9421 */ /* 0x000fe40000010000 */
.L_x_9071:
[----:B------:R-:W-:Y:S05]  /*1840*/  BSYNC B1 ;  /* 0x0000000000017941 */ /* 0x000fea0003800000 */
.L_x_9070:
[----:B------:R-:W-:Y:S01]  /*1850*/  FFMA.FTZ R15, -R12, R14, R15 ;  /* 0x0000000e0c0f7223 */ /* 0x000fe2000001010f */
[----:B------:R-:W-:Y:S05]  /*1860*/  BRA `(.L_x_9068) ;  /* 0x000001f000007947 */ /* 0x000fea0003800000 */
.L_x_9069:
        /* <DEDUP_REMOVED lines=15> */
.L_x_9075:
        /* <DEDUP_REMOVED lines=13> */
.L_x_9074:
[----:B------:R-:W-:Y:S05]  /*1a30*/  BSYNC B1 ;  /* 0x0000000000017941 */ /* 0x000fea0003800000 */
.L_x_9073:
[----:B------:R-:W-:-:S04]  /*1a40*/  FMUL.FTZ R14, R14, 1.1920928955078125e-07 ;  /* 0x340000000e0e7820 */ /* 0x000fc80000410000 */
[----:B------:R-:W-:Y:S02]  /*1a50*/  FMUL.FTZ R15, R15, R14 ;  /* 0x0000000e0f0f7220 */ /* 0x000fe40000410000 */
.L_x_9068:
[----:B------:R-:W-:Y:S05]  /*1a60*/  BSYNC B0 ;  /* 0x0000000000007941 */ /* 0x000fea0003800000 */
.L_x_9067:
        /* <DEDUP_REMOVED lines=44> */
.L_x_9081:
[----:B------:R-:W-:Y:S01]  /*1d30*/  FSETP.GEU.FTZ.AND P1, PT, R17, -R12, PT ;  /* 0x8000000c1100720b */ /* 0x000fe20003f3e000 */
[----:B------:R-:W-:-:S12]  /*1d40*/  FADD.FTZ R15, R15, -1 ;  /* 0xbf8000000f0f7421 */ /* 0x000fd80000010000 */
[----:B------:R-:W-:Y:S02]  /*1d50*/  @!P1 FADD.FTZ R15, R15, -1 ;  /* 0xbf8000000f0f9421 */ /* 0x000fe40000010000 */
.L_x_9080:
[----:B------:R-:W-:Y:S05]  /*1d60*/  BSYNC B1 ;  /* 0x0000000000017941 */ /* 0x000fea0003800000 */
.L_x_9079:
[----:B------:R-:W-:Y:S01]  /*1d70*/  FFMA.FTZ R14, -R12, R15, R14 ;  /* 0x0000000f0c0e7223 */ /* 0x000fe2000001010e */
[----:B------:R-:W-:Y:S05]  /*1d80*/  BRA `(.L_x_9077) ;  /* 0x000001f000007947 */ /* 0x000fea0003800000 */
.L_x_9078:
        /* <DEDUP_REMOVED lines=15> */
.L_x_9084:
        /* <DEDUP_REMOVED lines=13> */
.L_x_9083:
[----:B------:R-:W-:Y:S05]  /*1f50*/  BSYNC B1 ;  /* 0x0000000000017941 */ /* 0x000fea0003800000 */
.L_x_9082:
[----:B------:R-:W-:-:S04]  /*1f60*/  FMUL.FTZ R15, R15, 1.1920928955078125e-07 ;  /* 0x340000000f0f7820 */ /* 0x000fc80000410000 */
[----:B------:R-:W-:Y:S02]  /*1f70*/  FMUL.FTZ R14, R14, R15 ;  /* 0x0000000f0e0e7220 */ /* 0x000fe40000410000 */
.L_x_9077:
[----:B------:R-:W-:Y:S05]  /*1f80*/  BSYNC B0 ;  /* 0x0000000000007941 */ /* 0x000fea0003800000 */
.L_x_9076:
        /* <DEDUP_REMOVED lines=44> */
.L_x_9090:
[----:B------:R-:W-:Y:S01]  /*2250*/  FSETP.GEU.FTZ.AND P1, PT, R17, -R12, PT ;  /* 0x8000000c1100720b */ /* 0x000fe20003f3e000 */
[----:B------:R-:W-:-:S12]  /*2260*/  FADD.FTZ R14, R14, -1 ;  /* 0xbf8000000e0e7421 */ /* 0x000fd80000010000 */
[----:B------:R-:W-:Y:S02]  /*2270*/  @!P1 FADD.FTZ R14, R14, -1 ;  /* 0xbf8000000e0e9421 */ /* 0x000fe40000010000 */
.L_x_9089:
[----:B------:R-:W-:Y:S05]  /*2280*/  BSYNC B1 ;  /* 0x0000000000017941 */ /* 0x000fea0003800000 */
.L_x_9088:
[----:B------:R-:W-:Y:S01]  /*2290*/  FFMA.FTZ R15, -R12, R14, R15 ;  /* 0x0000000e0c0f7223 */ /* 0x000fe2000001010f */
[----:B------:R-:W-:Y:S05]  /*22a0*/  BRA `(.L_x_9086) ;  /* 0x000001f000007947 */ /* 0x000fea0003800000 */
.L_x_9087:
        /* <DEDUP_REMOVED lines=15> */
.L_x_9093:
        /* <DEDUP_REMOVED lines=13> */
.L_x_9092:
[----:B------:R-:W-:Y:S05]  /*2470*/  BSYNC B1 ;  /* 0x0000000000017941 */ /* 0x000fea0003800000 */
.L_x_9091:
[----:B------:R-:W-:-:S04]  /*2480*/  FMUL.FTZ R14, R14, 1.1920928955078125e-07 ;  /* 0x340000000e0e7820 */ /* 0x000fc80000410000 */
[----:B------:R-:W-:Y:S02]  /*2490*/  FMUL.FTZ R15, R15, R14 ;  /* 0x0000000e0f0f7220 */ /* 0x000fe40000410000 */
.L_x_9086:
[----:B------:R-:W-:Y:S05]  /*24a0*/  BSYNC B0 ;  /* 0x0000000000007941 */ /* 0x000fea0003800000 */
.L_x_9085:
        /* <DEDUP_REMOVED lines=44> */
.L_x_9099:
[----:B------:R-:W-:Y:S01]  /*2770*/  FSETP.GEU.FTZ.AND P1, PT, R17, -R12, PT ;  /* 0x8000000c1100720b */ /* 0x000fe20003f3e000 */
[----:B------:R-:W-:-:S12]  /*2780*/  FADD.FTZ R15, R15, -1 ;  /* 0xbf8000000f0f7421 */ /* 0x000fd80000010000 */
[----:B------:R-:W-:Y:S02]  /*2790*/  @!P1 FADD.FTZ R15, R15, -1 ;  /* 0xbf8000000f0f9421 */ /* 0x000fe40000010000 */
.L_x_9098:
[----:B------:R-:W-:Y:S05]  /*27a0*/  BSYNC B1 ;  /* 0x0000000000017941 */ /* 0x000fea0003800000 */
.L_x_9097:
[----:B------:R-:W-:Y:S01]  /*27b0*/  FFMA.FTZ R14, -R12, R15, R14 ;  /* 0x0000000f0c0e7223 */ /* 0x000fe2000001010e */
[----:B------:R-:W-:Y:S05]  /*27c0*/  BRA `(.L_x_9095) ;  /* 0x000001f000007947 */ /* 0x000fea0003800000 */
.L_x_9096:
[----:B------:R-:W-:Y:S01]  /*27d0*/  IADD3 R12, R17, -0xb800000, RZ ;  /* 0xf4800000110c7810 */ /* 0x000fe20007ffe0ff */
[----:B------:R-:W-:Y:S01]  /*27e0*/  BSSY B1, `(.L_x_9100) ;  /* 0x000001b000017945 */ /* 0x000fe20003800000 */
[----:B------:R-:W-:Y:S02]  /*27f0*/  FSETP.LT.FTZ.AND P1, PT, RZ, |c[0x0][0x168]|, PT ;  /* 0x40005a00ff007a0b */ /* 0x000fe40003f31000 */
        /* <DEDUP_REMOVED lines=12> */
.L_x_9102:
        /* <DEDUP_REMOVED lines=13> */
.L_x_9101:
[----:B------:R-:W-:Y:S05]  /*2990*/  BSYNC B1 ;  /* 0x0000000000017941 */ /* 0x000fea0003800000 */
.L_x_9100:
[----:B------:R-:W-:-:S04]  /*29a0*/  FMUL.FTZ R15, R12, 1.1920928955078125e-07 ;  /* 0x340000000c0f7820 */ /* 0x000fc80000410000 */
[----:B------:R-:W-:Y:S02]  /*29b0*/  FMUL.FTZ R14, R14, R15 ;  /* 0x0000000f0e0e7220 */ /* 0x000fe40000410000 */
.L_x_9095:
[----:B------:R-:W-:Y:S05]  /*29c0*/  BSYNC B0 ;  /* 0x0000000000007941 */ /* 0x000fea0003800000 */
.L_x_9094:
[C---:B------:R-:W-:Y:S02]  /*29d0*/  FSETP.GTU.FTZ.AND P1, PT, |R14|.reuse, +INF , PT ;  /* 0x7f8000000e00780b */ /* 0x040fe40003f3c200 */
[----:B------:R-:W-:-:S04]  /*29e0*/  LOP3.LUT R15, R14, 0x80000000, R3, 0xb8, !PT ;  /* 0x800000000e0f7812 */ /* 0x000fc800078eb803 */
[----:B------:R-:W-:-:S04]  /*29f0*/  FSEL R14, R14, R15, P1 ;  /* 0x0000000f0e0e7208 */ /* 0x000fc80000800000 */
[C---:B------:R-:W-:Y:S02]  /*2a00*/  FSETP.NEU.FTZ.AND P1, PT, R14.reuse, RZ, PT ;  /* 0x000000ff0e00720b */ /* 0x040fe40003f3d000 */
[----:B------:R-:W-:Y:S01]  /*2a10*/  FSETP.GEU.FTZ.AND P2, PT, R14, RZ, PT ;  /* 0x000000ff0e00720b */ /* 0x000fe20003f5e000 */
[----:B------:R-:W-:-:S03]  /*2a20*/  FADD.FTZ R14, R3, -R14 ;  /* 0x8000000e030e7221 */ /* 0x000fc60000010000 */
[----:B------:R-:W-:Y:S01]  /*2a30*/  PLOP3.LUT P1, PT, P1, P0, P2, 0x60, 0x0 ;  /* 0x000000000000781c */ /* 0x000fe20000f20c20 */
[----:B------:R-:W-:-:S12]  /*2a40*/  FMUL.FTZ R14, R14, R13 ;  /* 0x0000000d0e0e7220 */ /* 0x000fd80000410000 */
        /* <DEDUP_REMOVED lines=9> */
.L_x_9030:
[----:B------:R-:W-:-:S06]  /*2ae0*/  IMAD.WIDE.U32 R12, R0, R11, c[0x0][0x170] ;  /* 0x00005c00000c7625 */ /* 0x000fcc00078e000b */
[----:B------:R-:W-:-:S05]  /*2af0*/  IMAD.WIDE R12, R10, 0x8, R12 ;  /* 0x000000080a0c7825 */ /* 0x000fca00078e020c */
[----:B------:R-:W-:Y:S04]  /*2b00*/  STG.E.64 [R12.64], R4 ;  /* 0x000000040c007986 */ /* 0x000fe8000c101b04 */
[----:B------:R-:W-:Y:S04]  /*2b10*/  STG.E.64 [R12.64+0x400], R8 ;  /* 0x000400080c007986 */ /* 0x000fe8000c101b04 */
[----:B------:R-:W-:Y:S04]  /*2b20*/  STG.E.64 [R12.64+0x800], R6 ;  /* 0x000800060c007986 */ /* 0x000fe8000c101b04 */
[----:B------:R-:W-:Y:S01]  /*2b30*/  STG.E.64 [R12.64+0xc00], R2 ;  /* 0x000c00020c007986 */ /* 0x000fe2000c101b04 */
[----:B------:R-:W-:Y:S05]  /*2b40*/  EXIT ;  /* 0x000000000000794d */ /* 0x000fea0003800000 */
.L_x_9028:
[----:B------:R-:W0:Y:S01]  /*2b50*/  S2R R13, SR_TID.X ;  /* 0x00000000000d7919 */ /* 0x000e220000002100 */
[----:B------:R-:W-:Y:S01]  /*2b60*/  CS2R R16, SRZ ;  /* 0x0000000000107805 */ /* 0x000fe2000001ff00 */
[----:B------:R-:W-:Y:S01]  /*2b70*/  CS2R R18, SRZ ;  /* 0x0000000000127805 */ /* 0x000fe2000001ff00 */
[----:B0-----:R-:W-:Y:S01]  /*2b80*/  ISETP.GE.AND P1, PT, R13, R12, PT ;  /* 0x0000000c0d00720c */ /* 0x001fe20003f26270 */
[----:B------:R-:W-:-:S12]  /*2b90*/  IMAD.MOV.U32 R7, RZ, RZ, R13 ;  /* 0x000000ffff077224 */ /* 0x000fd800078e000d */
[----:B------:R-:W-:Y:S01]  /*2ba0*/  @!P1 IADD3 R7, R13, 0x80, RZ ;  /* 0x000000800d079810 */ /* 0x000fe20007ffe0ff */
[----:B------:R-:W-:Y:S02]  /*2bb0*/  @!P1 IMAD.IADD R10, R0, 0x1, R13 ;  /* 0x00000001000a9824 */ /* 0x000fe400078e020d */
[----:B------:R-:W-:Y:S01]  /*2bc0*/  @!P1 IMAD.MOV.U32 R11, RZ, RZ, 0x4 ;  /* 0x00000004ff0b9424 */ /* 0x000fe200078e00ff */
[----:B------:R-:W-:-:S03]  /*2bd0*/  ISETP.GE.AND P6, PT, R7, R12, PT ;  /* 0x0000000c0700720c */ /* 0x000fc60003fc6270 */
[----:B------:R-:W-:-:S05]  /*2be0*/  @!P1 IMAD.WIDE.U32 R10, R10, R11, c[0x0][0x178] ;  /* 0x00005e000a0a9625 */ /* 0x000fca00078e000b */
[----:B------:R0:W5:Y:S05]  /*2bf0*/  @!P1 LDG.E R19, [R10.64] ;  /* 0x000000040a139981 */ /* 0x00016a000c1e1900 */
[----:B------:R-:W-:Y:S02]  /*2c00*/  @!P6 IADD3 R2, R0, R7, RZ ;  /* 0x000000070002e210 */ /* 0x000fe40007ffe0ff */
[----:B------:R-:W-:Y:S02]  /*2c10*/  @!P6 IADD3 R7, R7, 0x80, RZ ;  /* 0x000000800707e810 */ /* 0x000fe40007ffe0ff */
[----:B------:R-:W-:Y:S02]  /*2c20*/  @!P6 MOV R3, 0x4 ;  /* 0x000000040003e802 */ /* 0x000fe40000000f00 */
[----:B------:R-:W-:-:S03]  /*2c30*/  ISETP.GE.AND P5, PT, R7, R12, PT ;  /* 0x0000000c0700720c */ /* 0x000fc60003fa6270 */
[----:B------:R-:W-:-:S05]  /*2c40*/  @!P6 IMAD.WIDE.U32 R2, R2, R3, c[0x0][0x178] ;  /* 0x00005e000202e625 */ /* 0x000fca00078e0003 */
[----:B------:R1:W5:Y:S05]  /*2c50*/  @!P6 LDG.E R17, [R2.64] ;  /* 0x000000040211e981 */ /* 0x00036a000c1e1900 */
[----:B------:R-:W-:Y:S01]  /*2c60*/  @!P5 IMAD.IADD R22, R0, 0x1, R7 ;  /* 0x000000010016d824 */ /* 0x000fe200078e0207 */
[----:B------:R-:W-:Y:S01]  /*2c70*/  @!P5 IADD3 R7, R7, 0x80, RZ ;  /* 0x000000800707d810 */ /* 0x000fe20007ffe0ff */
[----:B------:R-:W-:-:S03]  /*2c80*/  @!P5 IMAD.MOV.U32 R23, RZ, RZ, 0x4 ;  /* 0x00000004ff17d424 */ /* 0x000fc600078e00ff */
[----:B------:R-:W-:Y:S01]  /*2c90*/  ISETP.GE.AND P4, PT, R7, R12, PT ;  /* 0x0000000c0700720c */ /* 0x000fe20003f86270 */
[----:B------:R-:W-:Y:S01]  /*2ca0*/  CS2R R20, SRZ ;  /* 0x0000000000147805 */ /* 0x000fe2000001ff00 */
[----:B------:R-:W-:Y:S01]  /*2cb0*/  CS2R R14, SRZ ;  /* 0x00000000000e7805 */ /* 0x000fe2000001ff00 */
[----:B------:R-:W-:-:S05]  /*2cc0*/  @!P5 IMAD.WIDE.U32 R22, R22, R23, c[0x0][0x178] ;  /* 0x00005e001616d625 */ /* 0x000fca00078e0017 */
[----:B------:R2:W5:Y:S05]  /*2cd0*/  @!P5 LDG.E R18, [R22.64] ;  /* 0x000000041612d981 */ /* 0x00056a000c1e1900 */
        /* <DEDUP_REMOVED lines=11> */
[----:B------:R-:W-:Y:S02]  /*2d90*/  ISETP.GE.AND P6, PT, R7, R12, PT ;  /* 0x0000000c0700720c */ /* 0x000fe40003fc6270 */
[----:B------:R-:W-:Y:S01]  /*2da0*/  @!P4 MOV R24, 0x4 ;  /* 0x000000040018c802 */ /* 0x000fe20000000f00 */
[----:B------:R-:W-:Y:S02]  /*2db0*/  @!P3 IMAD.MOV.U32 R9, RZ, RZ, 0x4 ;  /* 0x00000004ff09b424 */ /* 0x000fe400078e00ff */
[----:B------:R-:W-:Y:S02]  /*2dc0*/  @!P2 IMAD.MOV.U32 R25, RZ, RZ, 0x4 ;  /* 0x00000004ff19a424 */ /* 0x000fe400078e00ff */
[----:B-1----:R-:W-:-:S06]  /*2dd0*/  @!P4 IMAD.WIDE.U32 R2, R5, R24, c[0x0][0x178] ;  /* 0x00005e000502c625 */ /* 0x002fcc00078e0018 */
[----:B0-----:R-:W-:Y:S01]  /*2de0*/  @!P6 MOV R11, 0x4 ;  /* 0x00000004000be802 */ /* 0x001fe20000000f00 */
[----:B------:R-:W-:Y:S01]  /*2df0*/  @!P6 IMAD.IADD R10, R0, 0x1, R7 ;  /* 0x00000001000ae824 */ /* 0x000fe200078e0207 */
[----:B------:R2:W5:Y:S01]  /*2e00*/  @!P4 LDG.E R21, [R2.64] ;  /* 0x000000040215c981 */ /* 0x000562000c1e1900 */
[----:B------:R-:W-:-:S04]  /*2e10*/  @!P3 IMAD.WIDE.U32 R4, R4, R9, c[0x0][0x178] ;  /* 0x00005e000404b625 */ /* 0x000fc800078e0009 */
[----:B------:R-:W-:Y:S01]  /*2e20*/  @!P2 IMAD.WIDE.U32 R6, R6, R25, c[0x0][0x178] ;  /* 0x00005e000606a625 */ /* 0x000fe200078e0019 */
[----:B------:R2:W5:Y:S03]  /*2e30*/  @!P3 LDG.E R20, [R4.64] ;  /* 0x000000040414b981 */ /* 0x000566000c1e1900 */
[----:B------:R-:W-:Y:S01]  /*2e40*/  @!P6 IMAD.WIDE.U32 R10, R10, R11, c[0x0][0x178] ;  /* 0x00005e000a0ae625 */ /* 0x000fe200078e000b */
[----:B------:R2:W5:Y:S04]  /*2e50*/  @!P2 LDG.E R16, [R6.64] ;  /* 0x000000040610a981 */ /* 0x000568000c1e1900 */
[----:B------:R2:W5:Y:S01]  /*2e60*/  @!P6 LDG.E R14, [R10.64] ;  /* 0x000000040a0ee981 */ /* 0x000562000c1e1900 */
[----:B------:R-:W-:-:S04]  /*2e70*/  @!P0 IMAD.MOV.U32 R27, RZ, RZ, 0x4 ;  /* 0x00000004ff1b8424 */ /* 0x000fc800078e00ff */
[----:B------:R-:W-:-:S05]  /*2e80*/  @!P0 IMAD.WIDE.U32 R8, R8, R27, c[0x0][0x178] ;  /* 0x00005e0008088625 */ /* 0x000fca00078e001b */
[----:B------:R2:W5:Y:S01]  /*2e90*/  @!P0 LDG.E R15, [R8.64] ;  /* 0x00000004080f8981 */ /* 0x000562000c1e1900 */
[----:B------:R-:W-:Y:S01]  /*2ea0*/  FSETP.NEU.FTZ.AND P0, PT, RZ, c[0x0][0x168], PT ;  /* 0x00005a00ff007a0b */ /* 0x000fe20003f1d000 */
[----:B------:R-:W-:-:S12]  /*2eb0*/  BSSY B0, `(.L_x_9103) ;  /* 0x00002ee000007945 */ /* 0x000fd80003800000 */
[----:B------:R-:W-:Y:S05]  /*2ec0*/  @P0 BRA `(.L_x_9104) ;  /* 0x0000020000000947 */ /* 0x000fea0003800000 */
[C---:B--2---:R-:W-:Y:S01]  /*2ed0*/  IADD3 R3, R13.reuse, 0x80, RZ ;  /* 0x000000800d037810 */ /* 0x044fe20007ffe0ff */
[----:B------:R-:W0:Y:S01]  /*2ee0*/  @!P1 MUFU.RCP R2, c[0x0][0x168] ;  /* 0x00005a0000029b08 */ /* 0x000e220000001000 */
[----:B------:R-:W-:Y:S02]  /*2ef0*/  IADD3 R5, R13, 0x100, RZ ;  /* 0x000001000d057810 */ /* 0x000fe40007ffe0ff */
[-C--:B------:R-:W-:Y:S02]  /*2f00*/  ISETP.GE.AND P6, PT, R3, R12.reuse, PT ;  /* 0x0000000c0300720c */ /* 0x080fe40003fc6270 */
[----:B------:R-:W-:Y:S02]  /*2f10*/  IADD3 R7, R13, 0x180, RZ ;  /* 0x000001800d077810 */ /* 0x000fe40007ffe0ff */
[-C--:B------:R-:W-:Y:S02]  /*2f20*/  ISETP.GE.AND P5, PT, R5, R12.reuse, PT ;  /* 0x0000000c0500720c */ /* 0x080fe40003fa6270 */
[----:B------:R-:W-:-:S02]  /*2f30*/  ISETP.GE.AND P4, PT, R7, R12, PT ;  /* 0x0000000c0700720c */ /* 0x000fc40003f86270 */
[C---:B------:R-:W-:Y:S02]  /*2f40*/  IADD3 R5, R13.reuse, 0x200, RZ ;  /* 0x000002000d057810 */ /* 0x040fe40007ffe0ff */
[C---:B------:R-:W-:Y:S02]  /*2f50*/  IADD3 R7, R13.reuse, 0x280, RZ ;  /* 0x000002800d077810 */ /* 0x040fe40007ffe0ff */
[----:B------:R-:W-:Y:S01]  /*2f60*/  IADD3 R9, R13, 0x300, RZ ;  /* 0x000003000d097810 */ /* 0x000fe20007ffe0ff */
[----:B------:R-:W1:Y:S01]  /*2f70*/  @!P6 MUFU.RCP R4, c[0x0][0x168] ;  /* 0x00005a000004eb08 */ /* 0x000e620000001000 */
[-C--:B------:R-:W-:Y:S01]  /*2f80*/  ISETP.GE.AND P3, PT, R5, R12.reuse, PT ;  /* 0x0000000c0500720c */ /* 0x080fe20003f66270 */
[----:B0----5:R-:W-:Y:S01]  /*2f90*/  @!P1 FMUL.FTZ R19, R2, R19 ;  /* 0x0000001302139220 */ /* 0x021fe20000410000 */
[-C--:B------:R-:W-:Y:S02]  /*2fa0*/  ISETP.GE.AND P2, PT, R7, R12.reuse, PT ;  /* 0x0000000c0700720c */ /* 0x080fe40003f46270 */
[----:B------:R-:W-:-:S02]  /*2fb0*/  ISETP.GE.AND P0, PT, R9, R12, PT ;  /* 0x0000000c0900720c */ /* 0x000fc40003f06270 */
[----:B------:R-:W-:Y:S01]  /*2fc0*/  IADD3 R5, R13, 0x380, RZ ;  /* 0x000003800d057810 */ /* 0x000fe20007ffe0ff */
[----:B------:R-:W0:Y:S08]  /*2fd0*/  @!P5 MUFU.RCP R7, c[0x0][0x168] ;  /* 0x00005a000007db08 */ /* 0x000e300000001000 */
[----:B------:R-:W2:Y:S01]  /*2fe0*/  @!P4 MUFU.RCP R6, c[0x0][0x168] ;  /* 0x00005a000006cb08 */ /* 0x000ea20000001000 */
[----:B-1----:R-:W-:Y:S01]  /*2ff0*/  @!P6 FMUL.FTZ R17, R4, R17 ;  /* 0x000000110411e220 */ /* 0x002fe20000410000 */
[----:B------:R-:W-:-:S06]  /*3000*/  ISETP.GE.AND P6, PT, R5, R12, PT ;  /* 0x0000000c0500720c */ /* 0x000fcc0003fc6270 */
[----:B------:R-:W1:Y:S01]  /*3010*/  @!P3 MUFU.RCP R9, c[0x0][0x168] ;  /* 0x00005a000009bb08 */ /* 0x000e620000001000 */
[----:B0-----:R-:W-:-:S07]  /*3020*/  @!P5 FMUL.FTZ R18, R7, R18 ;  /* 0x000000120712d220 */ /* 0x001fce0000410000 */
[----:B------:R-:W0:Y:S01]  /*3030*/  @!P2 MUFU.RCP R11, c[0x0][0x168] ;  /* 0x00005a00000bab08 */ /* 0x000e220000001000 */
[----:B--2---:R-:W-:-:S07]  /*3040*/  @!P4 FMUL.FTZ R21, R6, R21 ;  /* 0x000000150615c220 */ /* 0x004fce0000410000 */
[----:B------:R-:W2:Y:S01]  /*3050*/  @!P0 MUFU.RCP R8, c[0x0][0x168] ;  /* 0x00005a0000088b08 */ /* 0x000ea20000001000 */
[----:B-1----:R-:W-:Y:S02]  /*3060*/  @!P3 FMUL.FTZ R20, R9, R20 ;  /* 0x000000140914b220 */ /* 0x002fe40000410000 */
[----:B0-----:R-:W-:Y:S02]  /*3070*/  @!P2 FMUL.FTZ R16, R11, R16 ;  /* 0x000000100b10a220 */ /* 0x001fe40000410000 */
[----:B--2---:R-:W-:Y:S01]  /*3080*/  @!P0 FMUL.FTZ R15, R8, R15 ;  /* 0x0000000f080f8220 */ /* 0x004fe20000410000 */
[----:B------:R-:W-:Y:S05]  /*3090*/  @P6 BRA `(.L_x_9105) ;  /* 0x00002cf000006947 */ /* 0x000fea0003800000 */
[----:B------:R-:W0:Y:S02]  /*30a0*/  MUFU.RCP R5, c[0x0][0x168] ;  /* 0x00005a0000057b08 */ /* 0x000e240000001000 */
[----:B0-----:R-:W-:Y:S01]  /*30b0*/  FMUL.FTZ R14, R5, R14 ;  /* 0x0000000e050e7220 */ /* 0x001fe20000410000 */
[----:B------:R-:W-:Y:S05]  /*30c0*/  BRA `(.L_x_9105) ;  /* 0x00002cc000007947 */ /* 0x000fea0003800000 */
.L_x_9104:
[----:B--2---:R-:W-:Y:S01]  /*30d0*/  BSSY B2, `(.L_x_9106) ;  /* 0x0000057000027945 */ /* 0x004fe20003800000 */
        /* <DEDUP_REMOVED lines=29> */
.L_x_9113:
[----:B------:R-:W-:Y:S01]  /*32b0*/  FSETP.GEU.FTZ.AND P0, PT, R4, -R5, PT ;  /* 0x800000050400720b */ /* 0x000fe20003f1e000 */
[----:B------:R-:W-:-:S12]  /*32c0*/  FADD.FTZ R3, R3, -1 ;  /* 0xbf80000003037421 */ /* 0x000fd80000010000 */
[----:B------:R-:W-:Y:S02]  /*32d0*/  @!P0 FADD.FTZ R3, R3, -1 ;  /* 0xbf80000003038421 */ /* 0x000fe40000010000 */
.L_x_9112:
[----:B------:R-:W-:Y:S05]  /*32e0*/  BSYNC B3 ;  /* 0x0000000000037941 */ /* 0x000fea0003800000 */
.L_x_9111:
[----:B------:R-:W-:Y:S01]  /*32f0*/  FFMA.FTZ R2, -R5, R3, R2 ;  /* 0x0000000305027223 */ /* 0x000fe20000010102 */
[----:B------:R-:W-:Y:S05]  /*3300*/  BRA `(.L_x_9109) ;  /* 0x000001f000007947 */ /* 0x000fea0003800000 */
.L_x_9110:
        /* <DEDUP_REMOVED lines=15> */
.L_x_9116:
        /* <DEDUP_REMOVED lines=13> */
.L_x_9115:
[----:B------:R-:W-:Y:S05]  /*34d0*/  BSYNC B3 ;  /* 0x0000000000037941 */ /* 0x000fea0003800000 */
.L_x_9114:
[----:B------:R-:W-:-:S04]  /*34e0*/  FMUL.FTZ R3, R3, 1.1920928955078125e-07 ;  /* 0x3400000003037820 */ /* 0x000fc80000410000 */
[----:B------:R-:W-:Y:S02]  /*34f0*/  FMUL.FTZ R2, R2, R3 ;  /* 0x0000000302027220 */ /* 0x000fe40000410000 */
.L_x_9109:
[----:B------:R-:W-:Y:S05]  /*3500*/  BSYNC B1 ;  /* 0x0000000000017941 */ /* 0x000fea0003800000 */
.L_x_9108:
        /* <DEDUP_REMOVED lines=19> */
.L_x_9107:
[----:B------:R-:W-:Y:S05]  /*3640*/  BSYNC B2 ;  /* 0x0000000000027941 */ /* 0x000fea0003800000 */
.L_x_9106:
        /* <DEDUP_REMOVED lines=32> */
.L_x_9124:
[----:B------:R-:W-:Y:S01]  /*3850*/  FSETP.GEU.FTZ.AND P0, PT, R6, -R7, PT ;  /* 0x800000070600720b */ /* 0x000fe20003f1e000 */
[----:B------:R-:W-:-:S12]  /*3860*/  FADD.FTZ R5, R5, -1 ;  /* 0xbf80000005057421 */ /* 0x000fd80000010000 */
[----:B------:R-:W-:Y:S02]  /*3870*/  @!P0 FADD.FTZ R5, R5, -1 ;  /* 0xbf80000005058421 */ /* 0x000fe40000010000 */
.L_x_9123:
[----:B------:R-:W-:Y:S05]  /*3880*/  BSYNC B3 ;  /* 0x0000000000037941 */ /* 0x000fea0003800000 */
.L_x_9122:
[----:B------:R-:W-:Y:S01]  /*3890*/  FFMA.FTZ R2, -R7, R5, R2 ;  /* 0x0000000507027223 */ /* 0x000fe20000010102 */
[----:B------:R-:W-:Y:S05]  /*38a0*/  BRA `(.L_x_9120) ;  /* 0x000001f000007947 */ /* 0x000fea0003800000 */
.L_x_9121:
        /* <DEDUP_REMOVED lines=15> */
.L_x_9127:
        /* <DEDUP_REMOVED lines=13> */
.L_x_9126:
[----:B------:R-:W-:Y:S05]  /*3a70*/  BSYNC B3 ;  /* 0x0000000000037941 */ /* 0x000fea0003800000 */
.L_x_9125:
[----:B------:R-:W-:-:S04]  /*3a80*/  FMUL.FTZ R5, R4, 1.1920928955078125e-07 ;  /* 0x3400000004057820 */ /* 0x000fc80000410000 */
[----:B------:R-:W-:Y:S02]  /*3a90*/  FMUL.FTZ R2, R2, R5 ;  /* 0x0000000502027220 */ /* 0x000fe40000410000 */
.L_x_9120:
[----:B------:R-:W-:Y:S05]  /*3aa0*/  BSYNC B1 ;  /* 0x0000000000017941 */ /* 0x000fea0003800000 */
.L_x_9119:
        /* <DEDUP_REMOVED lines=17> */
[----:B------:R-:W-:-:S05]  /*3bc0*/  @P2 FADD.FTZ R5, R5, 1 ;  /* 0x3f80000005052421 */ /* 0x000fca0000010000 */
[----:B------:R-:W-:Y:S02]  /*3bd0*/  @P0 MOV R17, R5 ;  /* 0x0000000500110202 */ /* 0x000fe40000000f00 */
.L_x_9118:
[----:B------:R-:W-:Y:S05]  /*3be0*/  BSYNC B2 ;  /* 0x0000000000027941 */ /* 0x000fea0003800000 */
.L_x_9117:
        /* <DEDUP_REMOVED lines=8> */
[----:B-1----:R-:W-:-:S04]  /*3c70*/  IMAD.MOV.U32 R9, RZ, RZ, c[0x0][0x168] ;  /* 0x00005a00ff097624 */ /* 0x002fc800078e00ff */
[----:B0-----:R-:W-:-:S05]  /*3c80*/  FMUL.FTZ R8, |R9|, 8388608 ;  /* 0x4b00000009087820 */ /* 0x001fca0000410200 */
        /* <DEDUP_REMOVED lines=22> */
.L_x_9135:
[----:B------:R-:W-:Y:S01]  /*3df0*/  FSETP.GEU.FTZ.AND P0, PT, R4, -R7, PT ;  /* 0x800000070400720b */ /* 0x000fe20003f1e000 */
[----:B------:R-:W-:-:S12]  /*3e00*/  FADD.FTZ R2, R2, -1 ;  /* 0xbf80000002027421 */ /* 0x000fd80000010000 */
[----:B------:R-:W-:Y:S02]  /*3e10*/  @!P0 FADD.FTZ R2, R2, -1 ;  /* 0xbf80000002028421 */ /* 0x000fe40000010000 */
.L_x_9134:
[----:B------:R-:W-:Y:S05]  /*3e20*/  BSYNC B3 ;  /* 0x0000000000037941 */ /* 0x000fea0003800000 */
.L_x_9133:
[----:B------:R-:W-:Y:S01]  /*3e30*/  FFMA.FTZ R5, -R7, R2, R5 ;  /* 0x0000000207057223 */ /* 0x000fe20000010105 */
[----:B------:R-:W-:Y:S05]  /*3e40*/  BRA `(.L_x_9131) ;  /* 0x000001f000007947 */ /* 0x000fea0003800000 */
.L_x_9132:
        /* <DEDUP_REMOVED lines=15> */
.L_x_9138:
        /* <DEDUP_REMOVED lines=13> */
.L_x_9137:
[----:B------:R-:W-:Y:S05]  /*4010*/  BSYNC B3 ;  /* 0x0000000000037941 */ /* 0x000fea0003800000 */
.L_x_9136:
[----:B------:R-:W-:-:S04]  /*4020*/  FMUL.FTZ R5, R4, 1.1920928955078125e-07 ;  /* 0x3400000004057820 */ /* 0x000fc80000410000 */
[----:B------:R-:W-:Y:S02]  /*4030*/  FMUL.FTZ R5, R2, R5 ;  /* 0x0000000502057220 */ /* 0x000fe40000410000 */
.L_x_9131:
[----:B------:R-:W-:Y:S05]  /*4040*/  BSYNC B1 ;  /* 0x0000000000017941 */ /* 0x000fea0003800000 */
.L_x_9130:
        /* <DEDUP_REMOVED lines=19> */
.L_x_9129:
[----:B------:R-:W-:Y:S05]  /*4180*/  BSYNC B2 ;  /* 0x0000000000027941 */ /* 0x000fea0003800000 */
.L_x_9128:
        /* <DEDUP_REMOVED lines=8> */
[----:B01----:R-:W-:-:S04]  /*4210*/  IMAD.MOV.U32 R9, RZ, RZ, c[0x0][0x168] ;  /* 0x00005a00ff097624 */ /* 0x003fc800078e00ff */
        /* <DEDUP_REMOVED lines=23> */
.L_x_9146:
[----:B------:R-:W-:Y:S01]  /*4390*/  FSETP.GEU.FTZ.AND P0, PT, R6, -R7, PT ;  /* 0x800000070600720b */ /* 0x000fe20003f1e000 */
[----:B------:R-:W-:-:S12]  /*43a0*/  FADD.FTZ R5, R5, -1 ;  /* 0xbf80000005057421 */ /* 0x000fd80000010000 */
[----:B------:R-:W-:Y:S02]  /*43b0*/  @!P0 FADD.FTZ R5, R5, -1 ;  /* 0xbf80000005058421 */ /* 0x000fe40000010000 */
.L_x_9145:
[----:B------:R-:W-:Y:S05]  /*43c0*/  BSYNC B3 ;  /* 0x0000000000037941 */ /* 0x000fea0003800000 */
.L_x_9144:
[----:B------:R-:W-:Y:S01]  /*43d0*/  FFMA.FTZ R2, -R7, R5, R2 ;  /* 0x0000000507027223 */ /* 0x000fe20000010102 */
[----:B------:R-:W-:Y:S05]  /*43e0*/  BRA `(.L_x_9142) ;  /* 0x000001f000007947 */ /* 0x000fea0003800000 */
.L_x_9143:
        /* <DEDUP_REMOVED lines=15> */
.L_x_9149:
        /* <DEDUP_REMOVED lines=13> */
.L_x_9148:
[----:B------:R-:W-:Y:S05]  /*45b0*/  BSYNC B3 ;  /* 0x0000000000037941 */ /* 0x000fea0003800000 */
.L_x_9147:
[----:B------:R-:W-:-:S04]  /*45c0*/  FMUL.FTZ R5, R4, 1.1920928955078125e-07 ;  /* 0x3400000004057820 */ /* 0x000fc80000410000 */
[----:B------:R-:W-:Y:S02]  /*45d0*/  FMUL.FTZ R2, R2, R5 ;  /* 0x0000000502027220 */ /* 0x000fe40000410000 */
.L_x_9142:
[----:B------:R-:W-:Y:S05]  /*45e0*/  BSYNC B1 ;  /* 0x0000000000017941 */ /* 0x000fea0003800000 */
.L_x_9141:
        /* <DEDUP_REMOVED lines=19> */
.L_x_9140:
[----:B------:R-:W-:Y:S05]  /*4720*/  BSYNC B2 ;  /* 0x0000000000027941 */ /* 0x000fea0003800000 */
.L_x_9139:
        /* <DEDUP_REMOVED lines=32> */
.L_x_9157:
[----:B------:R-:W-:Y:S01]  /*4930*/  FSETP.GEU.FTZ.AND P0, PT, R4, -R7, PT ;  /* 0x800000070400720b */ /* 0x000fe20003f1e000 */
[----:B------:R-:W-:-:S12]  /*4940*/  FADD.FTZ R2, R2, -1 ;  /* 0xbf80000002027421 */ /* 0x000fd80000010000 */
[----:B------:R-:W-:Y:S02]  /*4950*/  @!P0 FADD.FTZ R2, R2, -1 ;  /* 0xbf80000002028421 */ /* 0x000fe40000010000 */
.L_x_9156:
[----:B------:R-:W-:Y:S05]  /*4960*/  BSYNC B3 ;  /* 0x0000000000037941 */ /* 0x000fea0003800000 */
.L_x_9155:
[----:B------:R-:W-:Y:S01]  /*4970*/  FFMA.FTZ R5, -R7, R2, R5 ;  /* 0x0000000207057223 */ /* 0x000fe20000010105 */
[----:B------:R-:W-:Y:S05]  /*4980*/  BRA `(.L_x_9153) ;  /* 0x000001f000007947 */ /* 0x000fea0003800000 */
.L_x_9154:
        /* <DEDUP_REMOVED lines=15> */
.L_x_9160:
        /* <DEDUP_REMOVED lines=13> */
.L_x_9159:
[----:B------:R-:W-:Y:S05]  /*4b50*/  BSYNC B3 ;  /* 0x0000000000037941 */ /* 0x000fea0003800000 */
.L_x_9158:
[----:B------:R-:W-:-:S04]  /*4b60*/  FMUL.FTZ R5, R4, 1.1920928955078125e-07 ;  /* 0x3400000004057820 */ /* 0x000fc80000410000 */
[----:B------:R-:W-:Y:S02]  /*4b70*/  FMUL.FTZ R5, R2, R5 ;  /* 0x0000000502057220 */ /* 0x000fe40000410000 */
.L_x_9153:
[----:B------:R-:W-:Y:S05]  /*4b80*/  BSYNC B1 ;  /* 0x0000000000017941 */ /* 0x000fea0003800000 */
.L_x_9152:
        /* <DEDUP_REMOVED lines=19> */
.L_x_9151:
[----:B------:R-:W-:Y:S05]  /*4cc0*/  BSYNC B2 ;  /* 0x0000000000027941 */ /* 0x000fea0003800000 */
.L_x_9150:
        /* <DEDUP_REMOVED lines=32> */
.L_x_9168:
[----:B------:R-:W-:Y:S01]  /*4ed0*/  FSETP.GEU.FTZ.AND P0, PT, R4, -R7, PT ;  /* 0x800000070400720b */ /* 0x000fe20003f1e000 */
[----:B------:R-:W-:-:S12]  /*4ee0*/  FADD.FTZ R2, R2, -1 ;  /* 0xbf80000002027421 */ /* 0x000fd80000010000 */
[----:B------:R-:W-:Y:S02]  /*4ef0*/  @!P0 FADD.FTZ R2, R2, -1 ;  /* 0xbf80000002028421 */ /* 0x000fe40000010000 */
.L_x_9167:
[----:B------:R-:W-:Y:S05]  /*4f00*/  BSYNC B3 ;  /* 0x0000000000037941 */ /* 0x000fea0003800000 */
.L_x_9166:
[----:B------:R-:W-:Y:S01]  /*4f10*/  FFMA.FTZ R5, -R7, R2, R5 ;  /* 0x0000000207057223 */ /* 0x000fe20000010105 */
[----:B------:R-:W-:Y:S05]  /*4f20*/  BRA `(.L_x_9164) ;  /* 0x000001f000007947 */ /* 0x000fea0003800000 */
.L_x_9165:
        /* <DEDUP_REMOVED lines=15> */
.L_x_9171:
        /* <DEDUP_REMOVED lines=13> */
.L_x_9170:
[----:B------:R-:W-:Y:S05]  /*50f0*/  BSYNC B3 ;  /* 0x0000000000037941 */ /* 0x000fea0003800000 */
.L_x_9169:
[----:B------:R-:W-:-:S04]  /*5100*/  FMUL.FTZ R5, R4, 1.1920928955078125e-07 ;  /* 0x3400000004057820 */ /* 0x000fc80000410000 */
[----:B------:R-:W-:Y:S02]  /*5110*/  FMUL.FTZ R5, R2, R5 ;  /* 0x0000000502057220 */ /* 0x000fe40000410000 */
.L_x_9164:
[----:B------:R-:W-:Y:S05]  /*5120*/  BSYNC B1 ;  /* 0x0000000000017941 */ /* 0x000fea0003800000 */
.L_x_9163:
        /* <DEDUP_REMOVED lines=19> */
.L_x_9162:
[----:B------:R-:W-:Y:S05]  /*5260*/  BSYNC B2 ;  /* 0x0000000000027941 */ /* 0x000fea0003800000 */
.L_x_9161:
        /* <DEDUP_REMOVED lines=32> */
.L_x_9179:
[----:B------:R-:W-:Y:S01]  /*5470*/  FSETP.GEU.FTZ.AND P0, PT, R6, -R7, PT ;  /* 0x800000070600720b */ /* 0x000fe20003f1e000 */
[----:B------:R-:W-:-:S12]  /*5480*/  FADD.FTZ R5, R5, -1 ;  /* 0xbf80000005057421 */ /* 0x000fd80000010000 */
[----:B------:R-:W-:Y:S02]  /*5490*/  @!P0 FADD.FTZ R5, R5, -1 ;  /* 0xbf80000005058421 */ /* 0x000fe40000010000 */
.L_x_9178:
[----:B------:R-:W-:Y:S05]  /*54a0*/  BSYNC B3 ;  /* 0x0000000000037941 */ /* 0x000fea0003800000 */
.L_x_9177:
[----:B------:R-:W-:Y:S01]  /*54b0*/  FFMA.FTZ R2, -R7, R5, R2 ;  /* 0x0000000507027223 */ /* 0x000fe20000010102 */
[----:B------:R-:W-:Y:S05]  /*54c0*/  BRA `(.L_x_9175) ;  /* 0x000001f000007947 */ /* 0x000fea0003800000 */
.L_x_9176:
        /* <DEDUP_REMOVED lines=15> */
.L_x_9182:
        /* <DEDUP_REMOVED lines=13> */
.L_x_9181:
[----:B------:R-:W-:Y:S05]  /*5690*/  BSYNC B3 ;  /* 0x0000000000037941 */ /* 0x000fea0003800000 */
.L_x_9180:
[----:B------:R-:W-:-:S04]  /*56a0*/  FMUL.FTZ R5, R4, 1.1920928955078125e-07 ;  /* 0x3400000004057820 */ /* 0x000fc80000410000 */
[----:B------:R-:W-:Y:S02]  /*56b0*/  FMUL.FTZ R2, R2, R5 ;  /* 0x0000000502027220 */ /* 0x000fe40000410000 */
.L_x_9175:
[----:B------:R-:W-:Y:S05]  /*56c0*/  BSYNC B1 ;  /* 0x0000000000017941 */ /* 0x000fea0003800000 */
.L_x_9174:
        /* <DEDUP_REMOVED lines=19> */
.L_x_9173:
[----:B------:R-:W-:Y:S05]  /*5800*/  BSYNC B2 ;  /* 0x0000000000027941 */ /* 0x000fea0003800000 */
.L_x_9172:
[----:B------:R-:W-:-:S04]  /*5810*/  IADD3 R5, R13, 0x380, RZ ;  /* 0x000003800d057810 */ /* 0x000fc80007ffe0ff */
        /* <DEDUP_REMOVED lines=30> */
.L_x_9188:
[----:B------:R-:W-:Y:S01]  /*5a00*/  FSETP.GEU.FTZ.AND P0, PT, R4, -R7, PT ;  /* 0x800000070400720b */ /* 0x000fe20003f1e000 */
[----:B------:R-:W-:-:S12]  /*5a10*/  FADD.FTZ R2, R2, -1 ;  /* 0xbf80000002027421 */ /* 0x000fd80000010000 */
[----:B------:R-:W-:Y:S02]  /*5a20*/  @!P0 FADD.FTZ R2, R2, -1 ;  /* 0xbf80000002028421 */ /* 0x000fe40000010000 */
.L_x_9187:
[----:B------:R-:W-:Y:S05]  /*5a30*/  BSYNC B2 ;  /* 0x0000000000027941 */ /* 0x000fea0003800000 */
.L_x_9186:
[----:B------:R-:W-:Y:S01]  /*5a40*/  FFMA.FTZ R5, -R7, R2, R5 ;  /* 0x0000000207057223 */ /* 0x000fe20000010105 */
[----:B------:R-:W-:Y:S05]  /*5a50*/  BRA `(.L_x_9184) ;  /* 0x000001f000007947 */ /* 0x000fea0003800000 */
.L_x_9185:
        /* <DEDUP_REMOVED lines=15> */
.L_x_9191:
        /* <DEDUP_REMOVED lines=13> */
.L_x_9190:
[----:B------:R-:W-:Y:S05]  /*5c20*/  BSYNC B2 ;  /* 0x0000000000027941 */ /* 0x000fea0003800000 */
.L_x_9189:
[----:B------:R-:W-:-:S04]  /*5c30*/  FMUL.FTZ R5, R4, 1.1920928955078125e-07 ;  /* 0x3400000004057820 */ /* 0x000fc80000410000 */
[----:B------:R-:W-:Y:S02]  /*5c40*/  FMUL.FTZ R5, R2, R5 ;  /* 0x0000000502057220 */ /* 0x000fe40000410000 */
.L_x_9184:
[----:B------:R-:W-:Y:S05]  /*5c50*/  BSYNC B1 ;  /* 0x0000000000017941 */ /* 0x000fea0003800000 */
.L_x_9183:
        /* <DEDUP_REMOVED lines=19> */
.L_x_9105:
[----:B------:R-:W-:Y:S05]  /*5d90*/  BSYNC B0 ;  /* 0x0000000000007941 */ /* 0x000fea0003800000 */
.L_x_9103:
[----:B------:R-:W-:Y:S01]  /*5da0*/  @!P1 IMAD.IADD R4, R0, 0x1, R13 ;  /* 0x0000000100049824 */ /* 0x000fe200078e020d */
[----:B------:R-:W-:Y:S01]  /*5db0*/  @!P1 MOV R13, R3 ;  /* 0x00000003000d9202 */ /* 0x000fe20000000f00 */
[----:B------:R-:W-:Y:S01]  /*5dc0*/  @!P1 IMAD.MOV.U32 R5, RZ, RZ, 0x4 ;  /* 0x00000004ff059424 */ /* 0x000fe200078e00ff */
[----:B------:R-:W-:Y:S01]  /*5dd0*/  BSSY B0, `(.L_x_9192) ;  /* 0x000002f000007945 */ /* 0x000fe20003800000 */
[----:B------:R-:W-:Y:S01]  /*5de0*/  BSSY B1, `(.L_x_9193) ;  /* 0x0000027000017945 */ /* 0x000fe20003800000 */
[----:B------:R-:W-:Y:S01]  /*5df0*/  ISETP.GE.AND P0, PT, R13, R12, PT ;  /* 0x0000000c0d00720c */ /* 0x000fe20003f06270 */
[----:B------:R-:W-:-:S05]  /*5e00*/  @!P1 IMAD.WIDE.U32 R4, R4, R5, c[0x0][0x170] ;  /* 0x00005c0004049625 */ /* 0x000fca00078e0005 */
[----:B-----5:R2:W-:Y:S07]  /*5e10*/  @!P1 STG.E [R4.64], R19 ;  /* 0x0000001304009986 */ /* 0x0205ee000c101904 */
[----:B------:R-:W-:Y:S05]  /*5e20*/  @P0 BRA `(.L_x_9194) ;  /* 0x000000c000000947 */ /* 0x000fea0003800000 */
[----:B------:R-:W-:Y:S01]  /*5e30*/  IMAD.IADD R2, R0, 0x1, R13 ;  /* 0x0000000100027824 */ /* 0x000fe200078e020d */
[----:B------:R-:W-:Y:S01]  /*5e40*/  IADD3 R13, R13, 0x80, RZ ;  /* 0x000000800d0d7810 */ /* 0x000fe20007ffe0ff */
[----:B------:R-:W-:-:S03]  /*5e50*/  IMAD.MOV.U32 R3, RZ, RZ, 0x4 ;  /* 0x00000004ff037424 */ /* 0x000fc600078e00ff */
[----:B------:R-:W-:Y:S01]  /*5e60*/  ISETP.GE.AND P0, PT, R13, R12, PT ;  /* 0x0000000c0d00720c */ /* 0x000fe20003f06270 */
[----:B------:R-:W-:-:S05]  /*5e70*/  IMAD.WIDE.U32 R2, R2, R3, c[0x0][0x170] ;  /* 0x00005c0002027625 */ /* 0x000fca00078e0003 */
[----:B------:R3:W-:Y:S07]  /*5e80*/  STG.E [R2.64], R17 ;  /* 0x0000001102007986 */ /* 0x0007ee000c101904 */
[----:B------:R-:W-:Y:S05]  /*5e90*/  @P0 BRA `(.L_x_9195) ;  /* 0x000000c000000947 */ /* 0x000fea0003800000 */
[----:B---3--:R-:W-:Y:S01]  /*5ea0*/  HFMA2.MMA R3, -RZ, RZ, 0, 2.384185791015625e-07 ;  /* 0x00000004ff037435 */ /* 0x008fe200000001ff */
[----:B------:R-:W-:Y:S01]  /*5eb0*/  IMAD.IADD R2, R0, 0x1, R13 ;  /* 0x0000000100027824 */ /* 0x000fe200078e020d */
[----:B------:R-:W-:-:S08]  /*5ec0*/  IADD3 R13, R13, 0x80, RZ ;  /* 0x000000800d0d7810 */ /* 0x000fd00007ffe0ff */
[----:B------:R-:W-:-:S05]  /*5ed0*/  IMAD.WIDE.U32 R2, R2, R3, c[0x0][0x170] ;  /* 0x00005c0002027625 */ /* 0x000fca00078e0003 */
[----:B------:R3:W-:Y:S02]  /*5ee0*/  STG.E [R2.64], R18 ;  /* 0x0000001202007986 */ /* 0x0007e4000c101904 */
.L_x_9194:
[----:B------:R-:W-:-:S13]  /*5ef0*/  ISETP.GE.AND P0, PT, R13, R12, PT ;  /* 0x0000000c0d00720c */ /* 0x000fda0003f06270 */
[----:B------:R-:W-:Y:S05]  /*5f00*/  @P0 BRA `(.L_x_9196) ;  /* 0x000000c000000947 */ /* 0x000fea0003800000 */
[----:B---3--:R-:W-:Y:S01]  /*5f10*/  IMAD.IADD R2, R0, 0x1, R13 ;  /* 0x0000000100027824 */ /* 0x008fe200078e020d */
[----:B------:R-:W-:Y:S01]  /*5f20*/  IADD3 R13, R13, 0x80, RZ ;  /* 0x000000800d0d7810 */ /* 0x000fe20007ffe0ff */
[----:B------:R-:W-:-:S04]  /*5f30*/  IMAD.MOV.U32 R3, RZ, RZ, 0x4 ;  /* 0x00000004ff037424 */ /* 0x000fc800078e00ff */
[----:B------:R-:W-:-:S05]  /*5f40*/  IMAD.WIDE.U32 R2, R2, R3, c[0x0][0x170] ;  /* 0x00005c0002027625 */ /* 0x000fca00078e0003 */
[----:B------:R3:W-:Y:S02]  /*5f50*/  STG.E [R2.64], R21 ;  /* 0x0000001502007986 */ /* 0x0007e4000c101904 */
.L_x_9195:
[----:B------:R-:W-:-:S13]  /*5f60*/  ISETP.GE.AND P0, PT, R13, R12, PT ;  /* 0x0000000c0d00720c */ /* 0x000fda0003f06270 */
[----:B------:R-:W-:Y:S05]  /*5f70*/  @P0 BRA `(.L_x_9197) ;  /* 0x000000d000000947 */ /* 0x000fea0003800000 */
[----:B---3--:R-:W-:Y:S01]  /*5f80*/  MOV R3, 0x4 ;  /* 0x0000000400037802 */ /* 0x008fe20000000f00 */
[----:B------:R-:W-:Y:S01]  /*5f90*/  IMAD.IADD R2, R0, 0x1, R13 ;  /* 0x0000000100027824 */ /* 0x000fe200078e020d */
[----:B------:R-:W-:-:S03]  /*5fa0*/  IADD3 R13, R13, 0x80, RZ ;  /* 0x000000800d0d7810 */ /* 0x000fc60007ffe0ff */
[----:B------:R-:W-:-:S05]  /*5fb0*/  IMAD.WIDE.U32 R2, R2, R3, c[0x0][0x170] ;  /* 0x00005c0002027625 */ /* 0x000fca00078e0003 */
[----:B------:R3:W-:Y:S02]  /*5fc0*/  STG.E [R2.64], R20 ;  /* 0x0000001402007986 */ /* 0x0007e4000c101904 */
.L_x_9196:
[----:B------:R-:W-:-:S13]  /*5fd0*/  ISETP.GE.AND P0, PT, R13, R12, PT ;  /* 0x0000000c0d00720c */ /* 0x000fda0003f06270 */
[----:B------:R-:W-:Y:S01]  /*5fe0*/  @P0 BREAK B1 ;  /* 0x0000000000010942 */ /* 0x000fe20003800000 */
[----:B------:R-:W-:Y:S05]  /*5ff0*/  @P0 BRA `(.L_x_9198) ;  /* 0x000000c000000947 */ /* 0x000fea0003800000 */
[----:B---3--:R-:W-:Y:S01]  /*6000*/  IMAD.IADD R2, R0, 0x1, R13 ;  /* 0x0000000100027824 */ /* 0x008fe200078e020d */
[----:B------:R-:W-:Y:S01]  /*6010*/  IADD3 R13, R13, 0x80, RZ ;  /* 0x000000800d0d7810 */ /* 0x000fe20007ffe0ff */
[----:B------:R-:W-:-:S04]  /*6020*/  IMAD.MOV.U32 R3, RZ, RZ, 0x4 ;  /* 0x00000004ff037424 */ /* 0x000fc800078e00ff */
[----:B------:R-:W-:-:S05]  /*6030*/  IMAD.WIDE.U32 R2, R2, R3, c[0x0][0x170] ;  /* 0x00005c0002027625 */ /* 0x000fca00078e0003 */
[----:B------:R3:W-:Y:S02]  /*6040*/  STG.E [R2.64], R16 ;  /* 0x0000001002007986 */ /* 0x0007e4000c101904 */
.L_x_9197:
[----:B------:R-:W-:Y:S05]  /*6050*/  BSYNC B1 ;  /* 0x0000000000017941 */ /* 0x000fea0003800000 */
.L_x_9193:
[----:B------:R-:W-:-:S13]  /*6060*/  ISETP.GE.AND P0, PT, R13, R12, PT ;  /* 0x0000000c0d00720c */ /* 0x000fda0003f06270 */
[----:B---3--:R-:W-:Y:S01]  /*6070*/  @!P0 MOV R3, 0x4 ;  /* 0x0000000400038802 */ /* 0x008fe20000000f00 */
[----:B------:R-:W-:Y:S01]  /*6080*/  @!P0 IMAD.IADD R2, R0, 0x1, R13 ;  /* 0x0000000100028824 */ /* 0x000fe200078e020d */
[----:B------:R-:W-:-:S03]  /*6090*/  @!P0 IADD3 R13, R13, 0x80, RZ ;  /* 0x000000800d0d8810 */ /* 0x000fc60007ffe0ff */
[----:B------:R-:W-:-:S05]  /*60a0*/  @!P0 IMAD.WIDE.U32 R2, R2, R3, c[0x0][0x170] ;  /* 0x00005c0002028625 */ /* 0x000fca00078e0003 */
[----:B------:R3:W-:Y:S02]  /*60b0*/  @!P0 STG.E [R2.64], R15 ;  /* 0x0000000f02008986 */ /* 0x0007e4000c101904 */
.L_x_9198:
[----:B------:R-:W-:Y:S05]  /*60c0*/  BSYNC B0 ;  /* 0x0000000000007941 */ /* 0x000fea0003800000 */
.L_x_9192:
[----:B------:R-:W-:Y:S01]  /*60d0*/  WARPSYNC 0xffffffff ;  /* 0xffffffff00007948 */ /* 0x000fe20003800000 */
[----:B------:R-:W-:-:S13]  /*60e0*/  ISETP.GE.AND P0, PT, R13, R12, PT ;  /* 0x0000000c0d00720c */ /* 0x000fda0003f06270 */
[----:B------:R-:W-:Y:S05]  /*60f0*/  @P0 EXIT ;  /* 0x000000000000094d */ /* 0x000fea0003800000 */
[----:B---3--:R-:W-:Y:S02]  /*6100*/  IMAD.IADD R2, R0, 0x1, R13 ;  /* 0x0000000100027824 */ /* 0x008fe400078e020d */
[----:B------:R-:W-:-:S04]  /*6110*/  IMAD.MOV.U32 R3, RZ, RZ, 0x4 ;  /* 0x00000004ff037424 */ /* 0x000fc800078e00ff */
[----:B------:R-:W-:-:S05]  /*6120*/  IMAD.WIDE.U32 R2, R2, R3, c[0x0][0x170] ;  /* 0x00005c0002027625 */ /* 0x000fca00078e0003 */
[----:B------:R-:W-:Y:S01]  /*6130*/  STG.E [R2.64], R14 ;  /* 0x0000000e02007986 */ /* 0x000fe2000c101904 */
[----:B------:R-:W-:Y:S05]  /*6140*/  EXIT ;  /* 0x000000000000794d */ /* 0x000fea0003800000 */
.L_x_9199:
        /* <DEDUP_REMOVED lines=11> */
.L_x_32595:


//--------------------- .text._ZN2at6native29vectorized_elementwise_kernelILi4ENS0_13BUnaryFunctorIfffZZZNS0_15binary_internal21div_floor_kernel_cudaERNS_18TensorIteratorBaseEENKUlvE1_clEvENKUlvE0_clEvEUlffE_EESt5arrayIPcLm2EEEEviT0_T1_ --------------------------
	.section	.text._ZN2at6native29vectorized_elementwise_kernelILi4ENS0_13BUnaryFunctorIfffZZZNS0_15binary_internal21div_floor_kernel_cudaERNS_18TensorIteratorBaseEENKUlvE1_clEvENKUlvE0_clEvEUlffE_EESt5arrayIPcLm2EEEEviT0_T1_,"ax",@progbits
	.sectioninfo	@"SHI_REGISTERS=30"
	.align	128
        .global         _ZN2at6native29vectorized_elementwise_kernelILi4ENS0_13BUnaryFunctorIfffZZZNS0_15binary_internal21div_floor_kernel_cudaERNS_18TensorIteratorBaseEENKUlvE1_clEvENKUlvE0_clEvEUlffE_EESt5arrayIPcLm2EEEEviT0_T1_
        .type           _ZN2at6native29vectorized_elementwise_kernelILi4ENS0_13BUnaryFunctorIfffZZZNS0_15binary_internal21div_floor_kernel_cudaERNS_18TensorIteratorBaseEENKUlvE1_clEvENKUlvE0_clEvEUlffE_EESt5arrayIPcLm2EEEEviT0_T1_,@function
        .size           _ZN2at6native29vectorized_elementwise_kernelILi4ENS0_13BUnaryFunctorIfffZZZNS0_15binary_internal21div_floor_kernel_cudaERNS_18TensorIteratorBaseEENKUlvE1_clEvENKUlvE0_clEvEUlffE_EESt5arrayIPcLm2EEEEviT0_T1_,(.L_x_32596 - _ZN2at6native29vectorized_elementwise_kernelILi4ENS0_13BUnaryFunctorIfffZZZNS0_15binary_internal21div_floor_kernel_cudaERNS_18TensorIteratorBaseEENKUlvE1_clEvENKUlvE0_clEvEUlffE_EESt5arrayIPcLm2EEEEviT0_T1_)
        .other          _ZN2at6native29vectorized_elementwise_kernelILi4ENS0_13BUnaryFunctorIfffZZZNS0_15binary_internal21div_floor_kernel_cudaERNS_18TensorIteratorBaseEENKUlvE1_clEvENKUlvE0_clEvEUlffE_EESt5arrayIPcLm2EEEEviT0_T1_,@"STO_CUDA_ENTRY STV_DEFAULT"
_ZN2at6native29vectorized_elementwise_kernelILi4ENS0_13BUnaryFunctorIfffZZZNS0_15binary_internal21div_floor_kernel_cudaERNS_18TensorIteratorBaseEENKUlvE1_clEvENKUlvE0_clEvEUlffE_EESt5arrayIPcLm2EEEEviT0_T1_:
.text._ZN2at6native29vectorized_elementwise_kernelILi4ENS0_13BUnaryFunctorIfffZZZNS0_15binary_internal21div_floor_kernel_cudaERNS_18TensorIteratorBaseEENKUlvE1_clEvENKUlvE0_clEvEUlffE_EESt5arrayIPcLm2EEEEviT0_T1_:
        /* <DEDUP_REMOVED lines=11> */
[----:B------:R0:W5:Y:S04]  /*00b0*/  LDG.E.128 R4, [R12.64] ;  /* 0x000000040c047981 */ /* 0x000168000c1e1d00 */
[----:B------:R0:W5:Y:S01]  /*00c0*/  LDG.E.128 R8, [R12.64+0x800] ;  /* 0x000800040c087981 */ /* 0x000162000c1e1d00 */
        /* <DEDUP_REMOVED lines=12> */
.L_x_9201:
        /* <DEDUP_REMOVED lines=28> */
.L_x_9208:
[----:B------:R-:W-:Y:S01]  /*0350*/  FSETP.GEU.FTZ.AND P0, PT, R16, -R12, PT ;  /* 0x8000000c1000720b */ /* 0x000fe20003f1e000 */
[----:B------:R-:W-:-:S12]  /*0360*/  FADD.FTZ R14, R14, -1 ;  /* 0xbf8000000e0e7421 */ /* 0x000fd80000010000 */
[----:B------:R-:W-:Y:S02]  /*0370*/  @!P0 FADD.FTZ R14, R14, -1 ;  /* 0xbf8000000e0e8421 */ /* 0x000fe40000010000 */
.L_x_9207:
[----:B------:R-:W-:Y:S05]  /*0380*/  BSYNC B1 ;  /* 0x0000000000017941 */ /* 0x000fea0003800000 */
.L_x_9206:
[----:B------:R-:W-:Y:S01]  /*0390*/  FFMA.FTZ R13, -R12, R14, R13 ;  /* 0x0000000e0c0d7223 */ /* 0x000fe2000001010d */
[----:B------:R-:W-:Y:S05]  /*03a0*/  BRA `(.L_x_9204) ;  /* 0x000001f000007947 */ /* 0x000fea0003800000 */
.L_x_9205:
        /* <DEDUP_REMOVED lines=15> */
.L_x_9211:
        /* <DEDUP_REMOVED lines=13> */
.L_x_9210:
[----:B------:R-:W-:Y:S05]  /*0570*/  BSYNC B1 ;  /* 0x0000000000017941 */ /* 0x000fea0003800000 */
.L_x_9209:
[----:B0-----:R-:W-:-:S04]  /*0580*/  FMUL.FTZ R14, R15, 1.1920928955078125e-07 ;  /* 0x340000000f0e7820 */ /* 0x001fc80000410000 */
[----:B------:R-:W-:Y:S02]  /*0590*/  FMUL.FTZ R13, R13, R14 ;  /* 0x0000000e0d0d7220 */ /* 0x000fe40000410000 */
.L_x_9204:
[----:B------:R-:W-:Y:S05]  /*05a0*/  BSYNC B0 ;  /* 0x0000000000007941 */ /* 0x000fea0003800000 */
.L_x_9203:
        /* <DEDUP_REMOVED lines=46> */
.L_x_9217:
[----:B------:R-:W-:Y:S01]  /*0890*/  FSETP.GEU.FTZ.AND P1, PT, R17, -R12, PT ;  /* 0x8000000c1100720b */ /* 0x000fe20003f3e000 */
[----:B------:R-:W-:-:S12]  /*08a0*/  FADD.FTZ R15, R15, -1 ;  /* 0xbf8000000f0f7421 */ /* 0x000fd80000010000 */
[----:B------:R-:W-:Y:S02]  /*08b0*/  @!P1 FADD.FTZ R15, R15, -1 ;  /* 0xbf8000000f0f9421 */ /* 0x000fe40000010000 */
.L_x_9216:
[----:B------:R-:W-:Y:S05]  /*08c0*/  BSYNC B1 ;  /* 0x0000000000017941 */ /* 0x000fea0003800000 */
.L_x_9215:
[----:B------:R-:W-:Y:S01]  /*08d0*/  FFMA.FTZ R14, -R12, R15, R14 ;  /* 0x0000000f0c0e7223 */ /* 0x000fe2000001010e */
[----:B------:R-:W-:Y:S05]  /*08e0*/  BRA `(.L_x_9213) ;  /* 0x000001f000007947 */ /* 0x000fea0003800000 */
.L_x_9214:
        /* <DEDUP_REMOVED lines=15> */
.L_x_9220:
        /* <DEDUP_REMOVED lines=13> */
.L_x_9219:
[----:B------:R-:W-:Y:S05]  /*0ab0*/  BSYNC B1 ;  /* 0x0000000000017941 */ /* 0x000fea0003800000 */
.L_x_9218:
[----:B------:R-:W-:-:S04]  /*0ac0*/  FMUL.FTZ R15, R15, 1.1920928955078125e-07 ;  /* 0x340000000f0f7820 */ /* 0x000fc80000410000 */
[----:B------:R-:W-:Y:S02]  /*0ad0*/  FMUL.FTZ R14, R14, R15 ;  /* 0x0000000f0e0e7220 */ /* 0x000fe40000410000 */
.L_x_9213:
[----:B------:R-:W-:Y:S05]  /*0ae0*/  BSYNC B0 ;  /* 0x0000000000007941 */ /* 0x000fea0003800000 */
.L_x_9212:
        /* <DEDUP_REMOVED lines=44> */
.L_x_9226:
[----:B------:R-:W-:Y:S01]  /*0db0*/  FSETP.GEU.FTZ.AND P1, PT, R17, -R12, PT ;  /* 0x8000000c1100720b */ /* 0x000fe20003f3e000 */
[----:B------:R-:W-:-:S12]  /*0dc0*/  FADD.FTZ R14, R14, -1 ;  /* 0xbf8000000e0e7421 */ /* 0x000fd80000010000 */
[----:B------:R-:W-:Y:S02]  /*0dd0*/  @!P1 FADD.FTZ R14, R14, -1 ;  /* 0xbf8000000e0e9421 */ /* 0x000fe40000010000 */
.L_x_9225:
[----:B------:R-:W-:Y:S05]  /*0de0*/  BSYNC B1 ;  /* 0x0000000000017941 */ /* 0x000fea0003800000 */
.L_x_9224:
[----:B------:R-:W-:Y:S01]  /*0df0*/  FFMA.FTZ R15, -R12, R14, R15 ;  /* 0x0000000e0c0f7223 */ /* 0x000fe2000001010f */
[----:B------:R-:W-:Y:S05]  /*0e00*/  BRA `(.L_x_9222) ;  /* 0x000001f000007947 */ /* 0x000fea0003800000 */
.L_x_9223:
        /* <DEDUP_REMOVED lines=15> */
.L_x_9229:
        /* <DEDUP_REMOVED lines=13> */
.L_x_9228:
[----:B------:R-:W-:Y:S05]  /*0fd0*/  BSYNC B1 ;  /* 0x0000000000017941 */ /* 0x000fea0003800000 */
.L_x_9227:
[----:B------:R-:W-:-:S04]  /*0fe0*/  FMUL.FTZ R14, R14, 1.1920928955078125e-07 ;  /* 0x340000000e0e7820 */ /* 0x000fc80000410000 */
[----:B------:R-:W-:Y:S02]  /*0ff0*/  FMUL.FTZ R15, R15, R14 ;  /* 0x0000000e0f0f7220 */ /* 0x000fe40000410000 */
.L_x_9222:
[----:B------:R-:W-:Y:S05]  /*1000*/  BSYNC B0 ;  /* 0x0000000000007941 */ /* 0x000fea0003800000 */
.L_x_9221:
        /* <DEDUP_REMOVED lines=44> */
.L_x_9235:
[----:B------:R-:W-:Y:S01]  /*12d0*/  FSETP.GEU.FTZ.AND P1, PT, R17, -R12, PT ;  /* 0x8000000c1100720b */ /* 0x000fe20003f3e000 */
[----:B------:R-:W-:-:S12]  /*12e0*/  FADD.FTZ R15, R15, -1 ;  /* 0xbf8000000f0f7421 */ /* 0x000fd80000010000 */
[----:B------:R-:W-:Y:S02]  /*12f0*/  @!P1 FADD.FTZ R15, R15, -1 ;  /* 0xbf8000000f0f9421 */ /* 0x000fe40000010000 */
.L_x_9234:
[----:B------:R-:W-:Y:S05]  /*1300*/  BSYNC B1 ;  /* 0x0000000000017941 */ /* 0x000fea0003800000 */
.L_x_9233:
[----:B------:R-:W-:Y:S01]  /*1310*/  FFMA.FTZ R14, -R12, R15, R14 ;  /* 0x0000000f0c0e7223 */ /* 0x000fe2000001010e */
[----:B------:R-:W-:Y:S05]  /*1320*/  BRA `(.L_x_9231) ;  /* 0x000001f000007947 */ /* 0x000fea0003800000 */
.L_x_9232:
        /* <DEDUP_REMOVED lines=15> */
.L_x_9238:
        /* <DEDUP_REMOVED lines=13> */
.L_x_9237:
[----:B------:R-:W-:Y:S05]  /*14f0*/  BSYNC B1 ;  /* 0x0000000000017941 */ /* 0x000fea0003800000 */
.L_x_9236:
[----:B------:R-:W-:-:S04]  /*1500*/  FMUL.FTZ R15, R15, 1.1920928955078125e-07 ;  /* 0x340000000f0f7820 */ /* 0x000fc80000410000 */
[----:B------:R-:W-:Y:S02]  /*1510*/  FMUL.FTZ R14, R14, R15 ;  /* 0x0000000f0e0e7220 */ /* 0x000fe40000410000 */
.L_x_9231:
[----:B------:R-:W-:Y:S05]  /*1520*/  BSYNC B0 ;  /* 0x0000000000007941 */ /* 0x000fea0003800000 */
.L_x_9230:
        /* <DEDUP_REMOVED lines=44> */
.L_x_9244:
[----:B------:R-:W-:Y:S01]  /*17f0*/  FSETP.GEU.FTZ.AND P1, PT, R17, -R12, PT ;  /* 0x8000000c1100720b */ /* 0x000fe20003f3e000 */
[----:B------:R-:W-:-:S12]  /*1800*/  FADD.FTZ R14, R14, -1 ;  /* 0xbf8000000e0e7421 */ /* 0x000fd80000010000 */
[----:B------:R-:W-:Y:S02]  /*1810*/  @!P1 FADD.FTZ R14, R14, -1 ;  /* 0xbf8000000e0e9421 */ /* 0x000fe40000010000 */
.L_x_9243:
[----:B------:R-:W-:Y:S05]  /*1820*/  BSYNC B1 ;  /* 0x0000000000017941 */ /* 0x000fea0003800000 */
.L_x_9242:
[----:B------:R-:W-:Y:S01]  /*1830*/  FFMA.FTZ R15, -R12, R14, R15 ;  /* 0x0000000e0c0f7223 */ /* 0x000fe2000001010f */
[----:B------:R-:W-:Y:S05]  /*1840*/  BRA `(.L_x_9240) ;  /* 0x000001f000007947 */ /* 0x000fea0003800000 */
.L_x_9241:
        /* <DEDUP_REMOVED lines=15> */
.L_x_9247:
        /* <DEDUP_REMOVED lines=13> */
.L_x_9246:
[----:B------:R-:W-:Y:S05]  /*1a10*/  BSYNC B1 ;  /* 0x0000000000017941 */ /* 0x000fea0003800000 */
.L_x_9245:
[----:B------:R-:W-:-:S04]  /*1a20*/  FMUL.FTZ R14, R14, 1.1920928955078125e-07 ;  /* 0x340000000e0e7820 */ /* 0x000fc80000410000 */
[----:B------:R-:W-:Y:S02]  /*1a30*/  FMUL.FTZ R15, R15, R14 ;  /* 0x0000000e0f0f7220 */ /* 0x000fe40000410000 */
.L_x_9240:
[----:B------:R-:W-:Y:S05]  /*1a40*/  BSYNC B0 ;  /* 0x0000000000007941 */ /* 0x000fea0003800000 */
.L_x_9239:
        /* <DEDUP_REMOVED lines=44> */
.L_x_9253:
[----:B------:R-:W-:Y:S01]  /*1d10*/  FSETP.GEU.FTZ.AND P1, PT, R17, -R12, PT ;  /* 0x8000000c1100720b */ /* 0x000fe20003f3e000 */
[----:B------:R-:W-:-:S12]  /*1d20*/  FADD.FTZ R15, R15, -1 ;  /* 0xbf8000000f0f7421 */ /* 0x000fd80000010000 */
[----:B------:R-:W-:Y:S02]  /*1d30*/  @!P1 FADD.FTZ R15, R15, -1 ;  /* 0xbf8000000f0f9421 */ /* 0x000fe40000010000 */
.L_x_9252:
[----:B------:R-:W-:Y:S05]  /*1d40*/  BSYNC B1 ;  /* 0x0000000000017941 */ /* 0x000fea0003800000 */
.L_x_9251:
[----:B------:R-:W-:Y:S01]  /*1d50*/  FFMA.FTZ R14, -R12, R15, R14 ;  /* 0x0000000f0c0e7223 */ /* 0x000fe2000001010e */
[----:B------:R-:W-:Y:S05]  /*1d60*/  BRA `(.L_x_9249) ;  /* 0x000001f000007947 */ /* 0x000fea0003800000 */
.L_x_9250:
        /* <DEDUP_REMOVED lines=15> */
.L_x_9256:
        /* <DEDUP_REMOVED lines=13> */
.L_x_9255:
[----:B------:R-:W-:Y:S05]  /*1f30*/  BSYNC B1 ;  /* 0x0000000000017941 */ /* 0x000fea0003800000 */
.L_x_9254:
[----:B------:R-:W-:-:S04]  /*1f40*/  FMUL.FTZ R15, R15, 1.1920928955078125e-07 ;  /* 0x340000000f0f7820 */ /* 0x000fc80000410000 */
[----:B------:R-:W-:Y:S02]  /*1f50*/  FMUL.FTZ R14, R14, R15 ;  /* 0x0000000f0e0e7220 */ /* 0x000fe40000410000 */
.L_x_9249:
[----:B------:R-:W-:Y:S05]  /*1f60*/  BSYNC B0 ;  /* 0x0000000000007941 */ /* 0x000fea0003800000 */
.L_x_9248:
        /* <DEDUP_REMOVED lines=44> */
.L_x_9262:
[----:B------:R-:W-:Y:S01]  /*2230*/  FSETP.GEU.FTZ.AND P1, PT, R17, -R12, PT ;  /* 0x8000000c1100720b */ /* 0x000fe20003f3e000 */
[----:B------:R-:W-:-:S12]  /*2240*/  FADD.FTZ R14, R14, -1 ;  /* 0xbf8000000e0e7421 */ /* 0x000fd80000010000 */
[----:B------:R-:W-:Y:S02]  /*2250*/  @!P1 FADD.FTZ R14, R14, -1 ;  /* 0xbf8000000e0e9421 */ /* 0x000fe40000010000 */
.L_x_9261:
[----:B------:R-:W-:Y:S05]  /*2260*/  BSYNC B1 ;  /* 0x0000000000017941 */ /* 0x000fea0003800000 */
.L_x_9260:
[----:B------:R-:W-:Y:S01]  /*2270*/  FFMA.FTZ R15, -R12, R14, R15 ;  /* 0x0000000e0c0f7223 */ /* 0x000fe2000001010f */
[----:B------:R-:W-:Y:S05]  /*2280*/  BRA `(.L_x_9258) ;  /* 0x000001f000007947 */ /* 0x000fea0003800000 */
.L_x_9259:
        /* <DEDUP_REMOVED lines=15> */
.L_x_9265:
        /* <DEDUP_REMOVED lines=13> */
.L_x_9264:
[----:B------:R-:W-:Y:S05]  /*2450*/  BSYNC B1 ;  /* 0x0000000000017941 */ /* 0x000fea0003800000 */
.L_x_9263:
[----:B------:R-:W-:-:S04]  /*2460*/  FMUL.FTZ R14, R14, 1.1920928955078125e-07 ;  /* 0x340000000e0e7820 */ /* 0x000fc80000410000 */
[----:B------:R-:W-:Y:S02]  /*2470*/  FMUL.FTZ R15, R15, R14 ;  /* 0x0000000e0f0f7220 */ /* 0x000fe40000410000 */
.L_x_9258:
[----:B------:R-:W-:Y:S05]  /*2480*/  BSYNC B0 ;  /* 0x0000000000007941 */ /* 0x000fea0003800000 */
.L_x_9257:
        /* <DEDUP_REMOVED lines=44> */
.L_x_9271:
[----:B------:R-:W-:Y:S01]  /*2750*/  FSETP.GEU.FTZ.AND P1, PT, R17, -R12, PT ;  /* 0x8000000c1100720b */ /* 0x000fe20003f3e000 */
[----:B------:R-:W-:-:S12]  /*2760*/  FADD.FTZ R15, R15, -1 ;  /* 0xbf8000000f0f7421 */ /* 0x000fd80000010000 */
[----:B------:R-:W-:Y:S02]  /*2770*/  @!P1 FADD.FTZ R15, R15, -1 ;  /* 0xbf8000000f0f9421 */ /* 0x000fe40000010000 */
.L_x_9270:
[----:B------:R-:W-:Y:S05]  /*2780*/  BSYNC B1 ;  /* 0x0000000000017941 */ /* 0x000fea0003800000 */
.L_x_9269:
[----:B------:R-:W-:Y:S01]  /*2790*/  FFMA.FTZ R14, -R12, R15, R14 ;  /* 0x0000000f0c0e7223 */ /* 0x000fe2000001010e */
[----:B------:R-:W-:Y:S05]  /*27a0*/  BRA `(.L_x_9267) ;  /* 0x000001f000007947 */ /* 0x000fea0003800000 */
.L_x_9268:
        /* <DEDUP_REMOVED lines=15> */
.L_x_9274:
        /* <DEDUP_REMOVED lines=13> */
.L_x_9273:
[----:B------:R-:W-:Y:S05]  /*2970*/  BSYNC B1 ;  /* 0x0000000000017941 */ /* 0x000fea0003800000 */
.L_x_9272:
[----:B------:R-:W-:-:S04]  /*2980*/  FMUL.FTZ R15, R12, 1.1920928955078125e-07 ;  /* 0x340000000c0f7820 */ /* 0x000fc80000410000 */
[----:B------:R-:W-:Y:S02]  /*2990*/  FMUL.FTZ R14, R14, R15 ;  /* 0x0000000f0e0e7220 */ /* 0x000fe40000410000 */
.L_x_9267:
[----:B------:R-:W-:Y:S05]  /*29a0*/  BSYNC B0 ;  /* 0x0000000000007941 */ /* 0x000fea0003800000 */
.L_x_9266:
        /* <DEDUP_REMOVED lines=17> */
.L_x_9202:
[----:B------:R-:W-:-:S06]  /*2ac0*/  IMAD.WIDE.U32 R12, R0, R3, c[0x0][0x170] ;  /* 0x00005c00000c7625 */ /* 0x000fcc00078e0003 */
[----:B------:R-:W-:-:S05]  /*2ad0*/  IMAD.WIDE R12, R2, 0x10, R12 ;  /* 0x00000010020c7825 */ /* 0x000fca00078e020c */
[----:B------:R-:W-:Y:S04]  /*2ae0*/  STG.E.128 [R12.64], R4 ;  /* 0x000000040c007986 */ /* 0x000fe8000c101d04 */
[----:B------:R-:W-:Y:S01]  /*2af0*/  STG.E.128 [R12.64+0x800], R8 ;  /* 0x000800080c007986 */ /* 0x000fe2000c101d04 */
[----:B------:R-:W-:Y:S05]  /*2b00*/  EXIT ;  /* 0x000000000000794d */ /* 0x000fea0003800000 */
.L_x_9200:
        /* <DEDUP_REMOVED lines=88> */
.L_x_9276:
        /* <DEDUP_REMOVED lines=30> */
.L_x_9285:
[----:B------:R-:W-:Y:S01]  /*3270*/  FSETP.GEU.FTZ.AND P0, PT, R4, -R5, PT ;  /* 0x800000050400720b */ /* 0x000fe20003f1e000 */
[----:B------:R-:W-:-:S12]  /*3280*/  FADD.FTZ R3, R3, -1 ;  /* 0xbf80000003037421 */ /* 0x000fd80000010000 */
[----:B------:R-:W-:Y:S02]  /*3290*/  @!P0 FADD.FTZ R3, R3, -1 ;  /* 0xbf80000003038421 */ /* 0x000fe40000010000 */
.L_x_9284:
[----:B------:R-:W-:Y:S05]  /*32a0*/  BSYNC B3 ;  /* 0x0000000000037941 */ /* 0x000fea0003800000 */
.L_x_9283:
[----:B------:R-:W-:Y:S01]  /*32b0*/  FFMA.FTZ R2, -R5, R3, R2 ;  /* 0x0000000305027223 */ /* 0x000fe20000010102 */
[----:B------:R-:W-:Y:S05]  /*32c0*/  BRA `(.L_x_9281) ;  /* 0x000001f000007947 */ /* 0x000fea0003800000 */
.L_x_9282:
        /* <DEDUP_REMOVED lines=15> */
.L_x_9288:
        /* <DEDUP_REMOVED lines=13> */
.L_x_9287:
[----:B------:R-:W-:Y:S05]  /*3490*/  BSYNC B3 ;  /* 0x0000000000037941 */ /* 0x000fea0003800000 */
.L_x_9286:
[----:B------:R-:W-:-:S04]  /*34a0*/  FMUL.FTZ R3, R3, 1.1920928955078125e-07 ;  /* 0x3400000003037820 */ /* 0x000fc80000410000 */
[----:B------:R-:W-:Y:S02]  /*34b0*/  FMUL.FTZ R2, R2, R3 ;  /* 0x0000000302027220 */ /* 0x000fe40000410000 */
.L_x_9281:
[----:B------:R-:W-:Y:S05]  /*34c0*/  BSYNC B1 ;  /* 0x0000000000017941 */ /* 0x000fea0003800000 */
.L_x_9280:
        /* <DEDUP_REMOVED lines=19> */
.L_x_9279:
[----:B------:R-:W-:Y:S05]  /*3600*/  BSYNC B2 ;  /* 0x0000000000027941 */ /* 0x000fea0003800000 */
.L_x_9278:
        /* <DEDUP_REMOVED lines=32> */
.L_x_9296:
[----:B------:R-:W-:Y:S01]  /*3810*/  FSETP.GEU.FTZ.AND P0, PT, R6, -R7, PT ;  /* 0x800000070600720b */ /* 0x000fe20003f1e000 */
[----:B------:R-:W-:-:S12]  /*3820*/  FADD.FTZ R5, R5, -1 ;  /* 0xbf80000005057421 */ /* 0x000fd80000010000 */
[----:B------:R-:W-:Y:S02]  /*3830*/  @!P0 FADD.FTZ R5, R5, -1 ;  /* 0xbf80000005058421 */ /* 0x000fe40000010000 */
.L_x_9295:
[----:B------:R-:W-:Y:S05]  /*3840*/  BSYNC B3 ;  /* 0x0000000000037941 */ /* 0x000fea0003800000 */
.L_x_9294:
[----:B------:R-:W-:Y:S01]  /*3850*/  FFMA.FTZ R2, -R7, R5, R2 ;  /* 0x0000000507027223 */ /* 0x000fe20000010102 */
[----:B------:R-:W-:Y:S05]  /*3860*/  BRA `(.L_x_9292) ;  /* 0x000001f000007947 */ /* 0x000fea0003800000 */
.L_x_9293:
        /* <DEDUP_REMOVED lines=15> */
.L_x_9299:
        /* <DEDUP_REMOVED lines=13> */
.L_x_9298:
[----:B------:R-:W-:Y:S05]  /*3a30*/  BSYNC B3 ;  /* 0x0000000000037941 */ /* 0x000fea0003800000 */
.L_x_9297:
[----:B------:R-:W-:-:S04]  /*3a40*/  FMUL.FTZ R5, R4, 1.1920928955078125e-07 ;  /* 0x3400000004057820 */ /* 0x000fc80000410000 */
[----:B------:R-:W-:Y:S02]  /*3a50*/  FMUL.FTZ R2, R2, R5 ;  /* 0x0000000502027220 */ /* 0x000fe40000410000 */
.L_x_9292:
[----:B------:R-:W-:Y:S05]  /*3a60*/  BSYNC B1 ;  /* 0x0000000000017941 */ /* 0x000fea0003800000 */
.L_x_9291:
        /* <DEDUP_REMOVED lines=19> */
.L_x_9290:
[----:B------:R-:W-:Y:S05]  /*3ba0*/  BSYNC B2 ;  /* 0x0000000000027941 */ /* 0x000fea0003800000 */
.L_x_9289:
        /* <DEDUP_REMOVED lines=32> */
.L_x_9307:
[----:B------:R-:W-:Y:S01]  /*3db0*/  FSETP.GEU.FTZ.AND P0, PT, R4, -R7, PT ;  /* 0x800000070400720b */ /* 0x000fe20003f1e000 */
[----:B------:R-:W-:-:S12]  /*3dc0*/  FADD.FTZ R2, R2, -1 ;  /* 0xbf80000002027421 */ /* 0x000fd80000010000 */
[----:B------:R-:W-:Y:S02]  /*3dd0*/  @!P0 FADD.FTZ R2, R2, -1 ;  /* 0xbf80000002028421 */ /* 0x000fe40000010000 */
.L_x_9306:
[----:B------:R-:W-:Y:S05]  /*3de0*/  BSYNC B3 ;  /* 0x0000000000037941 */ /* 0x000fea0003800000 */
.L_x_9305:
[----:B------:R-:W-:Y:S01]  /*3df0*/  FFMA.FTZ R5, -R7, R2, R5 ;  /* 0x0000000207057223 */ /* 0x000fe20000010105 */
[----:B------:R-:W-:Y:S05]  /*3e00*/  BRA `(.L_x_9303) ;  /* 0x000001f000007947 */ /* 0x000fea0003800000 */
.L_x_9304:
        /* <DEDUP_REMOVED lines=15> */
.L_x_9310:
        /* <DEDUP_REMOVED lines=13> */
.L_x_9309:
[----:B------:R-:W-:Y:S05]  /*3fd0*/  BSYNC B3 ;  /* 0x0000000000037941 */ /* 0x000fea0003800000 */
.L_x_9308:
[----:B------:R-:W-:-:S04]  /*3fe0*/  FMUL.FTZ R5, R4, 1.1920928955078125e-07 ;  /* 0x3400000004057820 */ /* 0x000fc80000410000 */
[----:B------:R-:W-:Y:S02]  /*3ff0*/  FMUL.FTZ R5, R2, R5 ;  /* 0x0000000502057220 */ /* 0x000fe40000410000 */
.L_x_9303:
[----:B------:R-:W-:Y:S05]  /*4000*/  BSYNC B1 ;  /* 0x0000000000017941 */ /* 0x000fea0003800000 */
.L_x_9302:
        /* <DEDUP_REMOVED lines=19> */
.L_x_9301:
[----:B------:R-:W-:Y:S05]  /*4140*/  BSYNC B2 ;  /* 0x0000000000027941 */ /* 0x000fea0003800000 */
.L_x_9300:
        /* <DEDUP_REMOVED lines=32> */
.L_x_9318:
[----:B------:R-:W-:Y:S01]  /*4350*/  FSETP.GEU.FTZ.AND P0, PT, R6, -R7, PT ;  /* 0x800000070600720b */ /* 0x000fe20003f1e000 */
[----:B------:R-:W-:-:S12]  /*4360*/  FADD.FTZ R5, R5, -1 ;  /* 0xbf80000005057421 */ /* 0x000fd80000010000 */
[----:B------:R-:W-:Y:S02]  /*4370*/  @!P0 FADD.FTZ R5, R5, -1 ;  /* 0xbf80000005058421 */ /* 0x000fe40000010000 */
.L_x_9317:
[----:B------:R-:W-:Y:S05]  /*4380*/  BSYNC B3 ;  /* 0x0000000000037941 */ /* 0x000fea0003800000 */
.L_x_9316:
[----:B------:R-:W-:Y:S01]  /*4390*/  FFMA.FTZ R2, -R7, R5, R2 ;  /* 0x0000000507027223 */ /* 0x000fe20000010102 */
[----:B------:R-:W-:Y:S05]  /*43a0*/  BRA `(.L_x_9314) ;  /* 0x000001f000007947 */ /* 0x000fea0003800000 */
.L_x_9315:
        /* <DEDUP_REMOVED lines=15> */
.L_x_9321:
        /* <DEDUP_REMOVED lines=13> */
.L_x_9320:
[----:B------:R-:W-:Y:S05]  /*4570*/  BSYNC B3 ;  /* 0x0000000000037941 */ /* 0x000fea0003800000 */
.L_x_9319:
[----:B------:R-:W-:-:S04]  /*4580*/  FMUL.FTZ R5, R4, 1.1920928955078125e-07 ;  /* 0x3400000004057820 */ /* 0x000fc80000410000 */
[----:B------:R-:W-:Y:S02]  /*4590*/  FMUL.FTZ R2, R2, R5 ;  /* 0x0000000502027220 */ /* 0x000fe40000410000 */
.L_x_9314:
[----:B------:R-:W-:Y:S05]  /*45a0*/  BSYNC B1 ;  /* 0x0000000000017941 */ /* 0x000fea0003800000 */
.L_x_9313:
        /* <DEDUP_REMOVED lines=19> */
.L_x_9312:
[----:B------:R-:W-:Y:S05]  /*46e0*/  BSYNC B2 ;  /* 0x0000000000027941 */ /* 0x000fea0003800000 */
.L_x_9311:
        /* <DEDUP_REMOVED lines=32> */
.L_x_9329:
[----:B------:R-:W-:Y:S01]  /*48f0*/  FSETP.GEU.FTZ.AND P0, PT, R4, -R7, PT ;  /* 0x800000070400720b */ /* 0x000fe20003f1e000 */
[----:B------:R-:W-:-:S12]  /*4900*/  FADD.FTZ R2, R2, -1 ;  /* 0xbf80000002027421 */ /* 0x000fd80000010000 */
[----:B------:R-:W-:Y:S02]  /*4910*/  @!P0 FADD.FTZ R2, R2, -1 ;  /* 0xbf80000002028421 */ /* 0x000fe40000010000 */
.L_x_9328:
[----:B------:R-:W-:Y:S05]  /*4920*/  BSYNC B3 ;  /* 0x0000000000037941 */ /* 0x000fea0003800000 */
.L_x_9327:
[----:B------:R-:W-:Y:S01]  /*4930*/  FFMA.FTZ R5, -R7, R2, R5 ;  /* 0x0000000207057223 */ /* 0x000fe20000010105 */
[----:B------:R-:W-:Y:S05]  /*4940*/  BRA `(.L_x_9325) ;  /* 0x000001f000007947 */ /* 0x000fea0003800000 */
.L_x_9326:
        /* <DEDUP_REMOVED lines=15> */
.L_x_9332:
        /* <DEDUP_REMOVED lines=13> */
.L_x_9331:
[----:B------:R-:W-:Y:S05]  /*4b10*/  BSYNC B3 ;  /* 0x0000000000037941 */ /* 0x000fea0003800000 */
.L_x_9330:
[----:B------:R-:W-:-:S04]  /*4b20*/  FMUL.FTZ R5, R4, 1.1920928955078125e-07 ;  /* 0x3400000004057820 */ /* 0x000fc80000410000 */
[----:B------:R-:W-:Y:S02]  /*4b30*/  FMUL.FTZ R5, R2, R5 ;  /* 0x0000000502057220 */ /* 0x000fe40000410000 */
.L_x_9325:
[----:B------:R-:W-:Y:S05]  /*4b40*/  BSYNC B1 ;  /* 0x0000000000017941 */ /* 0x000fea0003800000 */
.L_x_9324:
        /* <DEDUP_REMOVED lines=19> */
.L_x_9323:
[----:B------:R-:W-:Y:S05]  /*4c80*/  BSYNC B2 ;  /* 0x0000000000027941 */ /* 0x000fea0003800000 */
.L_x_9322:
        /* <DEDUP_REMOVED lines=32> */
.L_x_9340:
[----:B------:R-:W-:Y:S01]  /*4e90*/  FSETP.GEU.FTZ.AND P0, PT, R4, -R7, PT ;  /* 0x800000070400720b */ /* 0x000fe20003f1e000 */
[----:B------:R-:W-:-:S12]  /*4ea0*/  FADD.FTZ R2, R2, -1 ;  /* 0xbf80000002027421 */ /* 0x000fd80000010000 */
[----:B------:R-:W-:Y:S02]  /*4eb0*/  @!P0 FADD.FTZ R2, R2, -1 ;  /* 0xbf80000002028421 */ /* 0x000fe40000010000 */
.L_x_9339:
[----:B------:R-:W-:Y:S05]  /*4ec0*/  BSYNC B3 ;  /* 0x0000000000037941 */ /* 0x000fea0003800000 */
.L_x_9338:
[----:B------:R-:W-:Y:S01]  /*4ed0*/  FFMA.FTZ R5, -R7, R2, R5 ;  /* 0x0000000207057223 */ /* 0x000fe20000010105 */
[----:B------:R-:W-:Y:S05]  /*4ee0*/  BRA `(.L_x_9336) ;  /* 0x000001f000007947 */ /* 0x000fea0003800000 */
.L_x_9337:
        /* <DEDUP_REMOVED lines=15> */
.L_x_9343:
        /* <DEDUP_REMOVED lines=13> */
.L_x_9342:
[----:B------:R-:W-:Y:S05]  /*50b0*/  BSYNC B3 ;  /* 0x0000000000037941 */ /* 0x000fea0003800000 */
.L_x_9341:
[----:B------:R-:W-:-:S04]  /*50c0*/  FMUL.FTZ R5, R4, 1.1920928955078125e-07 ;  /* 0x3400000004057820 */ /* 0x000fc80000410000 */
[----:B------:R-:W-:Y:S02]  /*50d0*/  FMUL.FTZ R5, R2, R5 ;  /* 0x0000000502057220 */ /* 0x000fe40000410000 */
.L_x_9336:
[----:B------:R-:W-:Y:S05]  /*50e0*/  BSYNC B1 ;  /* 0x0000000000017941 */ /* 0x000fea0003800000 */
.L_x_9335:
        /* <DEDUP_REMOVED lines=19> */
.L_x_9334:
[----:B------:R-:W-:Y:S05]  /*5220*/  BSYNC B2 ;  /* 0x0000000000027941 */ /* 0x000fea0003800000 */
.L_x_9333:
        /* <DEDUP_REMOVED lines=32> */
.L_x_9351:
[----:B------:R-:W-:Y:S01]  /*5430*/  FSETP.GEU.FTZ.AND P0, PT, R6, -R7, PT ;  /* 0x800000070600720b */ /* 0x000fe20003f1e000 */
[----:B------:R-:W-:-:S12]  /*5440*/  FADD.FTZ R5, R5, -1 ;  /* 0xbf80000005057421 */ /* 0x000fd80000010000 */
[----:B------:R-:W-:Y:S02]  /*5450*/  @!P0 FADD.FTZ R5, R5, -1 ;  /* 0xbf80000005058421 */ /* 0x000fe40000010000 */
.L_x_9350:
[----:B------:R-:W-:Y:S05]  /*5460*/  BSYNC B3 ;  /* 0x0000000000037941 */ /* 0x000fea0003800000 */
.L_x_9349:
[----:B------:R-:W-:Y:S01]  /*5470*/  FFMA.FTZ R2, -R7, R5, R2 ;  /* 0x0000000507027223 */ /* 0x000fe20000010102 */
[----:B------:R-:W-:Y:S05]  /*5480*/  BRA `(.L_x_9347) ;  /* 0x000001f000007947 */ /* 0x000fea0003800000 */
.L_x_9348:
        /* <DEDUP_REMOVED lines=15> */
.L_x_9354:
        /* <DEDUP_REMOVED lines=13> */
.L_x_9353:
[----:B------:R-:W-:Y:S05]  /*5650*/  BSYNC B3 ;  /* 0x0000000000037941 */ /* 0x000fea0003800000 */
.L_x_9352:
[----:B------:R-:W-:-:S04]  /*5660*/  FMUL.FTZ R5, R4, 1.1920928955078125e-07 ;  /* 0x3400000004057820 */ /* 0x000fc80000410000 */
[----:B------:R-:W-:Y:S02]  /*5670*/  FMUL.FTZ R2, R2, R5 ;  /* 0x0000000502027220 */ /* 0x000fe40000410000 */
.L_x_9347:
[----:B------:R-:W-:Y:S05]  /*5680*/  BSYNC B1 ;  /* 0x0000000000017941 */ /* 0x000fea0003800000 */
.L_x_9346:
        /* <DEDUP_REMOVED lines=19> */
.L_x_9345:
[----:B------:R-:W-:Y:S05]  /*57c0*/  BSYNC B2 ;  /* 0x0000000000027941 */ /* 0x000fea0003800000 */
.L_x_9344:
        /* <DEDUP_REMOVED lines=31> */
.L_x_9360:
[----:B------:R-:W-:Y:S01]  /*59c0*/  FSETP.GEU.FTZ.AND P0, PT, R4, -R7, PT ;  /* 0x800000070400720b */ /* 0x000fe20003f1e000 */
[----:B------:R-:W-:-:S12]  /*59d0*/  FADD.FTZ R2, R2, -1 ;  /* 0xbf80000002027421 */ /* 0x000fd80000010000 */
[----:B------:R-:W-:Y:S02]  /*59e0*/  @!P0 FADD.FTZ R2, R2, -1 ;  /* 0xbf80000002028421 */ /* 0x000fe40000010000 */
.L_x_9359:
[----:B------:R-:W-:Y:S05]  /*59f0*/  BSYNC B2 ;  /* 0x0000000000027941 */ /* 0x000fea0003800000 */
.L_x_9358:
[----:B------:R-:W-:Y:S01]  /*5a00*/  FFMA.FTZ R5, -R7, R2, R5 ;  /* 0x0000000207057223 */ /* 0x000fe20000010105 */
[----:B------:R-:W-:Y:S05]  /*5a10*/  BRA `(.L_x_9356) ;  /* 0x000001f000007947 */ /* 0x000fea0003800000 */
.L_x_9357:
        /* <DEDUP_REMOVED lines=15> */
.L_x_9363:
        /* <DEDUP_REMOVED lines=13> */
.L_x_9362:
[----:B------:R-:W-:Y:S05]  /*5be0*/  BSYNC B2 ;  /* 0x0000000000027941 */ /* 0x000fea0003800000 */
.L_x_9361:
[----:B------:R-:W-:-:S04]  /*5bf0*/  FMUL.FTZ R5, R4, 1.1920928955078125e-07 ;  /* 0x3400000004057820 */ /* 0x000fc80000410000 */
[----:B------:R-:W-:Y:S02]  /*5c00*/  FMUL.FTZ R5, R2, R5 ;  /* 0x0000000502057220 */ /* 0x000fe40000410000 */
.L_x_9356:
[----:B------:R-:W-:Y:S05]  /*5c10*/  BSYNC B1 ;  /* 0x0000000000017941 */ /* 0x000fea0003800000 */
.L_x_9355:
        /* <DEDUP_REMOVED lines=19> */
.L_x_9277:
[----:B------:R-:W-:Y:S05]  /*5d50*/  BSYNC B0 ;  /* 0x0000000000007941 */ /* 0x000fea0003800000 */
.L_x_9275:
        /* <DEDUP_REMOVED lines=21> */
.L_x_9366:
[----:B------:R-:W-:-:S13]  /*5eb0*/  ISETP.GE.AND P0, PT, R13, R12, PT ;  /* 0x0000000c0d00720c */ /* 0x000fda0003f06270 */
[----:B------:R-:W-:Y:S05]  /*5ec0*/  @P0 BRA `(.L_x_9368) ;  /* 0x000000c000000947 */ /* 0x000fea0003800000 */
[----:B---3--:R-:W-:Y:S01]  /*5ed0*/  IMAD.IADD R2, R0, 0x1, R13 ;  /* 0x0000000100027824 */ /* 0x008fe200078e020d */
[----:B------:R-:W-:Y:S01]  /*5ee0*/  IADD3 R13, R13, 0x80, RZ ;  /* 0x000000800d0d7810 */ /* 0x000fe20007ffe0ff */
[----:B------:R-:W-:-:S04]  /*5ef0*/  IMAD.MOV.U32 R3, RZ, RZ, 0x4 ;  /* 0x00000004ff037424 */ /* 0x000fc800078e00ff */
[----:B------:R-:W-:-:S05]  /*5f00*/  IMAD.WIDE.U32 R2, R2, R3, c[0x0][0x170] ;  /* 0x00005c0002027625 */ /* 0x000fca00078e0003 */
[----:B------:R3:W-:Y:S02]  /*5f10*/  STG.E [R2.64], R21 ;  /* 0x0000001502007986 */ /* 0x0007e4000c101904 */
.L_x_9367:
[----:B------:R-:W-:-:S13]  /*5f20*/  ISETP.GE.AND P0, PT, R13, R12, PT ;  /* 0x0000000c0d00720c */ /* 0x000fda0003f06270 */
[----:B------:R-:W-:Y:S05]  /*5f30*/  @P0 BRA `(.L_x_9369) ;  /* 0x000000d000000947 */ /* 0x000fea0003800000 */
[----:B---3--:R-:W-:Y:S01]  /*5f40*/  MOV R3, 0x4 ;  /* 0x0000000400037802 */ /* 0x008fe20000000f00 */
[----:B------:R-:W-:Y:S01]  /*5f50*/  IMAD.IADD R2, R0, 0x1, R13 ;  /* 0x0000000100027824 */ /* 0x000fe200078e020d */
[----:B------:R-:W-:-:S03]  /*5f60*/  IADD3 R13, R13, 0x80, RZ ;  /* 0x000000800d0d7810 */ /* 0x000fc60007ffe0ff */
[----:B------:R-:W-:-:S05]  /*5f70*/  IMAD.WIDE.U32 R2, R2, R3, c[0x0][0x170] ;  /* 0x00005c0002027625 */ /* 0x000fca00078e0003 */
[----:B------:R3:W-:Y:S02]  /*5f80*/  STG.E [R2.64], R20 ;  /* 0x0000001402007986 */ /* 0x0007e4000c101904 */
.L_x_9368:
        /* <DEDUP_REMOVED lines=8> */
.L_x_9369:
[----:B------:R-:W-:Y:S05]  /*6010*/  BSYNC B1 ;  /* 0x0000000000017941 */ /* 0x000fea0003800000 */
.L_x_9365:
[----:B------:R-:W-:-:S13]  /*6020*/  ISETP.GE.AND P0, PT, R13, R12, PT ;  /* 0x0000000c0d00720c */ /* 0x000fda0003f06270 */
[----:B---3--:R-:W-:Y:S01]  /*6030*/  @!P0 MOV R3, 0x4 ;  /* 0x0000000400038802 */ /* 0x008fe20000000f00 */
[----:B------:R-:W-:Y:S01]  /*6040*/  @!P0 IMAD.IADD R2, R0, 0x1, R13 ;  /* 0x0000000100028824 */ /* 0x000fe200078e020d */
[----:B------:R-:W-:-:S03]  /*6050*/  @!P0 IADD3 R13, R13, 0x80, RZ ;  /* 0x000000800d0d8810 */ /* 0x000fc60007ffe0ff */
[----:B------:R-:W-:-:S05]  /*6060*/  @!P0 IMAD.WIDE.U32 R2, R2, R3, c[0x0][0x170] ;  /* 0x00005c0002028625 */ /* 0x000fca00078e0003 */
[----:B------:R3:W-:Y:S02]  /*6070*/  @!P0 STG.E [R2.64], R15 ;  /* 0x0000000f02008986 */ /* 0x0007e4000c101904 */
.L_x_9370:
[----:B------:R-:W-:Y:S05]  /*6080*/  BSYNC B0 ;  /* 0x0000000000007941 */ /* 0x000fea0003800000 */
.L_x_9364:
        /* <DEDUP_REMOVED lines=8> */
.L_x_9371:
        /* <DEDUP_REMOVED lines=15> */
.L_x_32596:


//--------------------- .text._ZN2at6native29vectorized_elementwise_kernelILi8ENS0_13BUnaryFunctorIfffZZZNS0_15binary_internal21div_floor_kernel_cudaERNS_18TensorIteratorBaseEENKUlvE1_clEvENKUlvE0_clEvEUlffE_EESt5arrayIPcLm2EEEEviT0_T1_ --------------------------
	.section	.text._ZN2at6native29vectorized_elementwise_kernelILi8ENS0_13BUnaryFunctorIfffZZZNS0_15binary_internal21div_floor_kernel_cudaERNS_18TensorIteratorBaseEENKUlvE1_clEvENKUlvE0_clEvEUlffE_EESt5arrayIPcLm2EEEEviT0_T1_,"ax",@progbits
	.sectioninfo	@"SHI_REGISTERS=4"
	.align	128
        .global         _ZN2at6native29vectorized_elementwise_kernelILi8ENS0_13BUnaryFunctorIfffZZZNS0_15binary_internal21div_floor_kernel_cudaERNS_18TensorIteratorBaseEENKUlvE1_clEvENKUlvE0_clEvEUlffE_EESt5arrayIPcLm2EEEEviT0_T1_
        .type           _ZN2at6native29vectorized_elementwise_kernelILi8ENS0_13BUnaryFunctorIfffZZZNS0_15binary_internal21div_floor_kernel_cudaERNS_18TensorIteratorBaseEENKUlvE1_clEvENKUlvE0_clEvEUlffE_EESt5arrayIPcLm2EEEEviT0_T1_,@function
        .size           _ZN2at6native29vectorized_elementwise_kernelILi8ENS0_13BUnaryFunctorIfffZZZNS0_15binary_internal21div_floor_kernel_cudaERNS_18TensorIteratorBaseEENKUlvE1_clEvENKUlvE0_clEvEUlffE_EESt5arrayIPcLm2EEEEviT0_T1_,(.L_x_32597 - _ZN2at6native29vectorized_elementwise_kernelILi8ENS0_13BUnaryFunctorIfffZZZNS0_15binary_internal21div_floor_kernel_cudaERNS_18TensorIteratorBaseEENKUlvE1_clEvENKUlvE0_clEvEUlffE_EESt5arrayIPcLm2EEEEviT0_T1_)
        .other          _ZN2at6native29vectorized_elementwise_kernelILi8ENS0_13BUnaryFunctorIfffZZZNS0_15binary_internal21div_floor_kernel_cudaERNS_18TensorIteratorBaseEENKUlvE1_clEvENKUlvE0_clEvEUlffE_EESt5arrayIPcLm2EEEEviT0_T1_,@"STO_CUDA_ENTRY STV_DEFAULT"
_ZN2at6native29vectorized_elementwise_kernelILi8ENS0_13BUnaryFunctorIfffZZZNS0_15binary_internal21div_floor_kernel_cudaERNS_18TensorIteratorBaseEENKUlvE1_clEvENKUlvE0_clEvEUlffE_EESt5arrayIPcLm2EEEEviT0_T1_:
.text._ZN2at6native29vectorized_elementwise_kernelILi8ENS0_13BUnaryFunctorIfffZZZNS0_15binary_internal21div_floor_kernel_cudaERNS_18TensorIteratorBaseEENKUlvE1_clEvENKUlvE0_clEvEUlffE_EESt5arrayIPcLm2EEEEviT0_T1_:
[----:B------:R-:W-:Y:S02]  /*0000*/  MOV R1, c[0x0][0x28] ;  /* 0x00000a0000017a02 */ /* 0x000fe40000000f00 */
[----:B------:R-:W-:Y:S05]  /*0010*/  EXIT ;  /* 0x000000000000794d */ /* 0x000fea0003800000 */
.L_x_9372:
        /* <DEDUP_REMOVED lines=14> */
.L_x_32597:


//--------------------- .text._ZN2at6native18elementwise_kernelILi128ELi4EZNS0_15gpu_kernel_implINS0_13AUnaryFunctorIfffZZZNS0_15binary_internal21div_floor_kernel_cudaERNS_18TensorIteratorBaseEENKUlvE1_clEvENKUlvE0_clEvEUlffE_EEEEvS6_RKT_EUliE_EEviT1_ --------------------------
	.section	.text._ZN2at6native18elementwise_kernelILi128ELi4EZNS0_15gpu_kernel_implINS0_13AUnaryFunctorIfffZZZNS0_15binary_internal21div_floor_kernel_cudaERNS_18TensorIteratorBaseEENKUlvE1_clEvENKUlvE0_clEvEUlffE_EEEEvS6_RKT_EUliE_EEviT1_,"ax",@progbits
	.sectioninfo	@"SHI_REGISTERS=26"
	.align	128
        .global         _ZN2at6native18elementwise_kernelILi128ELi4EZNS0_15gpu_kernel_implINS0_13AUnaryFunctorIfffZZZNS0_15binary_internal21div_floor_kernel_cudaERNS_18TensorIteratorBaseEENKUlvE1_clEvENKUlvE0_clEvEUlffE_EEEEvS6_RKT_EUliE_EEviT1_
        .type           _ZN2at6native18elementwise_kernelILi128ELi4EZNS0_15gpu_kernel_implINS0_13AUnaryFunctorIfffZZZNS0_15binary_internal21div_floor_kernel_cudaERNS_18TensorIteratorBaseEENKUlvE1_clEvENKUlvE0_clEvEUlffE_EEEEvS6_RKT_EUliE_EEviT1_,@function
        .size           _ZN2at6native18elementwise_kernelILi128ELi4EZNS0_15gpu_kernel_implINS0_13AUnaryFunctorIfffZZZNS0_15binary_internal21div_floor_kernel_cudaERNS_18TensorIteratorBaseEENKUlvE1_clEvENKUlvE0_clEvEUlffE_EEEEvS6_RKT_EUliE_EEviT1_,(.L_x_32598 - _ZN2at6native18elementwise_kernelILi128ELi4EZNS0_15gpu_kernel_implINS0_13AUnaryFunctorIfffZZZNS0_15binary_internal21div_floor_kernel_cudaERNS_18TensorIteratorBaseEENKUlvE1_clEvENKUlvE0_clEvEUlffE_EEEEvS6_RKT_EUliE_EEviT1_)
        .other          _ZN2at6native18elementwise_kernelILi128ELi4EZNS0_15gpu_kernel_implINS0_13AUnaryFunctorIfffZZZNS0_15binary_internal21div_floor_kernel_cudaERNS_18TensorIteratorBaseEENKUlvE1_clEvENKUlvE0_clEvEUlffE_EEEEvS6_RKT_EUliE_EEviT1_,@"STO_CUDA_ENTRY STV_DEFAULT"
_ZN2at6native18elementwise_kernelILi128ELi4EZNS0_15gpu_kernel_implINS0_13AUnaryFunctorIfffZZZNS0_15binary_internal21div_floor_kernel_cudaERNS_18TensorIteratorBaseEENKUlvE1_clEvENKUlvE0_clEvEUlffE_EEEEvS6_RKT_EUliE_EEviT1_:
.text._ZN2at6native18elementwise_kernelILi128ELi4EZNS0_15gpu_kernel_implINS0_13AUnaryFunctorIfffZZZNS0_15binary_internal21div_floor_kernel_cudaERNS_18TensorIteratorBaseEENKUlvE1_clEvENKUlvE0_clEvEUlffE_EEEEvS6_RKT_EUliE_EEviT1_:
        /* <DEDUP_REMOVED lines=236> */
.L_x_9375:
        /* <DEDUP_REMOVED lines=20> */
.L_x_9380:
[----:B------:R-:W2:Y:S02]  /*1000*/  LDG.E.U8 R0, [R2.64] ;  /* 0x0000002402007981 */ /* 0x000ea4000c1e1100 */
[----:B--2---:R-:W0:Y:S01]  /*1010*/  I2F.U16 R0, R0 ;  /* 0x0000000000007306 */ /* 0x004e220000101000 */
[----:B------:R-:W-:Y:S05]  /*1020*/  BRA `(.L_x_9382) ;  /* 0x00000ca000007947 */ /* 0x000fea0003800000 */
.L_x_9379:
        /* <DEDUP_REMOVED lines=9> */
.L_x_9384:
[----:B------:R-:W2:Y:S02]  /*10c0*/  LDG.E R0, [R2.64] ;  /* 0x0000002402007981 */ /* 0x000ea4000c1e1900 */
[----:B--2---:R-:W0:Y:S01]  /*10d0*/  I2F R0, R0 ;  /* 0x0000000000007306 */ /* 0x004e220000201400 */
[----:B------:R-:W-:Y:S05]  /*10e0*/  BRA `(.L_x_9382) ;  /* 0x00000be000007947 */ /* 0x000fea0003800000 */
.L_x_9383:
[----:B------:R-:W2:Y:S02]  /*10f0*/  LDG.E.U16 R0, [R2.64] ;  /* 0x0000002402007981 */ /* 0x000ea4000c1e1500 */
[----:B--2---:R-:W0:Y:S01]  /*1100*/  I2F.S16 R0, R0 ;  /* 0x0000000000007306 */ /* 0x004e220000101400 */
[----:B------:R-:W-:Y:S05]  /*1110*/  BRA `(.L_x_9382) ;  /* 0x00000bb000007947 */ /* 0x000fea0003800000 */
.L_x_9378:
        /* <DEDUP_REMOVED lines=8> */
.L_x_9386:
[----:B------:R-:W2:Y:S02]  /*11a0*/  LDG.E.U16 R0, [R2.64] ;  /* 0x0000002402007981 */ /* 0x000ea4000c1e1500 */
[----:B--2---:R-:W-:Y:S01]  /*11b0*/  HADD2.F32 R0, -RZ, R0.H0_H0 ;  /* 0x20000000ff007230 */ /* 0x004fe20000004100 */
[----:B------:R-:W-:Y:S05]  /*11c0*/  BRA `(.L_x_9382) ;  /* 0x00000b0000007947 */ /* 0x000fea0003800000 */
.L_x_9385:
        /* <DEDUP_REMOVED lines=8> */
.L_x_9388:
[----:B------:R-:W2:Y:S02]  /*1250*/  LDG.E.U16 R0, [R2.64] ;  /* 0x0000002402007981 */ /* 0x000ea4000c1e1500 */
[----:B--2---:R-:W-:Y:S01]  /*1260*/  HADD2.F32 R0, -RZ, R0.H0_H0 ;  /* 0x20000000ff007230 */ /* 0x004fe20000004100 */
[----:B------:R-:W-:Y:S05]  /*1270*/  BRA `(.L_x_9382) ;  /* 0x00000a5000007947 */ /* 0x000fea0003800000 */
.L_x_9387:
[----:B------:R-:W2:Y:S02]  /*1280*/  LDG.E.64 R2, [R2.64] ;  /* 0x0000002402027981 */ /* 0x000ea4000c1e1b00 */
[----:B--2---:R-:W0:Y:S01]  /*1290*/  F2F.F32.F64 R0, R2 ;  /* 0x0000000200007310 */ /* 0x004e220000301000 */
[----:B------:R-:W0:-:S14]  /*12a0*/  DSETP.GEU.AND P0, PT, |R2|, c[0x2][0x0], PT ;  /* 0x008000000200762a */ /* 0x000e1c0003f0e200 */
[----:B0-----:R-:W-:Y:S01]  /*12b0*/  @!P0 FMUL R0, R0, 1.175494350822287508e-38 ;  /* 0x0080000000008820 */ /* 0x001fe20000400000 */
[----:B------:R-:W-:Y:S05]  /*12c0*/  BRA `(.L_x_9382) ;  /* 0x00000a0000007947 */ /* 0x000fea0003800000 */
.L_x_9377:
        /* <DEDUP_REMOVED lines=12> */
.L_x_9391:
[----:B------:R-:W2:Y:S02]  /*1390*/  LDG.E.64 R2, [R2.64] ;  /* 0x0000002402027981 */ /* 0x000ea4000c1e1b00 */
[----:B--2---:R-:W0:Y:S01]  /*13a0*/  F2F.F32.F64 R0, R2 ;  /* 0x0000000200007310 */ /* 0x004e220000301000 */
[----:B------:R-:W0:-:S14]  /*13b0*/  DSETP.GEU.AND P0, PT, |R2|, c[0x2][0x0], PT ;  /* 0x008000000200762a */ /* 0x000e1c0003f0e200 */
[----:B0-----:R-:W-:Y:S01]  /*13c0*/  @!P0 FMUL R0, R0, 1.175494350822287508e-38 ;  /* 0x0080000000008820 */ /* 0x001fe20000400000 */
[----:B------:R-:W-:Y:S05]  /*13d0*/  BRA `(.L_x_9382) ;  /* 0x000008f000007947 */ /* 0x000fea0003800000 */
.L_x_9390:
        /* <DEDUP_REMOVED lines=26> */
.L_x_9393:
        /* <DEDUP_REMOVED lines=13> */
.L_x_9392:
[----:B------:R-:W2:Y:S02]  /*1650*/  LDG.E.U16 R0, [R2.64] ;  /* 0x0000002402007981 */ /* 0x000ea4000c1e1500 */
[----:B--2---:R-:W-:Y:S01]  /*1660*/  PRMT R0, RZ, 0x5410, R0 ;  /* 0x00005410ff007816 */ /* 0x004fe20000000000 */
[----:B------:R-:W-:Y:S05]  /*1670*/  BRA `(.L_x_9382) ;  /* 0x0000065000007947 */ /* 0x000fea0003800000 */
.L_x_9389:
        /* <DEDUP_REMOVED lines=11> */
.L_x_9396:
        /* <DEDUP_REMOVED lines=20> */
.L_x_9398:
[----:B------:R-:W-:Y:S05]  /*1870*/  BSYNC B0 ;  /* 0x0000000000007941 */ /* 0x000fea0003800000 */
.L_x_9397:
[----:B------:R-:W-:Y:S01]  /*1880*/  LEA R3, R0, 0x3b800000, 0x17 ;  /* 0x3b80000000037811 */ /* 0x000fe200078eb8ff */
[----:B------:R-:W-:-:S05]  /*1890*/  IMAD.SHL.U32 R0, R2, 0x100000, RZ ;  /* 0x0010000002007824 */ /* 0x000fca00078e00ff */
[----:B------:R-:W-:Y:S01]  /*18a0*/  LOP3.LUT R0, R3, R0, R4, 0xfe, !PT ;  /* 0x0000000003007212 */ /* 0x000fe200078efe04 */
[----:B------:R-:W-:Y:S05]  /*18b0*/  BRA `(.L_x_9382) ;  /* 0x0000041000007947 */ /* 0x000fea0003800000 */
.L_x_9395:
        /* <DEDUP_REMOVED lines=20> */
.L_x_9400:
[----:B------:R-:W-:Y:S05]  /*1a00*/  BSYNC B0 ;  /* 0x0000000000007941 */ /* 0x000fea0003800000 */
.L_x_9399:
[----:B------:R-:W-:Y:S01]  /*1a10*/  LEA R3, R0, 0x37800000, 0x17 ;  /* 0x3780000000037811 */ /* 0x000fe200078eb8ff */
[----:B------:R-:W-:-:S05]  /*1a20*/  IMAD.SHL.U32 R0, R2, 0x200000, RZ ;  /* 0x0020000002007824 */ /* 0x000fca00078e00ff */
[----:B------:R-:W-:Y:S01]  /*1a30*/  LOP3.LUT R0, R3, R0, R4, 0xfe, !PT ;  /* 0x0000000003007212 */ /* 0x000fe200078efe04 */
[----:B------:R-:W-:Y:S05]  /*1a40*/  BRA `(.L_x_9382) ;  /* 0x0000028000007947 */ /* 0x000fea0003800000 */
.L_x_9394:
        /* <DEDUP_REMOVED lines=14> */
.L_x_9381:
        /* <DEDUP_REMOVED lines=21> */
.L_x_9402:
[----:B------:R-:W2:Y:S02]  /*1c80*/  LDG.E.64 R2, [R2.64] ;  /* 0x0000002402027981 */ /* 0x000ea4000c1e1b00 */
[----:B--2---:R0:W1:Y:S01]  /*1c90*/  I2F.U64 R0, R2 ;  /* 0x0000000200007312 */ /* 0x0040620000301000 */
[----:B------:R-:W-:Y:S05]  /*1ca0*/  BRA `(.L_x_9382) ;  /* 0x0000002000007947 */ /* 0x000fea0003800000 */
.L_x_9401:
[----:B------:R-:W2:Y:S02]  /*1cb0*/  LDG.E R0, [R2.64] ;  /* 0x0000002402007981 */ /* 0x000ea4000c1e1900 */
[----:B--2---:R-:W0:Y:S02]  /*1cc0*/  I2F.U32 R0, R0 ;  /* 0x0000000000007306 */ /* 0x004e240000201000 */
.L_x_9382:
[----:B------:R-:W-:Y:S05]  /*1cd0*/  BSYNC B6 ;  /* 0x0000000000067941 */ /* 0x000fea0003800000 */
.L_x_9376:
[----:B01---5:R-:W-:Y:S01]  /*1ce0*/  FSETP.NEU.FTZ.AND P0, PT, R0, RZ, PT ;  /* 0x000000ff0000720b */ /* 0x023fe20003f1d000 */
[----:B------:R-:W-:-:S12]  /*1cf0*/  BSSY B1, `(.L_x_9403) ;  /* 0x0000059000017945 */ /* 0x000fd80003800000 */
[----:B------:R-:W0:Y:S02]  /*1d00*/  @!P0 MUFU.RCP R2, R0 ;  /* 0x0000000000028308 */ /* 0x000e240000001000 */
[----:B0-----:R-:W-:Y:S01]  /*1d10*/  @!P0 FMUL.FTZ R2, R2, c[0x0][0x374] ;  /* 0x0000dd0002028a20 */ /* 0x001fe20000410000 */
[----:B------:R-:W-:Y:S05]  /*1d20*/  @!P0 BRA `(.L_x_9404) ;  /* 0x0000055000008947 */ /* 0x000fea0003800000 */
[----:B------:R-:W-:Y:S01]  /*1d30*/  FSETP.LEU.FTZ.AND P0, PT, |R0|, |c[0x0][0x374]|, PT ;  /* 0x4000dd0000007a0b */ /* 0x000fe20003f1b200 */
[----:B------:R-:W-:Y:S01]  /*1d40*/  BSSY B0, `(.L_x_9405) ;  /* 0x000003f000007945 */ /* 0x000fe20003800000 */
[----:B------:R-:W-:-:S11]  /*1d50*/  FADD.FTZ R2, -RZ, |c[0x0][0x374]| ;  /* 0x4000dd00ff027621 */ /* 0x000fd60000010100 */
        /* <DEDUP_REMOVED lines=24> */
.L_x_9410:
[----:B------:R-:W-:Y:S01]  /*1ee0*/  FSETP.GEU.FTZ.AND P0, PT, R5, -R6, PT ;  /* 0x800000060500720b */ /* 0x000fe20003f1e000 */
[----:B------:R-:W-:-:S12]  /*1ef0*/  FADD.FTZ R3, R3, -1 ;  /* 0xbf80000003037421 */ /* 0x000fd80000010000 */
[----:B------:R-:W-:Y:S02]  /*1f00*/  @!P0 FADD.FTZ R3, R3, -1 ;  /* 0xbf80000003038421 */ /* 0x000fe40000010000 */
.L_x_9409:
[----:B------:R-:W-:Y:S05]  /*1f10*/  BSYNC B2 ;  /* 0x0000000000027941 */ /* 0x000fea0003800000 */
.L_x_9408:
[----:B------:R-:W-:Y:S01]  /*1f20*/  FFMA.FTZ R2, -R6, R3, R2 ;  /* 0x0000000306027223 */ /* 0x000fe20000010102 */
[----:B------:R-:W-:Y:S05]  /*1f30*/  BRA `(.L_x_9406) ;  /* 0x000001f000007947 */ /* 0x000fea0003800000 */
.L_x_9407:
        /* <DEDUP_REMOVED lines=15> */
.L_x_9413:
        /* <DEDUP_REMOVED lines=13> */
.L_x_9412:
[----:B------:R-:W-:Y:S05]  /*2100*/  BSYNC B2 ;  /* 0x0000000000027941 */ /* 0x000fea0003800000 */
.L_x_9411:
[----:B------:R-:W-:-:S04]  /*2110*/  FMUL.FTZ R2, R3, 1.1920928955078125e-07 ;  /* 0x3400000003027820 */ /* 0x000fc80000410000 */
[----:B------:R-:W-:Y:S02]  /*2120*/  FMUL.FTZ R2, R7, R2 ;  /* 0x0000000207027220 */ /* 0x000fe40000410000 */
.L_x_9406:
[----:B------:R-:W-:Y:S05]  /*2130*/  BSYNC B0 ;  /* 0x0000000000007941 */ /* 0x000fea0003800000 */
.L_x_9405:
[----:B------:R-:W-:Y:S01]  /*2140*/  IMAD.MOV.U32 R3, RZ, RZ, c[0x0][0x374] ;  /* 0x0000dd00ff037624 */ /* 0x000fe200078e00ff */
[----:B------:R-:W-:Y:S01]  /*2150*/  FSETP.GTU.FTZ.AND P0, PT, |R2|, +INF , PT ;  /* 0x7f8000000200780b */ /* 0x000fe20003f1c200 */
[----:B------:R-:W1:Y:S01]  /*2160*/  MUFU.RCP R6, R0 ;  /* 0x0000000000067308 */ /* 0x000e620000001000 */
[----:B------:R-:W-:Y:S02]  /*2170*/  FSETP.GEU.FTZ.AND P2, PT, R0, RZ, PT ;  /* 0x000000ff0000720b */ /* 0x000fe40003f5e000 */
[----:B------:R-:W-:-:S04]  /*2180*/  LOP3.LUT R3, R2, 0x80000000, R3, 0xb8, !PT ;  /* 0x8000000002037812 */ /* 0x000fc800078eb803 */
[----:B------:R-:W-:-:S04]  /*2190*/  FSEL R3, R2, R3, P0 ;  /* 0x0000000302037208 */ /* 0x000fc80000000000 */
[C---:B------:R-:W-:Y:S02]  /*21a0*/  FSETP.NEU.FTZ.AND P0, PT, R3.reuse, RZ, PT ;  /* 0x000000ff0300720b */ /* 0x040fe40003f1d000 */
[C---:B------:R-:W-:Y:S01]  /*21b0*/  FSETP.GEU.FTZ.AND P1, PT, R3.reuse, RZ, PT ;  /* 0x000000ff0300720b */ /* 0x040fe20003f3e000 */
[----:B------:R-:W-:-:S03]  /*21c0*/  FADD.FTZ R3, -R3, c[0x0][0x374] ;  /* 0x0000dd0003037621 */ /* 0x000fc60000010100 */
[----:B------:R-:W-:Y:S01]  /*21d0*/  PLOP3.LUT P0, PT, P0, P2, P1, 0x60, 0x0 ;  /* 0x000000000000781c */ /* 0x000fe20000704c10 */
[----:B-1----:R-:W-:-:S12]  /*21e0*/  FMUL.FTZ R3, R3, R6 ;  /* 0x0000000603037220 */ /* 0x002fd80000410000 */
[----:B------:R-:W-:-:S05]  /*21f0*/  @P0 FADD.FTZ R3, R3, -1 ;  /* 0xbf80000003030421 */ /* 0x000fca0000010000 */
[----:B------:R-:W-:-:S13]  /*2200*/  FSETP.NEU.FTZ.AND P0, PT, R3, RZ, PT ;  /* 0x000000ff0300720b */ /* 0x000fda0003f1d000 */
[----:B------:R-:W1:Y:S02]  /*2210*/  @P0 FRND.FTZ.FLOOR R4, R3 ;  /* 0x0000000300040307 */ /* 0x000e640000215000 */
[----:B-1----:R-:W-:-:S05]  /*2220*/  @P0 FADD.FTZ R2, R3, -R4 ;  /* 0x8000000403020221 */ /* 0x002fca0000010000 */
[----:B------:R-:W-:Y:S01]  /*2230*/  FSETP.GT.AND P1, PT, R2, 0.5, P0 ;  /* 0x3f0000000200780b */ /* 0x000fe20000724000 */
[----:B------:R-:W-:-:S05]  /*2240*/  @!P0 FMUL.FTZ R2, R6, c[0x0][0x374] ;  /* 0x0000dd0006028a20 */ /* 0x000fca0000410000 */
[----:B------:R-:W-:-:S07]  /*2250*/  @!P0 LOP3.LUT R2, RZ, 0x80000000, R2, 0xb8, !PT ;  /* 0x80000000ff028812 */ /* 0x000fce00078eb802 */
[----:B------:R-:W-:-:S04]  /*2260*/  @P1 FADD.FTZ R4, R4, 1 ;  /* 0x3f80000004041421 */ /* 0x000fc80000010000 */
[----:B------:R-:W-:Y:S02]  /*2270*/  @P0 IMAD.MOV.U32 R2, RZ, RZ, R4 ;  /* 0x000000ffff020224 */ /* 0x000fe400078e0004 */
.L_x_9404:
[----:B------:R-:W-:Y:S05]  /*2280*/  BSYNC B1 ;  /* 0x0000000000017941 */ /* 0x000fea0003800000 */
.L_x_9403:
        /* <DEDUP_REMOVED lines=15> */
.L_x_9417:
[----:B------:R-:W1:Y:S02]  /*2380*/  F2I.S64.TRUNC R2, R2 ;  /* 0x0000000200027311 */ /* 0x000e64000020d900 */
[----:B-1----:R-:W-:-:S05]  /*2390*/  IMAD.MOV.U32 R5, RZ, RZ, R2 ;  /* 0x000000ffff057224 */ /* 0x002fca00078e0002 */
[----:B------:R1:W-:Y:S01]  /*23a0*/  STG.E.U8 [R16.64], R5 ;  /* 0x0000000510007986 */ /* 0x0003e2000c101124 */
[----:B------:R-:W-:Y:S05]  /*23b0*/  BRA `(.L_x_9419) ;  /* 0x00000d3000007947 */ /* 0x000fea0003800000 */
.L_x_9416:
        /* <DEDUP_REMOVED lines=9> */
.L_x_9421:
[----:B------:R-:W1:Y:S02]  /*2450*/  F2I.FTZ.TRUNC.NTZ R3, R2 ;  /* 0x0000000200037305 */ /* 0x000e64000021f100 */
[----:B-1----:R1:W-:Y:S01]  /*2460*/  STG.E [R16.64], R3 ;  /* 0x0000000310007986 */ /* 0x0023e2000c101924 */
[----:B------:R-:W-:Y:S05]  /*2470*/  BRA `(.L_x_9419) ;  /* 0x00000c7000007947 */ /* 0x000fea0003800000 */
.L_x_9420:
[----:B------:R-:W1:Y:S02]  /*2480*/  F2I.FTZ.TRUNC.NTZ R3, R2 ;  /* 0x0000000200037305 */ /* 0x000e64000021f100 */
[----:B-1----:R1:W-:Y:S01]  /*2490*/  STG.E.U16 [R16.64], R3 ;  /* 0x0000000310007986 */ /* 0x0023e2000c101524 */
[----:B------:R-:W-:Y:S05]  /*24a0*/  BRA `(.L_x_9419) ;  /* 0x00000c4000007947 */ /* 0x000fea0003800000 */
.L_x_9415:
        /* <DEDUP_REMOVED lines=8> */
.L_x_9423:
[----:B------:R-:W-:-:S05]  /*2530*/  F2FP.PACK_AB R2, RZ, R2 ;  /* 0x00000002ff02723e */ /* 0x000fca00000000ff */
[----:B------:R1:W-:Y:S01]  /*2540*/  STG.E.U16 [R16.64], R2 ;  /* 0x0000000210007986 */ /* 0x0003e2000c101524 */
[----:B------:R-:W-:Y:S05]  /*2550*/  BRA `(.L_x_9419) ;  /* 0x00000b9000007947 */ /* 0x000fea0003800000 */
.L_x_9422:
        /* <DEDUP_REMOVED lines=9> */
.L_x_9425:
[----:B------:R-:W-:-:S04]  /*25f0*/  F2FP.PACK_AB R3, RZ, R2 ;  /* 0x00000002ff03723e */ /* 0x000fc800000000ff */
[----:B------:R-:W-:-:S05]  /*2600*/  PRMT R3, R3, 0x5410, RZ ;  /* 0x0000541003037816 */ /* 0x000fca00000000ff */
[----:B------:R1:W-:Y:S01]  /*2610*/  STG.E [R16.64], R3 ;  /* 0x0000000310007986 */ /* 0x0003e2000c101924 */
[----:B------:R-:W-:Y:S05]  /*2620*/  BRA `(.L_x_9419) ;  /* 0x00000ac000007947 */ /* 0x000fea0003800000 */
.L_x_9424:
[----:B------:R-:W-:-:S06]  /*2630*/  FMUL.FTZ R2, R2, 1 ;  /* 0x3f80000002027820 */ /* 0x000fcc0000410000 */
[----:B------:R-:W1:Y:S02]  /*2640*/  F2F.F64.F32 R2, R2 ;  /* 0x0000000200027310 */ /* 0x000e640000201800 */
[----:B-1----:R1:W-:Y:S01]  /*2650*/  STG.E.64 [R16.64], R2 ;  /* 0x0000000210007986 */ /* 0x0023e2000c101b24 */
[----:B------:R-:W-:Y:S05]  /*2660*/  BRA `(.L_x_9419) ;  /* 0x00000a8000007947 */ /* 0x000fea0003800000 */
.L_x_9414:
        /* <DEDUP_REMOVED lines=12> */
.L_x_9428:
[----:B------:R-:W-:Y:S01]  /*2730*/  FMUL.FTZ R4, R2, 1 ;  /* 0x3f80000002047820 */ /* 0x000fe20000410000 */
[----:B------:R-:W-:-:S05]  /*2740*/  CS2R R6, SRZ ;  /* 0x0000000000067805 */ /* 0x000fca000001ff00 */
[----:B------:R-:W1:Y:S02]  /*2750*/  F2F.F64.F32 R4, R4 ;  /* 0x0000000400047310 */ /* 0x000e640000201800 */
[----:B-1----:R1:W-:Y:S01]  /*2760*/  STG.E.128 [R16.64], R4 ;  /* 0x0000000410007986 */ /* 0x0023e2000c101d24 */
[----:B------:R-:W-:Y:S05]  /*2770*/  BRA `(.L_x_9419) ;  /* 0x0000097000007947 */ /* 0x000fea0003800000 */
.L_x_9427:
        /* <DEDUP_REMOVED lines=20> */
.L_x_9432:
[----:B------:R-:W-:Y:S05]  /*28c0*/  BSYNC B0 ;  /* 0x0000000000007941 */ /* 0x000fea0003800000 */
.L_x_9431:
[----:B------:R-:W-:-:S05]  /*28d0*/  LOP3.LUT R5, R0, R5, RZ, 0xfc, !PT ;  /* 0x0000000500057212 */ /* 0x000fca00078efcff */
[----:B------:R1:W-:Y:S01]  /*28e0*/  STG.E.U8 [R16.64], R5 ;  /* 0x0000000510007986 */ /* 0x0003e2000c101124 */
[----:B------:R-:W-:Y:S05]  /*28f0*/  BRA `(.L_x_9419) ;  /* 0x000007f000007947 */ /* 0x000fea0003800000 */
.L_x_9430:
        /* <DEDUP_REMOVED lines=12> */
.L_x_9434:
[----:B------:R-:W-:Y:S01]  /*29c0*/  IMAD.MOV.U32 R0, RZ, RZ, 0x7f ;  /* 0x0000007fff007424 */ /* 0x000fe200078e00ff */
[----:B------:R-:W-:-:S04]  /*29d0*/  ISETP.GT.U32.AND P0, PT, R4, 0x7f800000, PT ;  /* 0x7f8000000400780c */ /* 0x000fc80003f04070 */
[----:B------:R-:W-:-:S04]  /*29e0*/  SEL R0, R0, 0x7c, P0 ;  /* 0x0000007c00007807 */ /* 0x000fc80000000000 */
.L_x_9435:
[----:B------:R-:W-:Y:S05]  /*29f0*/  BSYNC B0 ;  /* 0x0000000000007941 */ /* 0x000fea0003800000 */
.L_x_9433:
[----:B------:R-:W-:-:S04]  /*2a00*/  LOP3.LUT R2, R2, 0x80000000, RZ, 0xc0, !PT ;  /* 0x8000000002027812 */ /* 0x000fc800078ec0ff */
[----:B------:R-:W-:-:S04]  /*2a10*/  SHF.R.U32.HI R3, RZ, 0x18, R2 ;  /* 0x00000018ff037819 */ /* 0x000fc80000011602 */
[----:B------:R-:W-:-:S05]  /*2a20*/  LOP3.LUT R3, R0, R3, RZ, 0xfc, !PT ;  /* 0x0000000300037212 */ /* 0x000fca00078efcff */
[----:B------:R1:W-:Y:S01]  /*2a30*/  STG.E.U8 [R16.64], R3 ;  /* 0x0000000310007986 */ /* 0x0003e2000c101124 */
[----:B------:R-:W-:Y:S05]  /*2a40*/  BRA `(.L_x_9419) ;  /* 0x000006a000007947 */ /* 0x000fea0003800000 */
.L_x_9429:
[----:B------:R-:W-:-:S05]  /*2a50*/  F2FP.BF16.PACK_AB R2, RZ, R2 ;  /* 0x00000002ff02723e */ /* 0x000fca00000010ff */
[----:B------:R1:W-:Y:S01]  /*2a60*/  STG.E.U16 [R16.64], R2 ;  /* 0x0000000210007986 */ /* 0x0003e2000c101524 */
[----:B------:R-:W-:Y:S05]  /*2a70*/  BRA `(.L_x_9419) ;  /* 0x0000067000007947 */ /* 0x000fea0003800000 */
.L_x_9426:
        /* <DEDUP_REMOVED lines=11> */
.L_x_9438:
        /* <DEDUP_REMOVED lines=16> */
.L_x_9441:
[----:B------:R-:W-:-:S04]  /*2c30*/  LOP3.LUT R2, R2, 0x80000000, RZ, 0xc0, !PT ;  /* 0x8000000002027812 */ /* 0x000fc800078ec0ff */
[----:B------:R-:W-:-:S04]  /*2c40*/  SHF.R.U32.HI R3, RZ, 0x18, R2 ;  /* 0x00000018ff037819 */ /* 0x000fc80000011602 */
[----:B------:R-:W-:-:S04]  /*2c50*/  LOP3.LUT R0, R0, R3, RZ, 0xfc, !PT ;  /* 0x0000000300007212 */ /* 0x000fc800078efcff */
[----:B------:R-:W-:Y:S02]  /*2c60*/  PRMT R8, R0, 0x7610, R8 ;  /* 0x0000761000087816 */ /* 0x000fe40000000008 */
.L_x_9440:
[----:B------:R-:W-:Y:S05]  /*2c70*/  BSYNC B0 ;  /* 0x0000000000007941 */ /* 0x000fea0003800000 */
.L_x_9439:
[----:B------:R0:W-:Y:S01]  /*2c80*/  STG.E.U8 [R16.64], R8 ;  /* 0x0000000810007986 */ /* 0x0001e2000c101124 */
[----:B------:R-:W-:Y:S05]  /*2c90*/  BRA `(.L_x_9419) ;  /* 0x0000045000007947 */ /* 0x000fea0003800000 */
.L_x_9437:
        /* <DEDUP_REMOVED lines=16> */
.L_x_9444:
[----:B------:R-:W-:-:S04]  /*2da0*/  LOP3.LUT R2, R2, 0x80000000, RZ, 0xc0, !PT ;  /* 0x8000000002027812 */ /* 0x000fc800078ec0ff */
[----:B------:R-:W-:-:S04]  /*2db0*/  SHF.R.U32.HI R3, RZ, 0x18, R2 ;  /* 0x00000018ff037819 */ /* 0x000fc80000011602 */
[----:B------:R-:W-:-:S04]  /*2dc0*/  LOP3.LUT R0, R0, R3, RZ, 0xfc, !PT ;  /* 0x0000000300007212 */ /* 0x000fc800078efcff */
[----:B------:R-:W-:Y:S02]  /*2dd0*/  PRMT R8, R0, 0x7610, R8 ;  /* 0x0000761000087816 */ /* 0x000fe40000000008 */
.L_x_9443:
[----:B------:R-:W-:Y:S05]  /*2de0*/  BSYNC B0 ;  /* 0x0000000000007941 */ /* 0x000fea0003800000 */
.L_x_9442:
[----:B------:R0:W-:Y:S01]  /*2df0*/  STG.E.U8 [R16.64], R8 ;  /* 0x0000000810007986 */ /* 0x0001e2000c101124 */
[----:B------:R-:W-:Y:S05]  /*2e00*/  BRA `(.L_x_9419) ;  /* 0x000002e000007947 */ /* 0x000fea0003800000 */
.L_x_9436:
        /* <DEDUP_REMOVED lines=21> */
.L_x_9418:
        /* <DEDUP_REMOVED lines=20> */
.L_x_9446:
[----:B------:R-:W1:Y:S02]  /*30a0*/  F2I.U64.TRUNC R2, R2 ;  /* 0x0000000200027311 */ /* 0x000e64000020d800 */
[----:B-1----:R1:W-:Y:S01]  /*30b0*/  STG.E.64 [R16.64], R2 ;  /* 0x0000000210007986 */ /* 0x0023e2000c101b24 */
[----:B------:R-:W-:Y:S05]  /*30c0*/  BRA `(.L_x_9419) ;  /* 0x0000002000007947 */ /* 0x000fea0003800000 */
.L_x_9445:
[----:B------:R-:W1:Y:S02]  /*30d0*/  F2I.FTZ.U32.TRUNC.NTZ R3, R2 ;  /* 0x0000000200037305 */ /* 0x000e64000021f000 */
[----:B-1----:R1:W-:Y:S02]  /*30e0*/  STG.E [R16.64], R3 ;  /* 0x0000000310007986 */ /* 0x0023e4000c101924 */
.L_x_9419:
[----:B------:R-:W-:-:S05]  /*30f0*/  IMAD R18, R18, 0x200, R23 ;  /* 0x0000020012127824 */ /* 0x000fca00078e0217 */
[----:B------:R-:W-:Y:S02]  /*3100*/  IADD3 R19, R18, 0x80, RZ ;  /* 0x0000008012137810 */ /* 0x000fe40007ffe0ff */
.L_x_9374:
[----:B------:R-:W-:Y:S05]  /*3110*/  BSYNC B7 ;  /* 0x0000000000077941 */ /* 0x000fea0003800000 */
.L_x_9373:
[----:B------:R-:W-:Y:S01]  /*3120*/  ISETP.GE.AND P0, PT, R19, c[0x0][0x160], PT ;  /* 0x0000580013007a0c */ /* 0x000fe20003f06270 */
[----:B------:R-:W-:-:S12]  /*3130*/  BSSY B7, `(.L_x_9447) ;  /* 0x0000614000077945 */ /* 0x000fd80003800000 */
        /* <DEDUP_REMOVED lines=229> */
.L_x_9449:
        /* <DEDUP_REMOVED lines=20> */
.L_x_9454:
[----:B------:R-:W2:Y:S02]  /*40d0*/  LDG.E.U8 R0, [R2.64] ;  /* 0x0000002402007981 */ /* 0x000ea4000c1e1100 */
[----:B--2---:R-:W0:Y:S01]  /*40e0*/  I2F.U16 R0, R0 ;  /* 0x0000000000007306 */ /* 0x004e220000101000 */
[----:B------:R-:W-:Y:S05]  /*40f0*/  BRA `(.L_x_9456) ;  /* 0x00000ca000007947 */ /* 0x000fea0003800000 */
.L_x_9453:
        /* <DEDUP_REMOVED lines=9> */
.L_x_9458:
[----:B------:R-:W2:Y:S02]  /*4190*/  LDG.E R0, [R2.64] ;  /* 0x0000002402007981 */ /* 0x000ea4000c1e1900 */
[----:B--2---:R-:W0:Y:S01]  /*41a0*/  I2F R0, R0 ;  /* 0x0000000000007306 */ /* 0x004e220000201400 */
[----:B------:R-:W-:Y:S05]  /*41b0*/  BRA `(.L_x_9456) ;  /* 0x00000be000007947 */ /* 0x000fea0003800000 */
.L_x_9457:
[----:B------:R-:W2:Y:S02]  /*41c0*/  LDG.E.U16 R0, [R2.64] ;  /* 0x0000002402007981 */ /* 0x000ea4000c1e1500 */
[----:B--2---:R-:W0:Y:S01]  /*41d0*/  I2F.S16 R0, R0 ;  /* 0x0000000000007306 */ /* 0x004e220000101400 */
[----:B------:R-:W-:Y:S05]  /*41e0*/  BRA `(.L_x_9456) ;  /* 0x00000bb000007947 */ /* 0x000fea0003800000 */
.L_x_9452:
        /* <DEDUP_REMOVED lines=8> */
.L_x_9460:
[----:B------:R-:W2:Y:S02]  /*4270*/  LDG.E.U16 R0, [R2.64] ;  /* 0x0000002402007981 */ /* 0x000ea4000c1e1500 */
[----:B--2---:R-:W-:Y:S01]  /*4280*/  HADD2.F32 R0, -RZ, R0.H0_H0 ;  /* 0x20000000ff007230 */ /* 0x004fe20000004100 */
[----:B------:R-:W-:Y:S05]  /*4290*/  BRA `(.L_x_9456) ;  /* 0x00000b0000007947 */ /* 0x000fea0003800000 */
.L_x_9459:
        /* <DEDUP_REMOVED lines=8> */
.L_x_9462:
[----:B------:R-:W2:Y:S02]  /*4320*/  LDG.E.U16 R0, [R2.64] ;  /* 0x0000002402007981 */ /* 0x000ea4000c1e1500 */
[----:B--2---:R-:W-:Y:S01]  /*4330*/  HADD2.F32 R0, -RZ, R0.H0_H0 ;  /* 0x20000000ff007230 */ /* 0x004fe20000004100 */
[----:B------:R-:W-:Y:S05]  /*4340*/  BRA `(.L_x_9456) ;  /* 0x00000a5000007947 */ /* 0x000fea0003800000 */
.L_x_9461:
[----:B------:R-:W2:Y:S02]  /*4350*/  LDG.E.64 R2, [R2.64] ;  /* 0x0000002402027981 */ /* 0x000ea4000c1e1b00 */
[----:B--2---:R-:W0:Y:S01]  /*4360*/  F2F.F32.F64 R0, R2 ;  /* 0x0000000200007310 */ /* 0x004e220000301000 */
[----:B------:R-:W0:-:S14]  /*4370*/  DSETP.GEU.AND P0, PT, |R2|, c[0x2][0x0], PT ;  /* 0x008000000200762a */ /* 0x000e1c0003f0e200 */
[----:B0-----:R-:W-:Y:S01]  /*4380*/  @!P0 FMUL R0, R0, 1.175494350822287508e-38 ;  /* 0x0080000000008820 */ /* 0x001fe20000400000 */
[----:B------:R-:W-:Y:S05]  /*4390*/  BRA `(.L_x_9456) ;  /* 0x00000a0000007947 */ /* 0x000fea0003800000 */
.L_x_9451:
        /* <DEDUP_REMOVED lines=12> */
.L_x_9465:
[----:B------:R-:W2:Y:S02]  /*4460*/  LDG.E.64 R2, [R2.64] ;  /* 0x0000002402027981 */ /* 0x000ea4000c1e1b00 */
[----:B--2---:R-:W0:Y:S01]  /*4470*/  F2F.F32.F64 R0, R2 ;  /* 0x0000000200007310 */ /* 0x004e220000301000 */
[----:B------:R-:W0:-:S14]  /*4480*/  DSETP.GEU.AND P0, PT, |R2|, c[0x2][0x0], PT ;  /* 0x008000000200762a */ /* 0x000e1c0003f0e200 */
[----:B0-----:R-:W-:Y:S01]  /*4490*/  @!P0 FMUL R0, R0, 1.175494350822287508e-38 ;  /* 0x0080000000008820 */ /* 0x001fe20000400000 */
[----:B------:R-:W-:Y:S05]  /*44a0*/  BRA `(.L_x_9456) ;  /* 0x000008f000007947 */ /* 0x000fea0003800000 */
.L_x_9464:
        /* <DEDUP_REMOVED lines=26> */
.L_x_9467:
        /* <DEDUP_REMOVED lines=13> */
.L_x_9466:
[----:B------:R-:W2:Y:S02]  /*4720*/  LDG.E.U16 R0, [R2.64] ;  /* 0x0000002402007981 */ /* 0x000ea4000c1e1500 */
[----:B--2---:R-:W-:Y:S01]  /*4730*/  PRMT R0, RZ, 0x5410, R0 ;  /* 0x00005410ff007816 */ /* 0x004fe20000000000 */
[----:B------:R-:W-:Y:S05]  /*4740*/  BRA `(.L_x_9456) ;  /* 0x0000065000007947 */ /* 0x000fea0003800000 */
.L_x_9463:
        /* <DEDUP_REMOVED lines=11> */
.L_x_9470:
        /* <DEDUP_REMOVED lines=20> */
.L_x_9472:
[----:B------:R-:W-:Y:S05]  /*4940*/  BSYNC B0 ;  /* 0x0000000000007941 */ /* 0x000fea0003800000 */
.L_x_9471:
[----:B------:R-:W-:Y:S01]  /*4950*/  LEA R3, R0, 0x3b800000, 0x17 ;  /* 0x3b80000000037811 */ /* 0x000fe200078eb8ff */
[----:B------:R-:W-:-:S05]  /*4960*/  IMAD.SHL.U32 R0, R2, 0x100000, RZ ;  /* 0x0010000002007824 */ /* 0x000fca00078e00ff */
[----:B------:R-:W-:Y:S01]  /*4970*/  LOP3.LUT R0, R3, R0, R4, 0xfe, !PT ;  /* 0x0000000003007212 */ /* 0x000fe200078efe04 */
[----:B------:R-:W-:Y:S05]  /*4980*/  BRA `(.L_x_9456) ;  /* 0x0000041000007947 */ /* 0x000fea0003800000 */
.L_x_9469:
        /* <DEDUP_REMOVED lines=20> */
.L_x_9474:
[----:B------:R-:W-:Y:S05]  /*4ad0*/  BSYNC B0 ;  /* 0x0000000000007941 */ /* 0x000fea0003800000 */
.L_x_9473:
[----:B------:R-:W-:Y:S01]  /*4ae0*/  LEA R3, R0, 0x37800000, 0x17 ;  /* 0x3780000000037811 */ /* 0x000fe200078eb8ff */
[----:B------:R-:W-:-:S05]  /*4af0*/  IMAD.SHL.U32 R0, R2, 0x200000, RZ ;  /* 0x0020000002007824 */ /* 0x000fca00078e00ff */
[----:B------:R-:W-:Y:S01]  /*4b00*/  LOP3.LUT R0, R3, R0, R4, 0xfe, !PT ;  /* 0x0000000003007212 */ /* 0x000fe200078efe04 */
[----:B------:R-:W-:Y:S05]  /*4b10*/  BRA `(.L_x_9456) ;  /* 0x0000028000007947 */ /* 0x000fea0003800000 */
.L_x_9468:
        /* <DEDUP_REMOVED lines=14> */
.L_x_9455:
        /* <DEDUP_REMOVED lines=21> */
.L_x_9476:
[----:B------:R-:W2:Y:S02]  /*4d50*/  LDG.E.64 R2, [R2.64] ;  /* 0x0000002402027981 */ /* 0x000ea4000c1e1b00 */
[----:B--2---:R0:W1:Y:S01]  /*4d60*/  I2F.U64 R0, R2 ;  /* 0x0000000200007312 */ /* 0x0040620000301000 */
[----:B------:R-:W-:Y:S05]  /*4d70*/  BRA `(.L_x_9456) ;  /* 0x0000002000007947 */ /* 0x000fea0003800000 */
.L_x_9475:
[----:B------:R-:W2:Y:S02]  /*4d80*/  LDG.E R0, [R2.64] ;  /* 0x0000002402007981 */ /* 0x000ea4000c1e1900 */
[----:B--2---:R-:W0:Y:S02]  /*4d90*/  I2F.U32 R0, R0 ;  /* 0x0000000000007306 */ /* 0x004e240000201000 */
.L_x_9456:
[----:B------:R-:W-:Y:S05]  /*4da0*/  BSYNC B6 ;  /* 0x0000000000067941 */ /* 0x000fea0003800000 */
.L_x_9450:
        /* <DEDUP_REMOVED lines=32> */
.L_x_9484:
[----:B------:R-:W-:Y:S01]  /*4fb0*/  FSETP.GEU.FTZ.AND P0, PT, R5, -R6, PT ;  /* 0x800000060500720b */ /* 0x000fe20003f1e000 */
[----:B------:R-:W-:-:S12]  /*4fc0*/  FADD.FTZ R3, R3, -1 ;  /* 0xbf80000003037421 */ /* 0x000fd80000010000 */
[----:B------:R-:W-:Y:S02]  /*4fd0*/  @!P0 FADD.FTZ R3, R3, -1 ;  /* 0xbf80000003038421 */ /* 0x000fe40000010000 */
.L_x_9483:
[----:B------:R-:W-:Y:S05]  /*4fe0*/  BSYNC B2 ;  /* 0x0000000000027941 */ /* 0x000fea0003800000 */
.L_x_9482:
[----:B------:R-:W-:Y:S01]  /*4ff0*/  FFMA.FTZ R2, -R6, R3, R2 ;  /* 0x0000000306027223 */ /* 0x000fe20000010102 */
[----:B------:R-:W-:Y:S05]  /*5000*/  BRA `(.L_x_9480) ;  /* 0x000001f000007947 */ /* 0x000fea0003800000 */
.L_x_9481:
        /* <DEDUP_REMOVED lines=15> */
.L_x_9487:
        /* <DEDUP_REMOVED lines=13> */
.L_x_9486:
[----:B------:R-:W-:Y:S05]  /*51d0*/  BSYNC B2 ;  /* 0x0000000000027941 */ /* 0x000fea0003800000 */
.L_x_9485:
[----:B------:R-:W-:-:S04]  /*51e0*/  FMUL.FTZ R2, R3, 1.1920928955078125e-07 ;  /* 0x3400000003027820 */ /* 0x000fc80000410000 */
[----:B------:R-:W-:Y:S02]  /*51f0*/  FMUL.FTZ R2, R7, R2 ;  /* 0x0000000207027220 */ /* 0x000fe40000410000 */
.L_x_9480:
[----:B------:R-:W-:Y:S05]  /*5200*/  BSYNC B0 ;  /* 0x0000000000007941 */ /* 0x000fea0003800000 */
.L_x_9479:
        /* <DEDUP_REMOVED lines=20> */
.L_x_9478:
[----:B------:R-:W-:Y:S05]  /*5350*/  BSYNC B1 ;  /* 0x0000000000017941 */ /* 0x000fea0003800000 */
.L_x_9477:
        /* <DEDUP_REMOVED lines=15> */
.L_x_9491:
[----:B------:R-:W1:Y:S02]  /*5450*/  F2I.S64.TRUNC R2, R2 ;  /* 0x0000000200027311 */ /* 0x000e64000020d900 */
[----:B-1----:R-:W-:-:S05]  /*5460*/  IMAD.MOV.U32 R5, RZ, RZ, R2 ;  /* 0x000000ffff057224 */ /* 0x002fca00078e0002 */
[----:B------:R1:W-:Y:S01]  /*5470*/  STG.E.U8 [R16.64], R5 ;  /* 0x0000000510007986 */ /* 0x0003e2000c101124 */
[----:B------:R-:W-:Y:S05]  /*5480*/  BRA `(.L_x_9493) ;  /* 0x00000d3000007947 */ /* 0x000fea0003800000 */
.L_x_9490:
        /* <DEDUP_REMOVED lines=9> */
.L_x_9495:
[----:B------:R-:W1:Y:S02]  /*5520*/  F2I.FTZ.TRUNC.NTZ R3, R2 ;  /* 0x0000000200037305 */ /* 0x000e64000021f100 */
[----:B-1----:R1:W-:Y:S01]  /*5530*/  STG.E [R16.64], R3 ;  /* 0x0000000310007986 */ /* 0x0023e2000c101924 */
[----:B------:R-:W-:Y:S05]  /*5540*/  BRA `(.L_x_9493) ;  /* 0x00000c7000007947 */ /* 0x000fea0003800000 */
.L_x_9494:
[----:B------:R-:W1:Y:S02]  /*5550*/  F2I.FTZ.TRUNC.NTZ R3, R2 ;  /* 0x0000000200037305 */ /* 0x000e64000021f100 */
[----:B-1----:R1:W-:Y:S01]  /*5560*/  STG.E.U16 [R16.64], R3 ;  /* 0x0000000310007986 */ /* 0x0023e2000c101524 */
[----:B------:R-:W-:Y:S05]  /*5570*/  BRA `(.L_x_9493) ;  /* 0x00000c4000007947 */ /* 0x000fea0003800000 */
.L_x_9489:
        /* <DEDUP_REMOVED lines=8> */
.L_x_9497:
[----:B------:R-:W-:-:S05]  /*5600*/  F2FP.PACK_AB R2, RZ, R2 ;  /* 0x00000002ff02723e */ /* 0x000fca00000000ff */
[----:B------:R1:W-:Y:S01]  /*5610*/  STG.E.U16 [R16.64], R2 ;  /* 0x0000000210007986 */ /* 0x0003e2000c101524 */
[----:B------:R-:W-:Y:S05]  /*5620*/  BRA `(.L_x_9493) ;  /* 0x00000b9000007947 */ /* 0x000fea0003800000 */
.L_x_9496:
        /* <DEDUP_REMOVED lines=9> */
.L_x_9499:
[----:B------:R-:W-:-:S04]  /*56c0*/  F2FP.PACK_AB R3, RZ, R2 ;  /* 0x00000002ff03723e */ /* 0x000fc800000000ff */
[----:B------:R-:W-:-:S05]  /*56d0*/  PRMT R3, R3, 0x5410, RZ ;  /* 0x0000541003037816 */ /* 0x000fca00000000ff */
[----:B------:R1:W-:Y:S01]  /*56e0*/  STG.E [R16.64], R3 ;  /* 0x0000000310007986 */ /* 0x0003e2000c101924 */
[----:B------:R-:W-:Y:S05]  /*56f0*/  BRA `(.L_x_9493) ;  /* 0x00000ac000007947 */ /* 0x000fea0003800000 */
.L_x_9498:
[----:B------:R-:W-:-:S06]  /*5700*/  FMUL.FTZ R2, R2, 1 ;  /* 0x3f80000002027820 */ /* 0x000fcc0000410000 */
[----:B------:R-:W1:Y:S02]  /*5710*/  F2F.F64.F32 R2, R2 ;  /* 0x0000000200027310 */ /* 0x000e640000201800 */
[----:B-1----:R1:W-:Y:S01]  /*5720*/  STG.E.64 [R16.64], R2 ;  /* 0x0000000210007986 */ /* 0x0023e2000c101b24 */
[----:B------:R-:W-:Y:S05]  /*5730*/  BRA `(.L_x_9493) ;  /* 0x00000a8000007947 */ /* 0x000fea0003800000 */
.L_x_9488:
        /* <DEDUP_REMOVED lines=12> */
.L_x_9502:
[----:B------:R-:W-:Y:S01]  /*5800*/  FMUL.FTZ R4, R2, 1 ;  /* 0x3f80000002047820 */ /* 0x000fe20000410000 */
[----:B------:R-:W-:-:S05]  /*5810*/  CS2R R6, SRZ ;  /* 0x0000000000067805 */ /* 0x000fca000001ff00 */
[----:B------:R-:W1:Y:S02]  /*5820*/  F2F.F64.F32 R4, R4 ;  /* 0x0000000400047310 */ /* 0x000e640000201800 */
[----:B-1----:R1:W-:Y:S01]  /*5830*/  STG.E.128 [R16.64], R4 ;  /* 0x0000000410007986 */ /* 0x0023e2000c101d24 */
[----:B------:R-:W-:Y:S05]  /*5840*/  BRA `(.L_x_9493) ;  /* 0x0000097000007947 */ /* 0x000fea0003800000 */
.L_x_9501:
        /* <DEDUP_REMOVED lines=20> */
.L_x_9506:
[----:B------:R-:W-:Y:S05]  /*5990*/  BSYNC B0 ;  /* 0x0000000000007941 */ /* 0x000fea0003800000 */
.L_x_9505:
[----:B------:R-:W-:-:S05]  /*59a0*/  LOP3.LUT R5, R0, R5, RZ, 0xfc, !PT ;  /* 0x0000000500057212 */ /* 0x000fca00078efcff */
[----:B------:R1:W-:Y:S01]  /*59b0*/  STG.E.U8 [R16.64], R5 ;  /* 0x0000000510007986 */ /* 0x0003e2000c101124 */
[----:B------:R-:W-:Y:S05]  /*59c0*/  BRA `(.L_x_9493) ;  /* 0x000007f000007947 */ /* 0x000fea0003800000 */
.L_x_9504:
        /* <DEDUP_REMOVED lines=12> */
.L_x_9508:
[----:B------:R-:W-:Y:S01]  /*5a90*/  IMAD.MOV.U32 R0, RZ, RZ, 0x7f ;  /* 0x0000007fff007424 */ /* 0x000fe200078e00ff */
[----:B------:R-:W-:-:S04]  /*5aa0*/  ISETP.GT.U32.AND P0, PT, R4, 0x7f800000, PT ;  /* 0x7f8000000400780c */ /* 0x000fc80003f04070 */
[----:B------:R-:W-:-:S04]  /*5ab0*/  SEL R0, R0, 0x7c, P0 ;  /* 0x0000007c00007807 */ /* 0x000fc80000000000 */
.L_x_9509:
[----:B------:R-:W-:Y:S05]  /*5ac0*/  BSYNC B0 ;  /* 0x0000000000007941 */ /* 0x000fea0003800000 */
.L_x_9507:
[----:B------:R-:W-:-:S04]  /*5ad0*/  LOP3.LUT R2, R2, 0x80000000, RZ, 0xc0, !PT ;  /* 0x8000000002027812 */ /* 0x000fc800078ec0ff */
[----:B------:R-:W-:-:S04]  /*5ae0*/  SHF.R.U32.HI R3, RZ, 0x18, R2 ;  /* 0x00000018ff037819 */ /* 0x000fc80000011602 */
[----:B------:R-:W-:-:S05]  /*5af0*/  LOP3.LUT R3, R0, R3, RZ, 0xfc, !PT ;  /* 0x0000000300037212 */ /* 0x000fca00078efcff */
[----:B------:R1:W-:Y:S01]  /*5b00*/  STG.E.U8 [R16.64], R3 ;  /* 0x0000000310007986 */ /* 0x0003e2000c101124 */
[----:B------:R-:W-:Y:S05]  /*5b10*/  BRA `(.L_x_9493) ;  /* 0x000006a000007947 */ /* 0x000fea0003800000 */
.L_x_9503:
[----:B------:R-:W-:-:S05]  /*5b20*/  F2FP.BF16.PACK_AB R2, RZ, R2 ;  /* 0x00000002ff02723e */ /* 0x000fca00000010ff */
[----:B------:R1:W-:Y:S01]  /*5b30*/  STG.E.U16 [R16.64], R2 ;  /* 0x0000000210007986 */ /* 0x0003e2000c101524 */
[----:B------:R-:W-:Y:S05]  /*5b40*/  BRA `(.L_x_9493) ;  /* 0x0000067000007947 */ /* 0x000fea0003800000 */
.L_x_9500:
        /* <DEDUP_REMOVED lines=11> */
.L_x_9512:
        /* <DEDUP_REMOVED lines=16> */
.L_x_9515:
[----:B------:R-:W-:-:S04]  /*5d00*/  LOP3.LUT R2, R2, 0x80000000, RZ, 0xc0, !PT ;  /* 0x8000000002027812 */ /* 0x000fc800078ec0ff */
[----:B------:R-:W-:-:S04]  /*5d10*/  SHF.R.U32.HI R3, RZ, 0x18, R2 ;  /* 0x00000018ff037819 */ /* 0x000fc80000011602 */
[----:B------:R-:W-:-:S04]  /*5d20*/  LOP3.LUT R0, R0, R3, RZ, 0xfc, !PT ;  /* 0x0000000300007212 */ /* 0x000fc800078efcff */
[----:B------:R-:W-:Y:S02]  /*5d30*/  PRMT R8, R0, 0x7610, R8 ;  /* 0x0000761000087816 */ /* 0x000fe40000000008 */
.L_x_9514:
[----:B------:R-:W-:Y:S05]  /*5d40*/  BSYNC B0 ;  /* 0x0000000000007941 */ /* 0x000fea0003800000 */
.L_x_9513:
[----:B------:R0:W-:Y:S01]  /*5d50*/  STG.E.U8 [R16.64], R8 ;  /* 0x0000000810007986 */ /* 0x0001e2000c101124 */
[----:B------:R-:W-:Y:S05]  /*5d60*/  BRA `(.L_x_9493) ;  /* 0x0000045000007947 */ /* 0x000fea0003800000 */
.L_x_9511:
        /* <DEDUP_REMOVED lines=16> */
.L_x_9518:
[----:B------:R-:W-:-:S04]  /*5e70*/  LOP3.LUT R2, R2, 0x80000000, RZ, 0xc0, !PT ;  /* 0x8000000002027812 */ /* 0x000fc800078ec0ff */
[----:B------:R-:W-:-:S04]  /*5e80*/  SHF.R.U32.HI R3, RZ, 0x18, R2 ;  /* 0x00000018ff037819 */ /* 0x000fc80000011602 */
[----:B------:R-:W-:-:S04]  /*5e90*/  LOP3.LUT R0, R0, R3, RZ, 0xfc, !PT ;  /* 0x0000000300007212 */ /* 0x000fc800078efcff */
[----:B------:R-:W-:Y:S02]  /*5ea0*/  PRMT R8, R0, 0x7610, R8 ;  /* 0x0000761000087816 */ /* 0x000fe40000000008 */
.L_x_9517:
[----:B------:R-:W-:Y:S05]  /*5eb0*/  BSYNC B0 ;  /* 0x0000000000007941 */ /* 0x000fea0003800000 */
.L_x_9516:
[----:B------:R0:W-:Y:S01]  /*5ec0*/  STG.E.U8 [R16.64], R8 ;  /* 0x0000000810007986 */ /* 0x0001e2000c101124 */
[----:B------:R-:W-:Y:S05]  /*5ed0*/  BRA `(.L_x_9493) ;  /* 0x000002e000007947 */ /* 0x000fea0003800000 */
.L_x_9510:
        /* <DEDUP_REMOVED lines=21> */
.L_x_9492:
        /* <DEDUP_REMOVED lines=20> */
.L_x_9520:
[----:B------:R-:W1:Y:S02]  /*6170*/  F2I.U64.TRUNC R2, R2 ;  /* 0x0000000200027311 */ /* 0x000e64000020d800 */
[----:B-1----:R1:W-:Y:S01]  /*6180*/  STG.E.64 [R16.64], R2 ;  /* 0x0000000210007986 */ /* 0x0023e2000c101b24 */
[----:B------:R-:W-:Y:S05]  /*6190*/  BRA `(.L_x_9493) ;  /* 0x0000002000007947 */ /* 0x000fea0003800000 */
.L_x_9519:
[----:B------:R-:W1:Y:S02]  /*61a0*/  F2I.FTZ.U32.TRUNC.NTZ R3, R2 ;  /* 0x0000000200037305 */ /* 0x000e64000021f000 */
[----:B-1----:R1:W-:Y:S02]  /*61b0*/  STG.E [R16.64], R3 ;  /* 0x0000000310007986 */ /* 0x0023e4000c101924 */
.L_x_9493:
        /* <DEDUP_REMOVED lines=231> */
.L_x_9521:
        /* <DEDUP_REMOVED lines=20> */
.L_x_9526:
[----:B------:R-:W2:Y:S02]  /*7170*/  LDG.E.U8 R0, [R2.64] ;  /* 0x0000002402007981 */ /* 0x000ea4000c1e1100 */
[----:B--2---:R-:W0:Y:S01]  /*7180*/  I2F.U16 R0, R0 ;  /* 0x0000000000007306 */ /* 0x004e220000101000 */
[----:B------:R-:W-:Y:S05]  /*7190*/  BRA `(.L_x_9528) ;  /* 0x00000ca000007947 */ /* 0x000fea0003800000 */
.L_x_9525:
        /* <DEDUP_REMOVED lines=9> */
.L_x_9530:
[----:B------:R-:W2:Y:S02]  /*7230*/  LDG.E R0, [R2.64] ;  /* 0x0000002402007981 */ /* 0x000ea4000c1e1900 */
[----:B--2---:R-:W0:Y:S01]  /*7240*/  I2F R0, R0 ;  /* 0x0000000000007306 */ /* 0x004e220000201400 */
[----:B------:R-:W-:Y:S05]  /*7250*/  BRA `(.L_x_9528) ;  /* 0x00000be000007947 */ /* 0x000fea0003800000 */
.L_x_9529:
[----:B------:R-:W2:Y:S02]  /*7260*/  LDG.E.U16 R0, [R2.64] ;  /* 0x0000002402007981 */ /* 0x000ea4000c1e1500 */
[----:B--2---:R-:W0:Y:S01]  /*7270*/  I2F.S16 R0, R0 ;  /* 0x0000000000007306 */ /* 0x004e220000101400 */
[----:B------:R-:W-:Y:S05]  /*7280*/  BRA `(.L_x_9528) ;  /* 0x00000bb000007947 */ /* 0x000fea0003800000 */
.L_x_9524:
        /* <DEDUP_REMOVED lines=8> */
.L_x_9532:
[----:B------:R-:W2:Y:S02]  /*7310*/  LDG.E.U16 R0, [R2.64] ;  /* 0x0000002402007981 */ /* 0x000ea4000c1e1500 */
[----:B--2---:R-:W-:Y:S01]  /*7320*/  HADD2.F32 R0, -RZ, R0.H0_H0 ;  /* 0x20000000ff007230 */ /* 0x004fe20000004100 */
[----:B------:R-:W-:Y:S05]  /*7330*/  BRA `(.L_x_9528) ;  /* 0x00000b0000007947 */ /* 0x000fea0003800000 */
.L_x_9531:
        /* <DEDUP_REMOVED lines=8> */
.L_x_9534:
[----:B------:R-:W2:Y:S02]  /*73c0*/  LDG.E.U16 R0, [R2.64] ;  /* 0x0000002402007981 */ /* 0x000ea4000c1e1500 */
[----:B--2---:R-:W-:Y:S01]  /*73d0*/  HADD2.F32 R0, -RZ, R0.H0_H0 ;  /* 0x20000000ff007230 */ /* 0x004fe20000004100 */
[----:B------:R-:W-:Y:S05]  /*73e0*/  BRA `(.L_x_9528) ;  /* 0x00000a5000007947 */ /* 0x000fea0003800000 */
.L_x_9533:
[----:B------:R-:W2:Y:S02]  /*73f0*/  LDG.E.64 R2, [R2.64] ;  /* 0x0000002402027981 */ /* 0x000ea4000c1e1b00 */
[----:B--2---:R-:W0:Y:S01]  /*7400*/  F2F.F32.F64 R0, R2 ;  /* 0x0000000200007310 */ /* 0x004e220000301000 */
[----:B------:R-:W0:-:S14]  /*7410*/  DSETP.GEU.AND P0, PT, |R2|, c[0x2][0x0], PT ;  /* 0x008000000200762a */ /* 0x000e1c0003f0e200 */
[----:B0-----:R-:W-:Y:S01]  /*7420*/  @!P0 FMUL R0, R0, 1.175494350822287508e-38 ;  /* 0x0080000000008820 */ /* 0x001fe20000400000 */
[----:B------:R-:W-:Y:S05]  /*7430*/  BRA `(.L_x_9528) ;  /* 0x00000a0000007947 */ /* 0x000fea0003800000 */
.L_x_9523:
        /* <DEDUP_REMOVED lines=12> */
.L_x_9537:
[----:B------:R-:W2:Y:S02]  /*7500*/  LDG.E.64 R2, [R2.64] ;  /* 0x0000002402027981 */ /* 0x000ea4000c1e1b00 */
[----:B--2---:R-:W0:Y:S01]  /*7510*/  F2F.F32.F64 R0, R2 ;  /* 0x0000000200007310 */ /* 0x004e220000301000 */
[----:B------:R-:W0:-:S14]  /*7520*/  DSETP.GEU.AND P0, PT, |R2|, c[0x2][0x0], PT ;  /* 0x008000000200762a */ /* 0x000e1c0003f0e200 */
[----:B0-----:R-:W-:Y:S01]  /*7530*/  @!P0 FMUL R0, R0, 1.175494350822287508e-38 ;  /* 0x0080000000008820 */ /* 0x001fe20000400000 */
[----:B------:R-:W-:Y:S05]  /*7540*/  BRA `(.L_x_9528) ;  /* 0x000008f000007947 */ /* 0x000fea0003800000 */
.L_x_9536:
        /* <DEDUP_REMOVED lines=26> */
.L_x_9539:
        /* <DEDUP_REMOVED lines=13> */
.L_x_9538:
[----:B------:R-:W2:Y:S02]  /*77c0*/  LDG.E.U16 R0, [R2.64] ;  /* 0x0000002402007981 */ /* 0x000ea4000c1e1500 */
[----:B--2---:R-:W-:Y:S01]  /*77d0*/  PRMT R0, RZ, 0x5410, R0 ;  /* 0x00005410ff007816 */ /* 0x004fe20000000000 */
[----:B------:R-:W-:Y:S05]  /*77e0*/  BRA `(.L_x_9528) ;  /* 0x0000065000007947 */ /* 0x000fea0003800000 */
.L_x_9535:
        /* <DEDUP_REMOVED lines=11> */
.L_x_9542:
        /* <DEDUP_REMOVED lines=20> */
.L_x_9544:
[----:B------:R-:W-:Y:S05]  /*79e0*/  BSYNC B0 ;  /* 0x0000000000007941 */ /* 0x000fea0003800000 */
.L_x_9543:
[----:B------:R-:W-:Y:S01]  /*79f0*/  LEA R3, R0, 0x3b800000, 0x17 ;  /* 0x3b80000000037811 */ /* 0x000fe200078eb8ff */
[----:B------:R-:W-:-:S05]  /*7a00*/  IMAD.SHL.U32 R0, R2, 0x100000, RZ ;  /* 0x0010000002007824 */ /* 0x000fca00078e00ff */
[----:B------:R-:W-:Y:S01]  /*7a10*/  LOP3.LUT R0, R3, R0, R4, 0xfe, !PT ;  /* 0x0000000003007212 */ /* 0x000fe200078efe04 */
[----:B------:R-:W-:Y:S05]  /*7a20*/  BRA `(.L_x_9528) ;  /* 0x0000041000007947 */ /* 0x000fea0003800000 */
.L_x_9541:
        /* <DEDUP_REMOVED lines=20> */
.L_x_9546:
[----:B------:R-:W-:Y:S05]  /*7b70*/  BSYNC B0 ;  /* 0x0000000000007941 */ /* 0x000fea0003800000 */
.L_x_9545:
[----:B------:R-:W-:Y:S01]  /*7b80*/  LEA R3, R0, 0x37800000, 0x17 ;  /* 0x3780000000037811 */ /* 0x000fe200078eb8ff */
[----:B------:R-:W-:-:S05]  /*7b90*/  IMAD.SHL.U32 R0, R2, 0x200000, RZ ;  /* 0x0020000002007824 */ /* 0x000fca00078e00ff */
[----:B------:R-:W-:Y:S01]  /*7ba0*/  LOP3.LUT R0, R3, R0, R4, 0xfe, !PT ;  /* 0x0000000003007212 */ /* 0x000fe200078efe04 */
[----:B------:R-:W-:Y:S05]  /*7bb0*/  BRA `(.L_x_9528) ;  /* 0x0000028000007947 */ /* 0x000fea0003800000 */
.L_x_9540:
        /* <DEDUP_REMOVED lines=14> */
.L_x_9527:
        /* <DEDUP_REMOVED lines=21> */
.L_x_9548:
[----:B------:R-:W2:Y:S02]  /*7df0*/  LDG.E.64 R2, [R2.64] ;  /* 0x0000002402027981 */ /* 0x000ea4000c1e1b00 */
[----:B--2---:R0:W1:Y:S01]  /*7e00*/  I2F.U64 R0, R2 ;  /* 0x0000000200007312 */ /* 0x0040620000301000 */
[----:B------:R-:W-:Y:S05]  /*7e10*/  BRA `(.L_x_9528) ;  /* 0x0000002000007947 */ /* 0x000fea0003800000 */
.L_x_9547:
[----:B------:R-:W2:Y:S02]  /*7e20*/  LDG.E R0, [R2.64] ;  /* 0x0000002402007981 */ /* 0x000ea4000c1e1900 */
[----:B--2---:R-:W0:Y:S02]  /*7e30*/  I2F.U32 R0, R0 ;  /* 0x0000000000007306 */ /* 0x004e240000201000 */
.L_x_9528:
[----:B------:R-:W-:Y:S05]  /*7e40*/  BSYNC B6 ;  /* 0x0000000000067941 */ /* 0x000fea0003800000 */
.L_x_9522:
        /* <DEDUP_REMOVED lines=32> */
.L_x_9556:
[----:B------:R-:W-:Y:S01]  /*8050*/  FSETP.GEU.FTZ.AND P0, PT, R5, -R6, PT ;  /* 0x800000060500720b */ /* 0x000fe20003f1e000 */
[----:B------:R-:W-:-:S12]  /*8060*/  FADD.FTZ R3, R3, -1 ;  /* 0xbf80000003037421 */ /* 0x000fd80000010000 */
[----:B------:R-:W-:Y:S02]  /*8070*/  @!P0 FADD.FTZ R3, R3, -1 ;  /* 0xbf80000003038421 */ /* 0x000fe40000010000 */
.L_x_9555:
[----:B------:R-:W-:Y:S05]  /*8080*/  BSYNC B2 ;  /* 0x0000000000027941 */ /* 0x000fea0003800000 */
.L_x_9554:
[----:B------:R-:W-:Y:S01]  /*8090*/  FFMA.FTZ R2, -R6, R3, R2 ;  /* 0x0000000306027223 */ /* 0x000fe20000010102 */
[----:B------:R-:W-:Y:S05]  /*80a0*/  BRA `(.L_x_9552) ;  /* 0x000001f000007947 */ /* 0x000fea0003800000 */
.L_x_9553:
        /* <DEDUP_REMOVED lines=15> */
.L_x_9559:
        /* <DEDUP_REMOVED lines=13> */
.L_x_9558:
[----:B------:R-:W-:Y:S05]  /*8270*/  BSYNC B2 ;  /* 0x0000000000027941 */ /* 0x000fea0003800000 */
.L_x_9557:
[----:B------:R-:W-:-:S04]  /*8280*/  FMUL.FTZ R2, R3, 1.1920928955078125e-07 ;  /* 0x3400000003027820 */ /* 0x000fc80000410000 */
[----:B------:R-:W-:Y:S02]  /*8290*/  FMUL.FTZ R2, R7, R2 ;  /* 0x0000000207027220 */ /* 0x000fe40000410000 */
.L_x_9552:
[----:B------:R-:W-:Y:S05]  /*82a0*/  BSYNC B0 ;  /* 0x0000000000007941 */ /* 0x000fea0003800000 */
.L_x_9551:
        /* <DEDUP_REMOVED lines=20> */
.L_x_9550:
[----:B------:R-:W-:Y:S05]  /*83f0*/  BSYNC B1 ;  /* 0x0000000000017941 */ /* 0x000fea0003800000 */
.L_x_9549:
        /* <DEDUP_REMOVED lines=15> */
.L_x_9563:
[----:B------:R-:W1:Y:S02]  /*84f0*/  F2I.S64.TRUNC R2, R2 ;  /* 0x0000000200027311 */ /* 0x000e64000020d900 */
[----:B-1----:R-:W-:-:S05]  /*8500*/  IMAD.MOV.U32 R5, RZ, RZ, R2 ;  /* 0x000000ffff057224 */ /* 0x002fca00078e0002 */
[----:B------:R1:W-:Y:S01]  /*8510*/  STG.E.U8 [R16.64], R5 ;  /* 0x0000000510007986 */ /* 0x0003e2000c101124 */
[----:B------:R-:W-:Y:S05]  /*8520*/  BRA `(.L_x_9565) ;  /* 0x00000d3000007947 */ /* 0x000fea0003800000 */
.L_x_9562:
        /* <DEDUP_REMOVED lines=9> */
.L_x_9567:
[----:B------:R-:W1:Y:S02]  /*85c0*/  F2I.FTZ.TRUNC.NTZ R3, R2 ;  /* 0x0000000200037305 */ /* 0x000e64000021f100 */
[----:B-1----:R1:W-:Y:S01]  /*85d0*/  STG.E [R16.64], R3 ;  /* 0x0000000310007986 */ /* 0x0023e2000c101924 */
[----:B------:R-:W-:Y:S05]  /*85e0*/  BRA `(.L_x_9565) ;  /* 0x00000c7000007947 */ /* 0x000fea0003800000 */
.L_x_9566:
[----:B------:R-:W1:Y:S02]  /*85f0*/  F2I.FTZ.TRUNC.NTZ R3, R2 ;  /* 0x0000000200037305 */ /* 0x000e64000021f100 */
[----:B-1----:R1:W-:Y:S01]  /*8600*/  STG.E.U16 [R16.64], R3 ;  /* 0x0000000310007986 */ /* 0x0023e2000c101524 */
[----:B------:R-:W-:Y:S05]  /*8610*/  BRA `(.L_x_9565) ;  /* 0x00000c4000007947 */ /* 0x000fea0003800000 */
.L_x_9561:
        /* <DEDUP_REMOVED lines=8> */
.L_x_9569:
[----:B------:R-:W-:-:S05]  /*86a0*/  F2FP.PACK_AB R2, RZ, R2 ;  /* 0x00000002ff02723e */ /* 0x000fca00000000ff */
[----:B------:R1:W-:Y:S01]  /*86b0*/  STG.E.U16 [R16.64], R2 ;  /* 0x0000000210007986 */ /* 0x0003e2000c101524 */
[----:B------:R-:W-:Y:S05]  /*86c0*/  BRA `(.L_x_9565) ;  /* 0x00000b9000007947 */ /* 0x000fea0003800000 */
.L_x_9568:
        /* <DEDUP_REMOVED lines=9> */
.L_x_9571:
[----:B------:R-:W-:-:S04]  /*8760*/  F2FP.PACK_AB R3, RZ, R2 ;  /* 0x00000002ff03723e */ /* 0x000fc800000000ff */
[----:B------:R-:W-:-:S05]  /*8770*/  PRMT R3, R3, 0x5410, RZ ;  /* 0x0000541003037816 */ /* 0x000fca00000000ff */
[----:B------:R1:W-:Y:S01]  /*8780*/  STG.E [R16.64], R3 ;  /* 0x0000000310007986 */ /* 0x0003e2000c101924 */
[----:B------:R-:W-:Y:S05]  /*8790*/  BRA `(.L_x_9565) ;  /* 0x00000ac000007947 */ /* 0x000fea0003800000 */
.L_x_9570:
[----:B------:R-:W-:-:S06]  /*87a0*/  FMUL.FTZ R2, R2, 1 ;  /* 0x3f80000002027820 */ /* 0x000fcc0000410000 */
[----:B------:R-:W1:Y:S02]  /*87b0*/  F2F.F64.F32 R2, R2 ;  /* 0x0000000200027310 */ /* 0x000e640000201800 */
[----:B-1----:R1:W-:Y:S01]  /*87c0*/  STG.E.64 [R16.64], R2 ;  /* 0x0000000210007986 */ /* 0x0023e2000c101b24 */
[----:B------:R-:W-:Y:S05]  /*87d0*/  BRA `(.L_x_9565) ;  /* 0x00000a8000007947 */ /* 0x000fea0003800000 */
.L_x_9560:
        /* <DEDUP_REMOVED lines=12> */
.L_x_9574:
[----:B------:R-:W-:Y:S01]  /*88a0*/  FMUL.FTZ R4, R2, 1 ;  /* 0x3f80000002047820 */ /* 0x000fe20000410000 */
[----:B------:R-:W-:-:S05]  /*88b0*/  CS2R R6, SRZ ;  /* 0x0000000000067805 */ /* 0x000fca000001ff00 */
[----:B------:R-:W1:Y:S02]  /*88c0*/  F2F.F64.F32 R4, R4 ;  /* 0x0000000400047310 */ /* 0x000e640000201800 */
[----:B-1----:R1:W-:Y:S01]  /*88d0*/  STG.E.128 [R16.64], R4 ;  /* 0x0000000410007986 */ /* 0x0023e2000c101d24 */
[----:B------:R-:W-:Y:S05]  /*88e0*/  BRA `(.L_x_9565) ;  /* 0x0000097000007947 */ /* 0x000fea0003800000 */
.L_x_9573:
        /* <DEDUP_REMOVED lines=20> */
.L_x_9578:
[----:B------:R-:W-:Y:S05]  /*8a30*/  BSYNC B0 ;  /* 0x0000000000007941 */ /* 0x000fea0003800000 */
.L_x_9577:
[----:B------:R-:W-:-:S05]  /*8a40*/  LOP3.LUT R5, R0, R5, RZ, 0xfc, !PT ;  /* 0x0000000500057212 */ /* 0x000fca00078efcff */
[----:B------:R1:W-:Y:S01]  /*8a50*/  STG.E.U8 [R16.64], R5 ;  /* 0x0000000510007986 */ /* 0x0003e2000c101124 */
[----:B------:R-:W-:Y:S05]  /*8a60*/  BRA `(.L_x_9565) ;  /* 0x000007f000007947 */ /* 0x000fea0003800000 */
.L_x_9576:
        /* <DEDUP_REMOVED lines=12> */
.L_x_9580:
[----:B------:R-:W-:Y:S01]  /*8b30*/  IMAD.MOV.U32 R0, RZ, RZ, 0x7f ;  /* 0x0000007fff007424 */ /* 0x000fe200078e00ff */
[----:B------:R-:W-:-:S04]  /*8b40*/  ISETP.GT.U32.AND P0, PT, R4, 0x7f800000, PT ;  /* 0x7f8000000400780c */ /* 0x000fc80003f04070 */
[----:B------:R-:W-:-:S04]  /*8b50*/  SEL R0, R0, 0x7c, P0 ;  /* 0x0000007c00007807 */ /* 0x000fc80000000000 */
.L_x_9581:
[----:B------:R-:W-:Y:S05]  /*8b60*/  BSYNC B0 ;  /* 0x0000000000007941 */ /* 0x000fea0003800000 */
.L_x_9579:
[----:B------:R-:W-:-:S04]  /*8b70*/  LOP3.LUT R2, R2, 0x80000000, RZ, 0xc0, !PT ;  /* 0x8000000002027812 */ /* 0x000fc800078ec0ff */
[----:B------:R-:W-:-:S04]  /*8b80*/  SHF.R.U32.HI R3, RZ, 0x18, R2 ;  /* 0x00000018ff037819 */ /* 0x000fc80000011602 */
[----:B------:R-:W-:-:S05]  /*8b90*/  LOP3.LUT R3, R0, R3, RZ, 0xfc, !PT ;  /* 0x0000000300037212 */ /* 0x000fca00078efcff */
[----:B------:R1:W-:Y:S01]  /*8ba0*/  STG.E.U8 [R16.64], R3 ;  /* 0x0000000310007986 */ /* 0x0003e2000c101124 */
[----:B------:R-:W-:Y:S05]  /*8bb0*/  BRA `(.L_x_9565) ;  /* 0x000006a000007947 */ /* 0x000fea0003800000 */
.L_x_9575:
[----:B------:R-:W-:-:S05]  /*8bc0*/  F2FP.BF16.PACK_AB R2, RZ, R2 ;  /* 0x00000002ff02723e */ /* 0x000fca00000010ff */
[----:B------:R1:W-:Y:S01]  /*8bd0*/  STG.E.U16 [R16.64], R2 ;  /* 0x0000000210007986 */ /* 0x0003e2000c101524 */
[----:B------:R-:W-:Y:S05]  /*8be0*/  BRA `(.L_x_9565) ;  /* 0x0000067000007947 */ /* 0x000fea0003800000 */
.L_x_9572:
        /* <DEDUP_REMOVED lines=11> */
.L_x_9584:
        /* <DEDUP_REMOVED lines=16> */
.L_x_9587:
[----:B------:R-:W-:-:S04]  /*8da0*/  LOP3.LUT R2, R2, 0x80000000, RZ, 0xc0, !PT ;  /* 0x8000000002027812 */ /* 0x000fc800078ec0ff */
[----:B------:R-:W-:-:S04]  /*8db0*/  SHF.R.U32.HI R3, RZ, 0x18, R2 ;  /* 0x00000018ff037819 */ /* 0x000fc80000011602 */
[----:B------:R-:W-:-:S04]  /*8dc0*/  LOP3.LUT R0, R0, R3, RZ, 0xfc, !PT ;  /* 0x0000000300007212 */ /* 0x000fc800078efcff */
[----:B------:R-:W-:Y:S02]  /*8dd0*/  PRMT R8, R0, 0x7610, R8 ;  /* 0x0000761000087816 */ /* 0x000fe40000000008 */
.L_x_9586:
[----:B------:R-:W-:Y:S05]  /*8de0*/  BSYNC B0 ;  /* 0x0000000000007941 */ /* 0x000fea0003800000 */
.L_x_9585:
[----:B------:R0:W-:Y:S01]  /*8df0*/  STG.E.U8 [R16.64], R8 ;  /* 0x0000000810007986 */ /* 0x0001e2000c101124 */
[----:B------:R-:W-:Y:S05]  /*8e00*/  BRA `(.L_x_9565) ;  /* 0x0000045000007947 */ /* 0x000fea0003800000 */
.L_x_9583:
        /* <DEDUP_REMOVED lines=16> */
.L_x_9590:
[----:B------:R-:W-:-:S04]  /*8f10*/  LOP3.LUT R2, R2, 0x80000000, RZ, 0xc0, !PT ;  /* 0x8000000002027812 */ /* 0x000fc800078ec0ff */
[----:B------:R-:W-:-:S04]  /*8f20*/  SHF.R.U32.HI R3, RZ, 0x18, R2 ;  /* 0x00000018ff037819 */ /* 0x000fc80000011602 */
[----:B------:R-:W-:-:S04]  /*8f30*/  LOP3.LUT R0, R0, R3, RZ, 0xfc, !PT ;  /* 0x0000000300007212 */ /* 0x000fc800078efcff */
[----:B------:R-:W-:Y:S02]  /*8f40*/  PRMT R8, R0, 0x7610, R8 ;  /* 0x0000761000087816 */ /* 0x000fe40000000008 */
.L_x_9589:
[----:B------:R-:W-:Y:S05]  /*8f50*/  BSYNC B0 ;  /* 0x0000000000007941 */ /* 0x000fea0003800000 */
.L_x_9588:
[----:B------:R0:W-:Y:S01]  /*8f60*/  STG.E.U8 [R16.64], R8 ;  /* 0x0000000810007986 */ /* 0x0001e2000c101124 */
[----:B------:R-:W-:Y:S05]  /*8f70*/  BRA `(.L_x_9565) ;  /* 0x000002e000007947 */ /* 0x000fea0003800000 */
.L_x_9582:
        /* <DEDUP_REMOVED lines=21> */
.L_x_9564:
        /* <DEDUP_REMOVED lines=20> */
.L_x_9592:
[----:B------:R-:W1:Y:S02]  /*9210*/  F2I.U64.TRUNC R2, R2 ;  /* 0x0000000200027311 */ /* 0x000e64000020d800 */
[----:B-1----:R1:W-:Y:S01]  /*9220*/  STG.E.64 [R16.64], R2 ;  /* 0x0000000210007986 */ /* 0x0023e2000c101b24 */
[----:B------:R-:W-:Y:S05]  /*9230*/  BRA `(.L_x_9565) ;  /* 0x0000002000007947 */ /* 0x000fea0003800000 */
.L_x_9591:
[----:B------:R-:W1:Y:S02]  /*9240*/  F2I.FTZ.U32.TRUNC.NTZ R3, R2 ;  /* 0x0000000200037305 */ /* 0x000e64000021f000 */
[----:B-1----:R1:W-:Y:S02]  /*9250*/  STG.E [R16.64], R3 ;  /* 0x0000000310007986 */ /* 0x0023e4000c101924 */
.L_x_9565:
[----:B------:R-:W-:Y:S02]  /*9260*/  IADD3 R19, R19, 0x80, RZ ;  /* 0x0000008013137810 */ /* 0x000fe40007ffe0ff */
.L_x_9448:
[----:B------:R-:W-:Y:S05]  /*9270*/  BSYNC B7 ;  /* 0x0000000000077941 */ /* 0x000fea0003800000 */
.L_x_9447:
        /* <DEDUP_REMOVED lines=230> */
.L_x_9593:
        /* <DEDUP_REMOVED lines=20> */
.L_x_9598:
[----:B------:R-:W2:Y:S02]  /*a220*/  LDG.E.U8 R0, [R2.64] ;  /* 0x0000002402007981 */ /* 0x000ea4000c1e1100 */
[----:B--2---:R-:W0:Y:S01]  /*a230*/  I2F.U16 R0, R0 ;  /* 0x0000000000007306 */ /* 0x004e220000101000 */
[----:B------:R-:W-:Y:S05]  /*a240*/  BRA `(.L_x_9600) ;  /* 0x00000ca000007947 */ /* 0x000fea0003800000 */
.L_x_9597:
        /* <DEDUP_REMOVED lines=9> */
.L_x_9602:
[----:B------:R-:W2:Y:S02]  /*a2e0*/  LDG.E R0, [R2.64] ;  /* 0x0000002402007981 */ /* 0x000ea4000c1e1900 */
[----:B--2---:R-:W0:Y:S01]  /*a2f0*/  I2F R0, R0 ;  /* 0x0000000000007306 */ /* 0x004e220000201400 */
[----:B------:R-:W-:Y:S05]  /*a300*/  BRA `(.L_x_9600) ;  /* 0x00000be000007947 */ /* 0x000fea0003800000 */
.L_x_9601:
[----:B------:R-:W2:Y:S02]  /*a310*/  LDG.E.U16 R0, [R2.64] ;  /* 0x0000002402007981 */ /* 0x000ea4000c1e1500 */
[----:B--2---:R-:W0:Y:S01]  /*a320*/  I2F.S16 R0, R0 ;  /* 0x0000000000007306 */ /* 0x004e220000101400 */
[----:B------:R-:W-:Y:S05]  /*a330*/  BRA `(.L_x_9600) ;  /* 0x00000bb000007947 */ /* 0x000fea0003800000 */
.L_x_9596:
        /* <DEDUP_REMOVED lines=8> */
.L_x_9604:
[----:B------:R-:W2:Y:S02]  /*a3c0*/  LDG.E.U16 R0, [R2.64] ;  /* 0x0000002402007981 */ /* 0x000ea4000c1e1500 */
[----:B--2---:R-:W-:Y:S01]  /*a3d0*/  HADD2.F32 R0, -RZ, R0.H0_H0 ;  /* 0x20000000ff007230 */ /* 0x004fe20000004100 */
[----:B------:R-:W-:Y:S05]  /*a3e0*/  BRA `(.L_x_9600) ;  /* 0x00000b0000007947 */ /* 0x000fea0003800000 */
.L_x_9603:
        /* <DEDUP_REMOVED lines=8> */
.L_x_9606:
[----:B------:R-:W2:Y:S02]  /*a470*/  LDG.E.U16 R0, [R2.64] ;  /* 0x0000002402007981 */ /* 0x000ea4000c1e1500 */
[----:B--2---:R-:W-:Y:S01]  /*a480*/  HADD2.F32 R0, -RZ, R0.H0_H0 ;  /* 0x20000000ff007230 */ /* 0x004fe20000004100 */
[----:B------:R-:W-:Y:S05]  /*a490*/  BRA `(.L_x_9600) ;  /* 0x00000a5000007947 */ /* 0x000fea0003800000 */
.L_x_9605:
[----:B------:R-:W2:Y:S02]  /*a4a0*/  LDG.E.64 R2, [R2.64] ;  /* 0x0000002402027981 */ /* 0x000ea4000c1e1b00 */
[----:B--2---:R-:W0:Y:S01]  /*a4b0*/  F2F.F32.F64 R0, R2 ;  /* 0x0000000200007310 */ /* 0x004e220000301000 */
[----:B------:R-:W0:-:S14]  /*a4c0*/  DSETP.GEU.AND P0, PT, |R2|, c[0x2][0x0], PT ;  /* 0x008000000200762a */ /* 0x000e1c0003f0e200 */
[----:B0-----:R-:W-:Y:S01]  /*a4d0*/  @!P0 FMUL R0, R0, 1.175494350822287508e-38 ;  /* 0x0080000000008820 */ /* 0x001fe20000400000 */
[----:B------:R-:W-:Y:S05]  /*a4e0*/  BRA `(.L_x_9600) ;  /* 0x00000a0000007947 */ /* 0x000fea0003800000 */
.L_x_9595:
        /* <DEDUP_REMOVED lines=12> */
.L_x_9609:
[----:B------:R-:W2:Y:S02]  /*a5b0*/  LDG.E.64 R2, [R2.64] ;  /* 0x0000002402027981 */ /* 0x000ea4000c1e1b00 */
[----:B--2---:R-:W0:Y:S01]  /*a5c0*/  F2F.F32.F64 R0, R2 ;  /* 0x0000000200007310 */ /* 0x004e220000301000 */
[----:B------:R-:W0:-:S14]  /*a5d0*/  DSETP.GEU.AND P0, PT, |R2|, c[0x2][0x0], PT ;  /* 0x008000000200762a */ /* 0x000e1c0003f0e200 */
[----:B0-----:R-:W-:Y:S01]  /*a5e0*/  @!P0 FMUL R0, R0, 1.175494350822287508e-38 ;  /* 0x0080000000008820 */ /* 0x001fe20000400000 */
[----:B------:R-:W-:Y:S05]  /*a5f0*/  BRA `(.L_x_9600) ;  /* 0x000008f000007947 */ /* 0x000fea0003800000 */
.L_x_9608:
        /* <DEDUP_REMOVED lines=26> */
.L_x_9611:
        /* <DEDUP_REMOVED lines=13> */
.L_x_9610:
[----:B------:R-:W2:Y:S02]  /*a870*/  LDG.E.U16 R0, [R2.64] ;  /* 0x0000002402007981 */ /* 0x000ea4000c1e1500 */
[----:B--2---:R-:W-:Y:S01]  /*a880*/  PRMT R0, RZ, 0x5410, R0 ;  /* 0x00005410ff007816 */ /* 0x004fe20000000000 */
[----:B------:R-:W-:Y:S05]  /*a890*/  BRA `(.L_x_9600) ;  /* 0x0000065000007947 */ /* 0x000fea0003800000 */
.L_x_9607:
        /* <DEDUP_REMOVED lines=11> */
.L_x_9614:
        /* <DEDUP_REMOVED lines=20> */
.L_x_9616:
[----:B------:R-:W-:Y:S05]  /*aa90*/  BSYNC B0 ;  /* 0x0000000000007941 */ /* 0x000fea0003800000 */
.L_x_9615:
[----:B------:R-:W-:Y:S01]  /*aaa0*/  LEA R3, R0, 0x3b800000, 0x17 ;  /* 0x3b80000000037811 */ /* 0x000fe200078eb8ff */
[----:B------:R-:W-:-:S05]  /*aab0*/  IMAD.SHL.U32 R0, R2, 0x100000, RZ ;  /* 0x0010000002007824 */ /* 0x000fca00078e00ff */
[----:B------:R-:W-:Y:S01]  /*aac0*/  LOP3.LUT R0, R3, R0, R4, 0xfe, !PT ;  /* 0x0000000003007212 */ /* 0x000fe200078efe04 */
[----:B------:R-:W-:Y:S05]  /*aad0*/  BRA `(.L_x_9600) ;  /* 0x0000041000007947 */ /* 0x000fea0003800000 */
.L_x_9613:
        /* <DEDUP_REMOVED lines=20> */
.L_x_9618:
[----:B------:R-:W-:Y:S05]  /*ac20*/  BSYNC B0 ;  /* 0x0000000000007941 */ /* 0x000fea0003800000 */
.L_x_9617:
[----:B------:R-:W-:Y:S01]  /*ac30*/  LEA R3, R0, 0x37800000, 0x17 ;  /* 0x3780000000037811 */ /* 0x000fe200078eb8ff */
[----:B------:R-:W-:-:S05]  /*ac40*/  IMAD.SHL.U32 R0, R2, 0x200000, RZ ;  /* 0x0020000002007824 */ /* 0x000fca00078e00ff */
[----:B------:R-:W-:Y:S01]  /*ac50*/  LOP3.LUT R0, R3, R0, R4, 0xfe, !PT ;  /* 0x0000000003007212 */ /* 0x000fe200078efe04 */
[----:B------:R-:W-:Y:S05]  /*ac60*/  BRA `(.L_x_9600) ;  /* 0x0000028000007947 */ /* 0x000fea0003800000 */
.L_x_9612:
        /* <DEDUP_REMOVED lines=14> */
.L_x_9599:
        /* <DEDUP_REMOVED lines=21> */
.L_x_9620:
[----:B------:R-:W2:Y:S02]  /*aea0*/  LDG.E.64 R2, [R2.64] ;  /* 0x0000002402027981 */ /* 0x000ea4000c1e1b00 */
[----:B--2---:R0:W1:Y:S01]  /*aeb0*/  I2F.U64 R0, R2 ;  /* 0x0000000200007312 */ /* 0x0040620000301000 */
[----:B------:R-:W-:Y:S05]  /*aec0*/  BRA `(.L_x_9600) ;  /* 0x0000002000007947 */ /* 0x000fea0003800000 */
.L_x_9619:
[----:B------:R-:W2:Y:S02]  /*aed0*/  LDG.E R0, [R2.64] ;  /* 0x0000002402007981 */ /* 0x000ea4000c1e1900 */
[----:B--2---:R-:W0:Y:S02]  /*aee0*/  I2F.U32 R0, R0 ;  /* 0x0000000000007306 */ /* 0x004e240000201000 */
.L_x_9600:
[----:B------:R-:W-:Y:S05]  /*aef0*/  BSYNC B6 ;  /* 0x0000000000067941 */ /* 0x000fea0003800000 */
.L_x_9594:
        /* <DEDUP_REMOVED lines=32> */
.L_x_9628:
[----:B------:R-:W-:Y:S01]  /*b100*/  FSETP.GEU.FTZ.AND P0, PT, R5, -R6, PT ;  /* 0x800000060500720b */ /* 0x000fe20003f1e000 */
[----:B------:R-:W-:-:S12]  /*b110*/  FADD.FTZ R3, R3, -1 ;  /* 0xbf80000003037421 */ /* 0x000fd80000010000 */
[----:B------:R-:W-:Y:S02]  /*b120*/  @!P0 FADD.FTZ R3, R3, -1 ;  /* 0xbf80000003038421 */ /* 0x000fe40000010000 */
.L_x_9627:
[----:B------:R-:W-:Y:S05]  /*b130*/  BSYNC B2 ;  /* 0x0000000000027941 */ /* 0x000fea0003800000 */
.L_x_9626:
[----:B------:R-:W-:Y:S01]  /*b140*/  FFMA.FTZ R2, -R6, R3, R2 ;  /* 0x0000000306027223 */ /* 0x000fe20000010102 */
[----:B------:R-:W-:Y:S05]  /*b150*/  BRA `(.L_x_9624) ;  /* 0x000001f000007947 */ /* 0x000fea0003800000 */
.L_x_9625:
        /* <DEDUP_REMOVED lines=15> */
.L_x_9631:
        /* <DEDUP_REMOVED lines=13> */
.L_x_9630:
[----:B------:R-:W-:Y:S05]  /*b320*/  BSYNC B2 ;  /* 0x0000000000027941 */ /* 0x000fea0003800000 */
.L_x_9629:
[----:B------:R-:W-:-:S04]  /*b330*/  FMUL.FTZ R2, R3, 1.1920928955078125e-07 ;  /* 0x3400000003027820 */ /* 0x000fc80000410000 */
[----:B------:R-:W-:Y:S02]  /*b340*/  FMUL.FTZ R2, R7, R2 ;  /* 0x0000000207027220 */ /* 0x000fe40000410000 */
.L_x_9624:
[----:B------:R-:W-:Y:S05]  /*b350*/  BSYNC B1 ;  /* 0x0000000000017941 */ /* 0x000fea0003800000 */
.L_x_9623:
        /* <DEDUP_REMOVED lines=20> */
.L_x_9622:
[----:B------:R-:W-:Y:S05]  /*b4a0*/  BSYNC B0 ;  /* 0x0000000000007941 */ /* 0x000fea0003800000 */
.L_x_9621:
        /* <DEDUP_REMOVED lines=15> */
.L_x_9635:
[----:B------:R-:W1:Y:S02]  /*b5a0*/  F2I.S64.TRUNC R2, R2 ;  /* 0x0000000200027311 */ /* 0x000e64000020d900 */
[----:B-1----:R-:W-:-:S05]  /*b5b0*/  IMAD.MOV.U32 R5, RZ, RZ, R2 ;  /* 0x000000ffff057224 */ /* 0x002fca00078e0002 */
[----:B------:R-:W-:Y:S01]  /*b5c0*/  STG.E.U8 [R16.64], R5 ;  /* 0x0000000510007986 */ /* 0x000fe2000c101124 */
[----:B------:R-:W-:Y:S05]  /*b5d0*/  EXIT ;  /* 0x000000000000794d */ /* 0x000fea0003800000 */
.L_x_9634:
        /* <DEDUP_REMOVED lines=9> */
.L_x_9638:
[----:B------:R-:W1:Y:S02]  /*b670*/  F2I.FTZ.TRUNC.NTZ R3, R2 ;  /* 0x0000000200037305 */ /* 0x000e64000021f100 */
[----:B-1----:R-:W-:Y:S01]  /*b680*/  STG.E [R16.64], R3 ;  /* 0x0000000310007986 */ /* 0x002fe2000c101924 */
[----:B------:R-:W-:Y:S05]  /*b690*/  EXIT ;  /* 0x000000000000794d */ /* 0x000fea0003800000 */
.L_x_9637:
[----:B------:R-:W1:Y:S02]  /*b6a0*/  F2I.FTZ.TRUNC.NTZ R3, R2 ;  /* 0x0000000200037305 */ /* 0x000e64000021f100 */
[----:B-1----:R-:W-:Y:S01]  /*b6b0*/  STG.E.U16 [R16.64], R3 ;  /* 0x0000000310007986 */ /* 0x002fe2000c101524 */
[----:B------:R-:W-:Y:S05]  /*b6c0*/  EXIT ;  /* 0x000000000000794d */ /* 0x000fea0003800000 */
.L_x_9633:
        /* <DEDUP_REMOVED lines=8> */
.L_x_9640:
[----:B------:R-:W-:-:S05]  /*b750*/  F2FP.PACK_AB R2, RZ, R2 ;  /* 0x00000002ff02723e */ /* 0x000fca00000000ff */
[----:B------:R-:W-:Y:S01]  /*b760*/  STG.E.U16 [R16.64], R2 ;  /* 0x0000000210007986 */ /* 0x000fe2000c101524 */
[----:B------:R-:W-:Y:S05]  /*b770*/  EXIT ;  /* 0x000000000000794d */ /* 0x000fea0003800000 */
.L_x_9639:
        /* <DEDUP_REMOVED lines=9> */
.L_x_9642:
[----:B------:R-:W-:-:S04]  /*b810*/  F2FP.PACK_AB R3, RZ, R2 ;  /* 0x00000002ff03723e */ /* 0x000fc800000000ff */
[----:B------:R-:W-:-:S05]  /*b820*/  PRMT R3, R3, 0x5410, RZ ;  /* 0x0000541003037816 */ /* 0x000fca00000000ff */
[----:B------:R-:W-:Y:S01]  /*b830*/  STG.E [R16.64], R3 ;  /* 0x0000000310007986 */ /* 0x000fe2000c101924 */
[----:B------:R-:W-:Y:S05]  /*b840*/  EXIT ;  /* 0x000000000000794d */ /* 0x000fea0003800000 */
.L_x_9641:
[----:B------:R-:W-:-:S06]  /*b850*/  FMUL.FTZ R2, R2, 1 ;  /* 0x3f80000002027820 */ /* 0x000fcc0000410000 */
[----:B------:R-:W1:Y:S02]  /*b860*/  F2F.F64.F32 R2, R2 ;  /* 0x0000000200027310 */ /* 0x000e640000201800 */
[----:B-1----:R-:W-:Y:S01]  /*b870*/  STG.E.64 [R16.64], R2 ;  /* 0x0000000210007986 */ /* 0x002fe2000c101b24 */
[----:B------:R-:W-:Y:S05]  /*b880*/  EXIT ;  /* 0x000000000000794d */ /* 0x000fea0003800000 */
.L_x_9632:
        /* <DEDUP_REMOVED lines=12> */
.L_x_9645:
[----:B------:R-:W-:Y:S01]  /*b950*/  FMUL.FTZ R4, R2, 1 ;  /* 0x3f80000002047820 */ /* 0x000fe20000410000 */
[----:B------:R-:W-:-:S05]  /*b960*/  CS2R R6, SRZ ;  /* 0x0000000000067805 */ /* 0x000fca000001ff00 */
[----:B------:R-:W1:Y:S02]  /*b970*/  F2F.F64.F32 R4, R4 ;  /* 0x0000000400047310 */ /* 0x000e640000201800 */
[----:B-1----:R-:W-:Y:S01]  /*b980*/  STG.E.128 [R16.64], R4 ;  /* 0x0000000410007986 */ /* 0x002fe2000c101d24 */
[----:B------:R-:W-:Y:S05]  /*b990*/  EXIT ;  /* 0x000000000000794d */ /* 0x000fea0003800000 */
.L_x_9644:
        /* <DEDUP_REMOVED lines=20> */
.L_x_9649:
[----:B------:R-:W-:Y:S05]  /*bae0*/  BSYNC B0 ;  /* 0x0000000000007941 */ /* 0x000fea0003800000 */
.L_x_9648:
[----:B------:R-:W-:-:S05]  /*baf0*/  LOP3.LUT R5, R0, R5, RZ, 0xfc, !PT ;  /* 0x0000000500057212 */ /* 0x000fca00078efcff */
[----:B------:R-:W-:Y:S01]  /*bb00*/  STG.E.U8 [R16.64], R5 ;  /* 0x0000000510007986 */ /* 0x000fe2000c101124 */
[----:B------:R-:W-:Y:S05]  /*bb10*/  EXIT ;  /* 0x000000000000794d */ /* 0x000fea0003800000 */
.L_x_9647:
        /* <DEDUP_REMOVED lines=12> */
.L_x_9651:
[----:B------:R-:W-:Y:S01]  /*bbe0*/  IMAD.MOV.U32 R0, RZ, RZ, 0x7f ;  /* 0x0000007fff007424 */ /* 0x000fe200078e00ff */
[----:B------:R-:W-:-:S04]  /*bbf0*/  ISETP.GT.U32.AND P0, PT, R4, 0x7f800000, PT ;  /* 0x7f8000000400780c */ /* 0x000fc80003f04070 */
[----:B------:R-:W-:-:S04]  /*bc00*/  SEL R0, R0, 0x7c, P0 ;  /* 0x0000007c00007807 */ /* 0x000fc80000000000 */
.L_x_9652:
[----:B------:R-:W-:Y:S05]  /*bc10*/  BSYNC B0 ;  /* 0x0000000000007941 */ /* 0x000fea0003800000 */
.L_x_9650:
[----:B------:R-:W-:-:S04]  /*bc20*/  LOP3.LUT R2, R2, 0x80000000, RZ, 0xc0, !PT ;  /* 0x8000000002027812 */ /* 0x000fc800078ec0ff */
[----:B------:R-:W-:-:S04]  /*bc30*/  SHF.R.U32.HI R3, RZ, 0x18, R2 ;  /* 0x00000018ff037819 */ /* 0x000fc80000011602 */
[----:B------:R-:W-:-:S05]  /*bc40*/  LOP3.LUT R3, R0, R3, RZ, 0xfc, !PT ;  /* 0x0000000300037212 */ /* 0x000fca00078efcff */
[----:B------:R-:W-:Y:S01]  /*bc50*/  STG.E.U8 [R16.64], R3 ;  /* 0x0000000310007986 */ /* 0x000fe2000c101124 */
[----:B------:R-:W-:Y:S05]  /*bc60*/  EXIT ;  /* 0x000000000000794d */ /* 0x000fea0003800000 */
.L_x_9646:
[----:B------:R-:W-:-:S05]  /*bc70*/  F2FP.BF16.PACK_AB R2, RZ, R2 ;  /* 0x00000002ff02723e */ /* 0x000fca00000010ff */
[----:B------:R-:W-:Y:S01]  /*bc80*/  STG.E.U16 [R16.64], R2 ;  /* 0x0000000210007986 */ /* 0x000fe2000c101524 */
[----:B------:R-:W-:Y:S05]  /*bc90*/  EXIT ;  /* 0x000000000000794d */ /* 0x000fea0003800000 */
.L_x_9643:
        /* <DEDUP_REMOVED lines=11> */
.L_x_9655:
        /* <DEDUP_REMOVED lines=16> */
.L_x_9658:
[----:B------:R-:W-:-:S04]  /*be50*/  LOP3.LUT R2, R2, 0x80000000, RZ, 0xc0, !PT ;  /* 0x8000000002027812 */ /* 0x000fc800078ec0ff */
[----:B------:R-:W-:-:S04]  /*be60*/  SHF.R.U32.HI R3, RZ, 0x18, R2 ;  /* 0x00000018ff037819 */ /* 0x000fc80000011602 */
[----:B------:R-:W-:-:S04]  /*be70*/  LOP3.LUT R0, R0, R3, RZ, 0xfc, !PT ;  /* 0x0000000300007212 */ /* 0x000fc800078efcff */
[----:B------:R-:W-:Y:S02]  /*be80*/  PRMT R8, R0, 0x7610, R8 ;  /* 0x0000761000087816 */ /* 0x000fe40000000008 */
.L_x_9657:
[----:B------:R-:W-:Y:S05]  /*be90*/  BSYNC B0 ;  /* 0x0000000000007941 */ /* 0x000fea0003800000 */
.L_x_9656:
[----:B------:R-:W-:Y:S01]  /*bea0*/  STG.E.U8 [R16.64], R8 ;  /* 0x0000000810007986 */ /* 0x000fe2000c101124 */
[----:B------:R-:W-:Y:S05]  /*beb0*/  EXIT ;  /* 0x000000000000794d */ /* 0x000fea0003800000 */
.L_x_9654:
        /* <DEDUP_REMOVED lines=16> */
.L_x_9661:
[----:B------:R-:W-:-:S04]  /*bfc0*/  LOP3.LUT R2, R2, 0x80000000, RZ, 0xc0, !PT ;  /* 0x8000000002027812 */ /* 0x000fc800078ec0ff */
[----:B------:R-:W-:-:S04]  /*bfd0*/  SHF.R.U32.HI R3, RZ, 0x18, R2 ;  /* 0x00000018ff037819 */ /* 0x000fc80000011602 */
[----:B------:R-:W-:-:S04]  /*bfe0*/  LOP3.LUT R0, R0, R3, RZ, 0xfc, !PT ;  /* 0x0000000300007212 */ /* 0x000fc800078efcff */
[----:B------:R-:W-:Y:S02]  /*bff0*/  PRMT R8, R0, 0x7610, R8 ;  /* 0x0000761000087816 */ /* 0x000fe40000000008 */
.L_x_9660:
[----:B------:R-:W-:Y:S05]  /*c000*/  BSYNC B0 ;  /* 0x0000000000007941 */ /* 0x000fea0003800000 */
.L_x_9659:
[----:B------:R-:W-:Y:S01]  /*c010*/  STG.E.U8 [R16.64], R8 ;  /* 0x0000000810007986 */ /* 0x000fe2000c101124 */
[----:B------:R-:W-:Y:S05]  /*c020*/  EXIT ;  /* 0x000000000000794d */ /* 0x000fea0003800000 */
.L_x_9653:
        /* <DEDUP_REMOVED lines=21> */
.L_x_9636:
        /* <DEDUP_REMOVED lines=20> */
.L_x_9663:
[----:B------:R-:W1:Y:S02]  /*c2c0*/  F2I.U64.TRUNC R2, R2 ;  /* 0x0000000200027311 */ /* 0x000e64000020d800 */
[----:B-1----:R-:W-:Y:S01]  /*c2d0*/  STG.E.64 [R16.64], R2 ;  /* 0x0000000210007986 */ /* 0x002fe2000c101b24 */
[----:B------:R-:W-:Y:S05]  /*c2e0*/  EXIT ;  /* 0x000000000000794d */ /* 0x000fea0003800000 */
.L_x_9662:
[----:B------:R-:W1:Y:S02]  /*c2f0*/  F2I.FTZ.U32.TRUNC.NTZ R3, R2 ;  /* 0x0000000200037305 */ /* 0x000e64000021f000 */
[----:B-1----:R-:W-:Y:S01]  /*c300*/  STG.E [R16.64], R3 ;  /* 0x0000000310007986 */ /* 0x002fe2000c101924 */
[----:B------:R-:W-:Y:S05]  /*c310*/  EXIT ;  /* 0x000000000000794d */ /* 0x000fea0003800000 */
.L_x_9664:
        /* <DEDUP_REMOVED lines=14> */
.L_x_32598:


//--------------------- .text._ZN2at6native27unrolled_elementwise_kernelINS0_13AUnaryFunctorIfffZZZNS0_15binary_internal21div_floor_kernel_cudaERNS_18TensorIteratorBaseEENKUlvE1_clEvENKUlvE0_clEvEUlffE_EESt5arrayIPcLm2EELi4E23TrivialOffsetCalculatorILi1EjESE_NS0_6memory12LoadWithCastILi1EEENSF_13StoreWithCastILi1EEEEEviT_T0_T2_T3_T4_T5_ --------------------------
	.section	.text._ZN2at6native27unrolled_elementwise_kernelINS0_13AUnaryFunctorIfffZZZNS0_15binary_internal21div_floor_kernel_cudaERNS_18TensorIteratorBaseEENKUlvE1_clEvENKUlvE0_clEvEUlffE_EESt5arrayIPcLm2EELi4E23TrivialOffsetCalculatorILi1EjESE_NS0_6memory12LoadWithCastILi1EEENSF_13StoreWithCastILi1EEEEEviT_T0_T2_T3_T4_T5_,"ax",@progbits
	.sectioninfo	@"SHI_REGISTERS=28"
	.align	128
        .global         _ZN2at6native27unrolled_elementwise_kernelINS0_13AUnaryFunctorIfffZZZNS0_15binary_internal21div_floor_kernel_cudaERNS_18TensorIteratorBaseEENKUlvE1_clEvENKUlvE0_clEvEUlffE_EESt5arrayIPcLm2EELi4E23TrivialOffsetCalculatorILi1EjESE_NS0_6memory12LoadWithCastILi1EEENSF_13StoreWithCastILi1EEEEEviT_T0_T2_T3_T4_T5_
        .type           _ZN2at6native27unrolled_elementwise_kernelINS0_13AUnaryFunctorIfffZZZNS0_15binary_internal21div_floor_kernel_cudaERNS_18TensorIteratorBaseEENKUlvE1_clEvENKUlvE0_clEvEUlffE_EESt5arrayIPcLm2EELi4E23TrivialOffsetCalculatorILi1EjESE_NS0_6memory12LoadWithCastILi1EEENSF_13StoreWithCastILi1EEEEEviT_T0_T2_T3_T4_T5_,@function
        .size           _ZN2at6native27unrolled_elementwise_kernelINS0_13AUnaryFunctorIfffZZZNS0_15binary_internal21div_floor_kernel_cudaERNS_18TensorIteratorBaseEENKUlvE1_clEvENKUlvE0_clEvEUlffE_EESt5arrayIPcLm2EELi4E23TrivialOffsetCalculatorILi1EjESE_NS0_6memory12LoadWithCastILi1EEENSF_13StoreWithCastILi1EEEEEviT_T0_T2_T3_T4_T5_,(.L_x_32599 - _ZN2at6native27unrolled_elementwise_kernelINS0_13AUnaryFunctorIfffZZZNS0_15binary_internal21div_floor_kernel_cudaERNS_18TensorIteratorBaseEENKUlvE1_clEvENKUlvE0_clEvEUlffE_EESt5arrayIPcLm2EELi4E23TrivialOffsetCalculatorILi1EjESE_NS0_6memory12LoadWithCastILi1EEENSF_13StoreWithCastILi1EEEEEviT_T0_T2_T3_T4_T5_)
        .other          _ZN2at6native27unrolled_elementwise_kernelINS0_13AUnaryFunctorIfffZZZNS0_15binary_internal21div_floor_kernel_cudaERNS_18TensorIteratorBaseEENKUlvE1_clEvENKUlvE0_clEvEUlffE_EESt5arrayIPcLm2EELi4E23TrivialOffsetCalculatorILi1EjESE_NS0_6memory12LoadWithCastILi1EEENSF_13StoreWithCastILi1EEEEEviT_T0_T2_T3_T4_T5_,@"STO_CUDA_ENTRY STV_DEFAULT"
_ZN2at6native27unrolled_elementwise_kernelINS0_13AUnaryFunctorIfffZZZNS0_15binary_internal21div_floor_kernel_cudaERNS_18TensorIteratorBaseEENKUlvE1_clEvENKUlvE0_clEvEUlffE_EESt5arrayIPcLm2EELi4E23TrivialOffsetCalculatorILi1EjESE_NS0_6memory12LoadWithCastILi1EEENSF_13StoreWithCastILi1EEEEEviT_T0_T2_T3_T4_T5_:
.text._ZN2at6native27unrolled_elementwise_kernelINS0_13AUnaryFunctorIfffZZZNS0_15binary_internal21div_floor_kernel_cudaERNS_18TensorIteratorBaseEENKUlvE1_clEvENKUlvE0_clEvEUlffE_EESt5arrayIPcLm2EELi4E23TrivialOffsetCalculatorILi1EjESE_NS0_6memory12LoadWithCastILi1EEENSF_13StoreWithCastILi1EEEEEviT_T0_T2_T3_T4_T5_:
        /* <DEDUP_REMOVED lines=31> */
.L_x_9671:
[----:B------:R-:W2:Y:S02]  /*01f0*/  LDG.E.U8 R2, [R2.64] ;  /* 0x0000002402027981 */ /* 0x000ea4000c1e1100 */
[----:B--2---:R0:W1:Y:S01]  /*0200*/  I2F.U16 R18, R2 ;  /* 0x0000000200127306 */ /* 0x0040620000101000 */
[----:B------:R-:W-:Y:S05]  /*0210*/  BRA `(.L_x_9673) ;  /* 0x00000cb000007947 */ /* 0x000fea0003800000 */
.L_x_9670:
        /* <DEDUP_REMOVED lines=9> */
.L_x_9675:
[----:B------:R-:W2:Y:S02]  /*02b0*/  LDG.E R2, [R2.64] ;  /* 0x0000002402027981 */ /* 0x000ea4000c1e1900 */
[----:B--2---:R0:W1:Y:S01]  /*02c0*/  I2F R18, R2 ;  /* 0x0000000200127306 */ /* 0x0040620000201400 */
[----:B------:R-:W-:Y:S05]  /*02d0*/  BRA `(.L_x_9673) ;  /* 0x00000bf000007947 */ /* 0x000fea0003800000 */
.L_x_9674:
[----:B------:R-:W2:Y:S02]  /*02e0*/  LDG.E.U16 R2, [R2.64] ;  /* 0x0000002402027981 */ /* 0x000ea4000c1e1500 */
[----:B--2---:R0:W1:Y:S01]  /*02f0*/  I2F.S16 R18, R2 ;  /* 0x0000000200127306 */ /* 0x0040620000101400 */
[----:B------:R-:W-:Y:S05]  /*0300*/  BRA `(.L_x_9673) ;  /* 0x00000bc000007947 */ /* 0x000fea0003800000 */
.L_x_9669:
        /* <DEDUP_REMOVED lines=8> */
.L_x_9677:
[----:B------:R-:W2:Y:S02]  /*0390*/  LDG.E.U16 R2, [R2.64] ;  /* 0x0000002402027981 */ /* 0x000ea4000c1e1500 */
[----:B--2---:R-:W-:Y:S01]  /*03a0*/  HADD2.F32 R18, -RZ, R2.H0_H0 ;  /* 0x20000002ff127230 */ /* 0x004fe20000004100 */
[----:B------:R-:W-:Y:S05]  /*03b0*/  BRA `(.L_x_9673) ;  /* 0x00000b1000007947 */ /* 0x000fea0003800000 */
.L_x_9676:
        /* <DEDUP_REMOVED lines=8> */
.L_x_9679:
[----:B------:R-:W2:Y:S02]  /*0440*/  LDG.E.U16 R2, [R2.64] ;  /* 0x0000002402027981 */ /* 0x000ea4000c1e1500 */
[----:B--2---:R-:W-:Y:S01]  /*0450*/  HADD2.F32 R18, -RZ, R2.H0_H0 ;  /* 0x20000002ff127230 */ /* 0x004fe20000004100 */
[----:B------:R-:W-:Y:S05]  /*0460*/  BRA `(.L_x_9673) ;  /* 0x00000a6000007947 */ /* 0x000fea0003800000 */
.L_x_9678:
[----:B------:R-:W2:Y:S02]  /*0470*/  LDG.E.64 R2, [R2.64] ;  /* 0x0000002402027981 */ /* 0x000ea4000c1e1b00 */
[----:B--2---:R-:W0:Y:S01]  /*0480*/  F2F.F32.F64 R18, R2 ;  /* 0x0000000200127310 */ /* 0x004e220000301000 */
[----:B------:R-:W0:-:S14]  /*0490*/  DSETP.GEU.AND P0, PT, |R2|, c[0x2][0x0], PT ;  /* 0x008000000200762a */ /* 0x000e1c0003f0e200 */
[----:B0-----:R-:W-:Y:S01]  /*04a0*/  @!P0 FMUL R18, R18, 1.175494350822287508e-38 ;  /* 0x0080000012128820 */ /* 0x001fe20000400000 */
[----:B------:R-:W-:Y:S05]  /*04b0*/  BRA `(.L_x_9673) ;  /* 0x00000a1000007947 */ /* 0x000fea0003800000 */
.L_x_9668:
        /* <DEDUP_REMOVED lines=12> */
.L_x_9682:
[----:B------:R-:W2:Y:S02]  /*0580*/  LDG.E.64 R2, [R2.64] ;  /* 0x0000002402027981 */ /* 0x000ea4000c1e1b00 */
[----:B--2---:R-:W0:Y:S01]  /*0590*/  F2F.F32.F64 R18, R2 ;  /* 0x0000000200127310 */ /* 0x004e220000301000 */
[----:B------:R-:W0:-:S14]  /*05a0*/  DSETP.GEU.AND P0, PT, |R2|, c[0x2][0x0], PT ;  /* 0x008000000200762a */ /* 0x000e1c0003f0e200 */
[----:B0-----:R-:W-:Y:S01]  /*05b0*/  @!P0 FMUL R18, R18, 1.175494350822287508e-38 ;  /* 0x0080000012128820 */ /* 0x001fe20000400000 */
[----:B------:R-:W-:Y:S05]  /*05c0*/  BRA `(.L_x_9673) ;  /* 0x0000090000007947 */ /* 0x000fea0003800000 */
.L_x_9681:
        /* <DEDUP_REMOVED lines=26> */
.L_x_9684:
        /* <DEDUP_REMOVED lines=14> */
.L_x_9683:
[----:B------:R-:W2:Y:S02]  /*0850*/  LDG.E.U16 R2, [R2.64] ;  /* 0x0000002402027981 */ /* 0x000ea4000c1e1500 */
[----:B--2---:R-:W-:Y:S01]  /*0860*/  PRMT R18, RZ, 0x5410, R2 ;  /* 0x00005410ff127816 */ /* 0x004fe20000000002 */
[----:B------:R-:W-:Y:S05]  /*0870*/  BRA `(.L_x_9673) ;  /* 0x0000065000007947 */ /* 0x000fea0003800000 */
.L_x_9680:
        /* <DEDUP_REMOVED lines=11> */
.L_x_9687:
        /* <DEDUP_REMOVED lines=20> */
.L_x_9689:
[----:B------:R-:W-:Y:S05]  /*0a70*/  BSYNC B0 ;  /* 0x0000000000007941 */ /* 0x000fea0003800000 */
.L_x_9688:
[----:B------:R-:W-:Y:S01]  /*0a80*/  IMAD.SHL.U32 R2, R2, 0x100000, RZ ;  /* 0x0010000002027824 */ /* 0x000fe200078e00ff */
[----:B------:R-:W-:-:S04]  /*0a90*/  LEA R3, R0, 0x3b800000, 0x17 ;  /* 0x3b80000000037811 */ /* 0x000fc800078eb8ff */
[----:B------:R-:W-:Y:S01]  /*0aa0*/  LOP3.LUT R18, R3, R2, R18, 0xfe, !PT ;  /* 0x0000000203127212 */ /* 0x000fe200078efe12 */
[----:B------:R-:W-:Y:S05]  /*0ab0*/  BRA `(.L_x_9673) ;  /* 0x0000041000007947 */ /* 0x000fea0003800000 */
.L_x_9686:
        /* <DEDUP_REMOVED lines=20> */
.L_x_9691:
[----:B------:R-:W-:Y:S05]  /*0c00*/  BSYNC B0 ;  /* 0x0000000000007941 */ /* 0x000fea0003800000 */
.L_x_9690:
[----:B------:R-:W-:Y:S01]  /*0c10*/  IMAD.SHL.U32 R2, R2, 0x200000, RZ ;  /* 0x0020000002027824 */ /* 0x000fe200078e00ff */
[----:B------:R-:W-:-:S04]  /*0c20*/  LEA R3, R0, 0x37800000, 0x17 ;  /* 0x3780000000037811 */ /* 0x000fc800078eb8ff */
[----:B------:R-:W-:Y:S01]  /*0c30*/  LOP3.LUT R18, R3, R2, R18, 0xfe, !PT ;  /* 0x0000000203127212 */ /* 0x000fe200078efe12 */
[----:B------:R-:W-:Y:S05]  /*0c40*/  BRA `(.L_x_9673) ;  /* 0x0000028000007947 */ /* 0x000fea0003800000 */
.L_x_9685:
        /* <DEDUP_REMOVED lines=14> */
.L_x_9672:
        /* <DEDUP_REMOVED lines=21> */
.L_x_9693:
[----:B------:R-:W2:Y:S02]  /*0e80*/  LDG.E.64 R2, [R2.64] ;  /* 0x0000002402027981 */ /* 0x000ea4000c1e1b00 */
[----:B--2---:R0:W1:Y:S01]  /*0e90*/  I2F.U64 R18, R2 ;  /* 0x0000000200127312 */ /* 0x0040620000301000 */
[----:B------:R-:W-:Y:S05]  /*0ea0*/  BRA `(.L_x_9673) ;  /* 0x0000002000007947 */ /* 0x000fea0003800000 */
.L_x_9692:
[----:B------:R-:W2:Y:S02]  /*0eb0*/  LDG.E R2, [R2.64] ;  /* 0x0000002402027981 */ /* 0x000ea4000c1e1900 */
[----:B--2---:R0:W1:Y:S02]  /*0ec0*/  I2F.U32 R18, R2 ;  /* 0x0000000200127306 */ /* 0x0040640000201000 */
.L_x_9673:
[----:B------:R-:W-:Y:S05]  /*0ed0*/  BSYNC B6 ;  /* 0x0000000000067941 */ /* 0x000fea0003800000 */
.L_x_9667:
[----:B------:R-:W2:Y:S02]  /*0ee0*/  S2R R24, SR_TID.X ;  /* 0x0000000000187919 */ /* 0x000ea40000002100 */
[----:B--2---:R-:W-:Y:S02]  /*0ef0*/  IADD3 R24, R24, 0x80, RZ ;  /* 0x0000008018187810 */ /* 0x004fe40007ffe0ff */
.L_x_9666:
[----:B-1----:R-:W-:Y:S05]  /*0f00*/  BSYNC B7 ;  /* 0x0000000000077941 */ /* 0x002fea0003800000 */
.L_x_9665:
[----:B------:R-:W-:Y:S01]  /*0f10*/  ISETP.GE.AND P0, PT, R24, R16, PT ;  /* 0x000000101800720c */ /* 0x000fe20003f06270 */
[----:B------:R-:W-:-:S12]  /*0f20*/  BSSY B7, `(.L_x_9694) ;  /* 0x00000e5000077945 */ /* 0x000fd80003800000 */
        /* <DEDUP_REMOVED lines=21> */
.L_x_9700:
[----:B------:R-:W2:Y:S02]  /*1080*/  LDG.E.U8 R2, [R2.64] ;  /* 0x0000002402027981 */ /* 0x000ea4000c1e1100 */
[----:B--2---:R0:W1:Y:S01]  /*1090*/  I2F.U16 R22, R2 ;  /* 0x0000000200167306 */ /* 0x0040620000101000 */
[----:B------:R-:W-:Y:S05]  /*10a0*/  BRA `(.L_x_9702) ;  /* 0x00000ca000007947 */ /* 0x000fea0003800000 */
.L_x_9699:
        /* <DEDUP_REMOVED lines=9> */
.L_x_9704:
[----:B------:R-:W2:Y:S02]  /*1140*/  LDG.E R2, [R2.64] ;  /* 0x0000002402027981 */ /* 0x000ea4000c1e1900 */
[----:B--2---:R0:W1:Y:S01]  /*1150*/  I2F R22, R2 ;  /* 0x0000000200167306 */ /* 0x0040620000201400 */
[----:B------:R-:W-:Y:S05]  /*1160*/  BRA `(.L_x_9702) ;  /* 0x00000be000007947 */ /* 0x000fea0003800000 */
.L_x_9703:
[----:B------:R-:W2:Y:S02]  /*1170*/  LDG.E.U16 R2, [R2.64] ;  /* 0x0000002402027981 */ /* 0x000ea4000c1e1500 */
[----:B--2---:R0:W1:Y:S01]  /*1180*/  I2F.S16 R22, R2 ;  /* 0x0000000200167306 */ /* 0x0040620000101400 */
[----:B------:R-:W-:Y:S05]  /*1190*/  BRA `(.L_x_9702) ;  /* 0x00000bb000007947 */ /* 0x000fea0003800000 */
.L_x_9698:
        /* <DEDUP_REMOVED lines=8> */
.L_x_9706:
[----:B------:R-:W2:Y:S02]  /*1220*/  LDG.E.U16 R2, [R2.64] ;  /* 0x0000002402027981 */ /* 0x000ea4000c1e1500 */
[----:B--2---:R-:W-:Y:S01]  /*1230*/  HADD2.F32 R22, -RZ, R2.H0_H0 ;  /* 0x20000002ff167230 */ /* 0x004fe20000004100 */
[----:B------:R-:W-:Y:S05]  /*1240*/  BRA `(.L_x_9702) ;  /* 0x00000b0000007947 */ /* 0x000fea0003800000 */
.L_x_9705:
        /* <DEDUP_REMOVED lines=8> */
.L_x_9708:
[----:B------:R-:W2:Y:S02]  /*12d0*/  LDG.E.U16 R2, [R2.64] ;  /* 0x0000002402027981 */ /* 0x000ea4000c1e1500 */
[----:B--2---:R-:W-:Y:S01]  /*12e0*/  HADD2.F32 R22, -RZ, R2.H0_H0 ;  /* 0x20000002ff167230 */ /* 0x004fe20000004100 */
[----:B------:R-:W-:Y:S05]  /*12f0*/  BRA `(.L_x_9702) ;  /* 0x00000a5000007947 */ /* 0x000fea0003800000 */
.L_x_9707:
[----:B------:R-:W2:Y:S02]  /*1300*/  LDG.E.64 R2, [R2.64] ;  /* 0x0000002402027981 */ /* 0x000ea4000c1e1b00 */
[----:B--2---:R-:W0:Y:S01]  /*1310*/  F2F.F32.F64 R22, R2 ;  /* 0x0000000200167310 */ /* 0x004e220000301000 */
[----:B------:R-:W0:-:S14]  /*1320*/  DSETP.GEU.AND P0, PT, |R2|, c[0x2][0x0], PT ;  /* 0x008000000200762a */ /* 0x000e1c0003f0e200 */
[----:B0-----:R-:W-:Y:S01]  /*1330*/  @!P0 FMUL R22, R22, 1.175494350822287508e-38 ;  /* 0x0080000016168820 */ /* 0x001fe20000400000 */
[----:B------:R-:W-:Y:S05]  /*1340*/  BRA `(.L_x_9702) ;  /* 0x00000a0000007947 */ /* 0x000fea0003800000 */
.L_x_9697:
        /* <DEDUP_REMOVED lines=12> */
.L_x_9711:
[----:B------:R-:W2:Y:S02]  /*1410*/  LDG.E.64 R2, [R2.64] ;  /* 0x0000002402027981 */ /* 0x000ea4000c1e1b00 */
[----:B--2---:R-:W0:Y:S01]  /*1420*/  F2F.F32.F64 R22, R2 ;  /* 0x0000000200167310 */ /* 0x004e220000301000 */
[----:B------:R-:W0:-:S14]  /*1430*/  DSETP.GEU.AND P0, PT, |R2|, c[0x2][0x0], PT ;  /* 0x008000000200762a */ /* 0x000e1c0003f0e200 */
[----:B0-----:R-:W-:Y:S01]  /*1440*/  @!P0 FMUL R22, R22, 1.175494350822287508e-38 ;  /* 0x0080000016168820 */ /* 0x001fe20000400000 */
[----:B------:R-:W-:Y:S05]  /*1450*/  BRA `(.L_x_9702) ;  /* 0x000008f000007947 */ /* 0x000fea0003800000 */
.L_x_9710:
        /* <DEDUP_REMOVED lines=26> */
.L_x_9713:
        /* <DEDUP_REMOVED lines=13> */
.L_x_9712:
[----:B------:R-:W2:Y:S02]  /*16d0*/  LDG.E.U16 R2, [R2.64] ;  /* 0x0000002402027981 */ /* 0x000ea4000c1e1500 */
[----:B--2---:R-:W-:Y:S01]  /*16e0*/  PRMT R22, RZ, 0x5410, R2 ;  /* 0x00005410ff167816 */ /* 0x004fe20000000002 */
[----:B------:R-:W-:Y:S05]  /*16f0*/  BRA `(.L_x_9702) ;  /* 0x0000065000007947 */ /* 0x000fea0003800000 */
.L_x_9709:
        /* <DEDUP_REMOVED lines=11> */
.L_x_9716:
        /* <DEDUP_REMOVED lines=20> */
.L_x_9718:
[----:B------:R-:W-:Y:S05]  /*18f0*/  BSYNC B0 ;  /* 0x0000000000007941 */ /* 0x000fea0003800000 */
.L_x_9717:
[----:B------:R-:W-:Y:S01]  /*1900*/  IMAD.SHL.U32 R2, R2, 0x100000, RZ ;  /* 0x0010000002027824 */ /* 0x000fe200078e00ff */
[----:B------:R-:W-:-:S04]  /*1910*/  LEA R3, R0, 0x3b800000, 0x17 ;  /* 0x3b80000000037811 */ /* 0x000fc800078eb8ff */
[----:B------:R-:W-:Y:S01]  /*1920*/  LOP3.LUT R22, R3, R2, R22, 0xfe, !PT ;  /* 0x0000000203167212 */ /* 0x000fe200078efe16 */
[----:B------:R-:W-:Y:S05]  /*1930*/  BRA `(.L_x_9702) ;  /* 0x0000041000007947 */ /* 0x000fea0003800000 */
.L_x_9715:
        /* <DEDUP_REMOVED lines=20> */
.L_x_9720:
[----:B------:R-:W-:Y:S05]  /*1a80*/  BSYNC B0 ;  /* 0x0000000000007941 */ /* 0x000fea0003800000 */
.L_x_9719:
[----:B------:R-:W-:Y:S01]  /*1a90*/  IMAD.SHL.U32 R2, R2, 0x200000, RZ ;  /* 0x0020000002027824 */ /* 0x000fe200078e00ff */
[----:B------:R-:W-:-:S04]  /*1aa0*/  LEA R3, R0, 0x37800000, 0x17 ;  /* 0x3780000000037811 */ /* 0x000fc800078eb8ff */
[----:B------:R-:W-:Y:S01]  /*1ab0*/  LOP3.LUT R22, R3, R2, R22, 0xfe, !PT ;  /* 0x0000000203167212 */ /* 0x000fe200078efe16 */
[----:B------:R-:W-:Y:S05]  /*1ac0*/  BRA `(.L_x_9702) ;  /* 0x0000028000007947 */ /* 0x000fea0003800000 */
.L_x_9714:
        /* <DEDUP_REMOVED lines=14> */
.L_x_9701:
        /* <DEDUP_REMOVED lines=21> */
.L_x_9722:
[----:B------:R-:W2:Y:S02]  /*1d00*/  LDG.E.64 R22, [R2.64] ;  /* 0x0000002402167981 */ /* 0x000ea4000c1e1b00 */
[----:B--2---:R0:W1:Y:S01]  /*1d10*/  I2F.U64 R22, R22 ;  /* 0x0000001600167312 */ /* 0x0040620000301000 */
[----:B------:R-:W-:Y:S05]  /*1d20*/  BRA `(.L_x_9702) ;  /* 0x0000002000007947 */ /* 0x000fea0003800000 */
.L_x_9721:
[----:B------:R-:W2:Y:S02]  /*1d30*/  LDG.E R2, [R2.64] ;  /* 0x0000002402027981 */ /* 0x000ea4000c1e1900 */
[----:B--2---:R0:W1:Y:S02]  /*1d40*/  I2F.U32 R22, R2 ;  /* 0x0000000200167306 */ /* 0x0040640000201000 */
.L_x_9702:
[----:B------:R-:W-:Y:S05]  /*1d50*/  BSYNC B6 ;  /* 0x0000000000067941 */ /* 0x000fea0003800000 */
.L_x_9696:
[----:B------:R-:W-:Y:S02]  /*1d60*/  IADD3 R24, R24, 0x80, RZ ;  /* 0x0000008018187810 */ /* 0x000fe40007ffe0ff */
.L_x_9695:
[----:B------:R-:W-:Y:S05]  /*1d70*/  BSYNC B7 ;  /* 0x0000000000077941 */ /* 0x000fea0003800000 */
.L_x_9694:
[----:B------:R-:W-:Y:S01]  /*1d80*/  ISETP.GE.AND P0, PT, R24, R16, PT ;  /* 0x000000101800720c */ /* 0x000fe20003f06270 */
[----:B------:R-:W-:Y:S01]  /*1d90*/  BSSY B7, `(.L_x_9723) ;  /* 0x00000e7000077945 */ /* 0x000fe20003800000 */
[----:B0-----:R-:W-:Y:S02]  /*1da0*/  IMAD.MOV.U32 R23, RZ, RZ, RZ ;  /* 0x000000ffff177224 */ /* 0x001fe400078e00ff */
[----:B------:R-:W-:-:S09]  /*1db0*/  IMAD.MOV.U32 R2, RZ, RZ, RZ ;  /* 0x000000ffff027224 */ /* 0x000fd200078e00ff */
        /* <DEDUP_REMOVED lines=21> */
.L_x_9729:
[----:B------:R-:W2:Y:S02]  /*1f10*/  LDG.E.U8 R2, [R4.64] ;  /* 0x0000002404027981 */ /* 0x000ea4000c1e1100 */
[----:B--2---:R-:W0:Y:S01]  /*1f20*/  I2F.U16 R2, R2 ;  /* 0x0000000200027306 */ /* 0x004e220000101000 */
[----:B------:R-:W-:Y:S05]  /*1f30*/  BRA `(.L_x_9731) ;  /* 0x00000ca000007947 */ /* 0x000fea0003800000 */
.L_x_9728:
        /* <DEDUP_REMOVED lines=9> */
.L_x_9733:
[----:B------:R-:W2:Y:S02]  /*1fd0*/  LDG.E R2, [R4.64] ;  /* 0x0000002404027981 */ /* 0x000ea4000c1e1900 */
[----:B--2---:R-:W0:Y:S01]  /*1fe0*/  I2F R2, R2 ;  /* 0x0000000200027306 */ /* 0x004e220000201400 */
[----:B------:R-:W-:Y:S05]  /*1ff0*/  BRA `(.L_x_9731) ;  /* 0x00000be000007947 */ /* 0x000fea0003800000 */
.L_x_9732:
[----:B------:R-:W2:Y:S02]  /*2000*/  LDG.E.U16 R2, [R4.64] ;  /* 0x0000002404027981 */ /* 0x000ea4000c1e1500 */
[----:B--2---:R-:W0:Y:S01]  /*2010*/  I2F.S16 R2, R2 ;  /* 0x0000000200027306 */ /* 0x004e220000101400 */
[----:B------:R-:W-:Y:S05]  /*2020*/  BRA `(.L_x_9731) ;  /* 0x00000bb000007947 */ /* 0x000fea0003800000 */
.L_x_9727:
        /* <DEDUP_REMOVED lines=8> */
.L_x_9735:
[----:B------:R-:W2:Y:S02]  /*20b0*/  LDG.E.U16 R2, [R4.64] ;  /* 0x0000002404027981 */ /* 0x000ea4000c1e1500 */
[----:B--2---:R-:W-:Y:S01]  /*20c0*/  HADD2.F32 R2, -RZ, R2.H0_H0 ;  /* 0x20000002ff027230 */ /* 0x004fe20000004100 */
[----:B------:R-:W-:Y:S05]  /*20d0*/  BRA `(.L_x_9731) ;  /* 0x00000b0000007947 */ /* 0x000fea0003800000 */
.L_x_9734:
        /* <DEDUP_REMOVED lines=8> */
.L_x_9737:
[----:B------:R-:W2:Y:S02]  /*2160*/  LDG.E.U16 R2, [R4.64] ;  /* 0x0000002404027981 */ /* 0x000ea4000c1e1500 */
[----:B--2---:R-:W-:Y:S01]  /*2170*/  HADD2.F32 R2, -RZ, R2.H0_H0 ;  /* 0x20000002ff027230 */ /* 0x004fe20000004100 */
[----:B------:R-:W-:Y:S05]  /*2180*/  BRA `(.L_x_9731) ;  /* 0x00000a5000007947 */ /* 0x000fea0003800000 */
.L_x_9736:
[----:B------:R-:W2:Y:S02]  /*2190*/  LDG.E.64 R4, [R4.64] ;  /* 0x0000002404047981 */ /* 0x000ea4000c1e1b00 */
[----:B--2---:R-:W0:Y:S01]  /*21a0*/  F2F.F32.F64 R2, R4 ;  /* 0x0000000400027310 */ /* 0x004e220000301000 */
[----:B------:R-:W0:-:S14]  /*21b0*/  DSETP.GEU.AND P0, PT, |R4|, c[0x2][0x0], PT ;  /* 0x008000000400762a */ /* 0x000e1c0003f0e200 */
[----:B0-----:R-:W-:Y:S01]  /*21c0*/  @!P0 FMUL R2, R2, 1.175494350822287508e-38 ;  /* 0x0080000002028820 */ /* 0x001fe20000400000 */
[----:B------:R-:W-:Y:S05]  /*21d0*/  BRA `(.L_x_9731) ;  /* 0x00000a0000007947 */ /* 0x000fea0003800000 */
.L_x_9726:
        /* <DEDUP_REMOVED lines=12> */
.L_x_9740:
[----:B------:R-:W2:Y:S02]  /*22a0*/  LDG.E.64 R4, [R4.64] ;  /* 0x0000002404047981 */ /* 0x000ea4000c1e1b00 */
[----:B--2---:R-:W0:Y:S01]  /*22b0*/  F2F.F32.F64 R2, R4 ;  /* 0x0000000400027310 */ /* 0x004e220000301000 */
[----:B------:R-:W0:-:S14]  /*22c0*/  DSETP.GEU.AND P0, PT, |R4|, c[0x2][0x0], PT ;  /* 0x008000000400762a */ /* 0x000e1c0003f0e200 */
[----:B0-----:R-:W-:Y:S01]  /*22d0*/  @!P0 FMUL R2, R2, 1.175494350822287508e-38 ;  /* 0x0080000002028820 */ /* 0x001fe20000400000 */
[----:B------:R-:W-:Y:S05]  /*22e0*/  BRA `(.L_x_9731) ;  /* 0x000008f000007947 */ /* 0x000fea0003800000 */
.L_x_9739:
        /* <DEDUP_REMOVED lines=26> */
.L_x_9742:
        /* <DEDUP_REMOVED lines=11> */
[----:B------:R-:W-:Y:S01]  /*2540*/  LOP3.LUT R2, R2, 0x80000000, R3, 0xf8, !PT ;  /* 0x8000000002027812 */ /* 0x000fe200078ef803 */
[----:B------:R-:W-:Y:S05]  /*2550*/  BRA `(.L_x_9731) ;  /* 0x0000068000007947 */ /* 0x000fea0003800000 */
.L_x_9741:
[----:B------:R-:W2:Y:S02]  /*2560*/  LDG.E.U16 R2, [R4.64] ;  /* 0x0000002404027981 */ /* 0x000ea4000c1e1500 */
[----:B--2---:R-:W-:Y:S01]  /*2570*/  PRMT R2, RZ, 0x5410, R2 ;  /* 0x00005410ff027816 */ /* 0x004fe20000000002 */
[----:B------:R-:W-:Y:S05]  /*2580*/  BRA `(.L_x_9731) ;  /* 0x0000065000007947 */ /* 0x000fea0003800000 */
.L_x_9738:
        /* <DEDUP_REMOVED lines=11> */
.L_x_9745:
        /* <DEDUP_REMOVED lines=20> */
.L_x_9747:
[----:B------:R-:W-:Y:S05]  /*2780*/  BSYNC B0 ;  /* 0x0000000000007941 */ /* 0x000fea0003800000 */
.L_x_9746:
[----:B------:R-:W-:Y:S01]  /*2790*/  IMAD.SHL.U32 R2, R2, 0x100000, RZ ;  /* 0x0010000002027824 */ /* 0x000fe200078e00ff */
[----:B------:R-:W-:-:S04]  /*27a0*/  LEA R3, R0, 0x3b800000, 0x17 ;  /* 0x3b80000000037811 */ /* 0x000fc800078eb8ff */
[----:B------:R-:W-:Y:S01]  /*27b0*/  LOP3.LUT R2, R3, R2, R4, 0xfe, !PT ;  /* 0x0000000203027212 */ /* 0x000fe200078efe04 */
[----:B------:R-:W-:Y:S05]  /*27c0*/  BRA `(.L_x_9731) ;  /* 0x0000041000007947 */ /* 0x000fea0003800000 */
.L_x_9744:
        /* <DEDUP_REMOVED lines=20> */
.L_x_9749:
[----:B------:R-:W-:Y:S05]  /*2910*/  BSYNC B0 ;  /* 0x0000000000007941 */ /* 0x000fea0003800000 */
.L_x_9748:
[----:B------:R-:W-:Y:S01]  /*2920*/  IMAD.SHL.U32 R2, R2, 0x200000, RZ ;  /* 0x0020000002027824 */ /* 0x000fe200078e00ff */
[----:B------:R-:W-:-:S04]  /*2930*/  LEA R3, R0, 0x37800000, 0x17 ;  /* 0x3780000000037811 */ /* 0x000fc800078eb8ff */
[----:B------:R-:W-:Y:S01]  /*2940*/  LOP3.LUT R2, R3, R2, R4, 0xfe, !PT ;  /* 0x0000000203027212 */ /* 0x000fe200078efe04 */
[----:B------:R-:W-:Y:S05]  /*2950*/  BRA `(.L_x_9731) ;  /* 0x0000028000007947 */ /* 0x000fea0003800000 */
.L_x_9743:
        /* <DEDUP_REMOVED lines=14> */
.L_x_9730:
        /* <DEDUP_REMOVED lines=21> */
.L_x_9751:
[----:B------:R-:W2:Y:S02]  /*2b90*/  LDG.E.64 R2, [R4.64] ;  /* 0x0000002404027981 */ /* 0x000ea4000c1e1b00 */
[----:B--2---:R0:W2:Y:S01]  /*2ba0*/  I2F.U64 R2, R2 ;  /* 0x0000000200027312 */ /* 0x0040a20000301000 */
[----:B------:R-:W-:Y:S05]  /*2bb0*/  BRA `(.L_x_9731) ;  /* 0x0000002000007947 */ /* 0x000fea0003800000 */
.L_x_9750:
[----:B------:R-:W2:Y:S02]  /*2bc0*/  LDG.E R2, [R4.64] ;  /* 0x0000002404027981 */ /* 0x000ea4000c1e1900 */
[----:B--2---:R-:W0:Y:S02]  /*2bd0*/  I2F.U32 R2, R2 ;  /* 0x0000000200027306 */ /* 0x004e240000201000 */
.L_x_9731:
[----:B------:R-:W-:Y:S05]  /*2be0*/  BSYNC B6 ;  /* 0x0000000000067941 */ /* 0x000fea0003800000 */
.L_x_9725:
[----:B------:R-:W-:Y:S02]  /*2bf0*/  IADD3 R24, R24, 0x80, RZ ;  /* 0x0000008018187810 */ /* 0x000fe40007ffe0ff */
.L_x_9724:
[----:B------:R-:W-:Y:S05]  /*2c00*/  BSYNC B7 ;  /* 0x0000000000077941 */ /* 0x000fea0003800000 */
.L_x_9723:
        /* <DEDUP_REMOVED lines=21> */
.L_x_9757:
[----:B------:R-:W3:Y:S02]  /*2d60*/  LDG.E.U8 R4, [R4.64] ;  /* 0x0000002404047981 */ /* 0x000ee4000c1e1100 */
[----:B---3--:R0:W3:Y:S01]  /*2d70*/  I2F.U16 R23, R4 ;  /* 0x0000000400177306 */ /* 0x0080e20000101000 */
[----:B------:R-:W-:Y:S05]  /*2d80*/  BRA `(.L_x_9753) ;  /* 0x00000c7000007947 */ /* 0x000fea0003800000 */
.L_x_9756:
        /* <DEDUP_REMOVED lines=9> */
.L_x_9760:
[----:B------:R-:W3:Y:S02]  /*2e20*/  LDG.E R4, [R4.64] ;  /* 0x0000002404047981 */ /* 0x000ee4000c1e1900 */
[----:B---3--:R0:W3:Y:S01]  /*2e30*/  I2F R23, R4 ;  /* 0x0000000400177306 */ /* 0x0080e20000201400 */
[----:B------:R-:W-:Y:S05]  /*2e40*/  BRA `(.L_x_9753) ;  /* 0x00000bb000007947 */ /* 0x000fea0003800000 */
.L_x_9759:
[----:B------:R-:W3:Y:S02]  /*2e50*/  LDG.E.U16 R4, [R4.64] ;  /* 0x0000002404047981 */ /* 0x000ee4000c1e1500 */
[----:B---3--:R0:W3:Y:S01]  /*2e60*/  I2F.S16 R23, R4 ;  /* 0x0000000400177306 */ /* 0x0080e20000101400 */
[----:B------:R-:W-:Y:S05]  /*2e70*/  BRA `(.L_x_9753) ;  /* 0x00000b8000007947 */ /* 0x000fea0003800000 */
.L_x_9755:
        /* <DEDUP_REMOVED lines=8> */
.L_x_9762:
[----:B------:R-:W3:Y:S02]  /*2f00*/  LDG.E.U16 R4, [R4.64] ;  /* 0x0000002404047981 */ /* 0x000ee4000c1e1500 */
[----:B---3--:R-:W-:Y:S01]  /*2f10*/  HADD2.F32 R23, -RZ, R4.H0_H0 ;  /* 0x20000004ff177230 */ /* 0x008fe20000004100 */
[----:B------:R-:W-:Y:S05]  /*2f20*/  BRA `(.L_x_9753) ;  /* 0x00000ad000007947 */ /* 0x000fea0003800000 */
.L_x_9761:
        /* <DEDUP_REMOVED lines=8> */
.L_x_9764:
[----:B------:R-:W3:Y:S02]  /*2fb0*/  LDG.E.U16 R4, [R4.64] ;  /* 0x0000002404047981 */ /* 0x000ee4000c1e1500 */
[----:B---3--:R-:W-:Y:S01]  /*2fc0*/  HADD2.F32 R23, -RZ, R4.H0_H0 ;  /* 0x20000004ff177230 */ /* 0x008fe20000004100 */
[----:B------:R-:W-:Y:S05]  /*2fd0*/  BRA `(.L_x_9753) ;  /* 0x00000a2000007947 */ /* 0x000fea0003800000 */
.L_x_9763:
[----:B------:R-:W3:Y:S02]  /*2fe0*/  LDG.E.64 R4, [R4.64] ;  /* 0x0000002404047981 */ /* 0x000ee4000c1e1b00 */
[----:B---3--:R-:W0:Y:S01]  /*2ff0*/  F2F.F32.F64 R23, R4 ;  /* 0x0000000400177310 */ /* 0x008e220000301000 */
[----:B------:R-:W0:-:S14]  /*3000*/  DSETP.GEU.AND P0, PT, |R4|, c[0x2][0x0], PT ;  /* 0x008000000400762a */ /* 0x000e1c0003f0e200 */
[----:B0-----:R-:W-:Y:S01]  /*3010*/  @!P0 FMUL R23, R23, 1.175494350822287508e-38 ;  /* 0x0080000017178820 */ /* 0x001fe20000400000 */
[----:B------:R-:W-:Y:S05]  /*3020*/  BRA `(.L_x_9753) ;  /* 0x000009d000007947 */ /* 0x000fea0003800000 */
.L_x_9754:
        /* <DEDUP_REMOVED lines=12> */
.L_x_9767:
[----:B------:R-:W3:Y:S02]  /*30f0*/  LDG.E.64 R4, [R4.64] ;  /* 0x0000002404047981 */ /* 0x000ee4000c1e1b00 */
[----:B---3--:R-:W0:Y:S01]  /*3100*/  F2F.F32.F64 R23, R4 ;  /* 0x0000000400177310 */ /* 0x008e220000301000 */
[----:B------:R-:W0:-:S14]  /*3110*/  DSETP.GEU.AND P0, PT, |R4|, c[0x2][0x0], PT ;  /* 0x008000000400762a */ /* 0x000e1c0003f0e200 */
[----:B0-----:R-:W-:Y:S01]  /*3120*/  @!P0 FMUL R23, R23, 1.175494350822287508e-38 ;  /* 0x0080000017178820 */ /* 0x001fe20000400000 */
[----:B------:R-:W-:Y:S05]  /*3130*/  BRA `(.L_x_9753) ;  /* 0x000008c000007947 */ /* 0x000fea0003800000 */
.L_x_9766:
        /* <DEDUP_REMOVED lines=26> */
.L_x_9769:
        /* <DEDUP_REMOVED lines=13> */
.L_x_9768:
[----:B------:R-:W3:Y:S02]  /*33b0*/  LDG.E.U16 R4, [R4.64] ;  /* 0x0000002404047981 */ /* 0x000ee4000c1e1500 */
[----:B---3--:R-:W-:Y:S01]  /*33c0*/  PRMT R23, RZ, 0x5410, R4 ;  /* 0x00005410ff177816 */ /* 0x008fe20000000004 */
[----:B------:R-:W-:Y:S05]  /*33d0*/  BRA `(.L_x_9753) ;  /* 0x0000062000007947 */ /* 0x000fea0003800000 */
.L_x_9765:
        /* <DEDUP_REMOVED lines=11> */
.L_x_9772:
        /* <DEDUP_REMOVED lines=19> */
.L_x_9774:
[----:B------:R-:W-:Y:S05]  /*35c0*/  BSYNC B0 ;  /* 0x0000000000007941 */ /* 0x000fea0003800000 */
.L_x_9773:
[----:B------:R-:W-:Y:S01]  /*35d0*/  IMAD.SHL.U32 R3, R3, 0x100000, RZ ;  /* 0x0010000003037824 */ /* 0x000fe200078e00ff */
[----:B------:R-:W-:-:S04]  /*35e0*/  LEA R0, R0, 0x3b800000, 0x17 ;  /* 0x3b80000000007811 */ /* 0x000fc800078eb8ff */
[----:B------:R-:W-:Y:S01]  /*35f0*/  LOP3.LUT R23, R0, R3, R23, 0xfe, !PT ;  /* 0x0000000300177212 */ /* 0x000fe200078efe17 */
[----:B------:R-:W-:Y:S05]  /*3600*/  BRA `(.L_x_9753) ;  /* 0x000003f000007947 */ /* 0x000fea0003800000 */
.L_x_9771:
        /* <DEDUP_REMOVED lines=19> */
.L_x_9776:
[----:B------:R-:W-:Y:S05]  /*3740*/  BSYNC B0 ;  /* 0x0000000000007941 */ /* 0x000fea0003800000 */
.L_x_9775:
[----:B------:R-:W-:Y:S01]  /*3750*/  IMAD.SHL.U32 R3, R3, 0x200000, RZ ;  /* 0x0020000003037824 */ /* 0x000fe200078e00ff */
[----:B------:R-:W-:-:S04]  /*3760*/  LEA R0, R0, 0x37800000, 0x17 ;  /* 0x3780000000007811 */ /* 0x000fc800078eb8ff */
[----:B------:R-:W-:Y:S01]  /*3770*/  LOP3.LUT R23, R0, R3, R23, 0xfe, !PT ;  /* 0x0000000300177212 */ /* 0x000fe200078efe17 */
[----:B------:R-:W-:Y:S05]  /*3780*/  BRA `(.L_x_9753) ;  /* 0x0000027000007947 */ /* 0x000fea0003800000 */
.L_x_9770:
        /* <DEDUP_REMOVED lines=14> */
.L_x_9758:
        /* <DEDUP_REMOVED lines=20> */
.L_x_9778:
[----:B------:R-:W3:Y:S02]  /*39b0*/  LDG.E.64 R4, [R4.64] ;  /* 0x0000002404047981 */ /* 0x000ee4000c1e1b00 */
[----:B---3--:R0:W3:Y:S01]  /*39c0*/  I2F.U64 R23, R4 ;  /* 0x0000000400177312 */ /* 0x0080e20000301000 */
[----:B------:R-:W-:Y:S05]  /*39d0*/  BRA `(.L_x_9753) ;  /* 0x0000002000007947 */ /* 0x000fea0003800000 */
.L_x_9777:
[----:B------:R-:W3:Y:S02]  /*39e0*/  LDG.E R4, [R4.64] ;  /* 0x0000002404047981 */ /* 0x000ee4000c1e1900 */
[----:B---3--:R0:W3:Y:S02]  /*39f0*/  I2F.U32 R23, R4 ;  /* 0x0000000400177306 */ /* 0x0080e40000201000 */
.L_x_9753:
[----:B------:R-:W-:Y:S05]  /*3a00*/  BSYNC B6 ;  /* 0x0000000000067941 */ /* 0x000fea0003800000 */
.L_x_9752:
[----:B------:R-:W4:Y:S01]  /*3a10*/  S2R R19, SR_TID.X ;  /* 0x0000000000137919 */ /* 0x000f220000002100 */
[----:B------:R-:W-:Y:S01]  /*3a20*/  BSSY B1, `(.L_x_9779) ;  /* 0x000005d000017945 */ /* 0x000fe20003800000 */
[----:B----4-:R-:W-:Y:S01]  /*3a30*/  ISETP.GE.AND P1, PT, R19, R16, PT ;  /* 0x000000101300720c */ /* 0x010fe20003f26270 */
[----:B------:R-:W-:-:S12]  /*3a40*/  IMAD.MOV.U32 R25, RZ, RZ, R19 ;  /* 0x000000ffff197224 */ /* 0x000fd800078e0013 */
[----:B------:R-:W-:Y:S05]  /*3a50*/  @P1 BRA `(.L_x_9780) ;  /* 0x0000059000001947 */ /* 0x000fea0003800000 */
[----:B-----5:R-:W-:-:S13]  /*3a60*/  FSETP.NEU.FTZ.AND P0, PT, R18, RZ, PT ;  /* 0x000000ff1200720b */ /* 0x020fda0003f1d000 */
[----:B0-----:R-:W0:Y:S02]  /*3a70*/  @!P0 MUFU.RCP R4, R18 ;  /* 0x0000001200048308 */ /* 0x001e240000001000 */
        /* <DEDUP_REMOVED lines=29> */
.L_x_9786:
[----:B------:R-:W-:Y:S01]  /*3c50*/  FSETP.GEU.FTZ.AND P0, PT, R5, -R6, PT ;  /* 0x800000060500720b */ /* 0x000fe20003f1e000 */
[----:B------:R-:W-:-:S12]  /*3c60*/  FADD.FTZ R3, R3, -1 ;  /* 0xbf80000003037421 */ /* 0x000fd80000010000 */
[----:B------:R-:W-:Y:S02]  /*3c70*/  @!P0 FADD.FTZ R3, R3, -1 ;  /* 0xbf80000003038421 */ /* 0x000fe40000010000 */
.L_x_9785:
[----:B------:R-:W-:Y:S05]  /*3c80*/  BSYNC B2 ;  /* 0x0000000000027941 */ /* 0x000fea0003800000 */
.L_x_9784:
[----:B------:R-:W-:Y:S01]  /*3c90*/  FFMA.FTZ R0, -R6, R3, R0 ;  /* 0x0000000306007223 */ /* 0x000fe20000010100 */
[----:B------:R-:W-:Y:S05]  /*3ca0*/  BRA `(.L_x_9782) ;  /* 0x000001f000007947 */ /* 0x000fea0003800000 */
.L_x_9783:
        /* <DEDUP_REMOVED lines=15> */
.L_x_9789:
        /* <DEDUP_REMOVED lines=8> */
[----:B------:R-:W-:-:S04]  /*3e20*/  FFMA.FTZ.RZ R5, R10, R5, R6 ;  /* 0x000000050a057223 */ /* 0x000fc8000001c006 */
[----:B------:R-:W4:Y:S02]  /*3e30*/  FRND.TRUNC R6, R5 ;  /* 0x0000000500067307 */ /* 0x000f24000020d000 */
[----:B----4-:R-:W-:-:S05]  /*3e40*/  FFMA.FTZ R3, -R8, R6, R3 ;  /* 0x0000000608037223 */ /* 0x010fca0000010103 */
[----:B------:R-:W-:-:S13]  /*3e50*/  ISETP.NE.AND P0, PT, R3, RZ, PT ;  /* 0x000000ff0300720c */ /* 0x000fda0003f05270 */
[----:B------:R-:W-:Y:S05]  /*3e60*/  @P0 BRA P2, `(.L_x_9789) ;  /* 0xffffff3000000947 */ /* 0x000fea000103ffff */
.L_x_9788:
[----:B------:R-:W-:Y:S05]  /*3e70*/  BSYNC B2 ;  /* 0x0000000000027941 */ /* 0x000fea0003800000 */
.L_x_9787:
[----:B------:R-:W-:-:S04]  /*3e80*/  FMUL.FTZ R0, R3, 1.1920928955078125e-07 ;  /* 0x3400000003007820 */ /* 0x000fc80000410000 */
[----:B------:R-:W-:Y:S02]  /*3e90*/  FMUL.FTZ R0, R7, R0 ;  /* 0x0000000007007220 */ /* 0x000fe40000410000 */
.L_x_9782:
[----:B------:R-:W-:Y:S05]  /*3ea0*/  BSYNC B0 ;  /* 0x0000000000007941 */ /* 0x000fea0003800000 */
.L_x_9781:
[----:B------:R-:W-:Y:S01]  /*3eb0*/  IMAD.MOV.U32 R3, RZ, RZ, c[0x0][0x168] ;  /* 0x00005a00ff037624 */ /* 0x000fe200078e00ff */
[----:B------:R-:W-:Y:S01]  /*3ec0*/  FSETP.GTU.FTZ.AND P0, PT, |R0|, +INF , PT ;  /* 0x7f8000000000780b */ /* 0x000fe20003f1c200 */
[----:B------:R-:W4:Y:S01]  /*3ed0*/  MUFU.RCP R6, R18 ;  /* 0x0000001200067308 */ /* 0x000f220000001000 */
[----:B------:R-:W-:Y:S02]  /*3ee0*/  FSETP.GEU.FTZ.AND P3, PT, R18, RZ, PT ;  /* 0x000000ff1200720b */ /* 0x000fe40003f7e000 */
[----:B------:R-:W-:-:S04]  /*3ef0*/  LOP3.LUT R3, R0, 0x80000000, R3, 0xb8, !PT ;  /* 0x8000000000037812 */ /* 0x000fc800078eb803 */
[----:B------:R-:W-:-:S04]  /*3f00*/  FSEL R3, R0, R3, P0 ;  /* 0x0000000300037208 */ /* 0x000fc80000000000 */
[C---:B------:R-:W-:Y:S02]  /*3f10*/  FSETP.NEU.FTZ.AND P0, PT, R3.reuse, RZ, PT ;  /* 0x000000ff0300720b */ /* 0x040fe40003f1d000 */
[C---:B------:R-:W-:Y:S01]  /*3f20*/  FSETP.GEU.FTZ.AND P2, PT, R3.reuse, RZ, PT ;  /* 0x000000ff0300720b */ /* 0x040fe20003f5e000 */
[----:B------:R-:W-:-:S03]  /*3f30*/  FADD.FTZ R3, -R3, c[0x0][0x168] ;  /* 0x00005a0003037621 */ /* 0x000fc60000010100 */
[----:B------:R-:W-:Y:S01]  /*3f40*/  PLOP3.LUT P0, PT, P0, P3, P2, 0x60, 0x0 ;  /* 0x000000000000781c */ /* 0x000fe20000706c20 */
[----:B----4-:R-:W-:-:S12]  /*3f50*/  FMUL.FTZ R3, R3, R6 ;  /* 0x0000000603037220 */ /* 0x010fd80000410000 */
[----:B------:R-:W-:-:S05]  /*3f60*/  @P0 FADD.FTZ R3, R3, -1 ;  /* 0xbf80000003030421 */ /* 0x000fca0000010000 */
[----:B------:R-:W-:-:S13]  /*3f70*/  FSETP.NEU.FTZ.AND P0, PT, R3, RZ, PT ;  /* 0x000000ff0300720b */ /* 0x000fda0003f1d000 */
[----:B------:R-:W4:Y:S02]  /*3f80*/  @P0 FRND.FTZ.FLOOR R0, R3 ;  /* 0x0000000300000307 */ /* 0x000f240000215000 */
[----:B----4-:R-:W-:-:S05]  /*3f90*/  @P0 FADD.FTZ R4, R3, -R0 ;  /* 0x8000000003040221 */ /* 0x010fca0000010000 */
[----:B------:R-:W-:Y:S01]  /*3fa0*/  FSETP.GT.AND P2, PT, R4, 0.5, P0 ;  /* 0x3f0000000400780b */ /* 0x000fe20000744000 */
[----:B------:R-:W-:-:S05]  /*3fb0*/  @!P0 FMUL.FTZ R4, R6, c[0x0][0x168] ;  /* 0x00005a0006048a20 */ /* 0x000fca0000410000 */
[----:B------:R-:W-:-:S07]  /*3fc0*/  @!P0 LOP3.LUT R4, RZ, 0x80000000, R4, 0xb8, !PT ;  /* 0x80000000ff048812 */ /* 0x000fce00078eb804 */
[----:B------:R-:W-:-:S04]  /*3fd0*/  @P2 FADD.FTZ R0, R0, 1 ;  /* 0x3f80000000002421 */ /* 0x000fc80000010000 */
[----:B------:R-:W-:Y:S02]  /*3fe0*/  @P0 IMAD.MOV.U32 R4, RZ, RZ, R0 ;  /* 0x000000ffff040224 */ /* 0x000fe400078e0000 */
.L_x_9780:
[----:B------:R-:W-:Y:S05]  /*3ff0*/  BSYNC B1 ;  /* 0x0000000000017941 */ /* 0x000fea0003800000 */
.L_x_9779:
[----:B0-----:R-:W-:Y:S01]  /*4000*/  IADD3 R3, R25, 0x80, RZ ;  /* 0x0000008019037810 */ /* 0x001fe20007ffe0ff */
[----:B------:R-:W-:Y:S03]  /*4010*/  BSSY B1, `(.L_x_9790) ;  /* 0x000005c000017945 */ /* 0x000fe60003800000 */
[----:B------:R-:W-:-:S13]  /*4020*/  ISETP.GE.AND P0, PT, R3, R16, PT ;  /* 0x000000100300720c */ /* 0x000fda0003f06270 */
[----:B------:R-:W-:Y:S05]  /*4030*/  @P0 BRA `(.L_x_9791) ;  /* 0x0000059000000947 */ /* 0x000fea0003800000 */
[----:B-1---5:R-:W-:-:S13]  /*4040*/  FSETP.NEU.FTZ.AND P0, PT, R22, RZ, PT ;  /* 0x000000ff1600720b */ /* 0x022fda0003f1d000 */
        /* <DEDUP_REMOVED lines=30> */
.L_x_9797:
[----:B------:R-:W-:Y:S01]  /*4230*/  FSETP.GEU.FTZ.AND P0, PT, R7, -R6, PT ;  /* 0x800000060700720b */ /* 0x000fe20003f1e000 */
[----:B------:R-:W-:-:S12]  /*4240*/  FADD.FTZ R3, R3, -1 ;  /* 0xbf80000003037421 */ /* 0x000fd80000010000 */
[----:B------:R-:W-:Y:S02]  /*4250*/  @!P0 FADD.FTZ R3, R3, -1 ;  /* 0xbf80000003038421 */ /* 0x000fe40000010000 */
.L_x_9796:
[----:B------:R-:W-:Y:S05]  /*4260*/  BSYNC B2 ;  /* 0x0000000000027941 */ /* 0x000fea0003800000 */
.L_x_9795:
[----:B------:R-:W-:Y:S01]  /*4270*/  FFMA.FTZ R0, -R6, R3, R0 ;  /* 0x0000000306007223 */ /* 0x000fe20000010100 */
[----:B------:R-:W-:Y:S05]  /*4280*/  BRA `(.L_x_9793) ;  /* 0x000001f000007947 */ /* 0x000fea0003800000 */
.L_x_9794:
        /* <DEDUP_REMOVED lines=15> */
.L_x_9800:
        /* <DEDUP_REMOVED lines=13> */
.L_x_9799:
[----:B------:R-:W-:Y:S05]  /*4450*/  BSYNC B2 ;  /* 0x0000000000027941 */ /* 0x000fea0003800000 */
.L_x_9798:
[----:B------:R-:W-:-:S04]  /*4460*/  FMUL.FTZ R3, R3, 1.1920928955078125e-07 ;  /* 0x3400000003037820 */ /* 0x000fc80000410000 */
[----:B------:R-:W-:Y:S02]  /*4470*/  FMUL.FTZ R0, R8, R3 ;  /* 0x0000000308007220 */ /* 0x000fe40000410000 */
.L_x_9793:
[----:B------:R-:W-:Y:S05]  /*4480*/  BSYNC B0 ;  /* 0x0000000000007941 */ /* 0x000fea0003800000 */
.L_x_9792:
        /* <DEDUP_REMOVED lines=13> */
[----:B------:R-:W1:Y:S01]  /*4560*/  @P0 FRND.FTZ.FLOOR R0, R3 ;  /* 0x0000000300000307 */ /* 0x000e620000215000 */
[----:B------:R-:W-:-:S05]  /*4570*/  @!P0 FMUL.FTZ R6, R6, c[0x0][0x168] ;  /* 0x00005a0006068a20 */ /* 0x000fca0000410000 */
[----:B------:R-:W-:Y:S01]  /*4580*/  @!P0 LOP3.LUT R18, RZ, 0x80000000, R6, 0xb8, !PT ;  /* 0x80000000ff128812 */ /* 0x000fe200078eb806 */
[----:B-1----:R-:W-:-:S05]  /*4590*/  @P0 FADD.FTZ R5, R3, -R0 ;  /* 0x8000000003050221 */ /* 0x002fca0000010000 */
[----:B------:R-:W-:-:S13]  /*45a0*/  FSETP.GT.AND P2, PT, R5, 0.5, P0 ;  /* 0x3f0000000500780b */ /* 0x000fda0000744000 */
[----:B------:R-:W-:-:S04]  /*45b0*/  @P2 FADD.FTZ R0, R0, 1 ;  /* 0x3f80000000002421 */ /* 0x000fc80000010000 */
[----:B------:R-:W-:Y:S02]  /*45c0*/  @P0 IMAD.MOV.U32 R18, RZ, RZ, R0 ;  /* 0x000000ffff120224 */ /* 0x000fe400078e0000 */
.L_x_9791:
[----:B------:R-:W-:Y:S05]  /*45d0*/  BSYNC B1 ;  /* 0x0000000000017941 */ /* 0x000fea0003800000 */
.L_x_9790:
[----:B------:R-:W-:Y:S01]  /*45e0*/  IADD3 R3, R25, 0x100, RZ ;  /* 0x0000010019037810 */ /* 0x000fe20007ffe0ff */
[----:B------:R-:W-:Y:S03]  /*45f0*/  BSSY B1, `(.L_x_9801) ;  /* 0x000005c000017945 */ /* 0x000fe60003800000 */
[----:B------:R-:W-:-:S13]  /*4600*/  ISETP.GE.AND P0, PT, R3, R16, PT ;  /* 0x000000100300720c */ /* 0x000fda0003f06270 */
[----:B------:R-:W-:Y:S05]  /*4610*/  @P0 BRA `(.L_x_9802) ;  /* 0x0000059000000947 */ /* 0x000fea0003800000 */
[----:B--2--5:R-:W-:-:S13]  /*4620*/  FSETP.NEU.FTZ.AND P0, PT, R2, RZ, PT ;  /* 0x000000ff0200720b */ /* 0x024fda0003f1d000 */
[----:B-1----:R-:W1:Y:S02]  /*4630*/  @!P0 MUFU.RCP R22, R2 ;  /* 0x0000000200168308 */ /* 0x002e640000001000 */
[----:B-1----:R-:W-:Y:S01]  /*4640*/  @!P0 FMUL.FTZ R22, R22, c[0x0][0x168] ;  /* 0x00005a0016168a20 */ /* 0x002fe20000410000 */
        /* <DEDUP_REMOVED lines=28> */
.L_x_9808:
[----:B------:R-:W-:Y:S01]  /*4810*/  FSETP.GEU.FTZ.AND P0, PT, R7, -R6, PT ;  /* 0x800000060700720b */ /* 0x000fe20003f1e000 */
[----:B------:R-:W-:-:S12]  /*4820*/  FADD.FTZ R3, R3, -1 ;  /* 0xbf80000003037421 */ /* 0x000fd80000010000 */
[----:B------:R-:W-:Y:S02]  /*4830*/  @!P0 FADD.FTZ R3, R3, -1 ;  /* 0xbf80000003038421 */ /* 0x000fe40000010000 */
.L_x_9807:
[----:B------:R-:W-:Y:S05]  /*4840*/  BSYNC B2 ;  /* 0x0000000000027941 */ /* 0x000fea0003800000 */
.L_x_9806:
[----:B------:R-:W-:Y:S01]  /*4850*/  FFMA.FTZ R0, -R6, R3, R0 ;  /* 0x0000000306007223 */ /* 0x000fe20000010100 */
[----:B------:R-:W-:Y:S05]  /*4860*/  BRA `(.L_x_9804) ;  /* 0x000001f000007947 */ /* 0x000fea0003800000 */
.L_x_9805:
        /* <DEDUP_REMOVED lines=15> */
.L_x_9811:
        /* <DEDUP_REMOVED lines=13> */
.L_x_9810:
[----:B------:R-:W-:Y:S05]  /*4a30*/  BSYNC B2 ;  /* 0x0000000000027941 */ /* 0x000fea0003800000 */
.L_x_9809:
[----:B------:R-:W-:-:S04]  /*4a40*/  FMUL.FTZ R3, R3, 1.1920928955078125e-07 ;  /* 0x3400000003037820 */ /* 0x000fc80000410000 */
[----:B------:R-:W-:Y:S02]  /*4a50*/  FMUL.FTZ R0, R8, R3 ;  /* 0x0000000308007220 */ /* 0x000fe40000410000 */
.L_x_9804:
[----:B------:R-:W-:Y:S05]  /*4a60*/  BSYNC B0 ;  /* 0x0000000000007941 */ /* 0x000fea0003800000 */
.L_x_9803:
        /* <DEDUP_REMOVED lines=20> */
.L_x_9802:
[----:B------:R-:W-:Y:S05]  /*4bb0*/  BSYNC B1 ;  /* 0x0000000000017941 */ /* 0x000fea0003800000 */
.L_x_9801:
[----:B------:R-:W-:Y:S01]  /*4bc0*/  IADD3 R3, R25, 0x180, RZ ;  /* 0x0000018019037810 */ /* 0x000fe20007ffe0ff */
[----:B------:R-:W-:Y:S03]  /*4bd0*/  BSSY B1, `(.L_x_9812) ;  /* 0x000005c000017945 */ /* 0x000fe60003800000 */
[----:B------:R-:W-:-:S13]  /*4be0*/  ISETP.GE.AND P0, PT, R3, R16, PT ;  /* 0x000000100300720c */ /* 0x000fda0003f06270 */
[----:B------:R-:W-:Y:S05]  /*4bf0*/  @P0 BRA `(.L_x_9813) ;  /* 0x0000059000000947 */ /* 0x000fea0003800000 */
[----:B---3-5:R-:W-:-:S13]  /*4c00*/  FSETP.NEU.FTZ.AND P0, PT, R23, RZ, PT ;  /* 0x000000ff1700720b */ /* 0x028fda0003f1d000 */
[----:B------:R-:W3:Y:S02]  /*4c10*/  @!P0 MUFU.RCP R24, R23 ;  /* 0x0000001700188308 */ /* 0x000ee40000001000 */
[----:B---3--:R-:W-:Y:S01]  /*4c20*/  @!P0 FMUL.FTZ R24, R24, c[0x0][0x168] ;  /* 0x00005a0018188a20 */ /* 0x008fe20000410000 */
        /* <DEDUP_REMOVED lines=10> */
[----:B------:R-:W3:Y:S02]  /*4cd0*/  MUFU.RCP R3, R6 ;  /* 0x0000000600037308 */ /* 0x000ee40000001000 */
[----:B--23--:R-:W-:Y:S02]  /*4ce0*/  FMUL.FTZ R2, R0, R3 ;  /* 0x0000000300027220 */ /* 0x00cfe40000410000 */
[----:B------:R-:W-:-:S04]  /*4cf0*/  FADD.FTZ R3, -R6, -RZ ;  /* 0x800000ff06037221 */ /* 0x000fc80000010100 */
        /* <DEDUP_REMOVED lines=15> */
.L_x_9819:
[----:B------:R-:W-:Y:S01]  /*4df0*/  FSETP.GEU.FTZ.AND P0, PT, R3, -R6, PT ;  /* 0x800000060300720b */ /* 0x000fe20003f1e000 */
[----:B------:R-:W-:-:S12]  /*4e00*/  FADD.FTZ R5, R5, -1 ;  /* 0xbf80000005057421 */ /* 0x000fd80000010000 */
[----:B------:R-:W-:Y:S02]  /*4e10*/  @!P0 FADD.FTZ R5, R5, -1 ;  /* 0xbf80000005058421 */ /* 0x000fe40000010000 */
.L_x_9818:
[----:B------:R-:W-:Y:S05]  /*4e20*/  BSYNC B2 ;  /* 0x0000000000027941 */ /* 0x000fea0003800000 */
.L_x_9817:
[----:B------:R-:W-:Y:S01]  /*4e30*/  FFMA.FTZ R0, -R6, R5, R0 ;  /* 0x0000000506007223 */ /* 0x000fe20000010100 */
[----:B------:R-:W-:Y:S05]  /*4e40*/  BRA `(.L_x_9815) ;  /* 0x000001f000007947 */ /* 0x000fea0003800000 */
.L_x_9816:
[----:B--2---:R-:W-:Y:S01]  /*4e50*/  IADD3 R2, R5, -0xb800000, RZ ;  /* 0xf480000005027810 */ /* 0x004fe20007ffe0ff */
        /* <DEDUP_REMOVED lines=13> */
[----:B0-----:R0:W2:Y:S03]  /*4f30*/  MUFU.RCP R9, R8 ;  /* 0x0000000800097308 */ /* 0x0010a60000001000 */
.L_x_9822:
        /* <DEDUP_REMOVED lines=13> */
.L_x_9821:
[----:B------:R-:W-:Y:S05]  /*5010*/  BSYNC B2 ;  /* 0x0000000000027941 */ /* 0x000fea0003800000 */
.L_x_9820:
[----:B------:R-:W-:-:S04]  /*5020*/  FMUL.FTZ R2, R2, 1.1920928955078125e-07 ;  /* 0x3400000002027820 */ /* 0x000fc80000410000 */
[----:B------:R-:W-:Y:S02]  /*5030*/  FMUL.FTZ R0, R7, R2 ;  /* 0x0000000207007220 */ /* 0x000fe40000410000 */
.L_x_9815:
[----:B------:R-:W-:Y:S05]  /*5040*/  BSYNC B0 ;  /* 0x0000000000007941 */ /* 0x000fea0003800000 */
.L_x_9814:
[----:B------:R-:W-:Y:S01]  /*5050*/  IMAD.MOV.U32 R3, RZ, RZ, c[0x0][0x168] ;  /* 0x00005a00ff037624 */ /* 0x000fe200078e00ff */
[C---:B------:R-:W-:Y:S01]  /*5060*/  FSETP.GTU.FTZ.AND P0, PT, |R0|.reuse, +INF , PT ;  /* 0x7f8000000000780b */ /* 0x040fe20003f1c200 */
[----:B------:R-:W3:Y:S01]  /*5070*/  MUFU.RCP R6, R23 ;  /* 0x0000001700067308 */ /* 0x000ee20000001000 */
[----:B------:R-:W-:Y:S02]  /*5080*/  FSETP.GEU.FTZ.AND P3, PT, R23, RZ, PT ;  /* 0x000000ff1700720b */ /* 0x000fe40003f7e000 */
[----:B------:R-:W-:-:S04]  /*5090*/  LOP3.LUT R3, R0, 0x80000000, R3, 0xb8, !PT ;  /* 0x8000000000037812 */ /* 0x000fc800078eb803 */
[----:B------:R-:W-:-:S04]  /*50a0*/  FSEL R3, R0, R3, P0 ;  /* 0x0000000300037208 */ /* 0x000fc80000000000 */
[C---:B------:R-:W-:Y:S02]  /*50b0*/  FSETP.NEU.FTZ.AND P0, PT, R3.reuse, RZ, PT ;  /* 0x000000ff0300720b */ /* 0x040fe40003f1d000 */
[C---:B------:R-:W-:Y:S01]  /*50c0*/  FSETP.GEU.FTZ.AND P2, PT, R3.reuse, RZ, PT ;  /* 0x000000ff0300720b */ /* 0x040fe20003f5e000 */
[----:B------:R-:W-:-:S03]  /*50d0*/  FADD.FTZ R3, -R3, c[0x0][0x168] ;  /* 0x00005a0003037621 */ /* 0x000fc60000010100 */
[----:B------:R-:W-:Y:S01]  /*50e0*/  PLOP3.LUT P0, PT, P0, P3, P2, 0x60, 0x0 ;  /* 0x000000000000781c */ /* 0x000fe20000706c20 */
[----:B---3--:R-:W-:-:S12]  /*50f0*/  FMUL.FTZ R3, R3, R6 ;  /* 0x0000000603037220 */ /* 0x008fd80000410000 */
[----:B------:R-:W-:-:S05]  /*5100*/  @P0 FADD.FTZ R3, R3, -1 ;  /* 0xbf80000003030421 */ /* 0x000fca0000010000 */
[----:B------:R-:W-:-:S13]  /*5110*/  FSETP.NEU.FTZ.AND P0, PT, R3, RZ, PT ;  /* 0x000000ff0300720b */ /* 0x000fda0003f1d000 */
[----:B------:R-:W3:Y:S01]  /*5120*/  @P0 FRND.FTZ.FLOOR R0, R3 ;  /* 0x0000000300000307 */ /* 0x000ee20000215000 */
[----:B------:R-:W-:-:S05]  /*5130*/  @!P0 FMUL.FTZ R6, R6, c[0x0][0x168] ;  /* 0x00005a0006068a20 */ /* 0x000fca0000410000 */
[----:B------:R-:W-:Y:S01]  /*5140*/  @!P0 LOP3.LUT R24, RZ, 0x80000000, R6, 0xb8, !PT ;  /* 0x80000000ff188812 */ /* 0x000fe200078eb806 */
[----:B--23--:R-:W-:-:S05]  /*5150*/  @P0 FADD.FTZ R2, R3, -R0 ;  /* 0x8000000003020221 */ /* 0x00cfca0000010000 */
[----:B------:R-:W-:-:S13]  /*5160*/  FSETP.GT.AND P2, PT, R2, 0.5, P0 ;  /* 0x3f0000000200780b */ /* 0x000fda0000744000 */
[----:B------:R-:W-:-:S04]  /*5170*/  @P2 FADD.FTZ R0, R0, 1 ;  /* 0x3f80000000002421 */ /* 0x000fc80000010000 */
[----:B------:R-:W-:Y:S02]  /*5180*/  @P0 IMAD.MOV.U32 R24, RZ, RZ, R0 ;  /* 0x000000ffff180224 */ /* 0x000fe400078e0000 */
.L_x_9813:
[----:B------:R-:W-:Y:S05]  /*5190*/  BSYNC B1 ;  /* 0x0000000000017941 */ /* 0x000fea0003800000 */
.L_x_9812:
[----:B--2--5:R-:W2:Y:S01]  /*51a0*/  LDC.U8 R2, c[0x0][0x18c] ;  /* 0x00006300ff027b82 */ /* 0x024ea20000000000 */
[----:B------:R-:W-:Y:S01]  /*51b0*/  BSSY B6, `(.L_x_9823) ;  /* 0x0000102000067945 */ /* 0x000fe20003800000 */
[----:B------:R-:W-:Y:S05]  /*51c0*/  @P1 BRA `(.L_x_9824) ;  /* 0x0000100000001947 */ /* 0x000fea0003800000 */
[----:B------:R-:W-:Y:S01]  /*51d0*/  IMAD R0, R17, 0x200, R19 ;  /* 0x0000020011007824 */ /* 0x000fe200078e0213 */
[----:B--2---:R-:W-:-:S03]  /*51e0*/  PRMT R3, R2, 0x9910, RZ ;  /* 0x0000991002037816 */ /* 0x004fc600000000ff */
        /* <DEDUP_REMOVED lines=15> */
[----:B------:R-:W-:Y:S01]  /*52e0*/  IADD3 R25, R19, 0x80, RZ ;  /* 0x0000008013197810 */ /* 0x000fe20007ffe0ff */
[----:B0-----:R0:W-:Y:S01]  /*52f0*/  STG.E.U8 [R8.64], R3 ;  /* 0x0000000308007986 */ /* 0x0011e2000c101124 */
[----:B------:R-:W-:Y:S05]  /*5300*/  BRA `(.L_x_9824) ;  /* 0x00000ec000007947 */ /* 0x000fea0003800000 */
.L_x_9828:
[----:B------:R-:W0:Y:S01]  /*5310*/  F2I.S64.TRUNC R4, R4 ;  /* 0x0000000400047311 */ /* 0x000e22000020d900 */
[----:B------:R-:W-:Y:S01]  /*5320*/  IADD3 R25, R19, 0x80, RZ ;  /* 0x0000008013197810 */ /* 0x000fe20007ffe0ff */
[----:B0-----:R-:W-:-:S05]  /*5330*/  IMAD.MOV.U32 R3, RZ, RZ, R4 ;  /* 0x000000ffff037224 */ /* 0x001fca00078e0004 */
[----:B------:R0:W-:Y:S01]  /*5340*/  STG.E.U8 [R8.64], R3 ;  /* 0x0000000308007986 */ /* 0x0001e2000c101124 */
[----:B------:R-:W-:Y:S05]  /*5350*/  BRA `(.L_x_9824) ;  /* 0x00000e7000007947 */ /* 0x000fea0003800000 */
.L_x_9827:
[----:B------:R-:W-:-:S13]  /*5360*/  ISETP.NE.AND P0, PT, R0, 0x2, PT ;  /* 0x000000020000780c */ /* 0x000fda0003f05270 */
[----:B------:R-:W-:Y:S05]  /*5370*/  @!P0 BRA `(.L_x_9830) ;  /* 0x000000c000008947 */ /* 0x000fea0003800000 */
[----:B------:R-:W-:-:S13]  /*5380*/  ISETP.NE.AND P0, PT, R0, 0x3, PT ;  /* 0x000000030000780c */ /* 0x000fda0003f05270 */
[----:B------:R-:W-:Y:S05]  /*5390*/  @!P0 BRA `(.L_x_9831) ;  /* 0x0000006000008947 */ /* 0x000fea0003800000 */
[----:B------:R-:W-:-:S13]  /*53a0*/  ISETP.NE.AND P0, PT, R0, 0x4, PT ;  /* 0x000000040000780c */ /* 0x000fda0003f05270 */
[----:B------:R-:W-:Y:S05]  /*53b0*/  @P0 BRA `(.L_x_9829) ;  /* 0x00000c5000000947 */ /* 0x000fea0003800000 */
[----:B------:R-:W0:Y:S01]  /*53c0*/  F2I.S64.TRUNC R4, R4 ;  /* 0x0000000400047311 */ /* 0x000e22000020d900 */
[----:B------:R-:W-:Y:S01]  /*53d0*/  IADD3 R25, R19, 0x80, RZ ;  /* 0x0000008013197810 */ /* 0x000fe20007ffe0ff */
[----:B0-----:R0:W-:Y:S01]  /*53e0*/  STG.E.64 [R8.64], R4 ;  /* 0x0000000408007986 */ /* 0x0011e2000c101b24 */
[----:B------:R-:W-:Y:S05]  /*53f0*/  BRA `(.L_x_9824) ;  /* 0x00000dd000007947 */ /* 0x000fea0003800000 */
.L_x_9831:
[----:B------:R-:W0:Y:S01]  /*5400*/  F2I.FTZ.TRUNC.NTZ R3, R4 ;  /* 0x0000000400037305 */ /* 0x000e22000021f100 */
[----:B------:R-:W-:Y:S01]  /*5410*/  IADD3 R25, R19, 0x80, RZ ;  /* 0x0000008013197810 */ /* 0x000fe20007ffe0ff */
[----:B0-----:R0:W-:Y:S01]  /*5420*/  STG.E [R8.64], R3 ;  /* 0x0000000308007986 */ /* 0x0011e2000c101924 */
[----:B------:R-:W-:Y:S05]  /*5430*/  BRA `(.L_x_9824) ;  /* 0x00000d9000007947 */ /* 0x000fea0003800000 */
.L_x_9830:
[----:B------:R-:W0:Y:S01]  /*5440*/  F2I.FTZ.TRUNC.NTZ R3, R4 ;  /* 0x0000000400037305 */ /* 0x000e22000021f100 */
[----:B------:R-:W-:Y:S01]  /*5450*/  IADD3 R25, R19, 0x80, RZ ;  /* 0x0000008013197810 */ /* 0x000fe20007ffe0ff */
[----:B0-----:R0:W-:Y:S01]  /*5460*/  STG.E.U16 [R8.64], R3 ;  /* 0x0000000308007986 */ /* 0x0011e2000c101524 */
[----:B------:R-:W-:Y:S05]  /*5470*/  BRA `(.L_x_9824) ;  /* 0x00000d5000007947 */ /* 0x000fea0003800000 */
.L_x_9826:
[----:B------:R-:W-:-:S13]  /*5480*/  ISETP.GT.AND P0, PT, R0, 0x6, PT ;  /* 0x000000060000780c */ /* 0x000fda0003f04270 */
[----:B------:R-:W-:Y:S05]  /*5490*/  @P0 BRA `(.L_x_9832) ;  /* 0x000000b000000947 */ /* 0x000fea0003800000 */
[----:B------:R-:W-:-:S13]  /*54a0*/  ISETP.NE.AND P0, PT, R0, 0x5, PT ;  /* 0x000000050000780c */ /* 0x000fda0003f05270 */
[----:B------:R-:W-:Y:S05]  /*54b0*/  @!P0 BRA `(.L_x_9833) ;  /* 0x0000005000008947 */ /* 0x000fea0003800000 */
[----:B------:R-:W-:-:S13]  /*54c0*/  ISETP.NE.AND P0, PT, R0, 0x6, PT ;  /* 0x000000060000780c */ /* 0x000fda0003f05270 */
[----:B------:R-:W-:Y:S05]  /*54d0*/  @P0 BRA `(.L_x_9829) ;  /* 0x00000b3000000947 */ /* 0x000fea0003800000 */
[----:B------:R0:W-:Y:S01]  /*54e0*/  STG.E [R8.64], R4 ;  /* 0x0000000408007986 */ /* 0x0001e2000c101924 */
[----:B------:R-:W-:Y:S01]  /*54f0*/  IADD3 R25, R19, 0x80, RZ ;  /* 0x0000008013197810 */ /* 0x000fe20007ffe0ff */
[----:B------:R-:W-:Y:S05]  /*5500*/  BRA `(.L_x_9824) ;  /* 0x00000cc000007947 */ /* 0x000fea0003800000 */
.L_x_9833:
[----:B------:R-:W-:Y:S02]  /*5510*/  F2FP.PACK_AB R4, RZ, R4 ;  /* 0x00000004ff04723e */ /* 0x000fe400000000ff */
[----:B------:R-:W-:-:S03]  /*5520*/  IADD3 R25, R19, 0x80, RZ ;  /* 0x0000008013197810 */ /* 0x000fc60007ffe0ff */
[----:B------:R0:W-:Y:S01]  /*5530*/  STG.E.U16 [R8.64], R4 ;  /* 0x0000000408007986 */ /* 0x0001e2000c101524 */
[----:B------:R-:W-:Y:S05]  /*5540*/  BRA `(.L_x_9824) ;  /* 0x00000c8000007947 */ /* 0x000fea0003800000 */
.L_x_9832:
[----:B------:R-:W-:-:S13]  /*5550*/  ISETP.NE.AND P0, PT, R0, 0x7, PT ;  /* 0x000000070000780c */ /* 0x000fda0003f05270 */
[----:B------:R-:W-:Y:S05]  /*5560*/  @!P0 BRA `(.L_x_9834) ;  /* 0x000000d000008947 */ /* 0x000fea0003800000 */
[----:B------:R-:W-:-:S13]  /*5570*/  ISETP.NE.AND P0, PT, R0, 0x8, PT ;  /* 0x000000080000780c */ /* 0x000fda0003f05270 */
[----:B------:R-:W-:Y:S05]  /*5580*/  @!P0 BRA `(.L_x_9835) ;  /* 0x0000006000008947 */ /* 0x000fea0003800000 */
[----:B------:R-:W-:-:S13]  /*5590*/  ISETP.NE.AND P0, PT, R0, 0x9, PT ;  /* 0x000000090000780c */ /* 0x000fda0003f05270 */
[----:B------:R-:W-:Y:S05]  /*55a0*/  @P0 BRA `(.L_x_9829) ;  /* 0x00000a6000000947 */ /* 0x000fea0003800000 */
[----:B------:R-:W-:Y:S01]  /*55b0*/  IMAD.MOV.U32 R5, RZ, RZ, RZ ;  /* 0x000000ffff057224 */ /* 0x000fe200078e00ff */
[----:B------:R-:W-:-:S04]  /*55c0*/  IADD3 R25, R19, 0x80, RZ ;  /* 0x0000008013197810 */ /* 0x000fc80007ffe0ff */
[----:B------:R0:W-:Y:S01]  /*55d0*/  STG.E.64 [R8.64], R4 ;  /* 0x0000000408007986 */ /* 0x0001e2000c101b24 */
[----:B------:R-:W-:Y:S05]  /*55e0*/  BRA `(.L_x_9824) ;  /* 0x00000be000007947 */ /* 0x000fea0003800000 */
.L_x_9835:
[----:B------:R-:W-:Y:S02]  /*55f0*/  F2FP.PACK_AB R3, RZ, R4 ;  /* 0x00000004ff03723e */ /* 0x000fe400000000ff */
[----:B------:R-:W-:Y:S02]  /*5600*/  IADD3 R25, R19, 0x80, RZ ;  /* 0x0000008013197810 */ /* 0x000fe40007ffe0ff */
[----:B------:R-:W-:-:S05]  /*5610*/  PRMT R3, R3, 0x5410, RZ ;  /* 0x0000541003037816 */ /* 0x000fca00000000ff */
[----:B------:R0:W-:Y:S01]  /*5620*/  STG.E [R8.64], R3 ;  /* 0x0000000308007986 */ /* 0x0001e2000c101924 */
[----:B------:R-:W-:Y:S05]  /*5630*/  BRA `(.L_x_9824) ;  /* 0x00000b9000007947 */ /* 0x000fea0003800000 */
.L_x_9834:
[----:B------:R-:W-:Y:S01]  /*5640*/  FMUL.FTZ R4, R4, 1 ;  /* 0x3f80000004047820 */ /* 0x000fe20000410000 */
[----:B------:R-:W-:-:S05]  /*5650*/  IADD3 R25, R19, 0x80, RZ ;  /* 0x0000008013197810 */ /* 0x000fca0007ffe0ff */
[----:B------:R-:W0:Y:S02]  /*5660*/  F2F.F64.F32 R4, R4 ;  /* 0x0000000400047310 */ /* 0x000e240000201800 */
[----:B0-----:R0:W-:Y:S01]  /*5670*/  STG.E.64 [R8.64], R4 ;  /* 0x0000000408007986 */ /* 0x0011e2000c101b24 */
[----:B------:R-:W-:Y:S05]  /*5680*/  BRA `(.L_x_9824) ;  /* 0x00000b4000007947 */ /* 0x000fea0003800000 */
.L_x_9825:
        /* <DEDUP_REMOVED lines=8> */
[----:B------:R-:W-:Y:S02]  /*5710*/  FSETP.NEU.FTZ.AND P0, PT, R4, RZ, PT ;  /* 0x000000ff0400720b */ /* 0x000fe40003f1d000 */
[----:B------:R-:W-:Y:S02]  /*5720*/  IADD3 R25, R19, 0x80, RZ ;  /* 0x0000008013197810 */ /* 0x000fe40007ffe0ff */
[----:B------:R-:W-:-:S05]  /*5730*/  SEL R3, RZ, 0x1, !P0 ;  /* 0x00000001ff037807 */ /* 0x000fca0004000000 */
[----:B------:R0:W-:Y:S01]  /*5740*/  STG.E.U8 [R8.64], R3 ;  /* 0x0000000308007986 */ /* 0x0001e2000c101124 */
[----:B------:R-:W-:Y:S05]  /*5750*/  BRA `(.L_x_9824) ;  /* 0x00000a7000007947 */ /* 0x000fea0003800000 */
.L_x_9838:
[----:B------:R-:W-:Y:S01]  /*5760*/  FMUL.FTZ R4, R4, 1 ;  /* 0x3f80000004047820 */ /* 0x000fe20000410000 */
[----:B------:R-:W-:Y:S01]  /*5770*/  CS2R R6, SRZ ;  /* 0x0000000000067805 */ /* 0x000fe2000001ff00 */
[----:B------:R-:W-:-:S04]  /*5780*/  IADD3 R25, R19, 0x80, RZ ;  /* 0x0000008013197810 */ /* 0x000fc80007ffe0ff */
[----:B------:R-:W0:Y:S02]  /*5790*/  F2F.F64.F32 R4, R4 ;  /* 0x0000000400047310 */ /* 0x000e240000201800 */
[----:B0-----:R0:W-:Y:S01]  /*57a0*/  STG.E.128 [R8.64], R4 ;  /* 0x0000000408007986 */ /* 0x0011e2000c101d24 */
[----:B------:R-:W-:Y:S05]  /*57b0*/  BRA `(.L_x_9824) ;  /* 0x00000a1000007947 */ /* 0x000fea0003800000 */
.L_x_9837:
        /* <DEDUP_REMOVED lines=20> */
.L_x_9842:
[----:B------:R-:W-:Y:S05]  /*5900*/  BSYNC B0 ;  /* 0x0000000000007941 */ /* 0x000fea0003800000 */
.L_x_9841:
[----:B------:R-:W-:Y:S02]  /*5910*/  LOP3.LUT R5, R0, R5, RZ, 0xfc, !PT ;  /* 0x0000000500057212 */ /* 0x000fe400078efcff */
[----:B------:R-:W-:-:S03]  /*5920*/  IADD3 R25, R19, 0x80, RZ ;  /* 0x0000008013197810 */ /* 0x000fc60007ffe0ff */
[----:B------:R0:W-:Y:S01]  /*5930*/  STG.E.U8 [R8.64], R5 ;  /* 0x0000000508007986 */ /* 0x0001e2000c101124 */
[----:B------:R-:W-:Y:S05]  /*5940*/  BRA `(.L_x_9824) ;  /* 0x0000088000007947 */ /* 0x000fea0003800000 */
.L_x_9840:
        /* <DEDUP_REMOVED lines=12> */
.L_x_9844:
[----:B------:R-:W-:Y:S01]  /*5a10*/  IMAD.MOV.U32 R0, RZ, RZ, 0x7f ;  /* 0x0000007fff007424 */ /* 0x000fe200078e00ff */
[----:B------:R-:W-:-:S04]  /*5a20*/  ISETP.GT.U32.AND P0, PT, R5, 0x7f800000, PT ;  /* 0x7f8000000500780c */ /* 0x000fc80003f04070 */
[----:B------:R-:W-:-:S04]  /*5a30*/  SEL R0, R0, 0x7c, P0 ;  /* 0x0000007c00007807 */ /* 0x000fc80000000000 */
.L_x_9845:
[----:B------:R-:W-:Y:S05]  /*5a40*/  BSYNC B0 ;  /* 0x0000000000007941 */ /* 0x000fea0003800000 */
.L_x_9843:
[----:B------:R-:W-:Y:S02]  /*5a50*/  LOP3.LUT R4, R4, 0x80000000, RZ, 0xc0, !PT ;  /* 0x8000000004047812 */ /* 0x000fe400078ec0ff */
[----:B------:R-:W-:Y:S02]  /*5a60*/  IADD3 R25, R19, 0x80, RZ ;  /* 0x0000008013197810 */ /* 0x000fe40007ffe0ff */
[----:B------:R-:W-:-:S04]  /*5a70*/  SHF.R.U32.HI R3, RZ, 0x18, R4 ;  /* 0x00000018ff037819 */ /* 0x000fc80000011604 */
[----:B------:R-:W-:-:S05]  /*5a80*/  LOP3.LUT R3, R0, R3, RZ, 0xfc, !PT ;  /* 0x0000000300037212 */ /* 0x000fca00078efcff */
[----:B------:R0:W-:Y:S01]  /*5a90*/  STG.E.U8 [R8.64], R3 ;  /* 0x0000000308007986 */ /* 0x0001e2000c101124 */
[----:B------:R-:W-:Y:S05]  /*5aa0*/  BRA `(.L_x_9824) ;  /* 0x0000072000007947 */ /* 0x000fea0003800000 */
.L_x_9839:
[----:B------:R-:W-:Y:S02]  /*5ab0*/  F2FP.BF16.PACK_AB R4, RZ, R4 ;  /* 0x00000004ff04723e */ /* 0x000fe400000010ff */
[----:B------:R-:W-:-:S03]  /*5ac0*/  IADD3 R25, R19, 0x80, RZ ;  /* 0x0000008013197810 */ /* 0x000fc60007ffe0ff */
[----:B------:R0:W-:Y:S01]  /*5ad0*/  STG.E.U16 [R8.64], R4 ;  /* 0x0000000408007986 */ /* 0x0001e2000c101524 */
[----:B------:R-:W-:Y:S05]  /*5ae0*/  BRA `(.L_x_9824) ;  /* 0x000006e000007947 */ /* 0x000fea0003800000 */
.L_x_9836:
        /* <DEDUP_REMOVED lines=9> */
[----:B------:R-:W-:Y:S01]  /*5b80*/  IADD3 R25, R19, 0x80, RZ ;  /* 0x0000008013197810 */ /* 0x000fe20007ffe0ff */
[----:B0-----:R0:W-:Y:S01]  /*5b90*/  STG.E.U16 [R8.64], R3 ;  /* 0x0000000308007986 */ /* 0x0011e2000c101524 */
[----:B------:R-:W-:Y:S05]  /*5ba0*/  BRA `(.L_x_9824) ;  /* 0x0000062000007947 */ /* 0x000fea0003800000 */
.L_x_9848:
        /* <DEDUP_REMOVED lines=16> */
.L_x_9851:
[----:B------:R-:W-:-:S04]  /*5cb0*/  LOP3.LUT R4, R4, 0x80000000, RZ, 0xc0, !PT ;  /* 0x8000000004047812 */ /* 0x000fc800078ec0ff */
[----:B------:R-:W-:-:S04]  /*5cc0*/  SHF.R.U32.HI R4, RZ, 0x18, R4 ;  /* 0x00000018ff047819 */ /* 0x000fc80000011604 */
[----:B------:R-:W-:-:S04]  /*5cd0*/  LOP3.LUT R3, R3, R4, RZ, 0xfc, !PT ;  /* 0x0000000403037212 */ /* 0x000fc800078efcff */
[----:B------:R-:W-:Y:S02]  /*5ce0*/  PRMT R0, R3, 0x7610, R0 ;  /* 0x0000761003007816 */ /* 0x000fe40000000000 */
.L_x_9850:
[----:B------:R-:W-:Y:S05]  /*5cf0*/  BSYNC B0 ;  /* 0x0000000000007941 */ /* 0x000fea0003800000 */
.L_x_9849:
[----:B------:R0:W-:Y:S01]  /*5d00*/  STG.E.U8 [R8.64], R0 ;  /* 0x0000000008007986 */ /* 0x0001e2000c101124 */
[----:B------:R-:W-:Y:S01]  /*5d10*/  IADD3 R25, R19, 0x80, RZ ;  /* 0x0000008013197810 */ /* 0x000fe20007ffe0ff */
[----:B------:R-:W-:Y:S05]  /*5d20*/  BRA `(.L_x_9824) ;  /* 0x000004a000007947 */ /* 0x000fea0003800000 */
.L_x_9847:
        /* <DEDUP_REMOVED lines=16> */
.L_x_9854:
[----:B------:R-:W-:-:S04]  /*5e30*/  LOP3.LUT R4, R4, 0x80000000, RZ, 0xc0, !PT ;  /* 0x8000000004047812 */ /* 0x000fc800078ec0ff */
[----:B------:R-:W-:-:S04]  /*5e40*/  SHF.R.U32.HI R4, RZ, 0x18, R4 ;  /* 0x00000018ff047819 */ /* 0x000fc80000011604 */
[----:B------:R-:W-:-:S04]  /*5e50*/  LOP3.LUT R3, R3, R4, RZ, 0xfc, !PT ;  /* 0x0000000403037212 */ /* 0x000fc800078efcff */
[----:B------:R-:W-:Y:S02]  /*5e60*/  PRMT R0, R3, 0x7610, R0 ;  /* 0x0000761003007816 */ /* 0x000fe40000000000 */
.L_x_9853:
[----:B------:R-:W-:Y:S05]  /*5e70*/  BSYNC B0 ;  /* 0x0000000000007941 */ /* 0x000fea0003800000 */
.L_x_9852:
[----:B------:R0:W-:Y:S01]  /*5e80*/  STG.E.U8 [R8.64], R0 ;  /* 0x0000000008007986 */ /* 0x0001e2000c101124 */
[----:B------:R-:W-:Y:S01]  /*5e90*/  IADD3 R25, R19, 0x80, RZ ;  /* 0x0000008013197810 */ /* 0x000fe20007ffe0ff */
[----:B------:R-:W-:Y:S05]  /*5ea0*/  BRA `(.L_x_9824) ;  /* 0x0000032000007947 */ /* 0x000fea0003800000 */
.L_x_9846:
        /* <DEDUP_REMOVED lines=8> */
[----:B------:R-:W-:Y:S02]  /*5f30*/  LOP3.LUT R3, R5, 0xff, RZ, 0xc0, !PT ;  /* 0x000000ff05037812 */ /* 0x000fe400078ec0ff */
[----:B------:R-:W-:Y:S02]  /*5f40*/  IADD3 R25, R19, 0x80, RZ ;  /* 0x0000008013197810 */ /* 0x000fe40007ffe0ff */
        /* <DEDUP_REMOVED lines=12> */
.L_x_9829:
        /* <DEDUP_REMOVED lines=15> */
[----:B---3--:R-:W-:Y:S02]  /*6100*/  MOV R23, 0x0 ;  /* 0x0000000000177802 */ /* 0x008fe40000000f00 */
[----:B------:R-:W-:-:S04]  /*6110*/  IADD3 R20, P0, P1, -R0, R3, R20 ;  /* 0x0000000300147210 */ /* 0x000fc8000791e114 */
[----:B------:R-:W-:-:S04]  /*6120*/  IADD3.X R21, ~R23, R9, R21, P0, P1 ;  /* 0x0000000917157210 */ /* 0x000fc800007e2515 */
[----:B01----:R-:W-:Y:S05]  /*6130*/  CALL.ABS.NOINC R14 ;  /* 0x000000000e007343 */ /* 0x003fea0003c00000 */
[----:B------:R-:W-:Y:S01]  /*6140*/  IADD3 R25, R19, 0x80, RZ ;  /* 0x0000008013197810 */ /* 0x000fe20007ffe0ff */
[----:B------:R-:W-:Y:S05]  /*6150*/  BRA `(.L_x_9824) ;  /* 0x0000007000007947 */ /* 0x000fea0003800000 */
.L_x_9856:
[----:B------:R-:W0:Y:S01]  /*6160*/  F2I.U64.TRUNC R4, R4 ;  /* 0x0000000400047311 */ /* 0x000e22000020d800 */
[----:B------:R-:W-:Y:S01]  /*6170*/  IADD3 R25, R19, 0x80, RZ ;  /* 0x0000008013197810 */ /* 0x000fe20007ffe0ff */
[----:B0-----:R0:W-:Y:S01]  /*6180*/  STG.E.64 [R8.64], R4 ;  /* 0x0000000408007986 */ /* 0x0011e2000c101b24 */
[----:B------:R-:W-:Y:S05]  /*6190*/  BRA `(.L_x_9824) ;  /* 0x0000003000007947 */ /* 0x000fea0003800000 */
.L_x_9855:
[----:B------:R-:W0:Y:S01]  /*61a0*/  F2I.FTZ.U32.TRUNC.NTZ R3, R4 ;  /* 0x0000000400037305 */ /* 0x000e22000021f000 */
[----:B------:R-:W-:Y:S01]  /*61b0*/  IADD3 R25, R19, 0x80, RZ ;  /* 0x0000008013197810 */ /* 0x000fe20007ffe0ff */
[----:B0-----:R0:W-:Y:S06]  /*61c0*/  STG.E [R8.64], R3 ;  /* 0x0000000308007986 */ /* 0x0011ec000c101924 */
.L_x_9824:
[----:B------:R-:W-:Y:S05]  /*61d0*/  BSYNC B6 ;  /* 0x0000000000067941 */ /* 0x000fea0003800000 */
.L_x_9823:
        /* <DEDUP_REMOVED lines=22> */
.L_x_9862:
[----:B------:R-:W0:Y:S02]  /*6340*/  F2I.S64.TRUNC R18, R18 ;  /* 0x0000001200127311 */ /* 0x000e24000020d900 */
[----:B0-----:R-:W-:-:S05]  /*6350*/  IMAD.MOV.U32 R3, RZ, RZ, R18 ;  /* 0x000000ffff037224 */ /* 0x001fca00078e0012 */
[----:B------:R0:W-:Y:S01]  /*6360*/  STG.E.U8 [R8.64], R3 ;  /* 0x0000000308007986 */ /* 0x0001e2000c101124 */
[----:B------:R-:W-:Y:S05]  /*6370*/  BRA `(.L_x_9864) ;  /* 0x00000d3000007947 */ /* 0x000fea0003800000 */
.L_x_9861:
        /* <DEDUP_REMOVED lines=9> */
.L_x_9866:
[----:B------:R-:W0:Y:S02]  /*6410*/  F2I.FTZ.TRUNC.NTZ R3, R18 ;  /* 0x0000001200037305 */ /* 0x000e24000021f100 */
[----:B0-----:R0:W-:Y:S01]  /*6420*/  STG.E [R8.64], R3 ;  /* 0x0000000308007986 */ /* 0x0011e2000c101924 */
[----:B------:R-:W-:Y:S05]  /*6430*/  BRA `(.L_x_9864) ;  /* 0x00000c7000007947 */ /* 0x000fea0003800000 */
.L_x_9865:
[----:B------:R-:W0:Y:S02]  /*6440*/  F2I.FTZ.TRUNC.NTZ R3, R18 ;  /* 0x0000001200037305 */ /* 0x000e24000021f100 */
[----:B0-----:R0:W-:Y:S01]  /*6450*/  STG.E.U16 [R8.64], R3 ;  /* 0x0000000308007986 */ /* 0x0011e2000c101524 */
[----:B------:R-:W-:Y:S05]  /*6460*/  BRA `(.L_x_9864) ;  /* 0x00000c4000007947 */ /* 0x000fea0003800000 */
.L_x_9860:
        /* <DEDUP_REMOVED lines=8> */
.L_x_9868:
[----:B------:R-:W-:-:S05]  /*64f0*/  F2FP.PACK_AB R18, RZ, R18 ;  /* 0x00000012ff12723e */ /* 0x000fca00000000ff */
[----:B------:R0:W-:Y:S01]  /*6500*/  STG.E.U16 [R8.64], R18 ;  /* 0x0000001208007986 */ /* 0x0001e2000c101524 */
[----:B------:R-:W-:Y:S05]  /*6510*/  BRA `(.L_x_9864) ;  /* 0x00000b9000007947 */ /* 0x000fea0003800000 */
.L_x_9867:
        /* <DEDUP_REMOVED lines=9> */
.L_x_9870:
[----:B------:R-:W-:-:S04]  /*65b0*/  F2FP.PACK_AB R3, RZ, R18 ;  /* 0x00000012ff03723e */ /* 0x000fc800000000ff */
[----:B------:R-:W-:-:S05]  /*65c0*/  PRMT R3, R3, 0x5410, RZ ;  /* 0x0000541003037816 */ /* 0x000fca00000000ff */
[----:B------:R0:W-:Y:S01]  /*65d0*/  STG.E [R8.64], R3 ;  /* 0x0000000308007986 */ /* 0x0001e2000c101924 */
[----:B------:R-:W-:Y:S05]  /*65e0*/  BRA `(.L_x_9864) ;  /* 0x00000ac000007947 */ /* 0x000fea0003800000 */
.L_x_9869:
[----:B------:R-:W-:-:S06]  /*65f0*/  FMUL.FTZ R4, R18, 1 ;  /* 0x3f80000012047820 */ /* 0x000fcc0000410000 */
[----:B------:R-:W0:Y:S02]  /*6600*/  F2F.F64.F32 R4, R4 ;  /* 0x0000000400047310 */ /* 0x000e240000201800 */
[----:B0-----:R0:W-:Y:S01]  /*6610*/  STG.E.64 [R8.64], R4 ;  /* 0x0000000408007986 */ /* 0x0011e2000c101b24 */
[----:B------:R-:W-:Y:S05]  /*6620*/  BRA `(.L_x_9864) ;  /* 0x00000a8000007947 */ /* 0x000fea0003800000 */
.L_x_9859:
        /* <DEDUP_REMOVED lines=12> */
.L_x_9873:
[----:B------:R-:W-:Y:S01]  /*66f0*/  FMUL.FTZ R4, R18, 1 ;  /* 0x3f80000012047820 */ /* 0x000fe20000410000 */
[----:B------:R-:W-:-:S05]  /*6700*/  CS2R R6, SRZ ;  /* 0x0000000000067805 */ /* 0x000fca000001ff00 */
[----:B------:R-:W0:Y:S02]  /*6710*/  F2F.F64.F32 R4, R4 ;  /* 0x0000000400047310 */ /* 0x000e240000201800 */
[----:B0-----:R0:W-:Y:S01]  /*6720*/  STG.E.128 [R8.64], R4 ;  /* 0x0000000408007986 */ /* 0x0011e2000c101d24 */
[----:B------:R-:W-:Y:S05]  /*6730*/  BRA `(.L_x_9864) ;  /* 0x0000097000007947 */ /* 0x000fea0003800000 */
.L_x_9872:
        /* <DEDUP_REMOVED lines=20> */
.L_x_9877:
[----:B------:R-:W-:Y:S05]  /*6880*/  BSYNC B0 ;  /* 0x0000000000007941 */ /* 0x000fea0003800000 */
.L_x_9876:
[----:B------:R-:W-:-:S05]  /*6890*/  LOP3.LUT R5, R0, R5, RZ, 0xfc, !PT ;  /* 0x0000000500057212 */ /* 0x000fca00078efcff */
[----:B------:R0:W-:Y:S01]  /*68a0*/  STG.E.U8 [R8.64], R5 ;  /* 0x0000000508007986 */ /* 0x0001e2000c101124 */
[----:B------:R-:W-:Y:S05]  /*68b0*/  BRA `(.L_x_9864) ;  /* 0x000007f000007947 */ /* 0x000fea0003800000 */
.L_x_9875:
        /* <DEDUP_REMOVED lines=12> */
.L_x_9879:
[----:B------:R-:W-:Y:S01]  /*6980*/  IMAD.MOV.U32 R0, RZ, RZ, 0x7f ;  /* 0x0000007fff007424 */ /* 0x000fe200078e00ff */
[----:B------:R-:W-:-:S04]  /*6990*/  ISETP.GT.U32.AND P0, PT, R4, 0x7f800000, PT ;  /* 0x7f8000000400780c */ /* 0x000fc80003f04070 */
[----:B------:R-:W-:-:S04]  /*69a0*/  SEL R0, R0, 0x7c, P0 ;  /* 0x0000007c00007807 */ /* 0x000fc80000000000 */
.L_x_9880:
[----:B------:R-:W-:Y:S05]  /*69b0*/  BSYNC B0 ;  /* 0x0000000000007941 */ /* 0x000fea0003800000 */
.L_x_9878:
[----:B------:R-:W-:-:S04]  /*69c0*/  LOP3.LUT R18, R18, 0x80000000, RZ, 0xc0, !PT ;  /* 0x8000000012127812 */ /* 0x000fc800078ec0ff */
[----:B------:R-:W-:-:S04]  /*69d0*/  SHF.R.U32.HI R3, RZ, 0x18, R18 ;  /* 0x00000018ff037819 */ /* 0x000fc80000011612 */
[----:B------:R-:W-:-:S05]  /*69e0*/  LOP3.LUT R3, R0, R3, RZ, 0xfc, !PT ;  /* 0x0000000300037212 */ /* 0x000fca00078efcff */
[----:B------:R0:W-:Y:S01]  /*69f0*/  STG.E.U8 [R8.64], R3 ;  /* 0x0000000308007986 */ /* 0x0001e2000c101124 */
[----:B------:R-:W-:Y:S05]  /*6a00*/  BRA `(.L_x_9864) ;  /* 0x000006a000007947 */ /* 0x000fea0003800000 */
.L_x_9874:
[----:B------:R-:W-:-:S05]  /*6a10*/  F2FP.BF16.PACK_AB R18, RZ, R18 ;  /* 0x00000012ff12723e */ /* 0x000fca00000010ff */
[----:B------:R0:W-:Y:S01]  /*6a20*/  STG.E.U16 [R8.64], R18 ;  /* 0x0000001208007986 */ /* 0x0001e2000c101524 */
[----:B------:R-:W-:Y:S05]  /*6a30*/  BRA `(.L_x_9864) ;  /* 0x0000067000007947 */ /* 0x000fea0003800000 */
.L_x_9871:
        /* <DEDUP_REMOVED lines=11> */
.L_x_9883:
        /* <DEDUP_REMOVED lines=16> */
.L_x_9886:
[----:B------:R-:W-:-:S04]  /*6bf0*/  LOP3.LUT R18, R18, 0x80000000, RZ, 0xc0, !PT ;  /* 0x8000000012127812 */ /* 0x000fc800078ec0ff */
[----:B------:R-:W-:-:S04]  /*6c00*/  SHF.R.U32.HI R3, RZ, 0x18, R18 ;  /* 0x00000018ff037819 */ /* 0x000fc80000011612 */
[----:B------:R-:W-:-:S04]  /*6c10*/  LOP3.LUT R0, R0, R3, RZ, 0xfc, !PT ;  /* 0x0000000300007212 */ /* 0x000fc800078efcff */
[----:B------:R-:W-:Y:S02]  /*6c20*/  PRMT R4, R0, 0x7610, R4 ;  /* 0x0000761000047816 */ /* 0x000fe40000000004 */
.L_x_9885:
[----:B------:R-:W-:Y:S05]  /*6c30*/  BSYNC B0 ;  /* 0x0000000000007941 */ /* 0x000fea0003800000 */
.L_x_9884:
[----:B------:R0:W-:Y:S01]  /*6c40*/  STG.E.U8 [R8.64], R4 ;  /* 0x0000000408007986 */ /* 0x0001e2000c101124 */
[----:B------:R-:W-:Y:S05]  /*6c50*/  BRA `(.L_x_9864) ;  /* 0x0000045000007947 */ /* 0x000fea0003800000 */
.L_x_9882:
        /* <DEDUP_REMOVED lines=16> */
.L_x_9889:
[----:B------:R-:W-:-:S04]  /*6d60*/  LOP3.LUT R18, R18, 0x80000000, RZ, 0xc0, !PT ;  /* 0x8000000012127812 */ /* 0x000fc800078ec0ff */
[----:B------:R-:W-:-:S04]  /*6d70*/  SHF.R.U32.HI R3, RZ, 0x18, R18 ;  /* 0x00000018ff037819 */ /* 0x000fc80000011612 */
[----:B------:R-:W-:-:S04]  /*6d80*/  LOP3.LUT R0, R0, R3, RZ, 0xfc, !PT ;  /* 0x0000000300007212 */ /* 0x000fc800078efcff */
[----:B------:R-:W-:Y:S02]  /*6d90*/  PRMT R4, R0, 0x7610, R4 ;  /* 0x0000761000047816 */ /* 0x000fe40000000004 */
.L_x_9888:
[----:B------:R-:W-:Y:S05]  /*6da0*/  BSYNC B0 ;  /* 0x0000000000007941 */ /* 0x000fea0003800000 */
.L_x_9887:
[----:B------:R0:W-:Y:S01]  /*6db0*/  STG.E.U8 [R8.64], R4 ;  /* 0x0000000408007986 */ /* 0x0001e2000c101124 */
[----:B------:R-:W-:Y:S05]  /*6dc0*/  BRA `(.L_x_9864) ;  /* 0x000002e000007947 */ /* 0x000fea0003800000 */
.L_x_9881:
        /* <DEDUP_REMOVED lines=21> */
.L_x_9863:
        /* <DEDUP_REMOVED lines=20> */
.L_x_9891:
[----:B------:R-:W0:Y:S02]  /*7060*/  F2I.U64.TRUNC R18, R18 ;  /* 0x0000001200127311 */ /* 0x000e24000020d800 */
[----:B0-----:R0:W-:Y:S01]  /*7070*/  STG.E.64 [R8.64], R18 ;  /* 0x0000001208007986 */ /* 0x0011e2000c101b24 */
[----:B------:R-:W-:Y:S05]  /*7080*/  BRA `(.L_x_9864) ;  /* 0x0000002000007947 */ /* 0x000fea0003800000 */
.L_x_9890:
[----:B------:R-:W0:Y:S02]  /*7090*/  F2I.FTZ.U32.TRUNC.NTZ R3, R18 ;  /* 0x0000001200037305 */ /* 0x000e24000021f000 */
[----:B0-----:R0:W-:Y:S02]  /*70a0*/  STG.E [R8.64], R3 ;  /* 0x0000000308007986 */ /* 0x0011e4000c101924 */
.L_x_9864:
        /* <DEDUP_REMOVED lines=22> */
.L_x_9895:
[----:B-1-3--:R-:W0:Y:S02]  /*7210*/  F2I.S64.TRUNC R22, R22 ;  /* 0x0000001600167311 */ /* 0x00ae24000020d900 */
[----:B0-----:R-:W-:-:S05]  /*7220*/  IMAD.MOV.U32 R3, RZ, RZ, R22 ;  /* 0x000000ffff037224 */ /* 0x001fca00078e0016 */
[----:B------:R0:W-:Y:S01]  /*7230*/  STG.E.U8 [R8.64], R3 ;  /* 0x0000000308007986 */ /* 0x0001e2000c101124 */
[----:B------:R-:W-:Y:S05]  /*7240*/  BRA `(.L_x_9897) ;  /* 0x00000d3000007947 */ /* 0x000fea0003800000 */
.L_x_9894:
[----:B------:R-:W-:-:S13]  /*7250*/  ISETP.NE.AND P0, PT, R0, 0x2, PT ;  /* 0x000000020000780c */ /* 0x000fda0003f05270 */
[----:B------:R-:W-:Y:S05]  /*7260*/  @!P0 BRA `(.L_x_9898) ;  /* 0x000000a000008947 */ /* 0x000fea0003800000 */
[----:B------:R-:W-:-:S13]  /*7270*/  ISETP.NE.AND P0, PT, R0, 0x3, PT ;  /* 0x000000030000780c */ /* 0x000fda0003f05270 */
[----:B------:R-:W-:Y:S05]  /*7280*/  @!P0 BRA `(.L_x_9899) ;  /* 0x0000005000008947 */ /* 0x000fea0003800000 */
[----:B------:R-:W-:-:S13]  /*7290*/  ISETP.NE.AND P0, PT, R0, 0x4, PT ;  /* 0x000000040000780c */ /* 0x000fda0003f05270 */
[----:B------:R-:W-:Y:S05]  /*72a0*/  @P0 BRA `(.L_x_9896) ;  /* 0x00000b4000000947 */ /* 0x000fea0003800000 */
[----:B-1-3--:R-:W0:Y:S02]  /*72b0*/  F2I.S64.TRUNC R22, R22 ;  /* 0x0000001600167311 */ /* 0x00ae24000020d900 */
[----:B0-----:R0:W-:Y:S01]  /*72c0*/  STG.E.64 [R8.64], R22 ;  /* 0x0000001608007986 */ /* 0x0011e2000c101b24 */
[----:B------:R-:W-:Y:S05]  /*72d0*/  BRA `(.L_x_9897) ;  /* 0x00000ca000007947 */ /* 0x000fea0003800000 */
.L_x_9899:
[----:B-1----:R-:W0:Y:S02]  /*72e0*/  F2I.FTZ.TRUNC.NTZ R3, R22 ;  /* 0x0000001600037305 */ /* 0x002e24000021f100 */
[----:B0-----:R0:W-:Y:S01]  /*72f0*/  STG.E [R8.64], R3 ;  /* 0x0000000308007986 */ /* 0x0011e2000c101924 */
[----:B------:R-:W-:Y:S05]  /*7300*/  BRA `(.L_x_9897) ;  /* 0x00000c7000007947 */ /* 0x000fea0003800000 */
.L_x_9898:
[----:B-1----:R-:W0:Y:S02]  /*7310*/  F2I.FTZ.TRUNC.NTZ R3, R22 ;  /* 0x0000001600037305 */ /* 0x002e24000021f100 */
[----:B0-----:R0:W-:Y:S01]  /*7320*/  STG.E.U16 [R8.64], R3 ;  /* 0x0000000308007986 */ /* 0x0011e2000c101524 */
[----:B------:R-:W-:Y:S05]  /*7330*/  BRA `(.L_x_9897) ;  /* 0x00000c4000007947 */ /* 0x000fea0003800000 */
.L_x_9893:
        /* <DEDUP_REMOVED lines=8> */
.L_x_9901:
[----:B-1----:R-:W-:-:S05]  /*73c0*/  F2FP.PACK_AB R22, RZ, R22 ;  /* 0x00000016ff16723e */ /* 0x002fca00000000ff */
[----:B------:R0:W-:Y:S01]  /*73d0*/  STG.E.U16 [R8.64], R22 ;  /* 0x0000001608007986 */ /* 0x0001e2000c101524 */
[----:B------:R-:W-:Y:S05]  /*73e0*/  BRA `(.L_x_9897) ;  /* 0x00000b9000007947 */ /* 0x000fea0003800000 */
.L_x_9900:
[----:B------:R-:W-:-:S13]  /*73f0*/  ISETP.NE.AND P0, PT, R0, 0x7, PT ;  /* 0x000000070000780c */ /* 0x000fda0003f05270 */
[----:B------:R-:W-:Y:S05]  /*7400*/  @!P0 BRA `(.L_x_9902) ;  /* 0x000000b000008947 */ /* 0x000fea0003800000 */
[----:B------:R-:W-:-:S13]  /*7410*/  ISETP.NE.AND P0, PT, R0, 0x8, PT ;  /* 0x000000080000780c */ /* 0x000fda0003f05270 */
[----:B------:R-:W-:Y:S05]  /*7420*/  @!P0 BRA `(.L_x_9903) ;  /* 0x0000005000008947 */ /* 0x000fea0003800000 */
[----:B------:R-:W-:-:S13]  /*7430*/  ISETP.NE.AND P0, PT, R0, 0x9, PT ;  /* 0x000000090000780c */ /* 0x000fda0003f05270 */
[----:B------:R-:W-:Y:S05]  /*7440*/  @P0 BRA `(.L_x_9896) ;  /* 0x000009a000000947 */ /* 0x000fea0003800000 */
[----:B---3--:R-:W-:-:S05]  /*7450*/  IMAD.MOV.U32 R23, RZ, RZ, RZ ;  /* 0x000000ffff177224 */ /* 0x008fca00078e00ff */
[----:B-1----:R0:W-:Y:S01]  /*7460*/  STG.E.64 [R8.64], R22 ;  /* 0x0000001608007986 */ /* 0x0021e2000c101b24 */
[----:B------:R-:W-:Y:S05]  /*7470*/  BRA `(.L_x_9897) ;  /* 0x00000b0000007947 */ /* 0x000fea0003800000 */
.L_x_9903:
[----:B-1----:R-:W-:-:S04]  /*7480*/  F2FP.PACK_AB R3, RZ, R22 ;  /* 0x00000016ff03723e */ /* 0x002fc800000000ff */
[----:B------:R-:W-:-:S05]  /*7490*/  PRMT R3, R3, 0x5410, RZ ;  /* 0x0000541003037816 */ /* 0x000fca00000000ff */
[----:B------:R0:W-:Y:S01]  /*74a0*/  STG.E [R8.64], R3 ;  /* 0x0000000308007986 */ /* 0x0001e2000c101924 */
[----:B------:R-:W-:Y:S05]  /*74b0*/  BRA `(.L_x_9897) ;  /* 0x00000ac000007947 */ /* 0x000fea0003800000 */
.L_x_9902:
[----:B-1----:R-:W-:-:S06]  /*74c0*/  FMUL.FTZ R4, R22, 1 ;  /* 0x3f80000016047820 */ /* 0x002fcc0000410000 */
[----:B------:R-:W0:Y:S02]  /*74d0*/  F2F.F64.F32 R4, R4 ;  /* 0x0000000400047310 */ /* 0x000e240000201800 */
[----:B0-----:R0:W-:Y:S01]  /*74e0*/  STG.E.64 [R8.64], R4 ;  /* 0x0000000408007986 */ /* 0x0011e2000c101b24 */
[----:B------:R-:W-:Y:S05]  /*74f0*/  BRA `(.L_x_9897) ;  /* 0x00000a8000007947 */ /* 0x000fea0003800000 */
.L_x_9892:
        /* <DEDUP_REMOVED lines=12> */
.L_x_9906:
[----:B-1----:R-:W-:Y:S01]  /*75c0*/  FMUL.FTZ R4, R22, 1 ;  /* 0x3f80000016047820 */ /* 0x002fe20000410000 */
[----:B------:R-:W-:-:S05]  /*75d0*/  CS2R R6, SRZ ;  /* 0x0000000000067805 */ /* 0x000fca000001ff00 */
[----:B------:R-:W0:Y:S02]  /*75e0*/  F2F.F64.F32 R4, R4 ;  /* 0x0000000400047310 */ /* 0x000e240000201800 */
[----:B0-----:R0:W-:Y:S01]  /*75f0*/  STG.E.128 [R8.64], R4 ;  /* 0x0000000408007986 */ /* 0x0011e2000c101d24 */
[----:B------:R-:W-:Y:S05]  /*7600*/  BRA `(.L_x_9897) ;  /* 0x0000097000007947 */ /* 0x000fea0003800000 */
.L_x_9905:
        /* <DEDUP_REMOVED lines=20> */
.L_x_9910:
[----:B------:R-:W-:Y:S05]  /*7750*/  BSYNC B0 ;  /* 0x0000000000007941 */ /* 0x000fea0003800000 */
.L_x_9909:
[----:B------:R-:W-:-:S05]  /*7760*/  LOP3.LUT R5, R0, R5, RZ, 0xfc, !PT ;  /* 0x0000000500057212 */ /* 0x000fca00078efcff */
[----:B------:R0:W-:Y:S01]  /*7770*/  STG.E.U8 [R8.64], R5 ;  /* 0x0000000508007986 */ /* 0x0001e2000c101124 */
[----:B------:R-:W-:Y:S05]  /*7780*/  BRA `(.L_x_9897) ;  /* 0x000007f000007947 */ /* 0x000fea0003800000 */
.L_x_9908:
        /* <DEDUP_REMOVED lines=12> */
.L_x_9912:
[----:B------:R-:W-:Y:S01]  /*7850*/  IMAD.MOV.U32 R0, RZ, RZ, 0x7f ;  /* 0x0000007fff007424 */ /* 0x000fe200078e00ff */
[----:B------:R-:W-:-:S04]  /*7860*/  ISETP.GT.U32.AND P0, PT, R4, 0x7f800000, PT ;  /* 0x7f8000000400780c */ /* 0x000fc80003f04070 */
[----:B------:R-:W-:-:S04]  /*7870*/  SEL R0, R0, 0x7c, P0 ;  /* 0x0000007c00007807 */ /* 0x000fc80000000000 */
.L_x_9913:
[----:B------:R-:W-:Y:S05]  /*7880*/  BSYNC B0 ;  /* 0x0000000000007941 */ /* 0x000fea0003800000 */
.L_x_9911:
[----:B------:R-:W-:-:S04]  /*7890*/  LOP3.LUT R22, R22, 0x80000000, RZ, 0xc0, !PT ;  /* 0x8000000016167812 */ /* 0x000fc800078ec0ff */
[----:B------:R-:W-:-:S04]  /*78a0*/  SHF.R.U32.HI R3, RZ, 0x18, R22 ;  /* 0x00000018ff037819 */ /* 0x000fc80000011616 */
[----:B------:R-:W-:-:S05]  /*78b0*/  LOP3.LUT R3, R0, R3, RZ, 0xfc, !PT ;  /* 0x0000000300037212 */ /* 0x000fca00078efcff */
[----:B------:R0:W-:Y:S01]  /*78c0*/  STG.E.U8 [R8.64], R3 ;  /* 0x0000000308007986 */ /* 0x0001e2000c101124 */
[----:B------:R-:W-:Y:S05]  /*78d0*/  BRA `(.L_x_9897) ;  /* 0x000006a000007947 */ /* 0x000fea0003800000 */
.L_x_9907:
[----:B-1----:R-:W-:-:S05]  /*78e0*/  F2FP.BF16.PACK_AB R22, RZ, R22 ;  /* 0x00000016ff16723e */ /* 0x002fca00000010ff */
[----:B------:R0:W-:Y:S01]  /*78f0*/  STG.E.U16 [R8.64], R22 ;  /* 0x0000001608007986 */ /* 0x0001e2000c101524 */
[----:B------:R-:W-:Y:S05]  /*7900*/  BRA `(.L_x_9897) ;  /* 0x0000067000007947 */ /* 0x000fea0003800000 */
.L_x_9904:
        /* <DEDUP_REMOVED lines=11> */
.L_x_9916:
        /* <DEDUP_REMOVED lines=16> */
.L_x_9919:
[----:B------:R-:W-:-:S04]  /*7ac0*/  LOP3.LUT R22, R22, 0x80000000, RZ, 0xc0, !PT ;  /* 0x8000000016167812 */ /* 0x000fc800078ec0ff */
[----:B------:R-:W-:-:S04]  /*7ad0*/  SHF.R.U32.HI R3, RZ, 0x18, R22 ;  /* 0x00000018ff037819 */ /* 0x000fc80000011616 */
[----:B------:R-:W-:-:S04]  /*7ae0*/  LOP3.LUT R0, R0, R3, RZ, 0xfc, !PT ;  /* 0x0000000300007212 */ /* 0x000fc800078efcff */
[----:B------:R-:W-:Y:S02]  /*7af0*/  PRMT R4, R0, 0x7610, R4 ;  /* 0x0000761000047816 */ /* 0x000fe40000000004 */
.L_x_9918:
[----:B------:R-:W-:Y:S05]  /*7b00*/  BSYNC B0 ;  /* 0x0000000000007941 */ /* 0x000fea0003800000 */
.L_x_9917:
[----:B------:R0:W-:Y:S01]  /*7b10*/  STG.E.U8 [R8.64], R4 ;  /* 0x0000000408007986 */ /* 0x0001e2000c101124 */
[----:B------:R-:W-:Y:S05]  /*7b20*/  BRA `(.L_x_9897) ;  /* 0x0000045000007947 */ /* 0x000fea0003800000 */
.L_x_9915:
        /* <DEDUP_REMOVED lines=16> */
.L_x_9922:
[----:B------:R-:W-:-:S04]  /*7c30*/  LOP3.LUT R22, R22, 0x80000000, RZ, 0xc0, !PT ;  /* 0x8000000016167812 */ /* 0x000fc800078ec0ff */
[----:B------:R-:W-:-:S04]  /*7c40*/  SHF.R.U32.HI R3, RZ, 0x18, R22 ;  /* 0x00000018ff037819 */ /* 0x000fc80000011616 */
[----:B------:R-:W-:-:S04]  /*7c50*/  LOP3.LUT R0, R0, R3, RZ, 0xfc, !PT ;  /* 0x0000000300007212 */ /* 0x000fc800078efcff */
[----:B------:R-:W-:Y:S02]  /*7c60*/  PRMT R4, R0, 0x7610, R4 ;  /* 0x0000761000047816 */ /* 0x000fe40000000004 */
.L_x_9921:
[----:B------:R-:W-:Y:S05]  /*7c70*/  BSYNC B0 ;  /* 0x0000000000007941 */ /* 0x000fea0003800000 */
.L_x_9920:
[----:B------:R0:W-:Y:S01]  /*7c80*/  STG.E.U8 [R8.64], R4 ;  /* 0x0000000408007986 */ /* 0x0001e2000c101124 */
[----:B------:R-:W-:Y:S05]  /*7c90*/  BRA `(.L_x_9897) ;  /* 0x000002e000007947 */ /* 0x000fea0003800000 */
.L_x_9914:
        /* <DEDUP_REMOVED lines=21> */
.L_x_9896:
        /* <DEDUP_REMOVED lines=20> */
.L_x_9924:
[----:B-1-3--:R-:W0:Y:S02]  /*7f30*/  F2I.U64.TRUNC R22, R22 ;  /* 0x0000001600167311 */ /* 0x00ae24000020d800 */
[----:B0-----:R0:W-:Y:S01]  /*7f40*/  STG.E.64 [R8.64], R22 ;  /* 0x0000001608007986 */ /* 0x0011e2000c101b24 */
[----:B------:R-:W-:Y:S05]  /*7f50*/  BRA `(.L_x_9897) ;  /* 0x0000002000007947 */ /* 0x000fea0003800000 */
.L_x_9923:
[----:B-1----:R-:W0:Y:S02]  /*7f60*/  F2I.FTZ.U32.TRUNC.NTZ R3, R22 ;  /* 0x0000001600037305 */ /* 0x002e24000021f000 */
[----:B0-----:R0:W-:Y:S02]  /*7f70*/  STG.E [R8.64], R3 ;  /* 0x0000000308007986 */ /* 0x0011e4000c101924 */
.L_x_9897:
[----:B------:R-:W-:Y:S02]  /*7f80*/  IADD3 R25, R25, 0x80, RZ ;  /* 0x0000008019197810 */ /* 0x000fe40007ffe0ff */
.L_x_9858:
[----:B------:R-:W-:Y:S05]  /*7f90*/  BSYNC B6 ;  /* 0x0000000000067941 */ /* 0x000fea0003800000 */
.L_x_9857:
        /* <DEDUP_REMOVED lines=20> */
.L_x_9928:
[----:B------:R-:W0:Y:S02]  /*80e0*/  F2I.S64.TRUNC R24, R24 ;  /* 0x0000001800187311 */ /* 0x000e24000020d900 */
[----:B0-----:R-:W-:-:S05]  /*80f0*/  IMAD.MOV.U32 R3, RZ, RZ, R24 ;  /* 0x000000ffff037224 */ /* 0x001fca00078e0018 */
[----:B------:R-:W-:Y:S01]  /*8100*/  STG.E.U8 [R4.64], R3 ;  /* 0x0000000304007986 */ /* 0x000fe2000c101124 */
[----:B------:R-:W-:Y:S05]  /*8110*/  EXIT ;  /* 0x000000000000794d */ /* 0x000fea0003800000 */
.L_x_9927:
        /* <DEDUP_REMOVED lines=9> */
.L_x_9931:
[----:B------:R-:W0:Y:S02]  /*81b0*/  F2I.FTZ.TRUNC.NTZ R3, R24 ;  /* 0x0000001800037305 */ /* 0x000e24000021f100 */
[----:B0-----:R-:W-:Y:S01]  /*81c0*/  STG.E [R4.64], R3 ;  /* 0x0000000304007986 */ /* 0x001fe2000c101924 */
[----:B------:R-:W-:Y:S05]  /*81d0*/  EXIT ;  /* 0x000000000000794d */ /* 0x000fea0003800000 */
.L_x_9930:
[----:B------:R-:W0:Y:S02]  /*81e0*/  F2I.FTZ.TRUNC.NTZ R3, R24 ;  /* 0x0000001800037305 */ /* 0x000e24000021f100 */
[----:B0-----:R-:W-:Y:S01]  /*81f0*/  STG.E.U16 [R4.64], R3 ;  /* 0x0000000304007986 */ /* 0x001fe2000c101524 */
[----:B------:R-:W-:Y:S05]  /*8200*/  EXIT ;  /* 0x000000000000794d */ /* 0x000fea0003800000 */
.L_x_9926:
        /* <DEDUP_REMOVED lines=8> */
.L_x_9933:
[----:B------:R-:W-:-:S05]  /*8290*/  F2FP.PACK_AB R24, RZ, R24 ;  /* 0x00000018ff18723e */ /* 0x000fca00000000ff */
[----:B------:R-:W-:Y:S01]  /*82a0*/  STG.E.U16 [R4.64], R24 ;  /* 0x0000001804007986 */ /* 0x000fe2000c101524 */
[----:B------:R-:W-:Y:S05]  /*82b0*/  EXIT ;  /* 0x000000000000794d */ /* 0x000fea0003800000 */
.L_x_9932:
        /* <DEDUP_REMOVED lines=9> */
.L_x_9935:
[----:B------:R-:W-:-:S04]  /*8350*/  F2FP.PACK_AB R3, RZ, R24 ;  /* 0x00000018ff03723e */ /* 0x000fc800000000ff */
[----:B------:R-:W-:-:S05]  /*8360*/  PRMT R3, R3, 0x5410, RZ ;  /* 0x0000541003037816 */ /* 0x000fca00000000ff */
[----:B------:R-:W-:Y:S01]  /*8370*/  STG.E [R4.64], R3 ;  /* 0x0000000304007986 */ /* 0x000fe2000c101924 */
[----:B------:R-:W-:Y:S05]  /*8380*/  EXIT ;  /* 0x000000000000794d */ /* 0x000fea0003800000 */
.L_x_9934:
[----:B------:R-:W-:-:S06]  /*8390*/  FMUL.FTZ R2, R24, 1 ;  /* 0x3f80000018027820 */ /* 0x000fcc0000410000 */
[----:B------:R-:W0:Y:S02]  /*83a0*/  F2F.F64.F32 R2, R2 ;  /* 0x0000000200027310 */ /* 0x000e240000201800 */
[----:B0-----:R-:W-:Y:S01]  /*83b0*/  STG.E.64 [R4.64], R2 ;  /* 0x0000000204007986 */ /* 0x001fe2000c101b24 */
[----:B------:R-:W-:Y:S05]  /*83c0*/  EXIT ;  /* 0x000000000000794d */ /* 0x000fea0003800000 */
.L_x_9925:
        /* <DEDUP_REMOVED lines=12> */
.L_x_9938:
[----:B------:R-:W-:Y:S01]  /*8490*/  FMUL.FTZ R8, R24, 1 ;  /* 0x3f80000018087820 */ /* 0x000fe20000410000 */
[----:B------:R-:W-:-:S05]  /*84a0*/  CS2R R10, SRZ ;  /* 0x00000000000a7805 */ /* 0x000fca000001ff00 */
[----:B------:R-:W0:Y:S02]  /*84b0*/  F2F.F64.F32 R8, R8 ;  /* 0x0000000800087310 */ /* 0x000e240000201800 */
[----:B0-----:R-:W-:Y:S01]  /*84c0*/  STG.E.128 [R4.64], R8 ;  /* 0x0000000804007986 */ /* 0x001fe2000c101d24 */
[----:B------:R-:W-:Y:S05]  /*84d0*/  EXIT ;  /* 0x000000000000794d */ /* 0x000fea0003800000 */
.L_x_9937:
        /* <DEDUP_REMOVED lines=20> */
.L_x_9942:
[----:B------:R-:W-:Y:S05]  /*8620*/  BSYNC B0 ;  /* 0x0000000000007941 */ /* 0x000fea0003800000 */
.L_x_9941:
[----:B------:R-:W-:-:S05]  /*8630*/  LOP3.LUT R7, R0, R7, RZ, 0xfc, !PT ;  /* 0x0000000700077212 */ /* 0x000fca00078efcff */
[----:B------:R-:W-:Y:S01]  /*8640*/  STG.E.U8 [R4.64], R7 ;  /* 0x0000000704007986 */ /* 0x000fe2000c101124 */
[----:B------:R-:W-:Y:S05]  /*8650*/  EXIT ;  /* 0x000000000000794d */ /* 0x000fea0003800000 */
.L_x_9940:
        /* <DEDUP_REMOVED lines=12> */
.L_x_9944:
[----:B------:R-:W-:Y:S01]  /*8720*/  IMAD.MOV.U32 R0, RZ, RZ, 0x7f ;  /* 0x0000007fff007424 */ /* 0x000fe200078e00ff */
[----:B------:R-:W-:-:S04]  /*8730*/  ISETP.GT.U32.AND P0, PT, R2, 0x7f800000, PT ;  /* 0x7f8000000200780c */ /* 0x000fc80003f04070 */
[----:B------:R-:W-:-:S04]  /*8740*/  SEL R0, R0, 0x7c, P0 ;  /* 0x0000007c00007807 */ /* 0x000fc80000000000 */
.L_x_9945:
[----:B------:R-:W-:Y:S05]  /*8750*/  BSYNC B0 ;  /* 0x0000000000007941 */ /* 0x000fea0003800000 */
.L_x_9943:
[----:B------:R-:W-:-:S04]  /*8760*/  LOP3.LUT R24, R24, 0x80000000, RZ, 0xc0, !PT ;  /* 0x8000000018187812 */ /* 0x000fc800078ec0ff */
[----:B------:R-:W-:-:S04]  /*8770*/  SHF.R.U32.HI R3, RZ, 0x18, R24 ;  /* 0x00000018ff037819 */ /* 0x000fc80000011618 */
[----:B------:R-:W-:-:S05]  /*8780*/  LOP3.LUT R3, R0, R3, RZ, 0xfc, !PT ;  /* 0x0000000300037212 */ /* 0x000fca00078efcff */
[----:B------:R-:W-:Y:S01]  /*8790*/  STG.E.U8 [R4.64], R3 ;  /* 0x0000000304007986 */ /* 0x000fe2000c101124 */
[----:B------:R-:W-:Y:S05]  /*87a0*/  EXIT ;  /* 0x000000000000794d */ /* 0x000fea0003800000 */
.L_x_9939:
[----:B------:R-:W-:-:S05]  /*87b0*/  F2FP.BF16.PACK_AB R24, RZ, R24 ;  /* 0x00000018ff18723e */ /* 0x000fca00000010ff */
[----:B------:R-:W-:Y:S01]  /*87c0*/  STG.E.U16 [R4.64], R24 ;  /* 0x0000001804007986 */ /* 0x000fe2000c101524 */
[----:B------:R-:W-:Y:S05]  /*87d0*/  EXIT ;  /* 0x000000000000794d */ /* 0x000fea0003800000 */
.L_x_9936:
        /* <DEDUP_REMOVED lines=11> */
.L_x_9948:
        /* <DEDUP_REMOVED lines=16> */
.L_x_9951:
[----:B------:R-:W-:-:S04]  /*8990*/  LOP3.LUT R24, R24, 0x80000000, RZ, 0xc0, !PT ;  /* 0x8000000018187812 */ /* 0x000fc800078ec0ff */
[----:B------:R-:W-:-:S04]  /*89a0*/  SHF.R.U32.HI R3, RZ, 0x18, R24 ;  /* 0x00000018ff037819 */ /* 0x000fc80000011618 */
[----:B------:R-:W-:-:S04]  /*89b0*/  LOP3.LUT R0, R0, R3, RZ, 0xfc, !PT ;  /* 0x0000000300007212 */ /* 0x000fc800078efcff */
[----:B------:R-:W-:Y:S02]  /*89c0*/  PRMT R2, R0, 0x7610, R2 ;  /* 0x0000761000027816 */ /* 0x000fe40000000002 */
.L_x_9950:
[----:B------:R-:W-:Y:S05]  /*89d0*/  BSYNC B0 ;  /* 0x0000000000007941 */ /* 0x000fea0003800000 */
.L_x_9949:
[----:B------:R-:W-:Y:S01]  /*89e0*/  STG.E.U8 [R4.64], R2 ;  /* 0x0000000204007986 */ /* 0x000fe2000c101124 */
[----:B------:R-:W-:Y:S05]  /*89f0*/  EXIT ;  /* 0x000000000000794d */ /* 0x000fea0003800000 */
.L_x_9947:
        /* <DEDUP_REMOVED lines=16> */
.L_x_9954:
[----:B------:R-:W-:-:S04]  /*8b00*/  LOP3.LUT R24, R24, 0x80000000, RZ, 0xc0, !PT ;  /* 0x8000000018187812 */ /* 0x000fc800078ec0ff */
[----:B------:R-:W-:-:S04]  /*8b10*/  SHF.R.U32.HI R3, RZ, 0x18, R24 ;  /* 0x00000018ff037819 */ /* 0x000fc80000011618 */
[----:B------:R-:W-:-:S04]  /*8b20*/  LOP3.LUT R0, R0, R3, RZ, 0xfc, !PT ;  /* 0x0000000300007212 */ /* 0x000fc800078efcff */
[----:B------:R-:W-:Y:S02]  /*8b30*/  PRMT R2, R0, 0x7610, R2 ;  /* 0x0000761000027816 */ /* 0x000fe40000000002 */
.L_x_9953:
[----:B------:R-:W-:Y:S05]  /*8b40*/  BSYNC B0 ;  /* 0x0000000000007941 */ /* 0x000fea0003800000 */
.L_x_9952:
[----:B------:R-:W-:Y:S01]  /*8b50*/  STG.E.U8 [R4.64], R2 ;  /* 0x0000000204007986 */ /* 0x000fe2000c101124 */
[----:B------:R-:W-:Y:S05]  /*8b60*/  EXIT ;  /* 0x000000000000794d */ /* 0x000fea0003800000 */
.L_x_9946:
        /* <DEDUP_REMOVED lines=21> */
.L_x_9929:
        /* <DEDUP_REMOVED lines=20> */
.L_x_9956:
[----:B------:R-:W0:Y:S02]  /*8e00*/  F2I.U64.TRUNC R24, R24 ;  /* 0x0000001800187311 */ /* 0x000e24000020d800 */
[----:B0-----:R-:W-:Y:S01]  /*8e10*/  STG.E.64 [R4.64], R24 ;  /* 0x0000001804007986 */ /* 0x001fe2000c101b24 */
[----:B------:R-:W-:Y:S05]  /*8e20*/  EXIT ;  /* 0x000000000000794d */ /* 0x000fea0003800000 */
.L_x_9955:
[----:B------:R-:W0:Y:S02]  /*8e30*/  F2I.FTZ.U32.TRUNC.NTZ R3, R24 ;  /* 0x0000001800037305 */ /* 0x000e24000021f000 */
[----:B0-----:R-:W-:Y:S01]  /*8e40*/  STG.E [R4.64], R3 ;  /* 0x0000000304007986 */ /* 0x001fe2000c101924 */
[----:B------:R-:W-:Y:S05]  /*8e50*/  EXIT ;  /* 0x000000000000794d */ /* 0x000fea0003800000 */
.L_x_9957:
        /* <DEDUP_REMOVED lines=10> */
.L_x_32599:


//--------------------- .text._ZN2at6native18elementwise_kernelILi128ELi2EZNS0_22gpu_kernel_impl_nocastINS0_13AUnaryFunctorIfffZZZNS0_15binary_internal21div_floor_kernel_cudaERNS_18TensorIteratorBaseEENKUlvE1_clEvENKUlvE0_clEvEUlffE_EEEEvS6_RKT_EUliE_EEviT1_ --------------------------
	.section	.text._ZN2at6native18elementwise_kernelILi128ELi2EZNS0_22gpu_kernel_impl_nocastINS0_13AUnaryFunctorIfffZZZNS0_15binary_internal21div_floor_kernel_cudaERNS_18TensorIteratorBaseEENKUlvE1_clEvENKUlvE0_clEvEUlffE_EEEEvS6_RKT_EUliE_EEviT1_,"ax",@progbits
	.sectioninfo	@"SHI_REGISTERS=16"
	.align	128
        .global         _ZN2at6native18elementwise_kernelILi128ELi2EZNS0_22gpu_kernel_impl_nocastINS0_13AUnaryFunctorIfffZZZNS0_15binary_internal21div_floor_kernel_cudaERNS_18TensorIteratorBaseEENKUlvE1_clEvENKUlvE0_clEvEUlffE_EEEEvS6_RKT_EUliE_EEviT1_
        .type           _ZN2at6native18elementwise_kernelILi128ELi2EZNS0_22gpu_kernel_impl_nocastINS0_13AUnaryFunctorIfffZZZNS0_15binary_internal21div_floor_kernel_cudaERNS_18TensorIteratorBaseEENKUlvE1_clEvENKUlvE0_clEvEUlffE_EEEEvS6_RKT_EUliE_EEviT1_,@function
        .size           _ZN2at6native18elementwise_kernelILi128ELi2EZNS0_22gpu_kernel_impl_nocastINS0_13AUnaryFunctorIfffZZZNS0_15binary_internal21div_floor_kernel_cudaERNS_18TensorIteratorBaseEENKUlvE1_clEvENKUlvE0_clEvEUlffE_EEEEvS6_RKT_EUliE_EEviT1_,(.L_x_32600 - _ZN2at6native18elementwise_kernelILi128ELi2EZNS0_22gpu_kernel_impl_nocastINS0_13AUnaryFunctorIfffZZZNS0_15binary_internal21div_floor_kernel_cudaERNS_18TensorIteratorBaseEENKUlvE1_clEvENKUlvE0_clEvEUlffE_EEEEvS6_RKT_EUliE_EEviT1_)
        .other          _ZN2at6native18elementwise_kernelILi128ELi2EZNS0_22gpu_kernel_impl_nocastINS0_13AUnaryFunctorIfffZZZNS0_15binary_internal21div_floor_kernel_cudaERNS_18TensorIteratorBaseEENKUlvE1_clEvENKUlvE0_clEvEUlffE_EEEEvS6_RKT_EUliE_EEviT1_,@"STO_CUDA_ENTRY STV_DEFAULT"
_ZN2at6native18elementwise_kernelILi128ELi2EZNS0_22gpu_kernel_impl_nocastINS0_13AUnaryFunctorIfffZZZNS0_15binary_internal21div_floor_kernel_cudaERNS_18TensorIteratorBaseEENKUlvE1_clEvENKUlvE0_clEvEUlffE_EEEEvS6_RKT_EUliE_EEviT1_:
.text._ZN2at6native18elementwise_kernelILi128ELi2EZNS0_22gpu_kernel_impl_nocastINS0_13AUnaryFunctorIfffZZZNS0_15binary_internal21div_floor_kernel_cudaERNS_18TensorIteratorBaseEENKUlvE1_clEvENKUlvE0_clEvEUlffE_EEEEvS6_RKT_EUliE_EEviT1_:
        /* <DEDUP_REMOVED lines=236> */
.L_x_9960:
[----:B------:R-:W-:-:S04]  /*0ec0*/  IADD3 R4, P0, R3, c[0x0][0x368], RZ ;  /* 0x0000da0003047a10 */ /* 0x000fc80007f1e0ff */
[----:B------:R-:W-:-:S05]  /*0ed0*/  IADD3.X R5, RZ, c[0x0][0x36c], RZ, P0, !PT ;  /* 0x0000db00ff057a10 */ /* 0x000fca00007fe4ff */
[----:B------:R-:W2:Y:S01]  /*0ee0*/  LDG.E R4, [R4.64] ;  /* 0x0000000404047981 */ /* 0x000ea2000c1e1900 */
[----:B------:R-:W-:Y:S01]  /*0ef0*/  IADD3 R2, P1, R2, c[0x0][0x360], RZ ;  /* 0x0000d80002027a10 */ /* 0x000fe20007f3e0ff */
[----:B------:R-:W-:Y:S03]  /*0f00*/  BSSY B1, `(.L_x_9961) ;  /* 0x000005b000017945 */ /* 0x000fe60003800000 */
[----:B------:R-:W-:Y:S02]  /*0f10*/  IADD3.X R3, RZ, c[0x0][0x364], RZ, P1, !PT ;  /* 0x0000d900ff037a10 */ /* 0x000fe40000ffe4ff */
[----:B--2---:R-:W-:-:S13]  /*0f20*/  FSETP.NEU.FTZ.AND P0, PT, R4, RZ, PT ;  /* 0x000000ff0400720b */ /* 0x004fda0003f1d000 */
        /* <DEDUP_REMOVED lines=30> */
.L_x_9968:
[----:B------:R-:W-:Y:S01]  /*1110*/  FSETP.GEU.FTZ.AND P0, PT, R8, -R9, PT ;  /* 0x800000090800720b */ /* 0x000fe20003f1e000 */
[----:B------:R-:W-:-:S12]  /*1120*/  FADD.FTZ R6, R6, -1 ;  /* 0xbf80000006067421 */ /* 0x000fd80000010000 */
[----:B------:R-:W-:Y:S02]  /*1130*/  @!P0 FADD.FTZ R6, R6, -1 ;  /* 0xbf80000006068421 */ /* 0x000fe40000010000 */
.L_x_9967:
[----:B------:R-:W-:Y:S05]  /*1140*/  BSYNC B3 ;  /* 0x0000000000037941 */ /* 0x000fea0003800000 */
.L_x_9966:
[----:B------:R-:W-:Y:S01]  /*1150*/  FFMA.FTZ R5, -R9, R6, R5 ;  /* 0x0000000609057223 */ /* 0x000fe20000010105 */
[----:B------:R-:W-:Y:S05]  /*1160*/  BRA `(.L_x_9964) ;  /* 0x000001f000007947 */ /* 0x000fea0003800000 */
.L_x_9965:
        /* <DEDUP_REMOVED lines=15> */
.L_x_9971:
        /* <DEDUP_REMOVED lines=13> */
.L_x_9970:
[----:B------:R-:W-:Y:S05]  /*1330*/  BSYNC B3 ;  /* 0x0000000000037941 */ /* 0x000fea0003800000 */
.L_x_9969:
[----:B------:R-:W-:-:S04]  /*1340*/  FMUL.FTZ R5, R6, 1.1920928955078125e-07 ;  /* 0x3400000006057820 */ /* 0x000fc80000410000 */
[----:B------:R-:W-:Y:S02]  /*1350*/  FMUL.FTZ R5, R10, R5 ;  /* 0x000000050a057220 */ /* 0x000fe40000410000 */
.L_x_9964:
[----:B------:R-:W-:Y:S05]  /*1360*/  BSYNC B0 ;  /* 0x0000000000007941 */ /* 0x000fea0003800000 */
.L_x_9963:
[----:B------:R-:W-:Y:S01]  /*1370*/  IMAD.MOV.U32 R6, RZ, RZ, c[0x0][0x374] ;  /* 0x0000dd00ff067624 */ /* 0x000fe200078e00ff */
[C---:B------:R-:W-:Y:S01]  /*1380*/  FSETP.GTU.FTZ.AND P0, PT, |R5|.reuse, +INF , PT ;  /* 0x7f8000000500780b */ /* 0x040fe20003f1c200 */
        /* <DEDUP_REMOVED lines=16> */
[----:B------:R-:W-:-:S05]  /*1490*/  @P1 FADD.FTZ R5, R5, 1 ;  /* 0x3f80000005051421 */ /* 0x000fca0000010000 */
[----:B------:R-:W-:Y:S02]  /*14a0*/  @P0 MOV R9, R5 ;  /* 0x0000000500090202 */ /* 0x000fe40000000f00 */
.L_x_9962:
[----:B------:R-:W-:Y:S05]  /*14b0*/  BSYNC B1 ;  /* 0x0000000000017941 */ /* 0x000fea0003800000 */
.L_x_9961:
[----:B------:R1:W-:Y:S01]  /*14c0*/  STG.E [R2.64], R9 ;  /* 0x0000000902007986 */ /* 0x0003e2000c101904 */
[----:B------:R-:W-:-:S03]  /*14d0*/  IADD3 R7, R0, 0x80, RZ ;  /* 0x0000008000077810 */ /* 0x000fc60007ffe0ff */
.L_x_9959:
[----:B------:R-:W-:Y:S05]  /*14e0*/  BSYNC B2 ;  /* 0x0000000000027941 */ /* 0x000fea0003800000 */
.L_x_9958:
[----:B------:R-:W-:-:S13]  /*14f0*/  ISETP.GE.AND P0, PT, R7, c[0x0][0x160], PT ;  /* 0x0000580007007a0c */ /* 0x000fda0003f06270 */
[----:B------:R-:W-:Y:S05]  /*1500*/  @P0 EXIT ;  /* 0x000000000000094d */ /* 0x000fea0003800000 */
[----:B------:R-:W-:Y:S01]  /*1510*/  ISETP.NE.AND P0, PT, RZ, c[0x0][0x168], PT ;  /* 0x00005a00ff007a0c */ /* 0x000fe20003f05270 */
[----:B-1----:R-:W-:Y:S01]  /*1520*/  HFMA2.MMA R2, -RZ, RZ, 0, 0 ;  /* 0x00000000ff027435 */ /* 0x002fe200000001ff */
        /* <DEDUP_REMOVED lines=226> */
.L_x_9972:
[----:B------:R-:W-:-:S05]  /*2350*/  IADD3 R4, P0, R2, c[0x0][0x368], RZ ;  /* 0x0000da0002047a10 */ /* 0x000fca0007f1e0ff */
[----:B------:R-:W-:-:S05]  /*2360*/  IMAD.X R5, RZ, RZ, c[0x0][0x36c], P0 ;  /* 0x0000db00ff057624 */ /* 0x000fca00000e06ff */
[----:B------:R-:W2:Y:S01]  /*2370*/  LDG.E R4, [R4.64] ;  /* 0x0000000404047981 */ /* 0x000ea2000c1e1900 */
[----:B------:R-:W-:Y:S01]  /*2380*/  IADD3 R2, P1, R0, c[0x0][0x360], RZ ;  /* 0x0000d80000027a10 */ /* 0x000fe20007f3e0ff */
[----:B------:R-:W-:Y:S03]  /*2390*/  BSSY B0, `(.L_x_9973) ;  /* 0x000005b000007945 */ /* 0x000fe60003800000 */
[----:B------:R-:W-:Y:S02]  /*23a0*/  IADD3.X R3, RZ, c[0x0][0x364], RZ, P1, !PT ;  /* 0x0000d900ff037a10 */ /* 0x000fe40000ffe4ff */
[----:B--2---:R-:W-:-:S13]  /*23b0*/  FSETP.NEU.FTZ.AND P0, PT, R4, RZ, PT ;  /* 0x000000ff0400720b */ /* 0x004fda0003f1d000 */
[----:B------:R-:W1:Y:S02]  /*23c0*/  @!P0 MUFU.RCP R7, R4 ;  /* 0x0000000400078308 */ /* 0x000e640000001000 */
        /* <DEDUP_REMOVED lines=29> */
.L_x_9980:
[----:B------:R-:W-:Y:S01]  /*25a0*/  FSETP.GEU.FTZ.AND P0, PT, R7, -R8, PT ;  /* 0x800000080700720b */ /* 0x000fe20003f1e000 */
[----:B------:R-:W-:-:S12]  /*25b0*/  FADD.FTZ R5, R5, -1 ;  /* 0xbf80000005057421 */ /* 0x000fd80000010000 */
[----:B------:R-:W-:Y:S02]  /*25c0*/  @!P0 FADD.FTZ R5, R5, -1 ;  /* 0xbf80000005058421 */ /* 0x000fe40000010000 */
.L_x_9979:
[----:B------:R-:W-:Y:S05]  /*25d0*/  BSYNC B2 ;  /* 0x0000000000027941 */ /* 0x000fea0003800000 */
.L_x_9978:
[----:B------:R-:W-:Y:S01]  /*25e0*/  FFMA.FTZ R0, -R8, R5, R0 ;  /* 0x0000000508007223 */ /* 0x000fe20000010100 */
[----:B------:R-:W-:Y:S05]  /*25f0*/  BRA `(.L_x_9976) ;  /* 0x000001f000007947 */ /* 0x000fea0003800000 */
.L_x_9977:
        /* <DEDUP_REMOVED lines=15> */
.L_x_9983:
        /* <DEDUP_REMOVED lines=13> */
.L_x_9982:
[----:B------:R-:W-:Y:S05]  /*27c0*/  BSYNC B2 ;  /* 0x0000000000027941 */ /* 0x000fea0003800000 */
.L_x_9981:
[----:B------:R-:W-:-:S04]  /*27d0*/  FMUL.FTZ R0, R5, 1.1920928955078125e-07 ;  /* 0x3400000005007820 */ /* 0x000fc80000410000 */
[----:B------:R-:W-:Y:S02]  /*27e0*/  FMUL.FTZ R0, R9, R0 ;  /* 0x0000000009007220 */ /* 0x000fe40000410000 */
.L_x_9976:
[----:B------:R-:W-:Y:S05]  /*27f0*/  BSYNC B1 ;  /* 0x0000000000017941 */ /* 0x000fea0003800000 */
.L_x_9975:
[----:B------:R-:W-:Y:S01]  /*2800*/  MOV R5, c[0x0][0x374] ;  /* 0x0000dd0000057a02 */ /* 0x000fe20000000f00 */
[----:B------:R-:W2:Y:S01]  /*2810*/  MUFU.RCP R8, R4 ;  /* 0x0000000400087308 */ /* 0x000ea20000001000 */
[C---:B------:R-:W-:Y:S02]  /*2820*/  FSETP.GTU.FTZ.AND P0, PT, |R0|.reuse, +INF , PT ;  /* 0x7f8000000000780b */ /* 0x040fe40003f1c200 */
[----:B------:R-:W-:Y:S02]  /*2830*/  LOP3.LUT R5, R0, 0x80000000, R5, 0xb8, !PT ;  /* 0x8000000000057812 */ /* 0x000fe400078eb805 */
[----:B------:R-:W-:Y:S02]  /*2840*/  FSETP.GEU.FTZ.AND P2, PT, R4, RZ, PT ;  /* 0x000000ff0400720b */ /* 0x000fe40003f5e000 */
[----:B------:R-:W-:-:S04]  /*2850*/  FSEL R5, R0, R5, P0 ;  /* 0x0000000500057208 */ /* 0x000fc80000000000 */
[C---:B------:R-:W-:Y:S02]  /*2860*/  FSETP.NEU.FTZ.AND P0, PT, R5.reuse, RZ, PT ;  /* 0x000000ff0500720b */ /* 0x040fe40003f1d000 */
[C---:B------:R-:W-:Y:S01]  /*2870*/  FSETP.GEU.FTZ.AND P1, PT, R5.reuse, RZ, PT ;  /* 0x000000ff0500720b */ /* 0x040fe20003f3e000 */
[----:B------:R-:W-:-:S03]  /*2880*/  FADD.FTZ R5, -R5, c[0x0][0x374] ;  /* 0x0000dd0005057621 */ /* 0x000fc60000010100 */
[----:B------:R-:W-:Y:S01]  /*2890*/  PLOP3.LUT P0, PT, P0, P2, P1, 0x60, 0x0 ;  /* 0x000000000000781c */ /* 0x000fe20000704c10 */
[----:B--2---:R-:W-:-:S12]  /*28a0*/  FMUL.FTZ R5, R5, R8 ;  /* 0x0000000805057220 */ /* 0x004fd80000410000 */
[----:B------:R-:W-:-:S05]  /*28b0*/  @P0 FADD.FTZ R5, R5, -1 ;  /* 0xbf80000005050421 */ /* 0x000fca0000010000 */
[----:B------:R-:W-:-:S13]  /*28c0*/  FSETP.NEU.FTZ.AND P0, PT, R5, RZ, PT ;  /* 0x000000ff0500720b */ /* 0x000fda0003f1d000 */
[----:B------:R-:W2:Y:S01]  /*28d0*/  @P0 FRND.FTZ.FLOOR R0, R5 ;  /* 0x0000000500000307 */ /* 0x000ea20000215000 */
[----:B------:R-:W-:-:S05]  /*28e0*/  @!P0 FMUL.FTZ R7, R8, c[0x0][0x374] ;  /* 0x0000dd0008078a20 */ /* 0x000fca0000410000 */
[----:B------:R-:W-:Y:S01]  /*28f0*/  @!P0 LOP3.LUT R7, RZ, 0x80000000, R7, 0xb8, !PT ;  /* 0x80000000ff078812 */ /* 0x000fe200078eb807 */
[----:B--2---:R-:W-:-:S05]  /*2900*/  @P0 FADD.FTZ R6, R5, -R0 ;  /* 0x8000000005060221 */ /* 0x004fca0000010000 */
[----:B------:R-:W-:-:S13]  /*2910*/  FSETP.GT.AND P1, PT, R6, 0.5, P0 ;  /* 0x3f0000000600780b */ /* 0x000fda0000724000 */
[----:B------:R-:W-:-:S05]  /*2920*/  @P1 FADD.FTZ R0, R0, 1 ;  /* 0x3f80000000001421 */ /* 0x000fca0000010000 */
[----:B------:R-:W-:Y:S02]  /*2930*/  @P0 MOV R7, R0 ;  /* 0x0000000000070202 */ /* 0x000fe40000000f00 */
.L_x_9974:
[----:B------:R-:W-:Y:S05]  /*2940*/  BSYNC B0 ;  /* 0x0000000000007941 */ /* 0x000fea0003800000 */
.L_x_9973:
[----:B------:R-:W-:Y:S01]  /*2950*/  STG.E [R2.64], R7 ;  /* 0x0000000702007986 */ /* 0x000fe2000c101904 */
[----:B------:R-:W-:Y:S05]  /*2960*/  EXIT ;  /* 0x000000000000794d */ /* 0x000fea0003800000 */
.L_x_9984:
        /* <DEDUP_REMOVED lines=9> */
.L_x_32600:


//--------------------- .text._ZN2at6native27unrolled_elementwise_kernelINS0_13AUnaryFunctorIfffZZZNS0_15binary_internal21div_floor_kernel_cudaERNS_18TensorIteratorBaseEENKUlvE1_clEvENKUlvE0_clEvEUlffE_EESt5arrayIPcLm2EELi4E23TrivialOffsetCalculatorILi1EjESE_NS0_6memory15LoadWithoutCastENSF_16StoreWithoutCastEEEviT_T0_T2_T3_T4_T5_ --------------------------
	.section	.text._ZN2at6native27unrolled_elementwise_kernelINS0_13AUnaryFunctorIfffZZZNS0_15binary_internal21div_floor_kernel_cudaERNS_18TensorIteratorBaseEENKUlvE1_clEvENKUlvE0_clEvEUlffE_EESt5arrayIPcLm2EELi4E23TrivialOffsetCalculatorILi1EjESE_NS0_6memory15LoadWithoutCastENSF_16StoreWithoutCastEEEviT_T0_T2_T3_T4_T5_,"ax",@progbits
	.sectioninfo	@"SHI_REGISTERS=20"
	.align	128
        .global         _ZN2at6native27unrolled_elementwise_kernelINS0_13AUnaryFunctorIfffZZZNS0_15binary_internal21div_floor_kernel_cudaERNS_18TensorIteratorBaseEENKUlvE1_clEvENKUlvE0_clEvEUlffE_EESt5arrayIPcLm2EELi4E23TrivialOffsetCalculatorILi1EjESE_NS0_6memory15LoadWithoutCastENSF_16StoreWithoutCastEEEviT_T0_T2_T3_T4_T5_
        .type           _ZN2at6native27unrolled_elementwise_kernelINS0_13AUnaryFunctorIfffZZZNS0_15binary_internal21div_floor_kernel_cudaERNS_18TensorIteratorBaseEENKUlvE1_clEvENKUlvE0_clEvEUlffE_EESt5arrayIPcLm2EELi4E23TrivialOffsetCalculatorILi1EjESE_NS0_6memory15LoadWithoutCastENSF_16StoreWithoutCastEEEviT_T0_T2_T3_T4_T5_,@function
        .size           _ZN2at6native27unrolled_elementwise_kernelINS0_13AUnaryFunctorIfffZZZNS0_15binary_internal21div_floor_kernel_cudaERNS_18TensorIteratorBaseEENKUlvE1_clEvENKUlvE0_clEvEUlffE_EESt5arrayIPcLm2EELi4E23TrivialOffsetCalculatorILi1EjESE_NS0_6memory15LoadWithoutCastENSF_16StoreWithoutCastEEEviT_T0_T2_T3_T4_T5_,(.L_x_32601 - _ZN2at6native27unrolled_elementwise_kernelINS0_13AUnaryFunctorIfffZZZNS0_15binary_internal21div_floor_kernel_cudaERNS_18TensorIteratorBaseEENKUlvE1_clEvENKUlvE0_clEvEUlffE_EESt5arrayIPcLm2EELi4E23TrivialOffsetCalculatorILi1EjESE_NS0_6memory15LoadWithoutCastENSF_16StoreWithoutCastEEEviT_T0_T2_T3_T4_T5_)
        .other          _ZN2at6native27unrolled_elementwise_kernelINS0_13AUnaryFunctorIfffZZZNS0_15binary_internal21div_floor_kernel_cudaERNS_18TensorIteratorBaseEENKUlvE1_clEvENKUlvE0_clEvEUlffE_EESt5arrayIPcLm2EELi4E23TrivialOffsetCalculatorILi1EjESE_NS0_6memory15LoadWithoutCastENSF_16StoreWithoutCastEEEviT_T0_T2_T3_T4_T5_,@"STO_CUDA_ENTRY STV_DEFAULT"
_ZN2at6native27unrolled_elementwise_kernelINS0_13AUnaryFunctorIfffZZZNS0_15binary_internal21div_floor_kernel_cudaERNS_18TensorIteratorBaseEENKUlvE1_clEvENKUlvE0_clEvEUlffE_EESt5arrayIPcLm2EELi4E23TrivialOffsetCalculatorILi1EjESE_NS0_6memory15LoadWithoutCastENSF_16StoreWithoutCastEEEviT_T0_T2_T3_T4_T5_:
.text._ZN2at6native27unrolled_elementwise_kernelINS0_13AUnaryFunctorIfffZZZNS0_15binary_internal21div_floor_kernel_cudaERNS_18TensorIteratorBaseEENKUlvE1_clEvENKUlvE0_clEvEUlffE_EESt5arrayIPcLm2EELi4E23TrivialOffsetCalculatorILi1EjESE_NS0_6memory15LoadWithoutCastENSF_16StoreWithoutCastEEEviT_T0_T2_T3_T4_T5_:
[----:B------:R-:W-:Y:S02]  /*0000*/  IMAD.MOV.U32 R1, RZ, RZ, c[0x0][0x28] ;  /* 0x00000a00ff017624 */ /* 0x000fe400078e00ff */
[----:B------:R-:W0:Y:S01]  /*0010*/  S2R R2, SR_CTAID.X ;  /* 0x0000000000027919 */ /* 0x000e220000002500 */
[----:B------:R-:W-:Y:S01]  /*0020*/  IMAD.MOV.U32 R3, RZ, RZ, -0x200 ;  /* 0xfffffe00ff037424 */ /* 0x000fe200078e00ff */
[----:B------:R-:W-:Y:S01]  /*0030*/  CS2R R4, SRZ ;  /* 0x0000000000047805 */ /* 0x000fe2000001ff00 */
[----:B------:R-:W-:Y:S01]  /*0040*/  IMAD.MOV.U32 R6, RZ, RZ, RZ ;  /* 0x000000ffff067224 */ /* 0x000fe200078e00ff */
[----:B------:R-:W1:Y:S01]  /*0050*/  S2R R7, SR_TID.X ;  /* 0x0000000000077919 */ /* 0x000e620000002100 */
[----:B------:R-:W-:Y:S01]  /*0060*/  ULDC.64 UR4, c[0x0][0x118] ;  /* 0x0000460000047ab9 */ /* 0x000fe20000000a00 */
[----:B0-----:R-:W-:Y:S01]  /*0070*/  IMAD R0, R2, R3, c[0x0][0x160] ;  /* 0x0000580002007624 */ /* 0x001fe200078e0203 */
[----:B------:R-:W-:Y:S01]  /*0080*/  HFMA2.MMA R3, -RZ, RZ, 0, 0 ;  /* 0x00000000ff037435 */ /* 0x000fe200000001ff */
[----:B-1----:R-:W-:-:S03]  /*0090*/  IMAD.MOV.U32 R9, RZ, RZ, R7 ;  /* 0x000000ffff097224 */ /* 0x002fc600078e0007 */
[----:B------:R-:W-:-:S13]  /*00a0*/  ISETP.GE.AND P2, PT, R7, R0, PT ;  /* 0x000000000700720c */ /* 0x000fda0003f46270 */
[----:B------:R-:W-:Y:S01]  /*00b0*/  @!P2 LEA R8, R2, R9, 0x9 ;  /* 0x000000090208a211 */ /* 0x000fe200078e48ff */
[----:B------:R-:W-:Y:S01]  /*00c0*/  @!P2 IMAD.MOV.U32 R11, RZ, RZ, 0x4 ;  /* 0x00000004ff0ba424 */ /* 0x000fe200078e00ff */
[----:B------:R-:W-:-:S04]  /*00d0*/  @!P2 IADD3 R9, R9, 0x80, RZ ;  /* 0x000000800909a810 */ /* 0x000fc80007ffe0ff */
        /* <DEDUP_REMOVED lines=10> */
[----:B------:R0:W5:Y:S07]  /*0180*/  @!P3 LDG.E R3, [R14.64] ;  /* 0x000000040e03b981 */ /* 0x00016e000c1e1900 */
[----:B------:R-:W-:Y:S01]  /*0190*/  @!P1 LEA R12, R2, R9, 0x9 ;  /* 0x00000009020c9211 */ /* 0x000fe200078e48ff */
[----:B------:R-:W-:Y:S02]  /*01a0*/  @!P1 IMAD.MOV.U32 R17, RZ, RZ, 0x4 ;  /* 0x00000004ff119424 */ /* 0x000fe400078e00ff */
[----:B------:R-:W-:-:S04]  /*01b0*/  @!P2 IMAD.WIDE.U32 R8, R8, R11, c[0x0][0x178] ;  /* 0x00005e000808a625 */ /* 0x000fc800078e000b */
[----:B------:R-:W-:Y:S01]  /*01c0*/  @!P0 IMAD.WIDE.U32 R10, R10, R13, c[0x0][0x178] ;  /* 0x00005e000a0a8625 */ /* 0x000fe200078e000d */
[----:B------:R0:W5:Y:S03]  /*01d0*/  @!P2 LDG.E R6, [R8.64] ;  /* 0x000000040806a981 */ /* 0x000166000c1e1900 */
[----:B------:R-:W-:Y:S01]  /*01e0*/  @!P1 IMAD.WIDE.U32 R12, R12, R17, c[0x0][0x178] ;  /* 0x00005e000c0c9625 */ /* 0x000fe200078e0011 */
[----:B------:R0:W5:Y:S04]  /*01f0*/  @!P0 LDG.E R5, [R10.64] ;  /* 0x000000040a058981 */ /* 0x000168000c1e1900 */
[----:B------:R0:W5:Y:S01]  /*0200*/  @!P1 LDG.E R4, [R12.64] ;  /* 0x000000040c049981 */ /* 0x000162000c1e1900 */
[----:B------:R-:W-:Y:S01]  /*0210*/  BSSY B1, `(.L_x_9985) ;  /* 0x000005b000017945 */ /* 0x000fe20003800000 */
        /* <DEDUP_REMOVED lines=32> */
.L_x_9992:
[----:B------:R-:W-:Y:S01]  /*0420*/  FSETP.GEU.FTZ.AND P0, PT, R11, -R12, PT ;  /* 0x8000000c0b00720b */ /* 0x000fe20003f1e000 */
[----:B------:R-:W-:-:S12]  /*0430*/  FADD.FTZ R9, R9, -1 ;  /* 0xbf80000009097421 */ /* 0x000fd80000010000 */
[----:B------:R-:W-:Y:S02]  /*0440*/  @!P0 FADD.FTZ R9, R9, -1 ;  /* 0xbf80000009098421 */ /* 0x000fe40000010000 */
.L_x_9991:
[----:B------:R-:W-:Y:S05]  /*0450*/  BSYNC B2 ;  /* 0x0000000000027941 */ /* 0x000fea0003800000 */
.L_x_9990:
[----:B------:R-:W-:Y:S01]  /*0460*/  FFMA.FTZ R8, -R12, R9, R8 ;  /* 0x000000090c087223 */ /* 0x000fe20000010108 */
[----:B------:R-:W-:Y:S05]  /*0470*/  BRA `(.L_x_9988) ;  /* 0x000001f000007947 */ /* 0x000fea0003800000 */
.L_x_9989:
        /* <DEDUP_REMOVED lines=15> */
.L_x_9995:
        /* <DEDUP_REMOVED lines=13> */
.L_x_9994:
[----:B------:R-:W-:Y:S05]  /*0640*/  BSYNC B2 ;  /* 0x0000000000027941 */ /* 0x000fea0003800000 */
.L_x_9993:
[----:B------:R-:W-:-:S04]  /*0650*/  FMUL.FTZ R8, R9, 1.1920928955078125e-07 ;  /* 0x3400000009087820 */ /* 0x000fc80000410000 */
[----:B------:R-:W-:Y:S02]  /*0660*/  FMUL.FTZ R8, R13, R8 ;  /* 0x000000080d087220 */ /* 0x000fe40000410000 */
.L_x_9988:
[----:B------:R-:W-:Y:S05]  /*0670*/  BSYNC B0 ;  /* 0x0000000000007941 */ /* 0x000fea0003800000 */
.L_x_9987:
        /* <DEDUP_REMOVED lines=20> */
.L_x_9986:
[----:B------:R-:W-:Y:S05]  /*07c0*/  BSYNC B1 ;  /* 0x0000000000017941 */ /* 0x000fea0003800000 */
.L_x_9985:
[----:B0-----:R-:W-:Y:S01]  /*07d0*/  IADD3 R9, R7, 0x80, RZ ;  /* 0x0000008007097810 */ /* 0x001fe20007ffe0ff */
[----:B------:R-:W-:Y:S03]  /*07e0*/  BSSY B1, `(.L_x_9996) ;  /* 0x000005c000017945 */ /* 0x000fe60003800000 */
[----:B------:R-:W-:-:S13]  /*07f0*/  ISETP.GE.AND P0, PT, R9, R0, PT ;  /* 0x000000000900720c */ /* 0x000fda0003f06270 */
[----:B------:R-:W-:Y:S05]  /*0800*/  @P0 BRA `(.L_x_9997) ;  /* 0x0000059000000947 */ /* 0x000fea0003800000 */
[----:B-----5:R-:W-:-:S13]  /*0810*/  FSETP.NEU.FTZ.AND P0, PT, R5, RZ, PT ;  /* 0x000000ff0500720b */ /* 0x020fda0003f1d000 */
        /* <DEDUP_REMOVED lines=30> */
.L_x_10003:
[----:B------:R-:W-:Y:S01]  /*0a00*/  FSETP.GEU.FTZ.AND P0, PT, R11, -R12, PT ;  /* 0x8000000c0b00720b */ /* 0x000fe20003f1e000 */
[----:B------:R-:W-:-:S12]  /*0a10*/  FADD.FTZ R13, R13, -1 ;  /* 0xbf8000000d0d7421 */ /* 0x000fd80000010000 */
[----:B------:R-:W-:Y:S02]  /*0a20*/  @!P0 FADD.FTZ R13, R13, -1 ;  /* 0xbf8000000d0d8421 */ /* 0x000fe40000010000 */
.L_x_10002:
[----:B------:R-:W-:Y:S05]  /*0a30*/  BSYNC B2 ;  /* 0x0000000000027941 */ /* 0x000fea0003800000 */
.L_x_10001:
[----:B------:R-:W-:Y:S01]  /*0a40*/  FFMA.FTZ R6, -R12, R13, R6 ;  /* 0x0000000d0c067223 */ /* 0x000fe20000010106 */
[----:B------:R-:W-:Y:S05]  /*0a50*/  BRA `(.L_x_9999) ;  /* 0x000001f000007947 */ /* 0x000fea0003800000 */
.L_x_10000:
        /* <DEDUP_REMOVED lines=15> */
.L_x_10006:
        /* <DEDUP_REMOVED lines=13> */
.L_x_10005:
[----:B------:R-:W-:Y:S05]  /*0c20*/  BSYNC B2 ;  /* 0x0000000000027941 */ /* 0x000fea0003800000 */
.L_x_10004:
[----:B------:R-:W-:-:S04]  /*0c30*/  FMUL.FTZ R11, R10, 1.1920928955078125e-07 ;  /* 0x340000000a0b7820 */ /* 0x000fc80000410000 */
[----:B------:R-:W-:Y:S02]  /*0c40*/  FMUL.FTZ R6, R14, R11 ;  /* 0x0000000b0e067220 */ /* 0x000fe40000410000 */
.L_x_9999:
[----:B------:R-:W-:Y:S05]  /*0c50*/  BSYNC B0 ;  /* 0x0000000000007941 */ /* 0x000fea0003800000 */
.L_x_9998:
        /* <DEDUP_REMOVED lines=20> */
.L_x_9997:
[----:B------:R-:W-:Y:S05]  /*0da0*/  BSYNC B1 ;  /* 0x0000000000017941 */ /* 0x000fea0003800000 */
.L_x_9996:
[----:B-----5:R-:W-:Y:S01]  /*0db0*/  IADD3 R5, R7, 0x100, RZ ;  /* 0x0000010007057810 */ /* 0x020fe20007ffe0ff */
[----:B------:R-:W-:Y:S03]  /*0dc0*/  BSSY B1, `(.L_x_10007) ;  /* 0x000005c000017945 */ /* 0x000fe60003800000 */
[----:B------:R-:W-:-:S13]  /*0dd0*/  ISETP.GE.AND P0, PT, R5, R0, PT ;  /* 0x000000000500720c */ /* 0x000fda0003f06270 */
[----:B------:R-:W-:Y:S05]  /*0de0*/  @P0 BRA `(.L_x_10008) ;  /* 0x0000059000000947 */ /* 0x000fea0003800000 */
[----:B------:R-:W-:-:S13]  /*0df0*/  FSETP.NEU.FTZ.AND P0, PT, R3, RZ, PT ;  /* 0x000000ff0300720b */ /* 0x000fda0003f1d000 */
        /* <DEDUP_REMOVED lines=30> */
.L_x_10014:
[----:B------:R-:W-:Y:S01]  /*0fe0*/  FSETP.GEU.FTZ.AND P0, PT, R12, -R13, PT ;  /* 0x8000000d0c00720b */ /* 0x000fe20003f1e000 */
[----:B------:R-:W-:-:S12]  /*0ff0*/  FADD.FTZ R10, R10, -1 ;  /* 0xbf8000000a0a7421 */ /* 0x000fd80000010000 */
[----:B------:R-:W-:Y:S02]  /*1000*/  @!P0 FADD.FTZ R10, R10, -1 ;  /* 0xbf8000000a0a8421 */ /* 0x000fe40000010000 */
.L_x_10013:
[----:B------:R-:W-:Y:S05]  /*1010*/  BSYNC B2 ;  /* 0x0000000000027941 */ /* 0x000fea0003800000 */
.L_x_10012:
[----:B------:R-:W-:Y:S01]  /*1020*/  FFMA.FTZ R5, -R13, R10, R5 ;  /* 0x0000000a0d057223 */ /* 0x000fe20000010105 */
[----:B------:R-:W-:Y:S05]  /*1030*/  BRA `(.L_x_10010) ;  /* 0x000001f000007947 */ /* 0x000fea0003800000 */
.L_x_10011:
        /* <DEDUP_REMOVED lines=15> */
.L_x_10017:
        /* <DEDUP_REMOVED lines=13> */
.L_x_10016:
[----:B------:R-:W-:Y:S05]  /*1200*/  BSYNC B2 ;  /* 0x0000000000027941 */ /* 0x000fea0003800000 */
.L_x_10015:
[----:B------:R-:W-:-:S04]  /*1210*/  FMUL.FTZ R5, R10, 1.1920928955078125e-07 ;  /* 0x340000000a057820 */ /* 0x000fc80000410000 */
[----:B------:R-:W-:Y:S02]  /*1220*/  FMUL.FTZ R5, R14, R5 ;  /* 0x000000050e057220 */ /* 0x000fe40000410000 */
.L_x_10010:
[----:B------:R-:W-:Y:S05]  /*1230*/  BSYNC B0 ;  /* 0x0000000000007941 */ /* 0x000fea0003800000 */
.L_x_10009:
        /* <DEDUP_REMOVED lines=18> */
[----:B------:R-:W-:-:S05]  /*1360*/  @P1 FADD.FTZ R11, R11, 1 ;  /* 0x3f8000000b0b1421 */ /* 0x000fca0000010000 */
[----:B------:R-:W-:Y:S02]  /*1370*/  @P0 MOV R5, R11 ;  /* 0x0000000b00050202 */ /* 0x000fe40000000f00 */
.L_x_10008:
[----:B------:R-:W-:Y:S05]  /*1380*/  BSYNC B1 ;  /* 0x0000000000017941 */ /* 0x000fea0003800000 */
.L_x_10007:
[----:B------:R-:W-:Y:S01]  /*1390*/  IADD3 R3, R7, 0x180, RZ ;  /* 0x0000018007037810 */ /* 0x000fe20007ffe0ff */
        /* <DEDUP_REMOVED lines=34> */
.L_x_10025:
[----:B------:R-:W-:Y:S01]  /*15c0*/  FSETP.GEU.FTZ.AND P0, PT, R12, -R13, PT ;  /* 0x8000000d0c00720b */ /* 0x000fe20003f1e000 */
[----:B------:R-:W-:-:S12]  /*15d0*/  FADD.FTZ R10, R10, -1 ;  /* 0xbf8000000a0a7421 */ /* 0x000fd80000010000 */
[----:B------:R-:W-:Y:S02]  /*15e0*/  @!P0 FADD.FTZ R10, R10, -1 ;  /* 0xbf8000000a0a8421 */ /* 0x000fe40000010000 */
.L_x_10024:
[----:B------:R-:W-:Y:S05]  /*15f0*/  BSYNC B2 ;  /* 0x0000000000027941 */ /* 0x000fea0003800000 */
.L_x_10023:
[----:B------:R-:W-:Y:S01]  /*1600*/  FFMA.FTZ R3, -R13, R10, R3 ;  /* 0x0000000a0d037223 */ /* 0x000fe20000010103 */
[----:B------:R-:W-:Y:S05]  /*1610*/  BRA `(.L_x_10021) ;  /* 0x000001f000007947 */ /* 0x000fea0003800000 */
.L_x_10022:
        /* <DEDUP_REMOVED lines=15> */
.L_x_10028:
        /* <DEDUP_REMOVED lines=13> */
.L_x_10027:
[----:B------:R-:W-:Y:S05]  /*17e0*/  BSYNC B2 ;  /* 0x0000000000027941 */ /* 0x000fea0003800000 */
.L_x_10026:
[----:B------:R-:W-:-:S04]  /*17f0*/  FMUL.FTZ R3, R10, 1.1920928955078125e-07 ;  /* 0x340000000a037820 */ /* 0x000fc80000410000 */
[----:B------:R-:W-:Y:S02]  /*1800*/  FMUL.FTZ R3, R14, R3 ;  /* 0x000000030e037220 */ /* 0x000fe40000410000 */
.L_x_10021:
[----:B------:R-:W-:Y:S05]  /*1810*/  BSYNC B0 ;  /* 0x0000000000007941 */ /* 0x000fea0003800000 */
.L_x_10020:
[----:B------:R-:W-:Y:S01]  /*1820*/  MOV R10, c[0x0][0x168] ;  /* 0x00005a00000a7a02 */ /* 0x000fe20000000f00 */
[----:B------:R-:W1:Y:S01]  /*1830*/  MUFU.RCP R13, R4 ;  /* 0x00000004000d7308 */ /* 0x000e620000001000 */
[C---:B------:R-:W-:Y:S02]  /*1840*/  FSETP.GTU.FTZ.AND P0, PT, |R3|.reuse, +INF , PT ;  /* 0x7f8000000300780b */ /* 0x040fe40003f1c200 */
[C---:B------:R-:W-:Y:S02]  /*1850*/  LOP3.LUT R10, R3.reuse, 0x80000000, R10, 0xb8, !PT ;  /* 0x80000000030a7812 */ /* 0x040fe400078eb80a */
[----:B------:R-:W-:Y:S02]  /*1860*/  FSETP.GEU.FTZ.AND P2, PT, R4, RZ, PT ;  /* 0x000000ff0400720b */ /* 0x000fe40003f5e000 */
        /* <DEDUP_REMOVED lines=15> */
.L_x_10019:
[----:B------:R-:W-:Y:S05]  /*1960*/  BSYNC B1 ;  /* 0x0000000000017941 */ /* 0x000fea0003800000 */
.L_x_10018:
        /* <DEDUP_REMOVED lines=17> */
.L_x_10031:
[----:B------:R-:W-:Y:S05]  /*1a80*/  BSYNC B1 ;  /* 0x0000000000017941 */ /* 0x000fea0003800000 */
.L_x_10030:
[----:B------:R-:W-:-:S13]  /*1a90*/  ISETP.GE.AND P0, PT, R7, R0, PT ;  /* 0x000000000700720c */ /* 0x000fda0003f06270 */
[----:B-1----:R-:W-:Y:S01]  /*1aa0*/  @!P0 IMAD R8, R2, 0x200, R7 ;  /* 0x0000020002088824 */ /* 0x002fe200078e0207 */
[----:B------:R-:W-:Y:S01]  /*1ab0*/  @!P0 IADD3 R7, R7, 0x80, RZ ;  /* 0x0000008007078810 */ /* 0x000fe20007ffe0ff */
[----:B------:R-:W-:-:S04]  /*1ac0*/  @!P0 IMAD.MOV.U32 R9, RZ, RZ, 0x4 ;  /* 0x00000004ff098424 */ /* 0x000fc800078e00ff */
[----:B------:R-:W-:-:S05]  /*1ad0*/  @!P0 IMAD.WIDE.U32 R8, R8, R9, c[0x0][0x170] ;  /* 0x00005c0008088625 */ /* 0x000fca00078e0009 */
[----:B------:R1:W-:Y:S02]  /*1ae0*/  @!P0 STG.E [R8.64], R5 ;  /* 0x0000000508008986 */ /* 0x0003e4000c101904 */
.L_x_10032:
[----:B------:R-:W-:Y:S05]  /*1af0*/  BSYNC B0 ;  /* 0x0000000000007941 */ /* 0x000fea0003800000 */
.L_x_10029:
[----:B------:R-:W-:Y:S01]  /*1b00*/  WARPSYNC 0xffffffff ;  /* 0xffffffff00007948 */ /* 0x000fe20003800000 */
[----:B------:R-:W-:-:S13]  /*1b10*/  ISETP.GE.AND P0, PT, R7, R0, PT ;  /* 0x000000000700720c */ /* 0x000fda0003f06270 */
[----:B------:R-:W-:Y:S05]  /*1b20*/  @P0 EXIT ;  /* 0x000000000000094d */ /* 0x000fea0003800000 */
[----:B------:R-:W-:Y:S01]  /*1b30*/  LEA R2, R2, R7, 0x9 ;  /* 0x0000000702027211 */ /* 0x000fe200078e48ff */
[----:B------:R-:W-:-:S04]  /*1b40*/  IMAD.MOV.U32 R3, RZ, RZ, 0x4 ;  /* 0x00000004ff037424 */ /* 0x000fc800078e00ff */
[----:B------:R-:W-:-:S05]  /*1b50*/  IMAD.WIDE.U32 R2, R2, R3, c[0x0][0x170] ;  /* 0x00005c0002027625 */ /* 0x000fca00078e0003 */
[----:B------:R-:W-:Y:S01]  /*1b60*/  STG.E [R2.64], R13 ;  /* 0x0000000d02007986 */ /* 0x000fe2000c101904 */
[----:B------:R-:W-:Y:S05]  /*1b70*/  EXIT ;  /* 0x000000000000794d */ /* 0x000fea0003800000 */
.L_x_10033:
        /* <DEDUP_REMOVED lines=16> */
.L_x_32601:


//--------------------- .text._ZN2at6native29vectorized_elementwise_kernelILi2ENS0_13AUnaryFunctorIfffZZZNS0_15binary_internal21div_floor_kernel_cudaERNS_18TensorIteratorBaseEENKUlvE1_clEvENKUlvE0_clEvEUlffE_EESt5arrayIPcLm2EEEEviT0_T1_ --------------------------
	.section	.text._ZN2at6native29vectorized_elementwise_kernelILi2ENS0_13AUnaryFunctorIfffZZZNS0_15binary_internal21div_floor_kernel_cudaERNS_18TensorIteratorBaseEENKUlvE1_clEvENKUlvE0_clEvEUlffE_EESt5arrayIPcLm2EEEEviT0_T1_,"ax",@progbits
	.sectioninfo	@"SHI_REGISTERS=30"
	.align	128
        .global         _ZN2at6native29vectorized_elementwise_kernelILi2ENS0_13AUnaryFunctorIfffZZZNS0_15binary_internal21div_floor_kernel_cudaERNS_18TensorIteratorBaseEENKUlvE1_clEvENKUlvE0_clEvEUlffE_EESt5arrayIPcLm2EEEEviT0_T1_
        .type           _ZN2at6native29vectorized_elementwise_kernelILi2ENS0_13AUnaryFunctorIfffZZZNS0_15binary_internal21div_floor_kernel_cudaERNS_18TensorIteratorBaseEENKUlvE1_clEvENKUlvE0_clEvEUlffE_EESt5arrayIPcLm2EEEEviT0_T1_,@function
        .size           _ZN2at6native29vectorized_elementwise_kernelILi2ENS0_13AUnaryFunctorIfffZZZNS0_15binary_internal21div_floor_kernel_cudaERNS_18TensorIteratorBaseEENKUlvE1_clEvENKUlvE0_clEvEUlffE_EESt5arrayIPcLm2EEEEviT0_T1_,(.L_x_32602 - _ZN2at6native29vectorized_elementwise_kernelILi2ENS0_13AUnaryFunctorIfffZZZNS0_15binary_internal21div_floor_kernel_cudaERNS_18TensorIteratorBaseEENKUlvE1_clEvENKUlvE0_clEvEUlffE_EESt5arrayIPcLm2EEEEviT0_T1_)
        .other          _ZN2at6native29vectorized_elementwise_kernelILi2ENS0_13AUnaryFunctorIfffZZZNS0_15binary_internal21div_floor_kernel_cudaERNS_18TensorIteratorBaseEENKUlvE1_clEvENKUlvE0_clEvEUlffE_EESt5arrayIPcLm2EEEEviT0_T1_,@"STO_CUDA_ENTRY STV_DEFAULT"
_ZN2at6native29vectorized_elementwise_kernelILi2ENS0_13AUnaryFunctorIfffZZZNS0_15binary_internal21div_floor_kernel_cudaERNS_18TensorIteratorBaseEENKUlvE1_clEvENKUlvE0_clEvEUlffE_EESt5arrayIPcLm2EEEEviT0_T1_:
.text._ZN2at6native29vectorized_elementwise_kernelILi2ENS0_13AUnaryFunctorIfffZZZNS0_15binary_internal21div_floor_kernel_cudaERNS_18TensorIteratorBaseEENKUlvE1_clEvENKUlvE0_clEvEUlffE_EESt5arrayIPcLm2EEEEviT0_T1_:
        /* <DEDUP_REMOVED lines=12> */
[----:B------:R0:W5:Y:S04]  /*00c0*/  LDG.E.64 R12, [R14.64+0x400] ;  /* 0x000400040e0c7981 */ /* 0x000168000c1e1b00 */
[----:B------:R0:W5:Y:S04]  /*00d0*/  LDG.E.64 R4, [R14.64+0x800] ;  /* 0x000800040e047981 */ /* 0x000168000c1e1b00 */
[----:B------:R0:W5:Y:S01]  /*00e0*/  LDG.E.64 R2, [R14.64+0xc00] ;  /* 0x000c00040e027981 */ /* 0x000162000c1e1b00 */
[----:B------:R-:W-:Y:S01]  /*00f0*/  BSSY B1, `(.L_x_10035) ;  /* 0x000005a000017945 */ /* 0x000fe20003800000 */
[----:B--2---:R-:W-:-:S13]  /*0100*/  FSETP.NEU.FTZ.AND P0, PT, R8, RZ, PT ;  /* 0x000000ff0800720b */ /* 0x004fda0003f1d000 */
[----:B------:R-:W1:Y:S02]  /*0110*/  @!P0 MUFU.RCP R6, R8 ;  /* 0x0000000800068308 */ /* 0x000e640000001000 */
[----:B-1----:R-:W-:Y:S01]  /*0120*/  @!P0 FMUL.FTZ R6, R6, c[0x0][0x168] ;  /* 0x00005a0006068a20 */ /* 0x002fe20000410000 */
[----:B------:R-:W-:Y:S05]  /*0130*/  @!P0 BRA `(.L_x_10036) ;  /* 0x0000055000008947 */ /* 0x000fea0003800000 */
[----:B0-----:R-:W-:Y:S01]  /*0140*/  FSETP.LEU.FTZ.AND P0, PT, |R8|, |c[0x0][0x168]|, PT ;  /* 0x40005a0008007a0b */ /* 0x001fe20003f1b200 */
        /* <DEDUP_REMOVED lines=26> */
.L_x_10042:
[----:B------:R-:W-:Y:S01]  /*02f0*/  FSETP.GEU.FTZ.AND P0, PT, R17, -R6, PT ;  /* 0x800000061100720b */ /* 0x000fe20003f1e000 */
[----:B------:R-:W-:-:S12]  /*0300*/  FADD.FTZ R14, R14, -1 ;  /* 0xbf8000000e0e7421 */ /* 0x000fd80000010000 */
[----:B------:R-:W-:Y:S02]  /*0310*/  @!P0 FADD.FTZ R14, R14, -1 ;  /* 0xbf8000000e0e8421 */ /* 0x000fe40000010000 */
.L_x_10041:
[----:B------:R-:W-:Y:S05]  /*0320*/  BSYNC B2 ;  /* 0x0000000000027941 */ /* 0x000fea0003800000 */
.L_x_10040:
[----:B------:R-:W-:Y:S01]  /*0330*/  FFMA.FTZ R7, -R6, R14, R7 ;  /* 0x0000000e06077223 */ /* 0x000fe20000010107 */
[----:B------:R-:W-:Y:S05]  /*0340*/  BRA `(.L_x_10038) ;  /* 0x000001f000007947 */ /* 0x000fea0003800000 */
.L_x_10039:
        /* <DEDUP_REMOVED lines=15> */
.L_x_10045:
        /* <DEDUP_REMOVED lines=13> */
.L_x_10044:
[----:B------:R-:W-:Y:S05]  /*0510*/  BSYNC B2 ;  /* 0x0000000000027941 */ /* 0x000fea0003800000 */
.L_x_10043:
[----:B------:R-:W-:-:S04]  /*0520*/  FMUL.FTZ R7, R7, 1.1920928955078125e-07 ;  /* 0x3400000007077820 */ /* 0x000fc80000410000 */
[----:B------:R-:W-:Y:S02]  /*0530*/  FMUL.FTZ R7, R6, R7 ;  /* 0x0000000706077220 */ /* 0x000fe40000410000 */
.L_x_10038:
[----:B------:R-:W-:Y:S05]  /*0540*/  BSYNC B0 ;  /* 0x0000000000007941 */ /* 0x000fea0003800000 */
.L_x_10037:
        /* <DEDUP_REMOVED lines=13> */
[----:B0-----:R-:W0:Y:S02]  /*0620*/  @P0 FRND.FTZ.FLOOR R14, R7 ;  /* 0x00000007000e0307 */ /* 0x001e240000215000 */
[----:B0-----:R-:W-:-:S05]  /*0630*/  @P0 FADD.FTZ R6, R7, -R14 ;  /* 0x8000000e07060221 */ /* 0x001fca0000010000 */
[----:B------:R-:W-:Y:S01]  /*0640*/  FSETP.GT.AND P1, PT, R6, 0.5, P0 ;  /* 0x3f0000000600780b */ /* 0x000fe20000724000 */
[----:B------:R-:W-:-:S05]  /*0650*/  @!P0 FMUL.FTZ R6, R15, c[0x0][0x168] ;  /* 0x00005a000f068a20 */ /* 0x000fca0000410000 */
[----:B------:R-:W-:-:S07]  /*0660*/  @!P0 LOP3.LUT R6, RZ, 0x80000000, R6, 0xb8, !PT ;  /* 0x80000000ff068812 */ /* 0x000fce00078eb806 */
[----:B------:R-:W-:-:S04]  /*0670*/  @P1 FADD.FTZ R14, R14, 1 ;  /* 0x3f8000000e0e1421 */ /* 0x000fc80000010000 */
[----:B------:R-:W-:Y:S02]  /*0680*/  @P0 IMAD.MOV.U32 R6, RZ, RZ, R14 ;  /* 0x000000ffff060224 */ /* 0x000fe400078e000e */
.L_x_10036:
[----:B0-----:R-:W-:Y:S05]  /*0690*/  BSYNC B1 ;  /* 0x0000000000017941 */ /* 0x001fea0003800000 */
.L_x_10035:
[----:B------:R-:W-:Y:S01]  /*06a0*/  FSETP.NEU.FTZ.AND P0, PT, R9, RZ, PT ;  /* 0x000000ff0900720b */ /* 0x000fe20003f1d000 */
        /* <DEDUP_REMOVED lines=31> */
.L_x_10053:
[----:B------:R-:W-:Y:S01]  /*08a0*/  FSETP.GEU.FTZ.AND P0, PT, R16, -R7, PT ;  /* 0x800000071000720b */ /* 0x000fe20003f1e000 */
[----:B------:R-:W-:-:S12]  /*08b0*/  FADD.FTZ R14, R14, -1 ;  /* 0xbf8000000e0e7421 */ /* 0x000fd80000010000 */
[----:B------:R-:W-:Y:S02]  /*08c0*/  @!P0 FADD.FTZ R14, R14, -1 ;  /* 0xbf8000000e0e8421 */ /* 0x000fe40000010000 */
.L_x_10052:
[----:B------:R-:W-:Y:S05]  /*08d0*/  BSYNC B2 ;  /* 0x0000000000027941 */ /* 0x000fea0003800000 */
.L_x_10051:
[----:B------:R-:W-:Y:S01]  /*08e0*/  FFMA.FTZ R8, -R7, R14, R8 ;  /* 0x0000000e07087223 */ /* 0x000fe20000010108 */
[----:B------:R-:W-:Y:S05]  /*08f0*/  BRA `(.L_x_10049) ;  /* 0x000001f000007947 */ /* 0x000fea0003800000 */
.L_x_10050:
        /* <DEDUP_REMOVED lines=15> */
.L_x_10056:
        /* <DEDUP_REMOVED lines=13> */
.L_x_10055:
[----:B------:R-:W-:Y:S05]  /*0ac0*/  BSYNC B2 ;  /* 0x0000000000027941 */ /* 0x000fea0003800000 */
.L_x_10054:
[----:B------:R-:W-:-:S04]  /*0ad0*/  FMUL.FTZ R8, R8, 1.1920928955078125e-07 ;  /* 0x3400000008087820 */ /* 0x000fc80000410000 */
[----:B------:R-:W-:Y:S02]  /*0ae0*/  FMUL.FTZ R8, R7, R8 ;  /* 0x0000000807087220 */ /* 0x000fe40000410000 */
.L_x_10049:
[----:B------:R-:W-:Y:S05]  /*0af0*/  BSYNC B0 ;  /* 0x0000000000007941 */ /* 0x000fea0003800000 */
.L_x_10048:
        /* <DEDUP_REMOVED lines=20> */
.L_x_10047:
[----:B------:R-:W-:Y:S05]  /*0c40*/  BSYNC B1 ;  /* 0x0000000000017941 */ /* 0x000fea0003800000 */
.L_x_10046:
[----:B-----5:R-:W-:Y:S01]  /*0c50*/  FSETP.NEU.FTZ.AND P0, PT, R12, RZ, PT ;  /* 0x000000ff0c00720b */ /* 0x020fe20003f1d000 */
        /* <DEDUP_REMOVED lines=31> */
.L_x_10064:
[----:B------:R-:W-:Y:S01]  /*0e50*/  FSETP.GEU.FTZ.AND P0, PT, R17, -R8, PT ;  /* 0x800000081100720b */ /* 0x000fe20003f1e000 */
[----:B------:R-:W-:-:S12]  /*0e60*/  FADD.FTZ R14, R14, -1 ;  /* 0xbf8000000e0e7421 */ /* 0x000fd80000010000 */
[----:B------:R-:W-:Y:S02]  /*0e70*/  @!P0 FADD.FTZ R14, R14, -1 ;  /* 0xbf8000000e0e8421 */ /* 0x000fe40000010000 */
.L_x_10063:
[----:B------:R-:W-:Y:S05]  /*0e80*/  BSYNC B2 ;  /* 0x0000000000027941 */ /* 0x000fea0003800000 */
.L_x_10062:
[----:B------:R-:W-:Y:S01]  /*0e90*/  FFMA.FTZ R9, -R8, R14, R9 ;  /* 0x0000000e08097223 */ /* 0x000fe20000010109 */
[----:B------:R-:W-:Y:S05]  /*0ea0*/  BRA `(.L_x_10060) ;  /* 0x000001f000007947 */ /* 0x000fea0003800000 */
.L_x_10061:
        /* <DEDUP_REMOVED lines=15> */
.L_x_10067:
        /* <DEDUP_REMOVED lines=13> */
.L_x_10066:
[----:B------:R-:W-:Y:S05]  /*1070*/  BSYNC B2 ;  /* 0x0000000000027941 */ /* 0x000fea0003800000 */
.L_x_10065:
[----:B------:R-:W-:-:S04]  /*1080*/  FMUL.FTZ R9, R9, 1.1920928955078125e-07 ;  /* 0x3400000009097820 */ /* 0x000fc80000410000 */
[----:B------:R-:W-:Y:S02]  /*1090*/  FMUL.FTZ R9, R8, R9 ;  /* 0x0000000908097220 */ /* 0x000fe40000410000 */
.L_x_10060:
[----:B------:R-:W-:Y:S05]  /*10a0*/  BSYNC B0 ;  /* 0x0000000000007941 */ /* 0x000fea0003800000 */
.L_x_10059:
        /* <DEDUP_REMOVED lines=20> */
.L_x_10058:
[----:B------:R-:W-:Y:S05]  /*11f0*/  BSYNC B1 ;  /* 0x0000000000017941 */ /* 0x000fea0003800000 */
.L_x_10057:
        /* <DEDUP_REMOVED lines=32> */
.L_x_10075:
[----:B------:R-:W-:Y:S01]  /*1400*/  FSETP.GEU.FTZ.AND P0, PT, R16, -R9, PT ;  /* 0x800000091000720b */ /* 0x000fe20003f1e000 */
[----:B------:R-:W-:-:S12]  /*1410*/  FADD.FTZ R14, R14, -1 ;  /* 0xbf8000000e0e7421 */ /* 0x000fd80000010000 */
[----:B------:R-:W-:Y:S02]  /*1420*/  @!P0 FADD.FTZ R14, R14, -1 ;  /* 0xbf8000000e0e8421 */ /* 0x000fe40000010000 */
.L_x_10074:
[----:B------:R-:W-:Y:S05]  /*1430*/  BSYNC B2 ;  /* 0x0000000000027941 */ /* 0x000fea0003800000 */
.L_x_10073:
[----:B------:R-:W-:Y:S01]  /*1440*/  FFMA.FTZ R12, -R9, R14, R12 ;  /* 0x0000000e090c7223 */ /* 0x000fe2000001010c */
[----:B------:R-:W-:Y:S05]  /*1450*/  BRA `(.L_x_10071) ;  /* 0x000001f000007947 */ /* 0x000fea0003800000 */
.L_x_10072:
        /* <DEDUP_REMOVED lines=15> */
.L_x_10078:
        /* <DEDUP_REMOVED lines=13> */
.L_x_10077:
[----:B------:R-:W-:Y:S05]  /*1620*/  BSYNC B2 ;  /* 0x0000000000027941 */ /* 0x000fea0003800000 */
.L_x_10076:
[----:B------:R-:W-:-:S04]  /*1630*/  FMUL.FTZ R12, R12, 1.1920928955078125e-07 ;  /* 0x340000000c0c7820 */ /* 0x000fc80000410000 */
[----:B------:R-:W-:Y:S02]  /*1640*/  FMUL.FTZ R12, R9, R12 ;  /* 0x0000000c090c7220 */ /* 0x000fe40000410000 */
.L_x_10071:
[----:B------:R-:W-:Y:S05]  /*1650*/  BSYNC B0 ;  /* 0x0000000000007941 */ /* 0x000fea0003800000 */
.L_x_10070:
        /* <DEDUP_REMOVED lines=20> */
.L_x_10069:
[----:B------:R-:W-:Y:S05]  /*17a0*/  BSYNC B1 ;  /* 0x0000000000017941 */ /* 0x000fea0003800000 */
.L_x_10068:
        /* <DEDUP_REMOVED lines=32> */
.L_x_10086:
[----:B------:R-:W-:Y:S01]  /*19b0*/  FSETP.GEU.FTZ.AND P0, PT, R17, -R12, PT ;  /* 0x8000000c1100720b */ /* 0x000fe20003f1e000 */
[----:B------:R-:W-:-:S12]  /*19c0*/  FADD.FTZ R14, R14, -1 ;  /* 0xbf8000000e0e7421 */ /* 0x000fd80000010000 */
[----:B------:R-:W-:Y:S02]  /*19d0*/  @!P0 FADD.FTZ R14, R14, -1 ;  /* 0xbf8000000e0e8421 */ /* 0x000fe40000010000 */
.L_x_10085:
[----:B------:R-:W-:Y:S05]  /*19e0*/  BSYNC B2 ;  /* 0x0000000000027941 */ /* 0x000fea0003800000 */
.L_x_10084:
[----:B------:R-:W-:Y:S01]  /*19f0*/  FFMA.FTZ R13, -R12, R14, R13 ;  /* 0x0000000e0c0d7223 */ /* 0x000fe2000001010d */
[----:B------:R-:W-:Y:S05]  /*1a00*/  BRA `(.L_x_10082) ;  /* 0x000001f000007947 */ /* 0x000fea0003800000 */
.L_x_10083:
        /* <DEDUP_REMOVED lines=15> */
.L_x_10089:
        /* <DEDUP_REMOVED lines=13> */
.L_x_10088:
[----:B------:R-:W-:Y:S05]  /*1bd0*/  BSYNC B2 ;  /* 0x0000000000027941 */ /* 0x000fea0003800000 */
.L_x_10087:
[----:B------:R-:W-:-:S04]  /*1be0*/  FMUL.FTZ R13, R13, 1.1920928955078125e-07 ;  /* 0x340000000d0d7820 */ /* 0x000fc80000410000 */
[----:B------:R-:W-:Y:S02]  /*1bf0*/  FMUL.FTZ R13, R12, R13 ;  /* 0x0000000d0c0d7220 */ /* 0x000fe40000410000 */
.L_x_10082:
[----:B------:R-:W-:Y:S05]  /*1c00*/  BSYNC B0 ;  /* 0x0000000000007941 */ /* 0x000fea0003800000 */
.L_x_10081:
        /* <DEDUP_REMOVED lines=20> */
.L_x_10080:
[----:B------:R-:W-:Y:S05]  /*1d50*/  BSYNC B1 ;  /* 0x0000000000017941 */ /* 0x000fea0003800000 */
.L_x_10079:
        /* <DEDUP_REMOVED lines=32> */
.L_x_10097:
[----:B------:R-:W-:Y:S01]  /*1f60*/  FSETP.GEU.FTZ.AND P0, PT, R16, -R4, PT ;  /* 0x800000041000720b */ /* 0x000fe20003f1e000 */
[----:B------:R-:W-:-:S12]  /*1f70*/  FADD.FTZ R14, R14, -1 ;  /* 0xbf8000000e0e7421 */ /* 0x000fd80000010000 */
[----:B------:R-:W-:Y:S02]  /*1f80*/  @!P0 FADD.FTZ R14, R14, -1 ;  /* 0xbf8000000e0e8421 */ /* 0x000fe40000010000 */
.L_x_10096:
[----:B------:R-:W-:Y:S05]  /*1f90*/  BSYNC B2 ;  /* 0x0000000000027941 */ /* 0x000fea0003800000 */
.L_x_10095:
[----:B------:R-:W-:Y:S01]  /*1fa0*/  FFMA.FTZ R13, -R4, R14, R13 ;  /* 0x0000000e040d7223 */ /* 0x000fe2000001010d */
[----:B------:R-:W-:Y:S05]  /*1fb0*/  BRA `(.L_x_10093) ;  /* 0x000001f000007947 */ /* 0x000fea0003800000 */
.L_x_10094:
        /* <DEDUP_REMOVED lines=15> */
.L_x_10100:
        /* <DEDUP_REMOVED lines=13> */
.L_x_10099:
[----:B------:R-:W-:Y:S05]  /*2180*/  BSYNC B2 ;  /* 0x0000000000027941 */ /* 0x000fea0003800000 */
.L_x_10098:
[----:B------:R-:W-:-:S04]  /*2190*/  FMUL.FTZ R13, R13, 1.1920928955078125e-07 ;  /* 0x340000000d0d7820 */ /* 0x000fc80000410000 */
[----:B------:R-:W-:Y:S02]  /*21a0*/  FMUL.FTZ R13, R4, R13 ;  /* 0x0000000d040d7220 */ /* 0x000fe40000410000 */
.L_x_10093:
[----:B------:R-:W-:Y:S05]  /*21b0*/  BSYNC B0 ;  /* 0x0000000000007941 */ /* 0x000fea0003800000 */
.L_x_10092:
        /* <DEDUP_REMOVED lines=20> */
.L_x_10091:
[----:B------:R-:W-:Y:S05]  /*2300*/  BSYNC B1 ;  /* 0x0000000000017941 */ /* 0x000fea0003800000 */
.L_x_10090:
[----:B------:R-:W-:Y:S01]  /*2310*/  FSETP.NEU.FTZ.AND P0, PT, R2, RZ, PT ;  /* 0x000000ff0200720b */ /* 0x000fe20003f1d000 */
[----:B------:R-:W-:-:S12]  /*2320*/  BSSY B1, `(.L_x_10101) ;  /* 0x0000059000017945 */ /* 0x000fd80003800000 */
[----:B------:R-:W1:Y:S02]  /*2330*/  @!P0 MUFU.RCP R4, R2 ;  /* 0x0000000200048308 */ /* 0x000e640000001000 */
[----:B-1----:R-:W-:Y:S01]  /*2340*/  @!P0 FMUL.FTZ R4, R4, c[0x0][0x168] ;  /* 0x00005a0004048a20 */ /* 0x002fe20000410000 */
[----:B------:R-:W-:Y:S05]  /*2350*/  @!P0 BRA `(.L_x_10102) ;  /* 0x0000055000008947 */ /* 0x000fea0003800000 */
[----:B------:R-:W-:Y:S01]  /*2360*/  FSETP.LEU.FTZ.AND P0, PT, |R2|, |c[0x0][0x168]|, PT ;  /* 0x40005a0002007a0b */ /* 0x000fe20003f1b200 */
[----:B------:R-:W-:Y:S01]  /*2370*/  BSSY B0, `(.L_x_10103) ;  /* 0x000003f000007945 */ /* 0x000fe20003800000 */
[----:B------:R-:W-:-:S11]  /*2380*/  FADD.FTZ R5, -RZ, |c[0x0][0x168]| ;  /* 0x40005a00ff057621 */ /* 0x000fd60000010100 */
        /* <DEDUP_REMOVED lines=24> */
.L_x_10108:
[----:B------:R-:W-:Y:S01]  /*2510*/  FSETP.GEU.FTZ.AND P0, PT, R17, -R4, PT ;  /* 0x800000041100720b */ /* 0x000fe20003f1e000 */
[----:B------:R-:W-:-:S12]  /*2520*/  FADD.FTZ R14, R14, -1 ;  /* 0xbf8000000e0e7421 */ /* 0x000fd80000010000 */
[----:B------:R-:W-:Y:S02]  /*2530*/  @!P0 FADD.FTZ R14, R14, -1 ;  /* 0xbf8000000e0e8421 */ /* 0x000fe40000010000 */
.L_x_10107:
[----:B------:R-:W-:Y:S05]  /*2540*/  BSYNC B2 ;  /* 0x0000000000027941 */ /* 0x000fea0003800000 */
.L_x_10106:
[----:B------:R-:W-:Y:S01]  /*2550*/  FFMA.FTZ R5, -R4, R14, R5 ;  /* 0x0000000e04057223 */ /* 0x000fe20000010105 */
[----:B------:R-:W-:Y:S05]  /*2560*/  BRA `(.L_x_10104) ;  /* 0x000001f000007947 */ /* 0x000fea0003800000 */
.L_x_10105:
        /* <DEDUP_REMOVED lines=15> */
.L_x_10111:
        /* <DEDUP_REMOVED lines=13> */
.L_x_10110:
[----:B------:R-:W-:Y:S05]  /*2730*/  BSYNC B2 ;  /* 0x0000000000027941 */ /* 0x000fea0003800000 */
.L_x_10109:
[----:B------:R-:W-:-:S04]  /*2740*/  FMUL.FTZ R5, R5, 1.1920928955078125e-07 ;  /* 0x3400000005057820 */ /* 0x000fc80000410000 */
[----:B------:R-:W-:Y:S02]  /*2750*/  FMUL.FTZ R5, R4, R5 ;  /* 0x0000000504057220 */ /* 0x000fe40000410000 */
.L_x_10104:
[----:B------:R-:W-:Y:S05]  /*2760*/  BSYNC B0 ;  /* 0x0000000000007941 */ /* 0x000fea0003800000 */
.L_x_10103:
        /* <DEDUP_REMOVED lines=20> */
.L_x_10102:
[----:B------:R-:W-:Y:S05]  /*28b0*/  BSYNC B1 ;  /* 0x0000000000017941 */ /* 0x000fea0003800000 */
.L_x_10101:
        /* <DEDUP_REMOVED lines=32> */
.L_x_10119:
[----:B------:R-:W-:Y:S01]  /*2ac0*/  FSETP.GEU.FTZ.AND P0, PT, R16, -R2, PT ;  /* 0x800000021000720b */ /* 0x000fe20003f1e000 */
[----:B------:R-:W-:-:S12]  /*2ad0*/  FADD.FTZ R14, R14, -1 ;  /* 0xbf8000000e0e7421 */ /* 0x000fd80000010000 */
[----:B------:R-:W-:Y:S02]  /*2ae0*/  @!P0 FADD.FTZ R14, R14, -1 ;  /* 0xbf8000000e0e8421 */ /* 0x000fe40000010000 */
.L_x_10118:
[----:B------:R-:W-:Y:S05]  /*2af0*/  BSYNC B2 ;  /* 0x0000000000027941 */ /* 0x000fea0003800000 */
.L_x_10117:
[----:B------:R-:W-:Y:S01]  /*2b00*/  FFMA.FTZ R5, -R2, R14, R5 ;  /* 0x0000000e02057223 */ /* 0x000fe20000010105 */
[----:B------:R-:W-:Y:S05]  /*2b10*/  BRA `(.L_x_10115) ;  /* 0x000001f000007947 */ /* 0x000fea0003800000 */
.L_x_10116:
        /* <DEDUP_REMOVED lines=15> */
.L_x_10122:
        /* <DEDUP_REMOVED lines=13> */
.L_x_10121:
[----:B------:R-:W-:Y:S05]  /*2ce0*/  BSYNC B2 ;  /* 0x0000000000027941 */ /* 0x000fea0003800000 */
.L_x_10120:
[----:B------:R-:W-:-:S04]  /*2cf0*/  FMUL.FTZ R5, R5, 1.1920928955078125e-07 ;  /* 0x3400000005057820 */ /* 0x000fc80000410000 */
[----:B------:R-:W-:Y:S02]  /*2d00*/  FMUL.FTZ R5, R2, R5 ;  /* 0x0000000502057220 */ /* 0x000fe40000410000 */
.L_x_10115:
[----:B------:R-:W-:Y:S05]  /*2d10*/  BSYNC B0 ;  /* 0x0000000000007941 */ /* 0x000fea0003800000 */
.L_x_10114:
        /* <DEDUP_REMOVED lines=20> */
.L_x_10113:
[----:B------:R-:W-:Y:S05]  /*2e60*/  BSYNC B1 ;  /* 0x0000000000017941 */ /* 0x000fea0003800000 */
.L_x_10112:
[----:B------:R-:W-:-:S06]  /*2e70*/  IMAD.WIDE.U32 R2, R0, R11, c[0x0][0x170] ;  /* 0x00005c0000027625 */ /* 0x000fcc00078e000b */
[----:B------:R-:W-:-:S05]  /*2e80*/  IMAD.WIDE R2, R10, 0x8, R2 ;  /* 0x000000080a027825 */ /* 0x000fca00078e0202 */
[----:B------:R-:W-:Y:S04]  /*2e90*/  STG.E.64 [R2.64], R6 ;  /* 0x0000000602007986 */ /* 0x000fe8000c101b04 */
[----:B------:R-:W-:Y:S04]  /*2ea0*/  STG.E.64 [R2.64+0x400], R8 ;  /* 0x0004000802007986 */ /* 0x000fe8000c101b04 */
[----:B------:R-:W-:Y:S04]  /*2eb0*/  STG.E.64 [R2.64+0x800], R12 ;  /* 0x0008000c02007986 */ /* 0x000fe8000c101b04 */
[----:B------:R-:W-:Y:S01]  /*2ec0*/  STG.E.64 [R2.64+0xc00], R4 ;  /* 0x000c000402007986 */ /* 0x000fe2000c101b04 */
[----:B------:R-:W-:Y:S05]  /*2ed0*/  EXIT ;  /* 0x000000000000794d */ /* 0x000fea0003800000 */
.L_x_10034:
        /* <DEDUP_REMOVED lines=9> */
[----:B------:R-:W-:Y:S01]  /*2f70*/  ISETP.GE.AND P6, PT, R7, R13, PT ;  /* 0x0000000d0700720c */ /* 0x000fe20003fc6270 */
[----:B------:R-:W-:-:S03]  /*2f80*/  HFMA2.MMA R14, -RZ, RZ, 0, 0 ;  /* 0x00000000ff0e7435 */ /* 0x000fc600000001ff */
[----:B------:R0:W5:Y:S09]  /*2f90*/  @!P0 LDG.E R21, [R10.64] ;  /* 0x000000040a158981 */ /* 0x000172000c1e1900 */
[----:B------:R-:W-:Y:S01]  /*2fa0*/  @!P6 IMAD.IADD R2, R0, 0x1, R7 ;  /* 0x000000010002e824 */ /* 0x000fe200078e0207 */
[----:B------:R-:W-:Y:S01]  /*2fb0*/  @!P6 IADD3 R7, R7, 0x80, RZ ;  /* 0x000000800707e810 */ /* 0x000fe20007ffe0ff */
[----:B------:R-:W-:-:S03]  /*2fc0*/  @!P6 IMAD.MOV.U32 R3, RZ, RZ, 0x4 ;  /* 0x00000004ff03e424 */ /* 0x000fc600078e00ff */
[----:B------:R-:W-:Y:S01]  /*2fd0*/  ISETP.GE.AND P5, PT, R7, R13, PT ;  /* 0x0000000d0700720c */ /* 0x000fe20003fa6270 */
[----:B------:R-:W-:-:S05]  /*2fe0*/  @!P6 IMAD.WIDE.U32 R2, R2, R3, c[0x0][0x178] ;  /* 0x00005e000202e625 */ /* 0x000fca00078e0003 */
[----:B------:R1:W5:Y:S07]  /*2ff0*/  @!P6 LDG.E R20, [R2.64] ;  /* 0x000000040214e981 */ /* 0x00036e000c1e1900 */
[----:B------:R-:W-:Y:S01]  /*3000*/  @!P5 IMAD.IADD R22, R0, 0x1, R7 ;  /* 0x000000010016d824 */ /* 0x000fe200078e0207 */
[----:B------:R-:W-:Y:S01]  /*3010*/  @!P5 IADD3 R7, R7, 0x80, RZ ;  /* 0x000000800707d810 */ /* 0x000fe20007ffe0ff */
[----:B------:R-:W-:-:S03]  /*3020*/  @!P5 IMAD.MOV.U32 R23, RZ, RZ, 0x4 ;  /* 0x00000004ff17d424 */ /* 0x000fc600078e00ff */
[----:B------:R-:W-:Y:S01]  /*3030*/  ISETP.GE.AND P4, PT, R7, R13, PT ;  /* 0x0000000d0700720c */ /* 0x000fe20003f86270 */
[----:B------:R-:W-:Y:S01]  /*3040*/  CS2R R16, SRZ ;  /* 0x0000000000107805 */ /* 0x000fe2000001ff00 */
[----:B------:R-:W-:Y:S02]  /*3050*/  IMAD.MOV.U32 R12, RZ, RZ, RZ ;  /* 0x000000ffff0c7224 */ /* 0x000fe400078e00ff */
[----:B------:R-:W-:-:S05]  /*3060*/  @!P5 IMAD.WIDE.U32 R22, R22, R23, c[0x0][0x178] ;  /* 0x00005e001616d625 */ /* 0x000fca00078e0017 */
[----:B------:R2:W5:Y:S04]  /*3070*/  @!P5 LDG.E R18, [R22.64] ;  /* 0x000000041612d981 */ /* 0x000568000c1e1900 */
        /* <DEDUP_REMOVED lines=8> */
[----:B------:R-:W-:-:S13]  /*3100*/  ISETP.GE.AND P1, PT, R7, R13, PT ;  /* 0x0000000d0700720c */ /* 0x000fda0003f26270 */
[----:B------:R-:W-:Y:S01]  /*3110*/  @!P1 IMAD.IADD R8, R0, 0x1, R7 ;  /* 0x0000000100089824 */ /* 0x000fe200078e0207 */
[----:B------:R-:W-:-:S04]  /*3120*/  @!P1 IADD3 R7, R7, 0x80, RZ ;  /* 0x0000008007079810 */ /* 0x000fc80007ffe0ff */
[----:B------:R-:W-:Y:S01]  /*3130*/  ISETP.GE.AND P6, PT, R7, R13, PT ;  /* 0x0000000d0700720c */ /* 0x000fe20003fc6270 */
[----:B------:R-:W-:Y:S01]  /*3140*/  @!P4 IMAD.MOV.U32 R24, RZ, RZ, 0x4 ;  /* 0x00000004ff18c424 */ /* 0x000fe200078e00ff */
[----:B------:R-:W-:Y:S01]  /*3150*/  @!P1 MOV R27, 0x4 ;  /* 0x00000004001b9802 */ /* 0x000fe20000000f00 */
[----:B------:R-:W-:Y:S02]  /*3160*/  @!P3 IMAD.MOV.U32 R9, RZ, RZ, 0x4 ;  /* 0x00000004ff09b424 */ /* 0x000fe400078e00ff */
[----:B------:R-:W-:Y:S02]  /*3170*/  @!P2 IMAD.MOV.U32 R25, RZ, RZ, 0x4 ;  /* 0x00000004ff19a424 */ /* 0x000fe400078e00ff */
[----:B-1----:R-:W-:-:S06]  /*3180*/  @!P4 IMAD.WIDE.U32 R2, R5, R24, c[0x0][0x178] ;  /* 0x00005e000502c625 */ /* 0x002fcc00078e0018 */
[----:B0-----:R-:W-:Y:S01]  /*3190*/  @!P6 IMAD.IADD R10, R0, 0x1, R7 ;  /* 0x00000001000ae824 */ /* 0x001fe200078e0207 */
[----:B------:R2:W5:Y:S01]  /*31a0*/  @!P4 LDG.E R19, [R2.64] ;  /* 0x000000040213c981 */ /* 0x000562000c1e1900 */
[----:B------:R-:W-:Y:S02]  /*31b0*/  @!P6 IMAD.MOV.U32 R11, RZ, RZ, 0x4 ;  /* 0x00000004ff0be424 */ /* 0x000fe400078e00ff */
[----:B------:R-:W-:-:S04]  /*31c0*/  @!P3 IMAD.WIDE.U32 R4, R4, R9, c[0x0][0x178] ;  /* 0x00005e000404b625 */ /* 0x000fc800078e0009 */
[----:B------:R-:W-:Y:S01]  /*31d0*/  @!P2 IMAD.WIDE.U32 R6, R6, R25, c[0x0][0x178] ;  /* 0x00005e000606a625 */ /* 0x000fe200078e0019 */
[----:B------:R2:W5:Y:S03]  /*31e0*/  @!P3 LDG.E R17, [R4.64] ;  /* 0x000000040411b981 */ /* 0x000566000c1e1900 */
        /* <DEDUP_REMOVED lines=38> */
.L_x_10130:
[----:B------:R-:W-:Y:S01]  /*3450*/  FSETP.GEU.FTZ.AND P0, PT, R5, -R6, PT ;  /* 0x800000060500720b */ /* 0x000fe20003f1e000 */
[----:B------:R-:W-:-:S12]  /*3460*/  FADD.FTZ R3, R3, -1 ;  /* 0xbf80000003037421 */ /* 0x000fd80000010000 */
[----:B------:R-:W-:Y:S02]  /*3470*/  @!P0 FADD.FTZ R3, R3, -1 ;  /* 0xbf80000003038421 */ /* 0x000fe40000010000 */
.L_x_10129:
[----:B------:R-:W-:Y:S05]  /*3480*/  BSYNC B2 ;  /* 0x0000000000027941 */ /* 0x000fea0003800000 */
.L_x_10128:
[----:B------:R-:W-:Y:S01]  /*3490*/  FFMA.FTZ R2, -R6, R3, R2 ;  /* 0x0000000306027223 */ /* 0x000fe20000010102 */
[----:B------:R-:W-:Y:S05]  /*34a0*/  BRA `(.L_x_10126) ;  /* 0x000001f000007947 */ /* 0x000fea0003800000 */
.L_x_10127:
        /* <DEDUP_REMOVED lines=15> */
.L_x_10133:
        /* <DEDUP_REMOVED lines=13> */
.L_x_10132:
[----:B------:R-:W-:Y:S05]  /*3670*/  BSYNC B2 ;  /* 0x0000000000027941 */ /* 0x000fea0003800000 */
.L_x_10131:
[----:B------:R-:W-:-:S04]  /*3680*/  FMUL.FTZ R3, R3, 1.1920928955078125e-07 ;  /* 0x3400000003037820 */ /* 0x000fc80000410000 */
[----:B------:R-:W-:Y:S02]  /*3690*/  FMUL.FTZ R2, R2, R3 ;  /* 0x0000000302027220 */ /* 0x000fe40000410000 */
.L_x_10126:
[----:B------:R-:W-:Y:S05]  /*36a0*/  BSYNC B0 ;  /* 0x0000000000007941 */ /* 0x000fea0003800000 */
.L_x_10125:
        /* <DEDUP_REMOVED lines=20> */
.L_x_10124:
[----:B------:R-:W-:Y:S05]  /*37f0*/  BSYNC B1 ;  /* 0x0000000000017941 */ /* 0x000fea0003800000 */
.L_x_10123:
[----:B--2---:R-:W-:Y:S01]  /*3800*/  IADD3 R4, R15, 0x80, RZ ;  /* 0x000000800f047810 */ /* 0x004fe20007ffe0ff */
[----:B------:R-:W-:Y:S03]  /*3810*/  BSSY B1, `(.L_x_10134) ;  /* 0x000005c000017945 */ /* 0x000fe60003800000 */
[----:B------:R-:W-:-:S13]  /*3820*/  ISETP.GE.AND P0, PT, R4, R13, PT ;  /* 0x0000000d0400720c */ /* 0x000fda0003f06270 */
[----:B------:R-:W-:Y:S05]  /*3830*/  @P0 BRA `(.L_x_10135) ;  /* 0x0000059000000947 */ /* 0x000fea0003800000 */
[----:B-----5:R-:W-:-:S13]  /*3840*/  FSETP.NEU.FTZ.AND P0, PT, R20, RZ, PT ;  /* 0x000000ff1400720b */ /* 0x020fda0003f1d000 */
        /* <DEDUP_REMOVED lines=30> */
.L_x_10141:
[----:B------:R-:W-:Y:S01]  /*3a30*/  FSETP.GEU.FTZ.AND P0, PT, R6, -R7, PT ;  /* 0x800000070600720b */ /* 0x000fe20003f1e000 */
[----:B------:R-:W-:-:S12]  /*3a40*/  FADD.FTZ R8, R8, -1 ;  /* 0xbf80000008087421 */ /* 0x000fd80000010000 */
[----:B------:R-:W-:Y:S02]  /*3a50*/  @!P0 FADD.FTZ R8, R8, -1 ;  /* 0xbf80000008088421 */ /* 0x000fe40000010000 */
.L_x_10140:
[----:B------:R-:W-:Y:S05]  /*3a60*/  BSYNC B2 ;  /* 0x0000000000027941 */ /* 0x000fea0003800000 */
.L_x_10139:
[----:B------:R-:W-:Y:S01]  /*3a70*/  FFMA.FTZ R3, -R7, R8, R3 ;  /* 0x0000000807037223 */ /* 0x000fe20000010103 */
[----:B------:R-:W-:Y:S05]  /*3a80*/  BRA `(.L_x_10137) ;  /* 0x000001f000007947 */ /* 0x000fea0003800000 */
.L_x_10138:
        /* <DEDUP_REMOVED lines=15> */
.L_x_10144:
        /* <DEDUP_REMOVED lines=13> */
.L_x_10143:
[----:B------:R-:W-:Y:S05]  /*3c50*/  BSYNC B2 ;  /* 0x0000000000027941 */ /* 0x000fea0003800000 */
.L_x_10142:
[----:B------:R-:W-:-:S04]  /*3c60*/  FMUL.FTZ R6, R5, 1.1920928955078125e-07 ;  /* 0x3400000005067820 */ /* 0x000fc80000410000 */
[----:B------:R-:W-:Y:S02]  /*3c70*/  FMUL.FTZ R3, R3, R6 ;  /* 0x0000000603037220 */ /* 0x000fe40000410000 */
.L_x_10137:
[----:B------:R-:W-:Y:S05]  /*3c80*/  BSYNC B0 ;  /* 0x0000000000007941 */ /* 0x000fea0003800000 */
.L_x_10136:
        /* <DEDUP_REMOVED lines=20> */
.L_x_10135:
[----:B------:R-:W-:Y:S05]  /*3dd0*/  BSYNC B1 ;  /* 0x0000000000017941 */ /* 0x000fea0003800000 */
.L_x_10134:
[----:B------:R-:W-:Y:S01]  /*3de0*/  IADD3 R6, R15, 0x100, RZ ;  /* 0x000001000f067810 */ /* 0x000fe20007ffe0ff */
        /* <DEDUP_REMOVED lines=34> */
.L_x_10152:
[----:B------:R-:W-:Y:S01]  /*4010*/  FSETP.GEU.FTZ.AND P0, PT, R8, -R9, PT ;  /* 0x800000090800720b */ /* 0x000fe20003f1e000 */
[----:B------:R-:W-:-:S12]  /*4020*/  FADD.FTZ R6, R6, -1 ;  /* 0xbf80000006067421 */ /* 0x000fd80000010000 */
[----:B------:R-:W-:Y:S02]  /*4030*/  @!P0 FADD.FTZ R6, R6, -1 ;  /* 0xbf80000006068421 */ /* 0x000fe40000010000 */
.L_x_10151:
[----:B------:R-:W-:Y:S05]  /*4040*/  BSYNC B2 ;  /* 0x0000000000027941 */ /* 0x000fea0003800000 */
.L_x_10150:
[----:B------:R-:W-:Y:S01]  /*4050*/  FFMA.FTZ R5, -R9, R6, R5 ;  /* 0x0000000609057223 */ /* 0x000fe20000010105 */
[----:B------:R-:W-:Y:S05]  /*4060*/  BRA `(.L_x_10148) ;  /* 0x000001f000007947 */ /* 0x000fea0003800000 */
.L_x_10149:
        /* <DEDUP_REMOVED lines=15> */
.L_x_10155:
        /* <DEDUP_REMOVED lines=13> */
.L_x_10154:
[----:B------:R-:W-:Y:S05]  /*4230*/  BSYNC B2 ;  /* 0x0000000000027941 */ /* 0x000fea0003800000 */
.L_x_10153:
[----:B------:R-:W-:-:S04]  /*4240*/  FMUL.FTZ R6, R6, 1.1920928955078125e-07 ;  /* 0x3400000006067820 */ /* 0x000fc80000410000 */
[----:B------:R-:W-:Y:S02]  /*4250*/  FMUL.FTZ R5, R5, R6 ;  /* 0x0000000605057220 */ /* 0x000fe40000410000 */
.L_x_10148:
[----:B------:R-:W-:Y:S05]  /*4260*/  BSYNC B0 ;  /* 0x0000000000007941 */ /* 0x000fea0003800000 */
.L_x_10147:
        /* <DEDUP_REMOVED lines=20> */
.L_x_10146:
[----:B------:R-:W-:Y:S05]  /*43b0*/  BSYNC B1 ;  /* 0x0000000000017941 */ /* 0x000fea0003800000 */
.L_x_10145:
        /* <DEDUP_REMOVED lines=35> */
.L_x_10163:
[----:B------:R-:W-:Y:S01]  /*45f0*/  FSETP.GEU.FTZ.AND P0, PT, R9, -R10, PT ;  /* 0x8000000a0900720b */ /* 0x000fe20003f1e000 */
[----:B------:R-:W-:-:S12]  /*4600*/  FADD.FTZ R7, R7, -1 ;  /* 0xbf80000007077421 */ /* 0x000fd80000010000 */
[----:B------:R-:W-:Y:S02]  /*4610*/  @!P0 FADD.FTZ R7, R7, -1 ;  /* 0xbf80000007078421 */ /* 0x000fe40000010000 */
.L_x_10162:
[----:B------:R-:W-:Y:S05]  /*4620*/  BSYNC B2 ;  /* 0x0000000000027941 */ /* 0x000fea0003800000 */
.L_x_10161:
[----:B------:R-:W-:Y:S01]  /*4630*/  FFMA.FTZ R6, -R10, R7, R6 ;  /* 0x000000070a067223 */ /* 0x000fe20000010106 */
[----:B------:R-:W-:Y:S05]  /*4640*/  BRA `(.L_x_10159) ;  /* 0x000001f000007947 */ /* 0x000fea0003800000 */
.L_x_10160:
        /* <DEDUP_REMOVED lines=15> */
.L_x_10166:
        /* <DEDUP_REMOVED lines=13> */
.L_x_10165:
[----:B------:R-:W-:Y:S05]  /*4810*/  BSYNC B2 ;  /* 0x0000000000027941 */ /* 0x000fea0003800000 */
.L_x_10164:
[----:B------:R-:W-:-:S04]  /*4820*/  FMUL.FTZ R7, R7, 1.1920928955078125e-07 ;  /* 0x3400000007077820 */ /* 0x000fc80000410000 */
[----:B------:R-:W-:Y:S02]  /*4830*/  FMUL.FTZ R6, R6, R7 ;  /* 0x0000000706067220 */ /* 0x000fe40000410000 */
.L_x_10159:
[----:B------:R-:W-:Y:S05]  /*4840*/  BSYNC B0 ;  /* 0x0000000000007941 */ /* 0x000fea0003800000 */
.L_x_10158:
[----:B------:R-:W-:Y:S01]  /*4850*/  IMAD.MOV.U32 R7, RZ, RZ, c[0x0][0x168] ;  /* 0x00005a00ff077624 */ /* 0x000fe200078e00ff */
[C---:B------:R-:W-:Y:S01]  /*4860*/  FSETP.GTU.FTZ.AND P0, PT, |R6|.reuse, +INF , PT ;  /* 0x7f8000000600780b */ /* 0x040fe20003f1c200 */
[----:B0-----:R-:W0:Y:S01]  /*4870*/  MUFU.RCP R10, R19 ;  /* 0x00000013000a7308 */ /* 0x001e220000001000 */
[----:B------:R-:W-:Y:S02]  /*4880*/  FSETP.GEU.FTZ.AND P2, PT, R19, RZ, PT ;  /* 0x000000ff1300720b */ /* 0x000fe40003f5e000 */
[----:B------:R-:W-:-:S04]  /*4890*/  LOP3.LUT R7, R6, 0x80000000, R7, 0xb8, !PT ;  /* 0x8000000006077812 */ /* 0x000fc800078eb807 */
[----:B------:R-:W-:-:S04]  /*48a0*/  FSEL R7, R6, R7, P0 ;  /* 0x0000000706077208 */ /* 0x000fc80000000000 */
[C---:B------:R-:W-:Y:S02]  /*48b0*/  FSETP.NEU.FTZ.AND P0, PT, R7.reuse, RZ, PT ;  /* 0x000000ff0700720b */ /* 0x040fe40003f1d000 */
[C---:B------:R-:W-:Y:S01]  /*48c0*/  FSETP.GEU.FTZ.AND P1, PT, R7.reuse, RZ, PT ;  /* 0x000000ff0700720b */ /* 0x040fe20003f3e000 */
[----:B------:R-:W-:-:S03]  /*48d0*/  FADD.FTZ R7, -R7, c[0x0][0x168] ;  /* 0x00005a0007077621 */ /* 0x000fc60000010100 */
[----:B------:R-:W-:Y:S01]  /*48e0*/  PLOP3.LUT P0, PT, P0, P2, P1, 0x60, 0x0 ;  /* 0x000000000000781c */ /* 0x000fe20000704c10 */
[----:B0-----:R-:W-:-:S12]  /*48f0*/  FMUL.FTZ R7, R7, R10 ;  /* 0x0000000a07077220 */ /* 0x001fd80000410000 */
[----:B------:R-:W-:-:S05]  /*4900*/  @P0 FADD.FTZ R7, R7, -1 ;  /* 0xbf80000007070421 */ /* 0x000fca0000010000 */
[----:B------:R-:W-:-:S13]  /*4910*/  FSETP.NEU.FTZ.AND P0, PT, R7, RZ, PT ;  /* 0x000000ff0700720b */ /* 0x000fda0003f1d000 */
[----:B------:R-:W0:Y:S02]  /*4920*/  @P0 FRND.FTZ.FLOOR R8, R7 ;  /* 0x0000000700080307 */ /* 0x000e240000215000 */
[----:B0-----:R-:W-:-:S05]  /*4930*/  @P0 FADD.FTZ R6, R7, -R8 ;  /* 0x8000000807060221 */ /* 0x001fca0000010000 */
[----:B------:R-:W-:Y:S01]  /*4940*/  FSETP.GT.AND P1, PT, R6, 0.5, P0 ;  /* 0x3f0000000600780b */ /* 0x000fe20000724000 */
[----:B------:R-:W-:-:S05]  /*4950*/  @!P0 FMUL.FTZ R6, R10, c[0x0][0x168] ;  /* 0x00005a000a068a20 */ /* 0x000fca0000410000 */
[----:B------:R-:W-:-:S07]  /*4960*/  @!P0 LOP3.LUT R6, RZ, 0x80000000, R6, 0xb8, !PT ;  /* 0x80000000ff068812 */ /* 0x000fce00078eb806 */
[----:B------:R-:W-:-:S04]  /*4970*/  @P1 FADD.FTZ R8, R8, 1 ;  /* 0x3f80000008081421 */ /* 0x000fc80000010000 */
[----:B------:R-:W-:Y:S02]  /*4980*/  @P0 IMAD.MOV.U32 R6, RZ, RZ, R8 ;  /* 0x000000ffff060224 */ /* 0x000fe400078e0008 */
.L_x_10157:
[----:B------:R-:W-:Y:S05]  /*4990*/  BSYNC B1 ;  /* 0x0000000000017941 */ /* 0x000fea0003800000 */
.L_x_10156:
        /* <DEDUP_REMOVED lines=35> */
.L_x_10174:
[----:B------:R-:W-:Y:S01]  /*4bd0*/  FSETP.GEU.FTZ.AND P0, PT, R10, -R11, PT ;  /* 0x8000000b0a00720b */ /* 0x000fe20003f1e000 */
[----:B------:R-:W-:-:S12]  /*4be0*/  FADD.FTZ R8, R8, -1 ;  /* 0xbf80000008087421 */ /* 0x000fd80000010000 */
[----:B------:R-:W-:Y:S02]  /*4bf0*/  @!P0 FADD.FTZ R8, R8, -1 ;  /* 0xbf80000008088421 */ /* 0x000fe40000010000 */
.L_x_10173:
[----:B------:R-:W-:Y:S05]  /*4c00*/  BSYNC B2 ;  /* 0x0000000000027941 */ /* 0x000fea0003800000 */
.L_x_10172:
[----:B------:R-:W-:Y:S01]  /*4c10*/  FFMA.FTZ R7, -R11, R8, R7 ;  /* 0x000000080b077223 */ /* 0x000fe20000010107 */
[----:B------:R-:W-:Y:S05]  /*4c20*/  BRA `(.L_x_10170) ;  /* 0x000001f000007947 */ /* 0x000fea0003800000 */
.L_x_10171:
        /* <DEDUP_REMOVED lines=15> */
.L_x_10177:
        /* <DEDUP_REMOVED lines=13> */
.L_x_10176:
[----:B------:R-:W-:Y:S05]  /*4df0*/  BSYNC B2 ;  /* 0x0000000000027941 */ /* 0x000fea0003800000 */
.L_x_10175:
[----:B------:R-:W-:-:S04]  /*4e00*/  FMUL.FTZ R8, R8, 1.1920928955078125e-07 ;  /* 0x3400000008087820 */ /* 0x000fc80000410000 */
[----:B------:R-:W-:Y:S02]  /*4e10*/  FMUL.FTZ R7, R7, R8 ;  /* 0x0000000807077220 */ /* 0x000fe40000410000 */
.L_x_10170:
[----:B------:R-:W-:Y:S05]  /*4e20*/  BSYNC B0 ;  /* 0x0000000000007941 */ /* 0x000fea0003800000 */
.L_x_10169:
        /* <DEDUP_REMOVED lines=20> */
.L_x_10168:
[----:B------:R-:W-:Y:S05]  /*4f70*/  BSYNC B1 ;  /* 0x0000000000017941 */ /* 0x000fea0003800000 */
.L_x_10167:
        /* <DEDUP_REMOVED lines=35> */
.L_x_10185:
[----:B------:R-:W-:Y:S01]  /*51b0*/  FSETP.GEU.FTZ.AND P0, PT, R11, -R17, PT ;  /* 0x800000110b00720b */ /* 0x000fe20003f1e000 */
[----:B------:R-:W-:-:S12]  /*51c0*/  FADD.FTZ R9, R9, -1 ;  /* 0xbf80000009097421 */ /* 0x000fd80000010000 */
[----:B------:R-:W-:Y:S02]  /*51d0*/  @!P0 FADD.FTZ R9, R9, -1 ;  /* 0xbf80000009098421 */ /* 0x000fe40000010000 */
.L_x_10184:
[----:B------:R-:W-:Y:S05]  /*51e0*/  BSYNC B2 ;  /* 0x0000000000027941 */ /* 0x000fea0003800000 */
.L_x_10183:
[----:B------:R-:W-:Y:S01]  /*51f0*/  FFMA.FTZ R8, -R17, R9, R8 ;  /* 0x0000000911087223 */ /* 0x000fe20000010108 */
[----:B------:R-:W-:Y:S05]  /*5200*/  BRA `(.L_x_10181) ;  /* 0x000001f000007947 */ /* 0x000fea0003800000 */
.L_x_10182:
        /* <DEDUP_REMOVED lines=15> */
.L_x_10188:
        /* <DEDUP_REMOVED lines=13> */
.L_x_10187:
[----:B------:R-:W-:Y:S05]  /*53d0*/  BSYNC B2 ;  /* 0x0000000000027941 */ /* 0x000fea0003800000 */
.L_x_10186:
[----:B------:R-:W-:-:S04]  /*53e0*/  FMUL.FTZ R9, R9, 1.1920928955078125e-07 ;  /* 0x3400000009097820 */ /* 0x000fc80000410000 */
[----:B------:R-:W-:Y:S02]  /*53f0*/  FMUL.FTZ R8, R8, R9 ;  /* 0x0000000908087220 */ /* 0x000fe40000410000 */
.L_x_10181:
[----:B------:R-:W-:Y:S05]  /*5400*/  BSYNC B0 ;  /* 0x0000000000007941 */ /* 0x000fea0003800000 */
.L_x_10180:
        /* <DEDUP_REMOVED lines=20> */
.L_x_10179:
[----:B------:R-:W-:Y:S05]  /*5550*/  BSYNC B1 ;  /* 0x0000000000017941 */ /* 0x000fea0003800000 */
.L_x_10178:
        /* <DEDUP_REMOVED lines=35> */
.L_x_10196:
[----:B------:R-:W-:Y:S01]  /*5790*/  FSETP.GEU.FTZ.AND P0, PT, R16, -R17, PT ;  /* 0x800000111000720b */ /* 0x000fe20003f1e000 */
[----:B------:R-:W-:-:S12]  /*57a0*/  FADD.FTZ R10, R10, -1 ;  /* 0xbf8000000a0a7421 */ /* 0x000fd80000010000 */
[----:B------:R-:W-:Y:S02]  /*57b0*/  @!P0 FADD.FTZ R10, R10, -1 ;  /* 0xbf8000000a0a8421 */ /* 0x000fe40000010000 */
.L_x_10195:
[----:B------:R-:W-:Y:S05]  /*57c0*/  BSYNC B2 ;  /* 0x0000000000027941 */ /* 0x000fea0003800000 */
.L_x_10194:
[----:B------:R-:W-:Y:S01]  /*57d0*/  FFMA.FTZ R9, -R17, R10, R9 ;  /* 0x0000000a11097223 */ /* 0x000fe20000010109 */
[----:B------:R-:W-:Y:S05]  /*57e0*/  BRA `(.L_x_10192) ;  /* 0x000001f000007947 */ /* 0x000fea0003800000 */
.L_x_10193:
        /* <DEDUP_REMOVED lines=15> */
.L_x_10199:
        /* <DEDUP_REMOVED lines=13> */
.L_x_10198:
[----:B------:R-:W-:Y:S05]  /*59b0*/  BSYNC B2 ;  /* 0x0000000000027941 */ /* 0x000fea0003800000 */
.L_x_10197:
[----:B------:R-:W-:-:S04]  /*59c0*/  FMUL.FTZ R10, R10, 1.1920928955078125e-07 ;  /* 0x340000000a0a7820 */ /* 0x000fc80000410000 */
[----:B------:R-:W-:Y:S02]  /*59d0*/  FMUL.FTZ R9, R9, R10 ;  /* 0x0000000a09097220 */ /* 0x000fe40000410000 */
.L_x_10192:
[----:B------:R-:W-:Y:S05]  /*59e0*/  BSYNC B0 ;  /* 0x0000000000007941 */ /* 0x000fea0003800000 */
.L_x_10191:
        /* <DEDUP_REMOVED lines=20> */
.L_x_10190:
[----:B------:R-:W-:Y:S05]  /*5b30*/  BSYNC B1 ;  /* 0x0000000000017941 */ /* 0x000fea0003800000 */
.L_x_10189:
        /* <DEDUP_REMOVED lines=35> */
.L_x_10207:
[----:B------:R-:W-:Y:S01]  /*5d70*/  FSETP.GEU.FTZ.AND P0, PT, R14, -R17, PT ;  /* 0x800000110e00720b */ /* 0x000fe20003f1e000 */
[----:B------:R-:W-:-:S12]  /*5d80*/  FADD.FTZ R16, R16, -1 ;  /* 0xbf80000010107421 */ /* 0x000fd80000010000 */
[----:B------:R-:W-:Y:S02]  /*5d90*/  @!P0 FADD.FTZ R16, R16, -1 ;  /* 0xbf80000010108421 */ /* 0x000fe40000010000 */
.L_x_10206:
[----:B------:R-:W-:Y:S05]  /*5da0*/  BSYNC B2 ;  /* 0x0000000000027941 */ /* 0x000fea0003800000 */
.L_x_10205:
[----:B------:R-:W-:Y:S01]  /*5db0*/  FFMA.FTZ R9, -R17, R16, R9 ;  /* 0x0000001011097223 */ /* 0x000fe20000010109 */
[----:B------:R-:W-:Y:S05]  /*5dc0*/  BRA `(.L_x_10203) ;  /* 0x000001f000007947 */ /* 0x000fea0003800000 */
.L_x_10204:
        /* <DEDUP_REMOVED lines=15> */
.L_x_10210:
        /* <DEDUP_REMOVED lines=13> */
.L_x_10209:
[----:B------:R-:W-:Y:S05]  /*5f90*/  BSYNC B2 ;  /* 0x0000000000027941 */ /* 0x000fea0003800000 */
.L_x_10208:
[----:B------:R-:W-:-:S04]  /*5fa0*/  FMUL.FTZ R14, R11, 1.1920928955078125e-07 ;  /* 0x340000000b0e7820 */ /* 0x000fc80000410000 */
[----:B------:R-:W-:Y:S02]  /*5fb0*/  FMUL.FTZ R9, R9, R14 ;  /* 0x0000000e09097220 */ /* 0x000fe40000410000 */
.L_x_10203:
[----:B------:R-:W-:Y:S05]  /*5fc0*/  BSYNC B0 ;  /* 0x0000000000007941 */ /* 0x000fea0003800000 */
.L_x_10202:
        /* <DEDUP_REMOVED lines=20> */
.L_x_10201:
[----:B------:R-:W-:Y:S05]  /*6110*/  BSYNC B1 ;  /* 0x0000000000017941 */ /* 0x000fea0003800000 */
.L_x_10200:
[----:B------:R-:W-:Y:S01]  /*6120*/  ISETP.GE.AND P0, PT, R15, R13, PT ;  /* 0x0000000d0f00720c */ /* 0x000fe20003f06270 */
[----:B------:R-:W-:Y:S01]  /*6130*/  BSSY B0, `(.L_x_10211) ;  /* 0x0000033000007945 */ /* 0x000fe20003800000 */
[----:B------:R-:W-:Y:S11]  /*6140*/  BSSY B1, `(.L_x_10212) ;  /* 0x000002b000017945 */ /* 0x000ff60003800000 */
[----:B------:R-:W-:Y:S05]  /*6150*/  @P0 BRA `(.L_x_10213) ;  /* 0x000000c000000947 */ /* 0x000fea0003800000 */
[----:B------:R-:W-:Y:S01]  /*6160*/  IMAD.IADD R16, R0, 0x1, R15 ;  /* 0x0000000100107824 */ /* 0x000fe200078e020f */
[----:B------:R-:W-:Y:S01]  /*6170*/  MOV R15, R4 ;  /* 0x00000004000f7202 */ /* 0x000fe20000000f00 */
[----:B------:R-:W-:-:S03]  /*6180*/  IMAD.MOV.U32 R17, RZ, RZ, 0x4 ;  /* 0x00000004ff117424 */ /* 0x000fc600078e00ff */
[----:B------:R-:W-:Y:S01]  /*6190*/  ISETP.GE.AND P0, PT, R15, R13, PT ;  /* 0x0000000d0f00720c */ /* 0x000fe20003f06270 */
[----:B------:R-:W-:-:S05]  /*61a0*/  IMAD.WIDE.U32 R16, R16, R17, c[0x0][0x170] ;  /* 0x00005c0010107625 */ /* 0x000fca00078e0011 */
[----:B------:R1:W-:Y:S07]  /*61b0*/  STG.E [R16.64], R2 ;  /* 0x0000000210007986 */ /* 0x0003ee000c101904 */
[----:B------:R-:W-:Y:S05]  /*61c0*/  @P0 BRA `(.L_x_10214) ;  /* 0x000000c000000947 */ /* 0x000fea0003800000 */
[----:B-1----:R-:W-:Y:S01]  /*61d0*/  IMAD.IADD R16, R0, 0x1, R15 ;  /* 0x0000000100107824 */ /* 0x002fe200078e020f */
[----:B------:R-:W-:Y:S01]  /*61e0*/  IADD3 R15, R15, 0x80, RZ ;  /* 0x000000800f0f7810 */ /* 0x000fe20007ffe0ff */
[----:B------:R-:W-:-:S04]  /*61f0*/  IMAD.MOV.U32 R17, RZ, RZ, 0x4 ;  /* 0x00000004ff117424 */ /* 0x000fc800078e00ff */
[----:B------:R-:W-:-:S05]  /*6200*/  IMAD.WIDE.U32 R16, R16, R17, c[0x0][0x170] ;  /* 0x00005c0010107625 */ /* 0x000fca00078e0011 */
[----:B------:R1:W-:Y:S02]  /*6210*/  STG.E [R16.64], R3 ;  /* 0x0000000310007986 */ /* 0x0003e4000c101904 */
.L_x_10213:
[----:B------:R-:W-:-:S13]  /*6220*/  ISETP.GE.AND P0, PT, R15, R13, PT ;  /* 0x0000000d0f00720c */ /* 0x000fda0003f06270 */
[----:B------:R-:W-:Y:S05]  /*6230*/  @P0 BRA `(.L_x_10215) ;  /* 0x000000c000000947 */ /* 0x000fea0003800000 */
[----:B-1----:R-:W-:Y:S01]  /*6240*/  HFMA2.MMA R3, -RZ, RZ, 0, 2.384185791015625e-07 ;  /* 0x00000004ff037435 */ /* 0x002fe200000001ff */
[----:B------:R-:W-:Y:S01]  /*6250*/  IMAD.IADD R2, R0, 0x1, R15 ;  /* 0x0000000100027824 */ /* 0x000fe200078e020f */
[----:B------:R-:W-:-:S08]  /*6260*/  IADD3 R15, R15, 0x80, RZ ;  /* 0x000000800f0f7810 */ /* 0x000fd00007ffe0ff */
[----:B------:R-:W-:-:S05]  /*6270*/  IMAD.WIDE.U32 R2, R2, R3, c[0x0][0x170] ;  /* 0x00005c0002027625 */ /* 0x000fca00078e0003 */
[----:B------:R1:W-:Y:S02]  /*6280*/  STG.E [R2.64], R5 ;  /* 0x0000000502007986 */ /* 0x0003e4000c101904 */
.L_x_10214:
[----:B------:R-:W-:-:S13]  /*6290*/  ISETP.GE.AND P0, PT, R15, R13, PT ;  /* 0x0000000d0f00720c */ /* 0x000fda0003f06270 */
[----:B------:R-:W-:Y:S05]  /*62a0*/  @P0 BRA `(.L_x_10216) ;  /* 0x000000c000000947 */ /* 0x000fea0003800000 */
[----:B-1----:R-:W-:Y:S01]  /*62b0*/  IMAD.IADD R2, R0, 0x1, R15 ;  /* 0x0000000100027824 */ /* 0x002fe200078e020f */
[----:B------:R-:W-:Y:S01]  /*62c0*/  IADD3 R15, R15, 0x80, RZ ;  /* 0x000000800f0f7810 */ /* 0x000fe20007ffe0ff */
[----:B------:R-:W-:-:S04]  /*62d0*/  IMAD.MOV.U32 R3, RZ, RZ, 0x4 ;  /* 0x00000004ff037424 */ /* 0x000fc800078e00ff */
[----:B------:R-:W-:-:S05]  /*62e0*/  IMAD.WIDE.U32 R2, R2, R3, c[0x0][0x170] ;  /* 0x00005c0002027625 */ /* 0x000fca00078e0003 */
[----:B------:R1:W-:Y:S02]  /*62f0*/  STG.E [R2.64], R6 ;  /* 0x0000000602007986 */ /* 0x0003e4000c101904 */
.L_x_10215:
[----:B------:R-:W-:-:S13]  /*6300*/  ISETP.GE.AND P0, PT, R15, R13, PT ;  /* 0x0000000d0f00720c */ /* 0x000fda0003f06270 */
[----:B------:R-:W-:Y:S05]  /*6310*/  @P0 BRA `(.L_x_10217) ;  /* 0x000000d000000947 */ /* 0x000fea0003800000 */
[----:B-1----:R-:W-:Y:S01]  /*6320*/  MOV R3, 0x4 ;  /* 0x0000000400037802 */ /* 0x002fe20000000f00 */
[----:B------:R-:W-:Y:S01]  /*6330*/  IMAD.IADD R2, R0, 0x1, R15 ;  /* 0x0000000100027824 */ /* 0x000fe200078e020f */
[----:B------:R-:W-:-:S03]  /*6340*/  IADD3 R15, R15, 0x80, RZ ;  /* 0x000000800f0f7810 */ /* 0x000fc60007ffe0ff */
[----:B------:R-:W-:-:S05]  /*6350*/  IMAD.WIDE.U32 R2, R2, R3, c[0x0][0x170] ;  /* 0x00005c0002027625 */ /* 0x000fca00078e0003 */
[----:B------:R1:W-:Y:S02]  /*6360*/  STG.E [R2.64], R7 ;  /* 0x0000000702007986 */ /* 0x0003e4000c101904 */
.L_x_10216:
[----:B------:R-:W-:-:S13]  /*6370*/  ISETP.GE.AND P0, PT, R15, R13, PT ;  /* 0x0000000d0f00720c */ /* 0x000fda0003f06270 */
[----:B------:R-:W-:Y:S01]  /*6380*/  @P0 BREAK B1 ;  /* 0x0000000000010942 */ /* 0x000fe20003800000 */
[----:B------:R-:W-:Y:S05]  /*6390*/  @P0 BRA `(.L_x_10218) ;  /* 0x000000c000000947 */ /* 0x000fea0003800000 */
[----:B-1----:R-:W-:Y:S01]  /*63a0*/  IMAD.IADD R2, R0, 0x1, R15 ;  /* 0x0000000100027824 */ /* 0x002fe200078e020f */
[----:B------:R-:W-:Y:S01]  /*63b0*/  IADD3 R15, R15, 0x80, RZ ;  /* 0x000000800f0f7810 */ /* 0x000fe20007ffe0ff */
[----:B------:R-:W-:-:S04]  /*63c0*/  IMAD.MOV.U32 R3, RZ, RZ, 0x4 ;  /* 0x00000004ff037424 */ /* 0x000fc800078e00ff */
[----:B------:R-:W-:-:S05]  /*63d0*/  IMAD.WIDE.U32 R2, R2, R3, c[0x0][0x170] ;  /* 0x00005c0002027625 */ /* 0x000fca00078e0003 */
[----:B------:R1:W-:Y:S02]  /*63e0*/  STG.E [R2.64], R8 ;  /* 0x0000000802007986 */ /* 0x0003e4000c101904 */
.L_x_10217:
[----:B------:R-:W-:Y:S05]  /*63f0*/  BSYNC B1 ;  /* 0x0000000000017941 */ /* 0x000fea0003800000 */
.L_x_10212:
[----:B------:R-:W-:-:S13]  /*6400*/  ISETP.GE.AND P0, PT, R15, R13, PT ;  /* 0x0000000d0f00720c */ /* 0x000fda0003f06270 */
[----:B-1----:R-:W-:Y:S01]  /*6410*/  @!P0 MOV R3, 0x4 ;  /* 0x0000000400038802 */ /* 0x002fe20000000f00 */
[----:B------:R-:W-:Y:S01]  /*6420*/  @!P0 IMAD.IADD R2, R0, 0x1, R15 ;  /* 0x0000000100028824 */ /* 0x000fe200078e020f */
[----:B------:R-:W-:-:S03]  /*6430*/  @!P0 IADD3 R15, R15, 0x80, RZ ;  /* 0x000000800f0f8810 */ /* 0x000fc60007ffe0ff */
[----:B------:R-:W-:-:S05]  /*6440*/  @!P0 IMAD.WIDE.U32 R2, R2, R3, c[0x0][0x170] ;  /* 0x00005c0002028625 */ /* 0x000fca00078e0003 */
[----:B------:R1:W-:Y:S02]  /*6450*/  @!P0 STG.E [R2.64], R10 ;  /* 0x0000000a02008986 */ /* 0x0003e4000c101904 */
.L_x_10218:
[----:B------:R-:W-:Y:S05]  /*6460*/  BSYNC B0 ;  /* 0x0000000000007941 */ /* 0x000fea0003800000 */
.L_x_10211:
[----:B------:R-:W-:Y:S01]  /*6470*/  WARPSYNC 0xffffffff ;  /* 0xffffffff00007948 */ /* 0x000fe20003800000 */
[----:B------:R-:W-:-:S13]  /*6480*/  ISETP.GE.AND P0, PT, R15, R13, PT ;  /* 0x0000000d0f00720c */ /* 0x000fda0003f06270 */
[----:B------:R-:W-:Y:S05]  /*6490*/  @P0 EXIT ;  /* 0x000000000000094d */ /* 0x000fea0003800000 */
[----:B-1----:R-:W-:Y:S02]  /*64a0*/  IMAD.IADD R2, R0, 0x1, R15 ;  /* 0x0000000100027824 */ /* 0x002fe400078e020f */
[----:B------:R-:W-:-:S04]  /*64b0*/  IMAD.MOV.U32 R3, RZ, RZ, 0x4 ;  /* 0x00000004ff037424 */ /* 0x000fc800078e00ff */
[----:B------:R-:W-:-:S05]  /*64c0*/  IMAD.WIDE.U32 R2, R2, R3, c[0x0][0x170] ;  /* 0x00005c0002027625 */ /* 0x000fca00078e0003 */
[----:B------:R-:W-:Y:S01]  /*64d0*/  STG.E [R2.64], R9 ;  /* 0x0000000902007986 */ /* 0x000fe2000c101904 */
[----:B------:R-:W-:Y:S05]  /*64e0*/  EXIT ;  /* 0x000000000000794d */ /* 0x000fea0003800000 */
.L_x_10219:
        /* <DEDUP_REMOVED lines=9> */
.L_x_32602:


//--------------------- .text._ZN2at6native29vectorized_elementwise_kernelILi4ENS0_13AUnaryFunctorIfffZZZNS0_15binary_internal21div_floor_kernel_cudaERNS_18TensorIteratorBaseEENKUlvE1_clEvENKUlvE0_clEvEUlffE_EESt5arrayIPcLm2EEEEviT0_T1_ --------------------------
	.section	.text._ZN2at6native29vectorized_elementwise_kernelILi4ENS0_13AUnaryFunctorIfffZZZNS0_15binary_internal21div_floor_kernel_cudaERNS_18TensorIteratorBaseEENKUlvE1_clEvENKUlvE0_clEvEUlffE_EESt5arrayIPcLm2EEEEviT0_T1_,"ax",@progbits
	.sectioninfo	@"SHI_REGISTERS=30"
	.align	128
        .global         _ZN2at6native29vectorized_elementwise_kernelILi4ENS0_13AUnaryFunctorIfffZZZNS0_15binary_internal21div_floor_kernel_cudaERNS_18TensorIteratorBaseEENKUlvE1_clEvENKUlvE0_clEvEUlffE_EESt5arrayIPcLm2EEEEviT0_T1_
        .type           _ZN2at6native29vectorized_elementwise_kernelILi4ENS0_13AUnaryFunctorIfffZZZNS0_15binary_internal21div_floor_kernel_cudaERNS_18TensorIteratorBaseEENKUlvE1_clEvENKUlvE0_clEvEUlffE_EESt5arrayIPcLm2EEEEviT0_T1_,@function
        .size           _ZN2at6native29vectorized_elementwise_kernelILi4ENS0_13AUnaryFunctorIfffZZZNS0_15binary_internal21div_floor_kernel_cudaERNS_18TensorIteratorBaseEENKUlvE1_clEvENKUlvE0_clEvEUlffE_EESt5arrayIPcLm2EEEEviT0_T1_,(.L_x_32603 - _ZN2at6native29vectorized_elementwise_kernelILi4ENS0_13AUnaryFunctorIfffZZZNS0_15binary_internal21div_floor_kernel_cudaERNS_18TensorIteratorBaseEENKUlvE1_clEvENKUlvE0_clEvEUlffE_EESt5arrayIPcLm2EEEEviT0_T1_)
        .other          _ZN2at6native29vectorized_elementwise_kernelILi4ENS0_13AUnaryFunctorIfffZZZNS0_15binary_internal21div_floor_kernel_cudaERNS_18TensorIteratorBaseEENKUlvE1_clEvENKUlvE0_clEvEUlffE_EESt5arrayIPcLm2EEEEviT0_T1_,@"STO_CUDA_ENTRY STV_DEFAULT"
_ZN2at6native29vectorized_elementwise_kernelILi4ENS0_13AUnaryFunctorIfffZZZNS0_15binary_internal21div_floor_kernel_cudaERNS_18TensorIteratorBaseEENKUlvE1_clEvENKUlvE0_clEvEUlffE_EESt5arrayIPcLm2EEEEviT0_T1_:
.text._ZN2at6native29vectorized_elementwise_kernelILi4ENS0_13AUnaryFunctorIfffZZZNS0_15binary_internal21div_floor_kernel_cudaERNS_18TensorIteratorBaseEENKUlvE1_clEvENKUlvE0_clEvEUlffE_EESt5arrayIPcLm2EEEEviT0_T1_:
        /* <DEDUP_REMOVED lines=11> */
[----:B------:R-:W2:Y:S04]  /*00b0*/  LDG.E.128 R12, [R10.64] ;  /* 0x000000040a0c7981 */ /* 0x000ea8000c1e1d00 */
[----:B------:R0:W5:Y:S01]  /*00c0*/  LDG.E.128 R4, [R10.64+0x800] ;  /* 0x000800040a047981 */ /* 0x000162000c1e1d00 */
        /* <DEDUP_REMOVED lines=32> */
.L_x_10228:
[----:B------:R-:W-:Y:S01]  /*02d0*/  FSETP.GEU.FTZ.AND P0, PT, R17, -R8, PT ;  /* 0x800000081100720b */ /* 0x000fe20003f1e000 */
[----:B------:R-:W-:-:S12]  /*02e0*/  FADD.FTZ R10, R10, -1 ;  /* 0xbf8000000a0a7421 */ /* 0x000fd80000010000 */
[----:B------:R-:W-:Y:S02]  /*02f0*/  @!P0 FADD.FTZ R10, R10, -1 ;  /* 0xbf8000000a0a8421 */ /* 0x000fe40000010000 */
.L_x_10227:
[----:B------:R-:W-:Y:S05]  /*0300*/  BSYNC B2 ;  /* 0x0000000000027941 */ /* 0x000fea0003800000 */
.L_x_10226:
[----:B------:R-:W-:Y:S01]  /*0310*/  FFMA.FTZ R9, -R8, R10, R9 ;  /* 0x0000000a08097223 */ /* 0x000fe20000010109 */
[----:B------:R-:W-:Y:S05]  /*0320*/  BRA `(.L_x_10224) ;  /* 0x000001f000007947 */ /* 0x000fea0003800000 */
.L_x_10225:
        /* <DEDUP_REMOVED lines=15> */
.L_x_10231:
        /* <DEDUP_REMOVED lines=13> */
.L_x_10230:
[----:B------:R-:W-:Y:S05]  /*04f0*/  BSYNC B2 ;  /* 0x0000000000027941 */ /* 0x000fea0003800000 */
.L_x_10229:
[----:B------:R-:W-:-:S04]  /*0500*/  FMUL.FTZ R9, R9, 1.1920928955078125e-07 ;  /* 0x3400000009097820 */ /* 0x000fc80000410000 */
[----:B------:R-:W-:Y:S02]  /*0510*/  FMUL.FTZ R9, R8, R9 ;  /* 0x0000000908097220 */ /* 0x000fe40000410000 */
.L_x_10224:
[----:B------:R-:W-:Y:S05]  /*0520*/  BSYNC B0 ;  /* 0x0000000000007941 */ /* 0x000fea0003800000 */
.L_x_10223:
        /* <DEDUP_REMOVED lines=20> */
.L_x_10222:
[----:B0-----:R-:W-:Y:S05]  /*0670*/  BSYNC B1 ;  /* 0x0000000000017941 */ /* 0x001fea0003800000 */
.L_x_10221:
        /* <DEDUP_REMOVED lines=32> */
.L_x_10239:
[----:B------:R-:W-:Y:S01]  /*0880*/  FSETP.GEU.FTZ.AND P0, PT, R16, -R9, PT ;  /* 0x800000091000720b */ /* 0x000fe20003f1e000 */
[----:B------:R-:W-:-:S12]  /*0890*/  FADD.FTZ R11, R11, -1 ;  /* 0xbf8000000b0b7421 */ /* 0x000fd80000010000 */
[----:B------:R-:W-:Y:S02]  /*08a0*/  @!P0 FADD.FTZ R11, R11, -1 ;  /* 0xbf8000000b0b8421 */ /* 0x000fe40000010000 */
.L_x_10238:
[----:B------:R-:W-:Y:S05]  /*08b0*/  BSYNC B2 ;  /* 0x0000000000027941 */ /* 0x000fea0003800000 */
.L_x_10237:
[----:B------:R-:W-:Y:S01]  /*08c0*/  FFMA.FTZ R10, -R9, R11, R10 ;  /* 0x0000000b090a7223 */ /* 0x000fe2000001010a */
[----:B------:R-:W-:Y:S05]  /*08d0*/  BRA `(.L_x_10235) ;  /* 0x000001f000007947 */ /* 0x000fea0003800000 */
.L_x_10236:
        /* <DEDUP_REMOVED lines=15> */
.L_x_10242:
        /* <DEDUP_REMOVED lines=13> */
.L_x_10241:
[----:B------:R-:W-:Y:S05]  /*0aa0*/  BSYNC B2 ;  /* 0x0000000000027941 */ /* 0x000fea0003800000 */
.L_x_10240:
[----:B------:R-:W-:-:S04]  /*0ab0*/  FMUL.FTZ R10, R10, 1.1920928955078125e-07 ;  /* 0x340000000a0a7820 */ /* 0x000fc80000410000 */
[----:B------:R-:W-:Y:S02]  /*0ac0*/  FMUL.FTZ R10, R9, R10 ;  /* 0x0000000a090a7220 */ /* 0x000fe40000410000 */
.L_x_10235:
[----:B------:R-:W-:Y:S05]  /*0ad0*/  BSYNC B0 ;  /* 0x0000000000007941 */ /* 0x000fea0003800000 */
.L_x_10234:
        /* <DEDUP_REMOVED lines=20> */
.L_x_10233:
[----:B------:R-:W-:Y:S05]  /*0c20*/  BSYNC B1 ;  /* 0x0000000000017941 */ /* 0x000fea0003800000 */
.L_x_10232:
        /* <DEDUP_REMOVED lines=32> */
.L_x_10250:
[----:B------:R-:W-:Y:S01]  /*0e30*/  FSETP.GEU.FTZ.AND P0, PT, R17, -R10, PT ;  /* 0x8000000a1100720b */ /* 0x000fe20003f1e000 */
[----:B------:R-:W-:-:S12]  /*0e40*/  FADD.FTZ R12, R12, -1 ;  /* 0xbf8000000c0c7421 */ /* 0x000fd80000010000 */
[----:B------:R-:W-:Y:S02]  /*0e50*/  @!P0 FADD.FTZ R12, R12, -1 ;  /* 0xbf8000000c0c8421 */ /* 0x000fe40000010000 */
.L_x_10249:
[----:B------:R-:W-:Y:S05]  /*0e60*/  BSYNC B2 ;  /* 0x0000000000027941 */ /* 0x000fea0003800000 */
.L_x_10248:
[----:B------:R-:W-:Y:S01]  /*0e70*/  FFMA.FTZ R11, -R10, R12, R11 ;  /* 0x0000000c0a0b7223 */ /* 0x000fe2000001010b */
[----:B------:R-:W-:Y:S05]  /*0e80*/  BRA `(.L_x_10246) ;  /* 0x000001f000007947 */ /* 0x000fea0003800000 */
.L_x_10247:
        /* <DEDUP_REMOVED lines=15> */
.L_x_10253:
        /* <DEDUP_REMOVED lines=13> */
.L_x_10252:
[----:B------:R-:W-:Y:S05]  /*1050*/  BSYNC B2 ;  /* 0x0000000000027941 */ /* 0x000fea0003800000 */
.L_x_10251:
[----:B------:R-:W-:-:S04]  /*1060*/  FMUL.FTZ R11, R11, 1.1920928955078125e-07 ;  /* 0x340000000b0b7820 */ /* 0x000fc80000410000 */
[----:B------:R-:W-:Y:S02]  /*1070*/  FMUL.FTZ R11, R10, R11 ;  /* 0x0000000b0a0b7220 */ /* 0x000fe40000410000 */
.L_x_10246:
[----:B------:R-:W-:Y:S05]  /*1080*/  BSYNC B0 ;  /* 0x0000000000007941 */ /* 0x000fea0003800000 */
.L_x_10245:
        /* <DEDUP_REMOVED lines=20> */
.L_x_10244:
[----:B------:R-:W-:Y:S05]  /*11d0*/  BSYNC B1 ;  /* 0x0000000000017941 */ /* 0x000fea0003800000 */
.L_x_10243:
        /* <DEDUP_REMOVED lines=32> */
.L_x_10261:
[----:B------:R-:W-:Y:S01]  /*13e0*/  FSETP.GEU.FTZ.AND P0, PT, R16, -R11, PT ;  /* 0x8000000b1000720b */ /* 0x000fe20003f1e000 */
[----:B------:R-:W-:-:S12]  /*13f0*/  FADD.FTZ R13, R13, -1 ;  /* 0xbf8000000d0d7421 */ /* 0x000fd80000010000 */
[----:B------:R-:W-:Y:S02]  /*1400*/  @!P0 FADD.FTZ R13, R13, -1 ;  /* 0xbf8000000d0d8421 */ /* 0x000fe40000010000 */
.L_x_10260:
[----:B------:R-:W-:Y:S05]  /*1410*/  BSYNC B2 ;  /* 0x0000000000027941 */ /* 0x000fea0003800000 */
.L_x_10259:
[----:B------:R-:W-:Y:S01]  /*1420*/  FFMA.FTZ R12, -R11, R13, R12 ;  /* 0x0000000d0b0c7223 */ /* 0x000fe2000001010c */
[----:B------:R-:W-:Y:S05]  /*1430*/  BRA `(.L_x_10257) ;  /* 0x000001f000007947 */ /* 0x000fea0003800000 */
.L_x_10258:
        /* <DEDUP_REMOVED lines=15> */
.L_x_10264:
        /* <DEDUP_REMOVED lines=13> */
.L_x_10263:
[----:B------:R-:W-:Y:S05]  /*1600*/  BSYNC B2 ;  /* 0x0000000000027941 */ /* 0x000fea0003800000 */
.L_x_10262:
[----:B------:R-:W-:-:S04]  /*1610*/  FMUL.FTZ R12, R12, 1.1920928955078125e-07 ;  /* 0x340000000c0c7820 */ /* 0x000fc80000410000 */
[----:B------:R-:W-:Y:S02]  /*1620*/  FMUL.FTZ R12, R11, R12 ;  /* 0x0000000c0b0c7220 */ /* 0x000fe40000410000 */
.L_x_10257:
[----:B------:R-:W-:Y:S05]  /*1630*/  BSYNC B0 ;  /* 0x0000000000007941 */ /* 0x000fea0003800000 */
.L_x_10256:
        /* <DEDUP_REMOVED lines=20> */
.L_x_10255:
[----:B------:R-:W-:Y:S05]  /*1780*/  BSYNC B1 ;  /* 0x0000000000017941 */ /* 0x000fea0003800000 */
.L_x_10254:
        /* <DEDUP_REMOVED lines=32> */
.L_x_10272:
[----:B------:R-:W-:Y:S01]  /*1990*/  FSETP.GEU.FTZ.AND P0, PT, R17, -R12, PT ;  /* 0x8000000c1100720b */ /* 0x000fe20003f1e000 */
[----:B------:R-:W-:-:S12]  /*19a0*/  FADD.FTZ R14, R14, -1 ;  /* 0xbf8000000e0e7421 */ /* 0x000fd80000010000 */
[----:B------:R-:W-:Y:S02]  /*19b0*/  @!P0 FADD.FTZ R14, R14, -1 ;  /* 0xbf8000000e0e8421 */ /* 0x000fe40000010000 */
.L_x_10271:
[----:B------:R-:W-:Y:S05]  /*19c0*/  BSYNC B2 ;  /* 0x0000000000027941 */ /* 0x000fea0003800000 */
.L_x_10270:
[----:B------:R-:W-:Y:S01]  /*19d0*/  FFMA.FTZ R13, -R12, R14, R13 ;  /* 0x0000000e0c0d7223 */ /* 0x000fe2000001010d */
[----:B------:R-:W-:Y:S05]  /*19e0*/  BRA `(.L_x_10268) ;  /* 0x000001f000007947 */ /* 0x000fea0003800000 */
.L_x_10269:
        /* <DEDUP_REMOVED lines=15> */
.L_x_10275:
        /* <DEDUP_REMOVED lines=13> */
.L_x_10274:
[----:B------:R-:W-:Y:S05]  /*1bb0*/  BSYNC B2 ;  /* 0x0000000000027941 */ /* 0x000fea0003800000 */
.L_x_10273:
[----:B------:R-:W-:-:S04]  /*1bc0*/  FMUL.FTZ R13, R13, 1.1920928955078125e-07 ;  /* 0x340000000d0d7820 */ /* 0x000fc80000410000 */
[----:B------:R-:W-:Y:S02]  /*1bd0*/  FMUL.FTZ R13, R12, R13 ;  /* 0x0000000d0c0d7220 */ /* 0x000fe40000410000 */
.L_x_10268:
[----:B------:R-:W-:Y:S05]  /*1be0*/  BSYNC B0 ;  /* 0x0000000000007941 */ /* 0x000fea0003800000 */
.L_x_10267:
        /* <DEDUP_REMOVED lines=20> */
.L_x_10266:
[----:B------:R-:W-:Y:S05]  /*1d30*/  BSYNC B1 ;  /* 0x0000000000017941 */ /* 0x000fea0003800000 */
.L_x_10265:
        /* <DEDUP_REMOVED lines=32> */
.L_x_10283:
[----:B------:R-:W-:Y:S01]  /*1f40*/  FSETP.GEU.FTZ.AND P0, PT, R16, -R4, PT ;  /* 0x800000041000720b */ /* 0x000fe20003f1e000 */
[----:B------:R-:W-:-:S12]  /*1f50*/  FADD.FTZ R14, R14, -1 ;  /* 0xbf8000000e0e7421 */ /* 0x000fd80000010000 */
[----:B------:R-:W-:Y:S02]  /*1f60*/  @!P0 FADD.FTZ R14, R14, -1 ;  /* 0xbf8000000e0e8421 */ /* 0x000fe40000010000 */
.L_x_10282:
[----:B------:R-:W-:Y:S05]  /*1f70*/  BSYNC B2 ;  /* 0x0000000000027941 */ /* 0x000fea0003800000 */
.L_x_10281:
[----:B------:R-:W-:Y:S01]  /*1f80*/  FFMA.FTZ R13, -R4, R14, R13 ;  /* 0x0000000e040d7223 */ /* 0x000fe2000001010d */
[----:B------:R-:W-:Y:S05]  /*1f90*/  BRA `(.L_x_10279) ;  /* 0x000001f000007947 */ /* 0x000fea0003800000 */
.L_x_10280:
        /* <DEDUP_REMOVED lines=15> */
.L_x_10286:
        /* <DEDUP_REMOVED lines=13> */
.L_x_10285:
[----:B------:R-:W-:Y:S05]  /*2160*/  BSYNC B2 ;  /* 0x0000000000027941 */ /* 0x000fea0003800000 */
.L_x_10284:
[----:B------:R-:W-:-:S04]  /*2170*/  FMUL.FTZ R13, R13, 1.1920928955078125e-07 ;  /* 0x340000000d0d7820 */ /* 0x000fc80000410000 */
[----:B------:R-:W-:Y:S02]  /*2180*/  FMUL.FTZ R13, R4, R13 ;  /* 0x0000000d040d7220 */ /* 0x000fe40000410000 */
.L_x_10279:
[----:B------:R-:W-:Y:S05]  /*2190*/  BSYNC B0 ;  /* 0x0000000000007941 */ /* 0x000fea0003800000 */
.L_x_10278:
        /* <DEDUP_REMOVED lines=20> */
.L_x_10277:
[----:B------:R-:W-:Y:S05]  /*22e0*/  BSYNC B1 ;  /* 0x0000000000017941 */ /* 0x000fea0003800000 */
.L_x_10276:
[----:B------:R-:W-:Y:S01]  /*22f0*/  FSETP.NEU.FTZ.AND P0, PT, R6, RZ, PT ;  /* 0x000000ff0600720b */ /* 0x000fe20003f1d000 */
[----:B------:R-:W-:-:S12]  /*2300*/  BSSY B1, `(.L_x_10287) ;  /* 0x0000059000017945 */ /* 0x000fd80003800000 */
        /* <DEDUP_REMOVED lines=30> */
.L_x_10294:
[----:B------:R-:W-:Y:S01]  /*24f0*/  FSETP.GEU.FTZ.AND P0, PT, R17, -R4, PT ;  /* 0x800000041100720b */ /* 0x000fe20003f1e000 */
[----:B------:R-:W-:-:S12]  /*2500*/  FADD.FTZ R14, R14, -1 ;  /* 0xbf8000000e0e7421 */ /* 0x000fd80000010000 */
[----:B------:R-:W-:Y:S02]  /*2510*/  @!P0 FADD.FTZ R14, R14, -1 ;  /* 0xbf8000000e0e8421 */ /* 0x000fe40000010000 */
.L_x_10293:
[----:B------:R-:W-:Y:S05]  /*2520*/  BSYNC B2 ;  /* 0x0000000000027941 */ /* 0x000fea0003800000 */
.L_x_10292:
[----:B------:R-:W-:Y:S01]  /*2530*/  FFMA.FTZ R5, -R4, R14, R5 ;  /* 0x0000000e04057223 */ /* 0x000fe20000010105 */
[----:B------:R-:W-:Y:S05]  /*2540*/  BRA `(.L_x_10290) ;  /* 0x000001f000007947 */ /* 0x000fea0003800000 */
.L_x_10291:
        /* <DEDUP_REMOVED lines=15> */
.L_x_10297:
        /* <DEDUP_REMOVED lines=13> */
.L_x_10296:
[----:B------:R-:W-:Y:S05]  /*2710*/  BSYNC B2 ;  /* 0x0000000000027941 */ /* 0x000fea0003800000 */
.L_x_10295:
[----:B------:R-:W-:-:S04]  /*2720*/  FMUL.FTZ R5, R5, 1.1920928955078125e-07 ;  /* 0x3400000005057820 */ /* 0x000fc80000410000 */
[----:B------:R-:W-:Y:S02]  /*2730*/  FMUL.FTZ R5, R4, R5 ;  /* 0x0000000504057220 */ /* 0x000fe40000410000 */
.L_x_10290:
[----:B------:R-:W-:Y:S05]  /*2740*/  BSYNC B0 ;  /* 0x0000000000007941 */ /* 0x000fea0003800000 */
.L_x_10289:
        /* <DEDUP_REMOVED lines=14> */
[----:B01----:R-:W-:-:S05]  /*2830*/  @P0 FADD.FTZ R14, R4, -R5 ;  /* 0x80000005040e0221 */ /* 0x003fca0000010000 */
[----:B------:R-:W-:Y:S01]  /*2840*/  FSETP.GT.AND P1, PT, R14, 0.5, P0 ;  /* 0x3f0000000e00780b */ /* 0x000fe20000724000 */
[----:B------:R-:W-:-:S05]  /*2850*/  @!P0 FMUL.FTZ R14, R15, c[0x0][0x168] ;  /* 0x00005a000f0e8a20 */ /* 0x000fca0000410000 */
[----:B------:R-:W-:-:S07]  /*2860*/  @!P0 LOP3.LUT R14, RZ, 0x80000000, R14, 0xb8, !PT ;  /* 0x80000000ff0e8812 */ /* 0x000fce00078eb80e */
[----:B------:R-:W-:-:S04]  /*2870*/  @P1 FADD.FTZ R5, R5, 1 ;  /* 0x3f80000005051421 */ /* 0x000fc80000010000 */
[----:B------:R-:W-:Y:S02]  /*2880*/  @P0 IMAD.MOV.U32 R14, RZ, RZ, R5 ;  /* 0x000000ffff0e0224 */ /* 0x000fe400078e0005 */
.L_x_10288:
[----:B------:R-:W-:Y:S05]  /*2890*/  BSYNC B1 ;  /* 0x0000000000017941 */ /* 0x000fea0003800000 */
.L_x_10287:
        /* <DEDUP_REMOVED lines=32> */
.L_x_10305:
[----:B------:R-:W-:Y:S01]  /*2aa0*/  FSETP.GEU.FTZ.AND P0, PT, R16, -R4, PT ;  /* 0x800000041000720b */ /* 0x000fe20003f1e000 */
[----:B------:R-:W-:-:S12]  /*2ab0*/  FADD.FTZ R6, R6, -1 ;  /* 0xbf80000006067421 */ /* 0x000fd80000010000 */
[----:B------:R-:W-:Y:S02]  /*2ac0*/  @!P0 FADD.FTZ R6, R6, -1 ;  /* 0xbf80000006068421 */ /* 0x000fe40000010000 */
.L_x_10304:
[----:B------:R-:W-:Y:S05]  /*2ad0*/  BSYNC B2 ;  /* 0x0000000000027941 */ /* 0x000fea0003800000 */
.L_x_10303:
[----:B------:R-:W-:Y:S01]  /*2ae0*/  FFMA.FTZ R5, -R4, R6, R5 ;  /* 0x0000000604057223 */ /* 0x000fe20000010105 */
[----:B------:R-:W-:Y:S05]  /*2af0*/  BRA `(.L_x_10301) ;  /* 0x000001f000007947 */ /* 0x000fea0003800000 */
.L_x_10302:
        /* <DEDUP_REMOVED lines=15> */
.L_x_10308:
        /* <DEDUP_REMOVED lines=13> */
.L_x_10307:
[----:B------:R-:W-:Y:S05]  /*2cc0*/  BSYNC B2 ;  /* 0x0000000000027941 */ /* 0x000fea0003800000 */
.L_x_10306:
[----:B------:R-:W-:-:S04]  /*2cd0*/  FMUL.FTZ R5, R5, 1.1920928955078125e-07 ;  /* 0x3400000005057820 */ /* 0x000fc80000410000 */
[----:B------:R-:W-:Y:S02]  /*2ce0*/  FMUL.FTZ R5, R4, R5 ;  /* 0x0000000504057220 */ /* 0x000fe40000410000 */
.L_x_10301:
[----:B------:R-:W-:Y:S05]  /*2cf0*/  BSYNC B0 ;  /* 0x0000000000007941 */ /* 0x000fea0003800000 */
.L_x_10300:
        /* <DEDUP_REMOVED lines=16> */
[----:B01----:R-:W-:-:S05]  /*2e00*/  @P0 FADD.FTZ R6, R4, -R5 ;  /* 0x8000000504060221 */ /* 0x003fca0000010000 */
[----:B------:R-:W-:-:S13]  /*2e10*/  FSETP.GT.AND P1, PT, R6, 0.5, P0 ;  /* 0x3f0000000600780b */ /* 0x000fda0000724000 */
[----:B------:R-:W-:-:S04]  /*2e20*/  @P1 FADD.FTZ R5, R5, 1 ;  /* 0x3f80000005051421 */ /* 0x000fc80000010000 */
[----:B------:R-:W-:Y:S02]  /*2e30*/  @P0 IMAD.MOV.U32 R15, RZ, RZ, R5 ;  /* 0x000000ffff0f0224 */ /* 0x000fe400078e0005 */
.L_x_10299:
[----:B------:R-:W-:Y:S05]  /*2e40*/  BSYNC B1 ;  /* 0x0000000000017941 */ /* 0x000fea0003800000 */
.L_x_10298:
[----:B------:R-:W-:-:S06]  /*2e50*/  IMAD.WIDE.U32 R4, R0, R3, c[0x0][0x170] ;  /* 0x00005c0000047625 */ /* 0x000fcc00078e0003 */
[----:B------:R-:W-:-:S05]  /*2e60*/  IMAD.WIDE R4, R2, 0x10, R4 ;  /* 0x0000001002047825 */ /* 0x000fca00078e0204 */
[----:B------:R-:W-:Y:S04]  /*2e70*/  STG.E.128 [R4.64], R8 ;  /* 0x0000000804007986 */ /* 0x000fe8000c101d04 */
[----:B------:R-:W-:Y:S01]  /*2e80*/  STG.E.128 [R4.64+0x800], R12 ;  /* 0x0008000c04007986 */ /* 0x000fe2000c101d04 */
[----:B------:R-:W-:Y:S05]  /*2e90*/  EXIT ;  /* 0x000000000000794d */ /* 0x000fea0003800000 */
.L_x_10220:
        /* <DEDUP_REMOVED lines=87> */
.L_x_10316:
[----:B------:R-:W-:Y:S01]  /*3410*/  FSETP.GEU.FTZ.AND P0, PT, R5, -R6, PT ;  /* 0x800000060500720b */ /* 0x000fe20003f1e000 */
[----:B------:R-:W-:-:S12]  /*3420*/  FADD.FTZ R3, R3, -1 ;  /* 0xbf80000003037421 */ /* 0x000fd80000010000 */
[----:B------:R-:W-:Y:S02]  /*3430*/  @!P0 FADD.FTZ R3, R3, -1 ;  /* 0xbf80000003038421 */ /* 0x000fe40000010000 */
.L_x_10315:
[----:B------:R-:W-:Y:S05]  /*3440*/  BSYNC B2 ;  /* 0x0000000000027941 */ /* 0x000fea0003800000 */
.L_x_10314:
[----:B------:R-:W-:Y:S01]  /*3450*/  FFMA.FTZ R2, -R6, R3, R2 ;  /* 0x0000000306027223 */ /* 0x000fe20000010102 */
[----:B------:R-:W-:Y:S05]  /*3460*/  BRA `(.L_x_10312) ;  /* 0x000001f000007947 */ /* 0x000fea0003800000 */
.L_x_10313:
        /* <DEDUP_REMOVED lines=15> */
.L_x_10319:
        /* <DEDUP_REMOVED lines=13> */
.L_x_10318:
[----:B------:R-:W-:Y:S05]  /*3630*/  BSYNC B2 ;  /* 0x0000000000027941 */ /* 0x000fea0003800000 */
.L_x_10317:
[----:B------:R-:W-:-:S04]  /*3640*/  FMUL.FTZ R3, R3, 1.1920928955078125e-07 ;  /* 0x3400000003037820 */ /* 0x000fc80000410000 */
[----:B------:R-:W-:Y:S02]  /*3650*/  FMUL.FTZ R2, R2, R3 ;  /* 0x0000000302027220 */ /* 0x000fe40000410000 */
.L_x_10312:
[----:B------:R-:W-:Y:S05]  /*3660*/  BSYNC B0 ;  /* 0x0000000000007941 */ /* 0x000fea0003800000 */
.L_x_10311:
        /* <DEDUP_REMOVED lines=20> */
.L_x_10310:
[----:B------:R-:W-:Y:S05]  /*37b0*/  BSYNC B1 ;  /* 0x0000000000017941 */ /* 0x000fea0003800000 */
.L_x_10309:
        /* <DEDUP_REMOVED lines=35> */
.L_x_10327:
[----:B------:R-:W-:Y:S01]  /*39f0*/  FSETP.GEU.FTZ.AND P0, PT, R6, -R7, PT ;  /* 0x800000070600720b */ /* 0x000fe20003f1e000 */
[----:B------:R-:W-:-:S12]  /*3a00*/  FADD.FTZ R8, R8, -1 ;  /* 0xbf80000008087421 */ /* 0x000fd80000010000 */
[----:B------:R-:W-:Y:S02]  /*3a10*/  @!P0 FADD.FTZ R8, R8, -1 ;  /* 0xbf80000008088421 */ /* 0x000fe40000010000 */
.L_x_10326:
[----:B------:R-:W-:Y:S05]  /*3a20*/  BSYNC B2 ;  /* 0x0000000000027941 */ /* 0x000fea0003800000 */
.L_x_10325:
[----:B------:R-:W-:Y:S01]  /*3a30*/  FFMA.FTZ R3, -R7, R8, R3 ;  /* 0x0000000807037223 */ /* 0x000fe20000010103 */
[----:B------:R-:W-:Y:S05]  /*3a40*/  BRA `(.L_x_10323) ;  /* 0x000001f000007947 */ /* 0x000fea0003800000 */
.L_x_10324:
        /* <DEDUP_REMOVED lines=15> */
.L_x_10330:
        /* <DEDUP_REMOVED lines=13> */
.L_x_10329:
[----:B------:R-:W-:Y:S05]  /*3c10*/  BSYNC B2 ;  /* 0x0000000000027941 */ /* 0x000fea0003800000 */
.L_x_10328:
[----:B------:R-:W-:-:S04]  /*3c20*/  FMUL.FTZ R6, R5, 1.1920928955078125e-07 ;  /* 0x3400000005067820 */ /* 0x000fc80000410000 */
[----:B------:R-:W-:Y:S02]  /*3c30*/  FMUL.FTZ R3, R3, R6 ;  /* 0x0000000603037220 */ /* 0x000fe40000410000 */
.L_x_10323:
[----:B------:R-:W-:Y:S05]  /*3c40*/  BSYNC B0 ;  /* 0x0000000000007941 */ /* 0x000fea0003800000 */
.L_x_10322:
        /* <DEDUP_REMOVED lines=20> */
.L_x_10321:
[----:B------:R-:W-:Y:S05]  /*3d90*/  BSYNC B1 ;  /* 0x0000000000017941 */ /* 0x000fea0003800000 */
.L_x_10320:
        /* <DEDUP_REMOVED lines=35> */
.L_x_10338:
[----:B------:R-:W-:Y:S01]  /*3fd0*/  FSETP.GEU.FTZ.AND P0, PT, R8, -R9, PT ;  /* 0x800000090800720b */ /* 0x000fe20003f1e000 */
[----:B------:R-:W-:-:S12]  /*3fe0*/  FADD.FTZ R6, R6, -1 ;  /* 0xbf80000006067421 */ /* 0x000fd80000010000 */
[----:B------:R-:W-:Y:S02]  /*3ff0*/  @!P0 FADD.FTZ R6, R6, -1 ;  /* 0xbf80000006068421 */ /* 0x000fe40000010000 */
.L_x_10337:
[----:B------:R-:W-:Y:S05]  /*4000*/  BSYNC B2 ;  /* 0x0000000000027941 */ /* 0x000fea0003800000 */
.L_x_10336:
[----:B------:R-:W-:Y:S01]  /*4010*/  FFMA.FTZ R5, -R9, R6, R5 ;  /* 0x0000000609057223 */ /* 0x000fe20000010105 */
[----:B------:R-:W-:Y:S05]  /*4020*/  BRA `(.L_x_10334) ;  /* 0x000001f000007947 */ /* 0x000fea0003800000 */
.L_x_10335:
        /* <DEDUP_REMOVED lines=15> */
.L_x_10341:
        /* <DEDUP_REMOVED lines=13> */
.L_x_10340:
[----:B------:R-:W-:Y:S05]  /*41f0*/  BSYNC B2 ;  /* 0x0000000000027941 */ /* 0x000fea0003800000 */
.L_x_10339:
[----:B------:R-:W-:-:S04]  /*4200*/  FMUL.FTZ R6, R6, 1.1920928955078125e-07 ;  /* 0x3400000006067820 */ /* 0x000fc80000410000 */
[----:B------:R-:W-:Y:S02]  /*4210*/  FMUL.FTZ R5, R5, R6 ;  /* 0x0000000605057220 */ /* 0x000fe40000410000 */
.L_x_10334:
[----:B------:R-:W-:Y:S05]  /*4220*/  BSYNC B0 ;  /* 0x0000000000007941 */ /* 0x000fea0003800000 */
.L_x_10333:
        /* <DEDUP_REMOVED lines=20> */
.L_x_10332:
[----:B------:R-:W-:Y:S05]  /*4370*/  BSYNC B1 ;  /* 0x0000000000017941 */ /* 0x000fea0003800000 */
.L_x_10331:
        /* <DEDUP_REMOVED lines=35> */
.L_x_10349:
[----:B------:R-:W-:Y:S01]  /*45b0*/  FSETP.GEU.FTZ.AND P0, PT, R9, -R10, PT ;  /* 0x8000000a0900720b */ /* 0x000fe20003f1e000 */
[----:B------:R-:W-:-:S12]  /*45c0*/  FADD.FTZ R7, R7, -1 ;  /* 0xbf80000007077421 */ /* 0x000fd80000010000 */
[----:B------:R-:W-:Y:S02]  /*45d0*/  @!P0 FADD.FTZ R7, R7, -1 ;  /* 0xbf80000007078421 */ /* 0x000fe40000010000 */
.L_x_10348:
[----:B------:R-:W-:Y:S05]  /*45e0*/  BSYNC B2 ;  /* 0x0000000000027941 */ /* 0x000fea0003800000 */
.L_x_10347:
[----:B------:R-:W-:Y:S01]  /*45f0*/  FFMA.FTZ R6, -R10, R7, R6 ;  /* 0x000000070a067223 */ /* 0x000fe20000010106 */
[----:B------:R-:W-:Y:S05]  /*4600*/  BRA `(.L_x_10345) ;  /* 0x000001f000007947 */ /* 0x000fea0003800000 */
.L_x_10346:
        /* <DEDUP_REMOVED lines=15> */
.L_x_10352:
        /* <DEDUP_REMOVED lines=13> */
.L_x_10351:
[----:B------:R-:W-:Y:S05]  /*47d0*/  BSYNC B2 ;  /* 0x0000000000027941 */ /* 0x000fea0003800000 */
.L_x_10350:
[----:B------:R-:W-:-:S04]  /*47e0*/  FMUL.FTZ R7, R7, 1.1920928955078125e-07 ;  /* 0x3400000007077820 */ /* 0x000fc80000410000 */
[----:B------:R-:W-:Y:S02]  /*47f0*/  FMUL.FTZ R6, R6, R7 ;  /* 0x0000000706067220 */ /* 0x000fe40000410000 */
.L_x_10345:
[----:B------:R-:W-:Y:S05]  /*4800*/  BSYNC B0 ;  /* 0x0000000000007941 */ /* 0x000fea0003800000 */
.L_x_10344:
        /* <DEDUP_REMOVED lines=20> */
.L_x_10343:
[----:B------:R-:W-:Y:S05]  /*4950*/  BSYNC B1 ;  /* 0x0000000000017941 */ /* 0x000fea0003800000 */
.L_x_10342:
        /* <DEDUP_REMOVED lines=35> */
.L_x_10360:
[----:B------:R-:W-:Y:S01]  /*4b90*/  FSETP.GEU.FTZ.AND P0, PT, R10, -R11, PT ;  /* 0x8000000b0a00720b */ /* 0x000fe20003f1e000 */
[----:B------:R-:W-:-:S12]  /*4ba0*/  FADD.FTZ R8, R8, -1 ;  /* 0xbf80000008087421 */ /* 0x000fd80000010000 */
[----:B------:R-:W-:Y:S02]  /*4bb0*/  @!P0 FADD.FTZ R8, R8, -1 ;  /* 0xbf80000008088421 */ /* 0x000fe40000010000 */
.L_x_10359:
[----:B------:R-:W-:Y:S05]  /*4bc0*/  BSYNC B2 ;  /* 0x0000000000027941 */ /* 0x000fea0003800000 */
.L_x_10358:
[----:B------:R-:W-:Y:S01]  /*4bd0*/  FFMA.FTZ R7, -R11, R8, R7 ;  /* 0x000000080b077223 */ /* 0x000fe20000010107 */
[----:B------:R-:W-:Y:S05]  /*4be0*/  BRA `(.L_x_10356) ;  /* 0x000001f000007947 */ /* 0x000fea0003800000 */
.L_x_10357:
        /* <DEDUP_REMOVED lines=15> */
.L_x_10363:
        /* <DEDUP_REMOVED lines=13> */
.L_x_10362:
[----:B------:R-:W-:Y:S05]  /*4db0*/  BSYNC B2 ;  /* 0x0000000000027941 */ /* 0x000fea0003800000 */
.L_x_10361:
[----:B------:R-:W-:-:S04]  /*4dc0*/  FMUL.FTZ R8, R8, 1.1920928955078125e-07 ;  /* 0x3400000008087820 */ /* 0x000fc80000410000 */
[----:B------:R-:W-:Y:S02]  /*4dd0*/  FMUL.FTZ R7, R7, R8 ;  /* 0x0000000807077220 */ /* 0x000fe40000410000 */
.L_x_10356:
[----:B------:R-:W-:Y:S05]  /*4de0*/  BSYNC B0 ;  /* 0x0000000000007941 */ /* 0x000fea0003800000 */
.L_x_10355:
        /* <DEDUP_REMOVED lines=20> */
.L_x_10354:
[----:B------:R-:W-:Y:S05]  /*4f30*/  BSYNC B1 ;  /* 0x0000000000017941 */ /* 0x000fea0003800000 */
.L_x_10353:
        /* <DEDUP_REMOVED lines=35> */
.L_x_10371:
[----:B------:R-:W-:Y:S01]  /*5170*/  FSETP.GEU.FTZ.AND P0, PT, R11, -R17, PT ;  /* 0x800000110b00720b */ /* 0x000fe20003f1e000 */
[----:B------:R-:W-:-:S12]  /*5180*/  FADD.FTZ R9, R9, -1 ;  /* 0xbf80000009097421 */ /* 0x000fd80000010000 */
[----:B------:R-:W-:Y:S02]  /*5190*/  @!P0 FADD.FTZ R9, R9, -1 ;  /* 0xbf80000009098421 */ /* 0x000fe40000010000 */
.L_x_10370:
[----:B------:R-:W-:Y:S05]  /*51a0*/  BSYNC B2 ;  /* 0x0000000000027941 */ /* 0x000fea0003800000 */
.L_x_10369:
[----:B------:R-:W-:Y:S01]  /*51b0*/  FFMA.FTZ R8, -R17, R9, R8 ;  /* 0x0000000911087223 */ /* 0x000fe20000010108 */
[----:B------:R-:W-:Y:S05]  /*51c0*/  BRA `(.L_x_10367) ;  /* 0x000001f000007947 */ /* 0x000fea0003800000 */
.L_x_10368:
        /* <DEDUP_REMOVED lines=15> */
.L_x_10374:
        /* <DEDUP_REMOVED lines=13> */
.L_x_10373:
[----:B------:R-:W-:Y:S05]  /*5390*/  BSYNC B2 ;  /* 0x0000000000027941 */ /* 0x000fea0003800000 */
.L_x_10372:
[----:B------:R-:W-:-:S04]  /*53a0*/  FMUL.FTZ R9, R9, 1.1920928955078125e-07 ;  /* 0x3400000009097820 */ /* 0x000fc80000410000 */
[----:B------:R-:W-:Y:S02]  /*53b0*/  FMUL.FTZ R8, R8, R9 ;  /* 0x0000000908087220 */ /* 0x000fe40000410000 */
.L_x_10367:
[----:B------:R-:W-:Y:S05]  /*53c0*/  BSYNC B0 ;  /* 0x0000000000007941 */ /* 0x000fea0003800000 */
.L_x_10366:
        /* <DEDUP_REMOVED lines=20> */
.L_x_10365:
[----:B------:R-:W-:Y:S05]  /*5510*/  BSYNC B1 ;  /* 0x0000000000017941 */ /* 0x000fea0003800000 */
.L_x_10364:
        /* <DEDUP_REMOVED lines=35> */
.L_x_10382:
[----:B------:R-:W-:Y:S01]  /*5750*/  FSETP.GEU.FTZ.AND P0, PT, R16, -R17, PT ;  /* 0x800000111000720b */ /* 0x000fe20003f1e000 */
[----:B------:R-:W-:-:S12]  /*5760*/  FADD.FTZ R10, R10, -1 ;  /* 0xbf8000000a0a7421 */ /* 0x000fd80000010000 */
[----:B------:R-:W-:Y:S02]  /*5770*/  @!P0 FADD.FTZ R10, R10, -1 ;  /* 0xbf8000000a0a8421 */ /* 0x000fe40000010000 */
.L_x_10381:
[----:B------:R-:W-:Y:S05]  /*5780*/  BSYNC B2 ;  /* 0x0000000000027941 */ /* 0x000fea0003800000 */
.L_x_10380:
[----:B------:R-:W-:Y:S01]  /*5790*/  FFMA.FTZ R9, -R17, R10, R9 ;  /* 0x0000000a11097223 */ /* 0x000fe20000010109 */
[----:B------:R-:W-:Y:S05]  /*57a0*/  BRA `(.L_x_10378) ;  /* 0x000001f000007947 */ /* 0x000fea0003800000 */
.L_x_10379:
        /* <DEDUP_REMOVED lines=15> */
.L_x_10385:
        /* <DEDUP_REMOVED lines=13> */
.L_x_10384:
[----:B------:R-:W-:Y:S05]  /*5970*/  BSYNC B2 ;  /* 0x0000000000027941 */ /* 0x000fea0003800000 */
.L_x_10383:
[----:B------:R-:W-:-:S04]  /*5980*/  FMUL.FTZ R10, R10, 1.1920928955078125e-07 ;  /* 0x340000000a0a7820 */ /* 0x000fc80000410000 */
[----:B------:R-:W-:Y:S02]  /*5990*/  FMUL.FTZ R9, R9, R10 ;  /* 0x0000000a09097220 */ /* 0x000fe40000410000 */
.L_x_10378:
[----:B------:R-:W-:Y:S05]  /*59a0*/  BSYNC B0 ;  /* 0x0000000000007941 */ /* 0x000fea0003800000 */
.L_x_10377:
        /* <DEDUP_REMOVED lines=20> */
.L_x_10376:
[----:B------:R-:W-:Y:S05]  /*5af0*/  BSYNC B1 ;  /* 0x0000000000017941 */ /* 0x000fea0003800000 */
.L_x_10375:
        /* <DEDUP_REMOVED lines=35> */
.L_x_10393:
[----:B------:R-:W-:Y:S01]  /*5d30*/  FSETP.GEU.FTZ.AND P0, PT, R14, -R17, PT ;  /* 0x800000110e00720b */ /* 0x000fe20003f1e000 */
[----:B------:R-:W-:-:S12]  /*5d40*/  FADD.FTZ R16, R16, -1 ;  /* 0xbf80000010107421 */ /* 0x000fd80000010000 */
[----:B------:R-:W-:Y:S02]  /*5d50*/  @!P0 FADD.FTZ R16, R16, -1 ;  /* 0xbf80000010108421 */ /* 0x000fe40000010000 */
.L_x_10392:
[----:B------:R-:W-:Y:S05]  /*5d60*/  BSYNC B2 ;  /* 0x0000000000027941 */ /* 0x000fea0003800000 */
.L_x_10391:
[----:B------:R-:W-:Y:S01]  /*5d70*/  FFMA.FTZ R9, -R17, R16, R9 ;  /* 0x0000001011097223 */ /* 0x000fe20000010109 */
[----:B------:R-:W-:Y:S05]  /*5d80*/  BRA `(.L_x_10389) ;  /* 0x000001f000007947 */ /* 0x000fea0003800000 */
.L_x_10390:
        /* <DEDUP_REMOVED lines=15> */
.L_x_10396:
        /* <DEDUP_REMOVED lines=13> */
.L_x_10395:
[----:B------:R-:W-:Y:S05]  /*5f50*/  BSYNC B2 ;  /* 0x0000000000027941 */ /* 0x000fea0003800000 */
.L_x_10394:
[----:B------:R-:W-:-:S04]  /*5f60*/  FMUL.FTZ R14, R11, 1.1920928955078125e-07 ;  /* 0x340000000b0e7820 */ /* 0x000fc80000410000 */
[----:B------:R-:W-:Y:S02]  /*5f70*/  FMUL.FTZ R9, R9, R14 ;  /* 0x0000000e09097220 */ /* 0x000fe40000410000 */
.L_x_10389:
[----:B------:R-:W-:Y:S05]  /*5f80*/  BSYNC B0 ;  /* 0x0000000000007941 */ /* 0x000fea0003800000 */
.L_x_10388:
        /* <DEDUP_REMOVED lines=20> */
.L_x_10387:
[----:B------:R-:W-:Y:S05]  /*60d0*/  BSYNC B1 ;  /* 0x0000000000017941 */ /* 0x000fea0003800000 */
.L_x_10386:
        /* <DEDUP_REMOVED lines=16> */
.L_x_10399:
[----:B------:R-:W-:-:S13]  /*61e0*/  ISETP.GE.AND P0, PT, R15, R13, PT ;  /* 0x0000000d0f00720c */ /* 0x000fda0003f06270 */
[----:B------:R-:W-:Y:S05]  /*61f0*/  @P0 BRA `(.L_x_10401) ;  /* 0x000000c000000947 */ /* 0x000fea0003800000 */
[----:B-1----:R-:W-:Y:S01]  /*6200*/  HFMA2.MMA R3, -RZ, RZ, 0, 2.384185791015625e-07 ;  /* 0x00000004ff037435 */ /* 0x002fe200000001ff */
[----:B------:R-:W-:Y:S01]  /*6210*/  IMAD.IADD R2, R0, 0x1, R15 ;  /* 0x0000000100027824 */ /* 0x000fe200078e020f */
[----:B------:R-:W-:-:S08]  /*6220*/  IADD3 R15, R15, 0x80, RZ ;  /* 0x000000800f0f7810 */ /* 0x000fd00007ffe0ff */
[----:B------:R-:W-:-:S05]  /*6230*/  IMAD.WIDE.U32 R2, R2, R3, c[0x0][0x170] ;  /* 0x00005c0002027625 */ /* 0x000fca00078e0003 */
[----:B------:R1:W-:Y:S02]  /*6240*/  STG.E [R2.64], R5 ;  /* 0x0000000502007986 */ /* 0x0003e4000c101904 */
.L_x_10400:
[----:B------:R-:W-:-:S13]  /*6250*/  ISETP.GE.AND P0, PT, R15, R13, PT ;  /* 0x0000000d0f00720c */ /* 0x000fda0003f06270 */
[----:B------:R-:W-:Y:S05]  /*6260*/  @P0 BRA `(.L_x_10402) ;  /* 0x000000c000000947 */ /* 0x000fea0003800000 */
[----:B-1----:R-:W-:Y:S01]  /*6270*/  IMAD.IADD R2, R0, 0x1, R15 ;  /* 0x0000000100027824 */ /* 0x002fe200078e020f */
[----:B------:R-:W-:Y:S01]  /*6280*/  IADD3 R15, R15, 0x80, RZ ;  /* 0x000000800f0f7810 */ /* 0x000fe20007ffe0ff */
[----:B------:R-:W-:-:S04]  /*6290*/  IMAD.MOV.U32 R3, RZ, RZ, 0x4 ;  /* 0x00000004ff037424 */ /* 0x000fc800078e00ff */
[----:B------:R-:W-:-:S05]  /*62a0*/  IMAD.WIDE.U32 R2, R2, R3, c[0x0][0x170] ;  /* 0x00005c0002027625 */ /* 0x000fca00078e0003 */
[----:B------:R1:W-:Y:S02]  /*62b0*/  STG.E [R2.64], R6 ;  /* 0x0000000602007986 */ /* 0x0003e4000c101904 */
.L_x_10401:
[----:B------:R-:W-:-:S13]  /*62c0*/  ISETP.GE.AND P0, PT, R15, R13, PT ;  /* 0x0000000d0f00720c */ /* 0x000fda0003f06270 */
[----:B------:R-:W-:Y:S05]  /*62d0*/  @P0 BRA `(.L_x_10403) ;  /* 0x000000d000000947 */ /* 0x000fea0003800000 */
[----:B-1----:R-:W-:Y:S01]  /*62e0*/  MOV R3, 0x4 ;  /* 0x0000000400037802 */ /* 0x002fe20000000f00 */
[----:B------:R-:W-:Y:S01]  /*62f0*/  IMAD.IADD R2, R0, 0x1, R15 ;  /* 0x0000000100027824 */ /* 0x000fe200078e020f */
[----:B------:R-:W-:-:S03]  /*6300*/  IADD3 R15, R15, 0x80, RZ ;  /* 0x000000800f0f7810 */ /* 0x000fc60007ffe0ff */
[----:B------:R-:W-:-:S05]  /*6310*/  IMAD.WIDE.U32 R2, R2, R3, c[0x0][0x170] ;  /* 0x00005c0002027625 */ /* 0x000fca00078e0003 */
[----:B------:R1:W-:Y:S02]  /*6320*/  STG.E [R2.64], R7 ;  /* 0x0000000702007986 */ /* 0x0003e4000c101904 */
.L_x_10402:
        /* <DEDUP_REMOVED lines=8> */
.L_x_10403:
[----:B------:R-:W-:Y:S05]  /*63b0*/  BSYNC B1 ;  /* 0x0000000000017941 */ /* 0x000fea0003800000 */
.L_x_10398:
[----:B------:R-:W-:-:S13]  /*63c0*/  ISETP.GE.AND P0, PT, R15, R13, PT ;  /* 0x0000000d0f00720c */ /* 0x000fda0003f06270 */
[----:B-1----:R-:W-:Y:S01]  /*63d0*/  @!P0 MOV R3, 0x4 ;  /* 0x0000000400038802 */ /* 0x002fe20000000f00 */
[----:B------:R-:W-:Y:S01]  /*63e0*/  @!P0 IMAD.IADD R2, R0, 0x1, R15 ;  /* 0x0000000100028824 */ /* 0x000fe200078e020f */
[----:B------:R-:W-:-:S03]  /*63f0*/  @!P0 IADD3 R15, R15, 0x80, RZ ;  /* 0x000000800f0f8810 */ /* 0x000fc60007ffe0ff */
[----:B------:R-:W-:-:S05]  /*6400*/  @!P0 IMAD.WIDE.U32 R2, R2, R3, c[0x0][0x170] ;  /* 0x00005c0002028625 */ /* 0x000fca00078e0003 */
[----:B------:R1:W-:Y:S02]  /*6410*/  @!P0 STG.E [R2.64], R10 ;  /* 0x0000000a02008986 */ /* 0x0003e4000c101904 */
.L_x_10404:
[----:B------:R-:W-:Y:S05]  /*6420*/  BSYNC B0 ;  /* 0x0000000000007941 */ /* 0x000fea0003800000 */
.L_x_10397:
        /* <DEDUP_REMOVED lines=8> */
.L_x_10405:
        /* <DEDUP_REMOVED lines=13> */
.L_x_32603:


//--------------------- .text._ZN2at6native29vectorized_elementwise_kernelILi8ENS0_13AUnaryFunctorIfffZZZNS0_15binary_internal21div_floor_kernel_cudaERNS_18TensorIteratorBaseEENKUlvE1_clEvENKUlvE0_clEvEUlffE_EESt5arrayIPcLm2EEEEviT0_T1_ --------------------------
	.section	.text._ZN2at6native29vectorized_elementwise_kernelILi8ENS0_13AUnaryFunctorIfffZZZNS0_15binary_internal21div_floor_kernel_cudaERNS_18TensorIteratorBaseEENKUlvE1_clEvENKUlvE0_clEvEUlffE_EESt5arrayIPcLm2EEEEviT0_T1_,"ax",@progbits
	.sectioninfo	@"SHI_REGISTERS=4"
	.align	128
        .global         _ZN2at6native29vectorized_elementwise_kernelILi8ENS0_13AUnaryFunctorIfffZZZNS0_15binary_internal21div_floor_kernel_cudaERNS_18TensorIteratorBaseEENKUlvE1_clEvENKUlvE0_clEvEUlffE_EESt5arrayIPcLm2EEEEviT0_T1_
        .type           _ZN2at6native29vectorized_elementwise_kernelILi8ENS0_13AUnaryFunctorIfffZZZNS0_15binary_internal21div_floor_kernel_cudaERNS_18TensorIteratorBaseEENKUlvE1_clEvENKUlvE0_clEvEUlffE_EESt5arrayIPcLm2EEEEviT0_T1_,@function
        .size           _ZN2at6native29vectorized_elementwise_kernelILi8ENS0_13AUnaryFunctorIfffZZZNS0_15binary_internal21div_floor_kernel_cudaERNS_18TensorIteratorBaseEENKUlvE1_clEvENKUlvE0_clEvEUlffE_EESt5arrayIPcLm2EEEEviT0_T1_,(.L_x_32604 - _ZN2at6native29vectorized_elementwise_kernelILi8ENS0_13AUnaryFunctorIfffZZZNS0_15binary_internal21div_floor_kernel_cudaERNS_18TensorIteratorBaseEENKUlvE1_clEvENKUlvE0_clEvEUlffE_EESt5arrayIPcLm2EEEEviT0_T1_)
        .other          _ZN2at6native29vectorized_elementwise_kernelILi8ENS0_13AUnaryFunctorIfffZZZNS0_15binary_internal21div_floor_kernel_cudaERNS_18TensorIteratorBaseEENKUlvE1_clEvENKUlvE0_clEvEUlffE_EESt5arrayIPcLm2EEEEviT0_T1_,@"STO_CUDA_ENTRY STV_DEFAULT"
_ZN2at6native29vectorized_elementwise_kernelILi8ENS0_13AUnaryFunctorIfffZZZNS0_15binary_internal21div_floor_kernel_cudaERNS_18TensorIteratorBaseEENKUlvE1_clEvENKUlvE0_clEvEUlffE_EESt5arrayIPcLm2EEEEviT0_T1_:
.text._ZN2at6native29vectorized_elementwise_kernelILi8ENS0_13AUnaryFunctorIfffZZZNS0_15binary_internal21div_floor_kernel_cudaERNS_18TensorIteratorBaseEENKUlvE1_clEvENKUlvE0_clEvEUlffE_EESt5arrayIPcLm2EEEEviT0_T1_:
[----:B------:R-:W-:Y:S02]  /*0000*/  MOV R1, c[0x0][0x28] ;  /* 0x00000a0000017a02 */ /* 0x000fe40000000f00 */
[----:B------:R-:W-:Y:S05]  /*0010*/  EXIT ;  /* 0x000000000000794d */ /* 0x000fea0003800000 */
.L_x_10406:
        /* <DEDUP_REMOVED lines=14> */
.L_x_32604:


//--------------------- .text._ZN2at6native18elementwise_kernelILi128ELi4EZNS0_15gpu_kernel_implINS0_13BinaryFunctorIdddZZZNS0_15binary_internal21div_floor_kernel_cudaERNS_18TensorIteratorBaseEENKUlvE1_clEvENKUlvE_clEvEUlddE_EEEEvS6_RKT_EUliE_EEviT1_ --------------------------
	.section	.text._ZN2at6native18elementwise_kernelILi128ELi4EZNS0_15gpu_kernel_implINS0_13BinaryFunctorIdddZZZNS0_15binary_internal21div_floor_kernel_cudaERNS_18TensorIteratorBaseEENKUlvE1_clEvENKUlvE_clEvEUlddE_EEEEvS6_RKT_EUliE_EEviT1_,"ax",@progbits
	.sectioninfo	@"SHI_REGISTERS=34"
	.align	128
        .global         _ZN2at6native18elementwise_kernelILi128ELi4EZNS0_15gpu_kernel_implINS0_13BinaryFunctorIdddZZZNS0_15binary_internal21div_floor_kernel_cudaERNS_18TensorIteratorBaseEENKUlvE1_clEvENKUlvE_clEvEUlddE_EEEEvS6_RKT_EUliE_EEviT1_
        .type           _ZN2at6native18elementwise_kernelILi128ELi4EZNS0_15gpu_kernel_implINS0_13BinaryFunctorIdddZZZNS0_15binary_internal21div_floor_kernel_cudaERNS_18TensorIteratorBaseEENKUlvE1_clEvENKUlvE_clEvEUlddE_EEEEvS6_RKT_EUliE_EEviT1_,@function
        .size           _ZN2at6native18elementwise_kernelILi128ELi4EZNS0_15gpu_kernel_implINS0_13BinaryFunctorIdddZZZNS0_15binary_internal21div_floor_kernel_cudaERNS_18TensorIteratorBaseEENKUlvE1_clEvENKUlvE_clEvEUlddE_EEEEvS6_RKT_EUliE_EEviT1_,(.L_x_32470 - _ZN2at6native18elementwise_kernelILi128ELi4EZNS0_15gpu_kernel_implINS0_13BinaryFunctorIdddZZZNS0_15binary_internal21div_floor_kernel_cudaERNS_18TensorIteratorBaseEENKUlvE1_clEvENKUlvE_clEvEUlddE_EEEEvS6_RKT_EUliE_EEviT1_)
        .other          _ZN2at6native18elementwise_kernelILi128ELi4EZNS0_15gpu_kernel_implINS0_13BinaryFunctorIdddZZZNS0_15binary_internal21div_floor_kernel_cudaERNS_18TensorIteratorBaseEENKUlvE1_clEvENKUlvE_clEvEUlddE_EEEEvS6_RKT_EUliE_EEviT1_,@"STO_CUDA_ENTRY STV_DEFAULT"
_ZN2at6native18elementwise_kernelILi128ELi4EZNS0_15gpu_kernel_implINS0_13BinaryFunctorIdddZZZNS0_15binary_internal21div_floor_kernel_cudaERNS_18TensorIteratorBaseEENKUlvE1_clEvENKUlvE_clEvEUlddE_EEEEvS6_RKT_EUliE_EEviT1_:
.text._ZN2at6native18elementwise_kernelILi128ELi4EZNS0_15gpu_kernel_implINS0_13BinaryFunctorIdddZZZNS0_15binary_internal21div_floor_kernel_cudaERNS_18TensorIteratorBaseEENKUlvE1_clEvENKUlvE_clEvEUlddE_EEEEvS6_RKT_EUliE_EEviT1_:
        /* <DEDUP_REMOVED lines=262> */
.L_x_10409:
        /* <DEDUP_REMOVED lines=17> */
[----:B--2---:R0:W1:Y:S01]  /*1170*/  I2F.F64.S16 R16, R2 ;  /* 0x0000000200107312 */ /* 0x0040620000101c00 */
[----:B------:R-:W-:Y:S05]  /*1180*/  BRA `(.L_x_10415) ;  /* 0x00000e2000007947 */ /* 0x000fea0003800000 */
.L_x_10413:
[----:B------:R-:W2:Y:S02]  /*1190*/  LDG.E.U8 R2, [R2.64] ;  /* 0x0000002402027981 */ /* 0x000ea4000c1e1100 */
[----:B--2---:R0:W1:Y:S01]  /*11a0*/  I2F.F64.U16 R16, R2 ;  /* 0x0000000200107312 */ /* 0x0040620000101800 */
[----:B------:R-:W-:Y:S05]  /*11b0*/  BRA `(.L_x_10415) ;  /* 0x00000df000007947 */ /* 0x000fea0003800000 */
.L_x_10412:
[----:B------:R-:W-:-:S13]  /*11c0*/  ISETP.NE.AND P0, PT, R4, 0x2, PT ;  /* 0x000000020400780c */ /* 0x000fda0003f05270 */
[----:B------:R-:W-:Y:S05]  /*11d0*/  @!P0 BRA `(.L_x_10416) ;  /* 0x000000a000008947 */ /* 0x000fea0003800000 */
[----:B------:R-:W-:-:S13]  /*11e0*/  ISETP.NE.AND P0, PT, R4, 0x3, PT ;  /* 0x000000030400780c */ /* 0x000fda0003f05270 */
[----:B------:R-:W-:Y:S05]  /*11f0*/  @!P0 BRA `(.L_x_10417) ;  /* 0x0000005000008947 */ /* 0x000fea0003800000 */
[----:B------:R-:W-:-:S13]  /*1200*/  ISETP.NE.AND P0, PT, R4, 0x4, PT ;  /* 0x000000040400780c */ /* 0x000fda0003f05270 */
[----:B------:R-:W-:Y:S05]  /*1210*/  @P0 BRA `(.L_x_10414) ;  /* 0x00000bf000000947 */ /* 0x000fea0003800000 */
[----:B------:R-:W2:Y:S02]  /*1220*/  LDG.E.64 R16, [R2.64] ;  /* 0x0000002402107981 */ /* 0x000ea4000c1e1b00 */
[----:B--2---:R-:W0:Y:S01]  /*1230*/  I2F.F64.S64 R16, R16 ;  /* 0x0000001000107312 */ /* 0x004e220000301c00 */
[----:B------:R-:W-:Y:S05]  /*1240*/  BRA `(.L_x_10415) ;  /* 0x00000d6000007947 */ /* 0x000fea0003800000 */
.L_x_10417:
[----:B------:R-:W2:Y:S02]  /*1250*/  LDG.E R2, [R2.64] ;  /* 0x0000002402027981 */ /* 0x000ea4000c1e1900 */
[----:B--2---:R0:W1:Y:S01]  /*1260*/  I2F.F64 R16, R2 ;  /* 0x0000000200107312 */ /* 0x0040620000201c00 */
[----:B------:R-:W-:Y:S05]  /*1270*/  BRA `(.L_x_10415) ;  /* 0x00000d3000007947 */ /* 0x000fea0003800000 */
.L_x_10416:
[----:B------:R-:W2:Y:S02]  /*1280*/  LDG.E.U16 R2, [R2.64] ;  /* 0x0000002402027981 */ /* 0x000ea4000c1e1500 */
[----:B--2---:R0:W1:Y:S01]  /*1290*/  I2F.F64.S16 R16, R2 ;  /* 0x0000000200107312 */ /* 0x0040620000101c00 */
[----:B------:R-:W-:Y:S05]  /*12a0*/  BRA `(.L_x_10415) ;  /* 0x00000d0000007947 */ /* 0x000fea0003800000 */
.L_x_10411:
[----:B------:R-:W-:-:S13]  /*12b0*/  ISETP.GT.AND P0, PT, R4, 0x6, PT ;  /* 0x000000060400780c */ /* 0x000fda0003f04270 */
[----:B------:R-:W-:Y:S05]  /*12c0*/  @P0 BRA `(.L_x_10418) ;  /* 0x000000d000000947 */ /* 0x000fea0003800000 */
[----:B------:R-:W-:-:S13]  /*12d0*/  ISETP.NE.AND P0, PT, R4, 0x5, PT ;  /* 0x000000050400780c */ /* 0x000fda0003f05270 */
[----:B------:R-:W-:Y:S05]  /*12e0*/  @!P0 BRA `(.L_x_10419) ;  /* 0x0000006000008947 */ /* 0x000fea0003800000 */
[----:B------:R-:W-:-:S13]  /*12f0*/  ISETP.NE.AND P0, PT, R4, 0x6, PT ;  /* 0x000000060400780c */ /* 0x000fda0003f05270 */
[----:B------:R-:W-:Y:S05]  /*1300*/  @P0 BRA `(.L_x_10414) ;  /* 0x00000b0000000947 */ /* 0x000fea0003800000 */
[----:B------:R-:W2:Y:S02]  /*1310*/  LDG.E R16, [R2.64] ;  /* 0x0000002402107981 */ /* 0x000ea4000c1e1900 */
[----:B--2---:R-:W-:-:S06]  /*1320*/  FMUL.FTZ R16, R16, 1 ;  /* 0x3f80000010107820 */ /* 0x004fcc0000410000 */
[----:B------:R-:W0:Y:S01]  /*1330*/  F2F.F64.F32 R16, R16 ;  /* 0x0000001000107310 */ /* 0x000e220000201800 */
[----:B------:R-:W-:Y:S05]  /*1340*/  BRA `(.L_x_10415) ;  /* 0x00000c6000007947 */ /* 0x000fea0003800000 */
.L_x_10419:
[----:B------:R-:W2:Y:S02]  /*1350*/  LDG.E.U16 R0, [R2.64] ;  /* 0x0000002402007981 */ /* 0x000ea4000c1e1500 */
[----:B--2---:R-:W-:-:S05]  /*1360*/  HADD2.F32 R0, -RZ, R0.H0_H0 ;  /* 0x20000000ff007230 */ /* 0x004fca0000004100 */
[----:B------:R-:W-:-:S04]  /*1370*/  FMUL.FTZ R0, R0, 1 ;  /* 0x3f80000000007820 */ /* 0x000fc80000410000 */
[----:B------:R0:W1:Y:S01]  /*1380*/  F2F.F64.F32 R16, R0 ;  /* 0x0000000000107310 */ /* 0x0000620000201800 */
[----:B------:R-:W-:Y:S05]  /*1390*/  BRA `(.L_x_10415) ;  /* 0x00000c1000007947 */ /* 0x000fea0003800000 */
.L_x_10418:
[----:B------:R-:W-:-:S13]  /*13a0*/  ISETP.NE.AND P0, PT, R4, 0x7, PT ;  /* 0x000000070400780c */ /* 0x000fda0003f05270 */
[----:B------:R-:W-:Y:S05]  /*13b0*/  @!P0 BRA `(.L_x_10420) ;  /* 0x000000d000008947 */ /* 0x000fea0003800000 */
        /* <DEDUP_REMOVED lines=8> */
.L_x_10421:
[----:B------:R-:W2:Y:S02]  /*1440*/  LDG.E.U16 R2, [R2.64] ;  /* 0x0000002402027981 */ /* 0x000ea4000c1e1500 */
[----:B--2---:R-:W-:-:S05]  /*1450*/  HADD2.F32 R0, -RZ, R2.H0_H0 ;  /* 0x20000002ff007230 */ /* 0x004fca0000004100 */
[----:B------:R-:W-:-:S04]  /*1460*/  FMUL.FTZ R0, R0, 1 ;  /* 0x3f80000000007820 */ /* 0x000fc80000410000 */
[----:B------:R0:W1:Y:S01]  /*1470*/  F2F.F64.F32 R16, R0 ;  /* 0x0000000000107310 */ /* 0x0000620000201800 */
[----:B------:R-:W-:Y:S05]  /*1480*/  BRA `(.L_x_10415) ;  /* 0x00000b2000007947 */ /* 0x000fea0003800000 */
.L_x_10420:
[----:B------:R0:W5:Y:S01]  /*1490*/  LDG.E.64 R16, [R2.64] ;  /* 0x0000002402107981 */ /* 0x000162000c1e1b00 */
[----:B------:R-:W-:Y:S05]  /*14a0*/  BRA `(.L_x_10415) ;  /* 0x00000b0000007947 */ /* 0x000fea0003800000 */
.L_x_10410:
        /* <DEDUP_REMOVED lines=8> */
[----:B------:R-:W2:Y:S01]  /*1530*/  LDG.E.U8 R2, [R2.64] ;  /* 0x0000002402027981 */ /* 0x000ea2000c1e1100 */
[----:B------:R-:W-:Y:S01]  /*1540*/  IMAD.MOV.U32 R16, RZ, RZ, RZ ;  /* 0x000000ffff107224 */ /* 0x000fe200078e00ff */
[----:B--2---:R-:W-:-:S04]  /*1550*/  ISETP.NE.AND P0, PT, R2, RZ, PT ;  /* 0x000000ff0200720c */ /* 0x004fc80003f05270 */
[----:B------:R-:W-:Y:S01]  /*1560*/  FSEL R17, RZ, 1.875, !P0 ;  /* 0x3ff00000ff117808 */ /* 0x000fe20004000000 */
[----:B------:R-:W-:Y:S05]  /*1570*/  BRA `(.L_x_10415) ;  /* 0x00000a3000007947 */ /* 0x000fea0003800000 */
.L_x_10424:
[----:B------:R0:W5:Y:S01]  /*1580*/  LDG.E.64 R16, [R2.64] ;  /* 0x0000002402107981 */ /* 0x000162000c1e1b00 */
[----:B------:R-:W-:Y:S05]  /*1590*/  BRA `(.L_x_10415) ;  /* 0x00000a1000007947 */ /* 0x000fea0003800000 */
.L_x_10423:
        /* <DEDUP_REMOVED lines=24> */
[----:B------:R-:W-:-:S05]  /*1720*/  LOP3.LUT R5, R5, 0x80000000, R0, 0xf8, !PT ;  /* 0x8000000005057812 */ /* 0x000fca00078ef800 */
[----:B------:R-:W-:-:S04]  /*1730*/  FMUL.FTZ R5, R5, 1 ;  /* 0x3f80000005057820 */ /* 0x000fc80000410000 */
[----:B------:R0:W1:Y:S01]  /*1740*/  F2F.F64.F32 R16, R5 ;  /* 0x0000000500107310 */ /* 0x0000620000201800 */
[----:B------:R-:W-:Y:S05]  /*1750*/  BRA `(.L_x_10415) ;  /* 0x0000085000007947 */ /* 0x000fea0003800000 */
.L_x_10426:
        /* <DEDUP_REMOVED lines=11> */
[----:B------:R-:W-:-:S05]  /*1810*/  LOP3.LUT R4, R4, 0x80000000, R5, 0xf8, !PT ;  /* 0x8000000004047812 */ /* 0x000fca00078ef805 */
[----:B------:R-:W-:-:S04]  /*1820*/  FMUL.FTZ R4, R4, 1 ;  /* 0x3f80000004047820 */ /* 0x000fc80000410000 */
[----:B------:R0:W1:Y:S01]  /*1830*/  F2F.F64.F32 R16, R4 ;  /* 0x0000000400107310 */ /* 0x0000620000201800 */
[----:B------:R-:W-:Y:S05]  /*1840*/  BRA `(.L_x_10415) ;  /* 0x0000076000007947 */ /* 0x000fea0003800000 */
.L_x_10425:
[----:B------:R-:W2:Y:S02]  /*1850*/  LDG.E.U16 R0, [R2.64] ;  /* 0x0000002402007981 */ /* 0x000ea4000c1e1500 */
[----:B--2---:R-:W-:-:S05]  /*1860*/  PRMT R0, RZ, 0x5410, R0 ;  /* 0x00005410ff007816 */ /* 0x004fca0000000000 */
[----:B------:R-:W-:-:S04]  /*1870*/  FMUL.FTZ R0, R0, 1 ;  /* 0x3f80000000007820 */ /* 0x000fc80000410000 */
[----:B------:R0:W1:Y:S01]  /*1880*/  F2F.F64.F32 R16, R0 ;  /* 0x0000000000107310 */ /* 0x0000620000201800 */
[----:B------:R-:W-:Y:S05]  /*1890*/  BRA `(.L_x_10415) ;  /* 0x0000071000007947 */ /* 0x000fea0003800000 */
.L_x_10422:
        /* <DEDUP_REMOVED lines=9> */
[----:B--2---:R0:W1:Y:S01]  /*1930*/  I2F.F64.U16 R16, R2 ;  /* 0x0000000200107312 */ /* 0x0040620000101800 */
[----:B------:R-:W-:Y:S05]  /*1940*/  BRA `(.L_x_10415) ;  /* 0x0000066000007947 */ /* 0x000fea0003800000 */
.L_x_10429:
        /* <DEDUP_REMOVED lines=21> */
.L_x_10433:
[----:B------:R-:W-:Y:S05]  /*1aa0*/  BSYNC B1 ;  /* 0x0000000000017941 */ /* 0x000fea0003800000 */
.L_x_10432:
[----:B------:R-:W-:Y:S01]  /*1ab0*/  LEA R3, R0, 0x3b800000, 0x17 ;  /* 0x3b80000000037811 */ /* 0x000fe200078eb8ff */
[----:B------:R-:W-:-:S05]  /*1ac0*/  IMAD.SHL.U32 R0, R2, 0x100000, RZ ;  /* 0x0010000002007824 */ /* 0x000fca00078e00ff */
[----:B------:R-:W-:Y:S02]  /*1ad0*/  LOP3.LUT R0, R3, R0, R4, 0xfe, !PT ;  /* 0x0000000003007212 */ /* 0x000fe400078efe04 */
.L_x_10431:
[----:B------:R-:W-:Y:S05]  /*1ae0*/  BSYNC B0 ;  /* 0x0000000000007941 */ /* 0x000fea0003800000 */
.L_x_10430:
[----:B------:R-:W-:-:S04]  /*1af0*/  FMUL.FTZ R0, R0, 1 ;  /* 0x3f80000000007820 */ /* 0x000fc80000410000 */
[----:B------:R0:W1:Y:S01]  /*1b00*/  F2F.F64.F32 R16, R0 ;  /* 0x0000000000107310 */ /* 0x0000620000201800 */
[----:B------:R-:W-:Y:S05]  /*1b10*/  BRA `(.L_x_10415) ;  /* 0x0000049000007947 */ /* 0x000fea0003800000 */
.L_x_10428:
        /* <DEDUP_REMOVED lines=21> */
.L_x_10437:
[----:B------:R-:W-:Y:S05]  /*1c70*/  BSYNC B1 ;  /* 0x0000000000017941 */ /* 0x000fea0003800000 */
.L_x_10436:
[----:B------:R-:W-:Y:S01]  /*1c80*/  LEA R3, R0, 0x37800000, 0x17 ;  /* 0x3780000000037811 */ /* 0x000fe200078eb8ff */
[----:B------:R-:W-:-:S05]  /*1c90*/  IMAD.SHL.U32 R0, R2, 0x200000, RZ ;  /* 0x0020000002007824 */ /* 0x000fca00078e00ff */
[----:B------:R-:W-:Y:S02]  /*1ca0*/  LOP3.LUT R0, R3, R0, R4, 0xfe, !PT ;  /* 0x0000000003007212 */ /* 0x000fe400078efe04 */
.L_x_10435:
[----:B------:R-:W-:Y:S05]  /*1cb0*/  BSYNC B0 ;  /* 0x0000000000007941 */ /* 0x000fea0003800000 */
.L_x_10434:
[----:B------:R-:W-:-:S04]  /*1cc0*/  FMUL.FTZ R0, R0, 1 ;  /* 0x3f80000000007820 */ /* 0x000fc80000410000 */
[----:B------:R0:W1:Y:S01]  /*1cd0*/  F2F.F64.F32 R16, R0 ;  /* 0x0000000000107310 */ /* 0x0000620000201800 */
[----:B------:R-:W-:Y:S05]  /*1ce0*/  BRA `(.L_x_10415) ;  /* 0x000002c000007947 */ /* 0x000fea0003800000 */
.L_x_10427:
        /* <DEDUP_REMOVED lines=14> */
.L_x_10441:
[----:B------:R-:W-:Y:S05]  /*1dd0*/  BSYNC B0 ;  /* 0x0000000000007941 */ /* 0x000fea0003800000 */
.L_x_10440:
[----:B------:R-:W-:-:S04]  /*1de0*/  FMUL.FTZ R0, R0, 1 ;  /* 0x3f80000000007820 */ /* 0x000fc80000410000 */
[----:B------:R0:W1:Y:S01]  /*1df0*/  F2F.F64.F32 R16, R0 ;  /* 0x0000000000107310 */ /* 0x0000620000201800 */
[----:B------:R-:W-:Y:S05]  /*1e00*/  BRA `(.L_x_10415) ;  /* 0x000001a000007947 */ /* 0x000fea0003800000 */
.L_x_10414:
[----:B------:R-:W-:Y:S01]  /*1e10*/  MOV R0, 0x0 ;  /* 0x0000000000007802 */ /* 0x000fe20000000f00 */
[----:B------:R-:W-:Y:S02]  /*1e20*/  IMAD.MOV.U32 R4, RZ, RZ, c[0x4][0x178] ;  /* 0x01005e00ff047624 */ /* 0x000fe400078e00ff */
[----:B------:R-:W-:Y:S01]  /*1e30*/  IMAD.MOV.U32 R5, RZ, RZ, c[0x4][0x17c] ;  /* 0x01005f00ff057624 */ /* 0x000fe200078e00ff */
[----:B------:R0:W1:Y:S01]  /*1e40*/  LDC.64 R2, c[0x4][R0] ;  /* 0x0100000000027b82 */ /* 0x0000620000000a00 */
[----:B------:R-:W-:Y:S02]  /*1e50*/  IMAD.MOV.U32 R6, RZ, RZ, c[0x4][0x180] ;  /* 0x01006000ff067624 */ /* 0x000fe400078e00ff */
[----:B------:R-:W-:Y:S02]  /*1e60*/  IMAD.MOV.U32 R7, RZ, RZ, c[0x4][0x184] ;  /* 0x01006100ff077624 */ /* 0x000fe400078e00ff */
[----:B------:R-:W-:-:S02]  /*1e70*/  IMAD.MOV.U32 R8, RZ, RZ, 0x4e ;  /* 0x0000004eff087424 */ /* 0x000fc400078e00ff */
[----:B------:R-:W-:Y:S02]  /*1e80*/  IMAD.MOV.U32 R10, RZ, RZ, c[0x4][0x58] ;  /* 0x01001600ff0a7624 */ /* 0x000fe400078e00ff */
[----:B------:R-:W-:Y:S02]  /*1e90*/  IMAD.MOV.U32 R11, RZ, RZ, c[0x4][0x5c] ;  /* 0x01001700ff0b7624 */ /* 0x000fe400078e00ff */
[----:B------:R-:W-:Y:S02]  /*1ea0*/  IMAD.MOV.U32 R12, RZ, RZ, 0x1 ;  /* 0x00000001ff0c7424 */ /* 0x000fe400078e00ff */
[----:B------:R-:W-:Y:S02]  /*1eb0*/  IMAD.MOV.U32 R13, RZ, RZ, RZ ;  /* 0x000000ffff0d7224 */ /* 0x000fe400078e00ff */
[----:B0-----:R-:W-:Y:S01]  /*1ec0*/  LEPC R14 ;  /* 0x00000000000e734e */ /* 0x001fe20000000000 */
[----:B------:R-:W-:Y:S02]  /*1ed0*/  MOV R9, 0x1f40 ;  /* 0x00001f4000097802 */ /* 0x000fe40000000f00 */
[----:B------:R-:W-:Y:S02]  /*1ee0*/  MOV R20, 0x1ec0 ;  /* 0x00001ec000147802 */ /* 0x000fe40000000f00 */
[----:B------:R-:W-:-:S02]  /*1ef0*/  MOV R21, 0x0 ;  /* 0x0000000000157802 */ /* 0x000fc40000000f00 */
[----:B------:R-:W-:Y:S02]  /*1f00*/  MOV R0, 0x0 ;  /* 0x0000000000007802 */ /* 0x000fe40000000f00 */
[----:B------:R-:W-:-:S04]  /*1f10*/  IADD3 R20, P0, P1, -R20, R9, R14 ;  /* 0x0000000914147210 */ /* 0x000fc8000791e10e */
[----:B------:R-:W-:-:S04]  /*1f20*/  IADD3.X R21, ~R0, R21, R15, P0, P1 ;  /* 0x0000001500157210 */ /* 0x000fc800007e250f */
[----:B-1----:R-:W-:Y:S05]  /*1f30*/  CALL.ABS.NOINC R2 ;  /* 0x0000000002007343 */ /* 0x002fea0003c00000 */
[----:B------:R-:W-:Y:S01]  /*1f40*/  CS2R R16, SRZ ;  /* 0x0000000000107805 */ /* 0x000fe2000001ff00 */
[----:B------:R-:W-:Y:S05]  /*1f50*/  BRA `(.L_x_10415) ;  /* 0x0000005000007947 */ /* 0x000fea0003800000 */
.L_x_10439:
[----:B------:R-:W2:Y:S02]  /*1f60*/  LDG.E.64 R16, [R2.64] ;  /* 0x0000002402107981 */ /* 0x000ea4000c1e1b00 */
[----:B--2---:R-:W0:Y:S01]  /*1f70*/  I2F.F64.U64 R16, R16 ;  /* 0x0000001000107312 */ /* 0x004e220000301800 */
[----:B------:R-:W-:Y:S05]  /*1f80*/  BRA `(.L_x_10415) ;  /* 0x0000002000007947 */ /* 0x000fea0003800000 */
.L_x_10438:
[----:B------:R-:W2:Y:S02]  /*1f90*/  LDG.E R2, [R2.64] ;  /* 0x0000002402027981 */ /* 0x000ea4000c1e1900 */
[----:B--2---:R0:W1:Y:S02]  /*1fa0*/  I2F.F64.U32 R16, R2 ;  /* 0x0000000200107312 */ /* 0x0040640000201800 */
.L_x_10415:
[----:B0-----:R-:W0:Y:S01]  /*1fb0*/  LDC.U8 R2, c[0x0][0x3e3] ;  /* 0x0000f8c0ff027b82 */ /* 0x001e220000000000 */
[----:B------:R-:W-:-:S05]  /*1fc0*/  IADD3 R22, P1, R22, c[0x0][0x3d8], RZ ;  /* 0x0000f60016167a10 */ /* 0x000fca0007f3e0ff */
        /* <DEDUP_REMOVED lines=13> */
[----:B--2---:R0:W2:Y:S01]  /*20a0*/  I2F.F64.S16 R28, R22 ;  /* 0x00000016001c7312 */ /* 0x0040a20000101c00 */
[----:B------:R-:W-:Y:S05]  /*20b0*/  BRA `(.L_x_10447) ;  /* 0x00000e2000007947 */ /* 0x000fea0003800000 */
.L_x_10445:
[----:B------:R-:W2:Y:S02]  /*20c0*/  LDG.E.U8 R22, [R22.64] ;  /* 0x0000002416167981 */ /* 0x000ea4000c1e1100 */
[----:B--2---:R0:W2:Y:S01]  /*20d0*/  I2F.F64.U16 R28, R22 ;  /* 0x00000016001c7312 */ /* 0x0040a20000101800 */
[----:B------:R-:W-:Y:S05]  /*20e0*/  BRA `(.L_x_10447) ;  /* 0x00000df000007947 */ /* 0x000fea0003800000 */
.L_x_10444:
        /* <DEDUP_REMOVED lines=9> */
.L_x_10449:
[----:B------:R-:W2:Y:S02]  /*2180*/  LDG.E R22, [R22.64] ;  /* 0x0000002416167981 */ /* 0x000ea4000c1e1900 */
[----:B--2---:R0:W2:Y:S01]  /*2190*/  I2F.F64 R28, R22 ;  /* 0x00000016001c7312 */ /* 0x0040a20000201c00 */
[----:B------:R-:W-:Y:S05]  /*21a0*/  BRA `(.L_x_10447) ;  /* 0x00000d3000007947 */ /* 0x000fea0003800000 */
.L_x_10448:
[----:B------:R-:W2:Y:S02]  /*21b0*/  LDG.E.U16 R22, [R22.64] ;  /* 0x0000002416167981 */ /* 0x000ea4000c1e1500 */
[----:B--2---:R0:W2:Y:S01]  /*21c0*/  I2F.F64.S16 R28, R22 ;  /* 0x00000016001c7312 */ /* 0x0040a20000101c00 */
[----:B------:R-:W-:Y:S05]  /*21d0*/  BRA `(.L_x_10447) ;  /* 0x00000d0000007947 */ /* 0x000fea0003800000 */
.L_x_10443:
        /* <DEDUP_REMOVED lines=10> */
.L_x_10451:
[----:B------:R-:W2:Y:S02]  /*2280*/  LDG.E.U16 R0, [R22.64] ;  /* 0x0000002416007981 */ /* 0x000ea4000c1e1500 */
[----:B--2---:R-:W-:-:S05]  /*2290*/  HADD2.F32 R0, -RZ, R0.H0_H0 ;  /* 0x20000000ff007230 */ /* 0x004fca0000004100 */
[----:B------:R-:W-:-:S04]  /*22a0*/  FMUL.FTZ R0, R0, 1 ;  /* 0x3f80000000007820 */ /* 0x000fc80000410000 */
[----:B------:R0:W2:Y:S01]  /*22b0*/  F2F.F64.F32 R28, R0 ;  /* 0x00000000001c7310 */ /* 0x0000a20000201800 */
[----:B------:R-:W-:Y:S05]  /*22c0*/  BRA `(.L_x_10447) ;  /* 0x00000c1000007947 */ /* 0x000fea0003800000 */
.L_x_10450:
        /* <DEDUP_REMOVED lines=10> */
.L_x_10453:
[----:B------:R-:W2:Y:S02]  /*2370*/  LDG.E.U16 R22, [R22.64] ;  /* 0x0000002416167981 */ /* 0x000ea4000c1e1500 */
[----:B--2---:R-:W-:-:S05]  /*2380*/  HADD2.F32 R0, -RZ, R22.H0_H0 ;  /* 0x20000016ff007230 */ /* 0x004fca0000004100 */
[----:B------:R-:W-:-:S04]  /*2390*/  FMUL.FTZ R0, R0, 1 ;  /* 0x3f80000000007820 */ /* 0x000fc80000410000 */
[----:B------:R0:W2:Y:S01]  /*23a0*/  F2F.F64.F32 R28, R0 ;  /* 0x00000000001c7310 */ /* 0x0000a20000201800 */
[----:B------:R-:W-:Y:S05]  /*23b0*/  BRA `(.L_x_10447) ;  /* 0x00000b2000007947 */ /* 0x000fea0003800000 */
.L_x_10452:
[----:B------:R0:W5:Y:S01]  /*23c0*/  LDG.E.64 R28, [R22.64] ;  /* 0x00000024161c7981 */ /* 0x000162000c1e1b00 */
[----:B------:R-:W-:Y:S05]  /*23d0*/  BRA `(.L_x_10447) ;  /* 0x00000b0000007947 */ /* 0x000fea0003800000 */
.L_x_10442:
        /* <DEDUP_REMOVED lines=13> */
.L_x_10456:
[----:B------:R0:W5:Y:S01]  /*24b0*/  LDG.E.64 R28, [R22.64] ;  /* 0x00000024161c7981 */ /* 0x000162000c1e1b00 */
[----:B------:R-:W-:Y:S05]  /*24c0*/  BRA `(.L_x_10447) ;  /* 0x00000a1000007947 */ /* 0x000fea0003800000 */
.L_x_10455:
        /* <DEDUP_REMOVED lines=24> */
[----:B------:R-:W-:-:S05]  /*2650*/  LOP3.LUT R3, R3, 0x80000000, R0, 0xf8, !PT ;  /* 0x8000000003037812 */ /* 0x000fca00078ef800 */
[----:B------:R-:W-:-:S04]  /*2660*/  FMUL.FTZ R3, R3, 1 ;  /* 0x3f80000003037820 */ /* 0x000fc80000410000 */
[----:B------:R0:W2:Y:S01]  /*2670*/  F2F.F64.F32 R28, R3 ;  /* 0x00000003001c7310 */ /* 0x0000a20000201800 */
[----:B------:R-:W-:Y:S05]  /*2680*/  BRA `(.L_x_10447) ;  /* 0x0000085000007947 */ /* 0x000fea0003800000 */
.L_x_10458:
        /* <DEDUP_REMOVED lines=11> */
[----:B------:R-:W-:-:S05]  /*2740*/  LOP3.LUT R2, R2, 0x80000000, R3, 0xf8, !PT ;  /* 0x8000000002027812 */ /* 0x000fca00078ef803 */
[----:B------:R-:W-:-:S04]  /*2750*/  FMUL.FTZ R2, R2, 1 ;  /* 0x3f80000002027820 */ /* 0x000fc80000410000 */
[----:B------:R0:W2:Y:S01]  /*2760*/  F2F.F64.F32 R28, R2 ;  /* 0x00000002001c7310 */ /* 0x0000a20000201800 */
[----:B------:R-:W-:Y:S05]  /*2770*/  BRA `(.L_x_10447) ;  /* 0x0000076000007947 */ /* 0x000fea0003800000 */
.L_x_10457:
[----:B------:R-:W2:Y:S02]  /*2780*/  LDG.E.U16 R0, [R22.64] ;  /* 0x0000002416007981 */ /* 0x000ea4000c1e1500 */
[----:B--2---:R-:W-:-:S05]  /*2790*/  PRMT R0, RZ, 0x5410, R0 ;  /* 0x00005410ff007816 */ /* 0x004fca0000000000 */
[----:B------:R-:W-:-:S04]  /*27a0*/  FMUL.FTZ R0, R0, 1 ;  /* 0x3f80000000007820 */ /* 0x000fc80000410000 */
[----:B------:R0:W2:Y:S01]  /*27b0*/  F2F.F64.F32 R28, R0 ;  /* 0x00000000001c7310 */ /* 0x0000a20000201800 */
[----:B------:R-:W-:Y:S05]  /*27c0*/  BRA `(.L_x_10447) ;  /* 0x0000071000007947 */ /* 0x000fea0003800000 */
.L_x_10454:
        /* <DEDUP_REMOVED lines=9> */
[----:B--2---:R0:W2:Y:S01]  /*2860*/  I2F.F64.U16 R28, R22 ;  /* 0x00000016001c7312 */ /* 0x0040a20000101800 */
[----:B------:R-:W-:Y:S05]  /*2870*/  BRA `(.L_x_10447) ;  /* 0x0000066000007947 */ /* 0x000fea0003800000 */
.L_x_10461:
        /* <DEDUP_REMOVED lines=21> */
.L_x_10465:
[----:B------:R-:W-:Y:S05]  /*29d0*/  BSYNC B1 ;  /* 0x0000000000017941 */ /* 0x000fea0003800000 */
.L_x_10464:
[----:B------:R-:W-:Y:S01]  /*29e0*/  LEA R3, R0, 0x3b800000, 0x17 ;  /* 0x3b80000000037811 */ /* 0x000fe200078eb8ff */
[----:B------:R-:W-:-:S05]  /*29f0*/  IMAD.SHL.U32 R0, R2, 0x100000, RZ ;  /* 0x0010000002007824 */ /* 0x000fca00078e00ff */
[----:B------:R-:W-:Y:S02]  /*2a00*/  LOP3.LUT R0, R3, R0, R4, 0xfe, !PT ;  /* 0x0000000003007212 */ /* 0x000fe400078efe04 */
.L_x_10463:
[----:B------:R-:W-:Y:S05]  /*2a10*/  BSYNC B0 ;  /* 0x0000000000007941 */ /* 0x000fea0003800000 */
.L_x_10462:
[----:B------:R-:W-:-:S04]  /*2a20*/  FMUL.FTZ R0, R0, 1 ;  /* 0x3f80000000007820 */ /* 0x000fc80000410000 */
[----:B------:R0:W2:Y:S01]  /*2a30*/  F2F.F64.F32 R28, R0 ;  /* 0x00000000001c7310 */ /* 0x0000a20000201800 */
[----:B------:R-:W-:Y:S05]  /*2a40*/  BRA `(.L_x_10447) ;  /* 0x0000049000007947 */ /* 0x000fea0003800000 */
.L_x_10460:
        /* <DEDUP_REMOVED lines=21> */
.L_x_10469:
[----:B------:R-:W-:Y:S05]  /*2ba0*/  BSYNC B1 ;  /* 0x0000000000017941 */ /* 0x000fea0003800000 */
.L_x_10468:
[----:B------:R-:W-:Y:S01]  /*2bb0*/  LEA R3, R0, 0x37800000, 0x17 ;  /* 0x3780000000037811 */ /* 0x000fe200078eb8ff */
[----:B------:R-:W-:-:S05]  /*2bc0*/  IMAD.SHL.U32 R0, R2, 0x200000, RZ ;  /* 0x0020000002007824 */ /* 0x000fca00078e00ff */
[----:B------:R-:W-:Y:S02]  /*2bd0*/  LOP3.LUT R0, R3, R0, R4, 0xfe, !PT ;  /* 0x0000000003007212 */ /* 0x000fe400078efe04 */
.L_x_10467:
[----:B------:R-:W-:Y:S05]  /*2be0*/  BSYNC B0 ;  /* 0x0000000000007941 */ /* 0x000fea0003800000 */
.L_x_10466:
[----:B------:R-:W-:-:S04]  /*2bf0*/  FMUL.FTZ R0, R0, 1 ;  /* 0x3f80000000007820 */ /* 0x000fc80000410000 */
[----:B------:R0:W2:Y:S01]  /*2c00*/  F2F.F64.F32 R28, R0 ;  /* 0x00000000001c7310 */ /* 0x0000a20000201800 */
[----:B------:R-:W-:Y:S05]  /*2c10*/  BRA `(.L_x_10447) ;  /* 0x000002c000007947 */ /* 0x000fea0003800000 */
.L_x_10459:
        /* <DEDUP_REMOVED lines=14> */
.L_x_10473:
[----:B------:R-:W-:Y:S05]  /*2d00*/  BSYNC B0 ;  /* 0x0000000000007941 */ /* 0x000fea0003800000 */
.L_x_10472:
[----:B------:R-:W-:-:S04]  /*2d10*/  FMUL.FTZ R0, R0, 1 ;  /* 0x3f80000000007820 */ /* 0x000fc80000410000 */
[----:B------:R0:W2:Y:S01]  /*2d20*/  F2F.F64.F32 R28, R0 ;  /* 0x00000000001c7310 */ /* 0x0000a20000201800 */
[----:B------:R-:W-:Y:S05]  /*2d30*/  BRA `(.L_x_10447) ;  /* 0x000001a000007947 */ /* 0x000fea0003800000 */
.L_x_10446:
[----:B------:R-:W-:Y:S01]  /*2d40*/  MOV R0, 0x0 ;  /* 0x0000000000007802 */ /* 0x000fe20000000f00 */
[----:B------:R-:W-:Y:S02]  /*2d50*/  IMAD.MOV.U32 R4, RZ, RZ, c[0x4][0x178] ;  /* 0x01005e00ff047624 */ /* 0x000fe400078e00ff */
[----:B------:R-:W-:Y:S01]  /*2d60*/  IMAD.MOV.U32 R5, RZ, RZ, c[0x4][0x17c] ;  /* 0x01005f00ff057624 */ /* 0x000fe200078e00ff */
[----:B------:R0:W2:Y:S01]  /*2d70*/  LDC.64 R2, c[0x4][R0] ;  /* 0x0100000000027b82 */ /* 0x0000a20000000a00 */
        /* <DEDUP_REMOVED lines=14> */
[----:B-12--5:R-:W-:Y:S05]  /*2e60*/  CALL.ABS.NOINC R2 ;  /* 0x0000000002007343 */ /* 0x026fea0003c00000 */
[----:B------:R-:W-:Y:S01]  /*2e70*/  CS2R R28, SRZ ;  /* 0x00000000001c7805 */ /* 0x000fe2000001ff00 */
[----:B------:R-:W-:Y:S05]  /*2e80*/  BRA `(.L_x_10447) ;  /* 0x0000005000007947 */ /* 0x000fea0003800000 */
.L_x_10471:
[----:B------:R-:W2:Y:S02]  /*2e90*/  LDG.E.64 R28, [R22.64] ;  /* 0x00000024161c7981 */ /* 0x000ea4000c1e1b00 */
[----:B--2---:R-:W0:Y:S01]  /*2ea0*/  I2F.F64.U64 R28, R28 ;  /* 0x0000001c001c7312 */ /* 0x004e220000301800 */
[----:B------:R-:W-:Y:S05]  /*2eb0*/  BRA `(.L_x_10447) ;  /* 0x0000002000007947 */ /* 0x000fea0003800000 */
.L_x_10470:
[----:B------:R-:W2:Y:S02]  /*2ec0*/  LDG.E R22, [R22.64] ;  /* 0x0000002416167981 */ /* 0x000ea4000c1e1900 */
[----:B--2---:R0:W2:Y:S02]  /*2ed0*/  I2F.F64.U32 R28, R22 ;  /* 0x00000016001c7312 */ /* 0x0040a40000201800 */
.L_x_10447:
[----:B0-2--5:R-:W0:Y:S01]  /*2ee0*/  DSETP.NEU.AND P0, PT, R28, RZ, PT ;  /* 0x000000ff1c00722a */ /* 0x025e220003f0d000 */
[----:B------:R-:W-:-:S13]  /*2ef0*/  BSSY B0, `(.L_x_10474) ;  /* 0x0000152000007945 */ /* 0x000fda0003800000 */
[----:B0-----:R-:W-:Y:S05]  /*2f00*/  @P0 BRA `(.L_x_10475) ;  /* 0x0000019000000947 */ /* 0x001fea0003800000 */
[----:B------:R-:W0:Y:S01]  /*2f10*/  MUFU.RCP64H R3, R29 ;  /* 0x0000001d00037308 */ /* 0x000e220000001800 */
[----:B------:R-:W-:Y:S01]  /*2f20*/  IMAD.MOV.U32 R2, RZ, RZ, 0x1 ;  /* 0x00000001ff027424 */ /* 0x000fe200078e00ff */
[----:B-1----:R-:W-:Y:S01]  /*2f30*/  FSETP.GEU.AND P1, PT, |R17|, 6.5827683646048100446e-37, PT ;  /* 0x036000001100780b */ /* 0x002fe20003f2e200 */
[----:B------:R-:W-:Y:S04]  /*2f40*/  BSSY B2, `(.L_x_10476) ;  /* 0x0000014000027945 */ /* 0x000fe80003800000 */
[----:B0-----:R-:W0:-:S06]  /*2f50*/  DFMA R4, R2, -R28, 1 ;  /* 0x3ff000000204742b */ /* 0x001e0c000000081c */
[----:B0-----:R-:W0:-:S06]  /*2f60*/  DFMA R4, R4, R4, R4 ;  /* 0x000000040404722b */ /* 0x001e0c0000000004 */
[----:B0-----:R-:W0:-:S06]  /*2f70*/  DFMA R4, R2, R4, R2 ;  /* 0x000000040204722b */ /* 0x001e0c0000000002 */
[----:B0-----:R-:W0:-:S06]  /*2f80*/  DFMA R2, R4, -R28, 1 ;  /* 0x3ff000000402742b */ /* 0x001e0c000000081c */
[----:B0-----:R-:W0:-:S06]  /*2f90*/  DFMA R2, R4, R2, R4 ;  /* 0x000000020402722b */ /* 0x001e0c0000000004 */
[----:B0-----:R-:W0:-:S06]  /*2fa0*/  DMUL R4, R2, R16 ;  /* 0x0000001002047228 */ /* 0x001e0c0000000000 */
[----:B0-----:R-:W0:-:S06]  /*2fb0*/  DFMA R6, R4, -R28, R16 ;  /* 0x8000001c0406722b */ /* 0x001e0c0000000010 */
[----:B0-----:R-:W0:-:S10]  /*2fc0*/  DFMA R4, R2, R6, R4 ;  /* 0x000000060204722b */ /* 0x001e140000000004 */
[----:B0-----:R-:W-:-:S05]  /*2fd0*/  FFMA R0, RZ, R29, R5 ;  /* 0x0000001dff007223 */ /* 0x001fca0000000005 */
[----:B------:R-:W-:-:S13]  /*2fe0*/  FSETP.GT.AND P0, PT, |R0|, 1.469367938527859385e-39, PT ;  /* 0x001000000000780b */ /* 0x000fda0003f04200 */
[----:B------:R-:W-:Y:S05]  /*2ff0*/  @P0 BRA P1, `(.L_x_10477) ;  /* 0x0000008000000947 */ /* 0x000fea0000800000 */
[----:B------:R-:W-:Y:S01]  /*3000*/  IMAD.MOV.U32 R12, RZ, RZ, R16 ;  /* 0x000000ffff0c7224 */ /* 0x000fe200078e0010 */
[----:B------:R-:W-:Y:S01]  /*3010*/  MOV R0, 0x3060 ;  /* 0x0000306000007802 */ /* 0x000fe20000000f00 */
[----:B------:R-:W-:Y:S02]  /*3020*/  IMAD.MOV.U32 R13, RZ, RZ, R17 ;  /* 0x000000ffff0d7224 */ /* 0x000fe400078e0011 */
[----:B------:R-:W-:Y:S02]  /*3030*/  IMAD.MOV.U32 R10, RZ, RZ, R28 ;  /* 0x000000ffff0a7224 */ /* 0x000fe400078e001c */
[----:B------:R-:W-:Y:S02]  /*3040*/  IMAD.MOV.U32 R11, RZ, RZ, R29 ;  /* 0x000000ffff0b7224 */ /* 0x000fe400078e001d */
[----:B------:R-:W-:Y:S05]  /*3050*/  CALL.REL.NOINC `($__internal_0_$__cuda_sm20_div_rn_f64_full) ;  /* 0x00011f9000007944 */ /* 0x000fea0003c00000 */
[----:B------:R-:W-:Y:S02]  /*3060*/  IMAD.MOV.U32 R4, RZ, RZ, R6 ;  /* 0x000000ffff047224 */ /* 0x000fe400078e0006 */
[----:B------:R-:W-:Y:S02]  /*3070*/  IMAD.MOV.U32 R5, RZ, RZ, R7 ;  /* 0x000000ffff057224 */ /* 0x000fe400078e0007 */
.L_x_10477:
[----:B------:R-:W-:Y:S05]  /*3080*/  BSYNC B2 ;  /* 0x0000000000027941 */ /* 0x000fea0003800000 */
.L_x_10476:
[----:B------:R-:W-:Y:S05]  /*3090*/  BRA `(.L_x_10478) ;  /* 0x0000137000007947 */ /* 0x000fea0003800000 */
.L_x_10475:
[----:B------:R-:W-:Y:S01]  /*30a0*/  LOP3.LUT R3, R29, 0x7fffffff, RZ, 0xc0, !PT ;  /* 0x7fffffff1d037812 */ /* 0x000fe200078ec0ff */
[----:B------:R-:W-:Y:S01]  /*30b0*/  BSSY B1, `(.L_x_10479) ;  /* 0x00000f9000017945 */ /* 0x000fe20003800000 */
[----:B-1----:R-:W-:Y:S01]  /*30c0*/  LOP3.LUT R5, R17, 0x7fffffff, RZ, 0xc0, !PT ;  /* 0x7fffffff11057812 */ /* 0x002fe200078ec0ff */
[----:B------:R-:W-:Y:S01]  /*30d0*/  IMAD.MOV.U32 R2, RZ, RZ, R28 ;  /* 0x000000ffff027224 */ /* 0x000fe200078e001c */
[----:B------:R-:W-:Y:S01]  /*30e0*/  ISETP.GT.U32.AND P0, PT, R3, 0x7fefffff, PT ;  /* 0x7fefffff0300780c */ /* 0x000fe20003f04070 */
[----:B------:R-:W-:-:S03]  /*30f0*/  IMAD.MOV.U32 R4, RZ, RZ, R16 ;  /* 0x000000ffff047224 */ /* 0x000fc600078e0010 */
[----:B------:R-:W-:-:S13]  /*3100*/  ISETP.GT.U32.OR P0, PT, R5, 0x7fefffff, P0 ;  /* 0x7fefffff0500780c */ /* 0x000fda0000704470 */
[----:B------:R-:W-:Y:S05]  /*3110*/  @P0 BRA `(.L_x_10480) ;  /* 0x00000ec000000947 */ /* 0x000fea0003800000 */
[----:B------:R-:W0:Y:S01]  /*3120*/  DSETP.NEU.AND P0, PT, R2, RZ, PT ;  /* 0x000000ff0200722a */ /* 0x000e220003f0d000 */
[----:B------:R-:W-:Y:S02]  /*3130*/  IMAD.MOV.U32 R22, RZ, RZ, 0x0 ;  /* 0x00000000ff167424 */ /* 0x000fe400078e00ff */
[----:B------:R-:W-:-:S11]  /*3140*/  IMAD.MOV.U32 R23, RZ, RZ, -0x80000 ;  /* 0xfff80000ff177424 */ /* 0x000fd600078e00ff */
[----:B0-----:R-:W-:Y:S05]  /*3150*/  @!P0 BRA `(.L_x_10481) ;  /* 0x00000ee000008947 */ /* 0x001fea0003800000 */
[----:B------:R-:W0:Y:S01]  /*3160*/  DSETP.GE.AND P0, PT, R4, R2, PT ;  /* 0x000000020400722a */ /* 0x000e220003f06000 */
[----:B------:R-:W-:Y:S02]  /*3170*/  IMAD.MOV.U32 R22, RZ, RZ, R16 ;  /* 0x000000ffff167224 */ /* 0x000fe400078e0010 */
[----:B------:R-:W-:-:S11]  /*3180*/  IMAD.MOV.U32 R23, RZ, RZ, R17 ;  /* 0x000000ffff177224 */ /* 0x000fd600078e0011 */
[----:B0-----:R-:W-:Y:S05]  /*3190*/  @!P0 BRA `(.L_x_10481) ;  /* 0x00000ea000008947 */ /* 0x001fea0003800000 */
[----:B------:R-:W-:Y:S01]  /*31a0*/  SHF.R.U32.HI R7, RZ, 0x14, R5 ;  /* 0x00000014ff077819 */ /* 0x000fe20000011605 */
[----:B------:R-:W-:Y:S01]  /*31b0*/  BSSY B2, `(.L_x_10482) ;  /* 0x0000022000027945 */ /* 0x000fe20003800000 */
[----:B------:R-:W-:Y:S02]  /*31c0*/  SHF.R.U32.HI R0, RZ, 0x14, R3 ;  /* 0x00000014ff007819 */ /* 0x000fe40000011603 */
[----:B------:R-:W-:Y:S02]  /*31d0*/  ISETP.NE.AND P0, PT, R7, RZ, PT ;  /* 0x000000ff0700720c */ /* 0x000fe40003f05270 */
[----:B------:R-:W-:-:S11]  /*31e0*/  ISETP.NE.AND P1, PT, R0, RZ, PT ;  /* 0x000000ff0000720c */ /* 0x000fd60003f25270 */
[----:B------:R-:W0:-:S04]  /*31f0*/  @!P0 DMUL R4, R4, 1.80143985094819840000e+16 ;  /* 0x4350000004048828 */ /* 0x000e080000000000 */
[----:B------:R-:W1:-:S06]  /*3200*/  @!P1 DMUL R2, R2, 1.80143985094819840000e+16 ;  /* 0x4350000002029828 */ /* 0x000e4c0000000000 */
[C---:B0-----:R-:W-:Y:S01]  /*3210*/  @!P0 LEA.HI R7, R5.reuse, 0xffffffca, RZ, 0xc ;  /* 0xffffffca05078811 */ /* 0x041fe200078f60ff */
[----:B------:R-:W-:Y:S01]  /*3220*/  IMAD.MOV.U32 R11, RZ, RZ, R4 ;  /* 0x000000ffff0b7224 */ /* 0x000fe200078e0004 */
[----:B------:R-:W-:Y:S02]  /*3230*/  LOP3.LUT R13, R5, 0xfffff, RZ, 0xc0, !PT ;  /* 0x000fffff050d7812 */ /* 0x000fe400078ec0ff */
[C---:B-1----:R-:W-:Y:S02]  /*3240*/  @!P1 LEA.HI R0, R3.reuse, 0xffffffca, RZ, 0xc ;  /* 0xffffffca03009811 */ /* 0x042fe400078f60ff */
[----:B------:R-:W-:Y:S02]  /*3250*/  LOP3.LUT R9, RZ, R7, RZ, 0x33, !PT ;  /* 0x00000007ff097212 */ /* 0x000fe400078e33ff */
[----:B------:R-:W-:Y:S01]  /*3260*/  LOP3.LUT R8, R3, 0xfffff, RZ, 0xc0, !PT ;  /* 0x000fffff03087812 */ /* 0x000fe200078ec0ff */
[--C-:B------:R-:W-:Y:S01]  /*3270*/  IMAD.IADD R5, R7, 0x1, -R0.reuse ;  /* 0x0000000107057824 */ /* 0x100fe200078e0a00 */
[----:B------:R-:W-:Y:S01]  /*3280*/  LOP3.LUT R13, R13, 0x100000, RZ, 0xfc, !PT ;  /* 0x001000000d0d7812 */ /* 0x000fe200078efcff */
[----:B------:R-:W-:Y:S01]  /*3290*/  IMAD.IADD R9, R9, 0x1, R0 ;  /* 0x0000000109097824 */ /* 0x000fe200078e0200 */
[----:B------:R-:W-:-:S04]  /*32a0*/  LOP3.LUT R4, R8, 0x100000, RZ, 0xfc, !PT ;  /* 0x0010000008047812 */ /* 0x000fc800078efcff */
[----:B------:R-:W-:-:S05]  /*32b0*/  IMNMX R6, R9, -0x1, !PT ;  /* 0xffffffff09067817 */ /* 0x000fca0007800200 */
[----:B------:R-:W-:-:S05]  /*32c0*/  IMAD.IADD R15, R6, 0x1, R7 ;  /* 0x00000001060f7824 */ /* 0x000fca00078e0207 */
[----:B------:R-:W-:-:S04]  /*32d0*/  IADD3 R6, R15, 0x2, -R0 ;  /* 0x000000020f067810 */ /* 0x000fc80007ffe800 */
[----:B------:R-:W-:-:S13]  /*32e0*/  LOP3.LUT P0, R6, R6, 0x3, RZ, 0xc0, !PT ;  /* 0x0000000306067812 */ /* 0x000fda000780c0ff */
[----:B------:R-:W-:Y:S05]  /*32f0*/  @!P0 BRA `(.L_x_10483) ;  /* 0x000000d000008947 */ /* 0x000fea0003800000 */
[----:B------:R-:W-:Y:S02]  /*3300*/  BSSY B3, `(.L_x_10483) ;  /* 0x000000c000037945 */ /* 0x000fe40003800000 */
.L_x_10484:
[----:B------:R-:W-:Y:S02]  /*3310*/  IADD3 R9, P0, -R2, R11, RZ ;  /* 0x0000000b02097210 */ /* 0x000fe40007f1e1ff */
[----:B------:R-:W-:Y:S02]  /*3320*/  IADD3 R6, R6, -0x1, RZ ;  /* 0xffffffff06067810 */ /* 0x000fe40007ffe0ff */
[----:B------:R-:W-:Y:S01]  /*3330*/  IADD3 R5, R5, -0x1, RZ ;  /* 0xffffffff05057810 */ /* 0x000fe20007ffe0ff */
[----:B------:R-:W-:Y:S01]  /*3340*/  IMAD.X R7, R13, 0x1, ~R4, P0 ;  /* 0x000000010d077824 */ /* 0x000fe200000e0e04 */
[----:B------:R-:W-:-:S04]  /*3350*/  ISETP.NE.AND P1, PT, R6, RZ, PT ;  /* 0x000000ff0600720c */ /* 0x000fc80003f25270 */
[----:B------:R-:W-:-:S04]  /*3360*/  ISETP.GE.AND P0, PT, R7, RZ, PT ;  /* 0x000000ff0700720c */ /* 0x000fc80003f06270 */
[----:B------:R-:W-:Y:S02]  /*3370*/  SEL R9, R11, R9, !P0 ;  /* 0x000000090b097207 */ /* 0x000fe40004000000 */
[----:B------:R-:W-:-:S03]  /*3380*/  SEL R7, R13, R7, !P0 ;  /* 0x000000070d077207 */ /* 0x000fc60004000000 */
[C---:B------:R-:W-:Y:S01]  /*3390*/  IMAD.SHL.U32 R11, R9.reuse, 0x2, RZ ;  /* 0x00000002090b7824 */ /* 0x040fe200078e00ff */
[----:B------:R-:W-:Y:S01]  /*33a0*/  SHF.L.U64.HI R13, R9, 0x1, R7 ;  /* 0x00000001090d7819 */ /* 0x000fe20000010207 */
[----:B------:R-:W-:Y:S05]  /*33b0*/  @P1 BRA `(.L_x_10484) ;  /* 0xffffff5000001947 */ /* 0x000fea000383ffff */
[----:B------:R-:W-:Y:S05]  /*33c0*/  BSYNC B3 ;  /* 0x0000000000037941 */ /* 0x000fea0003800000 */
.L_x_10483:
[----:B------:R-:W-:Y:S05]  /*33d0*/  BSYNC B2 ;  /* 0x0000000000027941 */ /* 0x000fea0003800000 */
.L_x_10482:
[----:B------:R-:W-:Y:S01]  /*33e0*/  IADD3 R6, R15, 0x1, -R0 ;  /* 0x000000010f067810 */ /* 0x000fe20007ffe800 */
[----:B------:R-:W-:Y:S03]  /*33f0*/  BSSY B2, `(.L_x_10485) ;  /* 0x00000a7000027945 */ /* 0x000fe60003800000 */
[----:B------:R-:W-:-:S13]  /*3400*/  ISETP.GE.U32.AND P0, PT, R6, 0x3, PT ;  /* 0x000000030600780c */ /* 0x000fda0003f06070 */
[----:B------:R-:W-:Y:S05]  /*3410*/  @!P0 BRA `(.L_x_10486) ;  /* 0x00000a4000008947 */ /* 0x000fea0003800000 */
[----:B------:R-:W-:Y:S01]  /*3420*/  LOP3.LUT R6, RZ, R5, RZ, 0x33, !PT ;  /* 0x00000005ff067212 */ /* 0x000fe200078e33ff */
[----:B------:R-:W-:Y:S03]  /*3430*/  BSSY B3, `(.L_x_10487) ;  /* 0x000002a000037945 */ /* 0x000fe60003800000 */
[----:B------:R-:W-:-:S04]  /*3440*/  IMNMX R6, R6, -0x4, !PT ;  /* 0xfffffffc06067817 */ /* 0x000fc80007800200 */
[----:B------:R-:W-:-:S04]  /*3450*/  IADD3 R10, R5, 0x4, R6 ;  /* 0x00000004050a7810 */ /* 0x000fc80007ffe006 */
[----:B------:R-:W-:-:S04]  /*3460*/  LEA.HI R6, R10, 0x1, RZ, 0x1e ;  /* 0x000000010a067811 */ /* 0x000fc800078ff0ff */
[----:B------:R-:W-:-:S13]  /*3470*/  LOP3.LUT P0, R6, R6, 0x3, RZ, 0xc0, !PT ;  /* 0x0000000306067812 */ /* 0x000fda000780c0ff */
[----:B------:R-:W-:Y:S05]  /*3480*/  @!P0 BRA `(.L_x_10488) ;  /* 0x0000024000008947 */ /* 0x000fea0003800000 */
[----:B------:R-:W-:Y:S02]  /*3490*/  BSSY B4, `(.L_x_10489) ;  /* 0x0000021000047945 */ /* 0x000fe40003800000 */
.L_x_10490:
        /* <DEDUP_REMOVED lines=9> */
[----:B------:R-:W-:-:S04]  /*3530*/  SHF.L.U64.HI R13, R8, 0x1, R13 ;  /* 0x00000001080d7819 */ /* 0x000fc8000001020d */
[----:B------:R-:W-:-:S05]  /*3540*/  IADD3 R9, P0, -R2, R7, RZ ;  /* 0x0000000702097210 */ /* 0x000fca0007f1e1ff */
[----:B------:R-:W-:-:S05]  /*3550*/  IMAD.X R8, R13, 0x1, ~R4, P0 ;  /* 0x000000010d087824 */ /* 0x000fca00000e0e04 */
        /* <DEDUP_REMOVED lines=18> */
[----:B------:R-:W-:Y:S01]  /*3680*/  SHF.L.U64.HI R13, R7, 0x1, R8 ;  /* 0x00000001070d7819 */ /* 0x000fe20000010208 */
[----:B------:R-:W-:Y:S05]  /*3690*/  @P1 BRA `(.L_x_10490) ;  /* 0xfffffe0000001947 */ /* 0x000fea000383ffff */
[----:B------:R-:W-:Y:S05]  /*36a0*/  BSYNC B4 ;  /* 0x0000000000047941 */ /* 0x000fea0003800000 */
.L_x_10489:
[----:B------:R-:W-:Y:S02]  /*36b0*/  IMAD.MOV.U32 R9, RZ, RZ, R7 ;  /* 0x000000ffff097224 */ /* 0x000fe400078e0007 */
[----:B------:R-:W-:Y:S02]  /*36c0*/  IMAD.MOV.U32 R7, RZ, RZ, R8 ;  /* 0x000000ffff077224 */ /* 0x000fe400078e0008 */
.L_x_10488:
[----:B------:R-:W-:Y:S05]  /*36d0*/  BSYNC B3 ;  /* 0x0000000000037941 */ /* 0x000fea0003800000 */
.L_x_10487:
[----:B------:R-:W-:-:S13]  /*36e0*/  ISETP.GE.U32.AND P0, PT, R10, 0xc, PT ;  /* 0x0000000c0a00780c */ /* 0x000fda0003f06070 */
[----:B------:R-:W-:Y:S05]  /*36f0*/  @!P0 BRA `(.L_x_10486) ;  /* 0x0000076000008947 */ /* 0x000fea0003800000 */
[----:B------:R-:W-:Y:S02]  /*3700*/  BSSY B3, `(.L_x_10491) ;  /* 0x0000074000037945 */ /* 0x000fe40003800000 */
.L_x_10492:
[----:B------:R-:W-:Y:S02]  /*3710*/  IADD3 R6, P0, -R2, R11, RZ ;  /* 0x0000000b02067210 */ /* 0x000fe40007f1e1ff */
[C---:B------:R-:W-:Y:S02]  /*3720*/  ISETP.GT.AND P1, PT, R5.reuse, 0xf, PT ;  /* 0x0000000f0500780c */ /* 0x040fe40003f24270 */
[----:B------:R-:W-:Y:S01]  /*3730*/  IADD3 R5, R5, -0x10, RZ ;  /* 0xfffffff005057810 */ /* 0x000fe20007ffe0ff */
        /* <DEDUP_REMOVED lines=113> */
.L_x_10491:
[----:B------:R-:W-:Y:S02]  /*3e50*/  IMAD.MOV.U32 R9, RZ, RZ, R6 ;  /* 0x000000ffff097224 */ /* 0x000fe400078e0006 */
.L_x_10486:
[----:B------:R-:W-:Y:S05]  /*3e60*/  BSYNC B2 ;  /* 0x0000000000027941 */ /* 0x000fea0003800000 */
.L_x_10485:
[----:B------:R-:W-:Y:S01]  /*3e70*/  LOP3.LUT R5, R7, 0x7fffffff, RZ, 0xc0, !PT ;  /* 0x7fffffff07057812 */ /* 0x000fe200078ec0ff */
[----:B------:R-:W-:Y:S01]  /*3e80*/  BSSY B2, `(.L_x_10493) ;  /* 0x0000013000027945 */ /* 0x000fe20003800000 */
[----:B------:R-:W-:Y:S01]  /*3e90*/  ISETP.NE.U32.AND P0, PT, R9, RZ, PT ;  /* 0x000000ff0900720c */ /* 0x000fe20003f05070 */
[----:B------:R-:W-:-:S03]  /*3ea0*/  CS2R R22, SRZ ;  /* 0x0000000000167805 */ /* 0x000fc6000001ff00 */
[----:B------:R-:W-:-:S13]  /*3eb0*/  ISETP.NE.AND.EX P0, PT, R5, RZ, PT, P0 ;  /* 0x000000ff0500720c */ /* 0x000fda0003f05300 */
[----:B------:R-:W-:Y:S05]  /*3ec0*/  @!P0 BRA `(.L_x_10494) ;  /* 0x000000e000008947 */ /* 0x000fea0003800000 */
[----:B------:R-:W-:-:S06]  /*3ed0*/  IMAD.MOV.U32 R4, RZ, RZ, R9 ;  /* 0x000000ffff047224 */ /* 0x000fcc00078e0009 */
[----:B------:R-:W0:-:S10]  /*3ee0*/  DMUL R2, R4, 1.80143985094819840000e+16 ;  /* 0x4350000004027828 */ /* 0x000e140000000000 */
[----:B0-----:R-:W-:-:S04]  /*3ef0*/  SHF.R.U32.HI R2, RZ, 0x14, R3 ;  /* 0x00000014ff027819 */ /* 0x001fc80000011603 */
[----:B------:R-:W-:-:S04]  /*3f00*/  IADD3 R3, -R2, 0x37, RZ ;  /* 0x0000003702037810 */ /* 0x000fc80007ffe1ff */
[CC--:B------:R-:W-:Y:S01]  /*3f10*/  SHF.L.U32 R7, R9.reuse, R3.reuse, RZ ;  /* 0x0000000309077219 */ /* 0x0c0fe200000006ff */
[----:B------:R-:W-:Y:S01]  /*3f20*/  IMAD.IADD R0, R0, 0x1, -R3 ;  /* 0x0000000100007824 */ /* 0x000fe200078e0a03 */
[----:B------:R-:W-:Y:S02]  /*3f30*/  SHF.L.U64.HI R3, R9, R3, R5 ;  /* 0x0000000309037219 */ /* 0x000fe40000010205 */
[----:B------:R-:W-:Y:S02]  /*3f40*/  IADD3 R22, P1, RZ, R7, RZ ;  /* 0x00000007ff167210 */ /* 0x000fe40007f3e0ff */
[C---:B------:R-:W-:Y:S02]  /*3f50*/  ISETP.GE.AND P0, PT, R0.reuse, 0x1, PT ;  /* 0x000000010000780c */ /* 0x040fe40003f06270 */
[C---:B------:R-:W-:Y:S02]  /*3f60*/  IADD3 R2, R0.reuse, -0x1, RZ ;  /* 0xffffffff00027810 */ /* 0x040fe40007ffe0ff */
[----:B------:R-:W-:-:S03]  /*3f70*/  IADD3 R0, -R0, 0x1, RZ ;  /* 0x0000000100007810 */ /* 0x000fc60007ffe1ff */
[----:B------:R-:W-:-:S06]  /*3f80*/  IMAD.U32.X R23, R2, 0x100000, R3, P1 ;  /* 0x0010000002177824 */ /* 0x000fcc00008e0403 */
[-CC-:B------:R-:W-:Y:S02]  /*3f90*/  @!P0 SHF.R.U64 R22, R7, R0.reuse, R3.reuse ;  /* 0x0000000007168219 */ /* 0x180fe40000001203 */
[----:B------:R-:W-:Y:S02]  /*3fa0*/  @!P0 SHF.R.U32.HI R23, RZ, R0, R3 ;  /* 0x00000000ff178219 */ /* 0x000fe40000011603 */
.L_x_10494:
[----:B------:R-:W-:Y:S05]  /*3fb0*/  BSYNC B2 ;  /* 0x0000000000027941 */ /* 0x000fea0003800000 */
.L_x_10493:
[----:B------:R-:W-:Y:S01]  /*3fc0*/  LOP3.LUT R23, R23, 0x80000000, R17, 0xb8, !PT ;  /* 0x8000000017177812 */ /* 0x000fe200078eb811 */
[----:B------:R-:W-:Y:S05]  /*3fd0*/  BRA `(.L_x_10481) ;  /* 0x0000006000007947 */ /* 0x000fea0003800000 */
.L_x_10480:
[----:B------:R-:W0:-:S06]  /*3fe0*/  DSETP.GTU.AND P0, PT, R2, +INF , PT ;  /* 0x7ff000000200742a */ /* 0x000e0c0003f0c000 */
[----:B0-----:R-:W0:-:S14]  /*3ff0*/  DSETP.LE.AND P0, PT, R4, +INF , !P0 ;  /* 0x7ff000000400742a */ /* 0x001e1c0004703000 */
[----:B0-----:R-:W0:-:S04]  /*4000*/  @P0 DSETP.NEU.AND P1, PT, R4, +INF , PT ;  /* 0x7ff000000400042a */ /* 0x001e080003f2d000 */
[----:B------:R1:W2:-:S06]  /*4010*/  @!P0 DADD R22, R28, R16 ;  /* 0x000000001c168229 */ /* 0x00028c0000000010 */
[----:B0-----:R-:W-:Y:S02]  /*4020*/  @P0 FSEL R22, R16, RZ, P1 ;  /* 0x000000ff10160208 */ /* 0x001fe40000800000 */
[----:B------:R-:W-:Y:S02]  /*4030*/  @P0 FSEL R23, R17, -QNAN , P1 ;  /* 0xfff8000011170808 */ /* 0x000fe40000800000 */
.L_x_10481:
[----:B-12---:R-:W-:Y:S05]  /*4040*/  BSYNC B1 ;  /* 0x0000000000017941 */ /* 0x006fea0003800000 */
.L_x_10479:
[----:B------:R-:W0:Y:S01]  /*4050*/  MUFU.RCP64H R3, R29 ;  /* 0x0000001d00037308 */ /* 0x000e220000001800 */
[----:B------:R-:W-:Y:S01]  /*4060*/  IMAD.MOV.U32 R2, RZ, RZ, 0x1 ;  /* 0x00000001ff027424 */ /* 0x000fe200078e00ff */
[----:B------:R-:W1:Y:S01]  /*4070*/  DADD R12, -R22, R16 ;  /* 0x00000000160c7229 */ /* 0x000e620000000110 */
[----:B------:R-:W-:Y:S09]  /*4080*/  BSSY B2, `(.L_x_10495) ;  /* 0x0000011000027945 */ /* 0x000ff20003800000 */
[----:B-1----:R-:W-:Y:S01]  /*4090*/  FSETP.GEU.AND P1, PT, |R13|, 6.5827683646048100446e-37, PT ;  /* 0x036000000d00780b */ /* 0x002fe20003f2e200 */
        /* <DEDUP_REMOVED lines=14> */
[----:B------:R-:W-:Y:S05]  /*4180*/  CALL.REL.NOINC `($__internal_0_$__cuda_sm20_div_rn_f64_full) ;  /* 0x00010e6000007944 */ /* 0x000fea0003c00000 */
.L_x_10496:
[----:B------:R-:W-:Y:S05]  /*4190*/  BSYNC B2 ;  /* 0x0000000000027941 */ /* 0x000fea0003800000 */
.L_x_10495:
[----:B------:R-:W0:-:S04]  /*41a0*/  DSETP.GEU.AND P0, PT, R22, RZ, PT ;  /* 0x000000ff1600722a */ /* 0x000e080003f0e000 */
[----:B------:R-:W-:-:S04]  /*41b0*/  DADD R2, R6, -1 ;  /* 0xbff0000006027429 */ /* 0x000fc80000000000 */
[----:B0-----:R-:W0:-:S06]  /*41c0*/  DSETP.LT.XOR P0, PT, R28, RZ, !P0 ;  /* 0x000000ff1c00722a */ /* 0x001e0c0004701800 */
[----:B0-----:R-:W0:-:S06]  /*41d0*/  DSETP.NEU.AND P0, PT, R22, RZ, P0 ;  /* 0x000000ff1600722a */ /* 0x001e0c000070d000 */
[----:B0-----:R-:W-:Y:S02]  /*41e0*/  FSEL R8, R2, R6, P0 ;  /* 0x0000000602087208 */ /* 0x001fe40000000000 */
[----:B------:R-:W-:-:S06]  /*41f0*/  FSEL R9, R3, R7, P0 ;  /* 0x0000000703097208 */ /* 0x000fcc0000000000 */
[----:B------:R-:W0:-:S14]  /*4200*/  DSETP.NEU.AND P0, PT, R8, RZ, PT ;  /* 0x000000ff0800722a */ /* 0x000e1c0003f0d000 */
[----:B0-----:R-:W-:Y:S05]  /*4210*/  @P0 BRA `(.L_x_10497) ;  /* 0x0000019000000947 */ /* 0x001fea0003800000 */
[----:B------:R-:W0:Y:S01]  /*4220*/  MUFU.RCP64H R3, R29 ;  /* 0x0000001d00037308 */ /* 0x000e220000001800 */
[----:B------:R-:W-:Y:S01]  /*4230*/  IMAD.MOV.U32 R2, RZ, RZ, 0x1 ;  /* 0x00000001ff027424 */ /* 0x000fe200078e00ff */
[----:B------:R-:W-:Y:S01]  /*4240*/  FSETP.GEU.AND P1, PT, |R17|, 6.5827683646048100446e-37, PT ;  /* 0x036000001100780b */ /* 0x000fe20003f2e200 */
        /* <DEDUP_REMOVED lines=18> */
.L_x_10499:
[----:B------:R-:W-:Y:S05]  /*4370*/  BSYNC B2 ;  /* 0x0000000000027941 */ /* 0x000fea0003800000 */
.L_x_10498:
[----:B------:R-:W-:Y:S01]  /*4380*/  LOP3.LUT R5, RZ, 0x80000000, R7, 0xb8, !PT ;  /* 0x80000000ff057812 */ /* 0x000fe200078eb807 */
[----:B------:R-:W-:Y:S01]  /*4390*/  IMAD.MOV.U32 R4, RZ, RZ, RZ ;  /* 0x000000ffff047224 */ /* 0x000fe200078e00ff */
[----:B------:R-:W-:Y:S05]  /*43a0*/  BRA `(.L_x_10478) ;  /* 0x0000006000007947 */ /* 0x000fea0003800000 */
.L_x_10497:
[----:B------:R-:W0:Y:S02]  /*43b0*/  FRND.F64.FLOOR R2, R8 ;  /* 0x0000000800027313 */ /* 0x000e240000305800 */
[----:B0-----:R-:W0:-:S04]  /*43c0*/  DADD R4, R8, -R2 ;  /* 0x0000000008047229 */ /* 0x001e080000000802 */
[----:B------:R-:W-:-:S04]  /*43d0*/  DADD R6, R2, 1 ;  /* 0x3ff0000002067429 */ /* 0x000fc80000000000 */
[----:B0-----:R-:W0:-:S06]  /*43e0*/  DSETP.GT.AND P0, PT, R4, 0.5, PT ;  /* 0x3fe000000400742a */ /* 0x001e0c0003f04000 */
[----:B0-----:R-:W-:Y:S02]  /*43f0*/  FSEL R4, R6, R2, P0 ;  /* 0x0000000206047208 */ /* 0x001fe40000000000 */
[----:B------:R-:W-:Y:S02]  /*4400*/  FSEL R5, R7, R3, P0 ;  /* 0x0000000307057208 */ /* 0x000fe40000000000 */
.L_x_10478:
[----:B------:R-:W-:Y:S05]  /*4410*/  BSYNC B0 ;  /* 0x0000000000007941 */ /* 0x000fea0003800000 */
.L_x_10474:
        /* <DEDUP_REMOVED lines=12> */
[----:B------:R-:W0:Y:S02]  /*44e0*/  F2I.F64.TRUNC R5, R4 ;  /* 0x0000000400057311 */ /* 0x000e24000030d100 */
[----:B0-----:R0:W-:Y:S01]  /*44f0*/  STG.E.U8 [R18.64], R5 ;  /* 0x0000000512007986 */ /* 0x0011e2000c101124 */
[----:B------:R-:W-:Y:S05]  /*4500*/  BRA `(.L_x_10505) ;  /* 0x00000f1000007947 */ /* 0x000fea0003800000 */
.L_x_10503:
[----:B------:R-:W0:Y:S02]  /*4510*/  F2I.S64.F64.TRUNC R4, R4 ;  /* 0x0000000400047311 */ /* 0x000e24000030d900 */
[----:B0-----:R-:W-:-:S05]  /*4520*/  IMAD.MOV.U32 R3, RZ, RZ, R4 ;  /* 0x000000ffff037224 */ /* 0x001fca00078e0004 */
[----:B------:R0:W-:Y:S01]  /*4530*/  STG.E.U8 [R18.64], R3 ;  /* 0x0000000312007986 */ /* 0x0001e2000c101124 */
[----:B------:R-:W-:Y:S05]  /*4540*/  BRA `(.L_x_10505) ;  /* 0x00000ed000007947 */ /* 0x000fea0003800000 */
.L_x_10502:
[----:B------:R-:W-:-:S13]  /*4550*/  ISETP.NE.AND P0, PT, R0, 0x2, PT ;  /* 0x000000020000780c */ /* 0x000fda0003f05270 */
[----:B------:R-:W-:Y:S05]  /*4560*/  @!P0 BRA `(.L_x_10506) ;  /* 0x000000a000008947 */ /* 0x000fea0003800000 */
[----:B------:R-:W-:-:S13]  /*4570*/  ISETP.NE.AND P0, PT, R0, 0x3, PT ;  /* 0x000000030000780c */ /* 0x000fda0003f05270 */
[----:B------:R-:W-:Y:S05]  /*4580*/  @!P0 BRA `(.L_x_10507) ;  /* 0x0000005000008947 */ /* 0x000fea0003800000 */
[----:B------:R-:W-:-:S13]  /*4590*/  ISETP.NE.AND P0, PT, R0, 0x4, PT ;  /* 0x000000040000780c */ /* 0x000fda0003f05270 */
[----:B------:R-:W-:Y:S05]  /*45a0*/  @P0 BRA `(.L_x_10504) ;  /* 0x00000ce000000947 */ /* 0x000fea0003800000 */
[----:B------:R-:W0:Y:S02]  /*45b0*/  F2I.S64.F64.TRUNC R4, R4 ;  /* 0x0000000400047311 */ /* 0x000e24000030d900 */
[----:B0-----:R0:W-:Y:S01]  /*45c0*/  STG.E.64 [R18.64], R4 ;  /* 0x0000000412007986 */ /* 0x0011e2000c101b24 */
[----:B------:R-:W-:Y:S05]  /*45d0*/  BRA `(.L_x_10505) ;  /* 0x00000e4000007947 */ /* 0x000fea0003800000 */
.L_x_10507:
[----:B------:R-:W0:Y:S02]  /*45e0*/  F2I.F64.TRUNC R5, R4 ;  /* 0x0000000400057311 */ /* 0x000e24000030d100 */
[----:B0-----:R0:W-:Y:S01]  /*45f0*/  STG.E [R18.64], R5 ;  /* 0x0000000512007986 */ /* 0x0011e2000c101924 */
[----:B------:R-:W-:Y:S05]  /*4600*/  BRA `(.L_x_10505) ;  /* 0x00000e1000007947 */ /* 0x000fea0003800000 */
.L_x_10506:
[----:B------:R-:W0:Y:S02]  /*4610*/  F2I.F64.TRUNC R5, R4 ;  /* 0x0000000400057311 */ /* 0x000e24000030d100 */
[----:B0-----:R0:W-:Y:S01]  /*4620*/  STG.E.U16 [R18.64], R5 ;  /* 0x0000000512007986 */ /* 0x0011e2000c101524 */
[----:B------:R-:W-:Y:S05]  /*4630*/  BRA `(.L_x_10505) ;  /* 0x00000de000007947 */ /* 0x000fea0003800000 */
.L_x_10501:
[----:B------:R-:W-:-:S13]  /*4640*/  ISETP.GT.AND P0, PT, R0, 0x6, PT ;  /* 0x000000060000780c */ /* 0x000fda0003f04270 */
[----:B------:R-:W-:Y:S05]  /*4650*/  @P0 BRA `(.L_x_10508) ;  /* 0x000000f000000947 */ /* 0x000fea0003800000 */
[----:B------:R-:W-:-:S13]  /*4660*/  ISETP.NE.AND P0, PT, R0, 0x5, PT ;  /* 0x000000050000780c */ /* 0x000fda0003f05270 */
[----:B------:R-:W-:Y:S05]  /*4670*/  @!P0 BRA `(.L_x_10509) ;  /* 0x0000007000008947 */ /* 0x000fea0003800000 */
[----:B------:R-:W-:-:S13]  /*4680*/  ISETP.NE.AND P0, PT, R0, 0x6, PT ;  /* 0x000000060000780c */ /* 0x000fda0003f05270 */
[----:B------:R-:W-:Y:S05]  /*4690*/  @P0 BRA `(.L_x_10504) ;  /* 0x00000bf000000947 */ /* 0x000fea0003800000 */
[----:B------:R-:W0:Y:S01]  /*46a0*/  F2F.F32.F64 R3, R4 ;  /* 0x0000000400037310 */ /* 0x000e220000301000 */
[----:B------:R-:W0:-:S14]  /*46b0*/  DSETP.GEU.AND P0, PT, |R4|, c[0x2][0x0], PT ;  /* 0x008000000400762a */ /* 0x000e1c0003f0e200 */
[----:B0-----:R-:W-:-:S05]  /*46c0*/  @!P0 FMUL R3, R3, 1.175494350822287508e-38 ;  /* 0x0080000003038820 */ /* 0x001fca0000400000 */
[----:B------:R0:W-:Y:S01]  /*46d0*/  STG.E [R18.64], R3 ;  /* 0x0000000312007986 */ /* 0x0001e2000c101924 */
[----:B------:R-:W-:Y:S05]  /*46e0*/  BRA `(.L_x_10505) ;  /* 0x00000d3000007947 */ /* 0x000fea0003800000 */
.L_x_10509:
[----:B------:R-:W0:Y:S01]  /*46f0*/  F2F.F32.F64 R0, R4 ;  /* 0x0000000400007310 */ /* 0x000e220000301000 */
[----:B------:R-:W0:-:S14]  /*4700*/  DSETP.GEU.AND P0, PT, |R4|, c[0x2][0x0], PT ;  /* 0x008000000400762a */ /* 0x000e1c0003f0e200 */
[----:B0-----:R-:W-:-:S05]  /*4710*/  @!P0 FMUL R0, R0, 1.175494350822287508e-38 ;  /* 0x0080000000008820 */ /* 0x001fca0000400000 */
[----:B------:R-:W-:-:S05]  /*4720*/  F2FP.PACK_AB R0, RZ, R0 ;  /* 0x00000000ff00723e */ /* 0x000fca00000000ff */
[----:B------:R0:W-:Y:S01]  /*4730*/  STG.E.U16 [R18.64], R0 ;  /* 0x0000000012007986 */ /* 0x0001e2000c101524 */
[----:B------:R-:W-:Y:S05]  /*4740*/  BRA `(.L_x_10505) ;  /* 0x00000cd000007947 */ /* 0x000fea0003800000 */
.L_x_10508:
[----:B------:R-:W-:-:S13]  /*4750*/  ISETP.NE.AND P0, PT, R0, 0x7, PT ;  /* 0x000000070000780c */ /* 0x000fda0003f05270 */
[----:B------:R-:W-:Y:S05]  /*4760*/  @!P0 BRA `(.L_x_10510) ;  /* 0x0000011000008947 */ /* 0x000fea0003800000 */
[----:B------:R-:W-:-:S13]  /*4770*/  ISETP.NE.AND P0, PT, R0, 0x8, PT ;  /* 0x000000080000780c */ /* 0x000fda0003f05270 */
[----:B------:R-:W-:Y:S05]  /*4780*/  @!P0 BRA `(.L_x_10511) ;  /* 0x0000008000008947 */ /* 0x000fea0003800000 */
[----:B------:R-:W-:-:S13]  /*4790*/  ISETP.NE.AND P0, PT, R0, 0x9, PT ;  /* 0x000000090000780c */ /* 0x000fda0003f05270 */
[----:B------:R-:W-:Y:S05]  /*47a0*/  @P0 BRA `(.L_x_10504) ;  /* 0x00000ae000000947 */ /* 0x000fea0003800000 */
[----:B------:R-:W0:Y:S01]  /*47b0*/  F2F.F32.F64 R2, R4 ;  /* 0x0000000400027310 */ /* 0x000e220000301000 */
[----:B------:R-:W0:Y:S01]  /*47c0*/  DSETP.GEU.AND P0, PT, |R4|, c[0x2][0x0], PT ;  /* 0x008000000400762a */ /* 0x000e220003f0e200 */
[----:B------:R-:W-:-:S13]  /*47d0*/  IMAD.MOV.U32 R3, RZ, RZ, RZ ;  /* 0x000000ffff037224 */ /* 0x000fda00078e00ff */
[----:B0-----:R-:W-:-:S05]  /*47e0*/  @!P0 FMUL R2, R2, 1.175494350822287508e-38 ;  /* 0x0080000002028820 */ /* 0x001fca0000400000 */
[----:B------:R0:W-:Y:S01]  /*47f0*/  STG.E.64 [R18.64], R2 ;  /* 0x0000000212007986 */ /* 0x0001e2000c101b24 */
[----:B------:R-:W-:Y:S05]  /*4800*/  BRA `(.L_x_10505) ;  /* 0x00000c1000007947 */ /* 0x000fea0003800000 */
.L_x_10511:
[----:B------:R-:W0:Y:S01]  /*4810*/  F2F.F32.F64 R0, R4 ;  /* 0x0000000400007310 */ /* 0x000e220000301000 */
[----:B------:R-:W0:-:S14]  /*4820*/  DSETP.GEU.AND P0, PT, |R4|, c[0x2][0x0], PT ;  /* 0x008000000400762a */ /* 0x000e1c0003f0e200 */
[----:B0-----:R-:W-:-:S05]  /*4830*/  @!P0 FMUL R0, R0, 1.175494350822287508e-38 ;  /* 0x0080000000008820 */ /* 0x001fca0000400000 */
[----:B------:R-:W-:-:S04]  /*4840*/  F2FP.PACK_AB R3, RZ, R0 ;  /* 0x00000000ff03723e */ /* 0x000fc800000000ff */
[----:B------:R-:W-:-:S05]  /*4850*/  PRMT R3, R3, 0x5410, RZ ;  /* 0x0000541003037816 */ /* 0x000fca00000000ff */
[----:B------:R0:W-:Y:S01]  /*4860*/  STG.E [R18.64], R3 ;  /* 0x0000000312007986 */ /* 0x0001e2000c101924 */
[----:B------:R-:W-:Y:S05]  /*4870*/  BRA `(.L_x_10505) ;  /* 0x00000ba000007947 */ /* 0x000fea0003800000 */
.L_x_10510:
[----:B------:R0:W-:Y:S01]  /*4880*/  STG.E.64 [R18.64], R4 ;  /* 0x0000000412007986 */ /* 0x0001e2000c101b24 */
[----:B------:R-:W-:Y:S05]  /*4890*/  BRA `(.L_x_10505) ;  /* 0x00000b8000007947 */ /* 0x000fea0003800000 */
.L_x_10500:
        /* <DEDUP_REMOVED lines=8> */
[----:B------:R-:W0:-:S06]  /*4920*/  DSETP.NEU.AND P0, PT, R4, RZ, PT ;  /* 0x000000ff0400722a */ /* 0x000e0c0003f0d000 */
[----:B0-----:R-:W-:-:S05]  /*4930*/  SEL R3, RZ, 0x1, !P0 ;  /* 0x00000001ff037807 */ /* 0x001fca0004000000 */
[----:B------:R0:W-:Y:S01]  /*4940*/  STG.E.U8 [R18.64], R3 ;  /* 0x0000000312007986 */ /* 0x0001e2000c101124 */
[----:B------:R-:W-:Y:S05]  /*4950*/  BRA `(.L_x_10505) ;  /* 0x00000ac000007947 */ /* 0x000fea0003800000 */
.L_x_10514:
[----:B------:R-:W-:-:S05]  /*4960*/  CS2R R6, SRZ ;  /* 0x0000000000067805 */ /* 0x000fca000001ff00 */
[----:B------:R0:W-:Y:S01]  /*4970*/  STG.E.128 [R18.64], R4 ;  /* 0x0000000412007986 */ /* 0x0001e2000c101d24 */
[----:B------:R-:W-:Y:S05]  /*4980*/  BRA `(.L_x_10505) ;  /* 0x00000a9000007947 */ /* 0x000fea0003800000 */
.L_x_10513:
        /* <DEDUP_REMOVED lines=8> */
[----:B------:R-:W-:-:S13]  /*4a10*/  BSSY B0, `(.L_x_10517) ;  /* 0x000000f000007945 */ /* 0x000fda0003800000 */
[----:B0-----:R-:W-:-:S05]  /*4a20*/  @!P0 FMUL R7, R7, 1.175494350822287508e-38 ;  /* 0x0080000007078820 */ /* 0x001fca0000400000 */
        /* <DEDUP_REMOVED lines=13> */
.L_x_10518:
[----:B------:R-:W-:Y:S05]  /*4b00*/  BSYNC B0 ;  /* 0x0000000000007941 */ /* 0x000fea0003800000 */
.L_x_10517:
[----:B------:R-:W-:-:S05]  /*4b10*/  LOP3.LUT R3, R0, R3, RZ, 0xfc, !PT ;  /* 0x0000000300037212 */ /* 0x000fca00078efcff */
[----:B------:R0:W-:Y:S01]  /*4b20*/  STG.E.U8 [R18.64], R3 ;  /* 0x0000000312007986 */ /* 0x0001e2000c101124 */
[----:B------:R-:W-:Y:S05]  /*4b30*/  BRA `(.L_x_10505) ;  /* 0x000008e000007947 */ /* 0x000fea0003800000 */
.L_x_10516:
[----:B------:R-:W0:Y:S01]  /*4b40*/  F2F.F32.F64 R3, R4 ;  /* 0x0000000400037310 */ /* 0x000e220000301000 */
[----:B------:R-:W0:Y:S01]  /*4b50*/  DSETP.GEU.AND P0, PT, |R4|, c[0x2][0x0], PT ;  /* 0x008000000400762a */ /* 0x000e220003f0e200 */
[----:B------:R-:W-:-:S13]  /*4b60*/  BSSY B0, `(.L_x_10519) ;  /* 0x0000010000007945 */ /* 0x000fda0003800000 */
[----:B0-----:R-:W-:-:S05]  /*4b70*/  @!P0 FMUL R3, R3, 1.175494350822287508e-38 ;  /* 0x0080000003038820 */ /* 0x001fca0000400000 */
        /* <DEDUP_REMOVED lines=11> */
.L_x_10520:
[----:B------:R-:W-:Y:S01]  /*4c30*/  IMAD.MOV.U32 R0, RZ, RZ, 0x7f ;  /* 0x0000007fff007424 */ /* 0x000fe200078e00ff */
[----:B------:R-:W-:-:S04]  /*4c40*/  ISETP.GT.U32.AND P0, PT, R2, 0x7f800000, PT ;  /* 0x7f8000000200780c */ /* 0x000fc80003f04070 */
[----:B------:R-:W-:-:S04]  /*4c50*/  SEL R0, R0, 0x7c, P0 ;  /* 0x0000007c00007807 */ /* 0x000fc80000000000 */
.L_x_10521:
[----:B------:R-:W-:Y:S05]  /*4c60*/  BSYNC B0 ;  /* 0x0000000000007941 */ /* 0x000fea0003800000 */
.L_x_10519:
[----:B------:R-:W-:-:S04]  /*4c70*/  LOP3.LUT R2, R3, 0x80000000, RZ, 0xc0, !PT ;  /* 0x8000000003027812 */ /* 0x000fc800078ec0ff */
[----:B------:R-:W-:-:S04]  /*4c80*/  SHF.R.U32.HI R3, RZ, 0x18, R2 ;  /* 0x00000018ff037819 */ /* 0x000fc80000011602 */
[----:B------:R-:W-:-:S05]  /*4c90*/  LOP3.LUT R3, R0, R3, RZ, 0xfc, !PT ;  /* 0x0000000300037212 */ /* 0x000fca00078efcff */
[----:B------:R0:W-:Y:S01]  /*4ca0*/  STG.E.U8 [R18.64], R3 ;  /* 0x0000000312007986 */ /* 0x0001e2000c101124 */
[----:B------:R-:W-:Y:S05]  /*4cb0*/  BRA `(.L_x_10505) ;  /* 0x0000076000007947 */ /* 0x000fea0003800000 */
.L_x_10515:
[----:B------:R-:W0:Y:S01]  /*4cc0*/  F2F.F32.F64 R0, R4 ;  /* 0x0000000400007310 */ /* 0x000e220000301000 */
[----:B------:R-:W0:-:S14]  /*4cd0*/  DSETP.GEU.AND P0, PT, |R4|, c[0x2][0x0], PT ;  /* 0x008000000400762a */ /* 0x000e1c0003f0e200 */
[----:B0-----:R-:W-:-:S05]  /*4ce0*/  @!P0 FMUL R0, R0, 1.175494350822287508e-38 ;  /* 0x0080000000008820 */ /* 0x001fca0000400000 */
[----:B------:R-:W-:-:S05]  /*4cf0*/  F2FP.BF16.PACK_AB R0, RZ, R0 ;  /* 0x00000000ff00723e */ /* 0x000fca00000010ff */
[----:B------:R0:W-:Y:S01]  /*4d00*/  STG.E.U16 [R18.64], R0 ;  /* 0x0000000012007986 */ /* 0x0001e2000c101524 */
[----:B------:R-:W-:Y:S05]  /*4d10*/  BRA `(.L_x_10505) ;  /* 0x0000070000007947 */ /* 0x000fea0003800000 */
.L_x_10512:
        /* <DEDUP_REMOVED lines=8> */
[----:B------:R-:W0:Y:S02]  /*4da0*/  F2I.U32.F64.TRUNC R5, R4 ;  /* 0x0000000400057311 */ /* 0x000e24000030d000 */
[----:B0-----:R0:W-:Y:S01]  /*4db0*/  STG.E.U16 [R18.64], R5 ;  /* 0x0000000512007986 */ /* 0x0011e2000c101524 */
[----:B------:R-:W-:Y:S05]  /*4dc0*/  BRA `(.L_x_10505) ;  /* 0x0000065000007947 */ /* 0x000fea0003800000 */
.L_x_10524:
[----:B------:R-:W0:Y:S01]  /*4dd0*/  F2F.F32.F64 R3, R4 ;  /* 0x0000000400037310 */ /* 0x000e220000301000 */
[----:B------:R-:W0:Y:S01]  /*4de0*/  DSETP.GEU.AND P0, PT, |R4|, c[0x2][0x0], PT ;  /* 0x008000000400762a */ /* 0x000e220003f0e200 */
[----:B------:R-:W-:Y:S01]  /*4df0*/  BSSY B0, `(.L_x_10525) ;  /* 0x0000015000007945 */ /* 0x000fe20003800000 */
[----:B------:R-:W-:-:S12]  /*4e00*/  IMAD.MOV.U32 R9, RZ, RZ, 0x80 ;  /* 0x00000080ff097424 */ /* 0x000fd800078e00ff */
[----:B0-----:R-:W-:-:S05]  /*4e10*/  @!P0 FMUL R3, R3, 1.175494350822287508e-38 ;  /* 0x0080000003038820 */ /* 0x001fca0000400000 */
        /* <DEDUP_REMOVED lines=14> */
.L_x_10527:
[----:B------:R-:W-:-:S04]  /*4f00*/  LOP3.LUT R2, R3, 0x80000000, RZ, 0xc0, !PT ;  /* 0x8000000003027812 */ /* 0x000fc800078ec0ff */
[----:B------:R-:W-:-:S04]  /*4f10*/  SHF.R.U32.HI R3, RZ, 0x18, R2 ;  /* 0x00000018ff037819 */ /* 0x000fc80000011602 */
[----:B------:R-:W-:-:S04]  /*4f20*/  LOP3.LUT R0, R0, R3, RZ, 0xfc, !PT ;  /* 0x0000000300007212 */ /* 0x000fc800078efcff */
[----:B------:R-:W-:Y:S02]  /*4f30*/  PRMT R9, R0, 0x7610, R9 ;  /* 0x0000761000097816 */ /* 0x000fe40000000009 */
.L_x_10526:
[----:B------:R-:W-:Y:S05]  /*4f40*/  BSYNC B0 ;  /* 0x0000000000007941 */ /* 0x000fea0003800000 */
.L_x_10525:
[----:B------:R0:W-:Y:S01]  /*4f50*/  STG.E.U8 [R18.64], R9 ;  /* 0x0000000912007986 */ /* 0x0001e2000c101124 */
[----:B------:R-:W-:Y:S05]  /*4f60*/  BRA `(.L_x_10505) ;  /* 0x000004b000007947 */ /* 0x000fea0003800000 */
.L_x_10523:
        /* <DEDUP_REMOVED lines=19> */
.L_x_10530:
[----:B------:R-:W-:-:S04]  /*50a0*/  LOP3.LUT R2, R3, 0x80000000, RZ, 0xc0, !PT ;  /* 0x8000000003027812 */ /* 0x000fc800078ec0ff */
[----:B------:R-:W-:-:S04]  /*50b0*/  SHF.R.U32.HI R3, RZ, 0x18, R2 ;  /* 0x00000018ff037819 */ /* 0x000fc80000011602 */
[----:B------:R-:W-:-:S04]  /*50c0*/  LOP3.LUT R0, R0, R3, RZ, 0xfc, !PT ;  /* 0x0000000300007212 */ /* 0x000fc800078efcff */
[----:B------:R-:W-:Y:S02]  /*50d0*/  PRMT R9, R0, 0x7610, R9 ;  /* 0x0000761000097816 */ /* 0x000fe40000000009 */
.L_x_10529:
[----:B------:R-:W-:Y:S05]  /*50e0*/  BSYNC B0 ;  /* 0x0000000000007941 */ /* 0x000fea0003800000 */
.L_x_10528:
[----:B------:R0:W-:Y:S01]  /*50f0*/  STG.E.U8 [R18.64], R9 ;  /* 0x0000000912007986 */ /* 0x0001e2000c101124 */
[----:B------:R-:W-:Y:S05]  /*5100*/  BRA `(.L_x_10505) ;  /* 0x0000031000007947 */ /* 0x000fea0003800000 */
.L_x_10522:
[----:B------:R-:W-:-:S13]  /*5110*/  ISETP.NE.AND P0, PT, R0, 0x1c, PT ;  /* 0x0000001c0000780c */ /* 0x000fda0003f05270 */
[----:B------:R-:W-:Y:S05]  /*5120*/  @!P0 BRA `(.L_x_10531) ;  /* 0x000002d000008947 */ /* 0x000fea0003800000 */
[----:B------:R-:W-:-:S13]  /*5130*/  ISETP.NE.AND P0, PT, R0, 0x1d, PT ;  /* 0x0000001d0000780c */ /* 0x000fda0003f05270 */
[----:B------:R-:W-:Y:S05]  /*5140*/  @!P0 BRA `(.L_x_10532) ;  /* 0x0000028000008947 */ /* 0x000fea0003800000 */
[----:B------:R-:W-:-:S13]  /*5150*/  ISETP.NE.AND P0, PT, R0, 0x2c, PT ;  /* 0x0000002c0000780c */ /* 0x000fda0003f05270 */
[----:B------:R-:W-:Y:S05]  /*5160*/  @P0 BRA `(.L_x_10504) ;  /* 0x0000012000000947 */ /* 0x000fea0003800000 */
[----:B------:R-:W0:Y:S01]  /*5170*/  F2F.F32.F64 R6, R4 ;  /* 0x0000000400067310 */ /* 0x000e220000301000 */
[----:B------:R-:W0:-:S14]  /*5180*/  DSETP.GEU.AND P0, PT, |R4|, c[0x2][0x0], PT ;  /* 0x008000000400762a */ /* 0x000e1c0003f0e200 */
[----:B0-----:R-:W-:Y:S01]  /*5190*/  @!P0 FMUL R6, R6, 1.175494350822287508e-38 ;  /* 0x0080000006068820 */ /* 0x001fe20000400000 */
        /* <DEDUP_REMOVED lines=15> */
.L_x_10504:
        /* <DEDUP_REMOVED lines=20> */
.L_x_10532:
[----:B------:R-:W0:Y:S02]  /*53d0*/  F2I.U64.F64.TRUNC R4, R4 ;  /* 0x0000000400047311 */ /* 0x000e24000030d800 */
[----:B0-----:R0:W-:Y:S01]  /*53e0*/  STG.E.64 [R18.64], R4 ;  /* 0x0000000412007986 */ /* 0x0011e2000c101b24 */
[----:B------:R-:W-:Y:S05]  /*53f0*/  BRA `(.L_x_10505) ;  /* 0x0000002000007947 */ /* 0x000fea0003800000 */
.L_x_10531:
[----:B------:R-:W0:Y:S02]  /*5400*/  F2I.U32.F64.TRUNC R5, R4 ;  /* 0x0000000400057311 */ /* 0x000e24000030d000 */
[----:B0-----:R0:W-:Y:S02]  /*5410*/  STG.E [R18.64], R5 ;  /* 0x0000000512007986 */ /* 0x0011e4000c101924 */
.L_x_10505:
[----:B0-----:R-:W0:Y:S04]  /*5420*/  S2R R0, SR_TID.X ;  /* 0x0000000000007919 */ /* 0x001e280000002100 */
[----:B------:R-:W0:Y:S02]  /*5430*/  S2R R3, SR_CTAID.X ;  /* 0x0000000000037919 */ /* 0x000e240000002500 */
[----:B0-----:R-:W-:-:S05]  /*5440*/  IMAD R0, R3, 0x200, R0 ;  /* 0x0000020003007824 */ /* 0x001fca00078e0200 */
[----:B------:R-:W-:Y:S02]  /*5450*/  IADD3 R17, R0, 0x80, RZ ;  /* 0x0000008000117810 */ /* 0x000fe40007ffe0ff */
.L_x_10408:
[----:B------:R-:W-:Y:S05]  /*5460*/  BSYNC B6 ;  /* 0x0000000000067941 */ /* 0x000fea0003800000 */
.L_x_10407:
[----:B------:R-:W-:Y:S01]  /*5470*/  ISETP.GE.AND P0, PT, R17, c[0x0][0x160], PT ;  /* 0x0000580011007a0c */ /* 0x000fe20003f06270 */
[----:B------:R-:W-:-:S12]  /*5480*/  BSSY B6, `(.L_x_10533) ;  /* 0x0000a78000067945 */ /* 0x000fd80003800000 */
[----:B------:R-:W-:Y:S05]  /*5490*/  @P0 BRA `(.L_x_10534) ;  /* 0x0000a76000000947 */ /* 0x000fea0003800000 */
[----:B------:R-:W-:Y:S01]  /*54a0*/  ISETP.NE.AND P0, PT, RZ, c[0x0][0x168], PT ;  /* 0x00005a00ff007a0c */ /* 0x000fe20003f05270 */
[----:B------:R-:W-:Y:S02]  /*54b0*/  IMAD.MOV.U32 R16, RZ, RZ, RZ ;  /* 0x000000ffff107224 */ /* 0x000fe400078e00ff */
[----:B------:R-:W-:Y:S02]  /*54c0*/  IMAD.MOV.U32 R0, RZ, RZ, RZ ;  /* 0x000000ffff007224 */ /* 0x000fe400078e00ff */
        /* <DEDUP_REMOVED lines=252> */
.L_x_10535:
        /* <DEDUP_REMOVED lines=19> */
.L_x_10539:
[----:B------:R-:W2:Y:S02]  /*65c0*/  LDG.E.U8 R2, [R2.64] ;  /* 0x0000002402027981 */ /* 0x000ea4000c1e1100 */
[----:B--2---:R0:W1:Y:S01]  /*65d0*/  I2F.F64.U16 R18, R2 ;  /* 0x0000000200127312 */ /* 0x0040620000101800 */
[----:B------:R-:W-:Y:S05]  /*65e0*/  BRA `(.L_x_10541) ;  /* 0x00000df000007947 */ /* 0x000fea0003800000 */
.L_x_10538:
        /* <DEDUP_REMOVED lines=9> */
.L_x_10543:
[----:B------:R-:W2:Y:S02]  /*6680*/  LDG.E R2, [R2.64] ;  /* 0x0000002402027981 */ /* 0x000ea4000c1e1900 */
[----:B--2---:R0:W1:Y:S01]  /*6690*/  I2F.F64 R18, R2 ;  /* 0x0000000200127312 */ /* 0x0040620000201c00 */
[----:B------:R-:W-:Y:S05]  /*66a0*/  BRA `(.L_x_10541) ;  /* 0x00000d3000007947 */ /* 0x000fea0003800000 */
.L_x_10542:
[----:B------:R-:W2:Y:S02]  /*66b0*/  LDG.E.U16 R2, [R2.64] ;  /* 0x0000002402027981 */ /* 0x000ea4000c1e1500 */
[----:B--2---:R0:W1:Y:S01]  /*66c0*/  I2F.F64.S16 R18, R2 ;  /* 0x0000000200127312 */ /* 0x0040620000101c00 */
[----:B------:R-:W-:Y:S05]  /*66d0*/  BRA `(.L_x_10541) ;  /* 0x00000d0000007947 */ /* 0x000fea0003800000 */
.L_x_10537:
        /* <DEDUP_REMOVED lines=10> */
.L_x_10545:
[----:B------:R-:W2:Y:S02]  /*6780*/  LDG.E.U16 R0, [R2.64] ;  /* 0x0000002402007981 */ /* 0x000ea4000c1e1500 */
[----:B--2---:R-:W-:-:S05]  /*6790*/  HADD2.F32 R0, -RZ, R0.H0_H0 ;  /* 0x20000000ff007230 */ /* 0x004fca0000004100 */
[----:B------:R-:W-:-:S04]  /*67a0*/  FMUL.FTZ R0, R0, 1 ;  /* 0x3f80000000007820 */ /* 0x000fc80000410000 */
[----:B------:R0:W1:Y:S01]  /*67b0*/  F2F.F64.F32 R18, R0 ;  /* 0x0000000000127310 */ /* 0x0000620000201800 */
[----:B------:R-:W-:Y:S05]  /*67c0*/  BRA `(.L_x_10541) ;  /* 0x00000c1000007947 */ /* 0x000fea0003800000 */
.L_x_10544:
        /* <DEDUP_REMOVED lines=10> */
.L_x_10547:
[----:B------:R-:W2:Y:S02]  /*6870*/  LDG.E.U16 R2, [R2.64] ;  /* 0x0000002402027981 */ /* 0x000ea4000c1e1500 */
[----:B--2---:R-:W-:-:S05]  /*6880*/  HADD2.F32 R0, -RZ, R2.H0_H0 ;  /* 0x20000002ff007230 */ /* 0x004fca0000004100 */
[----:B------:R-:W-:-:S04]  /*6890*/  FMUL.FTZ R0, R0, 1 ;  /* 0x3f80000000007820 */ /* 0x000fc80000410000 */
[----:B------:R0:W1:Y:S01]  /*68a0*/  F2F.F64.F32 R18, R0 ;  /* 0x0000000000127310 */ /* 0x0000620000201800 */
[----:B------:R-:W-:Y:S05]  /*68b0*/  BRA `(.L_x_10541) ;  /* 0x00000b2000007947 */ /* 0x000fea0003800000 */
.L_x_10546:
[----:B------:R0:W5:Y:S01]  /*68c0*/  LDG.E.64 R18, [R2.64] ;  /* 0x0000002402127981 */ /* 0x000162000c1e1b00 */
[----:B------:R-:W-:Y:S05]  /*68d0*/  BRA `(.L_x_10541) ;  /* 0x00000b0000007947 */ /* 0x000fea0003800000 */
.L_x_10536:
        /* <DEDUP_REMOVED lines=13> */
.L_x_10550:
[----:B------:R0:W5:Y:S01]  /*69b0*/  LDG.E.64 R18, [R2.64] ;  /* 0x0000002402127981 */ /* 0x000162000c1e1b00 */
[----:B------:R-:W-:Y:S05]  /*69c0*/  BRA `(.L_x_10541) ;  /* 0x00000a1000007947 */ /* 0x000fea0003800000 */
.L_x_10549:
        /* <DEDUP_REMOVED lines=28> */
.L_x_10552:
        /* <DEDUP_REMOVED lines=15> */
.L_x_10551:
[----:B------:R-:W2:Y:S02]  /*6c80*/  LDG.E.U16 R0, [R2.64] ;  /* 0x0000002402007981 */ /* 0x000ea4000c1e1500 */
[----:B--2---:R-:W-:-:S05]  /*6c90*/  PRMT R0, RZ, 0x5410, R0 ;  /* 0x00005410ff007816 */ /* 0x004fca0000000000 */
[----:B------:R-:W-:-:S04]  /*6ca0*/  FMUL.FTZ R0, R0, 1 ;  /* 0x3f80000000007820 */ /* 0x000fc80000410000 */
[----:B------:R0:W1:Y:S01]  /*6cb0*/  F2F.F64.F32 R18, R0 ;  /* 0x0000000000127310 */ /* 0x0000620000201800 */
[----:B------:R-:W-:Y:S05]  /*6cc0*/  BRA `(.L_x_10541) ;  /* 0x0000071000007947 */ /* 0x000fea0003800000 */
.L_x_10548:
        /* <DEDUP_REMOVED lines=11> */
.L_x_10555:
        /* <DEDUP_REMOVED lines=21> */
.L_x_10559:
[----:B------:R-:W-:Y:S05]  /*6ed0*/  BSYNC B1 ;  /* 0x0000000000017941 */ /* 0x000fea0003800000 */
.L_x_10558:
[----:B------:R-:W-:Y:S01]  /*6ee0*/  LEA R3, R0, 0x3b800000, 0x17 ;  /* 0x3b80000000037811 */ /* 0x000fe200078eb8ff */
[----:B------:R-:W-:-:S05]  /*6ef0*/  IMAD.SHL.U32 R0, R2, 0x100000, RZ ;  /* 0x0010000002007824 */ /* 0x000fca00078e00ff */
[----:B------:R-:W-:Y:S02]  /*6f00*/  LOP3.LUT R0, R3, R0, R4, 0xfe, !PT ;  /* 0x0000000003007212 */ /* 0x000fe400078efe04 */
.L_x_10557:
[----:B------:R-:W-:Y:S05]  /*6f10*/  BSYNC B0 ;  /* 0x0000000000007941 */ /* 0x000fea0003800000 */
.L_x_10556:
[----:B------:R-:W-:-:S04]  /*6f20*/  FMUL.FTZ R0, R0, 1 ;  /* 0x3f80000000007820 */ /* 0x000fc80000410000 */
[----:B------:R0:W1:Y:S01]  /*6f30*/  F2F.F64.F32 R18, R0 ;  /* 0x0000000000127310 */ /* 0x0000620000201800 */
[----:B------:R-:W-:Y:S05]  /*6f40*/  BRA `(.L_x_10541) ;  /* 0x0000049000007947 */ /* 0x000fea0003800000 */
.L_x_10554:
        /* <DEDUP_REMOVED lines=21> */
.L_x_10563:
[----:B------:R-:W-:Y:S05]  /*70a0*/  BSYNC B1 ;  /* 0x0000000000017941 */ /* 0x000fea0003800000 */
.L_x_10562:
[----:B------:R-:W-:Y:S01]  /*70b0*/  LEA R3, R0, 0x37800000, 0x17 ;  /* 0x3780000000037811 */ /* 0x000fe200078eb8ff */
[----:B------:R-:W-:-:S05]  /*70c0*/  IMAD.SHL.U32 R0, R2, 0x200000, RZ ;  /* 0x0020000002007824 */ /* 0x000fca00078e00ff */
[----:B------:R-:W-:Y:S02]  /*70d0*/  LOP3.LUT R0, R3, R0, R4, 0xfe, !PT ;  /* 0x0000000003007212 */ /* 0x000fe400078efe04 */
.L_x_10561:
[----:B------:R-:W-:Y:S05]  /*70e0*/  BSYNC B0 ;  /* 0x0000000000007941 */ /* 0x000fea0003800000 */
.L_x_10560:
[----:B------:R-:W-:-:S04]  /*70f0*/  FMUL.FTZ R0, R0, 1 ;  /* 0x3f80000000007820 */ /* 0x000fc80000410000 */
[----:B------:R0:W1:Y:S01]  /*7100*/  F2F.F64.F32 R18, R0 ;  /* 0x0000000000127310 */ /* 0x0000620000201800 */
[----:B------:R-:W-:Y:S05]  /*7110*/  BRA `(.L_x_10541) ;  /* 0x000002c000007947 */ /* 0x000fea0003800000 */
.L_x_10553:
        /* <DEDUP_REMOVED lines=14> */
.L_x_10567:
[----:B------:R-:W-:Y:S05]  /*7200*/  BSYNC B0 ;  /* 0x0000000000007941 */ /* 0x000fea0003800000 */
.L_x_10566:
[----:B------:R-:W-:-:S04]  /*7210*/  FMUL.FTZ R0, R0, 1 ;  /* 0x3f80000000007820 */ /* 0x000fc80000410000 */
[----:B------:R0:W1:Y:S01]  /*7220*/  F2F.F64.F32 R18, R0 ;  /* 0x0000000000127310 */ /* 0x0000620000201800 */
[----:B------:R-:W-:Y:S05]  /*7230*/  BRA `(.L_x_10541) ;  /* 0x000001a000007947 */ /* 0x000fea0003800000 */
.L_x_10540:
        /* <DEDUP_REMOVED lines=21> */
.L_x_10565:
[----:B------:R-:W2:Y:S02]  /*7390*/  LDG.E.64 R18, [R2.64] ;  /* 0x0000002402127981 */ /* 0x000ea4000c1e1b00 */
[----:B--2---:R-:W0:Y:S01]  /*73a0*/  I2F.F64.U64 R18, R18 ;  /* 0x0000001200127312 */ /* 0x004e220000301800 */
[----:B------:R-:W-:Y:S05]  /*73b0*/  BRA `(.L_x_10541) ;  /* 0x0000002000007947 */ /* 0x000fea0003800000 */
.L_x_10564:
[----:B------:R-:W2:Y:S02]  /*73c0*/  LDG.E R2, [R2.64] ;  /* 0x0000002402027981 */ /* 0x000ea4000c1e1900 */
[----:B--2---:R0:W1:Y:S02]  /*73d0*/  I2F.F64.U32 R18, R2 ;  /* 0x0000000200127312 */ /* 0x0040640000201800 */
.L_x_10541:
        /* <DEDUP_REMOVED lines=17> */
.L_x_10571:
[----:B------:R-:W2:Y:S02]  /*74f0*/  LDG.E.U8 R2, [R2.64] ;  /* 0x0000002402027981 */ /* 0x000ea4000c1e1100 */
[----:B--2---:R0:W2:Y:S01]  /*7500*/  I2F.F64.U16 R28, R2 ;  /* 0x00000002001c7312 */ /* 0x0040a20000101800 */
[----:B------:R-:W-:Y:S05]  /*7510*/  BRA `(.L_x_10573) ;  /* 0x00000df000007947 */ /* 0x000fea0003800000 */
.L_x_10570:
        /* <DEDUP_REMOVED lines=9> */
.L_x_10575:
[----:B------:R-:W2:Y:S02]  /*75b0*/  LDG.E R2, [R2.64] ;  /* 0x0000002402027981 */ /* 0x000ea4000c1e1900 */
[----:B--2---:R0:W2:Y:S01]  /*75c0*/  I2F.F64 R28, R2 ;  /* 0x00000002001c7312 */ /* 0x0040a20000201c00 */
[----:B------:R-:W-:Y:S05]  /*75d0*/  BRA `(.L_x_10573) ;  /* 0x00000d3000007947 */ /* 0x000fea0003800000 */
.L_x_10574:
[----:B------:R-:W2:Y:S02]  /*75e0*/  LDG.E.U16 R2, [R2.64] ;  /* 0x0000002402027981 */ /* 0x000ea4000c1e1500 */
[----:B--2---:R0:W2:Y:S01]  /*75f0*/  I2F.F64.S16 R28, R2 ;  /* 0x00000002001c7312 */ /* 0x0040a20000101c00 */
[----:B------:R-:W-:Y:S05]  /*7600*/  BRA `(.L_x_10573) ;  /* 0x00000d0000007947 */ /* 0x000fea0003800000 */
.L_x_10569:
        /* <DEDUP_REMOVED lines=10> */
.L_x_10577:
[----:B------:R-:W2:Y:S02]  /*76b0*/  LDG.E.U16 R0, [R2.64] ;  /* 0x0000002402007981 */ /* 0x000ea4000c1e1500 */
[----:B--2---:R-:W-:-:S05]  /*76c0*/  HADD2.F32 R0, -RZ, R0.H0_H0 ;  /* 0x20000000ff007230 */ /* 0x004fca0000004100 */
[----:B------:R-:W-:-:S04]  /*76d0*/  FMUL.FTZ R0, R0, 1 ;  /* 0x3f80000000007820 */ /* 0x000fc80000410000 */
[----:B------:R0:W2:Y:S01]  /*76e0*/  F2F.F64.F32 R28, R0 ;  /* 0x00000000001c7310 */ /* 0x0000a20000201800 */
[----:B------:R-:W-:Y:S05]  /*76f0*/  BRA `(.L_x_10573) ;  /* 0x00000c1000007947 */ /* 0x000fea0003800000 */
.L_x_10576:
        /* <DEDUP_REMOVED lines=10> */
.L_x_10579:
[----:B------:R-:W2:Y:S02]  /*77a0*/  LDG.E.U16 R2, [R2.64] ;  /* 0x0000002402027981 */ /* 0x000ea4000c1e1500 */
[----:B--2---:R-:W-:-:S05]  /*77b0*/  HADD2.F32 R0, -RZ, R2.H0_H0 ;  /* 0x20000002ff007230 */ /* 0x004fca0000004100 */
[----:B------:R-:W-:-:S04]  /*77c0*/  FMUL.FTZ R0, R0, 1 ;  /* 0x3f80000000007820 */ /* 0x000fc80000410000 */
[----:B------:R0:W2:Y:S01]  /*77d0*/  F2F.F64.F32 R28, R0 ;  /* 0x00000000001c7310 */ /* 0x0000a20000201800 */
[----:B------:R-:W-:Y:S05]  /*77e0*/  BRA `(.L_x_10573) ;  /* 0x00000b2000007947 */ /* 0x000fea0003800000 */
.L_x_10578:
[----:B------:R0:W5:Y:S01]  /*77f0*/  LDG.E.64 R28, [R2.64] ;  /* 0x00000024021c7981 */ /* 0x000162000c1e1b00 */
[----:B------:R-:W-:Y:S05]  /*7800*/  BRA `(.L_x_10573) ;  /* 0x00000b0000007947 */ /* 0x000fea0003800000 */
.L_x_10568:
        /* <DEDUP_REMOVED lines=13> */
.L_x_10582:
[----:B------:R0:W5:Y:S01]  /*78e0*/  LDG.E.64 R28, [R2.64] ;  /* 0x00000024021c7981 */ /* 0x000162000c1e1b00 */
[----:B------:R-:W-:Y:S05]  /*78f0*/  BRA `(.L_x_10573) ;  /* 0x00000a1000007947 */ /* 0x000fea0003800000 */
.L_x_10581:
        /* <DEDUP_REMOVED lines=26> */
[----:B------:R0:W2:Y:S01]  /*7aa0*/  F2F.F64.F32 R28, R5 ;  /* 0x00000005001c7310 */ /* 0x0000a20000201800 */
[----:B------:R-:W-:Y:S05]  /*7ab0*/  BRA `(.L_x_10573) ;  /* 0x0000085000007947 */ /* 0x000fea0003800000 */
.L_x_10584:
        /* <DEDUP_REMOVED lines=15> */
.L_x_10583:
[----:B------:R-:W2:Y:S02]  /*7bb0*/  LDG.E.U16 R0, [R2.64] ;  /* 0x0000002402007981 */ /* 0x000ea4000c1e1500 */
[----:B--2---:R-:W-:-:S05]  /*7bc0*/  PRMT R0, RZ, 0x5410, R0 ;  /* 0x00005410ff007816 */ /* 0x004fca0000000000 */
[----:B------:R-:W-:-:S04]  /*7bd0*/  FMUL.FTZ R0, R0, 1 ;  /* 0x3f80000000007820 */ /* 0x000fc80000410000 */
[----:B------:R0:W2:Y:S01]  /*7be0*/  F2F.F64.F32 R28, R0 ;  /* 0x00000000001c7310 */ /* 0x0000a20000201800 */
[----:B------:R-:W-:Y:S05]  /*7bf0*/  BRA `(.L_x_10573) ;  /* 0x0000071000007947 */ /* 0x000fea0003800000 */
.L_x_10580:
        /* <DEDUP_REMOVED lines=11> */
.L_x_10587:
        /* <DEDUP_REMOVED lines=21> */
.L_x_10591:
[----:B------:R-:W-:Y:S05]  /*7e00*/  BSYNC B1 ;  /* 0x0000000000017941 */ /* 0x000fea0003800000 */
.L_x_10590:
[----:B------:R-:W-:Y:S01]  /*7e10*/  LEA R3, R0, 0x3b800000, 0x17 ;  /* 0x3b80000000037811 */ /* 0x000fe200078eb8ff */
[----:B------:R-:W-:-:S05]  /*7e20*/  IMAD.SHL.U32 R0, R2, 0x100000, RZ ;  /* 0x0010000002007824 */ /* 0x000fca00078e00ff */
[----:B------:R-:W-:Y:S02]  /*7e30*/  LOP3.LUT R0, R3, R0, R4, 0xfe, !PT ;  /* 0x0000000003007212 */ /* 0x000fe400078efe04 */
.L_x_10589:
[----:B------:R-:W-:Y:S05]  /*7e40*/  BSYNC B0 ;  /* 0x0000000000007941 */ /* 0x000fea0003800000 */
.L_x_10588:
[----:B------:R-:W-:-:S04]  /*7e50*/  FMUL.FTZ R0, R0, 1 ;  /* 0x3f80000000007820 */ /* 0x000fc80000410000 */
[----:B------:R0:W2:Y:S01]  /*7e60*/  F2F.F64.F32 R28, R0 ;  /* 0x00000000001c7310 */ /* 0x0000a20000201800 */
[----:B------:R-:W-:Y:S05]  /*7e70*/  BRA `(.L_x_10573) ;  /* 0x0000049000007947 */ /* 0x000fea0003800000 */
.L_x_10586:
        /* <DEDUP_REMOVED lines=21> */
.L_x_10595:
[----:B------:R-:W-:Y:S05]  /*7fd0*/  BSYNC B1 ;  /* 0x0000000000017941 */ /* 0x000fea0003800000 */
.L_x_10594:
[----:B------:R-:W-:Y:S01]  /*7fe0*/  LEA R3, R0, 0x37800000, 0x17 ;  /* 0x3780000000037811 */ /* 0x000fe200078eb8ff */
[----:B------:R-:W-:-:S05]  /*7ff0*/  IMAD.SHL.U32 R0, R2, 0x200000, RZ ;  /* 0x0020000002007824 */ /* 0x000fca00078e00ff */
[----:B------:R-:W-:Y:S02]  /*8000*/  LOP3.LUT R0, R3, R0, R4, 0xfe, !PT ;  /* 0x0000000003007212 */ /* 0x000fe400078efe04 */
.L_x_10593:
[----:B------:R-:W-:Y:S05]  /*8010*/  BSYNC B0 ;  /* 0x0000000000007941 */ /* 0x000fea0003800000 */
.L_x_10592:
[----:B------:R-:W-:-:S04]  /*8020*/  FMUL.FTZ R0, R0, 1 ;  /* 0x3f80000000007820 */ /* 0x000fc80000410000 */
[----:B------:R0:W2:Y:S01]  /*8030*/  F2F.F64.F32 R28, R0 ;  /* 0x00000000001c7310 */ /* 0x0000a20000201800 */
[----:B------:R-:W-:Y:S05]  /*8040*/  BRA `(.L_x_10573) ;  /* 0x000002c000007947 */ /* 0x000fea0003800000 */
.L_x_10585:
        /* <DEDUP_REMOVED lines=14> */
.L_x_10599:
[----:B------:R-:W-:Y:S05]  /*8130*/  BSYNC B0 ;  /* 0x0000000000007941 */ /* 0x000fea0003800000 */
.L_x_10598:
[----:B------:R-:W-:-:S04]  /*8140*/  FMUL.FTZ R0, R0, 1 ;  /* 0x3f80000000007820 */ /* 0x000fc80000410000 */
[----:B------:R0:W2:Y:S01]  /*8150*/  F2F.F64.F32 R28, R0 ;  /* 0x00000000001c7310 */ /* 0x0000a20000201800 */
[----:B------:R-:W-:Y:S05]  /*8160*/  BRA `(.L_x_10573) ;  /* 0x000001a000007947 */ /* 0x000fea0003800000 */
.L_x_10572:
        /* <DEDUP_REMOVED lines=21> */
.L_x_10597:
[----:B------:R-:W2:Y:S02]  /*82c0*/  LDG.E.64 R28, [R2.64] ;  /* 0x00000024021c7981 */ /* 0x000ea4000c1e1b00 */
[----:B--2---:R-:W0:Y:S01]  /*82d0*/  I2F.F64.U64 R28, R28 ;  /* 0x0000001c001c7312 */ /* 0x004e220000301800 */
[----:B------:R-:W-:Y:S05]  /*82e0*/  BRA `(.L_x_10573) ;  /* 0x0000002000007947 */ /* 0x000fea0003800000 */
.L_x_10596:
[----:B------:R-:W2:Y:S02]  /*82f0*/  LDG.E R2, [R2.64] ;  /* 0x0000002402027981 */ /* 0x000ea4000c1e1900 */
[----:B--2---:R0:W2:Y:S02]  /*8300*/  I2F.F64.U32 R28, R2 ;  /* 0x00000002001c7312 */ /* 0x0040a40000201800 */
.L_x_10573:
        /* <DEDUP_REMOVED lines=26> */
.L_x_10603:
[----:B------:R-:W-:Y:S05]  /*84b0*/  BSYNC B2 ;  /* 0x0000000000027941 */ /* 0x000fea0003800000 */
.L_x_10602:
[----:B------:R-:W-:Y:S05]  /*84c0*/  BRA `(.L_x_10604) ;  /* 0x0000135000007947 */ /* 0x000fea0003800000 */
.L_x_10601:
        /* <DEDUP_REMOVED lines=23> */
[C---:B0-----:R-:W-:Y:S02]  /*8640*/  @!P0 LEA.HI R5, R7.reuse, 0xffffffca, RZ, 0xc ;  /* 0xffffffca07058811 */ /* 0x041fe400078f60ff */
[----:B------:R-:W-:Y:S02]  /*8650*/  LOP3.LUT R8, R7, 0xfffff, RZ, 0xc0, !PT ;  /* 0x000fffff07087812 */ /* 0x000fe400078ec0ff */
[C---:B-1----:R-:W-:Y:S02]  /*8660*/  @!P1 LEA.HI R4, R3.reuse, 0xffffffca, RZ, 0xc ;  /* 0xffffffca03049811 */ /* 0x042fe400078f60ff */
[----:B------:R-:W-:Y:S02]  /*8670*/  LOP3.LUT R9, RZ, R5, RZ, 0x33, !PT ;  /* 0x00000005ff097212 */ /* 0x000fe400078e33ff */
[----:B------:R-:W-:Y:S02]  /*8680*/  LOP3.LUT R7, R3, 0xfffff, RZ, 0xc0, !PT ;  /* 0x000fffff03077812 */ /* 0x000fe400078ec0ff */
[----:B------:R-:W-:Y:S01]  /*8690*/  LOP3.LUT R8, R8, 0x100000, RZ, 0xfc, !PT ;  /* 0x0010000008087812 */ /* 0x000fe200078efcff */
[----:B------:R-:W-:-:S05]  /*86a0*/  IMAD.IADD R9, R9, 0x1, R4 ;  /* 0x0000000109097824 */ /* 0x000fca00078e0204 */
[----:B------:R-:W-:Y:S01]  /*86b0*/  IMNMX R0, R9, -0x1, !PT ;  /* 0xffffffff09007817 */ /* 0x000fe20007800200 */
[----:B------:R-:W-:Y:S02]  /*86c0*/  IMAD.MOV.U32 R9, RZ, RZ, R6 ;  /* 0x000000ffff097224 */ /* 0x000fe400078e0006 */
[----:B------:R-:W-:Y:S02]  /*86d0*/  IMAD.IADD R6, R5, 0x1, -R4 ;  /* 0x0000000105067824 */ /* 0x000fe400078e0a04 */
[----:B------:R-:W-:Y:S01]  /*86e0*/  IMAD.IADD R11, R0, 0x1, R5 ;  /* 0x00000001000b7824 */ /* 0x000fe200078e0205 */
[----:B------:R-:W-:-:S04]  /*86f0*/  LOP3.LUT R5, R7, 0x100000, RZ, 0xfc, !PT ;  /* 0x0010000007057812 */ /* 0x000fc800078efcff */
[----:B------:R-:W-:-:S04]  /*8700*/  IADD3 R0, R11, 0x2, -R4 ;  /* 0x000000020b007810 */ /* 0x000fc80007ffe804 */
[----:B------:R-:W-:-:S13]  /*8710*/  LOP3.LUT P0, R0, R0, 0x3, RZ, 0xc0, !PT ;  /* 0x0000000300007812 */ /* 0x000fda000780c0ff */
[----:B------:R-:W-:Y:S05]  /*8720*/  @!P0 BRA `(.L_x_10609) ;  /* 0x000000e000008947 */ /* 0x000fea0003800000 */
[----:B------:R-:W-:Y:S02]  /*8730*/  BSSY B3, `(.L_x_10610) ;  /* 0x000000c000037945 */ /* 0x000fe40003800000 */
.L_x_10611:
        /* <DEDUP_REMOVED lines=12> */
.L_x_10610:
[----:B------:R-:W-:Y:S02]  /*8800*/  IMAD.MOV.U32 R0, RZ, RZ, R7 ;  /* 0x000000ffff007224 */ /* 0x000fe400078e0007 */
.L_x_10609:
[----:B------:R-:W-:Y:S05]  /*8810*/  BSYNC B2 ;  /* 0x0000000000027941 */ /* 0x000fea0003800000 */
.L_x_10608:
        /* <DEDUP_REMOVED lines=12> */
.L_x_10616:
        /* <DEDUP_REMOVED lines=33> */
.L_x_10615:
[----:B------:R-:W-:Y:S05]  /*8af0*/  BSYNC B3 ;  /* 0x0000000000037941 */ /* 0x000fea0003800000 */
.L_x_10614:
[----:B------:R-:W-:-:S13]  /*8b00*/  ISETP.GE.U32.AND P0, PT, R10, 0xc, PT ;  /* 0x0000000c0a00780c */ /* 0x000fda0003f06070 */
[----:B------:R-:W-:Y:S05]  /*8b10*/  @!P0 BRA `(.L_x_10613) ;  /* 0x0000075000008947 */ /* 0x000fea0003800000 */
[----:B------:R-:W-:Y:S02]  /*8b20*/  BSSY B3, `(.L_x_10613) ;  /* 0x0000074000037945 */ /* 0x000fe40003800000 */
.L_x_10617:
        /* <DEDUP_REMOVED lines=116> */
.L_x_10613:
[----:B------:R-:W-:Y:S05]  /*9270*/  BSYNC B2 ;  /* 0x0000000000027941 */ /* 0x000fea0003800000 */
.L_x_10612:
        /* <DEDUP_REMOVED lines=10> */
[-C--:B------:R-:W-:Y:S01]  /*9320*/  SHF.L.U32 R5, R16, R3.reuse, RZ ;  /* 0x0000000310057219 */ /* 0x080fe200000006ff */
        /* <DEDUP_REMOVED lines=9> */
.L_x_10619:
[----:B------:R-:W-:Y:S05]  /*93c0*/  BSYNC B2 ;  /* 0x0000000000027941 */ /* 0x000fea0003800000 */
.L_x_10618:
[----:B------:R-:W-:Y:S01]  /*93d0*/  LOP3.LUT R31, R31, 0x80000000, R19, 0xb8, !PT ;  /* 0x800000001f1f7812 */ /* 0x000fe200078eb813 */
[----:B------:R-:W-:Y:S05]  /*93e0*/  BRA `(.L_x_10607) ;  /* 0x0000006000007947 */ /* 0x000fea0003800000 */
.L_x_10606:
[----:B------:R-:W0:-:S06]  /*93f0*/  DSETP.GTU.AND P0, PT, R2, +INF , PT ;  /* 0x7ff000000200742a */ /* 0x000e0c0003f0c000 */
[----:B0-----:R-:W0:-:S14]  /*9400*/  DSETP.LE.AND P0, PT, R6, +INF , !P0 ;  /* 0x7ff000000600742a */ /* 0x001e1c0004703000 */
[----:B0-----:R-:W0:-:S04]  /*9410*/  @P0 DSETP.NEU.AND P1, PT, R6, +INF , PT ;  /* 0x7ff000000600042a */ /* 0x001e080003f2d000 */
[----:B------:R1:W2:-:S06]  /*9420*/  @!P0 DADD R30, R28, R18 ;  /* 0x000000001c1e8229 */ /* 0x00028c0000000012 */
[----:B0-----:R-:W-:Y:S02]  /*9430*/  @P0 FSEL R30, R18, RZ, P1 ;  /* 0x000000ff121e0208 */ /* 0x001fe40000800000 */
[----:B------:R-:W-:Y:S02]  /*9440*/  @P0 FSEL R31, R19, -QNAN , P1 ;  /* 0xfff80000131f0808 */ /* 0x000fe40000800000 */
.L_x_10607:
[----:B-12---:R-:W-:Y:S05]  /*9450*/  BSYNC B1 ;  /* 0x0000000000017941 */ /* 0x006fea0003800000 */
.L_x_10605:
        /* <DEDUP_REMOVED lines=20> */
.L_x_10621:
[----:B------:R-:W-:Y:S05]  /*95a0*/  BSYNC B2 ;  /* 0x0000000000027941 */ /* 0x000fea0003800000 */
.L_x_10620:
        /* <DEDUP_REMOVED lines=29> */
.L_x_10624:
[----:B------:R-:W-:Y:S05]  /*9780*/  BSYNC B2 ;  /* 0x0000000000027941 */ /* 0x000fea0003800000 */
.L_x_10623:
[----:B------:R-:W-:Y:S01]  /*9790*/  LOP3.LUT R5, RZ, 0x80000000, R7, 0xb8, !PT ;  /* 0x80000000ff057812 */ /* 0x000fe200078eb807 */
[----:B------:R-:W-:Y:S01]  /*97a0*/  IMAD.MOV.U32 R4, RZ, RZ, RZ ;  /* 0x000000ffff047224 */ /* 0x000fe200078e00ff */
[----:B------:R-:W-:Y:S05]  /*97b0*/  BRA `(.L_x_10604) ;  /* 0x0000006000007947 */ /* 0x000fea0003800000 */
.L_x_10622:
[----:B------:R-:W0:Y:S02]  /*97c0*/  FRND.F64.FLOOR R2, R8 ;  /* 0x0000000800027313 */ /* 0x000e240000305800 */
[----:B0-----:R-:W0:-:S04]  /*97d0*/  DADD R4, R8, -R2 ;  /* 0x0000000008047229 */ /* 0x001e080000000802 */
[----:B------:R-:W-:-:S04]  /*97e0*/  DADD R6, R2, 1 ;  /* 0x3ff0000002067429 */ /* 0x000fc80000000000 */
[----:B0-----:R-:W0:-:S06]  /*97f0*/  DSETP.GT.AND P0, PT, R4, 0.5, PT ;  /* 0x3fe000000400742a */ /* 0x001e0c0003f04000 */
[----:B0-----:R-:W-:Y:S02]  /*9800*/  FSEL R4, R6, R2, P0 ;  /* 0x0000000206047208 */ /* 0x001fe40000000000 */
[----:B------:R-:W-:Y:S02]  /*9810*/  FSEL R5, R7, R3, P0 ;  /* 0x0000000307057208 */ /* 0x000fe40000000000 */
.L_x_10604:
[----:B------:R-:W-:Y:S05]  /*9820*/  BSYNC B0 ;  /* 0x0000000000007941 */ /* 0x000fea0003800000 */
.L_x_10600:
        /* <DEDUP_REMOVED lines=15> */
.L_x_10628:
[----:B------:R-:W0:Y:S02]  /*9920*/  F2I.S64.F64.TRUNC R4, R4 ;  /* 0x0000000400047311 */ /* 0x000e24000030d900 */
[----:B0-----:R-:W-:-:S05]  /*9930*/  IMAD.MOV.U32 R3, RZ, RZ, R4 ;  /* 0x000000ffff037224 */ /* 0x001fca00078e0004 */
[----:B------:R0:W-:Y:S01]  /*9940*/  STG.E.U8 [R22.64], R3 ;  /* 0x0000000316007986 */ /* 0x0001e2000c101124 */
[----:B------:R-:W-:Y:S05]  /*9950*/  BRA `(.L_x_10630) ;  /* 0x00000ed000007947 */ /* 0x000fea0003800000 */
.L_x_10627:
        /* <DEDUP_REMOVED lines=9> */
.L_x_10632:
[----:B------:R-:W0:Y:S02]  /*99f0*/  F2I.F64.TRUNC R5, R4 ;  /* 0x0000000400057311 */ /* 0x000e24000030d100 */
[----:B0-----:R0:W-:Y:S01]  /*9a00*/  STG.E [R22.64], R5 ;  /* 0x0000000516007986 */ /* 0x0011e2000c101924 */
[----:B------:R-:W-:Y:S05]  /*9a10*/  BRA `(.L_x_10630) ;  /* 0x00000e1000007947 */ /* 0x000fea0003800000 */
.L_x_10631:
[----:B------:R-:W0:Y:S02]  /*9a20*/  F2I.F64.TRUNC R5, R4 ;  /* 0x0000000400057311 */ /* 0x000e24000030d100 */
[----:B0-----:R0:W-:Y:S01]  /*9a30*/  STG.E.U16 [R22.64], R5 ;  /* 0x0000000516007986 */ /* 0x0011e2000c101524 */
[----:B------:R-:W-:Y:S05]  /*9a40*/  BRA `(.L_x_10630) ;  /* 0x00000de000007947 */ /* 0x000fea0003800000 */
.L_x_10626:
        /* <DEDUP_REMOVED lines=11> */
.L_x_10634:
[----:B------:R-:W0:Y:S01]  /*9b00*/  F2F.F32.F64 R0, R4 ;  /* 0x0000000400007310 */ /* 0x000e220000301000 */
[----:B------:R-:W0:-:S14]  /*9b10*/  DSETP.GEU.AND P0, PT, |R4|, c[0x2][0x0], PT ;  /* 0x008000000400762a */ /* 0x000e1c0003f0e200 */
[----:B0-----:R-:W-:-:S05]  /*9b20*/  @!P0 FMUL R0, R0, 1.175494350822287508e-38 ;  /* 0x0080000000008820 */ /* 0x001fca0000400000 */
[----:B------:R-:W-:-:S05]  /*9b30*/  F2FP.PACK_AB R0, RZ, R0 ;  /* 0x00000000ff00723e */ /* 0x000fca00000000ff */
[----:B------:R0:W-:Y:S01]  /*9b40*/  STG.E.U16 [R22.64], R0 ;  /* 0x0000000016007986 */ /* 0x0001e2000c101524 */
[----:B------:R-:W-:Y:S05]  /*9b50*/  BRA `(.L_x_10630) ;  /* 0x00000cd000007947 */ /* 0x000fea0003800000 */
.L_x_10633:
        /* <DEDUP_REMOVED lines=12> */
.L_x_10636:
[----:B------:R-:W0:Y:S01]  /*9c20*/  F2F.F32.F64 R0, R4 ;  /* 0x0000000400007310 */ /* 0x000e220000301000 */
[----:B------:R-:W0:-:S14]  /*9c30*/  DSETP.GEU.AND P0, PT, |R4|, c[0x2][0x0], PT ;  /* 0x008000000400762a */ /* 0x000e1c0003f0e200 */
[----:B0-----:R-:W-:-:S05]  /*9c40*/  @!P0 FMUL R0, R0, 1.175494350822287508e-38 ;  /* 0x0080000000008820 */ /* 0x001fca0000400000 */
[----:B------:R-:W-:-:S04]  /*9c50*/  F2FP.PACK_AB R3, RZ, R0 ;  /* 0x00000000ff03723e */ /* 0x000fc800000000ff */
[----:B------:R-:W-:-:S05]  /*9c60*/  PRMT R3, R3, 0x5410, RZ ;  /* 0x0000541003037816 */ /* 0x000fca00000000ff */
[----:B------:R0:W-:Y:S01]  /*9c70*/  STG.E [R22.64], R3 ;  /* 0x0000000316007986 */ /* 0x0001e2000c101924 */
[----:B------:R-:W-:Y:S05]  /*9c80*/  BRA `(.L_x_10630) ;  /* 0x00000ba000007947 */ /* 0x000fea0003800000 */
.L_x_10635:
[----:B------:R0:W-:Y:S01]  /*9c90*/  STG.E.64 [R22.64], R4 ;  /* 0x0000000416007986 */ /* 0x0001e2000c101b24 */
[----:B------:R-:W-:Y:S05]  /*9ca0*/  BRA `(.L_x_10630) ;  /* 0x00000b8000007947 */ /* 0x000fea0003800000 */
.L_x_10625:
        /* <DEDUP_REMOVED lines=12> */
.L_x_10639:
[----:B------:R-:W-:-:S05]  /*9d70*/  CS2R R6, SRZ ;  /* 0x0000000000067805 */ /* 0x000fca000001ff00 */
[----:B------:R0:W-:Y:S01]  /*9d80*/  STG.E.128 [R22.64], R4 ;  /* 0x0000000416007986 */ /* 0x0001e2000c101d24 */
[----:B------:R-:W-:Y:S05]  /*9d90*/  BRA `(.L_x_10630) ;  /* 0x00000a9000007947 */ /* 0x000fea0003800000 */
.L_x_10638:
        /* <DEDUP_REMOVED lines=23> */
.L_x_10643:
[----:B------:R-:W-:Y:S05]  /*9f10*/  BSYNC B0 ;  /* 0x0000000000007941 */ /* 0x000fea0003800000 */
.L_x_10642:
[----:B------:R-:W-:-:S05]  /*9f20*/  LOP3.LUT R3, R0, R3, RZ, 0xfc, !PT ;  /* 0x0000000300037212 */ /* 0x000fca00078efcff */
[----:B------:R0:W-:Y:S01]  /*9f30*/  STG.E.U8 [R22.64], R3 ;  /* 0x0000000316007986 */ /* 0x0001e2000c101124 */
[----:B------:R-:W-:Y:S05]  /*9f40*/  BRA `(.L_x_10630) ;  /* 0x000008e000007947 */ /* 0x000fea0003800000 */
.L_x_10641:
        /* <DEDUP_REMOVED lines=15> */
.L_x_10645:
[----:B------:R-:W-:Y:S01]  /*a040*/  IMAD.MOV.U32 R0, RZ, RZ, 0x7f ;  /* 0x0000007fff007424 */ /* 0x000fe200078e00ff */
[----:B------:R-:W-:-:S04]  /*a050*/  ISETP.GT.U32.AND P0, PT, R2, 0x7f800000, PT ;  /* 0x7f8000000200780c */ /* 0x000fc80003f04070 */
[----:B------:R-:W-:-:S04]  /*a060*/  SEL R0, R0, 0x7c, P0 ;  /* 0x0000007c00007807 */ /* 0x000fc80000000000 */
.L_x_10646:
[----:B------:R-:W-:Y:S05]  /*a070*/  BSYNC B0 ;  /* 0x0000000000007941 */ /* 0x000fea0003800000 */
.L_x_10644:
[----:B------:R-:W-:-:S04]  /*a080*/  LOP3.LUT R2, R3, 0x80000000, RZ, 0xc0, !PT ;  /* 0x8000000003027812 */ /* 0x000fc800078ec0ff */
[----:B------:R-:W-:-:S04]  /*a090*/  SHF.R.U32.HI R3, RZ, 0x18, R2 ;  /* 0x00000018ff037819 */ /* 0x000fc80000011602 */
[----:B------:R-:W-:-:S05]  /*a0a0*/  LOP3.LUT R3, R0, R3, RZ, 0xfc, !PT ;  /* 0x0000000300037212 */ /* 0x000fca00078efcff */
[----:B------:R0:W-:Y:S01]  /*a0b0*/  STG.E.U8 [R22.64], R3 ;  /* 0x0000000316007986 */ /* 0x0001e2000c101124 */
[----:B------:R-:W-:Y:S05]  /*a0c0*/  BRA `(.L_x_10630) ;  /* 0x0000076000007947 */ /* 0x000fea0003800000 */
.L_x_10640:
[----:B------:R-:W0:Y:S01]  /*a0d0*/  F2F.F32.F64 R0, R4 ;  /* 0x0000000400007310 */ /* 0x000e220000301000 */
[----:B------:R-:W0:-:S14]  /*a0e0*/  DSETP.GEU.AND P0, PT, |R4|, c[0x2][0x0], PT ;  /* 0x008000000400762a */ /* 0x000e1c0003f0e200 */
[----:B0-----:R-:W-:-:S05]  /*a0f0*/  @!P0 FMUL R0, R0, 1.175494350822287508e-38 ;  /* 0x0080000000008820 */ /* 0x001fca0000400000 */
[----:B------:R-:W-:-:S05]  /*a100*/  F2FP.BF16.PACK_AB R0, RZ, R0 ;  /* 0x00000000ff00723e */ /* 0x000fca00000010ff */
[----:B------:R0:W-:Y:S01]  /*a110*/  STG.E.U16 [R22.64], R0 ;  /* 0x0000000016007986 */ /* 0x0001e2000c101524 */
[----:B------:R-:W-:Y:S05]  /*a120*/  BRA `(.L_x_10630) ;  /* 0x0000070000007947 */ /* 0x000fea0003800000 */
.L_x_10637:
        /* <DEDUP_REMOVED lines=11> */
.L_x_10649:
        /* <DEDUP_REMOVED lines=19> */
.L_x_10652:
[----:B------:R-:W-:-:S04]  /*a310*/  LOP3.LUT R2, R3, 0x80000000, RZ, 0xc0, !PT ;  /* 0x8000000003027812 */ /* 0x000fc800078ec0ff */
[----:B------:R-:W-:-:S04]  /*a320*/  SHF.R.U32.HI R3, RZ, 0x18, R2 ;  /* 0x00000018ff037819 */ /* 0x000fc80000011602 */
[----:B------:R-:W-:-:S04]  /*a330*/  LOP3.LUT R0, R0, R3, RZ, 0xfc, !PT ;  /* 0x0000000300007212 */ /* 0x000fc800078efcff */
[----:B------:R-:W-:Y:S02]  /*a340*/  PRMT R11, R0, 0x7610, R11 ;  /* 0x00007610000b7816 */ /* 0x000fe4000000000b */
.L_x_10651:
[----:B------:R-:W-:Y:S05]  /*a350*/  BSYNC B0 ;  /* 0x0000000000007941 */ /* 0x000fea0003800000 */
.L_x_10650:
[----:B------:R0:W-:Y:S01]  /*a360*/  STG.E.U8 [R22.64], R11 ;  /* 0x0000000b16007986 */ /* 0x0001e2000c101124 */
[----:B------:R-:W-:Y:S05]  /*a370*/  BRA `(.L_x_10630) ;  /* 0x000004b000007947 */ /* 0x000fea0003800000 */
.L_x_10648:
        /* <DEDUP_REMOVED lines=19> */
.L_x_10655:
[----:B------:R-:W-:-:S04]  /*a4b0*/  LOP3.LUT R2, R3, 0x80000000, RZ, 0xc0, !PT ;  /* 0x8000000003027812 */ /* 0x000fc800078ec0ff */
[----:B------:R-:W-:-:S04]  /*a4c0*/  SHF.R.U32.HI R3, RZ, 0x18, R2 ;  /* 0x00000018ff037819 */ /* 0x000fc80000011602 */
[----:B------:R-:W-:-:S04]  /*a4d0*/  LOP3.LUT R0, R0, R3, RZ, 0xfc, !PT ;  /* 0x0000000300007212 */ /* 0x000fc800078efcff */
[----:B------:R-:W-:Y:S02]  /*a4e0*/  PRMT R11, R0, 0x7610, R11 ;  /* 0x00007610000b7816 */ /* 0x000fe4000000000b */
.L_x_10654:
[----:B------:R-:W-:Y:S05]  /*a4f0*/  BSYNC B0 ;  /* 0x0000000000007941 */ /* 0x000fea0003800000 */
.L_x_10653:
[----:B------:R0:W-:Y:S01]  /*a500*/  STG.E.U8 [R22.64], R11 ;  /* 0x0000000b16007986 */ /* 0x0001e2000c101124 */
[----:B------:R-:W-:Y:S05]  /*a510*/  BRA `(.L_x_10630) ;  /* 0x0000031000007947 */ /* 0x000fea0003800000 */
.L_x_10647:
        /* <DEDUP_REMOVED lines=24> */
.L_x_10629:
        /* <DEDUP_REMOVED lines=20> */
.L_x_10657:
[----:B------:R-:W0:Y:S02]  /*a7e0*/  F2I.U64.F64.TRUNC R4, R4 ;  /* 0x0000000400047311 */ /* 0x000e24000030d800 */
[----:B0-----:R0:W-:Y:S01]  /*a7f0*/  STG.E.64 [R22.64], R4 ;  /* 0x0000000416007986 */ /* 0x0011e2000c101b24 */
[----:B------:R-:W-:Y:S05]  /*a800*/  BRA `(.L_x_10630) ;  /* 0x0000002000007947 */ /* 0x000fea0003800000 */
.L_x_10656:
[----:B------:R-:W0:Y:S02]  /*a810*/  F2I.U32.F64.TRUNC R5, R4 ;  /* 0x0000000400057311 */ /* 0x000e24000030d000 */
[----:B0-----:R0:W-:Y:S02]  /*a820*/  STG.E [R22.64], R5 ;  /* 0x0000000516007986 */ /* 0x0011e4000c101924 */
.L_x_10630:
[----:B------:R-:W-:-:S04]  /*a830*/  IADD3 R17, R17, 0x80, RZ ;  /* 0x0000008011117810 */ /* 0x000fc80007ffe0ff */
[----:B------:R-:W-:-:S13]  /*a840*/  ISETP.GE.AND P0, PT, R17, c[0x0][0x160], PT ;  /* 0x0000580011007a0c */ /* 0x000fda0003f06270 */
[----:B------:R-:W-:Y:S05]  /*a850*/  @P0 BRA `(.L_x_10534) ;  /* 0x000053a000000947 */ /* 0x000fea0003800000 */
[----:B------:R-:W-:Y:S01]  /*a860*/  ISETP.NE.AND P0, PT, RZ, c[0x0][0x168], PT ;  /* 0x00005a00ff007a0c */ /* 0x000fe20003f05270 */
[----:B------:R-:W-:Y:S02]  /*a870*/  IMAD.MOV.U32 R16, RZ, RZ, RZ ;  /* 0x000000ffff107224 */ /* 0x000fe400078e00ff */
[----:B0-----:R-:W-:Y:S02]  /*a880*/  IMAD.MOV.U32 R0, RZ, RZ, RZ ;  /* 0x000000ffff007224 */ /* 0x001fe400078e00ff */
        /* <DEDUP_REMOVED lines=252> */
.L_x_10658:
        /* <DEDUP_REMOVED lines=19> */
.L_x_10662:
[----:B------:R-:W2:Y:S02]  /*b980*/  LDG.E.U8 R2, [R2.64] ;  /* 0x0000002402027981 */ /* 0x000ea4000c1e1100 */
[----:B--2---:R0:W1:Y:S01]  /*b990*/  I2F.F64.U16 R18, R2 ;  /* 0x0000000200127312 */ /* 0x0040620000101800 */
[----:B------:R-:W-:Y:S05]  /*b9a0*/  BRA `(.L_x_10664) ;  /* 0x00000df000007947 */ /* 0x000fea0003800000 */
.L_x_10661:
        /* <DEDUP_REMOVED lines=9> */
.L_x_10666:
[----:B------:R-:W2:Y:S02]  /*ba40*/  LDG.E R2, [R2.64] ;  /* 0x0000002402027981 */ /* 0x000ea4000c1e1900 */
[----:B--2---:R0:W1:Y:S01]  /*ba50*/  I2F.F64 R18, R2 ;  /* 0x0000000200127312 */ /* 0x0040620000201c00 */
[----:B------:R-:W-:Y:S05]  /*ba60*/  BRA `(.L_x_10664) ;  /* 0x00000d3000007947 */ /* 0x000fea0003800000 */
.L_x_10665:
[----:B------:R-:W2:Y:S02]  /*ba70*/  LDG.E.U16 R2, [R2.64] ;  /* 0x0000002402027981 */ /* 0x000ea4000c1e1500 */
[----:B--2---:R0:W1:Y:S01]  /*ba80*/  I2F.F64.S16 R18, R2 ;  /* 0x0000000200127312 */ /* 0x0040620000101c00 */
[----:B------:R-:W-:Y:S05]  /*ba90*/  BRA `(.L_x_10664) ;  /* 0x00000d0000007947 */ /* 0x000fea0003800000 */
.L_x_10660:
        /* <DEDUP_REMOVED lines=10> */
.L_x_10668:
[----:B------:R-:W2:Y:S02]  /*bb40*/  LDG.E.U16 R0, [R2.64] ;  /* 0x0000002402007981 */ /* 0x000ea4000c1e1500 */
[----:B--2---:R-:W-:-:S05]  /*bb50*/  HADD2.F32 R0, -RZ, R0.H0_H0 ;  /* 0x20000000ff007230 */ /* 0x004fca0000004100 */
[----:B------:R-:W-:-:S04]  /*bb60*/  FMUL.FTZ R0, R0, 1 ;  /* 0x3f80000000007820 */ /* 0x000fc80000410000 */
[----:B------:R0:W1:Y:S01]  /*bb70*/  F2F.F64.F32 R18, R0 ;  /* 0x0000000000127310 */ /* 0x0000620000201800 */
[----:B------:R-:W-:Y:S05]  /*bb80*/  BRA `(.L_x_10664) ;  /* 0x00000c1000007947 */ /* 0x000fea0003800000 */
.L_x_10667:
        /* <DEDUP_REMOVED lines=10> */
.L_x_10670:
[----:B------:R-:W2:Y:S02]  /*bc30*/  LDG.E.U16 R2, [R2.64] ;  /* 0x0000002402027981 */ /* 0x000ea4000c1e1500 */
[----:B--2---:R-:W-:-:S05]  /*bc40*/  HADD2.F32 R0, -RZ, R2.H0_H0 ;  /* 0x20000002ff007230 */ /* 0x004fca0000004100 */
[----:B------:R-:W-:-:S04]  /*bc50*/  FMUL.FTZ R0, R0, 1 ;  /* 0x3f80000000007820 */ /* 0x000fc80000410000 */
[----:B------:R0:W1:Y:S01]  /*bc60*/  F2F.F64.F32 R18, R0 ;  /* 0x0000000000127310 */ /* 0x0000620000201800 */
[----:B------:R-:W-:Y:S05]  /*bc70*/  BRA `(.L_x_10664) ;  /* 0x00000b2000007947 */ /* 0x000fea0003800000 */
.L_x_10669:
[----:B------:R0:W5:Y:S01]  /*bc80*/  LDG.E.64 R18, [R2.64] ;  /* 0x0000002402127981 */ /* 0x000162000c1e1b00 */
[----:B------:R-:W-:Y:S05]  /*bc90*/  BRA `(.L_x_10664) ;  /* 0x00000b0000007947 */ /* 0x000fea0003800000 */
.L_x_10659:
        /* <DEDUP_REMOVED lines=13> */
.L_x_10673:
[----:B------:R0:W5:Y:S01]  /*bd70*/  LDG.E.64 R18, [R2.64] ;  /* 0x0000002402127981 */ /* 0x000162000c1e1b00 */
[----:B------:R-:W-:Y:S05]  /*bd80*/  BRA `(.L_x_10664) ;  /* 0x00000a1000007947 */ /* 0x000fea0003800000 */
.L_x_10672:
        /* <DEDUP_REMOVED lines=28> */
.L_x_10675:
        /* <DEDUP_REMOVED lines=15> */
.L_x_10674:
[----:B------:R-:W2:Y:S02]  /*c040*/  LDG.E.U16 R0, [R2.64] ;  /* 0x0000002402007981 */ /* 0x000ea4000c1e1500 */
[----:B--2---:R-:W-:-:S05]  /*c050*/  PRMT R0, RZ, 0x5410, R0 ;  /* 0x00005410ff007816 */ /* 0x004fca0000000000 */
[----:B------:R-:W-:-:S04]  /*c060*/  FMUL.FTZ R0, R0, 1 ;  /* 0x3f80000000007820 */ /* 0x000fc80000410000 */
[----:B------:R0:W1:Y:S01]  /*c070*/  F2F.F64.F32 R18, R0 ;  /* 0x0000000000127310 */ /* 0x0000620000201800 */
[----:B------:R-:W-:Y:S05]  /*c080*/  BRA `(.L_x_10664) ;  /* 0x0000071000007947 */ /* 0x000fea0003800000 */
.L_x_10671:
        /* <DEDUP_REMOVED lines=11> */
.L_x_10678:
        /* <DEDUP_REMOVED lines=21> */
.L_x_10682:
[----:B------:R-:W-:Y:S05]  /*c290*/  BSYNC B1 ;  /* 0x0000000000017941 */ /* 0x000fea0003800000 */
.L_x_10681:
[----:B------:R-:W-:Y:S01]  /*c2a0*/  LEA R3, R0, 0x3b800000, 0x17 ;  /* 0x3b80000000037811 */ /* 0x000fe200078eb8ff */
[----:B------:R-:W-:-:S05]  /*c2b0*/  IMAD.SHL.U32 R0, R2, 0x100000, RZ ;  /* 0x0010000002007824 */ /* 0x000fca00078e00ff */
[----:B------:R-:W-:Y:S02]  /*c2c0*/  LOP3.LUT R0, R3, R0, R4, 0xfe, !PT ;  /* 0x0000000003007212 */ /* 0x000fe400078efe04 */
.L_x_10680:
[----:B------:R-:W-:Y:S05]  /*c2d0*/  BSYNC B0 ;  /* 0x0000000000007941 */ /* 0x000fea0003800000 */
.L_x_10679:
[----:B------:R-:W-:-:S04]  /*c2e0*/  FMUL.FTZ R0, R0, 1 ;  /* 0x3f80000000007820 */ /* 0x000fc80000410000 */
[----:B------:R0:W1:Y:S01]  /*c2f0*/  F2F.F64.F32 R18, R0 ;  /* 0x0000000000127310 */ /* 0x0000620000201800 */
[----:B------:R-:W-:Y:S05]  /*c300*/  BRA `(.L_x_10664) ;  /* 0x0000049000007947 */ /* 0x000fea0003800000 */
.L_x_10677:
        /* <DEDUP_REMOVED lines=21> */
.L_x_10686:
[----:B------:R-:W-:Y:S05]  /*c460*/  BSYNC B1 ;  /* 0x0000000000017941 */ /* 0x000fea0003800000 */
.L_x_10685:
[----:B------:R-:W-:Y:S01]  /*c470*/  LEA R3, R0, 0x37800000, 0x17 ;  /* 0x3780000000037811 */ /* 0x000fe200078eb8ff */
[----:B------:R-:W-:-:S05]  /*c480*/  IMAD.SHL.U32 R0, R2, 0x200000, RZ ;  /* 0x0020000002007824 */ /* 0x000fca00078e00ff */
[----:B------:R-:W-:Y:S02]  /*c490*/  LOP3.LUT R0, R3, R0, R4, 0xfe, !PT ;  /* 0x0000000003007212 */ /* 0x000fe400078efe04 */
.L_x_10684:
[----:B------:R-:W-:Y:S05]  /*c4a0*/  BSYNC B0 ;  /* 0x0000000000007941 */ /* 0x000fea0003800000 */
.L_x_10683:
[----:B------:R-:W-:-:S04]  /*c4b0*/  FMUL.FTZ R0, R0, 1 ;  /* 0x3f80000000007820 */ /* 0x000fc80000410000 */
[----:B------:R0:W1:Y:S01]  /*c4c0*/  F2F.F64.F32 R18, R0 ;  /* 0x0000000000127310 */ /* 0x0000620000201800 */
[----:B------:R-:W-:Y:S05]  /*c4d0*/  BRA `(.L_x_10664) ;  /* 0x000002c000007947 */ /* 0x000fea0003800000 */
.L_x_10676:
        /* <DEDUP_REMOVED lines=14> */
.L_x_10690:
[----:B------:R-:W-:Y:S05]  /*c5c0*/  BSYNC B0 ;  /* 0x0000000000007941 */ /* 0x000fea0003800000 */
.L_x_10689:
[----:B------:R-:W-:-:S04]  /*c5d0*/  FMUL.FTZ R0, R0, 1 ;  /* 0x3f80000000007820 */ /* 0x000fc80000410000 */
[----:B------:R0:W1:Y:S01]  /*c5e0*/  F2F.F64.F32 R18, R0 ;  /* 0x0000000000127310 */ /* 0x0000620000201800 */
[----:B------:R-:W-:Y:S05]  /*c5f0*/  BRA `(.L_x_10664) ;  /* 0x000001a000007947 */ /* 0x000fea0003800000 */
.L_x_10663:
        /* <DEDUP_REMOVED lines=21> */
.L_x_10688:
[----:B------:R-:W2:Y:S02]  /*c750*/  LDG.E.64 R18, [R2.64] ;  /* 0x0000002402127981 */ /* 0x000ea4000c1e1b00 */
[----:B--2---:R-:W0:Y:S01]  /*c760*/  I2F.F64.U64 R18, R18 ;  /* 0x0000001200127312 */ /* 0x004e220000301800 */
[----:B------:R-:W-:Y:S05]  /*c770*/  BRA `(.L_x_10664) ;  /* 0x0000002000007947 */ /* 0x000fea0003800000 */
.L_x_10687:
[----:B------:R-:W2:Y:S02]  /*c780*/  LDG.E R2, [R2.64] ;  /* 0x0000002402027981 */ /* 0x000ea4000c1e1900 */
[----:B--2---:R0:W1:Y:S02]  /*c790*/  I2F.F64.U32 R18, R2 ;  /* 0x0000000200127312 */ /* 0x0040640000201800 */
.L_x_10664:
        /* <DEDUP_REMOVED lines=17> */
.L_x_10694:
[----:B------:R-:W2:Y:S02]  /*c8b0*/  LDG.E.U8 R2, [R2.64] ;  /* 0x0000002402027981 */ /* 0x000ea4000c1e1100 */
[----:B--2---:R0:W2:Y:S01]  /*c8c0*/  I2F.F64.U16 R28, R2 ;  /* 0x00000002001c7312 */ /* 0x0040a20000101800 */
[----:B------:R-:W-:Y:S05]  /*c8d0*/  BRA `(.L_x_10696) ;  /* 0x00000df000007947 */ /* 0x000fea0003800000 */
.L_x_10693:
        /* <DEDUP_REMOVED lines=9> */
.L_x_10698:
[----:B------:R-:W2:Y:S02]  /*c970*/  LDG.E R2, [R2.64] ;  /* 0x0000002402027981 */ /* 0x000ea4000c1e1900 */
[----:B--2---:R0:W2:Y:S01]  /*c980*/  I2F.F64 R28, R2 ;  /* 0x00000002001c7312 */ /* 0x0040a20000201c00 */
[----:B------:R-:W-:Y:S05]  /*c990*/  BRA `(.L_x_10696) ;  /* 0x00000d3000007947 */ /* 0x000fea0003800000 */
.L_x_10697:
[----:B------:R-:W2:Y:S02]  /*c9a0*/  LDG.E.U16 R2, [R2.64] ;  /* 0x0000002402027981 */ /* 0x000ea4000c1e1500 */
[----:B--2---:R0:W2:Y:S01]  /*c9b0*/  I2F.F64.S16 R28, R2 ;  /* 0x00000002001c7312 */ /* 0x0040a20000101c00 */
[----:B------:R-:W-:Y:S05]  /*c9c0*/  BRA `(.L_x_10696) ;  /* 0x00000d0000007947 */ /* 0x000fea0003800000 */
.L_x_10692:
        /* <DEDUP_REMOVED lines=10> */
.L_x_10700:
[----:B------:R-:W2:Y:S02]  /*ca70*/  LDG.E.U16 R0, [R2.64] ;  /* 0x0000002402007981 */ /* 0x000ea4000c1e1500 */
[----:B--2---:R-:W-:-:S05]  /*ca80*/  HADD2.F32 R0, -RZ, R0.H0_H0 ;  /* 0x20000000ff007230 */ /* 0x004fca0000004100 */
[----:B------:R-:W-:-:S04]  /*ca90*/  FMUL.FTZ R0, R0, 1 ;  /* 0x3f80000000007820 */ /* 0x000fc80000410000 */
[----:B------:R0:W2:Y:S01]  /*caa0*/  F2F.F64.F32 R28, R0 ;  /* 0x00000000001c7310 */ /* 0x0000a20000201800 */
[----:B------:R-:W-:Y:S05]  /*cab0*/  BRA `(.L_x_10696) ;  /* 0x00000c1000007947 */ /* 0x000fea0003800000 */
.L_x_10699:
        /* <DEDUP_REMOVED lines=10> */
.L_x_10702:
[----:B------:R-:W2:Y:S02]  /*cb60*/  LDG.E.U16 R2, [R2.64] ;  /* 0x0000002402027981 */ /* 0x000ea4000c1e1500 */
[----:B--2---:R-:W-:-:S05]  /*cb70*/  HADD2.F32 R0, -RZ, R2.H0_H0 ;  /* 0x20000002ff007230 */ /* 0x004fca0000004100 */
[----:B------:R-:W-:-:S04]  /*cb80*/  FMUL.FTZ R0, R0, 1 ;  /* 0x3f80000000007820 */ /* 0x000fc80000410000 */
[----:B------:R0:W2:Y:S01]  /*cb90*/  F2F.F64.F32 R28, R0 ;  /* 0x00000000001c7310 */ /* 0x0000a20000201800 */
[----:B------:R-:W-:Y:S05]  /*cba0*/  BRA `(.L_x_10696) ;  /* 0x00000b2000007947 */ /* 0x000fea0003800000 */
.L_x_10701:
[----:B------:R0:W5:Y:S01]  /*cbb0*/  LDG.E.64 R28, [R2.64] ;  /* 0x00000024021c7981 */ /* 0x000162000c1e1b00 */
[----:B------:R-:W-:Y:S05]  /*cbc0*/  BRA `(.L_x_10696) ;  /* 0x00000b0000007947 */ /* 0x000fea0003800000 */
.L_x_10691:
        /* <DEDUP_REMOVED lines=13> */
.L_x_10705:
[----:B------:R0:W5:Y:S01]  /*cca0*/  LDG.E.64 R28, [R2.64] ;  /* 0x00000024021c7981 */ /* 0x000162000c1e1b00 */
[----:B------:R-:W-:Y:S05]  /*ccb0*/  BRA `(.L_x_10696) ;  /* 0x00000a1000007947 */ /* 0x000fea0003800000 */
.L_x_10704:
        /* <DEDUP_REMOVED lines=28> */
.L_x_10707:
        /* <DEDUP_REMOVED lines=15> */
.L_x_10706:
[----:B------:R-:W2:Y:S02]  /*cf70*/  LDG.E.U16 R0, [R2.64] ;  /* 0x0000002402007981 */ /* 0x000ea4000c1e1500 */
[----:B--2---:R-:W-:-:S05]  /*cf80*/  PRMT R0, RZ, 0x5410, R0 ;  /* 0x00005410ff007816 */ /* 0x004fca0000000000 */
[----:B------:R-:W-:-:S04]  /*cf90*/  FMUL.FTZ R0, R0, 1 ;  /* 0x3f80000000007820 */ /* 0x000fc80000410000 */
[----:B------:R0:W2:Y:S01]  /*cfa0*/  F2F.F64.F32 R28, R0 ;  /* 0x00000000001c7310 */ /* 0x0000a20000201800 */
[----:B------:R-:W-:Y:S05]  /*cfb0*/  BRA `(.L_x_10696) ;  /* 0x0000071000007947 */ /* 0x000fea0003800000 */
.L_x_10703:
        /* <DEDUP_REMOVED lines=11> */
.L_x_10710:
        /* <DEDUP_REMOVED lines=21> */
.L_x_10714:
[----:B------:R-:W-:Y:S05]  /*d1c0*/  BSYNC B1 ;  /* 0x0000000000017941 */ /* 0x000fea0003800000 */
.L_x_10713:
[----:B------:R-:W-:Y:S01]  /*d1d0*/  LEA R3, R0, 0x3b800000, 0x17 ;  /* 0x3b80000000037811 */ /* 0x000fe200078eb8ff */
[----:B------:R-:W-:-:S05]  /*d1e0*/  IMAD.SHL.U32 R0, R2, 0x100000, RZ ;  /* 0x0010000002007824 */ /* 0x000fca00078e00ff */
[----:B------:R-:W-:Y:S02]  /*d1f0*/  LOP3.LUT R0, R3, R0, R4, 0xfe, !PT ;  /* 0x0000000003007212 */ /* 0x000fe400078efe04 */
.L_x_10712:
[----:B------:R-:W-:Y:S05]  /*d200*/  BSYNC B0 ;  /* 0x0000000000007941 */ /* 0x000fea0003800000 */
.L_x_10711:
[----:B------:R-:W-:-:S04]  /*d210*/  FMUL.FTZ R0, R0, 1 ;  /* 0x3f80000000007820 */ /* 0x000fc80000410000 */
[----:B------:R0:W2:Y:S01]  /*d220*/  F2F.F64.F32 R28, R0 ;  /* 0x00000000001c7310 */ /* 0x0000a20000201800 */
[----:B------:R-:W-:Y:S05]  /*d230*/  BRA `(.L_x_10696) ;  /* 0x0000049000007947 */ /* 0x000fea0003800000 */
.L_x_10709:
        /* <DEDUP_REMOVED lines=21> */
.L_x_10718:
[----:B------:R-:W-:Y:S05]  /*d390*/  BSYNC B1 ;  /* 0x0000000000017941 */ /* 0x000fea0003800000 */
.L_x_10717:
[----:B------:R-:W-:Y:S01]  /*d3a0*/  LEA R3, R0, 0x37800000, 0x17 ;  /* 0x3780000000037811 */ /* 0x000fe200078eb8ff */
[----:B------:R-:W-:-:S05]  /*d3b0*/  IMAD.SHL.U32 R0, R2, 0x200000, RZ ;  /* 0x0020000002007824 */ /* 0x000fca00078e00ff */
[----:B------:R-:W-:Y:S02]  /*d3c0*/  LOP3.LUT R0, R3, R0, R4, 0xfe, !PT ;  /* 0x0000000003007212 */ /* 0x000fe400078efe04 */
.L_x_10716:
[----:B------:R-:W-:Y:S05]  /*d3d0*/  BSYNC B0 ;  /* 0x0000000000007941 */ /* 0x000fea0003800000 */
.L_x_10715:
[----:B------:R-:W-:-:S04]  /*d3e0*/  FMUL.FTZ R0, R0, 1 ;  /* 0x3f80000000007820 */ /* 0x000fc80000410000 */
[----:B------:R0:W2:Y:S01]  /*d3f0*/  F2F.F64.F32 R28, R0 ;  /* 0x00000000001c7310 */ /* 0x0000a20000201800 */
[----:B------:R-:W-:Y:S05]  /*d400*/  BRA `(.L_x_10696) ;  /* 0x000002c000007947 */ /* 0x000fea0003800000 */
.L_x_10708:
        /* <DEDUP_REMOVED lines=14> */
.L_x_10722:
[----:B------:R-:W-:Y:S05]  /*d4f0*/  BSYNC B0 ;  /* 0x0000000000007941 */ /* 0x000fea0003800000 */
.L_x_10721:
[----:B------:R-:W-:-:S04]  /*d500*/  FMUL.FTZ R0, R0, 1 ;  /* 0x3f80000000007820 */ /* 0x000fc80000410000 */
[----:B------:R0:W2:Y:S01]  /*d510*/  F2F.F64.F32 R28, R0 ;  /* 0x00000000001c7310 */ /* 0x0000a20000201800 */
[----:B------:R-:W-:Y:S05]  /*d520*/  BRA `(.L_x_10696) ;  /* 0x000001a000007947 */ /* 0x000fea0003800000 */
.L_x_10695:
        /* <DEDUP_REMOVED lines=21> */
.L_x_10720:
[----:B------:R-:W2:Y:S02]  /*d680*/  LDG.E.64 R28, [R2.64] ;  /* 0x00000024021c7981 */ /* 0x000ea4000c1e1b00 */
[----:B--2---:R-:W0:Y:S01]  /*d690*/  I2F.F64.U64 R28, R28 ;  /* 0x0000001c001c7312 */ /* 0x004e220000301800 */
[----:B------:R-:W-:Y:S05]  /*d6a0*/  BRA `(.L_x_10696) ;  /* 0x0000002000007947 */ /* 0x000fea0003800000 */
.L_x_10719:
[----:B------:R-:W2:Y:S02]  /*d6b0*/  LDG.E R2, [R2.64] ;  /* 0x0000002402027981 */ /* 0x000ea4000c1e1900 */
[----:B--2---:R0:W2:Y:S02]  /*d6c0*/  I2F.F64.U32 R28, R2 ;  /* 0x00000002001c7312 */ /* 0x0040a40000201800 */
.L_x_10696:
        /* <DEDUP_REMOVED lines=26> */
.L_x_10726:
[----:B------:R-:W-:Y:S05]  /*d870*/  BSYNC B2 ;  /* 0x0000000000027941 */ /* 0x000fea0003800000 */
.L_x_10725:
[----:B------:R-:W-:Y:S05]  /*d880*/  BRA `(.L_x_10727) ;  /* 0x0000135000007947 */ /* 0x000fea0003800000 */
.L_x_10724:
        /* <DEDUP_REMOVED lines=39> */
.L_x_10734:
        /* <DEDUP_REMOVED lines=12> */
.L_x_10733:
[----:B------:R-:W-:Y:S02]  /*dbc0*/  IMAD.MOV.U32 R0, RZ, RZ, R7 ;  /* 0x000000ffff007224 */ /* 0x000fe400078e0007 */
.L_x_10732:
[----:B------:R-:W-:Y:S05]  /*dbd0*/  BSYNC B2 ;  /* 0x0000000000027941 */ /* 0x000fea0003800000 */
.L_x_10731:
        /* <DEDUP_REMOVED lines=12> */
.L_x_10739:
        /* <DEDUP_REMOVED lines=33> */
.L_x_10738:
[----:B------:R-:W-:Y:S05]  /*deb0*/  BSYNC B3 ;  /* 0x0000000000037941 */ /* 0x000fea0003800000 */
.L_x_10737:
[----:B------:R-:W-:-:S13]  /*dec0*/  ISETP.GE.U32.AND P0, PT, R10, 0xc, PT ;  /* 0x0000000c0a00780c */ /* 0x000fda0003f06070 */
[----:B------:R-:W-:Y:S05]  /*ded0*/  @!P0 BRA `(.L_x_10736) ;  /* 0x0000075000008947 */ /* 0x000fea0003800000 */
[----:B------:R-:W-:Y:S02]  /*dee0*/  BSSY B3, `(.L_x_10736) ;  /* 0x0000074000037945 */ /* 0x000fe40003800000 */
.L_x_10740:
        /* <DEDUP_REMOVED lines=116> */
.L_x_10736:
[----:B------:R-:W-:Y:S05]  /*e630*/  BSYNC B2 ;  /* 0x0000000000027941 */ /* 0x000fea0003800000 */
.L_x_10735:
        /* <DEDUP_REMOVED lines=20> */
.L_x_10742:
[----:B------:R-:W-:Y:S05]  /*e780*/  BSYNC B2 ;  /* 0x0000000000027941 */ /* 0x000fea0003800000 */
.L_x_10741:
[----:B------:R-:W-:Y:S01]  /*e790*/  LOP3.LUT R31, R31, 0x80000000, R19, 0xb8, !PT ;  /* 0x800000001f1f7812 */ /* 0x000fe200078eb813 */
[----:B------:R-:W-:Y:S05]  /*e7a0*/  BRA `(.L_x_10730) ;  /* 0x0000006000007947 */ /* 0x000fea0003800000 */
.L_x_10729:
[----:B------:R-:W0:-:S06]  /*e7b0*/  DSETP.GTU.AND P0, PT, R2, +INF , PT ;  /* 0x7ff000000200742a */ /* 0x000e0c0003f0c000 */
[----:B0-----:R-:W0:-:S14]  /*e7c0*/  DSETP.LE.AND P0, PT, R6, +INF , !P0 ;  /* 0x7ff000000600742a */ /* 0x001e1c0004703000 */
[----:B0-----:R-:W0:-:S04]  /*e7d0*/  @P0 DSETP.NEU.AND P1, PT, R6, +INF , PT ;  /* 0x7ff000000600042a */ /* 0x001e080003f2d000 */
[----:B------:R1:W2:-:S06]  /*e7e0*/  @!P0 DADD R30, R28, R18 ;  /* 0x000000001c1e8229 */ /* 0x00028c0000000012 */
[----:B0-----:R-:W-:Y:S02]  /*e7f0*/  @P0 FSEL R30, R18, RZ, P1 ;  /* 0x000000ff121e0208 */ /* 0x001fe40000800000 */
[----:B------:R-:W-:Y:S02]  /*e800*/  @P0 FSEL R31, R19, -QNAN , P1 ;  /* 0xfff80000131f0808 */ /* 0x000fe40000800000 */
.L_x_10730:
[----:B-12---:R-:W-:Y:S05]  /*e810*/  BSYNC B1 ;  /* 0x0000000000017941 */ /* 0x006fea0003800000 */
.L_x_10728:
        /* <DEDUP_REMOVED lines=20> */
.L_x_10744:
[----:B------:R-:W-:Y:S05]  /*e960*/  BSYNC B2 ;  /* 0x0000000000027941 */ /* 0x000fea0003800000 */
.L_x_10743:
        /* <DEDUP_REMOVED lines=29> */
.L_x_10747:
[----:B------:R-:W-:Y:S05]  /*eb40*/  BSYNC B2 ;  /* 0x0000000000027941 */ /* 0x000fea0003800000 */
.L_x_10746:
[----:B------:R-:W-:Y:S01]  /*eb50*/  LOP3.LUT R5, RZ, 0x80000000, R7, 0xb8, !PT ;  /* 0x80000000ff057812 */ /* 0x000fe200078eb807 */
[----:B------:R-:W-:Y:S01]  /*eb60*/  IMAD.MOV.U32 R4, RZ, RZ, RZ ;  /* 0x000000ffff047224 */ /* 0x000fe200078e00ff */
[----:B------:R-:W-:Y:S05]  /*eb70*/  BRA `(.L_x_10727) ;  /* 0x0000006000007947 */ /* 0x000fea0003800000 */
.L_x_10745:
[----:B------:R-:W0:Y:S02]  /*eb80*/  FRND.F64.FLOOR R2, R8 ;  /* 0x0000000800027313 */ /* 0x000e240000305800 */
[----:B0-----:R-:W0:-:S04]  /*eb90*/  DADD R4, R8, -R2 ;  /* 0x0000000008047229 */ /* 0x001e080000000802 */
[----:B------:R-:W-:-:S04]  /*eba0*/  DADD R6, R2, 1 ;  /* 0x3ff0000002067429 */ /* 0x000fc80000000000 */
[----:B0-----:R-:W0:-:S06]  /*ebb0*/  DSETP.GT.AND P0, PT, R4, 0.5, PT ;  /* 0x3fe000000400742a */ /* 0x001e0c0003f04000 */
[----:B0-----:R-:W-:Y:S02]  /*ebc0*/  FSEL R4, R6, R2, P0 ;  /* 0x0000000206047208 */ /* 0x001fe40000000000 */
[----:B------:R-:W-:Y:S02]  /*ebd0*/  FSEL R5, R7, R3, P0 ;  /* 0x0000000307057208 */ /* 0x000fe40000000000 */
.L_x_10727:
[----:B------:R-:W-:Y:S05]  /*ebe0*/  BSYNC B0 ;  /* 0x0000000000007941 */ /* 0x000fea0003800000 */
.L_x_10723:
        /* <DEDUP_REMOVED lines=15> */
.L_x_10751:
[----:B------:R-:W0:Y:S02]  /*ece0*/  F2I.S64.F64.TRUNC R4, R4 ;  /* 0x0000000400047311 */ /* 0x000e24000030d900 */
[----:B0-----:R-:W-:-:S05]  /*ecf0*/  IMAD.MOV.U32 R3, RZ, RZ, R4 ;  /* 0x000000ffff037224 */ /* 0x001fca00078e0004 */
[----:B------:R0:W-:Y:S01]  /*ed00*/  STG.E.U8 [R22.64], R3 ;  /* 0x0000000316007986 */ /* 0x0001e2000c101124 */
[----:B------:R-:W-:Y:S05]  /*ed10*/  BRA `(.L_x_10753) ;  /* 0x00000ed000007947 */ /* 0x000fea0003800000 */
.L_x_10750:
        /* <DEDUP_REMOVED lines=9> */
.L_x_10755:
[----:B------:R-:W0:Y:S02]  /*edb0*/  F2I.F64.TRUNC R5, R4 ;  /* 0x0000000400057311 */ /* 0x000e24000030d100 */
[----:B0-----:R0:W-:Y:S01]  /*edc0*/  STG.E [R22.64], R5 ;  /* 0x0000000516007986 */ /* 0x0011e2000c101924 */
[----:B------:R-:W-:Y:S05]  /*edd0*/  BRA `(.L_x_10753) ;  /* 0x00000e1000007947 */ /* 0x000fea0003800000 */
.L_x_10754:
[----:B------:R-:W0:Y:S02]  /*ede0*/  F2I.F64.TRUNC R5, R4 ;  /* 0x0000000400057311 */ /* 0x000e24000030d100 */
[----:B0-----:R0:W-:Y:S01]  /*edf0*/  STG.E.U16 [R22.64], R5 ;  /* 0x0000000516007986 */ /* 0x0011e2000c101524 */
[----:B------:R-:W-:Y:S05]  /*ee00*/  BRA `(.L_x_10753) ;  /* 0x00000de000007947 */ /* 0x000fea0003800000 */
.L_x_10749:
        /* <DEDUP_REMOVED lines=11> */
.L_x_10757:
[----:B------:R-:W0:Y:S01]  /*eec0*/  F2F.F32.F64 R0, R4 ;  /* 0x0000000400007310 */ /* 0x000e220000301000 */
[----:B------:R-:W0:-:S14]  /*eed0*/  DSETP.GEU.AND P0, PT, |R4|, c[0x2][0x0], PT ;  /* 0x008000000400762a */ /* 0x000e1c0003f0e200 */
[----:B0-----:R-:W-:-:S05]  /*eee0*/  @!P0 FMUL R0, R0, 1.175494350822287508e-38 ;  /* 0x0080000000008820 */ /* 0x001fca0000400000 */
[----:B------:R-:W-:-:S05]  /*eef0*/  F2FP.PACK_AB R0, RZ, R0 ;  /* 0x00000000ff00723e */ /* 0x000fca00000000ff */
[----:B------:R0:W-:Y:S01]  /*ef00*/  STG.E.U16 [R22.64], R0 ;  /* 0x0000000016007986 */ /* 0x0001e2000c101524 */
[----:B------:R-:W-:Y:S05]  /*ef10*/  BRA `(.L_x_10753) ;  /* 0x00000cd000007947 */ /* 0x000fea0003800000 */
.L_x_10756:
        /* <DEDUP_REMOVED lines=12> */
.L_x_10759:
[----:B------:R-:W0:Y:S01]  /*efe0*/  F2F.F32.F64 R0, R4 ;  /* 0x0000000400007310 */ /* 0x000e220000301000 */
[----:B------:R-:W0:-:S14]  /*eff0*/  DSETP.GEU.AND P0, PT, |R4|, c[0x2][0x0], PT ;  /* 0x008000000400762a */ /* 0x000e1c0003f0e200 */
[----:B0-----:R-:W-:-:S05]  /*f000*/  @!P0 FMUL R0, R0, 1.175494350822287508e-38 ;  /* 0x0080000000008820 */ /* 0x001fca0000400000 */
[----:B------:R-:W-:-:S04]  /*f010*/  F2FP.PACK_AB R3, RZ, R0 ;  /* 0x00000000ff03723e */ /* 0x000fc800000000ff */
[----:B------:R-:W-:-:S05]  /*f020*/  PRMT R3, R3, 0x5410, RZ ;  /* 0x0000541003037816 */ /* 0x000fca00000000ff */
[----:B------:R0:W-:Y:S01]  /*f030*/  STG.E [R22.64], R3 ;  /* 0x0000000316007986 */ /* 0x0001e2000c101924 */
[----:B------:R-:W-:Y:S05]  /*f040*/  BRA `(.L_x_10753) ;  /* 0x00000ba000007947 */ /* 0x000fea0003800000 */
.L_x_10758:
[----:B------:R0:W-:Y:S01]  /*f050*/  STG.E.64 [R22.64], R4 ;  /* 0x0000000416007986 */ /* 0x0001e2000c101b24 */
[----:B------:R-:W-:Y:S05]  /*f060*/  BRA `(.L_x_10753) ;  /* 0x00000b8000007947 */ /* 0x000fea0003800000 */
.L_x_10748:
        /* <DEDUP_REMOVED lines=12> */
.L_x_10762:
[----:B------:R-:W-:-:S05]  /*f130*/  CS2R R6, SRZ ;  /* 0x0000000000067805 */ /* 0x000fca000001ff00 */
[----:B------:R0:W-:Y:S01]  /*f140*/  STG.E.128 [R22.64], R4 ;  /* 0x0000000416007986 */ /* 0x0001e2000c101d24 */
[----:B------:R-:W-:Y:S05]  /*f150*/  BRA `(.L_x_10753) ;  /* 0x00000a9000007947 */ /* 0x000fea0003800000 */
.L_x_10761:
        /* <DEDUP_REMOVED lines=23> */
.L_x_10766:
[----:B------:R-:W-:Y:S05]  /*f2d0*/  BSYNC B0 ;  /* 0x0000000000007941 */ /* 0x000fea0003800000 */
.L_x_10765:
[----:B------:R-:W-:-:S05]  /*f2e0*/  LOP3.LUT R3, R0, R3, RZ, 0xfc, !PT ;  /* 0x0000000300037212 */ /* 0x000fca00078efcff */
[----:B------:R0:W-:Y:S01]  /*f2f0*/  STG.E.U8 [R22.64], R3 ;  /* 0x0000000316007986 */ /* 0x0001e2000c101124 */
[----:B------:R-:W-:Y:S05]  /*f300*/  BRA `(.L_x_10753) ;  /* 0x000008e000007947 */ /* 0x000fea0003800000 */
.L_x_10764:
        /* <DEDUP_REMOVED lines=15> */
.L_x_10768:
[----:B------:R-:W-:Y:S01]  /*f400*/  IMAD.MOV.U32 R0, RZ, RZ, 0x7f ;  /* 0x0000007fff007424 */ /* 0x000fe200078e00ff */
[----:B------:R-:W-:-:S04]  /*f410*/  ISETP.GT.U32.AND P0, PT, R2, 0x7f800000, PT ;  /* 0x7f8000000200780c */ /* 0x000fc80003f04070 */
[----:B------:R-:W-:-:S04]  /*f420*/  SEL R0, R0, 0x7c, P0 ;  /* 0x0000007c00007807 */ /* 0x000fc80000000000 */
.L_x_10769:
[----:B------:R-:W-:Y:S05]  /*f430*/  BSYNC B0 ;  /* 0x0000000000007941 */ /* 0x000fea0003800000 */
.L_x_10767:
[----:B------:R-:W-:-:S04]  /*f440*/  LOP3.LUT R2, R3, 0x80000000, RZ, 0xc0, !PT ;  /* 0x8000000003027812 */ /* 0x000fc800078ec0ff */
[----:B------:R-:W-:-:S04]  /*f450*/  SHF.R.U32.HI R3, RZ, 0x18, R2 ;  /* 0x00000018ff037819 */ /* 0x000fc80000011602 */
[----:B------:R-:W-:-:S05]  /*f460*/  LOP3.LUT R3, R0, R3, RZ, 0xfc, !PT ;  /* 0x0000000300037212 */ /* 0x000fca00078efcff */
[----:B------:R0:W-:Y:S01]  /*f470*/  STG.E.U8 [R22.64], R3 ;  /* 0x0000000316007986 */ /* 0x0001e2000c101124 */
[----:B------:R-:W-:Y:S05]  /*f480*/  BRA `(.L_x_10753) ;  /* 0x0000076000007947 */ /* 0x000fea0003800000 */
.L_x_10763:
[----:B------:R-:W0:Y:S01]  /*f490*/  F2F.F32.F64 R0, R4 ;  /* 0x0000000400007310 */ /* 0x000e220000301000 */
[----:B------:R-:W0:-:S14]  /*f4a0*/  DSETP.GEU.AND P0, PT, |R4|, c[0x2][0x0], PT ;  /* 0x008000000400762a */ /* 0x000e1c0003f0e200 */
[----:B0-----:R-:W-:-:S05]  /*f4b0*/  @!P0 FMUL R0, R0, 1.175494350822287508e-38 ;  /* 0x0080000000008820 */ /* 0x001fca0000400000 */
[----:B------:R-:W-:-:S05]  /*f4c0*/  F2FP.BF16.PACK_AB R0, RZ, R0 ;  /* 0x00000000ff00723e */ /* 0x000fca00000010ff */
[----:B------:R0:W-:Y:S01]  /*f4d0*/  STG.E.U16 [R22.64], R0 ;  /* 0x0000000016007986 */ /* 0x0001e2000c101524 */
[----:B------:R-:W-:Y:S05]  /*f4e0*/  BRA `(.L_x_10753) ;  /* 0x0000070000007947 */ /* 0x000fea0003800000 */
.L_x_10760:
        /* <DEDUP_REMOVED lines=11> */
.L_x_10772:
        /* <DEDUP_REMOVED lines=19> */
.L_x_10775:
[----:B------:R-:W-:-:S04]  /*f6d0*/  LOP3.LUT R2, R3, 0x80000000, RZ, 0xc0, !PT ;  /* 0x8000000003027812 */ /* 0x000fc800078ec0ff */
[----:B------:R-:W-:-:S04]  /*f6e0*/  SHF.R.U32.HI R3, RZ, 0x18, R2 ;  /* 0x00000018ff037819 */ /* 0x000fc80000011602 */
[----:B------:R-:W-:-:S04]  /*f6f0*/  LOP3.LUT R0, R0, R3, RZ, 0xfc, !PT ;  /* 0x0000000300007212 */ /* 0x000fc800078efcff */
[----:B------:R-:W-:Y:S02]  /*f700*/  PRMT R11, R0, 0x7610, R11 ;  /* 0x00007610000b7816 */ /* 0x000fe4000000000b */
.L_x_10774:
[----:B------:R-:W-:Y:S05]  /*f710*/  BSYNC B0 ;  /* 0x0000000000007941 */ /* 0x000fea0003800000 */
.L_x_10773:
[----:B------:R0:W-:Y:S01]  /*f720*/  STG.E.U8 [R22.64], R11 ;  /* 0x0000000b16007986 */ /* 0x0001e2000c101124 */
[----:B------:R-:W-:Y:S05]  /*f730*/  BRA `(.L_x_10753) ;  /* 0x000004b000007947 */ /* 0x000fea0003800000 */
.L_x_10771:
        /* <DEDUP_REMOVED lines=19> */
.L_x_10778:
[----:B------:R-:W-:-:S04]  /*f870*/  LOP3.LUT R2, R3, 0x80000000, RZ, 0xc0, !PT ;  /* 0x8000000003027812 */ /* 0x000fc800078ec0ff */
[----:B------:R-:W-:-:S04]  /*f880*/  SHF.R.U32.HI R3, RZ, 0x18, R2 ;  /* 0x00000018ff037819 */ /* 0x000fc80000011602 */
[----:B------:R-:W-:-:S04]  /*f890*/  LOP3.LUT R0, R0, R3, RZ, 0xfc, !PT ;  /* 0x0000000300007212 */ /* 0x000fc800078efcff */
[----:B------:R-:W-:Y:S02]  /*f8a0*/  PRMT R11, R0, 0x7610, R11 ;  /* 0x00007610000b7816 */ /* 0x000fe4000000000b */
.L_x_10777:
[----:B------:R-:W-:Y:S05]  /*f8b0*/  BSYNC B0 ;  /* 0x0000000000007941 */ /* 0x000fea0003800000 */
.L_x_10776:
[----:B------:R0:W-:Y:S01]  /*f8c0*/  STG.E.U8 [R22.64], R11 ;  /* 0x0000000b16007986 */ /* 0x0001e2000c101124 */
[----:B------:R-:W-:Y:S05]  /*f8d0*/  BRA `(.L_x_10753) ;  /* 0x0000031000007947 */ /* 0x000fea0003800000 */
.L_x_10770:
        /* <DEDUP_REMOVED lines=24> */
.L_x_10752:
        /* <DEDUP_REMOVED lines=20> */
.L_x_10780:
[----:B------:R-:W0:Y:S02]  /*fba0*/  F2I.U64.F64.TRUNC R4, R4 ;  /* 0x0000000400047311 */ /* 0x000e24000030d800 */
[----:B0-----:R0:W-:Y:S01]  /*fbb0*/  STG.E.64 [R22.64], R4 ;  /* 0x0000000416007986 */ /* 0x0011e2000c101b24 */
[----:B------:R-:W-:Y:S05]  /*fbc0*/  BRA `(.L_x_10753) ;  /* 0x0000002000007947 */ /* 0x000fea0003800000 */
.L_x_10779:
[----:B------:R-:W0:Y:S02]  /*fbd0*/  F2I.U32.F64.TRUNC R5, R4 ;  /* 0x0000000400057311 */ /* 0x000e24000030d000 */
[----:B0-----:R0:W-:Y:S02]  /*fbe0*/  STG.E [R22.64], R5 ;  /* 0x0000000516007986 */ /* 0x0011e4000c101924 */
.L_x_10753:
[----:B------:R-:W-:Y:S02]  /*fbf0*/  IADD3 R17, R17, 0x80, RZ ;  /* 0x0000008011117810 */ /* 0x000fe40007ffe0ff */
.L_x_10534:
[----:B------:R-:W-:Y:S05]  /*fc00*/  BSYNC B6 ;  /* 0x0000000000067941 */ /* 0x000fea0003800000 */
.L_x_10533:
[----:B------:R-:W-:-:S13]  /*fc10*/  ISETP.GE.AND P0, PT, R17, c[0x0][0x160], PT ;  /* 0x0000580011007a0c */ /* 0x000fda0003f06270 */
[----:B------:R-:W-:Y:S05]  /*fc20*/  @P0 EXIT ;  /* 0x000000000000094d */ /* 0x000fea0003800000 */
[----:B------:R-:W-:Y:S01]  /*fc30*/  ISETP.NE.AND P0, PT, RZ, c[0x0][0x168], PT ;  /* 0x00005a00ff007a0c */ /* 0x000fe20003f05270 */
[----:B0-----:R-:W-:Y:S02]  /*fc40*/  IMAD.MOV.U32 R22, RZ, RZ, RZ ;  /* 0x000000ffff167224 */ /* 0x001fe400078e00ff */
        /* <DEDUP_REMOVED lines=253> */
.L_x_10781:
        /* <DEDUP_REMOVED lines=19> */
.L_x_10785:
[----:B------:R-:W2:Y:S02]  /*10d50*/  LDG.E.U8 R2, [R2.64] ;  /* 0x0000002402027981 */ /* 0x000ea4000c1e1100 */
[----:B--2---:R0:W1:Y:S01]  /*10d60*/  I2F.F64.U16 R16, R2 ;  /* 0x0000000200107312 */ /* 0x0040620000101800 */
[----:B------:R-:W-:Y:S05]  /*10d70*/  BRA `(.L_x_10787) ;  /* 0x00000df000007947 */ /* 0x000fea0003800000 */
.L_x_10784:
        /* <DEDUP_REMOVED lines=9> */
.L_x_10789:
[----:B------:R-:W2:Y:S02]  /*10e10*/  LDG.E R2, [R2.64] ;  /* 0x0000002402027981 */ /* 0x000ea4000c1e1900 */
[----:B--2---:R0:W1:Y:S01]  /*10e20*/  I2F.F64 R16, R2 ;  /* 0x0000000200107312 */ /* 0x0040620000201c00 */
[----:B------:R-:W-:Y:S05]  /*10e30*/  BRA `(.L_x_10787) ;  /* 0x00000d3000007947 */ /* 0x000fea0003800000 */
.L_x_10788:
[----:B------:R-:W2:Y:S02]  /*10e40*/  LDG.E.U16 R2, [R2.64] ;  /* 0x0000002402027981 */ /* 0x000ea4000c1e1500 */
[----:B--2---:R0:W1:Y:S01]  /*10e50*/  I2F.F64.S16 R16, R2 ;  /* 0x0000000200107312 */ /* 0x0040620000101c00 */
[----:B------:R-:W-:Y:S05]  /*10e60*/  BRA `(.L_x_10787) ;  /* 0x00000d0000007947 */ /* 0x000fea0003800000 */
.L_x_10783:
        /* <DEDUP_REMOVED lines=10> */
.L_x_10791:
[----:B------:R-:W2:Y:S02]  /*10f10*/  LDG.E.U16 R0, [R2.64] ;  /* 0x0000002402007981 */ /* 0x000ea4000c1e1500 */
[----:B--2---:R-:W-:-:S05]  /*10f20*/  HADD2.F32 R0, -RZ, R0.H0_H0 ;  /* 0x20000000ff007230 */ /* 0x004fca0000004100 */
[----:B------:R-:W-:-:S04]  /*10f30*/  FMUL.FTZ R0, R0, 1 ;  /* 0x3f80000000007820 */ /* 0x000fc80000410000 */
[----:B------:R0:W1:Y:S01]  /*10f40*/  F2F.F64.F32 R16, R0 ;  /* 0x0000000000107310 */ /* 0x0000620000201800 */
[----:B------:R-:W-:Y:S05]  /*10f50*/  BRA `(.L_x_10787) ;  /* 0x00000c1000007947 */ /* 0x000fea0003800000 */
.L_x_10790:
        /* <DEDUP_REMOVED lines=10> */
.L_x_10793:
[----:B------:R-:W2:Y:S02]  /*11000*/  LDG.E.U16 R2, [R2.64] ;  /* 0x0000002402027981 */ /* 0x000ea4000c1e1500 */
[----:B--2---:R-:W-:-:S05]  /*11010*/  HADD2.F32 R0, -RZ, R2.H0_H0 ;  /* 0x20000002ff007230 */ /* 0x004fca0000004100 */
[----:B------:R-:W-:-:S04]  /*11020*/  FMUL.FTZ R0, R0, 1 ;  /* 0x3f80000000007820 */ /* 0x000fc80000410000 */
[----:B------:R0:W1:Y:S01]  /*11030*/  F2F.F64.F32 R16, R0 ;  /* 0x0000000000107310 */ /* 0x0000620000201800 */
[----:B------:R-:W-:Y:S05]  /*11040*/  BRA `(.L_x_10787) ;  /* 0x00000b2000007947 */ /* 0x000fea0003800000 */
.L_x_10792:
[----:B------:R0:W5:Y:S01]  /*11050*/  LDG.E.64 R16, [R2.64] ;  /* 0x0000002402107981 */ /* 0x000162000c1e1b00 */
[----:B------:R-:W-:Y:S05]  /*11060*/  BRA `(.L_x_10787) ;  /* 0x00000b0000007947 */ /* 0x000fea0003800000 */
.L_x_10782:
        /* <DEDUP_REMOVED lines=13> */
.L_x_10796:
[----:B------:R0:W5:Y:S01]  /*11140*/  LDG.E.64 R16, [R2.64] ;  /* 0x0000002402107981 */ /* 0x000162000c1e1b00 */
[----:B------:R-:W-:Y:S05]  /*11150*/  BRA `(.L_x_10787) ;  /* 0x00000a1000007947 */ /* 0x000fea0003800000 */
.L_x_10795:
        /* <DEDUP_REMOVED lines=28> */
.L_x_10798:
        /* <DEDUP_REMOVED lines=15> */
.L_x_10797:
[----:B------:R-:W2:Y:S02]  /*11410*/  LDG.E.U16 R0, [R2.64] ;  /* 0x0000002402007981 */ /* 0x000ea4000c1e1500 */
[----:B--2---:R-:W-:-:S05]  /*11420*/  PRMT R0, RZ, 0x5410, R0 ;  /* 0x00005410ff007816 */ /* 0x004fca0000000000 */
[----:B------:R-:W-:-:S04]  /*11430*/  FMUL.FTZ R0, R0, 1 ;  /* 0x3f80000000007820 */ /* 0x000fc80000410000 */
[----:B------:R0:W1:Y:S01]  /*11440*/  F2F.F64.F32 R16, R0 ;  /* 0x0000000000107310 */ /* 0x0000620000201800 */
[----:B------:R-:W-:Y:S05]  /*11450*/  BRA `(.L_x_10787) ;  /* 0x0000071000007947 */ /* 0x000fea0003800000 */
.L_x_10794:
        /* <DEDUP_REMOVED lines=11> */
.L_x_10801:
        /* <DEDUP_REMOVED lines=21> */
.L_x_10805:
[----:B------:R-:W-:Y:S05]  /*11660*/  BSYNC B1 ;  /* 0x0000000000017941 */ /* 0x000fea0003800000 */
.L_x_10804:
[----:B------:R-:W-:Y:S01]  /*11670*/  LEA R3, R0, 0x3b800000, 0x17 ;  /* 0x3b80000000037811 */ /* 0x000fe200078eb8ff */
[----:B------:R-:W-:-:S05]  /*11680*/  IMAD.SHL.U32 R0, R2, 0x100000, RZ ;  /* 0x0010000002007824 */ /* 0x000fca00078e00ff */
[----:B------:R-:W-:Y:S02]  /*11690*/  LOP3.LUT R0, R3, R0, R4, 0xfe, !PT ;  /* 0x0000000003007212 */ /* 0x000fe400078efe04 */
.L_x_10803:
[----:B------:R-:W-:Y:S05]  /*116a0*/  BSYNC B0 ;  /* 0x0000000000007941 */ /* 0x000fea0003800000 */
.L_x_10802:
[----:B------:R-:W-:-:S04]  /*116b0*/  FMUL.FTZ R0, R0, 1 ;  /* 0x3f80000000007820 */ /* 0x000fc80000410000 */
[----:B------:R0:W1:Y:S01]  /*116c0*/  F2F.F64.F32 R16, R0 ;  /* 0x0000000000107310 */ /* 0x0000620000201800 */
[----:B------:R-:W-:Y:S05]  /*116d0*/  BRA `(.L_x_10787) ;  /* 0x0000049000007947 */ /* 0x000fea0003800000 */
.L_x_10800:
        /* <DEDUP_REMOVED lines=21> */
.L_x_10809:
[----:B------:R-:W-:Y:S05]  /*11830*/  BSYNC B1 ;  /* 0x0000000000017941 */ /* 0x000fea0003800000 */
.L_x_10808:
[----:B------:R-:W-:Y:S01]  /*11840*/  LEA R3, R0, 0x37800000, 0x17 ;  /* 0x3780000000037811 */ /* 0x000fe200078eb8ff */
[----:B------:R-:W-:-:S05]  /*11850*/  IMAD.SHL.U32 R0, R2, 0x200000, RZ ;  /* 0x0020000002007824 */ /* 0x000fca00078e00ff */
[----:B------:R-:W-:Y:S02]  /*11860*/  LOP3.LUT R0, R3, R0, R4, 0xfe, !PT ;  /* 0x0000000003007212 */ /* 0x000fe400078efe04 */
.L_x_10807:
[----:B------:R-:W-:Y:S05]  /*11870*/  BSYNC B0 ;  /* 0x0000000000007941 */ /* 0x000fea0003800000 */
.L_x_10806:
[----:B------:R-:W-:-:S04]  /*11880*/  FMUL.FTZ R0, R0, 1 ;  /* 0x3f80000000007820 */ /* 0x000fc80000410000 */
[----:B------:R0:W1:Y:S01]  /*11890*/  F2F.F64.F32 R16, R0 ;  /* 0x0000000000107310 */ /* 0x0000620000201800 */
[----:B------:R-:W-:Y:S05]  /*118a0*/  BRA `(.L_x_10787) ;  /* 0x000002c000007947 */ /* 0x000fea0003800000 */
.L_x_10799:
        /* <DEDUP_REMOVED lines=14> */
.L_x_10813:
[----:B------:R-:W-:Y:S05]  /*11990*/  BSYNC B0 ;  /* 0x0000000000007941 */ /* 0x000fea0003800000 */
.L_x_10812:
[----:B------:R-:W-:-:S04]  /*119a0*/  FMUL.FTZ R0, R0, 1 ;  /* 0x3f80000000007820 */ /* 0x000fc80000410000 */
[----:B------:R0:W1:Y:S01]  /*119b0*/  F2F.F64.F32 R16, R0 ;  /* 0x0000000000107310 */ /* 0x0000620000201800 */
[----:B------:R-:W-:Y:S05]  /*119c0*/  BRA `(.L_x_10787) ;  /* 0x000001a000007947 */ /* 0x000fea0003800000 */
.L_x_10786:
        /* <DEDUP_REMOVED lines=21> */
.L_x_10811:
[----:B------:R-:W2:Y:S02]  /*11b20*/  LDG.E.64 R16, [R2.64] ;  /* 0x0000002402107981 */ /* 0x000ea4000c1e1b00 */
[----:B--2---:R-:W0:Y:S01]  /*11b30*/  I2F.F64.U64 R16, R16 ;  /* 0x0000001000107312 */ /* 0x004e220000301800 */
[----:B------:R-:W-:Y:S05]  /*11b40*/  BRA `(.L_x_10787) ;  /* 0x0000002000007947 */ /* 0x000fea0003800000 */
.L_x_10810:
[----:B------:R-:W2:Y:S02]  /*11b50*/  LDG.E R2, [R2.64] ;  /* 0x0000002402027981 */ /* 0x000ea4000c1e1900 */
[----:B--2---:R0:W1:Y:S02]  /*11b60*/  I2F.F64.U32 R16, R2 ;  /* 0x0000000200107312 */ /* 0x0040640000201800 */
.L_x_10787:
        /* <DEDUP_REMOVED lines=17> */
.L_x_10817:
[----:B------:R-:W2:Y:S02]  /*11c80*/  LDG.E.U8 R22, [R22.64] ;  /* 0x0000002416167981 */ /* 0x000ea4000c1e1100 */
[----:B--2---:R0:W2:Y:S01]  /*11c90*/  I2F.F64.U16 R28, R22 ;  /* 0x00000016001c7312 */ /* 0x0040a20000101800 */
[----:B------:R-:W-:Y:S05]  /*11ca0*/  BRA `(.L_x_10819) ;  /* 0x00000df000007947 */ /* 0x000fea0003800000 */
.L_x_10816:
        /* <DEDUP_REMOVED lines=9> */
.L_x_10821:
[----:B------:R-:W2:Y:S02]  /*11d40*/  LDG.E R22, [R22.64] ;  /* 0x0000002416167981 */ /* 0x000ea4000c1e1900 */
[----:B--2---:R0:W2:Y:S01]  /*11d50*/  I2F.F64 R28, R22 ;  /* 0x00000016001c7312 */ /* 0x0040a20000201c00 */
[----:B------:R-:W-:Y:S05]  /*11d60*/  BRA `(.L_x_10819) ;  /* 0x00000d3000007947 */ /* 0x000fea0003800000 */
.L_x_10820:
[----:B------:R-:W2:Y:S02]  /*11d70*/  LDG.E.U16 R22, [R22.64] ;  /* 0x0000002416167981 */ /* 0x000ea4000c1e1500 */
[----:B--2---:R0:W2:Y:S01]  /*11d80*/  I2F.F64.S16 R28, R22 ;  /* 0x00000016001c7312 */ /* 0x0040a20000101c00 */
[----:B------:R-:W-:Y:S05]  /*11d90*/  BRA `(.L_x_10819) ;  /* 0x00000d0000007947 */ /* 0x000fea0003800000 */
.L_x_10815:
        /* <DEDUP_REMOVED lines=10> */
.L_x_10823:
[----:B------:R-:W2:Y:S02]  /*11e40*/  LDG.E.U16 R0, [R22.64] ;  /* 0x0000002416007981 */ /* 0x000ea4000c1e1500 */
[----:B--2---:R-:W-:-:S05]  /*11e50*/  HADD2.F32 R0, -RZ, R0.H0_H0 ;  /* 0x20000000ff007230 */ /* 0x004fca0000004100 */
[----:B------:R-:W-:-:S04]  /*11e60*/  FMUL.FTZ R0, R0, 1 ;  /* 0x3f80000000007820 */ /* 0x000fc80000410000 */
[----:B------:R0:W2:Y:S01]  /*11e70*/  F2F.F64.F32 R28, R0 ;  /* 0x00000000001c7310 */ /* 0x0000a20000201800 */
[----:B------:R-:W-:Y:S05]  /*11e80*/  BRA `(.L_x_10819) ;  /* 0x00000c1000007947 */ /* 0x000fea0003800000 */
.L_x_10822:
        /* <DEDUP_REMOVED lines=10> */
.L_x_10825:
[----:B------:R-:W2:Y:S02]  /*11f30*/  LDG.E.U16 R22, [R22.64] ;  /* 0x0000002416167981 */ /* 0x000ea4000c1e1500 */
[----:B--2---:R-:W-:-:S05]  /*11f40*/  HADD2.F32 R0, -RZ, R22.H0_H0 ;  /* 0x20000016ff007230 */ /* 0x004fca0000004100 */
[----:B------:R-:W-:-:S04]  /*11f50*/  FMUL.FTZ R0, R0, 1 ;  /* 0x3f80000000007820 */ /* 0x000fc80000410000 */
[----:B------:R0:W2:Y:S01]  /*11f60*/  F2F.F64.F32 R28, R0 ;  /* 0x00000000001c7310 */ /* 0x0000a20000201800 */
[----:B------:R-:W-:Y:S05]  /*11f70*/  BRA `(.L_x_10819) ;  /* 0x00000b2000007947 */ /* 0x000fea0003800000 */
.L_x_10824:
[----:B------:R0:W5:Y:S01]  /*11f80*/  LDG.E.64 R28, [R22.64] ;  /* 0x00000024161c7981 */ /* 0x000162000c1e1b00 */
[----:B------:R-:W-:Y:S05]  /*11f90*/  BRA `(.L_x_10819) ;  /* 0x00000b0000007947 */ /* 0x000fea0003800000 */
.L_x_10814:
        /* <DEDUP_REMOVED lines=13> */
.L_x_10828:
[----:B------:R0:W5:Y:S01]  /*12070*/  LDG.E.64 R28, [R22.64] ;  /* 0x00000024161c7981 */ /* 0x000162000c1e1b00 */
[----:B------:R-:W-:Y:S05]  /*12080*/  BRA `(.L_x_10819) ;  /* 0x00000a1000007947 */ /* 0x000fea0003800000 */
.L_x_10827:
        /* <DEDUP_REMOVED lines=28> */
.L_x_10830:
        /* <DEDUP_REMOVED lines=15> */
.L_x_10829:
[----:B------:R-:W2:Y:S02]  /*12340*/  LDG.E.U16 R0, [R22.64] ;  /* 0x0000002416007981 */ /* 0x000ea4000c1e1500 */
[----:B--2---:R-:W-:-:S05]  /*12350*/  PRMT R0, RZ, 0x5410, R0 ;  /* 0x00005410ff007816 */ /* 0x004fca0000000000 */
[----:B------:R-:W-:-:S04]  /*12360*/  FMUL.FTZ R0, R0, 1 ;  /* 0x3f80000000007820 */ /* 0x000fc80000410000 */
[----:B------:R0:W2:Y:S01]  /*12370*/  F2F.F64.F32 R28, R0 ;  /* 0x00000000001c7310 */ /* 0x0000a20000201800 */
[----:B------:R-:W-:Y:S05]  /*12380*/  BRA `(.L_x_10819) ;  /* 0x0000071000007947 */ /* 0x000fea0003800000 */
.L_x_10826:
        /* <DEDUP_REMOVED lines=11> */
.L_x_10833:
        /* <DEDUP_REMOVED lines=21> */
.L_x_10837:
[----:B------:R-:W-:Y:S05]  /*12590*/  BSYNC B1 ;  /* 0x0000000000017941 */ /* 0x000fea0003800000 */
.L_x_10836:
[----:B------:R-:W-:Y:S01]  /*125a0*/  LEA R3, R0, 0x3b800000, 0x17 ;  /* 0x3b80000000037811 */ /* 0x000fe200078eb8ff */
[----:B------:R-:W-:-:S05]  /*125b0*/  IMAD.SHL.U32 R0, R2, 0x100000, RZ ;  /* 0x0010000002007824 */ /* 0x000fca00078e00ff */
[----:B------:R-:W-:Y:S02]  /*125c0*/  LOP3.LUT R0, R3, R0, R4, 0xfe, !PT ;  /* 0x0000000003007212 */ /* 0x000fe400078efe04 */
.L_x_10835:
[----:B------:R-:W-:Y:S05]  /*125d0*/  BSYNC B0 ;  /* 0x0000000000007941 */ /* 0x000fea0003800000 */
.L_x_10834:
[----:B------:R-:W-:-:S04]  /*125e0*/  FMUL.FTZ R0, R0, 1 ;  /* 0x3f80000000007820 */ /* 0x000fc80000410000 */
[----:B------:R0:W2:Y:S01]  /*125f0*/  F2F.F64.F32 R28, R0 ;  /* 0x00000000001c7310 */ /* 0x0000a20000201800 */
[----:B------:R-:W-:Y:S05]  /*12600*/  BRA `(.L_x_10819) ;  /* 0x0000049000007947 */ /* 0x000fea0003800000 */
.L_x_10832:
        /* <DEDUP_REMOVED lines=21> */
.L_x_10841:
[----:B------:R-:W-:Y:S05]  /*12760*/  BSYNC B1 ;  /* 0x0000000000017941 */ /* 0x000fea0003800000 */
.L_x_10840:
[----:B------:R-:W-:Y:S01]  /*12770*/  LEA R3, R0, 0x37800000, 0x17 ;  /* 0x3780000000037811 */ /* 0x000fe200078eb8ff */
[----:B------:R-:W-:-:S05]  /*12780*/  IMAD.SHL.U32 R0, R2, 0x200000, RZ ;  /* 0x0020000002007824 */ /* 0x000fca00078e00ff */
[----:B------:R-:W-:Y:S02]  /*12790*/  LOP3.LUT R0, R3, R0, R4, 0xfe, !PT ;  /* 0x0000000003007212 */ /* 0x000fe400078efe04 */
.L_x_10839:
[----:B------:R-:W-:Y:S05]  /*127a0*/  BSYNC B0 ;  /* 0x0000000000007941 */ /* 0x000fea0003800000 */
.L_x_10838:
[----:B------:R-:W-:-:S04]  /*127b0*/  FMUL.FTZ R0, R0, 1 ;  /* 0x3f80000000007820 */ /* 0x000fc80000410000 */
[----:B------:R0:W2:Y:S01]  /*127c0*/  F2F.F64.F32 R28, R0 ;  /* 0x00000000001c7310 */ /* 0x0000a20000201800 */
[----:B------:R-:W-:Y:S05]  /*127d0*/  BRA `(.L_x_10819) ;  /* 0x000002c000007947 */ /* 0x000fea0003800000 */
.L_x_10831:
        /* <DEDUP_REMOVED lines=14> */
.L_x_10845:
[----:B------:R-:W-:Y:S05]  /*128c0*/  BSYNC B0 ;  /* 0x0000000000007941 */ /* 0x000fea0003800000 */
.L_x_10844:
[----:B------:R-:W-:-:S04]  /*128d0*/  FMUL.FTZ R0, R0, 1 ;  /* 0x3f80000000007820 */ /* 0x000fc80000410000 */
[----:B------:R0:W2:Y:S01]  /*128e0*/  F2F.F64.F32 R28, R0 ;  /* 0x00000000001c7310 */ /* 0x0000a20000201800 */
[----:B------:R-:W-:Y:S05]  /*128f0*/  BRA `(.L_x_10819) ;  /* 0x000001a000007947 */ /* 0x000fea0003800000 */
.L_x_10818:
        /* <DEDUP_REMOVED lines=21> */
.L_x_10843:
[----:B------:R-:W2:Y:S02]  /*12a50*/  LDG.E.64 R28, [R22.64] ;  /* 0x00000024161c7981 */ /* 0x000ea4000c1e1b00 */
[----:B--2---:R-:W0:Y:S01]  /*12a60*/  I2F.F64.U64 R28, R28 ;  /* 0x0000001c001c7312 */ /* 0x004e220000301800 */
[----:B------:R-:W-:Y:S05]  /*12a70*/  BRA `(.L_x_10819) ;  /* 0x0000002000007947 */ /* 0x000fea0003800000 */
.L_x_10842:
[----:B------:R-:W2:Y:S02]  /*12a80*/  LDG.E R22, [R22.64] ;  /* 0x0000002416167981 */ /* 0x000ea4000c1e1900 */
[----:B--2---:R0:W2:Y:S02]  /*12a90*/  I2F.F64.U32 R28, R22 ;  /* 0x00000016001c7312 */ /* 0x0040a40000201800 */
.L_x_10819:
        /* <DEDUP_REMOVED lines=26> */
.L_x_10849:
[----:B------:R-:W-:Y:S05]  /*12c40*/  BSYNC B2 ;  /* 0x0000000000027941 */ /* 0x000fea0003800000 */
.L_x_10848:
[----:B------:R-:W-:Y:S05]  /*12c50*/  BRA `(.L_x_10850) ;  /* 0x0000137000007947 */ /* 0x000fea0003800000 */
.L_x_10847:
        /* <DEDUP_REMOVED lines=39> */
.L_x_10857:
        /* <DEDUP_REMOVED lines=12> */
.L_x_10856:
[----:B------:R-:W-:Y:S02]  /*12f90*/  IMAD.MOV.U32 R0, RZ, RZ, R7 ;  /* 0x000000ffff007224 */ /* 0x000fe400078e0007 */
.L_x_10855:
[----:B------:R-:W-:Y:S05]  /*12fa0*/  BSYNC B2 ;  /* 0x0000000000027941 */ /* 0x000fea0003800000 */
.L_x_10854:
        /* <DEDUP_REMOVED lines=12> */
.L_x_10862:
        /* <DEDUP_REMOVED lines=33> */
.L_x_10861:
[----:B------:R-:W-:Y:S05]  /*13280*/  BSYNC B3 ;  /* 0x0000000000037941 */ /* 0x000fea0003800000 */
.L_x_10860:
[----:B------:R-:W-:-:S13]  /*13290*/  ISETP.GE.U32.AND P0, PT, R10, 0xc, PT ;  /* 0x0000000c0a00780c */ /* 0x000fda0003f06070 */
[----:B------:R-:W-:Y:S05]  /*132a0*/  @!P0 BRA `(.L_x_10859) ;  /* 0x0000075000008947 */ /* 0x000fea0003800000 */
[----:B------:R-:W-:Y:S02]  /*132b0*/  BSSY B3, `(.L_x_10859) ;  /* 0x0000074000037945 */ /* 0x000fe40003800000 */
.L_x_10863:
        /* <DEDUP_REMOVED lines=116> */
.L_x_10859:
[----:B------:R-:W-:Y:S05]  /*13a00*/  BSYNC B2 ;  /* 0x0000000000027941 */ /* 0x000fea0003800000 */
.L_x_10858:
[----:B------:R-:W-:Y:S01]  /*13a10*/  LOP3.LUT R23, R0, 0x7fffffff, RZ, 0xc0, !PT ;  /* 0x7fffffff00177812 */ /* 0x000fe200078ec0ff */
[----:B------:R-:W-:Y:S01]  /*13a20*/  BSSY B2, `(.L_x_10864) ;  /* 0x0000013000027945 */ /* 0x000fe20003800000 */
[----:B------:R-:W-:Y:S01]  /*13a30*/  ISETP.NE.U32.AND P0, PT, R22, RZ, PT ;  /* 0x000000ff1600720c */ /* 0x000fe20003f05070 */
[----:B------:R-:W-:Y:S02]  /*13a40*/  IMAD.MOV.U32 R2, RZ, RZ, RZ ;  /* 0x000000ffff027224 */ /* 0x000fe400078e00ff */
[----:B------:R-:W-:Y:S01]  /*13a50*/  IMAD.MOV.U32 R7, RZ, RZ, RZ ;  /* 0x000000ffff077224 */ /* 0x000fe200078e00ff */
[----:B------:R-:W-:-:S13]  /*13a60*/  ISETP.NE.AND.EX P0, PT, R23, RZ, PT, P0 ;  /* 0x000000ff1700720c */ /* 0x000fda0003f05300 */
[----:B------:R-:W-:Y:S05]  /*13a70*/  @!P0 BRA `(.L_x_10865) ;  /* 0x000000d000008947 */ /* 0x000fea0003800000 */
        /* <DEDUP_REMOVED lines=13> */
.L_x_10865:
[----:B------:R-:W-:Y:S05]  /*13b50*/  BSYNC B2 ;  /* 0x0000000000027941 */ /* 0x000fea0003800000 */
.L_x_10864:
[----:B------:R-:W-:Y:S02]  /*13b60*/  IMAD.MOV.U32 R23, RZ, RZ, R7 ;  /* 0x000000ffff177224 */ /* 0x000fe400078e0007 */
[----:B------:R-:W-:-:S03]  /*13b70*/  IMAD.MOV.U32 R22, RZ, RZ, R2 ;  /* 0x000000ffff167224 */ /* 0x000fc600078e0002 */
[----:B------:R-:W-:Y:S01]  /*13b80*/  LOP3.LUT R23, R23, 0x80000000, R17, 0xb8, !PT ;  /* 0x8000000017177812 */ /* 0x000fe200078eb811 */
[----:B------:R-:W-:Y:S05]  /*13b90*/  BRA `(.L_x_10853) ;  /* 0x0000006000007947 */ /* 0x000fea0003800000 */
.L_x_10852:
[----:B------:R-:W0:-:S06]  /*13ba0*/  DSETP.GTU.AND P0, PT, R2, +INF , PT ;  /* 0x7ff000000200742a */ /* 0x000e0c0003f0c000 */
[----:B0-----:R-:W0:-:S14]  /*13bb0*/  DSETP.LE.AND P0, PT, R6, +INF , !P0 ;  /* 0x7ff000000600742a */ /* 0x001e1c0004703000 */
[----:B0-----:R-:W0:-:S04]  /*13bc0*/  @P0 DSETP.NEU.AND P1, PT, R6, +INF , PT ;  /* 0x7ff000000600042a */ /* 0x001e080003f2d000 */
[----:B------:R1:W2:-:S06]  /*13bd0*/  @!P0 DADD R22, R28, R16 ;  /* 0x000000001c168229 */ /* 0x00028c0000000010 */
[----:B0-----:R-:W-:Y:S02]  /*13be0*/  @P0 FSEL R22, R16, RZ, P1 ;  /* 0x000000ff10160208 */ /* 0x001fe40000800000 */
[----:B------:R-:W-:Y:S02]  /*13bf0*/  @P0 FSEL R23, R17, -QNAN , P1 ;  /* 0xfff8000011170808 */ /* 0x000fe40000800000 */
.L_x_10853:
[----:B-12---:R-:W-:Y:S05]  /*13c00*/  BSYNC B1 ;  /* 0x0000000000017941 */ /* 0x006fea0003800000 */
.L_x_10851:
        /* <DEDUP_REMOVED lines=20> */
.L_x_10867:
[----:B------:R-:W-:Y:S05]  /*13d50*/  BSYNC B2 ;  /* 0x0000000000027941 */ /* 0x000fea0003800000 */
.L_x_10866:
        /* <DEDUP_REMOVED lines=29> */
.L_x_10870:
[----:B------:R-:W-:Y:S05]  /*13f30*/  BSYNC B2 ;  /* 0x0000000000027941 */ /* 0x000fea0003800000 */
.L_x_10869:
[----:B------:R-:W-:Y:S01]  /*13f40*/  LOP3.LUT R5, RZ, 0x80000000, R7, 0xb8, !PT ;  /* 0x80000000ff057812 */ /* 0x000fe200078eb807 */
[----:B------:R-:W-:Y:S01]  /*13f50*/  IMAD.MOV.U32 R4, RZ, RZ, RZ ;  /* 0x000000ffff047224 */ /* 0x000fe200078e00ff */
[----:B------:R-:W-:Y:S05]  /*13f60*/  BRA `(.L_x_10850) ;  /* 0x0000006000007947 */ /* 0x000fea0003800000 */
.L_x_10868:
[----:B------:R-:W0:Y:S02]  /*13f70*/  FRND.F64.FLOOR R2, R8 ;  /* 0x0000000800027313 */ /* 0x000e240000305800 */
[----:B0-----:R-:W0:-:S04]  /*13f80*/  DADD R4, R8, -R2 ;  /* 0x0000000008047229 */ /* 0x001e080000000802 */
[----:B------:R-:W-:-:S04]  /*13f90*/  DADD R6, R2, 1 ;  /* 0x3ff0000002067429 */ /* 0x000fc80000000000 */
[----:B0-----:R-:W0:-:S06]  /*13fa0*/  DSETP.GT.AND P0, PT, R4, 0.5, PT ;  /* 0x3fe000000400742a */ /* 0x001e0c0003f04000 */
[----:B0-----:R-:W-:Y:S02]  /*13fb0*/  FSEL R4, R6, R2, P0 ;  /* 0x0000000206047208 */ /* 0x001fe40000000000 */
[----:B------:R-:W-:Y:S02]  /*13fc0*/  FSEL R5, R7, R3, P0 ;  /* 0x0000000307057208 */ /* 0x000fe40000000000 */
.L_x_10850:
[----:B------:R-:W-:Y:S05]  /*13fd0*/  BSYNC B0 ;  /* 0x0000000000007941 */ /* 0x000fea0003800000 */
.L_x_10846:
        /* <DEDUP_REMOVED lines=13> */
[----:B0-----:R-:W-:Y:S01]  /*140b0*/  STG.E.U8 [R18.64], R5 ;  /* 0x0000000512007986 */ /* 0x001fe2000c101124 */
[----:B------:R-:W-:Y:S05]  /*140c0*/  EXIT ;  /* 0x000000000000794d */ /* 0x000fea0003800000 */
.L_x_10874:
[----:B------:R-:W0:Y:S02]  /*140d0*/  F2I.S64.F64.TRUNC R4, R4 ;  /* 0x0000000400047311 */ /* 0x000e24000030d900 */
[----:B0-----:R-:W-:-:S05]  /*140e0*/  IMAD.MOV.U32 R3, RZ, RZ, R4 ;  /* 0x000000ffff037224 */ /* 0x001fca00078e0004 */
[----:B------:R-:W-:Y:S01]  /*140f0*/  STG.E.U8 [R18.64], R3 ;  /* 0x0000000312007986 */ /* 0x000fe2000c101124 */
[----:B------:R-:W-:Y:S05]  /*14100*/  EXIT ;  /* 0x000000000000794d */ /* 0x000fea0003800000 */
.L_x_10873:
[----:B------:R-:W-:-:S13]  /*14110*/  ISETP.NE.AND P0, PT, R0, 0x2, PT ;  /* 0x000000020000780c */ /* 0x000fda0003f05270 */
[----:B------:R-:W-:Y:S05]  /*14120*/  @!P0 BRA `(.L_x_10876) ;  /* 0x000000a000008947 */ /* 0x000fea0003800000 */
[----:B------:R-:W-:-:S13]  /*14130*/  ISETP.NE.AND P0, PT, R0, 0x3, PT ;  /* 0x000000030000780c */ /* 0x000fda0003f05270 */
[----:B------:R-:W-:Y:S05]  /*14140*/  @!P0 BRA `(.L_x_10877) ;  /* 0x0000005000008947 */ /* 0x000fea0003800000 */
[----:B------:R-:W-:-:S13]  /*14150*/  ISETP.NE.AND P0, PT, R0, 0x4, PT ;  /* 0x000000040000780c */ /* 0x000fda0003f05270 */
[----:B------:R-:W-:Y:S05]  /*14160*/  @P0 BRA `(.L_x_10875) ;  /* 0x00000ce000000947 */ /* 0x000fea0003800000 */
[----:B------:R-:W0:Y:S02]  /*14170*/  F2I.S64.F64.TRUNC R4, R4 ;  /* 0x0000000400047311 */ /* 0x000e24000030d900 */
[----:B0-----:R-:W-:Y:S01]  /*14180*/  STG.E.64 [R18.64], R4 ;  /* 0x0000000412007986 */ /* 0x001fe2000c101b24 */
[----:B------:R-:W-:Y:S05]  /*14190*/  EXIT ;  /* 0x000000000000794d */ /* 0x000fea0003800000 */
.L_x_10877:
[----:B------:R-:W0:Y:S02]  /*141a0*/  F2I.F64.TRUNC R5, R4 ;  /* 0x0000000400057311 */ /* 0x000e24000030d100 */
[----:B0-----:R-:W-:Y:S01]  /*141b0*/  STG.E [R18.64], R5 ;  /* 0x0000000512007986 */ /* 0x001fe2000c101924 */
[----:B------:R-:W-:Y:S05]  /*141c0*/  EXIT ;  /* 0x000000000000794d */ /* 0x000fea0003800000 */
.L_x_10876:
[----:B------:R-:W0:Y:S02]  /*141d0*/  F2I.F64.TRUNC R5, R4 ;  /* 0x0000000400057311 */ /* 0x000e24000030d100 */
[----:B0-----:R-:W-:Y:S01]  /*141e0*/  STG.E.U16 [R18.64], R5 ;  /* 0x0000000512007986 */ /* 0x001fe2000c101524 */
[----:B------:R-:W-:Y:S05]  /*141f0*/  EXIT ;  /* 0x000000000000794d */ /* 0x000fea0003800000 */
.L_x_10872:
        /* <DEDUP_REMOVED lines=9> */
[----:B------:R-:W-:Y:S01]  /*14290*/  STG.E [R18.64], R3 ;  /* 0x0000000312007986 */ /* 0x000fe2000c101924 */
[----:B------:R-:W-:Y:S05]  /*142a0*/  EXIT ;  /* 0x000000000000794d */ /* 0x000fea0003800000 */
.L_x_10879:
[----:B------:R-:W0:Y:S01]  /*142b0*/  F2F.F32.F64 R0, R4 ;  /* 0x0000000400007310 */ /* 0x000e220000301000 */
[----:B------:R-:W0:-:S14]  /*142c0*/  DSETP.GEU.AND P0, PT, |R4|, c[0x2][0x0], PT ;  /* 0x008000000400762a */ /* 0x000e1c0003f0e200 */
[----:B0-----:R-:W-:-:S05]  /*142d0*/  @!P0 FMUL R0, R0, 1.175494350822287508e-38 ;  /* 0x0080000000008820 */ /* 0x001fca0000400000 */
[----:B------:R-:W-:-:S05]  /*142e0*/  F2FP.PACK_AB R0, RZ, R0 ;  /* 0x00000000ff00723e */ /* 0x000fca00000000ff */
[----:B------:R-:W-:Y:S01]  /*142f0*/  STG.E.U16 [R18.64], R0 ;  /* 0x0000000012007986 */ /* 0x000fe2000c101524 */
[----:B------:R-:W-:Y:S05]  /*14300*/  EXIT ;  /* 0x000000000000794d */ /* 0x000fea0003800000 */
.L_x_10878:
        /* <DEDUP_REMOVED lines=10> */
[----:B------:R-:W-:Y:S01]  /*143b0*/  STG.E.64 [R18.64], R2 ;  /* 0x0000000212007986 */ /* 0x000fe2000c101b24 */
[----:B------:R-:W-:Y:S05]  /*143c0*/  EXIT ;  /* 0x000000000000794d */ /* 0x000fea0003800000 */
.L_x_10881:
[----:B------:R-:W0:Y:S01]  /*143d0*/  F2F.F32.F64 R0, R4 ;  /* 0x0000000400007310 */ /* 0x000e220000301000 */
[----:B------:R-:W0:-:S14]  /*143e0*/  DSETP.GEU.AND P0, PT, |R4|, c[0x2][0x0], PT ;  /* 0x008000000400762a */ /* 0x000e1c0003f0e200 */
[----:B0-----:R-:W-:-:S05]  /*143f0*/  @!P0 FMUL R0, R0, 1.175494350822287508e-38 ;  /* 0x0080000000008820 */ /* 0x001fca0000400000 */
[----:B------:R-:W-:-:S04]  /*14400*/  F2FP.PACK_AB R3, RZ, R0 ;  /* 0x00000000ff03723e */ /* 0x000fc800000000ff */
[----:B------:R-:W-:-:S05]  /*14410*/  PRMT R3, R3, 0x5410, RZ ;  /* 0x0000541003037816 */ /* 0x000fca00000000ff */
[----:B------:R-:W-:Y:S01]  /*14420*/  STG.E [R18.64], R3 ;  /* 0x0000000312007986 */ /* 0x000fe2000c101924 */
[----:B------:R-:W-:Y:S05]  /*14430*/  EXIT ;  /* 0x000000000000794d */ /* 0x000fea0003800000 */
.L_x_10880:
[----:B------:R-:W-:Y:S01]  /*14440*/  STG.E.64 [R18.64], R4 ;  /* 0x0000000412007986 */ /* 0x000fe2000c101b24 */
[----:B------:R-:W-:Y:S05]  /*14450*/  EXIT ;  /* 0x000000000000794d */ /* 0x000fea0003800000 */
.L_x_10871:
        /* <DEDUP_REMOVED lines=10> */
[----:B------:R-:W-:Y:S01]  /*14500*/  STG.E.U8 [R18.64], R3 ;  /* 0x0000000312007986 */ /* 0x000fe2000c101124 */
[----:B------:R-:W-:Y:S05]  /*14510*/  EXIT ;  /* 0x000000000000794d */ /* 0x000fea0003800000 */
.L_x_10884:
[----:B------:R-:W-:-:S05]  /*14520*/  CS2R R6, SRZ ;  /* 0x0000000000067805 */ /* 0x000fca000001ff00 */
[----:B------:R-:W-:Y:S01]  /*14530*/  STG.E.128 [R18.64], R4 ;  /* 0x0000000412007986 */ /* 0x000fe2000c101d24 */
[----:B------:R-:W-:Y:S05]  /*14540*/  EXIT ;  /* 0x000000000000794d */ /* 0x000fea0003800000 */
.L_x_10883:
        /* <DEDUP_REMOVED lines=23> */
.L_x_10888:
[----:B------:R-:W-:Y:S05]  /*146c0*/  BSYNC B0 ;  /* 0x0000000000007941 */ /* 0x000fea0003800000 */
.L_x_10887:
[----:B------:R-:W-:-:S05]  /*146d0*/  LOP3.LUT R3, R0, R3, RZ, 0xfc, !PT ;  /* 0x0000000300037212 */ /* 0x000fca00078efcff */
[----:B------:R-:W-:Y:S01]  /*146e0*/  STG.E.U8 [R18.64], R3 ;  /* 0x0000000312007986 */ /* 0x000fe2000c101124 */
[----:B------:R-:W-:Y:S05]  /*146f0*/  EXIT ;  /* 0x000000000000794d */ /* 0x000fea0003800000 */
.L_x_10886:
        /* <DEDUP_REMOVED lines=15> */
.L_x_10890:
[----:B------:R-:W-:Y:S01]  /*147f0*/  IMAD.MOV.U32 R0, RZ, RZ, 0x7f ;  /* 0x0000007fff007424 */ /* 0x000fe200078e00ff */
[----:B------:R-:W-:-:S04]  /*14800*/  ISETP.GT.U32.AND P0, PT, R2, 0x7f800000, PT ;  /* 0x7f8000000200780c */ /* 0x000fc80003f04070 */
[----:B------:R-:W-:-:S04]  /*14810*/  SEL R0, R0, 0x7c, P0 ;  /* 0x0000007c00007807 */ /* 0x000fc80000000000 */
.L_x_10891:
[----:B------:R-:W-:Y:S05]  /*14820*/  BSYNC B0 ;  /* 0x0000000000007941 */ /* 0x000fea0003800000 */
.L_x_10889:
[----:B------:R-:W-:-:S04]  /*14830*/  LOP3.LUT R2, R3, 0x80000000, RZ, 0xc0, !PT ;  /* 0x8000000003027812 */ /* 0x000fc800078ec0ff */
[----:B------:R-:W-:-:S04]  /*14840*/  SHF.R.U32.HI R3, RZ, 0x18, R2 ;  /* 0x00000018ff037819 */ /* 0x000fc80000011602 */
[----:B------:R-:W-:-:S05]  /*14850*/  LOP3.LUT R3, R0, R3, RZ, 0xfc, !PT ;  /* 0x0000000300037212 */ /* 0x000fca00078efcff */
[----:B------:R-:W-:Y:S01]  /*14860*/  STG.E.U8 [R18.64], R3 ;  /* 0x0000000312007986 */ /* 0x000fe2000c101124 */
[----:B------:R-:W-:Y:S05]  /*14870*/  EXIT ;  /* 0x000000000000794d */ /* 0x000fea0003800000 */
.L_x_10885:
[----:B------:R-:W0:Y:S01]  /*14880*/  F2F.F32.F64 R0, R4 ;  /* 0x0000000400007310 */ /* 0x000e220000301000 */
[----:B------:R-:W0:-:S14]  /*14890*/  DSETP.GEU.AND P0, PT, |R4|, c[0x2][0x0], PT ;  /* 0x008000000400762a */ /* 0x000e1c0003f0e200 */
[----:B0-----:R-:W-:-:S05]  /*148a0*/  @!P0 FMUL R0, R0, 1.175494350822287508e-38 ;  /* 0x0080000000008820 */ /* 0x001fca0000400000 */
[----:B------:R-:W-:-:S05]  /*148b0*/  F2FP.BF16.PACK_AB R0, RZ, R0 ;  /* 0x00000000ff00723e */ /* 0x000fca00000010ff */
[----:B------:R-:W-:Y:S01]  /*148c0*/  STG.E.U16 [R18.64], R0 ;  /* 0x0000000012007986 */ /* 0x000fe2000c101524 */
[----:B------:R-:W-:Y:S05]  /*148d0*/  EXIT ;  /* 0x000000000000794d */ /* 0x000fea0003800000 */
.L_x_10882:
        /* <DEDUP_REMOVED lines=9> */
[----:B0-----:R-:W-:Y:S01]  /*14970*/  STG.E.U16 [R18.64], R5 ;  /* 0x0000000512007986 */ /* 0x001fe2000c101524 */
[----:B------:R-:W-:Y:S05]  /*14980*/  EXIT ;  /* 0x000000000000794d */ /* 0x000fea0003800000 */
.L_x_10894:
        /* <DEDUP_REMOVED lines=19> */
.L_x_10897:
[----:B------:R-:W-:-:S04]  /*14ac0*/  LOP3.LUT R2, R3, 0x80000000, RZ, 0xc0, !PT ;  /* 0x8000000003027812 */ /* 0x000fc800078ec0ff */
[----:B------:R-:W-:-:S04]  /*14ad0*/  SHF.R.U32.HI R3, RZ, 0x18, R2 ;  /* 0x00000018ff037819 */ /* 0x000fc80000011602 */
[----:B------:R-:W-:-:S04]  /*14ae0*/  LOP3.LUT R0, R0, R3, RZ, 0xfc, !PT ;  /* 0x0000000300007212 */ /* 0x000fc800078efcff */
[----:B------:R-:W-:Y:S02]  /*14af0*/  PRMT R9, R0, 0x7610, R9 ;  /* 0x0000761000097816 */ /* 0x000fe40000000009 */
.L_x_10896:
[----:B------:R-:W-:Y:S05]  /*14b00*/  BSYNC B0 ;  /* 0x0000000000007941 */ /* 0x000fea0003800000 */
.L_x_10895:
[----:B------:R-:W-:Y:S01]  /*14b10*/  STG.E.U8 [R18.64], R9 ;  /* 0x0000000912007986 */ /* 0x000fe2000c101124 */
[----:B------:R-:W-:Y:S05]  /*14b20*/  EXIT ;  /* 0x000000000000794d */ /* 0x000fea0003800000 */
.L_x_10893:
        /* <DEDUP_REMOVED lines=19> */
.L_x_10900:
[----:B------:R-:W-:-:S04]  /*14c60*/  LOP3.LUT R2, R3, 0x80000000, RZ, 0xc0, !PT ;  /* 0x8000000003027812 */ /* 0x000fc800078ec0ff */
[----:B------:R-:W-:-:S04]  /*14c70*/  SHF.R.U32.HI R3, RZ, 0x18, R2 ;  /* 0x00000018ff037819 */ /* 0x000fc80000011602 */
[----:B------:R-:W-:-:S04]  /*14c80*/  LOP3.LUT R0, R0, R3, RZ, 0xfc, !PT ;  /* 0x0000000300007212 */ /* 0x000fc800078efcff */
[----:B------:R-:W-:Y:S02]  /*14c90*/  PRMT R9, R0, 0x7610, R9 ;  /* 0x0000761000097816 */ /* 0x000fe40000000009 */
.L_x_10899:
[----:B------:R-:W-:Y:S05]  /*14ca0*/  BSYNC B0 ;  /* 0x0000000000007941 */ /* 0x000fea0003800000 */
.L_x_10898:
[----:B------:R-:W-:Y:S01]  /*14cb0*/  STG.E.U8 [R18.64], R9 ;  /* 0x0000000912007986 */ /* 0x000fe2000c101124 */
[----:B------:R-:W-:Y:S05]  /*14cc0*/  EXIT ;  /* 0x000000000000794d */ /* 0x000fea0003800000 */
.L_x_10892:
        /* <DEDUP_REMOVED lines=24> */
.L_x_10875:
        /* <DEDUP_REMOVED lines=20> */
.L_x_10902:
[----:B------:R-:W0:Y:S02]  /*14f90*/  F2I.U64.F64.TRUNC R4, R4 ;  /* 0x0000000400047311 */ /* 0x000e24000030d800 */
[----:B0-----:R-:W-:Y:S01]  /*14fa0*/  STG.E.64 [R18.64], R4 ;  /* 0x0000000412007986 */ /* 0x001fe2000c101b24 */
[----:B------:R-:W-:Y:S05]  /*14fb0*/  EXIT ;  /* 0x000000000000794d */ /* 0x000fea0003800000 */
.L_x_10901:
[----:B------:R-:W0:Y:S02]  /*14fc0*/  F2I.U32.F64.TRUNC R5, R4 ;  /* 0x0000000400057311 */ /* 0x000e24000030d000 */
[----:B0-----:R-:W-:Y:S01]  /*14fd0*/  STG.E [R18.64], R5 ;  /* 0x0000000512007986 */ /* 0x001fe2000c101924 */
[----:B------:R-:W-:Y:S05]  /*14fe0*/  EXIT ;  /* 0x000000000000794d */ /* 0x000fea0003800000 */
        .weak           $__internal_0_$__cuda_sm20_div_rn_f64_full
        .type           $__internal_0_$__cuda_sm20_div_rn_f64_full,@function
        .size           $__internal_0_$__cuda_sm20_div_rn_f64_full,(.L_x_32470 - $__internal_0_$__cuda_sm20_div_rn_f64_full)
$__internal_0_$__cuda_sm20_div_rn_f64_full:
[C---:B------:R-:W-:Y:S01]  /*14ff0*/  FSETP.GEU.AND P0, PT, |R11|.reuse, 1.469367938527859385e-39, PT ;  /* 0x001000000b00780b */ /* 0x040fe20003f0e200 */
[----:B------:R-:W-:Y:S01]  /*15000*/  IMAD.MOV.U32 R6, RZ, RZ, 0x1 ;  /* 0x00000001ff067424 */ /* 0x000fe200078e00ff */
[----:B------:R-:W-:Y:S01]  /*15010*/  LOP3.LUT R8, R11, 0x800fffff, RZ, 0xc0, !PT ;  /* 0x800fffff0b087812 */ /* 0x000fe200078ec0ff */
[----:B------:R-:W-:Y:S01]  /*15020*/  IMAD.MOV.U32 R14, RZ, RZ, R12 ;  /* 0x000000ffff0e7224 */ /* 0x000fe200078e000c */
[C---:B------:R-:W-:Y:S01]  /*15030*/  FSETP.GEU.AND P2, PT, |R13|.reuse, 1.469367938527859385e-39, PT ;  /* 0x001000000d00780b */ /* 0x040fe20003f4e200 */
[----:B------:R-:W-:Y:S01]  /*15040*/  BSSY B1, `(.L_x_10903) ;  /* 0x0000053000017945 */ /* 0x000fe20003800000 */
[----:B------:R-:W-:Y:S01]  /*15050*/  LOP3.LUT R9, R8, 0x3ff00000, RZ, 0xfc, !PT ;  /* 0x3ff0000008097812 */ /* 0x000fe200078efcff */
[----:B------:R-:W-:Y:S01]  /*15060*/  IMAD.MOV.U32 R8, RZ, RZ, R10 ;  /* 0x000000ffff087224 */ /* 0x000fe200078e000a */
[----:B------:R-:W-:-:S02]  /*15070*/  LOP3.LUT R2, R13, 0x7ff00000, RZ, 0xc0, !PT ;  /* 0x7ff000000d027812 */ /* 0x000fc400078ec0ff */
[----:B------:R-:W-:-:S03]  /*15080*/  LOP3.LUT R5, R11, 0x7ff00000, RZ, 0xc0, !PT ;  /* 0x7ff000000b057812 */ /* 0x000fc600078ec0ff */
[----:B------:R-:W0:Y:S01]  /*15090*/  @!P0 DMUL R8, R10, 8.98846567431157953865e+307 ;  /* 0x7fe000000a088828 */ /* 0x000e220000000000 */
[----:B------:R-:W-:-:S03]  /*150a0*/  ISETP.GE.U32.AND P1, PT, R2, R5, PT ;  /* 0x000000050200720c */ /* 0x000fc60003f26070 */
[----:B------:R-:W-:Y:S01]  /*150b0*/  @!P2 LOP3.LUT R3, R11, 0x7ff00000, RZ, 0xc0, !PT ;  /* 0x7ff000000b03a812 */ /* 0x000fe200078ec0ff */
[----:B------:R-:W-:Y:S01]  /*150c0*/  @!P2 IMAD.MOV.U32 R24, RZ, RZ, RZ ;  /* 0x000000ffff18a224 */ /* 0x000fe200078e00ff */
[----:B0-----:R-:W0:Y:S02]  /*150d0*/  MUFU.RCP64H R7, R9 ;  /* 0x0000000900077308 */ /* 0x001e240000001800 */
[----:B------:R-:W-:Y:S01]  /*150e0*/  @!P2 ISETP.GE.U32.AND P3, PT, R2, R3, PT ;  /* 0x000000030200a20c */ /* 0x000fe20003f66070 */
[----:B------:R-:W-:Y:S01]  /*150f0*/  IMAD.MOV.U32 R3, RZ, RZ, 0x1ca00000 ;  /* 0x1ca00000ff037424 */ /* 0x000fe200078e00ff */
[----:B------:R-:W-:-:S04]  /*15100*/  @!P0 LOP3.LUT R5, R9, 0x7ff00000, RZ, 0xc0, !PT ;  /* 0x7ff0000009058812 */ /* 0x000fc800078ec0ff */
[C---:B------:R-:W-:Y:S02]  /*15110*/  @!P2 SEL R25, R3.reuse, 0x63400000, !P3 ;  /* 0x634000000319a807 */ /* 0x040fe40005800000 */
[----:B------:R-:W-:Y:S02]  /*15120*/  SEL R15, R3, 0x63400000, !P1 ;  /* 0x63400000030f7807 */ /* 0x000fe40004800000 */
[--C-:B------:R-:W-:Y:S02]  /*15130*/  @!P2 LOP3.LUT R4, R25, 0x80000000, R13.reuse, 0xf8, !PT ;  /* 0x800000001904a812 */ /* 0x100fe400078ef80d */
[----:B------:R-:W-:Y:S01]  /*15140*/  LOP3.LUT R15, R15, 0x800fffff, R13, 0xf8, !PT ;  /* 0x800fffff0f0f7812 */ /* 0x000fe200078ef80d */
[----:B0-----:R-:W0:Y:S01]  /*15150*/  DFMA R20, R6, -R8, 1 ;  /* 0x3ff000000614742b */ /* 0x001e220000000808 */
[----:B------:R-:W-:Y:S01]  /*15160*/  @!P2 LOP3.LUT R25, R4, 0x100000, RZ, 0xfc, !PT ;  /* 0x001000000419a812 */ /* 0x000fe200078efcff */
[----:B------:R-:W-:-:S04]  /*15170*/  IMAD.MOV.U32 R4, RZ, RZ, R2 ;  /* 0x000000ffff047224 */ /* 0x000fc800078e0002 */
[----:B0-----:R-:W0:-:S04]  /*15180*/  DFMA R20, R20, R20, R20 ;  /* 0x000000141414722b */ /* 0x001e080000000014 */
[----:B------:R-:W-:-:S04]  /*15190*/  @!P2 DFMA R14, R14, 2, -R24 ;  /* 0x400000000e0ea82b */ /* 0x000fc80000000818 */
[----:B0-----:R-:W0:-:S06]  /*151a0*/  DFMA R20, R6, R20, R6 ;  /* 0x000000140614722b */ /* 0x001e0c0000000006 */
[----:B0-----:R-:W0:Y:S01]  /*151b0*/  DFMA R6, R20, -R8, 1 ;  /* 0x3ff000001406742b */ /* 0x001e220000000808 */
[----:B------:R-:W-:-:S05]  /*151c0*/  @!P2 LOP3.LUT R4, R15, 0x7ff00000, RZ, 0xc0, !PT ;  /* 0x7ff000000f04a812 */ /* 0x000fca00078ec0ff */
[----:B0-----:R0:W1:Y:S02]  /*151d0*/  DFMA R20, R20, R6, R20 ;  /* 0x000000061414722b */ /* 0x0010640000000014 */
[----:B0-----:R-:W-:Y:S02]  /*151e0*/  IADD3 R7, R4, -0x1, RZ ;  /* 0xffffffff04077810 */ /* 0x001fe40007ffe0ff */
[----:B------:R-:W-:Y:S02]  /*151f0*/  IADD3 R6, R5, -0x1, RZ ;  /* 0xffffffff05067810 */ /* 0x000fe40007ffe0ff */
[----:B------:R-:W-:Y:S01]  /*15200*/  ISETP.GT.U32.AND P0, PT, R7, 0x7feffffe, PT ;  /* 0x7feffffe0700780c */ /* 0x000fe20003f04070 */
[----:B-1----:R-:W0:-:S03]  /*15210*/  DMUL R24, R20, R14 ;  /* 0x0000000e14187228 */ /* 0x002e060000000000 */
[----:B------:R-:W-:-:S03]  /*15220*/  ISETP.GT.U32.OR P0, PT, R6, 0x7feffffe, P0 ;  /* 0x7feffffe0600780c */ /* 0x000fc60000704470 */
[----:B0-----:R-:W0:-:S06]  /*15230*/  DFMA R26, R24, -R8, R14 ;  /* 0x80000008181a722b */ /* 0x001e0c000000000e */
[----:B0-----:R0:W1:-:S04]  /*15240*/  DFMA R26, R20, R26, R24 ;  /* 0x0000001a141a722b */ /* 0x0010480000000018 */
[----:B------:R-:W-:Y:S05]  /*15250*/  @P0 BRA `(.L_x_10904) ;  /* 0x000001c000000947 */ /* 0x000fea0003800000 */
[----:B01----:R-:W-:-:S04]  /*15260*/  LOP3.LUT R5, R11, 0x7ff00000, RZ, 0xc0, !PT ;  /* 0x7ff000000b057812 */ /* 0x003fc800078ec0ff */
[C---:B------:R-:W-:Y:S01]  /*15270*/  ISETP.GE.U32.AND P0, PT, R2.reuse, R5, PT ;  /* 0x000000050200720c */ /* 0x040fe20003f06070 */
[----:B------:R-:W-:-:S03]  /*15280*/  IMAD.IADD R4, R2, 0x1, -R5 ;  /* 0x0000000102047824 */ /* 0x000fc600078e0a05 */
[----:B------:R-:W-:Y:S02]  /*15290*/  SEL R3, R3, 0x63400000, !P0 ;  /* 0x6340000003037807 */ /* 0x000fe40004000000 */
[----:B------:R-:W-:-:S04]  /*152a0*/  IMNMX R4, R4, -0x46a00000, !PT ;  /* 0xb960000004047817 */ /* 0x000fc80007800200 */
[----:B------:R-:W-:-:S05]  /*152b0*/  IMNMX R4, R4, 0x46a00000, PT ;  /* 0x46a0000004047817 */ /* 0x000fca0003800200 */
[----:B------:R-:W-:Y:S02]  /*152c0*/  IMAD.IADD R3, R4, 0x1, -R3 ;  /* 0x0000000104037824 */ /* 0x000fe400078e0a03 */
[----:B------:R-:W-:-:S03]  /*152d0*/  IMAD.MOV.U32 R4, RZ, RZ, RZ ;  /* 0x000000ffff047224 */ /* 0x000fc600078e00ff */
[----:B------:R-:W-:-:S06]  /*152e0*/  IADD3 R5, R3, 0x7fe00000, RZ ;  /* 0x7fe0000003057810 */ /* 0x000fcc0007ffe0ff */
[----:B------:R-:W0:-:S10]  /*152f0*/  DMUL R6, R26, R4 ;  /* 0x000000041a067228 */ /* 0x000e140000000000 */
[----:B0-----:R-:W-:-:S13]  /*15300*/  FSETP.GTU.AND P0, PT, |R7|, 1.469367938527859385e-39, PT ;  /* 0x001000000700780b */ /* 0x001fda0003f0c200 */
[----:B------:R-:W-:Y:S05]  /*15310*/  @P0 BRA `(.L_x_10905) ;  /* 0x0000025000000947 */ /* 0x000fea0003800000 */
[----:B------:R-:W0:-:S06]  /*15320*/  DFMA R8, R26, -R8, R14 ;  /* 0x800000081a08722b */ /* 0x000e0c000000000e */
[----:B0-----:R-:W-:-:S04]  /*15330*/  IMAD.MOV.U32 R8, RZ, RZ, RZ ;  /* 0x000000ffff087224 */ /* 0x001fc800078e00ff */
[C---:B------:R-:W-:Y:S02]  /*15340*/  FSETP.NEU.AND P0, PT, R9.reuse, RZ, PT ;  /* 0x000000ff0900720b */ /* 0x040fe40003f0d000 */
[----:B------:R-:W-:-:S04]  /*15350*/  LOP3.LUT R10, R9, 0x80000000, R11, 0x48, !PT ;  /* 0x80000000090a7812 */ /* 0x000fc800078e480b */
[----:B------:R-:W-:-:S07]  /*15360*/  LOP3.LUT R9, R10, R5, RZ, 0xfc, !PT ;  /* 0x000000050a097212 */ /* 0x000fce00078efcff */
[----:B------:R-:W-:Y:S05]  /*15370*/  @!P0 BRA `(.L_x_10905) ;  /* 0x000001f000008947 */ /* 0x000fea0003800000 */
[----:B------:R-:W-:Y:S01]  /*15380*/  IMAD.MOV R5, RZ, RZ, -R3 ;  /* 0x000000ffff057224 */ /* 0x000fe200078e0a03 */
[----:B------:R-:W-:Y:S01]  /*15390*/  IADD3 R3, -R3, -0x43300000, RZ ;  /* 0xbcd0000003037810 */ /* 0x000fe20007ffe1ff */
[----:B------:R-:W-:-:S06]  /*153a0*/  IMAD.MOV.U32 R4, RZ, RZ, RZ ;  /* 0x000000ffff047224 */ /* 0x000fcc00078e00ff */
[----:B------:R-:W0:-:S04]  /*153b0*/  DFMA R4, R6, -R4, R26 ;  /* 0x800000040604722b */ /* 0x000e08000000001a */
[----:B------:R-:W1:-:S06]  /*153c0*/  DMUL.RP R26, R26, R8 ;  /* 0x000000081a1a7228 */ /* 0x000e4c0000008000 */
[----:B0-----:R-:W-:-:S04]  /*153d0*/  FSETP.NEU.AND P0, PT, |R5|, R3, PT ;  /* 0x000000030500720b */ /* 0x001fc80003f0d200 */
[----:B-1----:R-:W-:Y:S02]  /*153e0*/  LOP3.LUT R3, R27, R10, RZ, 0x3c, !PT ;  /* 0x0000000a1b037212 */ /* 0x002fe400078e3cff */
[----:B------:R-:W-:Y:S02]  /*153f0*/  FSEL R6, R26, R6, !P0 ;  /* 0x000000061a067208 */ /* 0x000fe40004000000 */
[----:B------:R-:W-:Y:S01]  /*15400*/  FSEL R7, R3, R7, !P0 ;  /* 0x0000000703077208 */ /* 0x000fe20004000000 */
[----:B------:R-:W-:Y:S05]  /*15410*/  BRA `(.L_x_10905) ;  /* 0x0000015000007947 */ /* 0x000fea0003800000 */
.L_x_10904:
[----:B01----:R-:W0:-:S14]  /*15420*/  DSETP.NAN.AND P0, PT, R12, R12, PT ;  /* 0x0000000c0c00722a */ /* 0x003e1c0003f08000 */
[----:B0-----:R-:W-:Y:S05]  /*15430*/  @P0 BRA `(.L_x_10906) ;  /* 0x0000011000000947 */ /* 0x001fea0003800000 */
[----:B------:R-:W0:-:S14]  /*15440*/  DSETP.NAN.AND P0, PT, R10, R10, PT ;  /* 0x0000000a0a00722a */ /* 0x000e1c0003f08000 */
[----:B0-----:R-:W-:Y:S05]  /*15450*/  @P0 BRA `(.L_x_10907) ;  /* 0x000000c000000947 */ /* 0x001fea0003800000 */
[----:B------:R-:W-:Y:S01]  /*15460*/  ISETP.NE.AND P0, PT, R4, R5, PT ;  /* 0x000000050400720c */ /* 0x000fe20003f05270 */
[----:B------:R-:W-:Y:S02]  /*15470*/  IMAD.MOV.U32 R6, RZ, RZ, 0x0 ;  /* 0x00000000ff067424 */ /* 0x000fe400078e00ff */
[----:B------:R-:W-:-:S10]  /*15480*/  IMAD.MOV.U32 R7, RZ, RZ, -0x80000 ;  /* 0xfff80000ff077424 */ /* 0x000fd400078e00ff */
[----:B------:R-:W-:Y:S05]  /*15490*/  @!P0 BRA `(.L_x_10905) ;  /* 0x000000d000008947 */ /* 0x000fea0003800000 */
[----:B------:R-:W-:Y:S02]  /*154a0*/  ISETP.NE.AND P0, PT, R4, 0x7ff00000, PT ;  /* 0x7ff000000400780c */ /* 0x000fe40003f05270 */
[----:B------:R-:W-:Y:S02]  /*154b0*/  LOP3.LUT R7, R13, 0x80000000, R11, 0x48, !PT ;  /* 0x800000000d077812 */ /* 0x000fe400078e480b */
[----:B------:R-:W-:-:S13]  /*154c0*/  ISETP.EQ.OR P0, PT, R5, RZ, !P0 ;  /* 0x000000ff0500720c */ /* 0x000fda0004702670 */
[----:B------:R-:W-:Y:S01]  /*154d0*/  @P0 LOP3.LUT R2, R7, 0x7ff00000, RZ, 0xfc, !PT ;  /* 0x7ff0000007020812 */ /* 0x000fe200078efcff */
[----:B------:R-:W-:Y:S02]  /*154e0*/  @!P0 IMAD.MOV.U32 R6, RZ, RZ, RZ ;  /* 0x000000ffff068224 */ /* 0x000fe400078e00ff */
[----:B------:R-:W-:Y:S02]  /*154f0*/  @P0 IMAD.MOV.U32 R6, RZ, RZ, RZ ;  /* 0x000000ffff060224 */ /* 0x000fe400078e00ff */
[----:B------:R-:W-:Y:S01]  /*15500*/  @P0 IMAD.MOV.U32 R7, RZ, RZ, R2 ;  /* 0x000000ffff070224 */ /* 0x000fe200078e0002 */
[----:B------:R-:W-:Y:S05]  /*15510*/  BRA `(.L_x_10905) ;  /* 0x0000005000007947 */ /* 0x000fea0003800000 */
.L_x_10907:
[----:B------:R-:W-:Y:S01]  /*15520*/  LOP3.LUT R7, R11, 0x80000, RZ, 0xfc, !PT ;  /* 0x000800000b077812 */ /* 0x000fe200078efcff */
[----:B------:R-:W-:Y:S01]  /*15530*/  IMAD.MOV.U32 R6, RZ, RZ, R10 ;  /* 0x000000ffff067224 */ /* 0x000fe200078e000a */
[----:B------:R-:W-:Y:S05]  /*15540*/  BRA `(.L_x_10905) ;  /* 0x0000002000007947 */ /* 0x000fea0003800000 */
.L_x_10906:
[----:B------:R-:W-:Y:S01]  /*15550*/  LOP3.LUT R7, R13, 0x80000, RZ, 0xfc, !PT ;  /* 0x000800000d077812 */ /* 0x000fe200078efcff */
[----:B------:R-:W-:Y:S02]  /*15560*/  IMAD.MOV.U32 R6, RZ, RZ, R12 ;  /* 0x000000ffff067224 */ /* 0x000fe400078e000c */
.L_x_10905:
[----:B------:R-:W-:Y:S05]  /*15570*/  BSYNC B1 ;  /* 0x0000000000017941 */ /* 0x000fea0003800000 */
.L_x_10903:
[----:B------:R-:W-:Y:S02]  /*15580*/  IMAD.MOV.U32 R2, RZ, RZ, R0 ;  /* 0x000000ffff027224 */ /* 0x000fe400078e0000 */
[----:B------:R-:W-:-:S04]  /*15590*/  IMAD.MOV.U32 R3, RZ, RZ, 0x0 ;  /* 0x00000000ff037424 */ /* 0x000fc800078e00ff */
[----:B------:R-:W-:Y:S05]  /*155a0*/  RET.REL.NODEC R2 `(_ZN2at6native18elementwise_kernelILi128ELi4EZNS0_15gpu_kernel_implINS0_13BinaryFunctorIdddZZZNS0_15binary_internal21div_floor_kernel_cudaERNS_18TensorIteratorBaseEENKUlvE1_clEvENKUlvE_clEvEUlddE_EEEEvS6_RKT_EUliE_EEviT1_) ;  /* 0xfffeaa5002007950 */ /* 0x000fea0003c3ffff */
.L_x_10908:
        /* <DEDUP_REMOVED lines=13> */
.L_x_32470:


//--------------------- .text._ZN2at6native27unrolled_elementwise_kernelINS0_13BinaryFunctorIdddZZZNS0_15binary_internal21div_floor_kernel_cudaERNS_18TensorIteratorBaseEENKUlvE1_clEvENKUlvE_clEvEUlddE_EESt5arrayIPcLm3EELi4E23TrivialOffsetCalculatorILi2EjESD_ILi1EjENS0_6memory12LoadWithCastILi2EEENSG_13StoreWithCastILi1EEEEEviT_T0_T2_T3_T4_T5_ --------------------------
	.section	.text._ZN2at6native27unrolled_elementwise_kernelINS0_13BinaryFunctorIdddZZZNS0_15binary_internal21div_floor_kernel_cudaERNS_18TensorIteratorBaseEENKUlvE1_clEvENKUlvE_clEvEUlddE_EESt5arrayIPcLm3EELi4E23TrivialOffsetCalculatorILi2EjESD_ILi1EjENS0_6memory12LoadWithCastILi2EEENSG_13StoreWithCastILi1EEEEEviT_T0_T2_T3_T4_T5_,"ax",@progbits
	.sectioninfo	@"SHI_REGISTERS=40"
	.align	128
        .global         _ZN2at6native27unrolled_elementwise_kernelINS0_13BinaryFunctorIdddZZZNS0_15binary_internal21div_floor_kernel_cudaERNS_18TensorIteratorBaseEENKUlvE1_clEvENKUlvE_clEvEUlddE_EESt5arrayIPcLm3EELi4E23TrivialOffsetCalculatorILi2EjESD_ILi1EjENS0_6memory12LoadWithCastILi2EEENSG_13StoreWithCastILi1EEEEEviT_T0_T2_T3_T4_T5_
        .type           _ZN2at6native27unrolled_elementwise_kernelINS0_13BinaryFunctorIdddZZZNS0_15binary_internal21div_floor_kernel_cudaERNS_18TensorIteratorBaseEENKUlvE1_clEvENKUlvE_clEvEUlddE_EESt5arrayIPcLm3EELi4E23TrivialOffsetCalculatorILi2EjESD_ILi1EjENS0_6memory12LoadWithCastILi2EEENSG_13StoreWithCastILi1EEEEEviT_T0_T2_T3_T4_T5_,@function
        .size           _ZN2at6native27unrolled_elementwise_kernelINS0_13BinaryFunctorIdddZZZNS0_15binary_internal21div_floor_kernel_cudaERNS_18TensorIteratorBaseEENKUlvE1_clEvENKUlvE_clEvEUlddE_EESt5arrayIPcLm3EELi4E23TrivialOffsetCalculatorILi2EjESD_ILi1EjENS0_6memory12LoadWithCastILi2EEENSG_13StoreWithCastILi1EEEEEviT_T0_T2_T3_T4_T5_,(.L_x_32471 - _ZN2at6native27unrolled_elementwise_kernelINS0_13BinaryFunctorIdddZZZNS0_15binary_internal21div_floor_kernel_cudaERNS_18TensorIteratorBaseEENKUlvE1_clEvENKUlvE_clEvEUlddE_EESt5arrayIPcLm3EELi4E23TrivialOffsetCalculatorILi2EjESD_ILi1EjENS0_6memory12LoadWithCastILi2EEENSG_13StoreWithCastILi1EEEEEviT_T0_T2_T3_T4_T5_)
        .other          _ZN2at6native27unrolled_elementwise_kernelINS0_13BinaryFunctorIdddZZZNS0_15binary_internal21div_floor_kernel_cudaERNS_18TensorIteratorBaseEENKUlvE1_clEvENKUlvE_clEvEUlddE_EESt5arrayIPcLm3EELi4E23TrivialOffsetCalculatorILi2EjESD_ILi1EjENS0_6memory12LoadWithCastILi2EEENSG_13StoreWithCastILi1EEEEEviT_T0_T2_T3_T4_T5_,@"STO_CUDA_ENTRY STV_DEFAULT"
_ZN2at6native27unrolled_elementwise_kernelINS0_13BinaryFunctorIdddZZZNS0_15binary_internal21div_floor_kernel_cudaERNS_18TensorIteratorBaseEENKUlvE1_clEvENKUlvE_clEvEUlddE_EESt5arrayIPcLm3EELi4E23TrivialOffsetCalculatorILi2EjESD_ILi1EjENS0_6memory12LoadWithCastILi2EEENSG_13StoreWithCastILi1EEEEEviT_T0_T2_T3_T4_T5_:
.text._ZN2at6native27unrolled_elementwise_kernelINS0_13BinaryFunctorIdddZZZNS0_15binary_internal21div_floor_kernel_cudaERNS_18TensorIteratorBaseEENKUlvE1_clEvENKUlvE_clEvEUlddE_EESt5arrayIPcLm3EELi4E23TrivialOffsetCalculatorILi2EjESD_ILi1EjENS0_6memory12LoadWithCastILi2EEENSG_13StoreWithCastILi1EEEEEviT_T0_T2_T3_T4_T5_:
[----:B------:R-:W-:Y:S02]  /*0000*/  IMAD.MOV.U32 R1, RZ, RZ, c[0x0][0x28] ;  /* 0x00000a00ff017624 */ /* 0x000fe400078e00ff */
[----:B------:R-:W0:Y:S01]  /*0010*/  S2R R35, SR_CTAID.X ;  /* 0x0000000000237919 */ /* 0x000e220000002500 */
[----:B------:R-:W-:Y:S01]  /*0020*/  IMAD.MOV.U32 R0, RZ, RZ, -0x200 ;  /* 0xfffffe00ff007424 */ /* 0x000fe200078e00ff */
[----:B------:R-:W1:Y:S01]  /*0030*/  LDC.U8 R36, c[0x0][0x184] ;  /* 0x00006100ff247b82 */ /* 0x000e620000000000 */
[----:B------:R-:W-:Y:S01]  /*0040*/  ULDC.64 UR36, c[0x0][0x118] ;  /* 0x0000460000247ab9 */ /* 0x000fe20000000a00 */
[----:B------:R-:W2:Y:S01]  /*0050*/  S2R R34, SR_TID.X ;  /* 0x0000000000227919 */ /* 0x000ea20000002100 */
[----:B------:R-:W-:Y:S01]  /*0060*/  BSSY B6, `(.L_x_10909) ;  /* 0x00001f3000067945 */ /* 0x000fe20003800000 */
[----:B------:R-:W-:Y:S01]  /*0070*/  IADD3 R1, R1, -0x8, RZ ;  /* 0xfffffff801017810 */ /* 0x000fe20007ffe0ff */
[----:B------:R-:W-:Y:S01]  /*0080*/  CS2R R32, SRZ ;  /* 0x0000000000207805 */ /* 0x000fe2000001ff00 */
[----:B------:R-:W-:Y:S01]  /*0090*/  CS2R R28, SRZ ;  /* 0x00000000001c7805 */ /* 0x000fe2000001ff00 */
[----:B------:R-:W-:Y:S01]  /*00a0*/  CS2R R22, SRZ ;  /* 0x0000000000167805 */ /* 0x000fe2000001ff00 */
[----:B------:R-:W3:Y:S01]  /*00b0*/  LDC.U8 R37, c[0x0][0x185] ;  /* 0x00006140ff257b82 */ /* 0x000ee20000000000 */
        /* <DEDUP_REMOVED lines=21> */
.L_x_10914:
[----:B------:R-:W2:Y:S02]  /*0210*/  LDG.E.U8 R2, [R2.64] ;  /* 0x0000002402027981 */ /* 0x000ea4000c1e1100 */
[----:B--2---:R0:W1:Y:S01]  /*0220*/  I2F.F64.U16 R28, R2 ;  /* 0x00000002001c7312 */ /* 0x0040620000101800 */
[----:B------:R-:W-:Y:S05]  /*0230*/  BRA `(.L_x_10916) ;  /* 0x00000e0000007947 */ /* 0x000fea0003800000 */
.L_x_10913:
        /* <DEDUP_REMOVED lines=9> */
.L_x_10918:
[----:B------:R-:W2:Y:S02]  /*02d0*/  LDG.E R2, [R2.64] ;  /* 0x0000002402027981 */ /* 0x000ea4000c1e1900 */
[----:B--2---:R0:W1:Y:S01]  /*02e0*/  I2F.F64 R28, R2 ;  /* 0x00000002001c7312 */ /* 0x0040620000201c00 */
[----:B------:R-:W-:Y:S05]  /*02f0*/  BRA `(.L_x_10916) ;  /* 0x00000d4000007947 */ /* 0x000fea0003800000 */
.L_x_10917:
[----:B------:R-:W2:Y:S02]  /*0300*/  LDG.E.U16 R2, [R2.64] ;  /* 0x0000002402027981 */ /* 0x000ea4000c1e1500 */
[----:B--2---:R0:W1:Y:S01]  /*0310*/  I2F.F64.S16 R28, R2 ;  /* 0x00000002001c7312 */ /* 0x0040620000101c00 */
[----:B------:R-:W-:Y:S05]  /*0320*/  BRA `(.L_x_10916) ;  /* 0x00000d1000007947 */ /* 0x000fea0003800000 */
.L_x_10912:
        /* <DEDUP_REMOVED lines=10> */
.L_x_10920:
[----:B------:R-:W2:Y:S02]  /*03d0*/  LDG.E.U16 R0, [R2.64] ;  /* 0x0000002402007981 */ /* 0x000ea4000c1e1500 */
[----:B--2---:R-:W-:-:S05]  /*03e0*/  HADD2.F32 R0, -RZ, R0.H0_H0 ;  /* 0x20000000ff007230 */ /* 0x004fca0000004100 */
[----:B------:R-:W-:-:S04]  /*03f0*/  FMUL.FTZ R0, R0, 1 ;  /* 0x3f80000000007820 */ /* 0x000fc80000410000 */
[----:B------:R0:W1:Y:S01]  /*0400*/  F2F.F64.F32 R28, R0 ;  /* 0x00000000001c7310 */ /* 0x0000620000201800 */
[----:B------:R-:W-:Y:S05]  /*0410*/  BRA `(.L_x_10916) ;  /* 0x00000c2000007947 */ /* 0x000fea0003800000 */
.L_x_10919:
        /* <DEDUP_REMOVED lines=10> */
.L_x_10922:
[----:B------:R-:W2:Y:S02]  /*04c0*/  LDG.E.U16 R2, [R2.64] ;  /* 0x0000002402027981 */ /* 0x000ea4000c1e1500 */
[----:B--2---:R-:W-:-:S05]  /*04d0*/  HADD2.F32 R0, -RZ, R2.H0_H0 ;  /* 0x20000002ff007230 */ /* 0x004fca0000004100 */
[----:B------:R-:W-:-:S04]  /*04e0*/  FMUL.FTZ R0, R0, 1 ;  /* 0x3f80000000007820 */ /* 0x000fc80000410000 */
[----:B------:R0:W1:Y:S01]  /*04f0*/  F2F.F64.F32 R28, R0 ;  /* 0x00000000001c7310 */ /* 0x0000620000201800 */
[----:B------:R-:W-:Y:S05]  /*0500*/  BRA `(.L_x_10916) ;  /* 0x00000b3000007947 */ /* 0x000fea0003800000 */
.L_x_10921:
[----:B------:R0:W5:Y:S01]  /*0510*/  LDG.E.64 R28, [R2.64] ;  /* 0x00000024021c7981 */ /* 0x000162000c1e1b00 */
[----:B------:R-:W-:Y:S05]  /*0520*/  BRA `(.L_x_10916) ;  /* 0x00000b1000007947 */ /* 0x000fea0003800000 */
.L_x_10911:
        /* <DEDUP_REMOVED lines=13> */
.L_x_10925:
[----:B------:R0:W5:Y:S01]  /*0600*/  LDG.E.64 R28, [R2.64] ;  /* 0x00000024021c7981 */ /* 0x000162000c1e1b00 */
[----:B------:R-:W-:Y:S05]  /*0610*/  BRA `(.L_x_10916) ;  /* 0x00000a2000007947 */ /* 0x000fea0003800000 */
.L_x_10924:
        /* <DEDUP_REMOVED lines=28> */
.L_x_10927:
        /* <DEDUP_REMOVED lines=16> */
.L_x_10926:
[----:B------:R-:W2:Y:S02]  /*08e0*/  LDG.E.U16 R0, [R2.64] ;  /* 0x0000002402007981 */ /* 0x000ea4000c1e1500 */
[----:B--2---:R-:W-:-:S05]  /*08f0*/  PRMT R0, RZ, 0x5410, R0 ;  /* 0x00005410ff007816 */ /* 0x004fca0000000000 */
[----:B------:R-:W-:-:S04]  /*0900*/  FMUL.FTZ R0, R0, 1 ;  /* 0x3f80000000007820 */ /* 0x000fc80000410000 */
[----:B------:R0:W1:Y:S01]  /*0910*/  F2F.F64.F32 R28, R0 ;  /* 0x00000000001c7310 */ /* 0x0000620000201800 */
[----:B------:R-:W-:Y:S05]  /*0920*/  BRA `(.L_x_10916) ;  /* 0x0000071000007947 */ /* 0x000fea0003800000 */
.L_x_10923:
        /* <DEDUP_REMOVED lines=11> */
.L_x_10930:
        /* <DEDUP_REMOVED lines=21> */
.L_x_10934:
[----:B------:R-:W-:Y:S05]  /*0b30*/  BSYNC B1 ;  /* 0x0000000000017941 */ /* 0x000fea0003800000 */
.L_x_10933:
[----:B------:R-:W-:Y:S01]  /*0b40*/  LEA R3, R0, 0x3b800000, 0x17 ;  /* 0x3b80000000037811 */ /* 0x000fe200078eb8ff */
[----:B------:R-:W-:-:S05]  /*0b50*/  IMAD.SHL.U32 R0, R2, 0x100000, RZ ;  /* 0x0010000002007824 */ /* 0x000fca00078e00ff */
[----:B------:R-:W-:Y:S02]  /*0b60*/  LOP3.LUT R0, R3, R0, R4, 0xfe, !PT ;  /* 0x0000000003007212 */ /* 0x000fe400078efe04 */
.L_x_10932:
[----:B------:R-:W-:Y:S05]  /*0b70*/  BSYNC B0 ;  /* 0x0000000000007941 */ /* 0x000fea0003800000 */
.L_x_10931:
[----:B------:R-:W-:-:S04]  /*0b80*/  FMUL.FTZ R0, R0, 1 ;  /* 0x3f80000000007820 */ /* 0x000fc80000410000 */
[----:B------:R0:W1:Y:S01]  /*0b90*/  F2F.F64.F32 R28, R0 ;  /* 0x00000000001c7310 */ /* 0x0000620000201800 */
[----:B------:R-:W-:Y:S05]  /*0ba0*/  BRA `(.L_x_10916) ;  /* 0x0000049000007947 */ /* 0x000fea0003800000 */
.L_x_10929:
        /* <DEDUP_REMOVED lines=21> */
.L_x_10938:
[----:B------:R-:W-:Y:S05]  /*0d00*/  BSYNC B1 ;  /* 0x0000000000017941 */ /* 0x000fea0003800000 */
.L_x_10937:
[----:B------:R-:W-:Y:S01]  /*0d10*/  LEA R3, R0, 0x37800000, 0x17 ;  /* 0x3780000000037811 */ /* 0x000fe200078eb8ff */
[----:B------:R-:W-:-:S05]  /*0d20*/  IMAD.SHL.U32 R0, R2, 0x200000, RZ ;  /* 0x0020000002007824 */ /* 0x000fca00078e00ff */
[----:B------:R-:W-:Y:S02]  /*0d30*/  LOP3.LUT R0, R3, R0, R4, 0xfe, !PT ;  /* 0x0000000003007212 */ /* 0x000fe400078efe04 */
.L_x_10936:
[----:B------:R-:W-:Y:S05]  /*0d40*/  BSYNC B0 ;  /* 0x0000000000007941 */ /* 0x000fea0003800000 */
.L_x_10935:
[----:B------:R-:W-:-:S04]  /*0d50*/  FMUL.FTZ R0, R0, 1 ;  /* 0x3f80000000007820 */ /* 0x000fc80000410000 */
[----:B------:R0:W1:Y:S01]  /*0d60*/  F2F.F64.F32 R28, R0 ;  /* 0x00000000001c7310 */ /* 0x0000620000201800 */
[----:B------:R-:W-:Y:S05]  /*0d70*/  BRA `(.L_x_10916) ;  /* 0x000002c000007947 */ /* 0x000fea0003800000 */
.L_x_10928:
        /* <DEDUP_REMOVED lines=14> */
.L_x_10942:
[----:B------:R-:W-:Y:S05]  /*0e60*/  BSYNC B0 ;  /* 0x0000000000007941 */ /* 0x000fea0003800000 */
.L_x_10941:
[----:B------:R-:W-:-:S04]  /*0e70*/  FMUL.FTZ R0, R0, 1 ;  /* 0x3f80000000007820 */ /* 0x000fc80000410000 */
[----:B------:R0:W1:Y:S01]  /*0e80*/  F2F.F64.F32 R28, R0 ;  /* 0x00000000001c7310 */ /* 0x0000620000201800 */
[----:B------:R-:W-:Y:S05]  /*0e90*/  BRA `(.L_x_10916) ;  /* 0x000001a000007947 */ /* 0x000fea0003800000 */
.L_x_10915:
        /* <DEDUP_REMOVED lines=19> */
[----:B------:R-:W-:Y:S01]  /*0fd0*/  CS2R R28, SRZ ;  /* 0x00000000001c7805 */ /* 0x000fe2000001ff00 */
[----:B------:R-:W-:Y:S05]  /*0fe0*/  BRA `(.L_x_10916) ;  /* 0x0000005000007947 */ /* 0x000fea0003800000 */
.L_x_10940:
[----:B------:R-:W2:Y:S02]  /*0ff0*/  LDG.E.64 R28, [R2.64] ;  /* 0x00000024021c7981 */ /* 0x000ea4000c1e1b00 */
[----:B--2---:R-:W0:Y:S01]  /*1000*/  I2F.F64.U64 R28, R28 ;  /* 0x0000001c001c7312 */ /* 0x004e220000301800 */
[----:B------:R-:W-:Y:S05]  /*1010*/  BRA `(.L_x_10916) ;  /* 0x0000002000007947 */ /* 0x000fea0003800000 */
.L_x_10939:
[----:B------:R-:W2:Y:S02]  /*1020*/  LDG.E R2, [R2.64] ;  /* 0x0000002402027981 */ /* 0x000ea4000c1e1900 */
[----:B--2---:R0:W1:Y:S02]  /*1030*/  I2F.F64.U32 R28, R2 ;  /* 0x00000002001c7312 */ /* 0x0040640000201800 */
.L_x_10916:
[----:B0-----:R-:W-:Y:S01]  /*1040*/  PRMT R0, R37, 0x9910, RZ ;  /* 0x0000991025007816 */ /* 0x001fe200000000ff */
[----:B------:R-:W-:-:S03]  /*1050*/  IMAD R2, R34, c[0x0][0x18c], RZ ;  /* 0x0000630022027a24 */ /* 0x000fc600078e02ff */
        /* <DEDUP_REMOVED lines=15> */
.L_x_10946:
[----:B------:R-:W2:Y:S02]  /*1150*/  LDG.E.U8 R2, [R2.64] ;  /* 0x0000002402027981 */ /* 0x000ea4000c1e1100 */
[----:B--2---:R0:W2:Y:S01]  /*1160*/  I2F.F64.U16 R22, R2 ;  /* 0x0000000200167312 */ /* 0x0040a20000101800 */
[----:B------:R-:W-:Y:S05]  /*1170*/  BRA `(.L_x_10948) ;  /* 0x00000df000007947 */ /* 0x000fea0003800000 */
.L_x_10945:
        /* <DEDUP_REMOVED lines=9> */
.L_x_10950:
[----:B------:R-:W2:Y:S02]  /*1210*/  LDG.E R2, [R2.64] ;  /* 0x0000002402027981 */ /* 0x000ea4000c1e1900 */
[----:B--2---:R0:W2:Y:S01]  /*1220*/  I2F.F64 R22, R2 ;  /* 0x0000000200167312 */ /* 0x0040a20000201c00 */
[----:B------:R-:W-:Y:S05]  /*1230*/  BRA `(.L_x_10948) ;  /* 0x00000d3000007947 */ /* 0x000fea0003800000 */
.L_x_10949:
[----:B------:R-:W2:Y:S02]  /*1240*/  LDG.E.U16 R2, [R2.64] ;  /* 0x0000002402027981 */ /* 0x000ea4000c1e1500 */
[----:B--2---:R0:W2:Y:S01]  /*1250*/  I2F.F64.S16 R22, R2 ;  /* 0x0000000200167312 */ /* 0x0040a20000101c00 */
[----:B------:R-:W-:Y:S05]  /*1260*/  BRA `(.L_x_10948) ;  /* 0x00000d0000007947 */ /* 0x000fea0003800000 */
.L_x_10944:
        /* <DEDUP_REMOVED lines=10> */
.L_x_10952:
[----:B------:R-:W2:Y:S02]  /*1310*/  LDG.E.U16 R0, [R2.64] ;  /* 0x0000002402007981 */ /* 0x000ea4000c1e1500 */
[----:B--2---:R-:W-:-:S05]  /*1320*/  HADD2.F32 R0, -RZ, R0.H0_H0 ;  /* 0x20000000ff007230 */ /* 0x004fca0000004100 */
[----:B------:R-:W-:-:S04]  /*1330*/  FMUL.FTZ R0, R0, 1 ;  /* 0x3f80000000007820 */ /* 0x000fc80000410000 */
[----:B------:R0:W2:Y:S01]  /*1340*/  F2F.F64.F32 R22, R0 ;  /* 0x0000000000167310 */ /* 0x0000a20000201800 */
[----:B------:R-:W-:Y:S05]  /*1350*/  BRA `(.L_x_10948) ;  /* 0x00000c1000007947 */ /* 0x000fea0003800000 */
.L_x_10951:
        /* <DEDUP_REMOVED lines=10> */
.L_x_10954:
[----:B------:R-:W2:Y:S02]  /*1400*/  LDG.E.U16 R2, [R2.64] ;  /* 0x0000002402027981 */ /* 0x000ea4000c1e1500 */
[----:B--2---:R-:W-:-:S05]  /*1410*/  HADD2.F32 R0, -RZ, R2.H0_H0 ;  /* 0x20000002ff007230 */ /* 0x004fca0000004100 */
[----:B------:R-:W-:-:S04]  /*1420*/  FMUL.FTZ R0, R0, 1 ;  /* 0x3f80000000007820 */ /* 0x000fc80000410000 */
[----:B------:R0:W2:Y:S01]  /*1430*/  F2F.F64.F32 R22, R0 ;  /* 0x0000000000167310 */ /* 0x0000a20000201800 */
[----:B------:R-:W-:Y:S05]  /*1440*/  BRA `(.L_x_10948) ;  /* 0x00000b2000007947 */ /* 0x000fea0003800000 */
.L_x_10953:
[----:B------:R0:W5:Y:S01]  /*1450*/  LDG.E.64 R22, [R2.64] ;  /* 0x0000002402167981 */ /* 0x000162000c1e1b00 */
[----:B------:R-:W-:Y:S05]  /*1460*/  BRA `(.L_x_10948) ;  /* 0x00000b0000007947 */ /* 0x000fea0003800000 */
.L_x_10943:
        /* <DEDUP_REMOVED lines=13> */
.L_x_10957:
[----:B------:R0:W5:Y:S01]  /*1540*/  LDG.E.64 R22, [R2.64] ;  /* 0x0000002402167981 */ /* 0x000162000c1e1b00 */
[----:B------:R-:W-:Y:S05]  /*1550*/  BRA `(.L_x_10948) ;  /* 0x00000a1000007947 */ /* 0x000fea0003800000 */
.L_x_10956:
        /* <DEDUP_REMOVED lines=28> */
.L_x_10959:
        /* <DEDUP_REMOVED lines=15> */
.L_x_10958:
[----:B------:R-:W2:Y:S02]  /*1810*/  LDG.E.U16 R0, [R2.64] ;  /* 0x0000002402007981 */ /* 0x000ea4000c1e1500 */
[----:B--2---:R-:W-:-:S05]  /*1820*/  PRMT R0, RZ, 0x5410, R0 ;  /* 0x00005410ff007816 */ /* 0x004fca0000000000 */
[----:B------:R-:W-:-:S04]  /*1830*/  FMUL.FTZ R0, R0, 1 ;  /* 0x3f80000000007820 */ /* 0x000fc80000410000 */
[----:B------:R0:W2:Y:S01]  /*1840*/  F2F.F64.F32 R22, R0 ;  /* 0x0000000000167310 */ /* 0x0000a20000201800 */
[----:B------:R-:W-:Y:S05]  /*1850*/  BRA `(.L_x_10948) ;  /* 0x0000071000007947 */ /* 0x000fea0003800000 */
.L_x_10955:
        /* <DEDUP_REMOVED lines=11> */
.L_x_10962:
        /* <DEDUP_REMOVED lines=21> */
.L_x_10966:
[----:B------:R-:W-:Y:S05]  /*1a60*/  BSYNC B1 ;  /* 0x0000000000017941 */ /* 0x000fea0003800000 */
.L_x_10965:
[----:B------:R-:W-:Y:S01]  /*1a70*/  LEA R3, R0, 0x3b800000, 0x17 ;  /* 0x3b80000000037811 */ /* 0x000fe200078eb8ff */
[----:B------:R-:W-:-:S05]  /*1a80*/  IMAD.SHL.U32 R0, R2, 0x100000, RZ ;  /* 0x0010000002007824 */ /* 0x000fca00078e00ff */
[----:B------:R-:W-:Y:S02]  /*1a90*/  LOP3.LUT R0, R3, R0, R4, 0xfe, !PT ;  /* 0x0000000003007212 */ /* 0x000fe400078efe04 */
.L_x_10964:
[----:B------:R-:W-:Y:S05]  /*1aa0*/  BSYNC B0 ;  /* 0x0000000000007941 */ /* 0x000fea0003800000 */
.L_x_10963:
[----:B------:R-:W-:-:S04]  /*1ab0*/  FMUL.FTZ R0, R0, 1 ;  /* 0x3f80000000007820 */ /* 0x000fc80000410000 */
[----:B------:R0:W2:Y:S01]  /*1ac0*/  F2F.F64.F32 R22, R0 ;  /* 0x0000000000167310 */ /* 0x0000a20000201800 */
[----:B------:R-:W-:Y:S05]  /*1ad0*/  BRA `(.L_x_10948) ;  /* 0x0000049000007947 */ /* 0x000fea0003800000 */
.L_x_10961:
        /* <DEDUP_REMOVED lines=21> */
.L_x_10970:
[----:B------:R-:W-:Y:S05]  /*1c30*/  BSYNC B1 ;  /* 0x0000000000017941 */ /* 0x000fea0003800000 */
.L_x_10969:
[----:B------:R-:W-:Y:S01]  /*1c40*/  LEA R3, R0, 0x37800000, 0x17 ;  /* 0x3780000000037811 */ /* 0x000fe200078eb8ff */
[----:B------:R-:W-:-:S05]  /*1c50*/  IMAD.SHL.U32 R0, R2, 0x200000, RZ ;  /* 0x0020000002007824 */ /* 0x000fca00078e00ff */
[----:B------:R-:W-:Y:S02]  /*1c60*/  LOP3.LUT R0, R3, R0, R4, 0xfe, !PT ;  /* 0x0000000003007212 */ /* 0x000fe400078efe04 */
.L_x_10968:
[----:B------:R-:W-:Y:S05]  /*1c70*/  BSYNC B0 ;  /* 0x0000000000007941 */ /* 0x000fea0003800000 */
.L_x_10967:
[----:B------:R-:W-:-:S04]  /*1c80*/  FMUL.FTZ R0, R0, 1 ;  /* 0x3f80000000007820 */ /* 0x000fc80000410000 */
[----:B------:R0:W2:Y:S01]  /*1c90*/  F2F.F64.F32 R22, R0 ;  /* 0x0000000000167310 */ /* 0x0000a20000201800 */
[----:B------:R-:W-:Y:S05]  /*1ca0*/  BRA `(.L_x_10948) ;  /* 0x000002c000007947 */ /* 0x000fea0003800000 */
.L_x_10960:
        /* <DEDUP_REMOVED lines=14> */
.L_x_10974:
[----:B------:R-:W-:Y:S05]  /*1d90*/  BSYNC B0 ;  /* 0x0000000000007941 */ /* 0x000fea0003800000 */
.L_x_10973:
[----:B------:R-:W-:-:S04]  /*1da0*/  FMUL.FTZ R0, R0, 1 ;  /* 0x3f80000000007820 */ /* 0x000fc80000410000 */
[----:B------:R0:W2:Y:S01]  /*1db0*/  F2F.F64.F32 R22, R0 ;  /* 0x0000000000167310 */ /* 0x0000a20000201800 */
[----:B------:R-:W-:Y:S05]  /*1dc0*/  BRA `(.L_x_10948) ;  /* 0x000001a000007947 */ /* 0x000fea0003800000 */
.L_x_10947:
        /* <DEDUP_REMOVED lines=18> */
[----:B01---5:R-:W-:Y:S05]  /*1ef0*/  CALL.ABS.NOINC R2 ;  /* 0x0000000002007343 */ /* 0x023fea0003c00000 */
[----:B------:R-:W-:Y:S01]  /*1f00*/  CS2R R22, SRZ ;  /* 0x0000000000167805 */ /* 0x000fe2000001ff00 */
[----:B------:R-:W-:Y:S05]  /*1f10*/  BRA `(.L_x_10948) ;  /* 0x0000005000007947 */ /* 0x000fea0003800000 */
.L_x_10972:
[----:B------:R-:W2:Y:S02]  /*1f20*/  LDG.E.64 R22, [R2.64] ;  /* 0x0000002402167981 */ /* 0x000ea4000c1e1b00 */
[----:B--2---:R-:W0:Y:S01]  /*1f30*/  I2F.F64.U64 R22, R22 ;  /* 0x0000001600167312 */ /* 0x004e220000301800 */
[----:B------:R-:W-:Y:S05]  /*1f40*/  BRA `(.L_x_10948) ;  /* 0x0000002000007947 */ /* 0x000fea0003800000 */
.L_x_10971:
[----:B------:R-:W2:Y:S02]  /*1f50*/  LDG.E R2, [R2.64] ;  /* 0x0000002402027981 */ /* 0x000ea4000c1e1900 */
[----:B--2---:R0:W2:Y:S02]  /*1f60*/  I2F.F64.U32 R22, R2 ;  /* 0x0000000200167312 */ /* 0x0040a40000201800 */
.L_x_10948:
[----:B------:R-:W3:Y:S02]  /*1f70*/  S2R R34, SR_TID.X ;  /* 0x0000000000227919 */ /* 0x000ee40000002100 */
[----:B---3--:R-:W-:Y:S02]  /*1f80*/  IADD3 R34, R34, 0x80, RZ ;  /* 0x0000008022227810 */ /* 0x008fe40007ffe0ff */
.L_x_10910:
[----:B-1-3--:R-:W-:Y:S05]  /*1f90*/  BSYNC B6 ;  /* 0x0000000000067941 */ /* 0x00afea0003800000 */
.L_x_10909:
[----:B------:R-:W-:Y:S01]  /*1fa0*/  ISETP.GE.AND P0, PT, R34, R30, PT ;  /* 0x0000001e2200720c */ /* 0x000fe20003f06270 */
[----:B------:R-:W-:Y:S01]  /*1fb0*/  BSSY B6, `(.L_x_10975) ;  /* 0x00001eb000067945 */ /* 0x000fe20003800000 */
[----:B------:R-:W-:-:S11]  /*1fc0*/  CS2R R16, SRZ ;  /* 0x0000000000107805 */ /* 0x000fd6000001ff00 */
[----:B------:R-:W-:Y:S05]  /*1fd0*/  @P0 BRA `(.L_x_10976) ;  /* 0x00001e8000000947 */ /* 0x000fea0003800000 */
[----:B0-----:R-:W-:Y:S01]  /*1fe0*/  PRMT R0, R36, 0x9910, RZ ;  /* 0x0000991024007816 */ /* 0x001fe200000000ff */
        /* <DEDUP_REMOVED lines=15> */
[----:B---3--:R0:W1:Y:S01]  /*20e0*/  I2F.F64.S16 R32, R2 ;  /* 0x0000000200207312 */ /* 0x0080620000101c00 */
[----:B------:R-:W-:Y:S05]  /*20f0*/  BRA `(.L_x_10982) ;  /* 0x00000e2000007947 */ /* 0x000fea0003800000 */
.L_x_10980:
[----:B------:R-:W3:Y:S02]  /*2100*/  LDG.E.U8 R2, [R2.64] ;  /* 0x0000002402027981 */ /* 0x000ee4000c1e1100 */
[----:B---3--:R0:W1:Y:S01]  /*2110*/  I2F.F64.U16 R32, R2 ;  /* 0x0000000200207312 */ /* 0x0080620000101800 */
[----:B------:R-:W-:Y:S05]  /*2120*/  BRA `(.L_x_10982) ;  /* 0x00000df000007947 */ /* 0x000fea0003800000 */
.L_x_10979:
[----:B------:R-:W-:-:S13]  /*2130*/  ISETP.NE.AND P0, PT, R0, 0x2, PT ;  /* 0x000000020000780c */ /* 0x000fda0003f05270 */
[----:B------:R-:W-:Y:S05]  /*2140*/  @!P0 BRA `(.L_x_10983) ;  /* 0x000000a000008947 */ /* 0x000fea0003800000 */
[----:B------:R-:W-:-:S13]  /*2150*/  ISETP.NE.AND P0, PT, R0, 0x3, PT ;  /* 0x000000030000780c */ /* 0x000fda0003f05270 */
[----:B------:R-:W-:Y:S05]  /*2160*/  @!P0 BRA `(.L_x_10984) ;  /* 0x0000005000008947 */ /* 0x000fea0003800000 */
[----:B------:R-:W-:-:S13]  /*2170*/  ISETP.NE.AND P0, PT, R0, 0x4, PT ;  /* 0x000000040000780c */ /* 0x000fda0003f05270 */
[----:B------:R-:W-:Y:S05]  /*2180*/  @P0 BRA `(.L_x_10981) ;  /* 0x00000bf000000947 */ /* 0x000fea0003800000 */
[----:B------:R-:W3:Y:S02]  /*2190*/  LDG.E.64 R32, [R2.64] ;  /* 0x0000002402207981 */ /* 0x000ee4000c1e1b00 */
[----:B---3--:R-:W0:Y:S01]  /*21a0*/  I2F.F64.S64 R32, R32 ;  /* 0x0000002000207312 */ /* 0x008e220000301c00 */
[----:B------:R-:W-:Y:S05]  /*21b0*/  BRA `(.L_x_10982) ;  /* 0x00000d6000007947 */ /* 0x000fea0003800000 */
.L_x_10984:
[----:B------:R-:W3:Y:S02]  /*21c0*/  LDG.E R2, [R2.64] ;  /* 0x0000002402027981 */ /* 0x000ee4000c1e1900 */
[----:B---3--:R0:W1:Y:S01]  /*21d0*/  I2F.F64 R32, R2 ;  /* 0x0000000200207312 */ /* 0x0080620000201c00 */
[----:B------:R-:W-:Y:S05]  /*21e0*/  BRA `(.L_x_10982) ;  /* 0x00000d3000007947 */ /* 0x000fea0003800000 */
.L_x_10983:
[----:B------:R-:W3:Y:S02]  /*21f0*/  LDG.E.U16 R2, [R2.64] ;  /* 0x0000002402027981 */ /* 0x000ee4000c1e1500 */
[----:B---3--:R0:W1:Y:S01]  /*2200*/  I2F.F64.S16 R32, R2 ;  /* 0x0000000200207312 */ /* 0x0080620000101c00 */
[----:B------:R-:W-:Y:S05]  /*2210*/  BRA `(.L_x_10982) ;  /* 0x00000d0000007947 */ /* 0x000fea0003800000 */
.L_x_10978:
[----:B------:R-:W-:-:S13]  /*2220*/  ISETP.GT.AND P0, PT, R0, 0x6, PT ;  /* 0x000000060000780c */ /* 0x000fda0003f04270 */
[----:B------:R-:W-:Y:S05]  /*2230*/  @P0 BRA `(.L_x_10985) ;  /* 0x000000d000000947 */ /* 0x000fea0003800000 */
[----:B------:R-:W-:-:S13]  /*2240*/  ISETP.NE.AND P0, PT, R0, 0x5, PT ;  /* 0x000000050000780c */ /* 0x000fda0003f05270 */
[----:B------:R-:W-:Y:S05]  /*2250*/  @!P0 BRA `(.L_x_10986) ;  /* 0x0000006000008947 */ /* 0x000fea0003800000 */
[----:B------:R-:W-:-:S13]  /*2260*/  ISETP.NE.AND P0, PT, R0, 0x6, PT ;  /* 0x000000060000780c */ /* 0x000fda0003f05270 */
[----:B------:R-:W-:Y:S05]  /*2270*/  @P0 BRA `(.L_x_10981) ;  /* 0x00000b0000000947 */ /* 0x000fea0003800000 */
[----:B------:R-:W3:Y:S02]  /*2280*/  LDG.E R32, [R2.64] ;  /* 0x0000002402207981 */ /* 0x000ee4000c1e1900 */
[----:B---3--:R-:W-:-:S06]  /*2290*/  FMUL.FTZ R32, R32, 1 ;  /* 0x3f80000020207820 */ /* 0x008fcc0000410000 */
[----:B------:R-:W0:Y:S01]  /*22a0*/  F2F.F64.F32 R32, R32 ;  /* 0x0000002000207310 */ /* 0x000e220000201800 */
[----:B------:R-:W-:Y:S05]  /*22b0*/  BRA `(.L_x_10982) ;  /* 0x00000c6000007947 */ /* 0x000fea0003800000 */
.L_x_10986:
[----:B------:R-:W3:Y:S02]  /*22c0*/  LDG.E.U16 R0, [R2.64] ;  /* 0x0000002402007981 */ /* 0x000ee4000c1e1500 */
[----:B---3--:R-:W-:-:S05]  /*22d0*/  HADD2.F32 R0, -RZ, R0.H0_H0 ;  /* 0x20000000ff007230 */ /* 0x008fca0000004100 */
[----:B------:R-:W-:-:S04]  /*22e0*/  FMUL.FTZ R0, R0, 1 ;  /* 0x3f80000000007820 */ /* 0x000fc80000410000 */
[----:B------:R0:W1:Y:S01]  /*22f0*/  F2F.F64.F32 R32, R0 ;  /* 0x0000000000207310 */ /* 0x0000620000201800 */
[----:B------:R-:W-:Y:S05]  /*2300*/  BRA `(.L_x_10982) ;  /* 0x00000c1000007947 */ /* 0x000fea0003800000 */
.L_x_10985:
[----:B------:R-:W-:-:S13]  /*2310*/  ISETP.NE.AND P0, PT, R0, 0x7, PT ;  /* 0x000000070000780c */ /* 0x000fda0003f05270 */
[----:B------:R-:W-:Y:S05]  /*2320*/  @!P0 BRA `(.L_x_10987) ;  /* 0x000000d000008947 */ /* 0x000fea0003800000 */
        /* <DEDUP_REMOVED lines=8> */
.L_x_10988:
[----:B------:R-:W3:Y:S02]  /*23b0*/  LDG.E.U16 R2, [R2.64] ;  /* 0x0000002402027981 */ /* 0x000ee4000c1e1500 */
[----:B---3--:R-:W-:-:S05]  /*23c0*/  HADD2.F32 R0, -RZ, R2.H0_H0 ;  /* 0x20000002ff007230 */ /* 0x008fca0000004100 */
[----:B------:R-:W-:-:S04]  /*23d0*/  FMUL.FTZ R0, R0, 1 ;  /* 0x3f80000000007820 */ /* 0x000fc80000410000 */
[----:B------:R0:W1:Y:S01]  /*23e0*/  F2F.F64.F32 R32, R0 ;  /* 0x0000000000207310 */ /* 0x0000620000201800 */
[----:B------:R-:W-:Y:S05]  /*23f0*/  BRA `(.L_x_10982) ;  /* 0x00000b2000007947 */ /* 0x000fea0003800000 */
.L_x_10987:
[----:B------:R0:W5:Y:S01]  /*2400*/  LDG.E.64 R32, [R2.64] ;  /* 0x0000002402207981 */ /* 0x000162000c1e1b00 */
[----:B------:R-:W-:Y:S05]  /*2410*/  BRA `(.L_x_10982) ;  /* 0x00000b0000007947 */ /* 0x000fea0003800000 */
.L_x_10977:
        /* <DEDUP_REMOVED lines=8> */
[----:B------:R-:W3:Y:S01]  /*24a0*/  LDG.E.U8 R2, [R2.64] ;  /* 0x0000002402027981 */ /* 0x000ee2000c1e1100 */
[----:B------:R-:W-:Y:S01]  /*24b0*/  IMAD.MOV.U32 R32, RZ, RZ, RZ ;  /* 0x000000ffff207224 */ /* 0x000fe200078e00ff */
[----:B---3--:R-:W-:-:S04]  /*24c0*/  ISETP.NE.AND P0, PT, R2, RZ, PT ;  /* 0x000000ff0200720c */ /* 0x008fc80003f05270 */
[----:B------:R-:W-:Y:S01]  /*24d0*/  FSEL R33, RZ, 1.875, !P0 ;  /* 0x3ff00000ff217808 */ /* 0x000fe20004000000 */
[----:B------:R-:W-:Y:S05]  /*24e0*/  BRA `(.L_x_10982) ;  /* 0x00000a3000007947 */ /* 0x000fea0003800000 */
.L_x_10991:
[----:B------:R0:W5:Y:S01]  /*24f0*/  LDG.E.64 R32, [R2.64] ;  /* 0x0000002402207981 */ /* 0x000162000c1e1b00 */
[----:B------:R-:W-:Y:S05]  /*2500*/  BRA `(.L_x_10982) ;  /* 0x00000a1000007947 */ /* 0x000fea0003800000 */
.L_x_10990:
        /* <DEDUP_REMOVED lines=28> */
.L_x_10993:
        /* <DEDUP_REMOVED lines=15> */
.L_x_10992:
[----:B------:R-:W3:Y:S02]  /*27c0*/  LDG.E.U16 R0, [R2.64] ;  /* 0x0000002402007981 */ /* 0x000ee4000c1e1500 */
[----:B---3--:R-:W-:-:S05]  /*27d0*/  PRMT R0, RZ, 0x5410, R0 ;  /* 0x00005410ff007816 */ /* 0x008fca0000000000 */
[----:B------:R-:W-:-:S04]  /*27e0*/  FMUL.FTZ R0, R0, 1 ;  /* 0x3f80000000007820 */ /* 0x000fc80000410000 */
[----:B------:R0:W1:Y:S01]  /*27f0*/  F2F.F64.F32 R32, R0 ;  /* 0x0000000000207310 */ /* 0x0000620000201800 */
[----:B------:R-:W-:Y:S05]  /*2800*/  BRA `(.L_x_10982) ;  /* 0x0000071000007947 */ /* 0x000fea0003800000 */
.L_x_10989:
        /* <DEDUP_REMOVED lines=9> */
[----:B---3--:R0:W1:Y:S01]  /*28a0*/  I2F.F64.U16 R32, R2 ;  /* 0x0000000200207312 */ /* 0x0080620000101800 */
[----:B------:R-:W-:Y:S05]  /*28b0*/  BRA `(.L_x_10982) ;  /* 0x0000066000007947 */ /* 0x000fea0003800000 */
.L_x_10996:
[----:B------:R-:W3:Y:S01]  /*28c0*/  LDG.E.U8 R2, [R2.64] ;  /* 0x0000002402027981 */ /* 0x000ee2000c1e1100 */
[----:B------:R-:W-:Y:S01]  /*28d0*/  BSSY B0, `(.L_x_10997) ;  /* 0x0000018000007945 */ /* 0x000fe20003800000 */
        /* <DEDUP_REMOVED lines=19> */
.L_x_11000:
[----:B------:R-:W-:Y:S05]  /*2a10*/  BSYNC B1 ;  /* 0x0000000000017941 */ /* 0x000fea0003800000 */
.L_x_10999:
[----:B------:R-:W-:Y:S01]  /*2a20*/  LEA R3, R0, 0x3b800000, 0x17 ;  /* 0x3b80000000037811 */ /* 0x000fe200078eb8ff */
[----:B------:R-:W-:-:S05]  /*2a30*/  IMAD.SHL.U32 R0, R2, 0x100000, RZ ;  /* 0x0010000002007824 */ /* 0x000fca00078e00ff */
[----:B------:R-:W-:Y:S02]  /*2a40*/  LOP3.LUT R0, R3, R0, R4, 0xfe, !PT ;  /* 0x0000000003007212 */ /* 0x000fe400078efe04 */
.L_x_10998:
[----:B------:R-:W-:Y:S05]  /*2a50*/  BSYNC B0 ;  /* 0x0000000000007941 */ /* 0x000fea0003800000 */
.L_x_10997:
[----:B------:R-:W-:-:S04]  /*2a60*/  FMUL.FTZ R0, R0, 1 ;  /* 0x3f80000000007820 */ /* 0x000fc80000410000 */
[----:B------:R0:W1:Y:S01]  /*2a70*/  F2F.F64.F32 R32, R0 ;  /* 0x0000000000207310 */ /* 0x0000620000201800 */
[----:B------:R-:W-:Y:S05]  /*2a80*/  BRA `(.L_x_10982) ;  /* 0x0000049000007947 */ /* 0x000fea0003800000 */
.L_x_10995:
        /* <DEDUP_REMOVED lines=21> */
.L_x_11004:
[----:B------:R-:W-:Y:S05]  /*2be0*/  BSYNC B1 ;  /* 0x0000000000017941 */ /* 0x000fea0003800000 */
.L_x_11003:
[----:B------:R-:W-:Y:S01]  /*2bf0*/  LEA R3, R0, 0x37800000, 0x17 ;  /* 0x3780000000037811 */ /* 0x000fe200078eb8ff */
[----:B------:R-:W-:-:S05]  /*2c00*/  IMAD.SHL.U32 R0, R2, 0x200000, RZ ;  /* 0x0020000002007824 */ /* 0x000fca00078e00ff */
[----:B------:R-:W-:Y:S02]  /*2c10*/  LOP3.LUT R0, R3, R0, R4, 0xfe, !PT ;  /* 0x0000000003007212 */ /* 0x000fe400078efe04 */
.L_x_11002:
[----:B------:R-:W-:Y:S05]  /*2c20*/  BSYNC B0 ;  /* 0x0000000000007941 */ /* 0x000fea0003800000 */
.L_x_11001:
[----:B------:R-:W-:-:S04]  /*2c30*/  FMUL.FTZ R0, R0, 1 ;  /* 0x3f80000000007820 */ /* 0x000fc80000410000 */
[----:B------:R0:W1:Y:S01]  /*2c40*/  F2F.F64.F32 R32, R0 ;  /* 0x0000000000207310 */ /* 0x0000620000201800 */
[----:B------:R-:W-:Y:S05]  /*2c50*/  BRA `(.L_x_10982) ;  /* 0x000002c000007947 */ /* 0x000fea0003800000 */
.L_x_10994:
[----:B------:R-:W-:-:S13]  /*2c60*/  ISETP.NE.AND P0, PT, R0, 0x1c, PT ;  /* 0x0000001c0000780c */ /* 0x000fda0003f05270 */
[----:B------:R-:W-:Y:S05]  /*2c70*/  @!P0 BRA `(.L_x_11005) ;  /* 0x0000028000008947 */ /* 0x000fea0003800000 */
[----:B------:R-:W-:-:S13]  /*2c80*/  ISETP.NE.AND P0, PT, R0, 0x1d, PT ;  /* 0x0000001d0000780c */ /* 0x000fda0003f05270 */
[----:B------:R-:W-:Y:S05]  /*2c90*/  @!P0 BRA `(.L_x_11006) ;  /* 0x0000023000008947 */ /* 0x000fea0003800000 */
[----:B------:R-:W-:-:S13]  /*2ca0*/  ISETP.NE.AND P0, PT, R0, 0x2c, PT ;  /* 0x0000002c0000780c */ /* 0x000fda0003f05270 */
[----:B------:R-:W-:Y:S05]  /*2cb0*/  @P0 BRA `(.L_x_10981) ;  /* 0x000000c000000947 */ /* 0x000fea0003800000 */
[----:B------:R-:W3:Y:S01]  /*2cc0*/  LDG.E.U8 R2, [R2.64] ;  /* 0x0000002402027981 */ /* 0x000ee2000c1e1100 */
[----:B------:R-:W-:Y:S01]  /*2cd0*/  BSSY B0, `(.L_x_11007) ;  /* 0x0000007000007945 */ /* 0x000fe20003800000 */
[----:B------:R-:W-:Y:S01]  /*2ce0*/  IMAD.MOV.U32 R0, RZ, RZ, 0x400000 ;  /* 0x00400000ff007424 */ /* 0x000fe200078e00ff */
[----:B---3--:R-:W-:-:S13]  /*2cf0*/  ISETP.NE.AND P0, PT, R2, RZ, PT ;  /* 0x000000ff0200720c */ /* 0x008fda0003f05270 */
[----:B------:R-:W-:Y:S05]  /*2d00*/  @!P0 BRA `(.L_x_11008) ;  /* 0x0000003000008947 */ /* 0x000fea0003800000 */
[----:B------:R-:W-:-:S13]  /*2d10*/  ISETP.NE.AND P0, PT, R2, 0xff, PT ;  /* 0x000000ff0200780c */ /* 0x000fda0003f05270 */
[----:B------:R-:W-:Y:S02]  /*2d20*/  @!P0 IMAD.MOV.U32 R0, RZ, RZ, 0x7f800001 ;  /* 0x7f800001ff008424 */ /* 0x000fe400078e00ff */
[----:B------:R-:W-:Y:S02]  /*2d30*/  @P0 IMAD.SHL.U32 R0, R2, 0x800000, RZ ;  /* 0x0080000002000824 */ /* 0x000fe400078e00ff */
.L_x_11008:
[----:B------:R-:W-:Y:S05]  /*2d40*/  BSYNC B0 ;  /* 0x0000000000007941 */ /* 0x000fea0003800000 */
.L_x_11007:
[----:B------:R-:W-:-:S04]  /*2d50*/  FMUL.FTZ R0, R0, 1 ;  /* 0x3f80000000007820 */ /* 0x000fc80000410000 */
[----:B------:R0:W1:Y:S01]  /*2d60*/  F2F.F64.F32 R32, R0 ;  /* 0x0000000000207310 */ /* 0x0000620000201800 */
[----:B------:R-:W-:Y:S05]  /*2d70*/  BRA `(.L_x_10982) ;  /* 0x000001a000007947 */ /* 0x000fea0003800000 */
.L_x_10981:
        /* <DEDUP_REMOVED lines=18> */
[----:B0-2--5:R-:W-:Y:S05]  /*2ea0*/  CALL.ABS.NOINC R14 ;  /* 0x000000000e007343 */ /* 0x025fea0003c00000 */
[----:B------:R-:W-:Y:S01]  /*2eb0*/  CS2R R32, SRZ ;  /* 0x0000000000207805 */ /* 0x000fe2000001ff00 */
[----:B------:R-:W-:Y:S05]  /*2ec0*/  BRA `(.L_x_10982) ;  /* 0x0000005000007947 */ /* 0x000fea0003800000 */
.L_x_11006:
[----:B------:R-:W3:Y:S02]  /*2ed0*/  LDG.E.64 R32, [R2.64] ;  /* 0x0000002402207981 */ /* 0x000ee4000c1e1b00 */
[----:B---3--:R-:W0:Y:S01]  /*2ee0*/  I2F.F64.U64 R32, R32 ;  /* 0x0000002000207312 */ /* 0x008e220000301800 */
[----:B------:R-:W-:Y:S05]  /*2ef0*/  BRA `(.L_x_10982) ;  /* 0x0000002000007947 */ /* 0x000fea0003800000 */
.L_x_11005:
[----:B------:R-:W3:Y:S02]  /*2f00*/  LDG.E R2, [R2.64] ;  /* 0x0000002402027981 */ /* 0x000ee4000c1e1900 */
[----:B---3--:R0:W1:Y:S02]  /*2f10*/  I2F.F64.U32 R32, R2 ;  /* 0x0000000200207312 */ /* 0x0080640000201800 */
.L_x_10982:
        /* <DEDUP_REMOVED lines=15> */
[----:B---3--:R0:W3:Y:S01]  /*3010*/  I2F.F64.S16 R16, R2 ;  /* 0x0000000200107312 */ /* 0x0080e20000101c00 */
[----:B------:R-:W-:Y:S05]  /*3020*/  BRA `(.L_x_11014) ;  /* 0x00000e2000007947 */ /* 0x000fea0003800000 */
.L_x_11012:
[----:B------:R-:W3:Y:S02]  /*3030*/  LDG.E.U8 R2, [R2.64] ;  /* 0x0000002402027981 */ /* 0x000ee4000c1e1100 */
[----:B---3--:R0:W3:Y:S01]  /*3040*/  I2F.F64.U16 R16, R2 ;  /* 0x0000000200107312 */ /* 0x0080e20000101800 */
[----:B------:R-:W-:Y:S05]  /*3050*/  BRA `(.L_x_11014) ;  /* 0x00000df000007947 */ /* 0x000fea0003800000 */
.L_x_11011:
        /* <DEDUP_REMOVED lines=9> */
.L_x_11016:
[----:B------:R-:W3:Y:S02]  /*30f0*/  LDG.E R2, [R2.64] ;  /* 0x0000002402027981 */ /* 0x000ee4000c1e1900 */
[----:B---3--:R0:W3:Y:S01]  /*3100*/  I2F.F64 R16, R2 ;  /* 0x0000000200107312 */ /* 0x0080e20000201c00 */
[----:B------:R-:W-:Y:S05]  /*3110*/  BRA `(.L_x_11014) ;  /* 0x00000d3000007947 */ /* 0x000fea0003800000 */
.L_x_11015:
[----:B------:R-:W3:Y:S02]  /*3120*/  LDG.E.U16 R2, [R2.64] ;  /* 0x0000002402027981 */ /* 0x000ee4000c1e1500 */
[----:B---3--:R0:W3:Y:S01]  /*3130*/  I2F.F64.S16 R16, R2 ;  /* 0x0000000200107312 */ /* 0x0080e20000101c00 */
[----:B------:R-:W-:Y:S05]  /*3140*/  BRA `(.L_x_11014) ;  /* 0x00000d0000007947 */ /* 0x000fea0003800000 */
.L_x_11010:
        /* <DEDUP_REMOVED lines=10> */
.L_x_11018:
[----:B------:R-:W3:Y:S02]  /*31f0*/  LDG.E.U16 R0, [R2.64] ;  /* 0x0000002402007981 */ /* 0x000ee4000c1e1500 */
[----:B---3--:R-:W-:-:S05]  /*3200*/  HADD2.F32 R0, -RZ, R0.H0_H0 ;  /* 0x20000000ff007230 */ /* 0x008fca0000004100 */
[----:B------:R-:W-:-:S04]  /*3210*/  FMUL.FTZ R0, R0, 1 ;  /* 0x3f80000000007820 */ /* 0x000fc80000410000 */
[----:B------:R0:W3:Y:S01]  /*3220*/  F2F.F64.F32 R16, R0 ;  /* 0x0000000000107310 */ /* 0x0000e20000201800 */
[----:B------:R-:W-:Y:S05]  /*3230*/  BRA `(.L_x_11014) ;  /* 0x00000c1000007947 */ /* 0x000fea0003800000 */
.L_x_11017:
        /* <DEDUP_REMOVED lines=10> */
.L_x_11020:
[----:B------:R-:W3:Y:S02]  /*32e0*/  LDG.E.U16 R2, [R2.64] ;  /* 0x0000002402027981 */ /* 0x000ee4000c1e1500 */
[----:B---3--:R-:W-:-:S05]  /*32f0*/  HADD2.F32 R0, -RZ, R2.H0_H0 ;  /* 0x20000002ff007230 */ /* 0x008fca0000004100 */
[----:B------:R-:W-:-:S04]  /*3300*/  FMUL.FTZ R0, R0, 1 ;  /* 0x3f80000000007820 */ /* 0x000fc80000410000 */
[----:B------:R0:W3:Y:S01]  /*3310*/  F2F.F64.F32 R16, R0 ;  /* 0x0000000000107310 */ /* 0x0000e20000201800 */
[----:B------:R-:W-:Y:S05]  /*3320*/  BRA `(.L_x_11014) ;  /* 0x00000b2000007947 */ /* 0x000fea0003800000 */
.L_x_11019:
[----:B------:R0:W5:Y:S01]  /*3330*/  LDG.E.64 R16, [R2.64] ;  /* 0x0000002402107981 */ /* 0x000162000c1e1b00 */
[----:B------:R-:W-:Y:S05]  /*3340*/  BRA `(.L_x_11014) ;  /* 0x00000b0000007947 */ /* 0x000fea0003800000 */
.L_x_11009:
        /* <DEDUP_REMOVED lines=13> */
.L_x_11023:
[----:B------:R0:W5:Y:S01]  /*3420*/  LDG.E.64 R16, [R2.64] ;  /* 0x0000002402107981 */ /* 0x000162000c1e1b00 */
[----:B------:R-:W-:Y:S05]  /*3430*/  BRA `(.L_x_11014) ;  /* 0x00000a1000007947 */ /* 0x000fea0003800000 */
.L_x_11022:
        /* <DEDUP_REMOVED lines=26> */
[----:B------:R0:W3:Y:S01]  /*35e0*/  F2F.F64.F32 R16, R5 ;  /* 0x0000000500107310 */ /* 0x0000e20000201800 */
[----:B------:R-:W-:Y:S05]  /*35f0*/  BRA `(.L_x_11014) ;  /* 0x0000085000007947 */ /* 0x000fea0003800000 */
.L_x_11025:
        /* <DEDUP_REMOVED lines=13> */
[----:B------:R0:W3:Y:S01]  /*36d0*/  F2F.F64.F32 R16, R4 ;  /* 0x0000000400107310 */ /* 0x0000e20000201800 */
[----:B------:R-:W-:Y:S05]  /*36e0*/  BRA `(.L_x_11014) ;  /* 0x0000076000007947 */ /* 0x000fea0003800000 */
.L_x_11024:
[----:B------:R-:W3:Y:S02]  /*36f0*/  LDG.E.U16 R0, [R2.64] ;  /* 0x0000002402007981 */ /* 0x000ee4000c1e1500 */
[----:B---3--:R-:W-:-:S05]  /*3700*/  PRMT R0, RZ, 0x5410, R0 ;  /* 0x00005410ff007816 */ /* 0x008fca0000000000 */
[----:B------:R-:W-:-:S04]  /*3710*/  FMUL.FTZ R0, R0, 1 ;  /* 0x3f80000000007820 */ /* 0x000fc80000410000 */
[----:B------:R0:W3:Y:S01]  /*3720*/  F2F.F64.F32 R16, R0 ;  /* 0x0000000000107310 */ /* 0x0000e20000201800 */
[----:B------:R-:W-:Y:S05]  /*3730*/  BRA `(.L_x_11014) ;  /* 0x0000071000007947 */ /* 0x000fea0003800000 */
.L_x_11021:
        /* <DEDUP_REMOVED lines=9> */
[----:B---3--:R0:W3:Y:S01]  /*37d0*/  I2F.F64.U16 R16, R2 ;  /* 0x0000000200107312 */ /* 0x0080e20000101800 */
[----:B------:R-:W-:Y:S05]  /*37e0*/  BRA `(.L_x_11014) ;  /* 0x0000066000007947 */ /* 0x000fea0003800000 */
.L_x_11028:
        /* <DEDUP_REMOVED lines=21> */
.L_x_11032:
[----:B------:R-:W-:Y:S05]  /*3940*/  BSYNC B1 ;  /* 0x0000000000017941 */ /* 0x000fea0003800000 */
.L_x_11031:
[----:B------:R-:W-:Y:S01]  /*3950*/  LEA R3, R0, 0x3b800000, 0x17 ;  /* 0x3b80000000037811 */ /* 0x000fe200078eb8ff */
[----:B------:R-:W-:-:S05]  /*3960*/  IMAD.SHL.U32 R0, R2, 0x100000, RZ ;  /* 0x0010000002007824 */ /* 0x000fca00078e00ff */
[----:B------:R-:W-:Y:S02]  /*3970*/  LOP3.LUT R0, R3, R0, R4, 0xfe, !PT ;  /* 0x0000000003007212 */ /* 0x000fe400078efe04 */
.L_x_11030:
[----:B------:R-:W-:Y:S05]  /*3980*/  BSYNC B0 ;  /* 0x0000000000007941 */ /* 0x000fea0003800000 */
.L_x_11029:
[----:B------:R-:W-:-:S04]  /*3990*/  FMUL.FTZ R0, R0, 1 ;  /* 0x3f80000000007820 */ /* 0x000fc80000410000 */
[----:B------:R0:W3:Y:S01]  /*39a0*/  F2F.F64.F32 R16, R0 ;  /* 0x0000000000107310 */ /* 0x0000e20000201800 */
[----:B------:R-:W-:Y:S05]  /*39b0*/  BRA `(.L_x_11014) ;  /* 0x0000049000007947 */ /* 0x000fea0003800000 */
.L_x_11027:
        /* <DEDUP_REMOVED lines=21> */
.L_x_11036:
[----:B------:R-:W-:Y:S05]  /*3b10*/  BSYNC B1 ;  /* 0x0000000000017941 */ /* 0x000fea0003800000 */
.L_x_11035:
[----:B------:R-:W-:Y:S01]  /*3b20*/  LEA R3, R0, 0x37800000, 0x17 ;  /* 0x3780000000037811 */ /* 0x000fe200078eb8ff */
[----:B------:R-:W-:-:S05]  /*3b30*/  IMAD.SHL.U32 R0, R2, 0x200000, RZ ;  /* 0x0020000002007824 */ /* 0x000fca00078e00ff */
[----:B------:R-:W-:Y:S02]  /*3b40*/  LOP3.LUT R0, R3, R0, R4, 0xfe, !PT ;  /* 0x0000000003007212 */ /* 0x000fe400078efe04 */
.L_x_11034:
[----:B------:R-:W-:Y:S05]  /*3b50*/  BSYNC B0 ;  /* 0x0000000000007941 */ /* 0x000fea0003800000 */
.L_x_11033:
[----:B------:R-:W-:-:S04]  /*3b60*/  FMUL.FTZ R0, R0, 1 ;  /* 0x3f80000000007820 */ /* 0x000fc80000410000 */
[----:B------:R0:W3:Y:S01]  /*3b70*/  F2F.F64.F32 R16, R0 ;  /* 0x0000000000107310 */ /* 0x0000e20000201800 */
[----:B------:R-:W-:Y:S05]  /*3b80*/  BRA `(.L_x_11014) ;  /* 0x000002c000007947 */ /* 0x000fea0003800000 */
.L_x_11026:
        /* <DEDUP_REMOVED lines=14> */
.L_x_11040:
[----:B------:R-:W-:Y:S05]  /*3c70*/  BSYNC B0 ;  /* 0x0000000000007941 */ /* 0x000fea0003800000 */
.L_x_11039:
[----:B------:R-:W-:-:S04]  /*3c80*/  FMUL.FTZ R0, R0, 1 ;  /* 0x3f80000000007820 */ /* 0x000fc80000410000 */
[----:B------:R0:W3:Y:S01]  /*3c90*/  F2F.F64.F32 R16, R0 ;  /* 0x0000000000107310 */ /* 0x0000e20000201800 */
[----:B------:R-:W-:Y:S05]  /*3ca0*/  BRA `(.L_x_11014) ;  /* 0x000001a000007947 */ /* 0x000fea0003800000 */
.L_x_11013:
        /* <DEDUP_REMOVED lines=18> */
[----:B012--5:R-:W-:Y:S05]  /*3dd0*/  CALL.ABS.NOINC R14 ;  /* 0x000000000e007343 */ /* 0x027fea0003c00000 */
[----:B------:R-:W-:Y:S01]  /*3de0*/  CS2R R16, SRZ ;  /* 0x0000000000107805 */ /* 0x000fe2000001ff00 */
[----:B------:R-:W-:Y:S05]  /*3df0*/  BRA `(.L_x_11014) ;  /* 0x0000005000007947 */ /* 0x000fea0003800000 */
.L_x_11038:
[----:B------:R-:W3:Y:S02]  /*3e00*/  LDG.E.64 R16, [R2.64] ;  /* 0x0000002402107981 */ /* 0x000ee4000c1e1b00 */
[----:B---3--:R-:W0:Y:S01]  /*3e10*/  I2F.F64.U64 R16, R16 ;  /* 0x0000001000107312 */ /* 0x008e220000301800 */
[----:B------:R-:W-:Y:S05]  /*3e20*/  BRA `(.L_x_11014) ;  /* 0x0000002000007947 */ /* 0x000fea0003800000 */
.L_x_11037:
[----:B------:R-:W3:Y:S02]  /*3e30*/  LDG.E R2, [R2.64] ;  /* 0x0000002402027981 */ /* 0x000ee4000c1e1900 */
[----:B---3--:R0:W3:Y:S02]  /*3e40*/  I2F.F64.U32 R16, R2 ;  /* 0x0000000200107312 */ /* 0x0080e40000201800 */
.L_x_11014:
[----:B------:R-:W-:-:S03]  /*3e50*/  IADD3 R34, R34, 0x80, RZ ;  /* 0x0000008022227810 */ /* 0x000fc60007ffe0ff */
.L_x_10976:
[----:B------:R-:W-:Y:S05]  /*3e60*/  BSYNC B6 ;  /* 0x0000000000067941 */ /* 0x000fea0003800000 */
.L_x_10975:
[----:B------:R-:W-:Y:S01]  /*3e70*/  ISETP.GE.AND P0, PT, R34, R30, PT ;  /* 0x0000001e2200720c */ /* 0x000fe20003f06270 */
[----:B------:R-:W-:Y:S01]  /*3e80*/  BSSY B6, `(.L_x_11041) ;  /* 0x00001ed000067945 */ /* 0x000fe20003800000 */
[----:B------:R-:W-:Y:S01]  /*3e90*/  CS2R R24, SRZ ;  /* 0x0000000000187805 */ /* 0x000fe2000001ff00 */
[----:B------:R-:W-:Y:S01]  /*3ea0*/  CS2R R26, SRZ ;  /* 0x00000000001a7805 */ /* 0x000fe2000001ff00 */
[----:B------:R-:W-:-:S09]  /*3eb0*/  CS2R R18, SRZ ;  /* 0x0000000000127805 */ /* 0x000fd2000001ff00 */
        /* <DEDUP_REMOVED lines=17> */
[----:B----4-:R0:W4:Y:S01]  /*3fd0*/  I2F.F64.S16 R26, R2 ;  /* 0x00000002001a7312 */ /* 0x0101220000101c00 */
[----:B------:R-:W-:Y:S05]  /*3fe0*/  BRA `(.L_x_11048) ;  /* 0x00000e2000007947 */ /* 0x000fea0003800000 */
.L_x_11046:
[----:B------:R-:W4:Y:S02]  /*3ff0*/  LDG.E.U8 R2, [R2.64] ;  /* 0x0000002402027981 */ /* 0x000f24000c1e1100 */
[----:B----4-:R0:W4:Y:S01]  /*4000*/  I2F.F64.U16 R26, R2 ;  /* 0x00000002001a7312 */ /* 0x0101220000101800 */
[----:B------:R-:W-:Y:S05]  /*4010*/  BRA `(.L_x_11048) ;  /* 0x00000df000007947 */ /* 0x000fea0003800000 */
.L_x_11045:
[----:B------:R-:W-:-:S13]  /*4020*/  ISETP.NE.AND P0, PT, R0, 0x2, PT ;  /* 0x000000020000780c */ /* 0x000fda0003f05270 */
[----:B------:R-:W-:Y:S05]  /*4030*/  @!P0 BRA `(.L_x_11049) ;  /* 0x000000a000008947 */ /* 0x000fea0003800000 */
[----:B------:R-:W-:-:S13]  /*4040*/  ISETP.NE.AND P0, PT, R0, 0x3, PT ;  /* 0x000000030000780c */ /* 0x000fda0003f05270 */
[----:B------:R-:W-:Y:S05]  /*4050*/  @!P0 BRA `(.L_x_11050) ;  /* 0x0000005000008947 */ /* 0x000fea0003800000 */
[----:B------:R-:W-:-:S13]  /*4060*/  ISETP.NE.AND P0, PT, R0, 0x4, PT ;  /* 0x000000040000780c */ /* 0x000fda0003f05270 */
[----:B------:R-:W-:Y:S05]  /*4070*/  @P0 BRA `(.L_x_11047) ;  /* 0x00000bf000000947 */ /* 0x000fea0003800000 */
[----:B------:R-:W4:Y:S02]  /*4080*/  LDG.E.64 R26, [R2.64] ;  /* 0x00000024021a7981 */ /* 0x000f24000c1e1b00 */
[----:B----4-:R-:W0:Y:S01]  /*4090*/  I2F.F64.S64 R26, R26 ;  /* 0x0000001a001a7312 */ /* 0x010e220000301c00 */
[----:B------:R-:W-:Y:S05]  /*40a0*/  BRA `(.L_x_11048) ;  /* 0x00000d6000007947 */ /* 0x000fea0003800000 */
.L_x_11050:
[----:B------:R-:W4:Y:S02]  /*40b0*/  LDG.E R2, [R2.64] ;  /* 0x0000002402027981 */ /* 0x000f24000c1e1900 */
[----:B----4-:R0:W4:Y:S01]  /*40c0*/  I2F.F64 R26, R2 ;  /* 0x00000002001a7312 */ /* 0x0101220000201c00 */
[----:B------:R-:W-:Y:S05]  /*40d0*/  BRA `(.L_x_11048) ;  /* 0x00000d3000007947 */ /* 0x000fea0003800000 */
.L_x_11049:
[----:B------:R-:W4:Y:S02]  /*40e0*/  LDG.E.U16 R2, [R2.64] ;  /* 0x0000002402027981 */ /* 0x000f24000c1e1500 */
[----:B----4-:R0:W4:Y:S01]  /*40f0*/  I2F.F64.S16 R26, R2 ;  /* 0x00000002001a7312 */ /* 0x0101220000101c00 */
[----:B------:R-:W-:Y:S05]  /*4100*/  BRA `(.L_x_11048) ;  /* 0x00000d0000007947 */ /* 0x000fea0003800000 */
.L_x_11044:
[----:B------:R-:W-:-:S13]  /*4110*/  ISETP.GT.AND P0, PT, R0, 0x6, PT ;  /* 0x000000060000780c */ /* 0x000fda0003f04270 */
[----:B------:R-:W-:Y:S05]  /*4120*/  @P0 BRA `(.L_x_11051) ;  /* 0x000000d000000947 */ /* 0x000fea0003800000 */
[----:B------:R-:W-:-:S13]  /*4130*/  ISETP.NE.AND P0, PT, R0, 0x5, PT ;  /* 0x000000050000780c */ /* 0x000fda0003f05270 */
[----:B------:R-:W-:Y:S05]  /*4140*/  @!P0 BRA `(.L_x_11052) ;  /* 0x0000006000008947 */ /* 0x000fea0003800000 */
[----:B------:R-:W-:-:S13]  /*4150*/  ISETP.NE.AND P0, PT, R0, 0x6, PT ;  /* 0x000000060000780c */ /* 0x000fda0003f05270 */
[----:B------:R-:W-:Y:S05]  /*4160*/  @P0 BRA `(.L_x_11047) ;  /* 0x00000b0000000947 */ /* 0x000fea0003800000 */
[----:B------:R-:W4:Y:S02]  /*4170*/  LDG.E R26, [R2.64] ;  /* 0x00000024021a7981 */ /* 0x000f24000c1e1900 */
[----:B----4-:R-:W-:-:S06]  /*4180*/  FMUL.FTZ R26, R26, 1 ;  /* 0x3f8000001a1a7820 */ /* 0x010fcc0000410000 */
[----:B------:R-:W0:Y:S01]  /*4190*/  F2F.F64.F32 R26, R26 ;  /* 0x0000001a001a7310 */ /* 0x000e220000201800 */
[----:B------:R-:W-:Y:S05]  /*41a0*/  BRA `(.L_x_11048) ;  /* 0x00000c6000007947 */ /* 0x000fea0003800000 */
.L_x_11052:
[----:B------:R-:W4:Y:S02]  /*41b0*/  LDG.E.U16 R0, [R2.64] ;  /* 0x0000002402007981 */ /* 0x000f24000c1e1500 */
[----:B----4-:R-:W-:-:S05]  /*41c0*/  HADD2.F32 R0, -RZ, R0.H0_H0 ;  /* 0x20000000ff007230 */ /* 0x010fca0000004100 */
[----:B------:R-:W-:-:S04]  /*41d0*/  FMUL.FTZ R0, R0, 1 ;  /* 0x3f80000000007820 */ /* 0x000fc80000410000 */
[----:B------:R0:W4:Y:S01]  /*41e0*/  F2F.F64.F32 R26, R0 ;  /* 0x00000000001a7310 */ /* 0x0001220000201800 */
[----:B------:R-:W-:Y:S05]  /*41f0*/  BRA `(.L_x_11048) ;  /* 0x00000c1000007947 */ /* 0x000fea0003800000 */
.L_x_11051:
[----:B------:R-:W-:-:S13]  /*4200*/  ISETP.NE.AND P0, PT, R0, 0x7, PT ;  /* 0x000000070000780c */ /* 0x000fda0003f05270 */
[----:B------:R-:W-:Y:S05]  /*4210*/  @!P0 BRA `(.L_x_11053) ;  /* 0x000000d000008947 */ /* 0x000fea0003800000 */
        /* <DEDUP_REMOVED lines=8> */
.L_x_11054:
[----:B------:R-:W4:Y:S02]  /*42a0*/  LDG.E.U16 R2, [R2.64] ;  /* 0x0000002402027981 */ /* 0x000f24000c1e1500 */
[----:B----4-:R-:W-:-:S05]  /*42b0*/  HADD2.F32 R0, -RZ, R2.H0_H0 ;  /* 0x20000002ff007230 */ /* 0x010fca0000004100 */
[----:B------:R-:W-:-:S04]  /*42c0*/  FMUL.FTZ R0, R0, 1 ;  /* 0x3f80000000007820 */ /* 0x000fc80000410000 */
[----:B------:R0:W4:Y:S01]  /*42d0*/  F2F.F64.F32 R26, R0 ;  /* 0x00000000001a7310 */ /* 0x0001220000201800 */
[----:B------:R-:W-:Y:S05]  /*42e0*/  BRA `(.L_x_11048) ;  /* 0x00000b2000007947 */ /* 0x000fea0003800000 */
.L_x_11053:
[----:B------:R0:W5:Y:S01]  /*42f0*/  LDG.E.64 R26, [R2.64] ;  /* 0x00000024021a7981 */ /* 0x000162000c1e1b00 */
[----:B------:R-:W-:Y:S05]  /*4300*/  BRA `(.L_x_11048) ;  /* 0x00000b0000007947 */ /* 0x000fea0003800000 */
.L_x_11043:
        /* <DEDUP_REMOVED lines=8> */
[----:B------:R-:W4:Y:S01]  /*4390*/  LDG.E.U8 R2, [R2.64] ;  /* 0x0000002402027981 */ /* 0x000f22000c1e1100 */
[----:B------:R-:W-:Y:S01]  /*43a0*/  IMAD.MOV.U32 R26, RZ, RZ, RZ ;  /* 0x000000ffff1a7224 */ /* 0x000fe200078e00ff */
[----:B----4-:R-:W-:-:S04]  /*43b0*/  ISETP.NE.AND P0, PT, R2, RZ, PT ;  /* 0x000000ff0200720c */ /* 0x010fc80003f05270 */
[----:B------:R-:W-:Y:S01]  /*43c0*/  FSEL R27, RZ, 1.875, !P0 ;  /* 0x3ff00000ff1b7808 */ /* 0x000fe20004000000 */
[----:B------:R-:W-:Y:S05]  /*43d0*/  BRA `(.L_x_11048) ;  /* 0x00000a3000007947 */ /* 0x000fea0003800000 */
.L_x_11057:
[----:B------:R0:W5:Y:S01]  /*43e0*/  LDG.E.64 R26, [R2.64] ;  /* 0x00000024021a7981 */ /* 0x000162000c1e1b00 */
[----:B------:R-:W-:Y:S05]  /*43f0*/  BRA `(.L_x_11048) ;  /* 0x00000a1000007947 */ /* 0x000fea0003800000 */
.L_x_11056:
        /* <DEDUP_REMOVED lines=26> */
[----:B------:R0:W4:Y:S01]  /*45a0*/  F2F.F64.F32 R26, R5 ;  /* 0x00000005001a7310 */ /* 0x0001220000201800 */
[----:B------:R-:W-:Y:S05]  /*45b0*/  BRA `(.L_x_11048) ;  /* 0x0000085000007947 */ /* 0x000fea0003800000 */
.L_x_11059:
[----:B------:R-:W4:Y:S02]  /*45c0*/  LDG.E.U8 R2, [R2.64] ;  /* 0x0000002402027981 */ /* 0x000f24000c1e1100 */
[C---:B----4-:R-:W-:Y:S02]  /*45d0*/  IMAD.SHL.U32 R0, R2.reuse, 0x2000000, RZ ;  /* 0x0200000002007824 */ /* 0x050fe400078e00ff */
        /* <DEDUP_REMOVED lines=11> */
[----:B------:R0:W4:Y:S01]  /*4690*/  F2F.F64.F32 R26, R4 ;  /* 0x00000004001a7310 */ /* 0x0001220000201800 */
[----:B------:R-:W-:Y:S05]  /*46a0*/  BRA `(.L_x_11048) ;  /* 0x0000076000007947 */ /* 0x000fea0003800000 */
.L_x_11058:
[----:B------:R-:W4:Y:S02]  /*46b0*/  LDG.E.U16 R0, [R2.64] ;  /* 0x0000002402007981 */ /* 0x000f24000c1e1500 */
[----:B----4-:R-:W-:-:S05]  /*46c0*/  PRMT R0, RZ, 0x5410, R0 ;  /* 0x00005410ff007816 */ /* 0x010fca0000000000 */
[----:B------:R-:W-:-:S04]  /*46d0*/  FMUL.FTZ R0, R0, 1 ;  /* 0x3f80000000007820 */ /* 0x000fc80000410000 */
[----:B------:R0:W4:Y:S01]  /*46e0*/  F2F.F64.F32 R26, R0 ;  /* 0x00000000001a7310 */ /* 0x0001220000201800 */
[----:B------:R-:W-:Y:S05]  /*46f0*/  BRA `(.L_x_11048) ;  /* 0x0000071000007947 */ /* 0x000fea0003800000 */
.L_x_11055:
        /* <DEDUP_REMOVED lines=9> */
[----:B----4-:R0:W4:Y:S01]  /*4790*/  I2F.F64.U16 R26, R2 ;  /* 0x00000002001a7312 */ /* 0x0101220000101800 */
[----:B------:R-:W-:Y:S05]  /*47a0*/  BRA `(.L_x_11048) ;  /* 0x0000066000007947 */ /* 0x000fea0003800000 */
.L_x_11062:
[----:B------:R-:W4:Y:S01]  /*47b0*/  LDG.E.U8 R2, [R2.64] ;  /* 0x0000002402027981 */ /* 0x000f22000c1e1100 */
[----:B------:R-:W-:Y:S01]  /*47c0*/  BSSY B0, `(.L_x_11063) ;  /* 0x0000018000007945 */ /* 0x000fe20003800000 */
        /* <DEDUP_REMOVED lines=19> */
.L_x_11066:
[----:B------:R-:W-:Y:S05]  /*4900*/  BSYNC B1 ;  /* 0x0000000000017941 */ /* 0x000fea0003800000 */
.L_x_11065:
[----:B------:R-:W-:Y:S01]  /*4910*/  LEA R3, R0, 0x3b800000, 0x17 ;  /* 0x3b80000000037811 */ /* 0x000fe200078eb8ff */
[----:B------:R-:W-:-:S05]  /*4920*/  IMAD.SHL.U32 R0, R2, 0x100000, RZ ;  /* 0x0010000002007824 */ /* 0x000fca00078e00ff */
[----:B------:R-:W-:Y:S02]  /*4930*/  LOP3.LUT R0, R3, R0, R4, 0xfe, !PT ;  /* 0x0000000003007212 */ /* 0x000fe400078efe04 */
.L_x_11064:
[----:B------:R-:W-:Y:S05]  /*4940*/  BSYNC B0 ;  /* 0x0000000000007941 */ /* 0x000fea0003800000 */
.L_x_11063:
[----:B------:R-:W-:-:S04]  /*4950*/  FMUL.FTZ R0, R0, 1 ;  /* 0x3f80000000007820 */ /* 0x000fc80000410000 */
[----:B------:R0:W4:Y:S01]  /*4960*/  F2F.F64.F32 R26, R0 ;  /* 0x00000000001a7310 */ /* 0x0001220000201800 */
[----:B------:R-:W-:Y:S05]  /*4970*/  BRA `(.L_x_11048) ;  /* 0x0000049000007947 */ /* 0x000fea0003800000 */
.L_x_11061:
        /* <DEDUP_REMOVED lines=21> */
.L_x_11070:
[----:B------:R-:W-:Y:S05]  /*4ad0*/  BSYNC B1 ;  /* 0x0000000000017941 */ /* 0x000fea0003800000 */
.L_x_11069:
[----:B------:R-:W-:Y:S01]  /*4ae0*/  LEA R3, R0, 0x37800000, 0x17 ;  /* 0x3780000000037811 */ /* 0x000fe200078eb8ff */
[----:B------:R-:W-:-:S05]  /*4af0*/  IMAD.SHL.U32 R0, R2, 0x200000, RZ ;  /* 0x0020000002007824 */ /* 0x000fca00078e00ff */
[----:B------:R-:W-:Y:S02]  /*4b00*/  LOP3.LUT R0, R3, R0, R4, 0xfe, !PT ;  /* 0x0000000003007212 */ /* 0x000fe400078efe04 */
.L_x_11068:
[----:B------:R-:W-:Y:S05]  /*4b10*/  BSYNC B0 ;  /* 0x0000000000007941 */ /* 0x000fea0003800000 */
.L_x_11067:
[----:B------:R-:W-:-:S04]  /*4b20*/  FMUL.FTZ R0, R0, 1 ;  /* 0x3f80000000007820 */ /* 0x000fc80000410000 */
[----:B------:R0:W4:Y:S01]  /*4b30*/  F2F.F64.F32 R26, R0 ;  /* 0x00000000001a7310 */ /* 0x0001220000201800 */
[----:B------:R-:W-:Y:S05]  /*4b40*/  BRA `(.L_x_11048) ;  /* 0x000002c000007947 */ /* 0x000fea0003800000 */
.L_x_11060:
[----:B------:R-:W-:-:S13]  /*4b50*/  ISETP.NE.AND P0, PT, R0, 0x1c, PT ;  /* 0x0000001c0000780c */ /* 0x000fda0003f05270 */
[----:B------:R-:W-:Y:S05]  /*4b60*/  @!P0 BRA `(.L_x_11071) ;  /* 0x0000028000008947 */ /* 0x000fea0003800000 */
[----:B------:R-:W-:-:S13]  /*4b70*/  ISETP.NE.AND P0, PT, R0, 0x1d, PT ;  /* 0x0000001d0000780c */ /* 0x000fda0003f05270 */
[----:B------:R-:W-:Y:S05]  /*4b80*/  @!P0 BRA `(.L_x_11072) ;  /* 0x0000023000008947 */ /* 0x000fea0003800000 */
[----:B------:R-:W-:-:S13]  /*4b90*/  ISETP.NE.AND P0, PT, R0, 0x2c, PT ;  /* 0x0000002c0000780c */ /* 0x000fda0003f05270 */
[----:B------:R-:W-:Y:S05]  /*4ba0*/  @P0 BRA `(.L_x_11047) ;  /* 0x000000c000000947 */ /* 0x000fea0003800000 */
[----:B------:R-:W4:Y:S01]  /*4bb0*/  LDG.E.U8 R2, [R2.64] ;  /* 0x0000002402027981 */ /* 0x000f22000c1e1100 */
[----:B------:R-:W-:Y:S01]  /*4bc0*/  BSSY B0, `(.L_x_11073) ;  /* 0x0000007000007945 */ /* 0x000fe20003800000 */
[----:B------:R-:W-:Y:S01]  /*4bd0*/  IMAD.MOV.U32 R0, RZ, RZ, 0x400000 ;  /* 0x00400000ff007424 */ /* 0x000fe200078e00ff */
[----:B----4-:R-:W-:-:S13]  /*4be0*/  ISETP.NE.AND P0, PT, R2, RZ, PT ;  /* 0x000000ff0200720c */ /* 0x010fda0003f05270 */
[----:B------:R-:W-:Y:S05]  /*4bf0*/  @!P0 BRA `(.L_x_11074) ;  /* 0x0000003000008947 */ /* 0x000fea0003800000 */
[----:B------:R-:W-:-:S13]  /*4c00*/  ISETP.NE.AND P0, PT, R2, 0xff, PT ;  /* 0x000000ff0200780c */ /* 0x000fda0003f05270 */
[----:B------:R-:W-:Y:S02]  /*4c10*/  @!P0 IMAD.MOV.U32 R0, RZ, RZ, 0x7f800001 ;  /* 0x7f800001ff008424 */ /* 0x000fe400078e00ff */
[----:B------:R-:W-:Y:S02]  /*4c20*/  @P0 IMAD.SHL.U32 R0, R2, 0x800000, RZ ;  /* 0x0080000002000824 */ /* 0x000fe400078e00ff */
.L_x_11074:
[----:B------:R-:W-:Y:S05]  /*4c30*/  BSYNC B0 ;  /* 0x0000000000007941 */ /* 0x000fea0003800000 */
.L_x_11073:
[----:B------:R-:W-:-:S04]  /*4c40*/  FMUL.FTZ R0, R0, 1 ;  /* 0x3f80000000007820 */ /* 0x000fc80000410000 */
[----:B------:R0:W4:Y:S01]  /*4c50*/  F2F.F64.F32 R26, R0 ;  /* 0x00000000001a7310 */ /* 0x0001220000201800 */
[----:B------:R-:W-:Y:S05]  /*4c60*/  BRA `(.L_x_11048) ;  /* 0x000001a000007947 */ /* 0x000fea0003800000 */
.L_x_11047:
        /* <DEDUP_REMOVED lines=18> */
[----:B0123-5:R-:W-:Y:S05]  /*4d90*/  CALL.ABS.NOINC R14 ;  /* 0x000000000e007343 */ /* 0x02ffea0003c00000 */
[----:B------:R-:W-:Y:S01]  /*4da0*/  CS2R R26, SRZ ;  /* 0x00000000001a7805 */ /* 0x000fe2000001ff00 */
[----:B------:R-:W-:Y:S05]  /*4db0*/  BRA `(.L_x_11048) ;  /* 0x0000005000007947 */ /* 0x000fea0003800000 */
.L_x_11072:
[----:B------:R-:W4:Y:S02]  /*4dc0*/  LDG.E.64 R26, [R2.64] ;  /* 0x00000024021a7981 */ /* 0x000f24000c1e1b00 */
[----:B----4-:R-:W0:Y:S01]  /*4dd0*/  I2F.F64.U64 R26, R26 ;  /* 0x0000001a001a7312 */ /* 0x010e220000301800 */
[----:B------:R-:W-:Y:S05]  /*4de0*/  BRA `(.L_x_11048) ;  /* 0x0000002000007947 */ /* 0x000fea0003800000 */
.L_x_11071:
[----:B------:R-:W4:Y:S02]  /*4df0*/  LDG.E R2, [R2.64] ;  /* 0x0000002402027981 */ /* 0x000f24000c1e1900 */
[----:B----4-:R0:W4:Y:S02]  /*4e00*/  I2F.F64.U32 R26, R2 ;  /* 0x00000002001a7312 */ /* 0x0101240000201800 */
.L_x_11048:
        /* <DEDUP_REMOVED lines=15> */
[----:B----4-:R0:W4:Y:S01]  /*4f00*/  I2F.F64.S16 R18, R2 ;  /* 0x0000000200127312 */ /* 0x0101220000101c00 */
[----:B------:R-:W-:Y:S05]  /*4f10*/  BRA `(.L_x_11080) ;  /* 0x00000e2000007947 */ /* 0x000fea0003800000 */
.L_x_11078:
[----:B----4-:R-:W4:Y:S02]  /*4f20*/  LDG.E.U8 R2, [R2.64] ;  /* 0x0000002402027981 */ /* 0x010f24000c1e1100 */
[----:B----4-:R0:W4:Y:S01]  /*4f30*/  I2F.F64.U16 R18, R2 ;  /* 0x0000000200127312 */ /* 0x0101220000101800 */
[----:B------:R-:W-:Y:S05]  /*4f40*/  BRA `(.L_x_11080) ;  /* 0x00000df000007947 */ /* 0x000fea0003800000 */
.L_x_11077:
[----:B------:R-:W-:-:S13]  /*4f50*/  ISETP.NE.AND P0, PT, R0, 0x2, PT ;  /* 0x000000020000780c */ /* 0x000fda0003f05270 */
[----:B------:R-:W-:Y:S05]  /*4f60*/  @!P0 BRA `(.L_x_11081) ;  /* 0x000000a000008947 */ /* 0x000fea0003800000 */
[----:B------:R-:W-:-:S13]  /*4f70*/  ISETP.NE.AND P0, PT, R0, 0x3, PT ;  /* 0x000000030000780c */ /* 0x000fda0003f05270 */
[----:B------:R-:W-:Y:S05]  /*4f80*/  @!P0 BRA `(.L_x_11082) ;  /* 0x0000005000008947 */ /* 0x000fea0003800000 */
[----:B------:R-:W-:-:S13]  /*4f90*/  ISETP.NE.AND P0, PT, R0, 0x4, PT ;  /* 0x000000040000780c */ /* 0x000fda0003f05270 */
[----:B------:R-:W-:Y:S05]  /*4fa0*/  @P0 BRA `(.L_x_11079) ;  /* 0x00000bf000000947 */ /* 0x000fea0003800000 */
[----:B----4-:R-:W4:Y:S02]  /*4fb0*/  LDG.E.64 R18, [R2.64] ;  /* 0x0000002402127981 */ /* 0x010f24000c1e1b00 */
[----:B----4-:R-:W0:Y:S01]  /*4fc0*/  I2F.F64.S64 R18, R18 ;  /* 0x0000001200127312 */ /* 0x010e220000301c00 */
[----:B------:R-:W-:Y:S05]  /*4fd0*/  BRA `(.L_x_11080) ;  /* 0x00000d6000007947 */ /* 0x000fea0003800000 */
.L_x_11082:
[----:B----4-:R-:W4:Y:S02]  /*4fe0*/  LDG.E R2, [R2.64] ;  /* 0x0000002402027981 */ /* 0x010f24000c1e1900 */
[----:B----4-:R0:W4:Y:S01]  /*4ff0*/  I2F.F64 R18, R2 ;  /* 0x0000000200127312 */ /* 0x0101220000201c00 */
[----:B------:R-:W-:Y:S05]  /*5000*/  BRA `(.L_x_11080) ;  /* 0x00000d3000007947 */ /* 0x000fea0003800000 */
.L_x_11081:
[----:B----4-:R-:W4:Y:S02]  /*5010*/  LDG.E.U16 R2, [R2.64] ;  /* 0x0000002402027981 */ /* 0x010f24000c1e1500 */
[----:B----4-:R0:W4:Y:S01]  /*5020*/  I2F.F64.S16 R18, R2 ;  /* 0x0000000200127312 */ /* 0x0101220000101c00 */
[----:B------:R-:W-:Y:S05]  /*5030*/  BRA `(.L_x_11080) ;  /* 0x00000d0000007947 */ /* 0x000fea0003800000 */
.L_x_11076:
[----:B------:R-:W-:-:S13]  /*5040*/  ISETP.GT.AND P0, PT, R0, 0x6, PT ;  /* 0x000000060000780c */ /* 0x000fda0003f04270 */
[----:B------:R-:W-:Y:S05]  /*5050*/  @P0 BRA `(.L_x_11083) ;  /* 0x000000d000000947 */ /* 0x000fea0003800000 */
[----:B------:R-:W-:-:S13]  /*5060*/  ISETP.NE.AND P0, PT, R0, 0x5, PT ;  /* 0x000000050000780c */ /* 0x000fda0003f05270 */
[----:B------:R-:W-:Y:S05]  /*5070*/  @!P0 BRA `(.L_x_11084) ;  /* 0x0000006000008947 */ /* 0x000fea0003800000 */
[----:B------:R-:W-:-:S13]  /*5080*/  ISETP.NE.AND P0, PT, R0, 0x6, PT ;  /* 0x000000060000780c */ /* 0x000fda0003f05270 */
[----:B------:R-:W-:Y:S05]  /*5090*/  @P0 BRA `(.L_x_11079) ;  /* 0x00000b0000000947 */ /* 0x000fea0003800000 */
[----:B----4-:R-:W4:Y:S02]  /*50a0*/  LDG.E R18, [R2.64] ;  /* 0x0000002402127981 */ /* 0x010f24000c1e1900 */
[----:B----4-:R-:W-:-:S06]  /*50b0*/  FMUL.FTZ R18, R18, 1 ;  /* 0x3f80000012127820 */ /* 0x010fcc0000410000 */
[----:B------:R-:W0:Y:S01]  /*50c0*/  F2F.F64.F32 R18, R18 ;  /* 0x0000001200127310 */ /* 0x000e220000201800 */
[----:B------:R-:W-:Y:S05]  /*50d0*/  BRA `(.L_x_11080) ;  /* 0x00000c6000007947 */ /* 0x000fea0003800000 */
.L_x_11084:
[----:B----4-:R-:W4:Y:S02]  /*50e0*/  LDG.E.U16 R0, [R2.64] ;  /* 0x0000002402007981 */ /* 0x010f24000c1e1500 */
[----:B----4-:R-:W-:-:S05]  /*50f0*/  HADD2.F32 R0, -RZ, R0.H0_H0 ;  /* 0x20000000ff007230 */ /* 0x010fca0000004100 */
[----:B------:R-:W-:-:S04]  /*5100*/  FMUL.FTZ R0, R0, 1 ;  /* 0x3f80000000007820 */ /* 0x000fc80000410000 */
[----:B------:R0:W4:Y:S01]  /*5110*/  F2F.F64.F32 R18, R0 ;  /* 0x0000000000127310 */ /* 0x0001220000201800 */
[----:B------:R-:W-:Y:S05]  /*5120*/  BRA `(.L_x_11080) ;  /* 0x00000c1000007947 */ /* 0x000fea0003800000 */
.L_x_11083:
[----:B------:R-:W-:-:S13]  /*5130*/  ISETP.NE.AND P0, PT, R0, 0x7, PT ;  /* 0x000000070000780c */ /* 0x000fda0003f05270 */
[----:B------:R-:W-:Y:S05]  /*5140*/  @!P0 BRA `(.L_x_11085) ;  /* 0x000000d000008947 */ /* 0x000fea0003800000 */
        /* <DEDUP_REMOVED lines=8> */
.L_x_11086:
[----:B----4-:R-:W4:Y:S02]  /*51d0*/  LDG.E.U16 R2, [R2.64] ;  /* 0x0000002402027981 */ /* 0x010f24000c1e1500 */
[----:B----4-:R-:W-:-:S05]  /*51e0*/  HADD2.F32 R0, -RZ, R2.H0_H0 ;  /* 0x20000002ff007230 */ /* 0x010fca0000004100 */
[----:B------:R-:W-:-:S04]  /*51f0*/  FMUL.FTZ R0, R0, 1 ;  /* 0x3f80000000007820 */ /* 0x000fc80000410000 */
[----:B------:R0:W4:Y:S01]  /*5200*/  F2F.F64.F32 R18, R0 ;  /* 0x0000000000127310 */ /* 0x0001220000201800 */
[----:B------:R-:W-:Y:S05]  /*5210*/  BRA `(.L_x_11080) ;  /* 0x00000b2000007947 */ /* 0x000fea0003800000 */
.L_x_11085:
[----:B------:R0:W5:Y:S01]  /*5220*/  LDG.E.64 R18, [R2.64] ;  /* 0x0000002402127981 */ /* 0x000162000c1e1b00 */
[----:B------:R-:W-:Y:S05]  /*5230*/  BRA `(.L_x_11080) ;  /* 0x00000b0000007947 */ /* 0x000fea0003800000 */
.L_x_11075:
        /* <DEDUP_REMOVED lines=8> */
[----:B----4-:R-:W4:Y:S01]  /*52c0*/  LDG.E.U8 R2, [R2.64] ;  /* 0x0000002402027981 */ /* 0x010f22000c1e1100 */
[----:B------:R-:W-:Y:S01]  /*52d0*/  IMAD.MOV.U32 R18, RZ, RZ, RZ ;  /* 0x000000ffff127224 */ /* 0x000fe200078e00ff */
[----:B----4-:R-:W-:-:S04]  /*52e0*/  ISETP.NE.AND P0, PT, R2, RZ, PT ;  /* 0x000000ff0200720c */ /* 0x010fc80003f05270 */
[----:B------:R-:W-:Y:S01]  /*52f0*/  FSEL R19, RZ, 1.875, !P0 ;  /* 0x3ff00000ff137808 */ /* 0x000fe20004000000 */
[----:B------:R-:W-:Y:S05]  /*5300*/  BRA `(.L_x_11080) ;  /* 0x00000a3000007947 */ /* 0x000fea0003800000 */
.L_x_11089:
[----:B------:R0:W5:Y:S01]  /*5310*/  LDG.E.64 R18, [R2.64] ;  /* 0x0000002402127981 */ /* 0x000162000c1e1b00 */
[----:B------:R-:W-:Y:S05]  /*5320*/  BRA `(.L_x_11080) ;  /* 0x00000a1000007947 */ /* 0x000fea0003800000 */
.L_x_11088:
        /* <DEDUP_REMOVED lines=28> */
.L_x_11091:
[----:B----4-:R-:W4:Y:S02]  /*54f0*/  LDG.E.U8 R2, [R2.64] ;  /* 0x0000002402027981 */ /* 0x010f24000c1e1100 */
        /* <DEDUP_REMOVED lines=14> */
.L_x_11090:
[----:B----4-:R-:W4:Y:S02]  /*55e0*/  LDG.E.U16 R0, [R2.64] ;  /* 0x0000002402007981 */ /* 0x010f24000c1e1500 */
[----:B----4-:R-:W-:-:S05]  /*55f0*/  PRMT R0, RZ, 0x5410, R0 ;  /* 0x00005410ff007816 */ /* 0x010fca0000000000 */
[----:B------:R-:W-:-:S04]  /*5600*/  FMUL.FTZ R0, R0, 1 ;  /* 0x3f80000000007820 */ /* 0x000fc80000410000 */
[----:B------:R0:W4:Y:S01]  /*5610*/  F2F.F64.F32 R18, R0 ;  /* 0x0000000000127310 */ /* 0x0001220000201800 */
[----:B------:R-:W-:Y:S05]  /*5620*/  BRA `(.L_x_11080) ;  /* 0x0000071000007947 */ /* 0x000fea0003800000 */
.L_x_11087:
        /* <DEDUP_REMOVED lines=9> */
[----:B----4-:R0:W4:Y:S01]  /*56c0*/  I2F.F64.U16 R18, R2 ;  /* 0x0000000200127312 */ /* 0x0101220000101800 */
[----:B------:R-:W-:Y:S05]  /*56d0*/  BRA `(.L_x_11080) ;  /* 0x0000066000007947 */ /* 0x000fea0003800000 */
.L_x_11094:
[----:B----4-:R-:W4:Y:S01]  /*56e0*/  LDG.E.U8 R2, [R2.64] ;  /* 0x0000002402027981 */ /* 0x010f22000c1e1100 */
        /* <DEDUP_REMOVED lines=20> */
.L_x_11098:
[----:B------:R-:W-:Y:S05]  /*5830*/  BSYNC B1 ;  /* 0x0000000000017941 */ /* 0x000fea0003800000 */
.L_x_11097:
[----:B------:R-:W-:Y:S01]  /*5840*/  LEA R3, R0, 0x3b800000, 0x17 ;  /* 0x3b80000000037811 */ /* 0x000fe200078eb8ff */
[----:B------:R-:W-:-:S05]  /*5850*/  IMAD.SHL.U32 R0, R2, 0x100000, RZ ;  /* 0x0010000002007824 */ /* 0x000fca00078e00ff */
[----:B------:R-:W-:Y:S02]  /*5860*/  LOP3.LUT R0, R3, R0, R4, 0xfe, !PT ;  /* 0x0000000003007212 */ /* 0x000fe400078efe04 */
.L_x_11096:
[----:B------:R-:W-:Y:S05]  /*5870*/  BSYNC B0 ;  /* 0x0000000000007941 */ /* 0x000fea0003800000 */
.L_x_11095:
[----:B------:R-:W-:-:S04]  /*5880*/  FMUL.FTZ R0, R0, 1 ;  /* 0x3f80000000007820 */ /* 0x000fc80000410000 */
[----:B------:R0:W4:Y:S01]  /*5890*/  F2F.F64.F32 R18, R0 ;  /* 0x0000000000127310 */ /* 0x0001220000201800 */
[----:B------:R-:W-:Y:S05]  /*58a0*/  BRA `(.L_x_11080) ;  /* 0x0000049000007947 */ /* 0x000fea0003800000 */
.L_x_11093:
        /* <DEDUP_REMOVED lines=21> */
.L_x_11102:
[----:B------:R-:W-:Y:S05]  /*5a00*/  BSYNC B1 ;  /* 0x0000000000017941 */ /* 0x000fea0003800000 */
.L_x_11101:
[----:B------:R-:W-:Y:S01]  /*5a10*/  LEA R3, R0, 0x37800000, 0x17 ;  /* 0x3780000000037811 */ /* 0x000fe200078eb8ff */
[----:B------:R-:W-:-:S05]  /*5a20*/  IMAD.SHL.U32 R0, R2, 0x200000, RZ ;  /* 0x0020000002007824 */ /* 0x000fca00078e00ff */
[----:B------:R-:W-:Y:S02]  /*5a30*/  LOP3.LUT R0, R3, R0, R4, 0xfe, !PT ;  /* 0x0000000003007212 */ /* 0x000fe400078efe04 */
.L_x_11100:
[----:B------:R-:W-:Y:S05]  /*5a40*/  BSYNC B0 ;  /* 0x0000000000007941 */ /* 0x000fea0003800000 */
.L_x_11099:
[----:B------:R-:W-:-:S04]  /*5a50*/  FMUL.FTZ R0, R0, 1 ;  /* 0x3f80000000007820 */ /* 0x000fc80000410000 */
[----:B------:R0:W4:Y:S01]  /*5a60*/  F2F.F64.F32 R18, R0 ;  /* 0x0000000000127310 */ /* 0x0001220000201800 */
[----:B------:R-:W-:Y:S05]  /*5a70*/  BRA `(.L_x_11080) ;  /* 0x000002c000007947 */ /* 0x000fea0003800000 */
.L_x_11092:
[----:B------:R-:W-:-:S13]  /*5a80*/  ISETP.NE.AND P0, PT, R0, 0x1c, PT ;  /* 0x0000001c0000780c */ /* 0x000fda0003f05270 */
[----:B------:R-:W-:Y:S05]  /*5a90*/  @!P0 BRA `(.L_x_11103) ;  /* 0x0000028000008947 */ /* 0x000fea0003800000 */
[----:B------:R-:W-:-:S13]  /*5aa0*/  ISETP.NE.AND P0, PT, R0, 0x1d, PT ;  /* 0x0000001d0000780c */ /* 0x000fda0003f05270 */
[----:B------:R-:W-:Y:S05]  /*5ab0*/  @!P0 BRA `(.L_x_11104) ;  /* 0x0000023000008947 */ /* 0x000fea0003800000 */
[----:B------:R-:W-:-:S13]  /*5ac0*/  ISETP.NE.AND P0, PT, R0, 0x2c, PT ;  /* 0x0000002c0000780c */ /* 0x000fda0003f05270 */
[----:B------:R-:W-:Y:S05]  /*5ad0*/  @P0 BRA `(.L_x_11079) ;  /* 0x000000c000000947 */ /* 0x000fea0003800000 */
[----:B----4-:R-:W4:Y:S01]  /*5ae0*/  LDG.E.U8 R2, [R2.64] ;  /* 0x0000002402027981 */ /* 0x010f22000c1e1100 */
[----:B------:R-:W-:Y:S01]  /*5af0*/  BSSY B0, `(.L_x_11105) ;  /* 0x0000007000007945 */ /* 0x000fe20003800000 */
[----:B------:R-:W-:Y:S01]  /*5b00*/  IMAD.MOV.U32 R0, RZ, RZ, 0x400000 ;  /* 0x00400000ff007424 */ /* 0x000fe200078e00ff */
[----:B----4-:R-:W-:-:S13]  /*5b10*/  ISETP.NE.AND P0, PT, R2, RZ, PT ;  /* 0x000000ff0200720c */ /* 0x010fda0003f05270 */
[----:B------:R-:W-:Y:S05]  /*5b20*/  @!P0 BRA `(.L_x_11106) ;  /* 0x0000003000008947 */ /* 0x000fea0003800000 */
[----:B------:R-:W-:-:S13]  /*5b30*/  ISETP.NE.AND P0, PT, R2, 0xff, PT ;  /* 0x000000ff0200780c */ /* 0x000fda0003f05270 */
[----:B------:R-:W-:Y:S02]  /*5b40*/  @!P0 IMAD.MOV.U32 R0, RZ, RZ, 0x7f800001 ;  /* 0x7f800001ff008424 */ /* 0x000fe400078e00ff */
[----:B------:R-:W-:Y:S02]  /*5b50*/  @P0 IMAD.SHL.U32 R0, R2, 0x800000, RZ ;  /* 0x0080000002000824 */ /* 0x000fe400078e00ff */
.L_x_11106:
[----:B------:R-:W-:Y:S05]  /*5b60*/  BSYNC B0 ;  /* 0x0000000000007941 */ /* 0x000fea0003800000 */
.L_x_11105:
[----:B------:R-:W-:-:S04]  /*5b70*/  FMUL.FTZ R0, R0, 1 ;  /* 0x3f80000000007820 */ /* 0x000fc80000410000 */
[----:B------:R0:W4:Y:S01]  /*5b80*/  F2F.F64.F32 R18, R0 ;  /* 0x0000000000127310 */ /* 0x0001220000201800 */
[----:B------:R-:W-:Y:S05]  /*5b90*/  BRA `(.L_x_11080) ;  /* 0x000001a000007947 */ /* 0x000fea0003800000 */
.L_x_11079:
        /* <DEDUP_REMOVED lines=18> */
[----:B012345:R-:W-:Y:S05]  /*5cc0*/  CALL.ABS.NOINC R14 ;  /* 0x000000000e007343 */ /* 0x03ffea0003c00000 */
[----:B------:R-:W-:Y:S01]  /*5cd0*/  CS2R R18, SRZ ;  /* 0x0000000000127805 */ /* 0x000fe2000001ff00 */
[----:B------:R-:W-:Y:S05]  /*5ce0*/  BRA `(.L_x_11080) ;  /* 0x0000005000007947 */ /* 0x000fea0003800000 */
.L_x_11104:
[----:B----4-:R-:W4:Y:S02]  /*5cf0*/  LDG.E.64 R18, [R2.64] ;  /* 0x0000002402127981 */ /* 0x010f24000c1e1b00 */
[----:B----4-:R-:W0:Y:S01]  /*5d00*/  I2F.F64.U64 R18, R18 ;  /* 0x0000001200127312 */ /* 0x010e220000301800 */
[----:B------:R-:W-:Y:S05]  /*5d10*/  BRA `(.L_x_11080) ;  /* 0x0000002000007947 */ /* 0x000fea0003800000 */
.L_x_11103:
[----:B----4-:R-:W4:Y:S02]  /*5d20*/  LDG.E R2, [R2.64] ;  /* 0x0000002402027981 */ /* 0x010f24000c1e1900 */
[----:B----4-:R0:W4:Y:S02]  /*5d30*/  I2F.F64.U32 R18, R2 ;  /* 0x0000000200127312 */ /* 0x0101240000201800 */
.L_x_11080:
[----:B------:R-:W-:-:S03]  /*5d40*/  IADD3 R34, R34, 0x80, RZ ;  /* 0x0000008022227810 */ /* 0x000fc60007ffe0ff */
.L_x_11042:
[----:B------:R-:W-:Y:S05]  /*5d50*/  BSYNC B6 ;  /* 0x0000000000067941 */ /* 0x000fea0003800000 */
.L_x_11041:
        /* <DEDUP_REMOVED lines=22> */
.L_x_11112:
[----:B----4-:R-:W4:Y:S02]  /*5ec0*/  LDG.E.U8 R2, [R2.64] ;  /* 0x0000002402027981 */ /* 0x010f24000c1e1100 */
[----:B----4-:R0:W4:Y:S01]  /*5ed0*/  I2F.F64.U16 R30, R2 ;  /* 0x00000002001e7312 */ /* 0x0101220000101800 */
[----:B------:R-:W-:Y:S05]  /*5ee0*/  BRA `(.L_x_11114) ;  /* 0x00000df000007947 */ /* 0x000fea0003800000 */
.L_x_11111:
        /* <DEDUP_REMOVED lines=9> */
.L_x_11116:
[----:B----4-:R-:W4:Y:S02]  /*5f80*/  LDG.E R2, [R2.64] ;  /* 0x0000002402027981 */ /* 0x010f24000c1e1900 */
[----:B----4-:R0:W4:Y:S01]  /*5f90*/  I2F.F64 R30, R2 ;  /* 0x00000002001e7312 */ /* 0x0101220000201c00 */
[----:B------:R-:W-:Y:S05]  /*5fa0*/  BRA `(.L_x_11114) ;  /* 0x00000d3000007947 */ /* 0x000fea0003800000 */
.L_x_11115:
[----:B----4-:R-:W4:Y:S02]  /*5fb0*/  LDG.E.U16 R2, [R2.64] ;  /* 0x0000002402027981 */ /* 0x010f24000c1e1500 */
[----:B----4-:R0:W4:Y:S01]  /*5fc0*/  I2F.F64.S16 R30, R2 ;  /* 0x00000002001e7312 */ /* 0x0101220000101c00 */
[----:B------:R-:W-:Y:S05]  /*5fd0*/  BRA `(.L_x_11114) ;  /* 0x00000d0000007947 */ /* 0x000fea0003800000 */
.L_x_11110:
        /* <DEDUP_REMOVED lines=10> */
.L_x_11118:
[----:B----4-:R-:W4:Y:S02]  /*6080*/  LDG.E.U16 R0, [R2.64] ;  /* 0x0000002402007981 */ /* 0x010f24000c1e1500 */
[----:B----4-:R-:W-:-:S05]  /*6090*/  HADD2.F32 R0, -RZ, R0.H0_H0 ;  /* 0x20000000ff007230 */ /* 0x010fca0000004100 */
[----:B------:R-:W-:-:S04]  /*60a0*/  FMUL.FTZ R0, R0, 1 ;  /* 0x3f80000000007820 */ /* 0x000fc80000410000 */
[----:B------:R0:W4:Y:S01]  /*60b0*/  F2F.F64.F32 R30, R0 ;  /* 0x00000000001e7310 */ /* 0x0001220000201800 */
[----:B------:R-:W-:Y:S05]  /*60c0*/  BRA `(.L_x_11114) ;  /* 0x00000c1000007947 */ /* 0x000fea0003800000 */
.L_x_11117:
        /* <DEDUP_REMOVED lines=10> */
.L_x_11120:
[----:B----4-:R-:W4:Y:S02]  /*6170*/  LDG.E.U16 R2, [R2.64] ;  /* 0x0000002402027981 */ /* 0x010f24000c1e1500 */
[----:B----4-:R-:W-:-:S05]  /*6180*/  HADD2.F32 R0, -RZ, R2.H0_H0 ;  /* 0x20000002ff007230 */ /* 0x010fca0000004100 */
[----:B------:R-:W-:-:S04]  /*6190*/  FMUL.FTZ R0, R0, 1 ;  /* 0x3f80000000007820 */ /* 0x000fc80000410000 */
[----:B------:R0:W4:Y:S01]  /*61a0*/  F2F.F64.F32 R30, R0 ;  /* 0x00000000001e7310 */ /* 0x0001220000201800 */
[----:B------:R-:W-:Y:S05]  /*61b0*/  BRA `(.L_x_11114) ;  /* 0x00000b2000007947 */ /* 0x000fea0003800000 */
.L_x_11119:
[----:B------:R0:W5:Y:S01]  /*61c0*/  LDG.E.64 R30, [R2.64] ;  /* 0x00000024021e7981 */ /* 0x000162000c1e1b00 */
[----:B------:R-:W-:Y:S05]  /*61d0*/  BRA `(.L_x_11114) ;  /* 0x00000b0000007947 */ /* 0x000fea0003800000 */
.L_x_11109:
        /* <DEDUP_REMOVED lines=13> */
.L_x_11123:
[----:B------:R0:W5:Y:S01]  /*62b0*/  LDG.E.64 R30, [R2.64] ;  /* 0x00000024021e7981 */ /* 0x000162000c1e1b00 */
[----:B------:R-:W-:Y:S05]  /*62c0*/  BRA `(.L_x_11114) ;  /* 0x00000a1000007947 */ /* 0x000fea0003800000 */
.L_x_11122:
        /* <DEDUP_REMOVED lines=28> */
.L_x_11125:
        /* <DEDUP_REMOVED lines=15> */
.L_x_11124:
[----:B----4-:R-:W4:Y:S02]  /*6580*/  LDG.E.U16 R0, [R2.64] ;  /* 0x0000002402007981 */ /* 0x010f24000c1e1500 */
[----:B----4-:R-:W-:-:S05]  /*6590*/  PRMT R0, RZ, 0x5410, R0 ;  /* 0x00005410ff007816 */ /* 0x010fca0000000000 */
[----:B------:R-:W-:-:S04]  /*65a0*/  FMUL.FTZ R0, R0, 1 ;  /* 0x3f80000000007820 */ /* 0x000fc80000410000 */
[----:B------:R0:W4:Y:S01]  /*65b0*/  F2F.F64.F32 R30, R0 ;  /* 0x00000000001e7310 */ /* 0x0001220000201800 */
[----:B------:R-:W-:Y:S05]  /*65c0*/  BRA `(.L_x_11114) ;  /* 0x0000071000007947 */ /* 0x000fea0003800000 */
.L_x_11121:
        /* <DEDUP_REMOVED lines=11> */
.L_x_11128:
        /* <DEDUP_REMOVED lines=21> */
.L_x_11132:
[----:B------:R-:W-:Y:S05]  /*67d0*/  BSYNC B1 ;  /* 0x0000000000017941 */ /* 0x000fea0003800000 */
.L_x_11131:
[----:B------:R-:W-:Y:S01]  /*67e0*/  LEA R3, R0, 0x3b800000, 0x17 ;  /* 0x3b80000000037811 */ /* 0x000fe200078eb8ff */
[----:B------:R-:W-:-:S05]  /*67f0*/  IMAD.SHL.U32 R0, R2, 0x100000, RZ ;  /* 0x0010000002007824 */ /* 0x000fca00078e00ff */
[----:B------:R-:W-:Y:S02]  /*6800*/  LOP3.LUT R0, R3, R0, R4, 0xfe, !PT ;  /* 0x0000000003007212 */ /* 0x000fe400078efe04 */
.L_x_11130:
[----:B------:R-:W-:Y:S05]  /*6810*/  BSYNC B0 ;  /* 0x0000000000007941 */ /* 0x000fea0003800000 */
.L_x_11129:
[----:B------:R-:W-:-:S04]  /*6820*/  FMUL.FTZ R0, R0, 1 ;  /* 0x3f80000000007820 */ /* 0x000fc80000410000 */
[----:B------:R0:W4:Y:S01]  /*6830*/  F2F.F64.F32 R30, R0 ;  /* 0x00000000001e7310 */ /* 0x0001220000201800 */
[----:B------:R-:W-:Y:S05]  /*6840*/  BRA `(.L_x_11114) ;  /* 0x0000049000007947 */ /* 0x000fea0003800000 */
.L_x_11127:
        /* <DEDUP_REMOVED lines=21> */
.L_x_11136:
[----:B------:R-:W-:Y:S05]  /*69a0*/  BSYNC B1 ;  /* 0x0000000000017941 */ /* 0x000fea0003800000 */
.L_x_11135:
[----:B------:R-:W-:Y:S01]  /*69b0*/  LEA R3, R0, 0x37800000, 0x17 ;  /* 0x3780000000037811 */ /* 0x000fe200078eb8ff */
[----:B------:R-:W-:-:S05]  /*69c0*/  IMAD.SHL.U32 R0, R2, 0x200000, RZ ;  /* 0x0020000002007824 */ /* 0x000fca00078e00ff */
[----:B------:R-:W-:Y:S02]  /*69d0*/  LOP3.LUT R0, R3, R0, R4, 0xfe, !PT ;  /* 0x0000000003007212 */ /* 0x000fe400078efe04 */
.L_x_11134:
[----:B------:R-:W-:Y:S05]  /*69e0*/  BSYNC B0 ;  /* 0x0000000000007941 */ /* 0x000fea0003800000 */
.L_x_11133:
[----:B------:R-:W-:-:S04]  /*69f0*/  FMUL.FTZ R0, R0, 1 ;  /* 0x3f80000000007820 */ /* 0x000fc80000410000 */
[----:B------:R0:W4:Y:S01]  /*6a00*/  F2F.F64.F32 R30, R0 ;  /* 0x00000000001e7310 */ /* 0x0001220000201800 */
[----:B------:R-:W-:Y:S05]  /*6a10*/  BRA `(.L_x_11114) ;  /* 0x000002c000007947 */ /* 0x000fea0003800000 */
.L_x_11126:
        /* <DEDUP_REMOVED lines=14> */
.L_x_11140:
[----:B------:R-:W-:Y:S05]  /*6b00*/  BSYNC B0 ;  /* 0x0000000000007941 */ /* 0x000fea0003800000 */
.L_x_11139:
[----:B------:R-:W-:-:S04]  /*6b10*/  FMUL.FTZ R0, R0, 1 ;  /* 0x3f80000000007820 */ /* 0x000fc80000410000 */
[----:B------:R0:W4:Y:S01]  /*6b20*/  F2F.F64.F32 R30, R0 ;  /* 0x00000000001e7310 */ /* 0x0001220000201800 */
[----:B------:R-:W-:Y:S05]  /*6b30*/  BRA `(.L_x_11114) ;  /* 0x000001a000007947 */ /* 0x000fea0003800000 */
.L_x_11113:
        /* <DEDUP_REMOVED lines=21> */
.L_x_11138:
[----:B----4-:R-:W4:Y:S02]  /*6c90*/  LDG.E.64 R30, [R2.64] ;  /* 0x00000024021e7981 */ /* 0x010f24000c1e1b00 */
[----:B----4-:R-:W0:Y:S01]  /*6ca0*/  I2F.F64.U64 R30, R30 ;  /* 0x0000001e001e7312 */ /* 0x010e220000301800 */
[----:B------:R-:W-:Y:S05]  /*6cb0*/  BRA `(.L_x_11114) ;  /* 0x0000002000007947 */ /* 0x000fea0003800000 */
.L_x_11137:
[----:B----4-:R-:W4:Y:S02]  /*6cc0*/  LDG.E R2, [R2.64] ;  /* 0x0000002402027981 */ /* 0x010f24000c1e1900 */
[----:B----4-:R0:W4:Y:S02]  /*6cd0*/  I2F.F64.U32 R30, R2 ;  /* 0x00000002001e7312 */ /* 0x0101240000201800 */
.L_x_11114:
        /* <DEDUP_REMOVED lines=17> */
.L_x_11144:
[----:B----4-:R-:W4:Y:S02]  /*6df0*/  LDG.E.U8 R2, [R2.64] ;  /* 0x0000002402027981 */ /* 0x010f24000c1e1100 */
[----:B----4-:R0:W4:Y:S01]  /*6e00*/  I2F.F64.U16 R24, R2 ;  /* 0x0000000200187312 */ /* 0x0101220000101800 */
[----:B------:R-:W-:Y:S05]  /*6e10*/  BRA `(.L_x_11108) ;  /* 0x00000de000007947 */ /* 0x000fea0003800000 */
.L_x_11143:
        /* <DEDUP_REMOVED lines=9> */
.L_x_11147:
[----:B----4-:R-:W4:Y:S02]  /*6eb0*/  LDG.E R2, [R2.64] ;  /* 0x0000002402027981 */ /* 0x010f24000c1e1900 */
[----:B----4-:R0:W4:Y:S01]  /*6ec0*/  I2F.F64 R24, R2 ;  /* 0x0000000200187312 */ /* 0x0101220000201c00 */
[----:B------:R-:W-:Y:S05]  /*6ed0*/  BRA `(.L_x_11108) ;  /* 0x00000d2000007947 */ /* 0x000fea0003800000 */
.L_x_11146:
[----:B----4-:R-:W4:Y:S02]  /*6ee0*/  LDG.E.U16 R2, [R2.64] ;  /* 0x0000002402027981 */ /* 0x010f24000c1e1500 */
[----:B----4-:R0:W4:Y:S01]  /*6ef0*/  I2F.F64.S16 R24, R2 ;  /* 0x0000000200187312 */ /* 0x0101220000101c00 */
[----:B------:R-:W-:Y:S05]  /*6f00*/  BRA `(.L_x_11108) ;  /* 0x00000cf000007947 */ /* 0x000fea0003800000 */
.L_x_11142:
        /* <DEDUP_REMOVED lines=10> */
.L_x_11149:
[----:B----4-:R-:W4:Y:S02]  /*6fb0*/  LDG.E.U16 R0, [R2.64] ;  /* 0x0000002402007981 */ /* 0x010f24000c1e1500 */
[----:B----4-:R-:W-:-:S05]  /*6fc0*/  HADD2.F32 R0, -RZ, R0.H0_H0 ;  /* 0x20000000ff007230 */ /* 0x010fca0000004100 */
[----:B------:R-:W-:-:S04]  /*6fd0*/  FMUL.FTZ R0, R0, 1 ;  /* 0x3f80000000007820 */ /* 0x000fc80000410000 */
[----:B------:R0:W4:Y:S01]  /*6fe0*/  F2F.F64.F32 R24, R0 ;  /* 0x0000000000187310 */ /* 0x0001220000201800 */
[----:B------:R-:W-:Y:S05]  /*6ff0*/  BRA `(.L_x_11108) ;  /* 0x00000c0000007947 */ /* 0x000fea0003800000 */
.L_x_11148:
        /* <DEDUP_REMOVED lines=10> */
.L_x_11151:
[----:B----4-:R-:W4:Y:S02]  /*70a0*/  LDG.E.U16 R2, [R2.64] ;  /* 0x0000002402027981 */ /* 0x010f24000c1e1500 */
[----:B----4-:R-:W-:-:S05]  /*70b0*/  HADD2.F32 R0, -RZ, R2.H0_H0 ;  /* 0x20000002ff007230 */ /* 0x010fca0000004100 */
[----:B------:R-:W-:-:S04]  /*70c0*/  FMUL.FTZ R0, R0, 1 ;  /* 0x3f80000000007820 */ /* 0x000fc80000410000 */
[----:B------:R0:W4:Y:S01]  /*70d0*/  F2F.F64.F32 R24, R0 ;  /* 0x0000000000187310 */ /* 0x0001220000201800 */
[----:B------:R-:W-:Y:S05]  /*70e0*/  BRA `(.L_x_11108) ;  /* 0x00000b1000007947 */ /* 0x000fea0003800000 */
.L_x_11150:
[----:B------:R0:W5:Y:S01]  /*70f0*/  LDG.E.64 R24, [R2.64] ;  /* 0x0000002402187981 */ /* 0x000162000c1e1b00 */
[----:B------:R-:W-:Y:S05]  /*7100*/  BRA `(.L_x_11108) ;  /* 0x00000af000007947 */ /* 0x000fea0003800000 */
.L_x_11141:
        /* <DEDUP_REMOVED lines=13> */
.L_x_11154:
[----:B------:R0:W5:Y:S01]  /*71e0*/  LDG.E.64 R24, [R2.64] ;  /* 0x0000002402187981 */ /* 0x000162000c1e1b00 */
[----:B------:R-:W-:Y:S05]  /*71f0*/  BRA `(.L_x_11108) ;  /* 0x00000a0000007947 */ /* 0x000fea0003800000 */
.L_x_11153:
        /* <DEDUP_REMOVED lines=28> */
.L_x_11156:
        /* <DEDUP_REMOVED lines=15> */
.L_x_11155:
[----:B----4-:R-:W4:Y:S02]  /*74b0*/  LDG.E.U16 R0, [R2.64] ;  /* 0x0000002402007981 */ /* 0x010f24000c1e1500 */
[----:B----4-:R-:W-:-:S05]  /*74c0*/  PRMT R0, RZ, 0x5410, R0 ;  /* 0x00005410ff007816 */ /* 0x010fca0000000000 */
[----:B------:R-:W-:-:S04]  /*74d0*/  FMUL.FTZ R0, R0, 1 ;  /* 0x3f80000000007820 */ /* 0x000fc80000410000 */
[----:B------:R0:W4:Y:S01]  /*74e0*/  F2F.F64.F32 R24, R0 ;  /* 0x0000000000187310 */ /* 0x0001220000201800 */
[----:B------:R-:W-:Y:S05]  /*74f0*/  BRA `(.L_x_11108) ;  /* 0x0000070000007947 */ /* 0x000fea0003800000 */
.L_x_11152:
        /* <DEDUP_REMOVED lines=11> */
.L_x_11159:
        /* <DEDUP_REMOVED lines=21> */
.L_x_11163:
[----:B------:R-:W-:Y:S05]  /*7700*/  BSYNC B1 ;  /* 0x0000000000017941 */ /* 0x000fea0003800000 */
.L_x_11162:
[----:B------:R-:W-:Y:S01]  /*7710*/  LEA R3, R0, 0x3b800000, 0x17 ;  /* 0x3b80000000037811 */ /* 0x000fe200078eb8ff */
[----:B------:R-:W-:-:S05]  /*7720*/  IMAD.SHL.U32 R0, R2, 0x100000, RZ ;  /* 0x0010000002007824 */ /* 0x000fca00078e00ff */
[----:B------:R-:W-:Y:S02]  /*7730*/  LOP3.LUT R0, R3, R0, R4, 0xfe, !PT ;  /* 0x0000000003007212 */ /* 0x000fe400078efe04 */
.L_x_11161:
[----:B------:R-:W-:Y:S05]  /*7740*/  BSYNC B0 ;  /* 0x0000000000007941 */ /* 0x000fea0003800000 */
.L_x_11160:
[----:B------:R-:W-:-:S04]  /*7750*/  FMUL.FTZ R0, R0, 1 ;  /* 0x3f80000000007820 */ /* 0x000fc80000410000 */
[----:B------:R0:W4:Y:S01]  /*7760*/  F2F.F64.F32 R24, R0 ;  /* 0x0000000000187310 */ /* 0x0001220000201800 */
[----:B------:R-:W-:Y:S05]  /*7770*/  BRA `(.L_x_11108) ;  /* 0x0000048000007947 */ /* 0x000fea0003800000 */
.L_x_11158:
        /* <DEDUP_REMOVED lines=21> */
.L_x_11167:
[----:B------:R-:W-:Y:S05]  /*78d0*/  BSYNC B1 ;  /* 0x0000000000017941 */ /* 0x000fea0003800000 */
.L_x_11166:
[----:B------:R-:W-:Y:S01]  /*78e0*/  LEA R3, R0, 0x37800000, 0x17 ;  /* 0x3780000000037811 */ /* 0x000fe200078eb8ff */
[----:B------:R-:W-:-:S05]  /*78f0*/  IMAD.SHL.U32 R0, R2, 0x200000, RZ ;  /* 0x0020000002007824 */ /* 0x000fca00078e00ff */
[----:B------:R-:W-:Y:S02]  /*7900*/  LOP3.LUT R0, R3, R0, R4, 0xfe, !PT ;  /* 0x0000000003007212 */ /* 0x000fe400078efe04 */
.L_x_11165:
[----:B------:R-:W-:Y:S05]  /*7910*/  BSYNC B0 ;  /* 0x0000000000007941 */ /* 0x000fea0003800000 */
.L_x_11164:
[----:B------:R-:W-:-:S04]  /*7920*/  FMUL.FTZ R0, R0, 1 ;  /* 0x3f80000000007820 */ /* 0x000fc80000410000 */
[----:B------:R0:W4:Y:S01]  /*7930*/  F2F.F64.F32 R24, R0 ;  /* 0x0000000000187310 */ /* 0x0001220000201800 */
[----:B------:R-:W-:Y:S05]  /*7940*/  BRA `(.L_x_11108) ;  /* 0x000002b000007947 */ /* 0x000fea0003800000 */
.L_x_11157:
        /* <DEDUP_REMOVED lines=14> */
.L_x_11171:
[----:B------:R-:W-:Y:S05]  /*7a30*/  BSYNC B0 ;  /* 0x0000000000007941 */ /* 0x000fea0003800000 */
.L_x_11170:
[----:B------:R-:W-:-:S04]  /*7a40*/  FMUL.FTZ R0, R0, 1 ;  /* 0x3f80000000007820 */ /* 0x000fc80000410000 */
[----:B------:R0:W4:Y:S01]  /*7a50*/  F2F.F64.F32 R24, R0 ;  /* 0x0000000000187310 */ /* 0x0001220000201800 */
[----:B------:R-:W-:Y:S05]  /*7a60*/  BRA `(.L_x_11108) ;  /* 0x0000019000007947 */ /* 0x000fea0003800000 */
.L_x_11145:
        /* <DEDUP_REMOVED lines=19> */
[----:B------:R-:W-:Y:S05]  /*7ba0*/  BRA `(.L_x_11108) ;  /* 0x0000005000007947 */ /* 0x000fea0003800000 */
.L_x_11169:
[----:B----4-:R-:W4:Y:S02]  /*7bb0*/  LDG.E.64 R24, [R2.64] ;  /* 0x0000002402187981 */ /* 0x010f24000c1e1b00 */
[----:B----4-:R-:W0:Y:S01]  /*7bc0*/  I2F.F64.U64 R24, R24 ;  /* 0x0000001800187312 */ /* 0x010e220000301800 */
[----:B------:R-:W-:Y:S05]  /*7bd0*/  BRA `(.L_x_11108) ;  /* 0x0000002000007947 */ /* 0x000fea0003800000 */
.L_x_11168:
[----:B----4-:R-:W4:Y:S02]  /*7be0*/  LDG.E R2, [R2.64] ;  /* 0x0000002402027981 */ /* 0x010f24000c1e1900 */
[----:B----4-:R0:W4:Y:S02]  /*7bf0*/  I2F.F64.U32 R24, R2 ;  /* 0x0000000200187312 */ /* 0x0101240000201800 */
.L_x_11108:
[----:B------:R-:W-:Y:S05]  /*7c00*/  BSYNC B6 ;  /* 0x0000000000067941 */ /* 0x000fea0003800000 */
.L_x_11107:
[----:B0-----:R-:W0:Y:S01]  /*7c10*/  S2R R3, SR_CTAID.X ;  /* 0x0000000000037919 */ /* 0x001e220000002500 */
[----:B------:R-:W-:Y:S01]  /*7c20*/  IMAD.MOV.U32 R4, RZ, RZ, -0x200 ;  /* 0xfffffe00ff047424 */ /* 0x000fe200078e00ff */
[----:B------:R-:W-:Y:S02]  /*7c30*/  BSSY B0, `(.L_x_11172) ;  /* 0x000015c000007945 */ /* 0x000fe40003800000 */
[----:B------:R-:W4:Y:S01]  /*7c40*/  S2R R0, SR_TID.X ;  /* 0x0000000000007919 */ /* 0x000f220000002100 */
[----:B0-----:R-:W-:-:S05]  /*7c50*/  IMAD R3, R3, R4, c[0x0][0x160] ;  /* 0x0000580003037624 */ /* 0x001fca00078e0204 */
[----:B----4-:R-:W-:-:S13]  /*7c60*/  ISETP.GE.AND P0, PT, R0, R3, PT ;  /* 0x000000030000720c */ /* 0x010fda0003f06270 */
[----:B------:R-:W-:Y:S05]  /*7c70*/  @P0 BRA `(.L_x_11173) ;  /* 0x0000157000000947 */ /* 0x000fea0003800000 */
[----:B--2--5:R-:W0:-:S14]  /*7c80*/  DSETP.NEU.AND P0, PT, R22, RZ, PT ;  /* 0x000000ff1600722a */ /* 0x024e1c0003f0d000 */
        /* <DEDUP_REMOVED lines=21> */
[----:B-1-3--:R-:W-:Y:S05]  /*7de0*/  CALL.REL.NOINC `($__internal_1_$__cuda_sm20_div_rn_f64_full) ;  /* 0x000099d000007944 */ /* 0x00afea0003c00000 */
.L_x_11176:
[----:B------:R-:W-:Y:S05]  /*7df0*/  BSYNC B2 ;  /* 0x0000000000027941 */ /* 0x000fea0003800000 */
.L_x_11175:
[----:B------:R-:W-:Y:S02]  /*7e00*/  IMAD.MOV.U32 R4, RZ, RZ, R2 ;  /* 0x000000ffff047224 */ /* 0x000fe400078e0002 */
[----:B------:R-:W-:Y:S01]  /*7e10*/  IMAD.MOV.U32 R5, RZ, RZ, R3 ;  /* 0x000000ffff057224 */ /* 0x000fe200078e0003 */
[----:B------:R-:W-:Y:S05]  /*7e20*/  BRA `(.L_x_11173) ;  /* 0x000013c000007947 */ /* 0x000fea0003800000 */
.L_x_11174:
[----:B------:R-:W-:Y:S01]  /*7e30*/  LOP3.LUT R3, R23, 0x7fffffff, RZ, 0xc0, !PT ;  /* 0x7fffffff17037812 */ /* 0x000fe200078ec0ff */
[----:B------:R-:W-:Y:S01]  /*7e40*/  BSSY B1, `(.L_x_11177) ;  /* 0x00000fd000017945 */ /* 0x000fe20003800000 */
[----:B------:R-:W-:Y:S01]  /*7e50*/  LOP3.LUT R7, R29, 0x7fffffff, RZ, 0xc0, !PT ;  /* 0x7fffffff1d077812 */ /* 0x000fe200078ec0ff */
        /* <DEDUP_REMOVED lines=19> */
[----:B------:R-:W2:-:S06]  /*7f90*/  @!P1 DMUL R2, R2, 1.80143985094819840000e+16 ;  /* 0x4350000002029828 */ /* 0x000e8c0000000000 */
[----:B0-----:R-:W-:-:S04]  /*7fa0*/  @!P0 LEA.HI R11, R7, 0xffffffca, RZ, 0xc ;  /* 0xffffffca070b8811 */ /* 0x001fc800078f60ff */
[C---:B--2---:R-:W-:Y:S02]  /*7fb0*/  @!P1 LEA.HI R0, R3.reuse, 0xffffffca, RZ, 0xc ;  /* 0xffffffca03009811 */ /* 0x044fe400078f60ff */
[----:B------:R-:W-:Y:S02]  /*7fc0*/  LOP3.LUT R5, RZ, R11, RZ, 0x33, !PT ;  /* 0x0000000bff057212 */ /* 0x000fe400078e33ff */
[----:B------:R-:W-:-:S03]  /*7fd0*/  LOP3.LUT R8, R3, 0xfffff, RZ, 0xc0, !PT ;  /* 0x000fffff03087812 */ /* 0x000fc600078ec0ff */
[----:B------:R-:W-:Y:S01]  /*7fe0*/  IMAD.IADD R5, R5, 0x1, R0 ;  /* 0x0000000105057824 */ /* 0x000fe200078e0200 */
[----:B------:R-:W-:-:S04]  /*7ff0*/  LOP3.LUT R8, R8, 0x100000, RZ, 0xfc, !PT ;  /* 0x0010000008087812 */ /* 0x000fc800078efcff */
[----:B------:R-:W-:Y:S02]  /*8000*/  IMNMX R4, R5, -0x1, !PT ;  /* 0xffffffff05047817 */ /* 0x000fe40007800200 */
[----:B------:R-:W-:Y:S01]  /*8010*/  LOP3.LUT R5, R7, 0xfffff, RZ, 0xc0, !PT ;  /* 0x000fffff07057812 */ /* 0x000fe200078ec0ff */
[----:B------:R-:W-:Y:S02]  /*8020*/  IMAD.IADD R7, R11, 0x1, -R0 ;  /* 0x000000010b077824 */ /* 0x000fe400078e0a00 */
[----:B------:R-:W-:Y:S01]  /*8030*/  IMAD.IADD R9, R4, 0x1, R11 ;  /* 0x0000000104097824 */ /* 0x000fe200078e020b */
[----:B------:R-:W-:-:S04]  /*8040*/  LOP3.LUT R5, R5, 0x100000, RZ, 0xfc, !PT ;  /* 0x0010000005057812 */ /* 0x000fc800078efcff */
[----:B------:R-:W-:-:S04]  /*8050*/  IADD3 R4, R9, 0x2, -R0 ;  /* 0x0000000209047810 */ /* 0x000fc80007ffe800 */
[----:B------:R-:W-:-:S13]  /*8060*/  LOP3.LUT P0, R4, R4, 0x3, RZ, 0xc0, !PT ;  /* 0x0000000304047812 */ /* 0x000fda000780c0ff */
[----:B------:R-:W-:Y:S05]  /*8070*/  @!P0 BRA `(.L_x_11181) ;  /* 0x000000e000008947 */ /* 0x000fea0003800000 */
[----:B------:R-:W-:Y:S02]  /*8080*/  BSSY B3, `(.L_x_11182) ;  /* 0x000000c000037945 */ /* 0x000fe40003800000 */
.L_x_11183:
        /* <DEDUP_REMOVED lines=12> */
.L_x_11182:
[----:B------:R-:W-:Y:S02]  /*8150*/  IMAD.MOV.U32 R4, RZ, RZ, R10 ;  /* 0x000000ffff047224 */ /* 0x000fe400078e000a */
.L_x_11181:
[----:B------:R-:W-:Y:S05]  /*8160*/  BSYNC B2 ;  /* 0x0000000000027941 */ /* 0x000fea0003800000 */
.L_x_11180:
        /* <DEDUP_REMOVED lines=11> */
[----:B------:R-:W-:Y:S01]  /*8220*/  BSSY B4, `(.L_x_11188) ;  /* 0x0000022000047945 */ /* 0x000fe20003800000 */
[----:B------:R-:W-:-:S03]  /*8230*/  IMAD.MOV.U32 R4, RZ, RZ, R10 ;  /* 0x000000ffff047224 */ /* 0x000fc600078e000a */
.L_x_11189:
        /* <DEDUP_REMOVED lines=33> */
.L_x_11188:
[----:B------:R-:W-:Y:S02]  /*8450*/  IMAD.MOV.U32 R4, RZ, RZ, R10 ;  /* 0x000000ffff047224 */ /* 0x000fe400078e000a */
.L_x_11187:
[----:B------:R-:W-:Y:S05]  /*8460*/  BSYNC B3 ;  /* 0x0000000000037941 */ /* 0x000fea0003800000 */
.L_x_11186:
[----:B------:R-:W-:-:S13]  /*8470*/  ISETP.GE.U32.AND P0, PT, R9, 0xc, PT ;  /* 0x0000000c0900780c */ /* 0x000fda0003f06070 */
[----:B------:R-:W-:Y:S05]  /*8480*/  @!P0 BRA `(.L_x_11185) ;  /* 0x0000078000008947 */ /* 0x000fea0003800000 */
[----:B------:R-:W-:Y:S01]  /*8490*/  BSSY B3, `(.L_x_11190) ;  /* 0x0000075000037945 */ /* 0x000fe20003800000 */
[----:B------:R-:W-:Y:S02]  /*84a0*/  IADD3 R4, R7, 0x10, RZ ;  /* 0x0000001007047810 */ /* 0x000fe40007ffe0ff */
.L_x_11191:
[----:B------:R-:W-:Y:S02]  /*84b0*/  IADD3 R7, P0, -R2, R6, RZ ;  /* 0x0000000602077210 */ /* 0x000fe40007f1e1ff */
[----:B------:R-:W-:-:S03]  /*84c0*/  IADD3 R4, R4, -0x10, RZ ;  /* 0xfffffff004047810 */ /* 0x000fc60007ffe0ff */
[----:B------:R-:W-:Y:S01]  /*84d0*/  IMAD.X R10, R5, 0x1, ~R8, P0 ;  /* 0x00000001050a7824 */ /* 0x000fe200000e0e08 */
[----:B------:R-:W-:-:S04]  /*84e0*/  ISETP.GT.AND P1, PT, R4, 0xf, PT ;  /* 0x0000000f0400780c */ /* 0x000fc80003f24270 */
        /* <DEDUP_REMOVED lines=112> */
.L_x_11190:
[----:B------:R-:W-:Y:S02]  /*8bf0*/  IMAD.MOV.U32 R4, RZ, RZ, R7 ;  /* 0x000000ffff047224 */ /* 0x000fe400078e0007 */
[----:B------:R-:W-:Y:S02]  /*8c00*/  IMAD.MOV.U32 R11, RZ, RZ, R10 ;  /* 0x000000ffff0b7224 */ /* 0x000fe400078e000a */
.L_x_11185:
[----:B------:R-:W-:Y:S05]  /*8c10*/  BSYNC B2 ;  /* 0x0000000000027941 */ /* 0x000fea0003800000 */
.L_x_11184:
        /* <DEDUP_REMOVED lines=20> */
.L_x_11193:
[----:B------:R-:W-:Y:S05]  /*8d60*/  BSYNC B2 ;  /* 0x0000000000027941 */ /* 0x000fea0003800000 */
.L_x_11192:
[----:B------:R-:W-:Y:S02]  /*8d70*/  IMAD.MOV.U32 R5, RZ, RZ, R9 ;  /* 0x000000ffff057224 */ /* 0x000fe400078e0009 */
[----:B------:R-:W-:-:S03]  /*8d80*/  IMAD.MOV.U32 R4, RZ, RZ, R6 ;  /* 0x000000ffff047224 */ /* 0x000fc600078e0006 */
[----:B------:R-:W-:Y:S01]  /*8d90*/  LOP3.LUT R5, R5, 0x80000000, R29, 0xb8, !PT ;  /* 0x8000000005057812 */ /* 0x000fe200078eb81d */
[----:B------:R-:W-:Y:S05]  /*8da0*/  BRA `(.L_x_11179) ;  /* 0x0000006000007947 */ /* 0x000fea0003800000 */
.L_x_11178:
[----:B------:R-:W0:-:S06]  /*8db0*/  DSETP.GTU.AND P0, PT, R2, +INF , PT ;  /* 0x7ff000000200742a */ /* 0x000e0c0003f0c000 */
[----:B0-----:R-:W0:-:S14]  /*8dc0*/  DSETP.LE.AND P0, PT, R6, +INF , !P0 ;  /* 0x7ff000000600742a */ /* 0x001e1c0004703000 */
[----:B0-----:R-:W0:-:S04]  /*8dd0*/  @P0 DSETP.NEU.AND P1, PT, R6, +INF , PT ;  /* 0x7ff000000600042a */ /* 0x001e080003f2d000 */
[----:B------:R2:W4:-:S06]  /*8de0*/  @!P0 DADD R4, R22, R28 ;  /* 0x0000000016048229 */ /* 0x00050c000000001c */
[----:B0-----:R-:W-:Y:S02]  /*8df0*/  @P0 FSEL R4, R28, RZ, P1 ;  /* 0x000000ff1c040208 */ /* 0x001fe40000800000 */
[----:B------:R-:W-:Y:S02]  /*8e00*/  @P0 FSEL R5, R29, -QNAN , P1 ;  /* 0xfff800001d050808 */ /* 0x000fe40000800000 */
.L_x_11179:
[----:B--2-4-:R-:W-:Y:S05]  /*8e10*/  BSYNC B1 ;  /* 0x0000000000017941 */ /* 0x014fea0003800000 */
.L_x_11177:
[----:B------:R-:W0:Y:S01]  /*8e20*/  MUFU.RCP64H R3, R23 ;  /* 0x0000001700037308 */ /* 0x000e220000001800 */
[----:B------:R-:W-:Y:S01]  /*8e30*/  IMAD.MOV.U32 R2, RZ, RZ, 0x1 ;  /* 0x00000001ff027424 */ /* 0x000fe200078e00ff */
[----:B------:R-:W2:Y:S01]  /*8e40*/  DADD R8, -R4, R28 ;  /* 0x0000000004087229 */ /* 0x000ea2000000011c */
[----:B------:R-:W-:Y:S09]  /*8e50*/  BSSY B2, `(.L_x_11194) ;  /* 0x0000011000027945 */ /* 0x000ff20003800000 */
[----:B--2---:R-:W-:Y:S01]  /*8e60*/  FSETP.GEU.AND P1, PT, |R9|, 6.5827683646048100446e-37, PT ;  /* 0x036000000900780b */ /* 0x004fe20003f2e200 */
        /* <DEDUP_REMOVED lines=14> */
[----:B-1-3--:R-:W-:Y:S05]  /*8f50*/  CALL.REL.NOINC `($__internal_1_$__cuda_sm20_div_rn_f64_full) ;  /* 0x0000886000007944 */ /* 0x00afea0003c00000 */
.L_x_11195:
[----:B------:R-:W-:Y:S05]  /*8f60*/  BSYNC B2 ;  /* 0x0000000000027941 */ /* 0x000fea0003800000 */
.L_x_11194:
        /* <DEDUP_REMOVED lines=20> */
[--C-:B0-----:R-:W-:Y:S02]  /*90b0*/  FFMA R0, RZ, R23, R7.reuse ;  /* 0x00000017ff007223 */ /* 0x101fe40000000007 */
[----:B------:R-:W-:-:S03]  /*90c0*/  IMAD.MOV.U32 R3, RZ, RZ, R7 ;  /* 0x000000ffff037224 */ /* 0x000fc600078e0007 */
        /* <DEDUP_REMOVED lines=8> */
.L_x_11198:
[----:B------:R-:W-:Y:S05]  /*9150*/  BSYNC B2 ;  /* 0x0000000000027941 */ /* 0x000fea0003800000 */
.L_x_11197:
[----:B------:R-:W-:Y:S01]  /*9160*/  LOP3.LUT R5, RZ, 0x80000000, R3, 0xb8, !PT ;  /* 0x80000000ff057812 */ /* 0x000fe200078eb803 */
[----:B------:R-:W-:Y:S01]  /*9170*/  IMAD.MOV.U32 R4, RZ, RZ, RZ ;  /* 0x000000ffff047224 */ /* 0x000fe200078e00ff */
[----:B------:R-:W-:Y:S05]  /*9180*/  BRA `(.L_x_11173) ;  /* 0x0000006000007947 */ /* 0x000fea0003800000 */
.L_x_11196:
[----:B------:R-:W0:Y:S02]  /*9190*/  FRND.F64.FLOOR R2, R8 ;  /* 0x0000000800027313 */ /* 0x000e240000305800 */
[----:B0-----:R-:W0:-:S04]  /*91a0*/  DADD R4, R8, -R2 ;  /* 0x0000000008047229 */ /* 0x001e080000000802 */
[----:B------:R-:W-:-:S04]  /*91b0*/  DADD R6, R2, 1 ;  /* 0x3ff0000002067429 */ /* 0x000fc80000000000 */
[----:B0-----:R-:W0:-:S06]  /*91c0*/  DSETP.GT.AND P0, PT, R4, 0.5, PT ;  /* 0x3fe000000400742a */ /* 0x001e0c0003f04000 */
[----:B0-----:R-:W-:Y:S02]  /*91d0*/  FSEL R4, R6, R2, P0 ;  /* 0x0000000206047208 */ /* 0x001fe40000000000 */
[----:B------:R-:W-:Y:S02]  /*91e0*/  FSEL R5, R7, R3, P0 ;  /* 0x0000000307057208 */ /* 0x000fe40000000000 */
.L_x_11173:
[----:B------:R-:W-:Y:S05]  /*91f0*/  BSYNC B0 ;  /* 0x0000000000007941 */ /* 0x000fea0003800000 */
.L_x_11172:
[----:B------:R-:W0:Y:S01]  /*9200*/  S2R R0, SR_CTAID.X ;  /* 0x0000000000007919 */ /* 0x000e220000002500 */
[----:B------:R-:W-:Y:S01]  /*9210*/  IMAD.MOV.U32 R3, RZ, RZ, -0x200 ;  /* 0xfffffe00ff037424 */ /* 0x000fe200078e00ff */
[----:B------:R-:W-:Y:S02]  /*9220*/  BSSY B0, `(.L_x_11199) ;  /* 0x000015d000007945 */ /* 0x000fe40003800000 */
[----:B--2--5:R-:W2:Y:S01]  /*9230*/  S2R R23, SR_TID.X ;  /* 0x0000000000177919 */ /* 0x024ea20000002100 */
[----:B0-----:R-:W-:Y:S01]  /*9240*/  IMAD R0, R0, R3, c[0x0][0x160] ;  /* 0x0000580000007624 */ /* 0x001fe200078e0203 */
[----:B--2---:R-:W-:-:S04]  /*9250*/  IADD3 R22, R23, 0x80, RZ ;  /* 0x0000008017167810 */ /* 0x004fc80007ffe0ff */
[----:B------:R-:W-:-:S13]  /*9260*/  ISETP.GE.AND P0, PT, R22, R0, PT ;  /* 0x000000001600720c */ /* 0x000fda0003f06270 */
[----:B------:R-:W-:Y:S05]  /*9270*/  @P0 BRA `(.L_x_11200) ;  /* 0x0000157000000947 */ /* 0x000fea0003800000 */
[----:B---3--:R-:W0:-:S14]  /*9280*/  DSETP.NEU.AND P0, PT, R16, RZ, PT ;  /* 0x000000ff1000722a */ /* 0x008e1c0003f0d000 */
        /* <DEDUP_REMOVED lines=21> */
[----:B------:R-:W-:Y:S05]  /*93e0*/  CALL.REL.NOINC `($__internal_1_$__cuda_sm20_div_rn_f64_full) ;  /* 0x000083d000007944 */ /* 0x000fea0003c00000 */
.L_x_11203:
[----:B------:R-:W-:Y:S05]  /*93f0*/  BSYNC B2 ;  /* 0x0000000000027941 */ /* 0x000fea0003800000 */
.L_x_11202:
[----:B------:R-:W-:Y:S02]  /*9400*/  IMAD.MOV.U32 R32, RZ, RZ, R2 ;  /* 0x000000ffff207224 */ /* 0x000fe400078e0002 */
[----:B------:R-:W-:Y:S01]  /*9410*/  IMAD.MOV.U32 R33, RZ, RZ, R3 ;  /* 0x000000ffff217224 */ /* 0x000fe200078e0003 */
[----:B------:R-:W-:Y:S05]  /*9420*/  BRA `(.L_x_11200) ;  /* 0x000013c000007947 */ /* 0x000fea0003800000 */
.L_x_11201:
        /* <DEDUP_REMOVED lines=23> */
[----:B0-----:R-:W-:-:S04]  /*95a0*/  @!P0 LEA.HI R13, R9, 0xffffffca, RZ, 0xc ;  /* 0xffffffca090d8811 */ /* 0x001fc800078f60ff */
[C---:B-1----:R-:W-:Y:S02]  /*95b0*/  @!P1 LEA.HI R6, R3.reuse, 0xffffffca, RZ, 0xc ;  /* 0xffffffca03069811 */ /* 0x042fe400078f60ff */
        /* <DEDUP_REMOVED lines=13> */
.L_x_11210:
        /* <DEDUP_REMOVED lines=12> */
.L_x_11209:
[----:B------:R-:W-:Y:S02]  /*9750*/  IMAD.MOV.U32 R0, RZ, RZ, R12 ;  /* 0x000000ffff007224 */ /* 0x000fe400078e000c */
.L_x_11208:
[----:B------:R-:W-:Y:S05]  /*9760*/  BSYNC B2 ;  /* 0x0000000000027941 */ /* 0x000fea0003800000 */
.L_x_11207:
        /* <DEDUP_REMOVED lines=13> */
.L_x_11216:
        /* <DEDUP_REMOVED lines=33> */
.L_x_11215:
[----:B------:R-:W-:Y:S02]  /*9a50*/  IMAD.MOV.U32 R0, RZ, RZ, R12 ;  /* 0x000000ffff007224 */ /* 0x000fe400078e000c */
.L_x_11214:
[----:B------:R-:W-:Y:S05]  /*9a60*/  BSYNC B3 ;  /* 0x0000000000037941 */ /* 0x000fea0003800000 */
.L_x_11213:
[----:B------:R-:W-:-:S13]  /*9a70*/  ISETP.GE.U32.AND P0, PT, R11, 0xc, PT ;  /* 0x0000000c0b00780c */ /* 0x000fda0003f06070 */
[----:B------:R-:W-:Y:S05]  /*9a80*/  @!P0 BRA `(.L_x_11212) ;  /* 0x0000077000008947 */ /* 0x000fea0003800000 */
[----:B------:R-:W-:Y:S01]  /*9a90*/  BSSY B3, `(.L_x_11217) ;  /* 0x0000075000037945 */ /* 0x000fe20003800000 */
[----:B------:R-:W-:Y:S02]  /*9aa0*/  IADD3 R0, R9, 0x10, RZ ;  /* 0x0000001009007810 */ /* 0x000fe40007ffe0ff */
.L_x_11218:
        /* <DEDUP_REMOVED lines=116> */
.L_x_11217:
[----:B------:R-:W-:Y:S02]  /*a1f0*/  IMAD.MOV.U32 R0, RZ, RZ, R9 ;  /* 0x000000ffff007224 */ /* 0x000fe400078e0009 */
.L_x_11212:
[----:B------:R-:W-:Y:S05]  /*a200*/  BSYNC B2 ;  /* 0x0000000000027941 */ /* 0x000fea0003800000 */
.L_x_11211:
[----:B------:R-:W-:Y:S01]  /*a210*/  LOP3.LUT R15, R14, 0x7fffffff, RZ, 0xc0, !PT ;  /* 0x7fffffff0e0f7812 */ /* 0x000fe200078ec0ff */
[----:B------:R-:W-:Y:S01]  /*a220*/  BSSY B2, `(.L_x_11219) ;  /* 0x0000014000027945 */ /* 0x000fe20003800000 */
[----:B------:R-:W-:Y:S01]  /*a230*/  ISETP.NE.U32.AND P0, PT, R0, RZ, PT ;  /* 0x000000ff0000720c */ /* 0x000fe20003f05070 */
[----:B------:R-:W-:Y:S02]  /*a240*/  IMAD.MOV.U32 R2, RZ, RZ, RZ ;  /* 0x000000ffff027224 */ /* 0x000fe400078e00ff */
[----:B------:R-:W-:Y:S01]  /*a250*/  IMAD.MOV.U32 R9, RZ, RZ, RZ ;  /* 0x000000ffff097224 */ /* 0x000fe200078e00ff */
        /* <DEDUP_REMOVED lines=16> */
.L_x_11220:
[----:B------:R-:W-:Y:S05]  /*a360*/  BSYNC B2 ;  /* 0x0000000000027941 */ /* 0x000fea0003800000 */
.L_x_11219:
[----:B------:R-:W-:Y:S02]  /*a370*/  IMAD.MOV.U32 R15, RZ, RZ, R9 ;  /* 0x000000ffff0f7224 */ /* 0x000fe400078e0009 */
[----:B------:R-:W-:-:S03]  /*a380*/  IMAD.MOV.U32 R14, RZ, RZ, R2 ;  /* 0x000000ffff0e7224 */ /* 0x000fc600078e0002 */
[----:B------:R-:W-:Y:S01]  /*a390*/  LOP3.LUT R15, R15, 0x80000000, R33, 0xb8, !PT ;  /* 0x800000000f0f7812 */ /* 0x000fe200078eb821 */
[----:B------:R-:W-:Y:S05]  /*a3a0*/  BRA `(.L_x_11206) ;  /* 0x0000006000007947 */ /* 0x000fea0003800000 */
.L_x_11205:
[----:B------:R-:W0:-:S06]  /*a3b0*/  DSETP.GTU.AND P0, PT, R2, +INF , PT ;  /* 0x7ff000000200742a */ /* 0x000e0c0003f0c000 */
[----:B0-----:R-:W0:-:S14]  /*a3c0*/  DSETP.LE.AND P0, PT, R8, +INF , !P0 ;  /* 0x7ff000000800742a */ /* 0x001e1c0004703000 */
[----:B0-----:R-:W0:-:S04]  /*a3d0*/  @P0 DSETP.NEU.AND P1, PT, R8, +INF , PT ;  /* 0x7ff000000800042a */ /* 0x001e080003f2d000 */
[----:B------:R1:W2:-:S06]  /*a3e0*/  @!P0 DADD R14, R16, R32 ;  /* 0x00000000100e8229 */ /* 0x00028c0000000020 */
[----:B0-----:R-:W-:Y:S02]  /*a3f0*/  @P0 FSEL R14, R32, RZ, P1 ;  /* 0x000000ff200e0208 */ /* 0x001fe40000800000 */
[----:B------:R-:W-:Y:S02]  /*a400*/  @P0 FSEL R15, R33, -QNAN , P1 ;  /* 0xfff80000210f0808 */ /* 0x000fe40000800000 */
.L_x_11206:
[----:B-12---:R-:W-:Y:S05]  /*a410*/  BSYNC B1 ;  /* 0x0000000000017941 */ /* 0x006fea0003800000 */
.L_x_11204:
        /* <DEDUP_REMOVED lines=19> */
[----:B------:R-:W-:Y:S05]  /*a550*/  CALL.REL.NOINC `($__internal_1_$__cuda_sm20_div_rn_f64_full) ;  /* 0x0000726000007944 */ /* 0x000fea0003c00000 */
.L_x_11222:
[----:B------:R-:W-:Y:S05]  /*a560*/  BSYNC B2 ;  /* 0x0000000000027941 */ /* 0x000fea0003800000 */
.L_x_11221:
        /* <DEDUP_REMOVED lines=30> */
.L_x_11225:
[----:B------:R-:W-:Y:S05]  /*a750*/  BSYNC B2 ;  /* 0x0000000000027941 */ /* 0x000fea0003800000 */
.L_x_11224:
[----:B------:R-:W-:Y:S01]  /*a760*/  LOP3.LUT R33, RZ, 0x80000000, R3, 0xb8, !PT ;  /* 0x80000000ff217812 */ /* 0x000fe200078eb803 */
[----:B------:R-:W-:Y:S01]  /*a770*/  IMAD.MOV.U32 R32, RZ, RZ, RZ ;  /* 0x000000ffff207224 */ /* 0x000fe200078e00ff */
[----:B------:R-:W-:Y:S05]  /*a780*/  BRA `(.L_x_11200) ;  /* 0x0000006000007947 */ /* 0x000fea0003800000 */
.L_x_11223:
[----:B------:R-:W0:Y:S02]  /*a790*/  FRND.F64.FLOOR R2, R10 ;  /* 0x0000000a00027313 */ /* 0x000e240000305800 */
[----:B0-----:R-:W0:-:S04]  /*a7a0*/  DADD R6, R10, -R2 ;  /* 0x000000000a067229 */ /* 0x001e080000000802 */
[----:B------:R-:W-:-:S04]  /*a7b0*/  DADD R8, R2, 1 ;  /* 0x3ff0000002087429 */ /* 0x000fc80000000000 */
[----:B0-----:R-:W0:-:S06]  /*a7c0*/  DSETP.GT.AND P0, PT, R6, 0.5, PT ;  /* 0x3fe000000600742a */ /* 0x001e0c0003f04000 */
[----:B0-----:R-:W-:Y:S02]  /*a7d0*/  FSEL R32, R8, R2, P0 ;  /* 0x0000000208207208 */ /* 0x001fe40000000000 */
[----:B------:R-:W-:Y:S02]  /*a7e0*/  FSEL R33, R9, R3, P0 ;  /* 0x0000000309217208 */ /* 0x000fe40000000000 */
.L_x_11200:
[----:B------:R-:W-:Y:S05]  /*a7f0*/  BSYNC B0 ;  /* 0x0000000000007941 */ /* 0x000fea0003800000 */
.L_x_11199:
[----:B------:R-:W0:Y:S01]  /*a800*/  S2R R3, SR_CTAID.X ;  /* 0x0000000000037919 */ /* 0x000e220000002500 */
[----:B------:R-:W-:Y:S01]  /*a810*/  IMAD.MOV.U32 R6, RZ, RZ, -0x200 ;  /* 0xfffffe00ff067424 */ /* 0x000fe200078e00ff */
[----:B------:R-:W-:Y:S01]  /*a820*/  IADD3 R0, R23, 0x100, RZ ;  /* 0x0000010017007810 */ /* 0x000fe20007ffe0ff */
[----:B------:R-:W-:Y:S02]  /*a830*/  BSSY B0, `(.L_x_11226) ;  /* 0x000015c000007945 */ /* 0x000fe40003800000 */
[----:B0-----:R-:W-:-:S05]  /*a840*/  IMAD R3, R3, R6, c[0x0][0x160] ;  /* 0x0000580003037624 */ /* 0x001fca00078e0206 */
[----:B------:R-:W-:-:S13]  /*a850*/  ISETP.GE.AND P0, PT, R0, R3, PT ;  /* 0x000000030000720c */ /* 0x000fda0003f06270 */
[----:B------:R-:W-:Y:S05]  /*a860*/  @P0 BRA `(.L_x_11227) ;  /* 0x0000158000000947 */ /* 0x000fea0003800000 */
        /* <DEDUP_REMOVED lines=23> */
.L_x_11230:
[----:B------:R-:W-:Y:S05]  /*a9e0*/  BSYNC B2 ;  /* 0x0000000000027941 */ /* 0x000fea0003800000 */
.L_x_11229:
[----:B------:R-:W-:Y:S02]  /*a9f0*/  IMAD.MOV.U32 R28, RZ, RZ, R2 ;  /* 0x000000ffff1c7224 */ /* 0x000fe400078e0002 */
[----:B------:R-:W-:Y:S01]  /*aa00*/  IMAD.MOV.U32 R29, RZ, RZ, R3 ;  /* 0x000000ffff1d7224 */ /* 0x000fe200078e0003 */
[----:B------:R-:W-:Y:S05]  /*aa10*/  BRA `(.L_x_11227) ;  /* 0x000013d000007947 */ /* 0x000fea0003800000 */
.L_x_11228:
        /* <DEDUP_REMOVED lines=23> */
[C---:B0-----:R-:W-:Y:S02]  /*ab90*/  @!P0 LEA.HI R7, R9.reuse, 0xffffffca, RZ, 0xc ;  /* 0xffffffca09078811 */ /* 0x041fe400078f60ff */
[----:B------:R-:W-:Y:S02]  /*aba0*/  LOP3.LUT R9, R9, 0xfffff, RZ, 0xc0, !PT ;  /* 0x000fffff09097812 */ /* 0x000fe400078ec0ff */
[C---:B--2---:R-:W-:Y:S02]  /*abb0*/  @!P1 LEA.HI R6, R3.reuse, 0xffffffca, RZ, 0xc ;  /* 0xffffffca03069811 */ /* 0x044fe400078f60ff */
[----:B------:R-:W-:Y:S02]  /*abc0*/  LOP3.LUT R11, RZ, R7, RZ, 0x33, !PT ;  /* 0x00000007ff0b7212 */ /* 0x000fe400078e33ff */
[----:B------:R-:W-:-:S03]  /*abd0*/  LOP3.LUT R10, R3, 0xfffff, RZ, 0xc0, !PT ;  /* 0x000fffff030a7812 */ /* 0x000fc600078ec0ff */
[----:B------:R-:W-:-:S05]  /*abe0*/  IMAD.IADD R11, R11, 0x1, R6 ;  /* 0x000000010b0b7824 */ /* 0x000fca00078e0206 */
[----:B------:R-:W-:Y:S01]  /*abf0*/  IMNMX R0, R11, -0x1, !PT ;  /* 0xffffffff0b007817 */ /* 0x000fe20007800200 */
[----:B------:R-:W-:Y:S01]  /*ac00*/  IMAD.MOV.U32 R11, RZ, RZ, R8 ;  /* 0x000000ffff0b7224 */ /* 0x000fe200078e0008 */
        /* <DEDUP_REMOVED lines=8> */
.L_x_11237:
        /* <DEDUP_REMOVED lines=12> */
.L_x_11236:
[----:B------:R-:W-:Y:S02]  /*ad50*/  IMAD.MOV.U32 R0, RZ, RZ, R10 ;  /* 0x000000ffff007224 */ /* 0x000fe400078e000a */
.L_x_11235:
[----:B------:R-:W-:Y:S05]  /*ad60*/  BSYNC B2 ;  /* 0x0000000000027941 */ /* 0x000fea0003800000 */
.L_x_11234:
        /* <DEDUP_REMOVED lines=13> */
.L_x_11243:
        /* <DEDUP_REMOVED lines=33> */
.L_x_11242:
[----:B------:R-:W-:Y:S02]  /*b050*/  IMAD.MOV.U32 R0, RZ, RZ, R12 ;  /* 0x000000ffff007224 */ /* 0x000fe400078e000c */
.L_x_11241:
[----:B------:R-:W-:Y:S05]  /*b060*/  BSYNC B3 ;  /* 0x0000000000037941 */ /* 0x000fea0003800000 */
.L_x_11240:
[----:B------:R-:W-:-:S13]  /*b070*/  ISETP.GE.U32.AND P0, PT, R10, 0xc, PT ;  /* 0x0000000c0a00780c */ /* 0x000fda0003f06070 */
[----:B------:R-:W-:Y:S05]  /*b080*/  @!P0 BRA `(.L_x_11239) ;  /* 0x0000077000008947 */ /* 0x000fea0003800000 */
[----:B------:R-:W-:Y:S01]  /*b090*/  BSSY B3, `(.L_x_11244) ;  /* 0x0000075000037945 */ /* 0x000fe20003800000 */
[----:B------:R-:W-:Y:S02]  /*b0a0*/  IADD3 R0, R9, 0x10, RZ ;  /* 0x0000001009007810 */ /* 0x000fe40007ffe0ff */
.L_x_11245:
        /* <DEDUP_REMOVED lines=116> */
.L_x_11244:
[----:B------:R-:W-:Y:S02]  /*b7f0*/  IMAD.MOV.U32 R0, RZ, RZ, R9 ;  /* 0x000000ffff007224 */ /* 0x000fe400078e0009 */
.L_x_11239:
[----:B------:R-:W-:Y:S05]  /*b800*/  BSYNC B2 ;  /* 0x0000000000027941 */ /* 0x000fea0003800000 */
.L_x_11238:
        /* <DEDUP_REMOVED lines=21> */
.L_x_11247:
[----:B------:R-:W-:Y:S05]  /*b960*/  BSYNC B2 ;  /* 0x0000000000027941 */ /* 0x000fea0003800000 */
.L_x_11246:
[----:B------:R-:W-:Y:S02]  /*b970*/  IMAD.MOV.U32 R15, RZ, RZ, R9 ;  /* 0x000000ffff0f7224 */ /* 0x000fe400078e0009 */
[----:B------:R-:W-:-:S03]  /*b980*/  IMAD.MOV.U32 R14, RZ, RZ, R2 ;  /* 0x000000ffff0e7224 */ /* 0x000fc600078e0002 */
[----:B------:R-:W-:Y:S01]  /*b990*/  LOP3.LUT R15, R15, 0x80000000, R27, 0xb8, !PT ;  /* 0x800000000f0f7812 */ /* 0x000fe200078eb81b */
[----:B------:R-:W-:Y:S05]  /*b9a0*/  BRA `(.L_x_11233) ;  /* 0x0000006000007947 */ /* 0x000fea0003800000 */
.L_x_11232:
[----:B------:R-:W0:-:S06]  /*b9b0*/  DSETP.GTU.AND P0, PT, R2, +INF , PT ;  /* 0x7ff000000200742a */ /* 0x000e0c0003f0c000 */
[----:B0-----:R-:W0:-:S14]  /*b9c0*/  DSETP.LE.AND P0, PT, R8, +INF , !P0 ;  /* 0x7ff000000800742a */ /* 0x001e1c0004703000 */
[----:B0-----:R-:W0:-:S04]  /*b9d0*/  @P0 DSETP.NEU.AND P1, PT, R8, +INF , PT ;  /* 0x7ff000000800042a */ /* 0x001e080003f2d000 */
[----:B------:R2:W4:-:S06]  /*b9e0*/  @!P0 DADD R14, R18, R26 ;  /* 0x00000000120e8229 */ /* 0x00050c000000001a */
[----:B0-----:R-:W-:Y:S02]  /*b9f0*/  @P0 FSEL R14, R26, RZ, P1 ;  /* 0x000000ff1a0e0208 */ /* 0x001fe40000800000 */
[----:B------:R-:W-:Y:S02]  /*ba00*/  @P0 FSEL R15, R27, -QNAN , P1 ;  /* 0xfff800001b0f0808 */ /* 0x000fe40000800000 */
.L_x_11233:
[----:B--2-4-:R-:W-:Y:S05]  /*ba10*/  BSYNC B1 ;  /* 0x0000000000017941 */ /* 0x014fea0003800000 */
.L_x_11231:
        /* <DEDUP_REMOVED lines=20> */
.L_x_11249:
[----:B------:R-:W-:Y:S05]  /*bb60*/  BSYNC B2 ;  /* 0x0000000000027941 */ /* 0x000fea0003800000 */
.L_x_11248:
        /* <DEDUP_REMOVED lines=30> */
.L_x_11252:
[----:B------:R-:W-:Y:S05]  /*bd50*/  BSYNC B2 ;  /* 0x0000000000027941 */ /* 0x000fea0003800000 */
.L_x_11251:
[----:B------:R-:W-:Y:S01]  /*bd60*/  LOP3.LUT R29, RZ, 0x80000000, R3, 0xb8, !PT ;  /* 0x80000000ff1d7812 */ /* 0x000fe200078eb803 */
[----:B------:R-:W-:Y:S01]  /*bd70*/  IMAD.MOV.U32 R28, RZ, RZ, RZ ;  /* 0x000000ffff1c7224 */ /* 0x000fe200078e00ff */
[----:B------:R-:W-:Y:S05]  /*bd80*/  BRA `(.L_x_11227) ;  /* 0x0000006000007947 */ /* 0x000fea0003800000 */
.L_x_11250:
[----:B------:R-:W0:Y:S02]  /*bd90*/  FRND.F64.FLOOR R2, R10 ;  /* 0x0000000a00027313 */ /* 0x000e240000305800 */
[----:B0-----:R-:W0:-:S04]  /*bda0*/  DADD R6, R10, -R2 ;  /* 0x000000000a067229 */ /* 0x001e080000000802 */
[----:B------:R-:W-:-:S04]  /*bdb0*/  DADD R8, R2, 1 ;  /* 0x3ff0000002087429 */ /* 0x000fc80000000000 */
[----:B0-----:R-:W0:-:S06]  /*bdc0*/  DSETP.GT.AND P0, PT, R6, 0.5, PT ;  /* 0x3fe000000600742a */ /* 0x001e0c0003f04000 */
[----:B0-----:R-:W-:Y:S02]  /*bdd0*/  FSEL R28, R8, R2, P0 ;  /* 0x00000002081c7208 */ /* 0x001fe40000000000 */
[----:B------:R-:W-:Y:S02]  /*bde0*/  FSEL R29, R9, R3, P0 ;  /* 0x00000003091d7208 */ /* 0x000fe40000000000 */
.L_x_11227:
[----:B------:R-:W-:Y:S05]  /*bdf0*/  BSYNC B0 ;  /* 0x0000000000007941 */ /* 0x000fea0003800000 */
.L_x_11226:
        /* <DEDUP_REMOVED lines=30> */
.L_x_11257:
[----:B------:R-:W-:Y:S05]  /*bfe0*/  BSYNC B2 ;  /* 0x0000000000027941 */ /* 0x000fea0003800000 */
.L_x_11256:
[----:B---3--:R-:W-:Y:S02]  /*bff0*/  IMAD.MOV.U32 R16, RZ, RZ, R2 ;  /* 0x000000ffff107224 */ /* 0x008fe400078e0002 */
[----:B------:R-:W-:Y:S01]  /*c000*/  IMAD.MOV.U32 R17, RZ, RZ, R3 ;  /* 0x000000ffff117224 */ /* 0x000fe200078e0003 */
[----:B------:R-:W-:Y:S05]  /*c010*/  BRA `(.L_x_11254) ;  /* 0x000013d000007947 */ /* 0x000fea0003800000 */
.L_x_11255:
        /* <DEDUP_REMOVED lines=39> */
.L_x_11264:
        /* <DEDUP_REMOVED lines=12> */
.L_x_11263:
[----:B------:R-:W-:Y:S02]  /*c350*/  IMAD.MOV.U32 R0, RZ, RZ, R9 ;  /* 0x000000ffff007224 */ /* 0x000fe400078e0009 */
.L_x_11262:
[----:B------:R-:W-:Y:S05]  /*c360*/  BSYNC B2 ;  /* 0x0000000000027941 */ /* 0x000fea0003800000 */
.L_x_11261:
        /* <DEDUP_REMOVED lines=13> */
.L_x_11270:
        /* <DEDUP_REMOVED lines=33> */
.L_x_11269:
[----:B------:R-:W-:Y:S02]  /*c650*/  IMAD.MOV.U32 R0, RZ, RZ, R12 ;  /* 0x000000ffff007224 */ /* 0x000fe400078e000c */
.L_x_11268:
[----:B------:R-:W-:Y:S05]  /*c660*/  BSYNC B3 ;  /* 0x0000000000037941 */ /* 0x000fea0003800000 */
.L_x_11267:
[----:B------:R-:W-:-:S13]  /*c670*/  ISETP.GE.U32.AND P0, PT, R9, 0xc, PT ;  /* 0x0000000c0900780c */ /* 0x000fda0003f06070 */
[----:B------:R-:W-:Y:S05]  /*c680*/  @!P0 BRA `(.L_x_11266) ;  /* 0x0000077000008947 */ /* 0x000fea0003800000 */
[----:B------:R-:W-:Y:S01]  /*c690*/  BSSY B3, `(.L_x_11271) ;  /* 0x0000075000037945 */ /* 0x000fe20003800000 */
[----:B------:R-:W-:Y:S02]  /*c6a0*/  IADD3 R0, R8, 0x10, RZ ;  /* 0x0000001008007810 */ /* 0x000fe40007ffe0ff */
.L_x_11272:
        /* <DEDUP_REMOVED lines=116> */
.L_x_11271:
[----:B------:R-:W-:Y:S02]  /*cdf0*/  IMAD.MOV.U32 R0, RZ, RZ, R8 ;  /* 0x000000ffff007224 */ /* 0x000fe400078e0008 */
.L_x_11266:
[----:B------:R-:W-:Y:S05]  /*ce00*/  BSYNC B2 ;  /* 0x0000000000027941 */ /* 0x000fea0003800000 */
.L_x_11265:
        /* <DEDUP_REMOVED lines=21> */
.L_x_11274:
[----:B------:R-:W-:Y:S05]  /*cf60*/  BSYNC B2 ;  /* 0x0000000000027941 */ /* 0x000fea0003800000 */
.L_x_11273:
[----:B------:R-:W-:Y:S02]  /*cf70*/  IMAD.MOV.U32 R15, RZ, RZ, R9 ;  /* 0x000000ffff0f7224 */ /* 0x000fe400078e0009 */
[----:B------:R-:W-:-:S03]  /*cf80*/  IMAD.MOV.U32 R14, RZ, RZ, R2 ;  /* 0x000000ffff0e7224 */ /* 0x000fc600078e0002 */
[----:B------:R-:W-:Y:S01]  /*cf90*/  LOP3.LUT R15, R15, 0x80000000, R31, 0xb8, !PT ;  /* 0x800000000f0f7812 */ /* 0x000fe200078eb81f */
[----:B------:R-:W-:Y:S05]  /*cfa0*/  BRA `(.L_x_11260) ;  /* 0x0000006000007947 */ /* 0x000fea0003800000 */
.L_x_11259:
[----:B------:R-:W0:-:S06]  /*cfb0*/  DSETP.GTU.AND P0, PT, R2, +INF , PT ;  /* 0x7ff000000200742a */ /* 0x000e0c0003f0c000 */
[----:B0-----:R-:W0:-:S14]  /*cfc0*/  DSETP.LE.AND P0, PT, R8, +INF , !P0 ;  /* 0x7ff000000800742a */ /* 0x001e1c0004703000 */
[----:B0-----:R-:W0:-:S04]  /*cfd0*/  @P0 DSETP.NEU.AND P1, PT, R8, +INF , PT ;  /* 0x7ff000000800042a */ /* 0x001e080003f2d000 */
[----:B------:R2:W4:-:S06]  /*cfe0*/  @!P0 DADD R14, R30, R24 ;  /* 0x000000001e0e8229 */ /* 0x00050c0000000018 */
[----:B0-----:R-:W-:Y:S02]  /*cff0*/  @P0 FSEL R14, R30, RZ, P1 ;  /* 0x000000ff1e0e0208 */ /* 0x001fe40000800000 */
[----:B------:R-:W-:Y:S02]  /*d000*/  @P0 FSEL R15, R31, -QNAN , P1 ;  /* 0xfff800001f0f0808 */ /* 0x000fe40000800000 */
.L_x_11260:
[----:B--2-4-:R-:W-:Y:S05]  /*d010*/  BSYNC B1 ;  /* 0x0000000000017941 */ /* 0x014fea0003800000 */
.L_x_11258:
        /* <DEDUP_REMOVED lines=20> */
.L_x_11276:
[----:B------:R-:W-:Y:S05]  /*d160*/  BSYNC B2 ;  /* 0x0000000000027941 */ /* 0x000fea0003800000 */
.L_x_11275:
        /* <DEDUP_REMOVED lines=30> */
.L_x_11279:
[----:B------:R-:W-:Y:S05]  /*d350*/  BSYNC B2 ;  /* 0x0000000000027941 */ /* 0x000fea0003800000 */
.L_x_11278:
[----:B---3--:R-:W-:Y:S01]  /*d360*/  LOP3.LUT R17, RZ, 0x80000000, R3, 0xb8, !PT ;  /* 0x80000000ff117812 */ /* 0x008fe200078eb803 */
[----:B------:R-:W-:Y:S01]  /*d370*/  IMAD.MOV.U32 R16, RZ, RZ, RZ ;  /* 0x000000ffff107224 */ /* 0x000fe200078e00ff */
[----:B------:R-:W-:Y:S05]  /*d380*/  BRA `(.L_x_11254) ;  /* 0x0000006000007947 */ /* 0x000fea0003800000 */
.L_x_11277:
[----:B------:R-:W0:Y:S02]  /*d390*/  FRND.F64.FLOOR R2, R10 ;  /* 0x0000000a00027313 */ /* 0x000e240000305800 */
[----:B0-----:R-:W0:-:S04]  /*d3a0*/  DADD R6, R10, -R2 ;  /* 0x000000000a067229 */ /* 0x001e080000000802 */
[----:B------:R-:W-:-:S04]  /*d3b0*/  DADD R8, R2, 1 ;  /* 0x3ff0000002087429 */ /* 0x000fc80000000000 */
[----:B0-----:R-:W0:-:S06]  /*d3c0*/  DSETP.GT.AND P0, PT, R6, 0.5, PT ;  /* 0x3fe000000600742a */ /* 0x001e0c0003f04000 */
[----:B0--3--:R-:W-:Y:S02]  /*d3d0*/  FSEL R16, R8, R2, P0 ;  /* 0x0000000208107208 */ /* 0x009fe40000000000 */
[----:B------:R-:W-:Y:S02]  /*d3e0*/  FSEL R17, R9, R3, P0 ;  /* 0x0000000309117208 */ /* 0x000fe40000000000 */
.L_x_11254:
[----:B------:R-:W-:Y:S05]  /*d3f0*/  BSYNC B0 ;  /* 0x0000000000007941 */ /* 0x000fea0003800000 */
.L_x_11253:
[----:B------:R-:W0:Y:S01]  /*d400*/  S2R R0, SR_CTAID.X ;  /* 0x0000000000007919 */ /* 0x000e220000002500 */
[----:B------:R-:W-:Y:S01]  /*d410*/  IMAD.MOV.U32 R3, RZ, RZ, -0x200 ;  /* 0xfffffe00ff037424 */ /* 0x000fe200078e00ff */
[----:B------:R-:W2:Y:S01]  /*d420*/  LDC.U8 R19, c[0x0][0x190] ;  /* 0x00006400ff137b82 */ /* 0x000ea20000000000 */
[----:B------:R-:W-:Y:S01]  /*d430*/  BSSY B6, `(.L_x_11280) ;  /* 0x000011f000067945 */ /* 0x000fe20003800000 */
[----:B------:R-:W4:Y:S01]  /*d440*/  S2R R23, SR_TID.X ;  /* 0x0000000000177919 */ /* 0x000f220000002100 */
[----:B0-----:R-:W-:-:S05]  /*d450*/  IMAD R18, R0, R3, c[0x0][0x160] ;  /* 0x0000580000127624 */ /* 0x001fca00078e0203 */
[----:B----4-:R-:W-:-:S13]  /*d460*/  ISETP.GE.AND P0, PT, R23, R18, PT ;  /* 0x000000121700720c */ /* 0x010fda0003f06270 */
        /* <DEDUP_REMOVED lines=17> */
[----:B------:R-:W0:Y:S01]  /*d580*/  F2I.F64.TRUNC R5, R4 ;  /* 0x0000000400057311 */ /* 0x000e22000030d100 */
[----:B------:R-:W-:Y:S01]  /*d590*/  IMAD.MOV.U32 R23, RZ, RZ, R22 ;  /* 0x000000ffff177224 */ /* 0x000fe200078e0016 */
[----:B0-----:R0:W-:Y:S01]  /*d5a0*/  STG.E.U8 [R2.64], R5 ;  /* 0x0000000502007986 */ /* 0x0011e2000c101124 */
[----:B------:R-:W-:Y:S05]  /*d5b0*/  BRA `(.L_x_11281) ;  /* 0x0000106000007947 */ /* 0x000fea0003800000 */
.L_x_11285:
[----:B------:R-:W0:Y:S01]  /*d5c0*/  F2I.S64.F64.TRUNC R4, R4 ;  /* 0x0000000400047311 */ /* 0x000e22000030d900 */
[----:B------:R-:W-:Y:S02]  /*d5d0*/  IMAD.MOV.U32 R23, RZ, RZ, R22 ;  /* 0x000000ffff177224 */ /* 0x000fe400078e0016 */
[----:B0-----:R-:W-:-:S05]  /*d5e0*/  IMAD.MOV.U32 R7, RZ, RZ, R4 ;  /* 0x000000ffff077224 */ /* 0x001fca00078e0004 */
[----:B------:R0:W-:Y:S01]  /*d5f0*/  STG.E.U8 [R2.64], R7 ;  /* 0x0000000702007986 */ /* 0x0001e2000c101124 */
[----:B------:R-:W-:Y:S05]  /*d600*/  BRA `(.L_x_11281) ;  /* 0x0000101000007947 */ /* 0x000fea0003800000 */
.L_x_11284:
[----:B------:R-:W-:-:S13]  /*d610*/  ISETP.NE.AND P0, PT, R0, 0x2, PT ;  /* 0x000000020000780c */ /* 0x000fda0003f05270 */
[----:B------:R-:W-:Y:S05]  /*d620*/  @!P0 BRA `(.L_x_11287) ;  /* 0x000000c000008947 */ /* 0x000fea0003800000 */
[----:B------:R-:W-:-:S13]  /*d630*/  ISETP.NE.AND P0, PT, R0, 0x3, PT ;  /* 0x000000030000780c */ /* 0x000fda0003f05270 */
[----:B------:R-:W-:Y:S05]  /*d640*/  @!P0 BRA `(.L_x_11288) ;  /* 0x0000006000008947 */ /* 0x000fea0003800000 */
[----:B------:R-:W-:-:S13]  /*d650*/  ISETP.NE.AND P0, PT, R0, 0x4, PT ;  /* 0x000000040000780c */ /* 0x000fda0003f05270 */
[----:B------:R-:W-:Y:S05]  /*d660*/  @P0 BRA `(.L_x_11286) ;  /* 0x00000df000000947 */ /* 0x000fea0003800000 */
[----:B------:R-:W0:Y:S01]  /*d670*/  F2I.S64.F64.TRUNC R4, R4 ;  /* 0x0000000400047311 */ /* 0x000e22000030d900 */
[----:B------:R-:W-:Y:S01]  /*d680*/  IMAD.MOV.U32 R23, RZ, RZ, R22 ;  /* 0x000000ffff177224 */ /* 0x000fe200078e0016 */
[----:B0-----:R0:W-:Y:S01]  /*d690*/  STG.E.64 [R2.64], R4 ;  /* 0x0000000402007986 */ /* 0x0011e2000c101b24 */
[----:B------:R-:W-:Y:S05]  /*d6a0*/  BRA `(.L_x_11281) ;  /* 0x00000f7000007947 */ /* 0x000fea0003800000 */
.L_x_11288:
[----:B------:R-:W0:Y:S01]  /*d6b0*/  F2I.F64.TRUNC R5, R4 ;  /* 0x0000000400057311 */ /* 0x000e22000030d100 */
[----:B------:R-:W-:Y:S01]  /*d6c0*/  IMAD.MOV.U32 R23, RZ, RZ, R22 ;  /* 0x000000ffff177224 */ /* 0x000fe200078e0016 */
[----:B0-----:R0:W-:Y:S01]  /*d6d0*/  STG.E [R2.64], R5 ;  /* 0x0000000502007986 */ /* 0x0011e2000c101924 */
[----:B------:R-:W-:Y:S05]  /*d6e0*/  BRA `(.L_x_11281) ;  /* 0x00000f3000007947 */ /* 0x000fea0003800000 */
.L_x_11287:
[----:B------:R-:W0:Y:S01]  /*d6f0*/  F2I.F64.TRUNC R5, R4 ;  /* 0x0000000400057311 */ /* 0x000e22000030d100 */
[----:B------:R-:W-:Y:S01]  /*d700*/  IMAD.MOV.U32 R23, RZ, RZ, R22 ;  /* 0x000000ffff177224 */ /* 0x000fe200078e0016 */
[----:B0-----:R0:W-:Y:S01]  /*d710*/  STG.E.U16 [R2.64], R5 ;  /* 0x0000000502007986 */ /* 0x0011e2000c101524 */
[----:B------:R-:W-:Y:S05]  /*d720*/  BRA `(.L_x_11281) ;  /* 0x00000ef000007947 */ /* 0x000fea0003800000 */
.L_x_11283:
[----:B------:R-:W-:-:S13]  /*d730*/  ISETP.GT.AND P0, PT, R0, 0x6, PT ;  /* 0x000000060000780c */ /* 0x000fda0003f04270 */
[----:B------:R-:W-:Y:S05]  /*d740*/  @P0 BRA `(.L_x_11289) ;  /* 0x0000011000000947 */ /* 0x000fea0003800000 */
[----:B------:R-:W-:-:S13]  /*d750*/  ISETP.NE.AND P0, PT, R0, 0x5, PT ;  /* 0x000000050000780c */ /* 0x000fda0003f05270 */
[----:B------:R-:W-:Y:S05]  /*d760*/  @!P0 BRA `(.L_x_11290) ;  /* 0x0000008000008947 */ /* 0x000fea0003800000 */
[----:B------:R-:W-:-:S13]  /*d770*/  ISETP.NE.AND P0, PT, R0, 0x6, PT ;  /* 0x000000060000780c */ /* 0x000fda0003f05270 */
[----:B------:R-:W-:Y:S05]  /*d780*/  @P0 BRA `(.L_x_11286) ;  /* 0x00000cd000000947 */ /* 0x000fea0003800000 */
[----:B------:R-:W0:Y:S01]  /*d790*/  F2F.F32.F64 R7, R4 ;  /* 0x0000000400077310 */ /* 0x000e220000301000 */
[----:B------:R-:W0:Y:S01]  /*d7a0*/  DSETP.GEU.AND P0, PT, |R4|, c[0x2][0x0], PT ;  /* 0x008000000400762a */ /* 0x000e220003f0e200 */
[----:B------:R-:W-:-:S13]  /*d7b0*/  IMAD.MOV.U32 R23, RZ, RZ, R22 ;  /* 0x000000ffff177224 */ /* 0x000fda00078e0016 */
[----:B0-----:R-:W-:-:S05]  /*d7c0*/  @!P0 FMUL R7, R7, 1.175494350822287508e-38 ;  /* 0x0080000007078820 */ /* 0x001fca0000400000 */
[----:B------:R0:W-:Y:S01]  /*d7d0*/  STG.E [R2.64], R7 ;  /* 0x0000000702007986 */ /* 0x0001e2000c101924 */
[----:B------:R-:W-:Y:S05]  /*d7e0*/  BRA `(.L_x_11281) ;  /* 0x00000e3000007947 */ /* 0x000fea0003800000 */
.L_x_11290:
[----:B------:R-:W0:Y:S01]  /*d7f0*/  F2F.F32.F64 R0, R4 ;  /* 0x0000000400007310 */ /* 0x000e220000301000 */
[----:B------:R-:W0:Y:S01]  /*d800*/  DSETP.GEU.AND P0, PT, |R4|, c[0x2][0x0], PT ;  /* 0x008000000400762a */ /* 0x000e220003f0e200 */
[----:B------:R-:W-:-:S13]  /*d810*/  IMAD.MOV.U32 R23, RZ, RZ, R22 ;  /* 0x000000ffff177224 */ /* 0x000fda00078e0016 */
[----:B0-----:R-:W-:-:S05]  /*d820*/  @!P0 FMUL R0, R0, 1.175494350822287508e-38 ;  /* 0x0080000000008820 */ /* 0x001fca0000400000 */
[----:B------:R-:W-:-:S05]  /*d830*/  F2FP.PACK_AB R0, RZ, R0 ;  /* 0x00000000ff00723e */ /* 0x000fca00000000ff */
[----:B------:R0:W-:Y:S01]  /*d840*/  STG.E.U16 [R2.64], R0 ;  /* 0x0000000002007986 */ /* 0x0001e2000c101524 */
[----:B------:R-:W-:Y:S05]  /*d850*/  BRA `(.L_x_11281) ;  /* 0x00000dc000007947 */ /* 0x000fea0003800000 */
.L_x_11289:
        /* <DEDUP_REMOVED lines=8> */
[----:B------:R-:W-:Y:S02]  /*d8e0*/  IMAD.MOV.U32 R7, RZ, RZ, RZ ;  /* 0x000000ffff077224 */ /* 0x000fe400078e00ff */
[----:B------:R-:W-:-:S11]  /*d8f0*/  IMAD.MOV.U32 R23, RZ, RZ, R22 ;  /* 0x000000ffff177224 */ /* 0x000fd600078e0016 */
[----:B0-----:R-:W-:-:S05]  /*d900*/  @!P0 FMUL R6, R6, 1.175494350822287508e-38 ;  /* 0x0080000006068820 */ /* 0x001fca0000400000 */
[----:B------:R0:W-:Y:S01]  /*d910*/  STG.E.64 [R2.64], R6 ;  /* 0x0000000602007986 */ /* 0x0001e2000c101b24 */
[----:B------:R-:W-:Y:S05]  /*d920*/  BRA `(.L_x_11281) ;  /* 0x00000cf000007947 */ /* 0x000fea0003800000 */
.L_x_11292:
[----:B------:R-:W0:Y:S01]  /*d930*/  F2F.F32.F64 R0, R4 ;  /* 0x0000000400007310 */ /* 0x000e220000301000 */
[----:B------:R-:W0:Y:S01]  /*d940*/  DSETP.GEU.AND P0, PT, |R4|, c[0x2][0x0], PT ;  /* 0x008000000400762a */ /* 0x000e220003f0e200 */
[----:B------:R-:W-:-:S13]  /*d950*/  IMAD.MOV.U32 R23, RZ, RZ, R22 ;  /* 0x000000ffff177224 */ /* 0x000fda00078e0016 */
[----:B0-----:R-:W-:-:S05]  /*d960*/  @!P0 FMUL R0, R0, 1.175494350822287508e-38 ;  /* 0x0080000000008820 */ /* 0x001fca0000400000 */
[----:B------:R-:W-:-:S04]  /*d970*/  F2FP.PACK_AB R5, RZ, R0 ;  /* 0x00000000ff05723e */ /* 0x000fc800000000ff */
[----:B------:R-:W-:-:S05]  /*d980*/  PRMT R5, R5, 0x5410, RZ ;  /* 0x0000541005057816 */ /* 0x000fca00000000ff */
[----:B------:R0:W-:Y:S01]  /*d990*/  STG.E [R2.64], R5 ;  /* 0x0000000502007986 */ /* 0x0001e2000c101924 */
[----:B------:R-:W-:Y:S05]  /*d9a0*/  BRA `(.L_x_11281) ;  /* 0x00000c7000007947 */ /* 0x000fea0003800000 */
.L_x_11291:
[----:B------:R0:W-:Y:S01]  /*d9b0*/  STG.E.64 [R2.64], R4 ;  /* 0x0000000402007986 */ /* 0x0001e2000c101b24 */
[----:B------:R-:W-:Y:S01]  /*d9c0*/  IMAD.MOV.U32 R23, RZ, RZ, R22 ;  /* 0x000000ffff177224 */ /* 0x000fe200078e0016 */
[----:B------:R-:W-:Y:S05]  /*d9d0*/  BRA `(.L_x_11281) ;  /* 0x00000c4000007947 */ /* 0x000fea0003800000 */
.L_x_11282:
        /* <DEDUP_REMOVED lines=8> */
[----:B------:R-:W0:Y:S01]  /*da60*/  DSETP.NEU.AND P0, PT, R4, RZ, PT ;  /* 0x000000ff0400722a */ /* 0x000e220003f0d000 */
[----:B------:R-:W-:-:S05]  /*da70*/  IMAD.MOV.U32 R23, RZ, RZ, R22 ;  /* 0x000000ffff177224 */ /* 0x000fca00078e0016 */
[----:B0-----:R-:W-:-:S05]  /*da80*/  SEL R5, RZ, 0x1, !P0 ;  /* 0x00000001ff057807 */ /* 0x001fca0004000000 */
[----:B------:R0:W-:Y:S01]  /*da90*/  STG.E.U8 [R2.64], R5 ;  /* 0x0000000502007986 */ /* 0x0001e2000c101124 */
[----:B------:R-:W-:Y:S05]  /*daa0*/  BRA `(.L_x_11281) ;  /* 0x00000b7000007947 */ /* 0x000fea0003800000 */
.L_x_11295:
[----:B------:R-:W-:Y:S01]  /*dab0*/  CS2R R6, SRZ ;  /* 0x0000000000067805 */ /* 0x000fe2000001ff00 */
[----:B------:R-:W-:-:S04]  /*dac0*/  IMAD.MOV.U32 R23, RZ, RZ, R22 ;  /* 0x000000ffff177224 */ /* 0x000fc800078e0016 */
[----:B------:R0:W-:Y:S01]  /*dad0*/  STG.E.128 [R2.64], R4 ;  /* 0x0000000402007986 */ /* 0x0001e2000c101d24 */
[----:B------:R-:W-:Y:S05]  /*dae0*/  BRA `(.L_x_11281) ;  /* 0x00000b3000007947 */ /* 0x000fea0003800000 */
.L_x_11294:
        /* <DEDUP_REMOVED lines=23> */
.L_x_11299:
[----:B------:R-:W-:Y:S05]  /*dc60*/  BSYNC B0 ;  /* 0x0000000000007941 */ /* 0x000fea0003800000 */
.L_x_11298:
[----:B------:R-:W-:Y:S01]  /*dc70*/  LOP3.LUT R7, R0, R7, RZ, 0xfc, !PT ;  /* 0x0000000700077212 */ /* 0x000fe200078efcff */
[----:B------:R-:W-:-:S04]  /*dc80*/  IMAD.MOV.U32 R23, RZ, RZ, R22 ;  /* 0x000000ffff177224 */ /* 0x000fc800078e0016 */
[----:B------:R0:W-:Y:S01]  /*dc90*/  STG.E.U8 [R2.64], R7 ;  /* 0x0000000702007986 */ /* 0x0001e2000c101124 */
[----:B------:R-:W-:Y:S05]  /*dca0*/  BRA `(.L_x_11281) ;  /* 0x0000097000007947 */ /* 0x000fea0003800000 */
.L_x_11297:
        /* <DEDUP_REMOVED lines=15> */
.L_x_11301:
[----:B------:R-:W-:Y:S01]  /*dda0*/  IMAD.MOV.U32 R0, RZ, RZ, 0x7f ;  /* 0x0000007fff007424 */ /* 0x000fe200078e00ff */
[----:B------:R-:W-:-:S04]  /*ddb0*/  ISETP.GT.U32.AND P0, PT, R6, 0x7f800000, PT ;  /* 0x7f8000000600780c */ /* 0x000fc80003f04070 */
[----:B------:R-:W-:-:S04]  /*ddc0*/  SEL R0, R0, 0x7c, P0 ;  /* 0x0000007c00007807 */ /* 0x000fc80000000000 */
.L_x_11302:
[----:B------:R-:W-:Y:S05]  /*ddd0*/  BSYNC B0 ;  /* 0x0000000000007941 */ /* 0x000fea0003800000 */
.L_x_11300:
[----:B------:R-:W-:Y:S01]  /*dde0*/  LOP3.LUT R4, R7, 0x80000000, RZ, 0xc0, !PT ;  /* 0x8000000007047812 */ /* 0x000fe200078ec0ff */
[----:B------:R-:W-:-:S03]  /*ddf0*/  IMAD.MOV.U32 R23, RZ, RZ, R22 ;  /* 0x000000ffff177224 */ /* 0x000fc600078e0016 */
[----:B------:R-:W-:-:S04]  /*de00*/  SHF.R.U32.HI R5, RZ, 0x18, R4 ;  /* 0x00000018ff057819 */ /* 0x000fc80000011604 */
[----:B------:R-:W-:-:S05]  /*de10*/  LOP3.LUT R5, R0, R5, RZ, 0xfc, !PT ;  /* 0x0000000500057212 */ /* 0x000fca00078efcff */
[----:B------:R0:W-:Y:S01]  /*de20*/  STG.E.U8 [R2.64], R5 ;  /* 0x0000000502007986 */ /* 0x0001e2000c101124 */
[----:B------:R-:W-:Y:S05]  /*de30*/  BRA `(.L_x_11281) ;  /* 0x000007e000007947 */ /* 0x000fea0003800000 */
.L_x_11296:
[----:B------:R-:W0:Y:S01]  /*de40*/  F2F.F32.F64 R0, R4 ;  /* 0x0000000400007310 */ /* 0x000e220000301000 */
[----:B------:R-:W0:Y:S01]  /*de50*/  DSETP.GEU.AND P0, PT, |R4|, c[0x2][0x0], PT ;  /* 0x008000000400762a */ /* 0x000e220003f0e200 */
[----:B------:R-:W-:-:S13]  /*de60*/  IMAD.MOV.U32 R23, RZ, RZ, R22 ;  /* 0x000000ffff177224 */ /* 0x000fda00078e0016 */
[----:B0-----:R-:W-:-:S05]  /*de70*/  @!P0 FMUL R0, R0, 1.175494350822287508e-38 ;  /* 0x0080000000008820 */ /* 0x001fca0000400000 */
[----:B------:R-:W-:-:S05]  /*de80*/  F2FP.BF16.PACK_AB R0, RZ, R0 ;  /* 0x00000000ff00723e */ /* 0x000fca00000010ff */
[----:B------:R0:W-:Y:S01]  /*de90*/  STG.E.U16 [R2.64], R0 ;  /* 0x0000000002007986 */ /* 0x0001e2000c101524 */
[----:B------:R-:W-:Y:S05]  /*dea0*/  BRA `(.L_x_11281) ;  /* 0x0000077000007947 */ /* 0x000fea0003800000 */
.L_x_11293:
        /* <DEDUP_REMOVED lines=8> */
[----:B------:R-:W0:Y:S01]  /*df30*/  F2I.U32.F64.TRUNC R5, R4 ;  /* 0x0000000400057311 */ /* 0x000e22000030d000 */
[----:B------:R-:W-:Y:S01]  /*df40*/  IMAD.MOV.U32 R23, RZ, RZ, R22 ;  /* 0x000000ffff177224 */ /* 0x000fe200078e0016 */
[----:B0-----:R0:W-:Y:S01]  /*df50*/  STG.E.U16 [R2.64], R5 ;  /* 0x0000000502007986 */ /* 0x0011e2000c101524 */
[----:B------:R-:W-:Y:S05]  /*df60*/  BRA `(.L_x_11281) ;  /* 0x000006b000007947 */ /* 0x000fea0003800000 */
.L_x_11305:
        /* <DEDUP_REMOVED lines=19> */
.L_x_11308:
[----:B------:R-:W-:-:S04]  /*e0a0*/  LOP3.LUT R0, R7, 0x80000000, RZ, 0xc0, !PT ;  /* 0x8000000007007812 */ /* 0x000fc800078ec0ff */
[----:B------:R-:W-:-:S04]  /*e0b0*/  SHF.R.U32.HI R5, RZ, 0x18, R0 ;  /* 0x00000018ff057819 */ /* 0x000fc80000011600 */
[----:B------:R-:W-:-:S04]  /*e0c0*/  LOP3.LUT R4, R4, R5, RZ, 0xfc, !PT ;  /* 0x0000000504047212 */ /* 0x000fc800078efcff */
[----:B------:R-:W-:Y:S02]  /*e0d0*/  PRMT R0, R4, 0x7610, R0 ;  /* 0x0000761004007816 */ /* 0x000fe40000000000 */
.L_x_11307:
[----:B------:R-:W-:Y:S05]  /*e0e0*/  BSYNC B0 ;  /* 0x0000000000007941 */ /* 0x000fea0003800000 */
.L_x_11306:
[----:B------:R0:W-:Y:S01]  /*e0f0*/  STG.E.U8 [R2.64], R0 ;  /* 0x0000000002007986 */ /* 0x0001e2000c101124 */
[----:B------:R-:W-:Y:S01]  /*e100*/  IMAD.MOV.U32 R23, RZ, RZ, R22 ;  /* 0x000000ffff177224 */ /* 0x000fe200078e0016 */
[----:B------:R-:W-:Y:S05]  /*e110*/  BRA `(.L_x_11281) ;  /* 0x0000050000007947 */ /* 0x000fea0003800000 */
.L_x_11304:
        /* <DEDUP_REMOVED lines=19> */
.L_x_11311:
[----:B------:R-:W-:-:S04]  /*e250*/  LOP3.LUT R0, R7, 0x80000000, RZ, 0xc0, !PT ;  /* 0x8000000007007812 */ /* 0x000fc800078ec0ff */
[----:B------:R-:W-:-:S04]  /*e260*/  SHF.R.U32.HI R5, RZ, 0x18, R0 ;  /* 0x00000018ff057819 */ /* 0x000fc80000011600 */
[----:B------:R-:W-:-:S04]  /*e270*/  LOP3.LUT R4, R4, R5, RZ, 0xfc, !PT ;  /* 0x0000000504047212 */ /* 0x000fc800078efcff */
[----:B------:R-:W-:Y:S02]  /*e280*/  PRMT R0, R4, 0x7610, R0 ;  /* 0x0000761004007816 */ /* 0x000fe40000000000 */
.L_x_11310:
[----:B------:R-:W-:Y:S05]  /*e290*/  BSYNC B0 ;  /* 0x0000000000007941 */ /* 0x000fea0003800000 */
.L_x_11309:
[----:B------:R0:W-:Y:S01]  /*e2a0*/  STG.E.U8 [R2.64], R0 ;  /* 0x0000000002007986 */ /* 0x0001e2000c101124 */
[----:B------:R-:W-:Y:S01]  /*e2b0*/  IMAD.MOV.U32 R23, RZ, RZ, R22 ;  /* 0x000000ffff177224 */ /* 0x000fe200078e0016 */
[----:B------:R-:W-:Y:S05]  /*e2c0*/  BRA `(.L_x_11281) ;  /* 0x0000035000007947 */ /* 0x000fea0003800000 */
.L_x_11303:
[----:B------:R-:W-:-:S13]  /*e2d0*/  ISETP.NE.AND P0, PT, R0, 0x1c, PT ;  /* 0x0000001c0000780c */ /* 0x000fda0003f05270 */
[----:B------:R-:W-:Y:S05]  /*e2e0*/  @!P0 BRA `(.L_x_11312) ;  /* 0x0000030000008947 */ /* 0x000fea0003800000 */
[----:B------:R-:W-:-:S13]  /*e2f0*/  ISETP.NE.AND P0, PT, R0, 0x1d, PT ;  /* 0x0000001d0000780c */ /* 0x000fda0003f05270 */
[----:B------:R-:W-:Y:S05]  /*e300*/  @!P0 BRA `(.L_x_11313) ;  /* 0x000002a000008947 */ /* 0x000fea0003800000 */
[----:B------:R-:W-:-:S13]  /*e310*/  ISETP.NE.AND P0, PT, R0, 0x2c, PT ;  /* 0x0000002c0000780c */ /* 0x000fda0003f05270 */
[----:B------:R-:W-:Y:S05]  /*e320*/  @P0 BRA `(.L_x_11286) ;  /* 0x0000013000000947 */ /* 0x000fea0003800000 */
[----:B------:R0:W2:Y:S01]  /*e330*/  F2F.F32.F64 R8, R4 ;  /* 0x0000000400087310 */ /* 0x0000a20000301000 */
[----:B------:R0:W2:Y:S01]  /*e340*/  DSETP.GEU.AND P0, PT, |R4|, c[0x2][0x0], PT ;  /* 0x008000000400762a */ /* 0x0000a20003f0e200 */
[----:B------:R-:W-:Y:S02]  /*e350*/  IMAD.MOV.U32 R23, RZ, RZ, R22 ;  /* 0x000000ffff177224 */ /* 0x000fe400078e0016 */
[----:B0-----:R-:W-:-:S11]  /*e360*/  IMAD.MOV.U32 R5, RZ, RZ, 0xff ;  /* 0x000000ffff057424 */ /* 0x001fd600078e00ff */
[----:B--2---:R-:W-:Y:S01]  /*e370*/  @!P0 FMUL R8, R8, 1.175494350822287508e-38 ;  /* 0x0080000008088820 */ /* 0x004fe20000400000 */
[----:B------:R-:W-:-:S04]  /*e380*/  PLOP3.LUT P0, PT, PT, PT, PT, 0x80, 0x0 ;  /* 0x000000000000781c */ /* 0x000fc80003f0f070 */
        /* <DEDUP_REMOVED lines=13> */
.L_x_11286:
        /* <DEDUP_REMOVED lines=21> */
.L_x_11313:
[----:B------:R-:W0:Y:S01]  /*e5b0*/  F2I.U64.F64.TRUNC R4, R4 ;  /* 0x0000000400047311 */ /* 0x000e22000030d800 */
[----:B------:R-:W-:Y:S01]  /*e5c0*/  IMAD.MOV.U32 R23, RZ, RZ, R22 ;  /* 0x000000ffff177224 */ /* 0x000fe200078e0016 */
[----:B0-----:R0:W-:Y:S01]  /*e5d0*/  STG.E.64 [R2.64], R4 ;  /* 0x0000000402007986 */ /* 0x0011e2000c101b24 */
[----:B------:R-:W-:Y:S05]  /*e5e0*/  BRA `(.L_x_11281) ;  /* 0x0000003000007947 */ /* 0x000fea0003800000 */
.L_x_11312:
[----:B------:R-:W0:Y:S01]  /*e5f0*/  F2I.U32.F64.TRUNC R5, R4 ;  /* 0x0000000400057311 */ /* 0x000e22000030d000 */
[----:B------:R-:W-:Y:S01]  /*e600*/  IMAD.MOV.U32 R23, RZ, RZ, R22 ;  /* 0x000000ffff177224 */ /* 0x000fe200078e0016 */
[----:B0-----:R0:W-:Y:S06]  /*e610*/  STG.E [R2.64], R5 ;  /* 0x0000000502007986 */ /* 0x0011ec000c101924 */
.L_x_11281:
[----:B--2---:R-:W-:Y:S05]  /*e620*/  BSYNC B6 ;  /* 0x0000000000067941 */ /* 0x004fea0003800000 */
.L_x_11280:
[----:B------:R-:W-:Y:S01]  /*e630*/  ISETP.GE.AND P0, PT, R23, R18, PT ;  /* 0x000000121700720c */ /* 0x000fe20003f06270 */
[----:B------:R-:W-:-:S12]  /*e640*/  BSSY B6, `(.L_x_11314) ;  /* 0x0000210000067945 */ /* 0x000fd80003800000 */
[----:B------:R-:W-:Y:S05]  /*e650*/  @P0 BRA `(.L_x_11315) ;  /* 0x000020e000000947 */ /* 0x000fea0003800000 */
[----:B0-----:R-:W0:Y:S01]  /*e660*/  S2R R0, SR_CTAID.X ;  /* 0x0000000000007919 */ /* 0x001e220000002500 */
[----:B------:R-:W-:Y:S01]  /*e670*/  PRMT R3, R19, 0x9910, RZ ;  /* 0x0000991013037816 */ /* 0x000fe200000000ff */
[----:B0-----:R-:W-:-:S04]  /*e680*/  IMAD R0, R0, 0x200, R23 ;  /* 0x0000020000007824 */ /* 0x001fc800078e0217 */
        /* <DEDUP_REMOVED lines=14> */
[----:B-1----:R-:W0:Y:S02]  /*e770*/  F2I.F64.TRUNC R33, R32 ;  /* 0x0000002000217311 */ /* 0x002e24000030d100 */
[----:B0-----:R0:W-:Y:S01]  /*e780*/  STG.E.U8 [R2.64], R33 ;  /* 0x0000002102007986 */ /* 0x0011e2000c101124 */
[----:B------:R-:W-:Y:S05]  /*e790*/  BRA `(.L_x_11321) ;  /* 0x00000f1000007947 */ /* 0x000fea0003800000 */
.L_x_11319:
[----:B-1----:R-:W0:Y:S02]  /*e7a0*/  F2I.S64.F64.TRUNC R32, R32 ;  /* 0x0000002000207311 */ /* 0x002e24000030d900 */
[----:B0-----:R-:W-:-:S05]  /*e7b0*/  IMAD.MOV.U32 R5, RZ, RZ, R32 ;  /* 0x000000ffff057224 */ /* 0x001fca00078e0020 */
[----:B------:R0:W-:Y:S01]  /*e7c0*/  STG.E.U8 [R2.64], R5 ;  /* 0x0000000502007986 */ /* 0x0001e2000c101124 */
[----:B------:R-:W-:Y:S05]  /*e7d0*/  BRA `(.L_x_11321) ;  /* 0x00000ed000007947 */ /* 0x000fea0003800000 */
.L_x_11318:
[----:B------:R-:W-:-:S13]  /*e7e0*/  ISETP.NE.AND P0, PT, R0, 0x2, PT ;  /* 0x000000020000780c */ /* 0x000fda0003f05270 */
[----:B------:R-:W-:Y:S05]  /*e7f0*/  @!P0 BRA `(.L_x_11322) ;  /* 0x000000a000008947 */ /* 0x000fea0003800000 */
[----:B------:R-:W-:-:S13]  /*e800*/  ISETP.NE.AND P0, PT, R0, 0x3, PT ;  /* 0x000000030000780c */ /* 0x000fda0003f05270 */
[----:B------:R-:W-:Y:S05]  /*e810*/  @!P0 BRA `(.L_x_11323) ;  /* 0x0000005000008947 */ /* 0x000fea0003800000 */
[----:B------:R-:W-:-:S13]  /*e820*/  ISETP.NE.AND P0, PT, R0, 0x4, PT ;  /* 0x000000040000780c */ /* 0x000fda0003f05270 */
[----:B------:R-:W-:Y:S05]  /*e830*/  @P0 BRA `(.L_x_11320) ;  /* 0x00000ce000000947 */ /* 0x000fea0003800000 */
[----:B-1----:R-:W0:Y:S02]  /*e840*/  F2I.S64.F64.TRUNC R32, R32 ;  /* 0x0000002000207311 */ /* 0x002e24000030d900 */
[----:B0-----:R0:W-:Y:S01]  /*e850*/  STG.E.64 [R2.64], R32 ;  /* 0x0000002002007986 */ /* 0x0011e2000c101b24 */
[----:B------:R-:W-:Y:S05]  /*e860*/  BRA `(.L_x_11321) ;  /* 0x00000e4000007947 */ /* 0x000fea0003800000 */
.L_x_11323:
[----:B-1----:R-:W0:Y:S02]  /*e870*/  F2I.F64.TRUNC R33, R32 ;  /* 0x0000002000217311 */ /* 0x002e24000030d100 */
[----:B0-----:R0:W-:Y:S01]  /*e880*/  STG.E [R2.64], R33 ;  /* 0x0000002102007986 */ /* 0x0011e2000c101924 */
[----:B------:R-:W-:Y:S05]  /*e890*/  BRA `(.L_x_11321) ;  /* 0x00000e1000007947 */ /* 0x000fea0003800000 */
.L_x_11322:
[----:B-1----:R-:W0:Y:S02]  /*e8a0*/  F2I.F64.TRUNC R33, R32 ;  /* 0x0000002000217311 */ /* 0x002e24000030d100 */
[----:B0-----:R0:W-:Y:S01]  /*e8b0*/  STG.E.U16 [R2.64], R33 ;  /* 0x0000002102007986 */ /* 0x0011e2000c101524 */
[----:B------:R-:W-:Y:S05]  /*e8c0*/  BRA `(.L_x_11321) ;  /* 0x00000de000007947 */ /* 0x000fea0003800000 */
.L_x_11317:
[----:B------:R-:W-:-:S13]  /*e8d0*/  ISETP.GT.AND P0, PT, R0, 0x6, PT ;  /* 0x000000060000780c */ /* 0x000fda0003f04270 */
[----:B------:R-:W-:Y:S05]  /*e8e0*/  @P0 BRA `(.L_x_11324) ;  /* 0x000000f000000947 */ /* 0x000fea0003800000 */
[----:B------:R-:W-:-:S13]  /*e8f0*/  ISETP.NE.AND P0, PT, R0, 0x5, PT ;  /* 0x000000050000780c */ /* 0x000fda0003f05270 */
[----:B------:R-:W-:Y:S05]  /*e900*/  @!P0 BRA `(.L_x_11325) ;  /* 0x0000007000008947 */ /* 0x000fea0003800000 */
[----:B------:R-:W-:-:S13]  /*e910*/  ISETP.NE.AND P0, PT, R0, 0x6, PT ;  /* 0x000000060000780c */ /* 0x000fda0003f05270 */
[----:B------:R-:W-:Y:S05]  /*e920*/  @P0 BRA `(.L_x_11320) ;  /* 0x00000bf000000947 */ /* 0x000fea0003800000 */
[----:B-1----:R-:W0:Y:S01]  /*e930*/  F2F.F32.F64 R5, R32 ;  /* 0x0000002000057310 */ /* 0x002e220000301000 */
[----:B------:R-:W0:-:S14]  /*e940*/  DSETP.GEU.AND P0, PT, |R32|, c[0x2][0x0], PT ;  /* 0x008000002000762a */ /* 0x000e1c0003f0e200 */
[----:B0-----:R-:W-:-:S05]  /*e950*/  @!P0 FMUL R5, R5, 1.175494350822287508e-38 ;  /* 0x0080000005058820 */ /* 0x001fca0000400000 */
[----:B------:R0:W-:Y:S01]  /*e960*/  STG.E [R2.64], R5 ;  /* 0x0000000502007986 */ /* 0x0001e2000c101924 */
[----:B------:R-:W-:Y:S05]  /*e970*/  BRA `(.L_x_11321) ;  /* 0x00000d3000007947 */ /* 0x000fea0003800000 */
.L_x_11325:
[----:B-1----:R-:W0:Y:S01]  /*e980*/  F2F.F32.F64 R0, R32 ;  /* 0x0000002000007310 */ /* 0x002e220000301000 */
[----:B------:R-:W0:-:S14]  /*e990*/  DSETP.GEU.AND P0, PT, |R32|, c[0x2][0x0], PT ;  /* 0x008000002000762a */ /* 0x000e1c0003f0e200 */
[----:B0-----:R-:W-:-:S05]  /*e9a0*/  @!P0 FMUL R0, R0, 1.175494350822287508e-38 ;  /* 0x0080000000008820 */ /* 0x001fca0000400000 */
[----:B------:R-:W-:-:S05]  /*e9b0*/  F2FP.PACK_AB R0, RZ, R0 ;  /* 0x00000000ff00723e */ /* 0x000fca00000000ff */
[----:B------:R0:W-:Y:S01]  /*e9c0*/  STG.E.U16 [R2.64], R0 ;  /* 0x0000000002007986 */ /* 0x0001e2000c101524 */
[----:B------:R-:W-:Y:S05]  /*e9d0*/  BRA `(.L_x_11321) ;  /* 0x00000cd000007947 */ /* 0x000fea0003800000 */
.L_x_11324:
[----:B------:R-:W-:-:S13]  /*e9e0*/  ISETP.NE.AND P0, PT, R0, 0x7, PT ;  /* 0x000000070000780c */ /* 0x000fda0003f05270 */
[----:B------:R-:W-:Y:S05]  /*e9f0*/  @!P0 BRA `(.L_x_11326) ;  /* 0x0000011000008947 */ /* 0x000fea0003800000 */
[----:B------:R-:W-:-:S13]  /*ea00*/  ISETP.NE.AND P0, PT, R0, 0x8, PT ;  /* 0x000000080000780c */ /* 0x000fda0003f05270 */
[----:B------:R-:W-:Y:S05]  /*ea10*/  @!P0 BRA `(.L_x_11327) ;  /* 0x0000008000008947 */ /* 0x000fea0003800000 */
[----:B------:R-:W-:-:S13]  /*ea20*/  ISETP.NE.AND P0, PT, R0, 0x9, PT ;  /* 0x000000090000780c */ /* 0x000fda0003f05270 */
[----:B------:R-:W-:Y:S05]  /*ea30*/  @P0 BRA `(.L_x_11320) ;  /* 0x00000ae000000947 */ /* 0x000fea0003800000 */
[----:B-1----:R-:W0:Y:S01]  /*ea40*/  F2F.F32.F64 R4, R32 ;  /* 0x0000002000047310 */ /* 0x002e220000301000 */
[----:B------:R-:W0:Y:S01]  /*ea50*/  DSETP.GEU.AND P0, PT, |R32|, c[0x2][0x0], PT ;  /* 0x008000002000762a */ /* 0x000e220003f0e200 */
[----:B------:R-:W-:-:S13]  /*ea60*/  IMAD.MOV.U32 R5, RZ, RZ, RZ ;  /* 0x000000ffff057224 */ /* 0x000fda00078e00ff */
[----:B0-----:R-:W-:-:S05]  /*ea70*/  @!P0 FMUL R4, R4, 1.175494350822287508e-38 ;  /* 0x0080000004048820 */ /* 0x001fca0000400000 */
[----:B------:R0:W-:Y:S01]  /*ea80*/  STG.E.64 [R2.64], R4 ;  /* 0x0000000402007986 */ /* 0x0001e2000c101b24 */
[----:B------:R-:W-:Y:S05]  /*ea90*/  BRA `(.L_x_11321) ;  /* 0x00000c1000007947 */ /* 0x000fea0003800000 */
.L_x_11327:
[----:B-1----:R-:W0:Y:S01]  /*eaa0*/  F2F.F32.F64 R0, R32 ;  /* 0x0000002000007310 */ /* 0x002e220000301000 */
[----:B------:R-:W0:-:S14]  /*eab0*/  DSETP.GEU.AND P0, PT, |R32|, c[0x2][0x0], PT ;  /* 0x008000002000762a */ /* 0x000e1c0003f0e200 */
[----:B0-----:R-:W-:-:S05]  /*eac0*/  @!P0 FMUL R0, R0, 1.175494350822287508e-38 ;  /* 0x0080000000008820 */ /* 0x001fca0000400000 */
[----:B------:R-:W-:-:S04]  /*ead0*/  F2FP.PACK_AB R5, RZ, R0 ;  /* 0x00000000ff05723e */ /* 0x000fc800000000ff */
[----:B------:R-:W-:-:S05]  /*eae0*/  PRMT R5, R5, 0x5410, RZ ;  /* 0x0000541005057816 */ /* 0x000fca00000000ff */
[----:B------:R0:W-:Y:S01]  /*eaf0*/  STG.E [R2.64], R5 ;  /* 0x0000000502007986 */ /* 0x0001e2000c101924 */
[----:B------:R-:W-:Y:S05]  /*eb00*/  BRA `(.L_x_11321) ;  /* 0x00000ba000007947 */ /* 0x000fea0003800000 */
.L_x_11326:
[----:B-1----:R0:W-:Y:S01]  /*eb10*/  STG.E.64 [R2.64], R32 ;  /* 0x0000002002007986 */ /* 0x0021e2000c101b24 */
[----:B------:R-:W-:Y:S05]  /*eb20*/  BRA `(.L_x_11321) ;  /* 0x00000b8000007947 */ /* 0x000fea0003800000 */
.L_x_11316:
        /* <DEDUP_REMOVED lines=8> */
[----:B-1----:R-:W0:-:S06]  /*ebb0*/  DSETP.NEU.AND P0, PT, R32, RZ, PT ;  /* 0x000000ff2000722a */ /* 0x002e0c0003f0d000 */
[----:B0-----:R-:W-:-:S05]  /*ebc0*/  SEL R5, RZ, 0x1, !P0 ;  /* 0x00000001ff057807 */ /* 0x001fca0004000000 */
[----:B------:R0:W-:Y:S01]  /*ebd0*/  STG.E.U8 [R2.64], R5 ;  /* 0x0000000502007986 */ /* 0x0001e2000c101124 */
[----:B------:R-:W-:Y:S05]  /*ebe0*/  BRA `(.L_x_11321) ;  /* 0x00000ac000007947 */ /* 0x000fea0003800000 */
.L_x_11330:
[----:B------:R-:W-:-:S05]  /*ebf0*/  CS2R R34, SRZ ;  /* 0x0000000000227805 */ /* 0x000fca000001ff00 */
[----:B-1----:R0:W-:Y:S01]  /*ec00*/  STG.E.128 [R2.64], R32 ;  /* 0x0000002002007986 */ /* 0x0021e2000c101d24 */
[----:B------:R-:W-:Y:S05]  /*ec10*/  BRA `(.L_x_11321) ;  /* 0x00000a9000007947 */ /* 0x000fea0003800000 */
.L_x_11329:
        /* <DEDUP_REMOVED lines=23> */
.L_x_11334:
[----:B------:R-:W-:Y:S05]  /*ed90*/  BSYNC B0 ;  /* 0x0000000000007941 */ /* 0x000fea0003800000 */
.L_x_11333:
[----:B------:R-:W-:-:S05]  /*eda0*/  LOP3.LUT R5, R0, R5, RZ, 0xfc, !PT ;  /* 0x0000000500057212 */ /* 0x000fca00078efcff */
[----:B------:R0:W-:Y:S01]  /*edb0*/  STG.E.U8 [R2.64], R5 ;  /* 0x0000000502007986 */ /* 0x0001e2000c101124 */
[----:B------:R-:W-:Y:S05]  /*edc0*/  BRA `(.L_x_11321) ;  /* 0x000008e000007947 */ /* 0x000fea0003800000 */
.L_x_11332:
[----:B-1----:R-:W0:Y:S01]  /*edd0*/  F2F.F32.F64 R5, R32 ;  /* 0x0000002000057310 */ /* 0x002e220000301000 */
        /* <DEDUP_REMOVED lines=14> */
.L_x_11336:
[----:B------:R-:W-:Y:S01]  /*eec0*/  IMAD.MOV.U32 R0, RZ, RZ, 0x7f ;  /* 0x0000007fff007424 */ /* 0x000fe200078e00ff */
[----:B------:R-:W-:-:S04]  /*eed0*/  ISETP.GT.U32.AND P0, PT, R4, 0x7f800000, PT ;  /* 0x7f8000000400780c */ /* 0x000fc80003f04070 */
[----:B------:R-:W-:-:S04]  /*eee0*/  SEL R0, R0, 0x7c, P0 ;  /* 0x0000007c00007807 */ /* 0x000fc80000000000 */
.L_x_11337:
[----:B------:R-:W-:Y:S05]  /*eef0*/  BSYNC B0 ;  /* 0x0000000000007941 */ /* 0x000fea0003800000 */
.L_x_11335:
[----:B------:R-:W-:-:S04]  /*ef00*/  LOP3.LUT R4, R5, 0x80000000, RZ, 0xc0, !PT ;  /* 0x8000000005047812 */ /* 0x000fc800078ec0ff */
[----:B------:R-:W-:-:S04]  /*ef10*/  SHF.R.U32.HI R5, RZ, 0x18, R4 ;  /* 0x00000018ff057819 */ /* 0x000fc80000011604 */
[----:B------:R-:W-:-:S05]  /*ef20*/  LOP3.LUT R5, R0, R5, RZ, 0xfc, !PT ;  /* 0x0000000500057212 */ /* 0x000fca00078efcff */
[----:B------:R0:W-:Y:S01]  /*ef30*/  STG.E.U8 [R2.64], R5 ;  /* 0x0000000502007986 */ /* 0x0001e2000c101124 */
[----:B------:R-:W-:Y:S05]  /*ef40*/  BRA `(.L_x_11321) ;  /* 0x0000076000007947 */ /* 0x000fea0003800000 */
.L_x_11331:
[----:B-1----:R-:W0:Y:S01]  /*ef50*/  F2F.F32.F64 R0, R32 ;  /* 0x0000002000007310 */ /* 0x002e220000301000 */
[----:B------:R-:W0:-:S14]  /*ef60*/  DSETP.GEU.AND P0, PT, |R32|, c[0x2][0x0], PT ;  /* 0x008000002000762a */ /* 0x000e1c0003f0e200 */
[----:B0-----:R-:W-:-:S05]  /*ef70*/  @!P0 FMUL R0, R0, 1.175494350822287508e-38 ;  /* 0x0080000000008820 */ /* 0x001fca0000400000 */
[----:B------:R-:W-:-:S05]  /*ef80*/  F2FP.BF16.PACK_AB R0, RZ, R0 ;  /* 0x00000000ff00723e */ /* 0x000fca00000010ff */
[----:B------:R0:W-:Y:S01]  /*ef90*/  STG.E.U16 [R2.64], R0 ;  /* 0x0000000002007986 */ /* 0x0001e2000c101524 */
[----:B------:R-:W-:Y:S05]  /*efa0*/  BRA `(.L_x_11321) ;  /* 0x0000070000007947 */ /* 0x000fea0003800000 */
.L_x_11328:
        /* <DEDUP_REMOVED lines=8> */
[----:B-1----:R-:W0:Y:S02]  /*f030*/  F2I.U32.F64.TRUNC R33, R32 ;  /* 0x0000002000217311 */ /* 0x002e24000030d000 */
[----:B0-----:R0:W-:Y:S01]  /*f040*/  STG.E.U16 [R2.64], R33 ;  /* 0x0000002102007986 */ /* 0x0011e2000c101524 */
[----:B------:R-:W-:Y:S05]  /*f050*/  BRA `(.L_x_11321) ;  /* 0x0000065000007947 */ /* 0x000fea0003800000 */
.L_x_11340:
[----:B-1----:R-:W0:Y:S01]  /*f060*/  F2F.F32.F64 R7, R32 ;  /* 0x0000002000077310 */ /* 0x002e220000301000 */
        /* <DEDUP_REMOVED lines=18> */
.L_x_11343:
[----:B------:R-:W-:-:S04]  /*f190*/  LOP3.LUT R0, R7, 0x80000000, RZ, 0xc0, !PT ;  /* 0x8000000007007812 */ /* 0x000fc800078ec0ff */
[----:B------:R-:W-:-:S04]  /*f1a0*/  SHF.R.U32.HI R5, RZ, 0x18, R0 ;  /* 0x00000018ff057819 */ /* 0x000fc80000011600 */
[----:B------:R-:W-:-:S04]  /*f1b0*/  LOP3.LUT R4, R4, R5, RZ, 0xfc, !PT ;  /* 0x0000000504047212 */ /* 0x000fc800078efcff */
[----:B------:R-:W-:Y:S02]  /*f1c0*/  PRMT R0, R4, 0x7610, R0 ;  /* 0x0000761004007816 */ /* 0x000fe40000000000 */
.L_x_11342:
[----:B------:R-:W-:Y:S05]  /*f1d0*/  BSYNC B0 ;  /* 0x0000000000007941 */ /* 0x000fea0003800000 */
.L_x_11341:
[----:B------:R0:W-:Y:S01]  /*f1e0*/  STG.E.U8 [R2.64], R0 ;  /* 0x0000000002007986 */ /* 0x0001e2000c101124 */
[----:B------:R-:W-:Y:S05]  /*f1f0*/  BRA `(.L_x_11321) ;  /* 0x000004b000007947 */ /* 0x000fea0003800000 */
.L_x_11339:
        /* <DEDUP_REMOVED lines=19> */
.L_x_11346:
[----:B------:R-:W-:-:S04]  /*f330*/  LOP3.LUT R0, R7, 0x80000000, RZ, 0xc0, !PT ;  /* 0x8000000007007812 */ /* 0x000fc800078ec0ff */
[----:B------:R-:W-:-:S04]  /*f340*/  SHF.R.U32.HI R5, RZ, 0x18, R0 ;  /* 0x00000018ff057819 */ /* 0x000fc80000011600 */
[----:B------:R-:W-:-:S04]  /*f350*/  LOP3.LUT R4, R4, R5, RZ, 0xfc, !PT ;  /* 0x0000000504047212 */ /* 0x000fc800078efcff */
[----:B------:R-:W-:Y:S02]  /*f360*/  PRMT R0, R4, 0x7610, R0 ;  /* 0x0000761004007816 */ /* 0x000fe40000000000 */
.L_x_11345:
[----:B------:R-:W-:Y:S05]  /*f370*/  BSYNC B0 ;  /* 0x0000000000007941 */ /* 0x000fea0003800000 */
.L_x_11344:
[----:B------:R0:W-:Y:S01]  /*f380*/  STG.E.U8 [R2.64], R0 ;  /* 0x0000000002007986 */ /* 0x0001e2000c101124 */
[----:B------:R-:W-:Y:S05]  /*f390*/  BRA `(.L_x_11321) ;  /* 0x0000031000007947 */ /* 0x000fea0003800000 */
.L_x_11338:
[----:B------:R-:W-:-:S13]  /*f3a0*/  ISETP.NE.AND P0, PT, R0, 0x1c, PT ;  /* 0x0000001c0000780c */ /* 0x000fda0003f05270 */
[----:B------:R-:W-:Y:S05]  /*f3b0*/  @!P0 BRA `(.L_x_11347) ;  /* 0x000002d000008947 */ /* 0x000fea0003800000 */
[----:B------:R-:W-:-:S13]  /*f3c0*/  ISETP.NE.AND P0, PT, R0, 0x1d, PT ;  /* 0x0000001d0000780c */ /* 0x000fda0003f05270 */
[----:B------:R-:W-:Y:S05]  /*f3d0*/  @!P0 BRA `(.L_x_11348) ;  /* 0x0000028000008947 */ /* 0x000fea0003800000 */
[----:B------:R-:W-:-:S13]  /*f3e0*/  ISETP.NE.AND P0, PT, R0, 0x2c, PT ;  /* 0x0000002c0000780c */ /* 0x000fda0003f05270 */
[----:B------:R-:W-:Y:S05]  /*f3f0*/  @P0 BRA `(.L_x_11320) ;  /* 0x0000012000000947 */ /* 0x000fea0003800000 */
[----:B-1----:R-:W0:Y:S01]  /*f400*/  F2F.F32.F64 R6, R32 ;  /* 0x0000002000067310 */ /* 0x002e220000301000 */
        /* <DEDUP_REMOVED lines=17> */
.L_x_11320:
        /* <DEDUP_REMOVED lines=20> */
.L_x_11348:
[----:B-1----:R-:W0:Y:S02]  /*f660*/  F2I.U64.F64.TRUNC R32, R32 ;  /* 0x0000002000207311 */ /* 0x002e24000030d800 */
[----:B0-----:R0:W-:Y:S01]  /*f670*/  STG.E.64 [R2.64], R32 ;  /* 0x0000002002007986 */ /* 0x0011e2000c101b24 */
[----:B------:R-:W-:Y:S05]  /*f680*/  BRA `(.L_x_11321) ;  /* 0x0000002000007947 */ /* 0x000fea0003800000 */
.L_x_11347:
[----:B-1----:R-:W0:Y:S02]  /*f690*/  F2I.U32.F64.TRUNC R33, R32 ;  /* 0x0000002000217311 */ /* 0x002e24000030d000 */
[----:B0-----:R0:W-:Y:S02]  /*f6a0*/  STG.E [R2.64], R33 ;  /* 0x0000002102007986 */ /* 0x0011e4000c101924 */
.L_x_11321:
[----:B------:R-:W-:-:S04]  /*f6b0*/  IADD3 R23, R23, 0x80, RZ ;  /* 0x0000008017177810 */ /* 0x000fc80007ffe0ff */
[----:B------:R-:W-:-:S13]  /*f6c0*/  ISETP.GE.AND P0, PT, R23, R18, PT ;  /* 0x000000121700720c */ /* 0x000fda0003f06270 */
        /* <DEDUP_REMOVED lines=21> */
.L_x_11352:
[----:B------:R-:W0:Y:S02]  /*f820*/  F2I.S64.F64.TRUNC R28, R28 ;  /* 0x0000001c001c7311 */ /* 0x000e24000030d900 */
[----:B0-----:R-:W-:-:S05]  /*f830*/  IMAD.MOV.U32 R5, RZ, RZ, R28 ;  /* 0x000000ffff057224 */ /* 0x001fca00078e001c */
[----:B------:R0:W-:Y:S01]  /*f840*/  STG.E.U8 [R2.64], R5 ;  /* 0x0000000502007986 */ /* 0x0001e2000c101124 */
[----:B------:R-:W-:Y:S05]  /*f850*/  BRA `(.L_x_11354) ;  /* 0x00000ed000007947 */ /* 0x000fea0003800000 */
.L_x_11351:
        /* <DEDUP_REMOVED lines=9> */
.L_x_11356:
[----:B------:R-:W0:Y:S02]  /*f8f0*/  F2I.F64.TRUNC R29, R28 ;  /* 0x0000001c001d7311 */ /* 0x000e24000030d100 */
[----:B0-----:R0:W-:Y:S01]  /*f900*/  STG.E [R2.64], R29 ;  /* 0x0000001d02007986 */ /* 0x0011e2000c101924 */
[----:B------:R-:W-:Y:S05]  /*f910*/  BRA `(.L_x_11354) ;  /* 0x00000e1000007947 */ /* 0x000fea0003800000 */
.L_x_11355:
[----:B------:R-:W0:Y:S02]  /*f920*/  F2I.F64.TRUNC R29, R28 ;  /* 0x0000001c001d7311 */ /* 0x000e24000030d100 */
[----:B0-----:R0:W-:Y:S01]  /*f930*/  STG.E.U16 [R2.64], R29 ;  /* 0x0000001d02007986 */ /* 0x0011e2000c101524 */
[----:B------:R-:W-:Y:S05]  /*f940*/  BRA `(.L_x_11354) ;  /* 0x00000de000007947 */ /* 0x000fea0003800000 */
.L_x_11350:
        /* <DEDUP_REMOVED lines=11> */
.L_x_11358:
[----:B------:R-:W0:Y:S01]  /*fa00*/  F2F.F32.F64 R0, R28 ;  /* 0x0000001c00007310 */ /* 0x000e220000301000 */
[----:B------:R-:W0:-:S14]  /*fa10*/  DSETP.GEU.AND P0, PT, |R28|, c[0x2][0x0], PT ;  /* 0x008000001c00762a */ /* 0x000e1c0003f0e200 */
[----:B0-----:R-:W-:-:S05]  /*fa20*/  @!P0 FMUL R0, R0, 1.175494350822287508e-38 ;  /* 0x0080000000008820 */ /* 0x001fca0000400000 */
[----:B------:R-:W-:-:S05]  /*fa30*/  F2FP.PACK_AB R0, RZ, R0 ;  /* 0x00000000ff00723e */ /* 0x000fca00000000ff */
[----:B------:R0:W-:Y:S01]  /*fa40*/  STG.E.U16 [R2.64], R0 ;  /* 0x0000000002007986 */ /* 0x0001e2000c101524 */
[----:B------:R-:W-:Y:S05]  /*fa50*/  BRA `(.L_x_11354) ;  /* 0x00000cd000007947 */ /* 0x000fea0003800000 */
.L_x_11357:
        /* <DEDUP_REMOVED lines=12> */
.L_x_11360:
[----:B------:R-:W0:Y:S01]  /*fb20*/  F2F.F32.F64 R0, R28 ;  /* 0x0000001c00007310 */ /* 0x000e220000301000 */
[----:B------:R-:W0:-:S14]  /*fb30*/  DSETP.GEU.AND P0, PT, |R28|, c[0x2][0x0], PT ;  /* 0x008000001c00762a */ /* 0x000e1c0003f0e200 */
[----:B0-----:R-:W-:-:S05]  /*fb40*/  @!P0 FMUL R0, R0, 1.175494350822287508e-38 ;  /* 0x0080000000008820 */ /* 0x001fca0000400000 */
[----:B------:R-:W-:-:S04]  /*fb50*/  F2FP.PACK_AB R5, RZ, R0 ;  /* 0x00000000ff05723e */ /* 0x000fc800000000ff */
[----:B------:R-:W-:-:S05]  /*fb60*/  PRMT R5, R5, 0x5410, RZ ;  /* 0x0000541005057816 */ /* 0x000fca00000000ff */
[----:B------:R0:W-:Y:S01]  /*fb70*/  STG.E [R2.64], R5 ;  /* 0x0000000502007986 */ /* 0x0001e2000c101924 */
[----:B------:R-:W-:Y:S05]  /*fb80*/  BRA `(.L_x_11354) ;  /* 0x00000ba000007947 */ /* 0x000fea0003800000 */
.L_x_11359:
[----:B------:R0:W-:Y:S01]  /*fb90*/  STG.E.64 [R2.64], R28 ;  /* 0x0000001c02007986 */ /* 0x0001e2000c101b24 */
[----:B------:R-:W-:Y:S05]  /*fba0*/  BRA `(.L_x_11354) ;  /* 0x00000b8000007947 */ /* 0x000fea0003800000 */
.L_x_11349:
        /* <DEDUP_REMOVED lines=12> */
.L_x_11363:
[----:B------:R-:W-:-:S05]  /*fc70*/  CS2R R30, SRZ ;  /* 0x00000000001e7805 */ /* 0x000fca000001ff00 */
[----:B------:R0:W-:Y:S01]  /*fc80*/  STG.E.128 [R2.64], R28 ;  /* 0x0000001c02007986 */ /* 0x0001e2000c101d24 */
[----:B------:R-:W-:Y:S05]  /*fc90*/  BRA `(.L_x_11354) ;  /* 0x00000a9000007947 */ /* 0x000fea0003800000 */
.L_x_11362:
        /* <DEDUP_REMOVED lines=23> */
.L_x_11367:
[----:B------:R-:W-:Y:S05]  /*fe10*/  BSYNC B0 ;  /* 0x0000000000007941 */ /* 0x000fea0003800000 */
.L_x_11366:
[----:B------:R-:W-:-:S05]  /*fe20*/  LOP3.LUT R5, R0, R5, RZ, 0xfc, !PT ;  /* 0x0000000500057212 */ /* 0x000fca00078efcff */
[----:B------:R0:W-:Y:S01]  /*fe30*/  STG.E.U8 [R2.64], R5 ;  /* 0x0000000502007986 */ /* 0x0001e2000c101124 */
[----:B------:R-:W-:Y:S05]  /*fe40*/  BRA `(.L_x_11354) ;  /* 0x000008e000007947 */ /* 0x000fea0003800000 */
.L_x_11365:
        /* <DEDUP_REMOVED lines=15> */
.L_x_11369:
[----:B------:R-:W-:Y:S01]  /*ff40*/  IMAD.MOV.U32 R0, RZ, RZ, 0x7f ;  /* 0x0000007fff007424 */ /* 0x000fe200078e00ff */
[----:B------:R-:W-:-:S04]  /*ff50*/  ISETP.GT.U32.AND P0, PT, R4, 0x7f800000, PT ;  /* 0x7f8000000400780c */ /* 0x000fc80003f04070 */
[----:B------:R-:W-:-:S04]  /*ff60*/  SEL R0, R0, 0x7c, P0 ;  /* 0x0000007c00007807 */ /* 0x000fc80000000000 */
.L_x_11370:
[----:B------:R-:W-:Y:S05]  /*ff70*/  BSYNC B0 ;  /* 0x0000000000007941 */ /* 0x000fea0003800000 */
.L_x_11368:
[----:B------:R-:W-:-:S04]  /*ff80*/  LOP3.LUT R4, R5, 0x80000000, RZ, 0xc0, !PT ;  /* 0x8000000005047812 */ /* 0x000fc800078ec0ff */
[----:B------:R-:W-:-:S04]  /*ff90*/  SHF.R.U32.HI R5, RZ, 0x18, R4 ;  /* 0x00000018ff057819 */ /* 0x000fc80000011604 */
[----:B------:R-:W-:-:S05]  /*ffa0*/  LOP3.LUT R5, R0, R5, RZ, 0xfc, !PT ;  /* 0x0000000500057212 */ /* 0x000fca00078efcff */
[----:B------:R0:W-:Y:S01]  /*ffb0*/  STG.E.U8 [R2.64], R5 ;  /* 0x0000000502007986 */ /* 0x0001e2000c101124 */
[----:B------:R-:W-:Y:S05]  /*ffc0*/  BRA `(.L_x_11354) ;  /* 0x0000076000007947 */ /* 0x000fea0003800000 */
.L_x_11364:
[----:B------:R-:W0:Y:S01]  /*ffd0*/  F2F.F32.F64 R0, R28 ;  /* 0x0000001c00007310 */ /* 0x000e220000301000 */
[----:B------:R-:W0:-:S14]  /*ffe0*/  DSETP.GEU.AND P0, PT, |R28|, c[0x2][0x0], PT ;  /* 0x008000001c00762a */ /* 0x000e1c0003f0e200 */
[----:B0-----:R-:W-:-:S05]  /*fff0*/  @!P0 FMUL R0, R0, 1.175494350822287508e-38 ;  /* 0x0080000000008820 */ /* 0x001fca0000400000 */
[----:B------:R-:W-:-:S05]  /*10000*/  F2FP.BF16.PACK_AB R0, RZ, R0 ;  /* 0x00000000ff00723e */ /* 0x000fca00000010ff */
[----:B------:R0:W-:Y:S01]  /*10010*/  STG.E.U16 [R2.64], R0 ;  /* 0x0000000002007986 */ /* 0x0001e2000c101524 */
[----:B------:R-:W-:Y:S05]  /*10020*/  BRA `(.L_x_11354) ;  /* 0x0000070000007947 */ /* 0x000fea0003800000 */
.L_x_11361:
        /* <DEDUP_REMOVED lines=11> */
.L_x_11373:
        /* <DEDUP_REMOVED lines=19> */
.L_x_11376:
[----:B------:R-:W-:-:S04]  /*10210*/  LOP3.LUT R0, R7, 0x80000000, RZ, 0xc0, !PT ;  /* 0x8000000007007812 */ /* 0x000fc800078ec0ff */
[----:B------:R-:W-:-:S04]  /*10220*/  SHF.R.U32.HI R5, RZ, 0x18, R0 ;  /* 0x00000018ff057819 */ /* 0x000fc80000011600 */
[----:B------:R-:W-:-:S04]  /*10230*/  LOP3.LUT R4, R4, R5, RZ, 0xfc, !PT ;  /* 0x0000000504047212 */ /* 0x000fc800078efcff */
[----:B------:R-:W-:Y:S02]  /*10240*/  PRMT R0, R4, 0x7610, R0 ;  /* 0x0000761004007816 */ /* 0x000fe40000000000 */
.L_x_11375:
[----:B------:R-:W-:Y:S05]  /*10250*/  BSYNC B0 ;  /* 0x0000000000007941 */ /* 0x000fea0003800000 */
.L_x_11374:
[----:B------:R0:W-:Y:S01]  /*10260*/  STG.E.U8 [R2.64], R0 ;  /* 0x0000000002007986 */ /* 0x0001e2000c101124 */
[----:B------:R-:W-:Y:S05]  /*10270*/  BRA `(.L_x_11354) ;  /* 0x000004b000007947 */ /* 0x000fea0003800000 */
.L_x_11372:
        /* <DEDUP_REMOVED lines=19> */
.L_x_11379:
[----:B------:R-:W-:-:S04]  /*103b0*/  LOP3.LUT R0, R7, 0x80000000, RZ, 0xc0, !PT ;  /* 0x8000000007007812 */ /* 0x000fc800078ec0ff */
[----:B------:R-:W-:-:S04]  /*103c0*/  SHF.R.U32.HI R5, RZ, 0x18, R0 ;  /* 0x00000018ff057819 */ /* 0x000fc80000011600 */
[----:B------:R-:W-:-:S04]  /*103d0*/  LOP3.LUT R4, R4, R5, RZ, 0xfc, !PT ;  /* 0x0000000504047212 */ /* 0x000fc800078efcff */
[----:B------:R-:W-:Y:S02]  /*103e0*/  PRMT R0, R4, 0x7610, R0 ;  /* 0x0000761004007816 */ /* 0x000fe40000000000 */
.L_x_11378:
[----:B------:R-:W-:Y:S05]  /*103f0*/  BSYNC B0 ;  /* 0x0000000000007941 */ /* 0x000fea0003800000 */
.L_x_11377:
[----:B------:R0:W-:Y:S01]  /*10400*/  STG.E.U8 [R2.64], R0 ;  /* 0x0000000002007986 */ /* 0x0001e2000c101124 */
[----:B------:R-:W-:Y:S05]  /*10410*/  BRA `(.L_x_11354) ;  /* 0x0000031000007947 */ /* 0x000fea0003800000 */
.L_x_11371:
        /* <DEDUP_REMOVED lines=24> */
.L_x_11353:
        /* <DEDUP_REMOVED lines=20> */
.L_x_11381:
[----:B------:R-:W0:Y:S02]  /*106e0*/  F2I.U64.F64.TRUNC R28, R28 ;  /* 0x0000001c001c7311 */ /* 0x000e24000030d800 */
[----:B0-----:R0:W-:Y:S01]  /*106f0*/  STG.E.64 [R2.64], R28 ;  /* 0x0000001c02007986 */ /* 0x0011e2000c101b24 */
[----:B------:R-:W-:Y:S05]  /*10700*/  BRA `(.L_x_11354) ;  /* 0x0000002000007947 */ /* 0x000fea0003800000 */
.L_x_11380:
[----:B------:R-:W0:Y:S02]  /*10710*/  F2I.U32.F64.TRUNC R29, R28 ;  /* 0x0000001c001d7311 */ /* 0x000e24000030d000 */
[----:B0-----:R0:W-:Y:S02]  /*10720*/  STG.E [R2.64], R29 ;  /* 0x0000001d02007986 */ /* 0x0011e4000c101924 */
.L_x_11354:
[----:B------:R-:W-:Y:S02]  /*10730*/  IADD3 R23, R23, 0x80, RZ ;  /* 0x0000008017177810 */ /* 0x000fe40007ffe0ff */
.L_x_11315:
[----:B------:R-:W-:Y:S05]  /*10740*/  BSYNC B6 ;  /* 0x0000000000067941 */ /* 0x000fea0003800000 */
.L_x_11314:
[----:B------:R-:W-:-:S13]  /*10750*/  ISETP.GE.AND P0, PT, R23, R18, PT ;  /* 0x000000121700720c */ /* 0x000fda0003f06270 */
[----:B------:R-:W-:Y:S05]  /*10760*/  @P0 EXIT ;  /* 0x000000000000094d */ /* 0x000fea0003800000 */
[----:B0-----:R-:W0:Y:S02]  /*10770*/  S2R R0, SR_CTAID.X ;  /* 0x0000000000007919 */ /* 0x001e240000002500 */
[----:B0-----:R-:W-:Y:S01]  /*10780*/  IMAD R23, R0, 0x200, R23 ;  /* 0x0000020000177824 */ /* 0x001fe200078e0217 */
[----:B------:R-:W-:-:S03]  /*10790*/  PRMT R0, R19, 0x9910, RZ ;  /* 0x0000991013007816 */ /* 0x000fc600000000ff */
[----:B------:R-:W-:Y:S01]  /*107a0*/  IMAD R23, R23, c[0x0][0x194], RZ ;  /* 0x0000650017177a24 */ /* 0x000fe200078e02ff */
[----:B------:R-:W-:-:S04]  /*107b0*/  ISETP.GT.AND P1, PT, R0, 0x9, PT ;  /* 0x000000090000780c */ /* 0x000fc80003f24270 */
[----:B------:R-:W-:-:S05]  /*107c0*/  IADD3 R2, P0, R23, c[0x0][0x168], RZ ;  /* 0x00005a0017027a10 */ /* 0x000fca0007f1e0ff */
[----:B------:R-:W-:-:S04]  /*107d0*/  IMAD.X R3, RZ, RZ, c[0x0][0x16c], P0 ;  /* 0x00005b00ff037624 */ /* 0x000fc800000e06ff */
        /* <DEDUP_REMOVED lines=9> */
[----:B---3--:R-:W0:Y:S02]  /*10870*/  F2I.F64.TRUNC R17, R16 ;  /* 0x0000001000117311 */ /* 0x008e24000030d100 */
[----:B0-----:R-:W-:Y:S01]  /*10880*/  STG.E.U8 [R2.64], R17 ;  /* 0x0000001102007986 */ /* 0x001fe2000c101124 */
[----:B------:R-:W-:Y:S05]  /*10890*/  EXIT ;  /* 0x000000000000794d */ /* 0x000fea0003800000 */
.L_x_11385:
[----:B---3--:R-:W0:Y:S02]  /*108a0*/  F2I.S64.F64.TRUNC R16, R16 ;  /* 0x0000001000107311 */ /* 0x008e24000030d900 */
[----:B0-----:R-:W-:-:S05]  /*108b0*/  IMAD.MOV.U32 R5, RZ, RZ, R16 ;  /* 0x000000ffff057224 */ /* 0x001fca00078e0010 */
[----:B------:R-:W-:Y:S01]  /*108c0*/  STG.E.U8 [R2.64], R5 ;  /* 0x0000000502007986 */ /* 0x000fe2000c101124 */
[----:B------:R-:W-:Y:S05]  /*108d0*/  EXIT ;  /* 0x000000000000794d */ /* 0x000fea0003800000 */
.L_x_11384:
[----:B------:R-:W-:-:S13]  /*108e0*/  ISETP.NE.AND P0, PT, R0, 0x2, PT ;  /* 0x000000020000780c */ /* 0x000fda0003f05270 */
[----:B------:R-:W-:Y:S05]  /*108f0*/  @!P0 BRA `(.L_x_11387) ;  /* 0x000000a000008947 */ /* 0x000fea0003800000 */
[----:B------:R-:W-:-:S13]  /*10900*/  ISETP.NE.AND P0, PT, R0, 0x3, PT ;  /* 0x000000030000780c */ /* 0x000fda0003f05270 */
[----:B------:R-:W-:Y:S05]  /*10910*/  @!P0 BRA `(.L_x_11388) ;  /* 0x0000005000008947 */ /* 0x000fea0003800000 */
[----:B------:R-:W-:-:S13]  /*10920*/  ISETP.NE.AND P0, PT, R0, 0x4, PT ;  /* 0x000000040000780c */ /* 0x000fda0003f05270 */
[----:B------:R-:W-:Y:S05]  /*10930*/  @P0 BRA `(.L_x_11386) ;  /* 0x00000ce000000947 */ /* 0x000fea0003800000 */
[----:B---3--:R-:W0:Y:S02]  /*10940*/  F2I.S64.F64.TRUNC R16, R16 ;  /* 0x0000001000107311 */ /* 0x008e24000030d900 */
[----:B0-----:R-:W-:Y:S01]  /*10950*/  STG.E.64 [R2.64], R16 ;  /* 0x0000001002007986 */ /* 0x001fe2000c101b24 */
[----:B------:R-:W-:Y:S05]  /*10960*/  EXIT ;  /* 0x000000000000794d */ /* 0x000fea0003800000 */
.L_x_11388:
[----:B---3--:R-:W0:Y:S02]  /*10970*/  F2I.F64.TRUNC R17, R16 ;  /* 0x0000001000117311 */ /* 0x008e24000030d100 */
[----:B0-----:R-:W-:Y:S01]  /*10980*/  STG.E [R2.64], R17 ;  /* 0x0000001102007986 */ /* 0x001fe2000c101924 */
[----:B------:R-:W-:Y:S05]  /*10990*/  EXIT ;  /* 0x000000000000794d */ /* 0x000fea0003800000 */
.L_x_11387:
[----:B---3--:R-:W0:Y:S02]  /*109a0*/  F2I.F64.TRUNC R17, R16 ;  /* 0x0000001000117311 */ /* 0x008e24000030d100 */
[----:B0-----:R-:W-:Y:S01]  /*109b0*/  STG.E.U16 [R2.64], R17 ;  /* 0x0000001102007986 */ /* 0x001fe2000c101524 */
[----:B------:R-:W-:Y:S05]  /*109c0*/  EXIT ;  /* 0x000000000000794d */ /* 0x000fea0003800000 */
.L_x_11383:
[----:B------:R-:W-:-:S13]  /*109d0*/  ISETP.GT.AND P0, PT, R0, 0x6, PT ;  /* 0x000000060000780c */ /* 0x000fda0003f04270 */
[----:B------:R-:W-:Y:S05]  /*109e0*/  @P0 BRA `(.L_x_11389) ;  /* 0x000000f000000947 */ /* 0x000fea0003800000 */
[----:B------:R-:W-:-:S13]  /*109f0*/  ISETP.NE.AND P0, PT, R0, 0x5, PT ;  /* 0x000000050000780c */ /* 0x000fda0003f05270 */
[----:B------:R-:W-:Y:S05]  /*10a00*/  @!P0 BRA `(.L_x_11390) ;  /* 0x0000007000008947 */ /* 0x000fea0003800000 */
[----:B------:R-:W-:-:S13]  /*10a10*/  ISETP.NE.AND P0, PT, R0, 0x6, PT ;  /* 0x000000060000780c */ /* 0x000fda0003f05270 */
[----:B------:R-:W-:Y:S05]  /*10a20*/  @P0 BRA `(.L_x_11386) ;  /* 0x00000bf000000947 */ /* 0x000fea0003800000 */
[----:B---3--:R-:W0:Y:S01]  /*10a30*/  F2F.F32.F64 R5, R16 ;  /* 0x0000001000057310 */ /* 0x008e220000301000 */
[----:B------:R-:W0:-:S14]  /*10a40*/  DSETP.GEU.AND P0, PT, |R16|, c[0x2][0x0], PT ;  /* 0x008000001000762a */ /* 0x000e1c0003f0e200 */
[----:B0-----:R-:W-:-:S05]  /*10a50*/  @!P0 FMUL R5, R5, 1.175494350822287508e-38 ;  /* 0x0080000005058820 */ /* 0x001fca0000400000 */
[----:B------:R-:W-:Y:S01]  /*10a60*/  STG.E [R2.64], R5 ;  /* 0x0000000502007986 */ /* 0x000fe2000c101924 */
[----:B------:R-:W-:Y:S05]  /*10a70*/  EXIT ;  /* 0x000000000000794d */ /* 0x000fea0003800000 */
.L_x_11390:
[----:B---3--:R-:W0:Y:S01]  /*10a80*/  F2F.F32.F64 R0, R16 ;  /* 0x0000001000007310 */ /* 0x008e220000301000 */
[----:B------:R-:W0:-:S14]  /*10a90*/  DSETP.GEU.AND P0, PT, |R16|, c[0x2][0x0], PT ;  /* 0x008000001000762a */ /* 0x000e1c0003f0e200 */
[----:B0-----:R-:W-:-:S05]  /*10aa0*/  @!P0 FMUL R0, R0, 1.175494350822287508e-38 ;  /* 0x0080000000008820 */ /* 0x001fca0000400000 */
[----:B------:R-:W-:-:S05]  /*10ab0*/  F2FP.PACK_AB R0, RZ, R0 ;  /* 0x00000000ff00723e */ /* 0x000fca00000000ff */
[----:B------:R-:W-:Y:S01]  /*10ac0*/  STG.E.U16 [R2.64], R0 ;  /* 0x0000000002007986 */ /* 0x000fe2000c101524 */
[----:B------:R-:W-:Y:S05]  /*10ad0*/  EXIT ;  /* 0x000000000000794d */ /* 0x000fea0003800000 */
.L_x_11389:
[----:B------:R-:W-:-:S13]  /*10ae0*/  ISETP.NE.AND P0, PT, R0, 0x7, PT ;  /* 0x000000070000780c */ /* 0x000fda0003f05270 */
[----:B------:R-:W-:Y:S05]  /*10af0*/  @!P0 BRA `(.L_x_11391) ;  /* 0x0000011000008947 */ /* 0x000fea0003800000 */
[----:B------:R-:W-:-:S13]  /*10b00*/  ISETP.NE.AND P0, PT, R0, 0x8, PT ;  /* 0x000000080000780c */ /* 0x000fda0003f05270 */
[----:B------:R-:W-:Y:S05]  /*10b10*/  @!P0 BRA `(.L_x_11392) ;  /* 0x0000008000008947 */ /* 0x000fea0003800000 */
[----:B------:R-:W-:-:S13]  /*10b20*/  ISETP.NE.AND P0, PT, R0, 0x9, PT ;  /* 0x000000090000780c */ /* 0x000fda0003f05270 */
[----:B------:R-:W-:Y:S05]  /*10b30*/  @P0 BRA `(.L_x_11386) ;  /* 0x00000ae000000947 */ /* 0x000fea0003800000 */
[----:B---3--:R-:W0:Y:S01]  /*10b40*/  F2F.F32.F64 R4, R16 ;  /* 0x0000001000047310 */ /* 0x008e220000301000 */
[----:B------:R-:W0:Y:S01]  /*10b50*/  DSETP.GEU.AND P0, PT, |R16|, c[0x2][0x0], PT ;  /* 0x008000001000762a */ /* 0x000e220003f0e200 */
[----:B------:R-:W-:-:S13]  /*10b60*/  IMAD.MOV.U32 R5, RZ, RZ, RZ ;  /* 0x000000ffff057224 */ /* 0x000fda00078e00ff */
[----:B0-----:R-:W-:-:S05]  /*10b70*/  @!P0 FMUL R4, R4, 1.175494350822287508e-38 ;  /* 0x0080000004048820 */ /* 0x001fca0000400000 */
[----:B------:R-:W-:Y:S01]  /*10b80*/  STG.E.64 [R2.64], R4 ;  /* 0x0000000402007986 */ /* 0x000fe2000c101b24 */
[----:B------:R-:W-:Y:S05]  /*10b90*/  EXIT ;  /* 0x000000000000794d */ /* 0x000fea0003800000 */
.L_x_11392:
[----:B---3--:R-:W0:Y:S01]  /*10ba0*/  F2F.F32.F64 R0, R16 ;  /* 0x0000001000007310 */ /* 0x008e220000301000 */
[----:B------:R-:W0:-:S14]  /*10bb0*/  DSETP.GEU.AND P0, PT, |R16|, c[0x2][0x0], PT ;  /* 0x008000001000762a */ /* 0x000e1c0003f0e200 */
[----:B0-----:R-:W-:-:S05]  /*10bc0*/  @!P0 FMUL R0, R0, 1.175494350822287508e-38 ;  /* 0x0080000000008820 */ /* 0x001fca0000400000 */
[----:B------:R-:W-:-:S04]  /*10bd0*/  F2FP.PACK_AB R5, RZ, R0 ;  /* 0x00000000ff05723e */ /* 0x000fc800000000ff */
[----:B------:R-:W-:-:S05]  /*10be0*/  PRMT R5, R5, 0x5410, RZ ;  /* 0x0000541005057816 */ /* 0x000fca00000000ff */
[----:B------:R-:W-:Y:S01]  /*10bf0*/  STG.E [R2.64], R5 ;  /* 0x0000000502007986 */ /* 0x000fe2000c101924 */
[----:B------:R-:W-:Y:S05]  /*10c00*/  EXIT ;  /* 0x000000000000794d */ /* 0x000fea0003800000 */
.L_x_11391:
[----:B---3--:R-:W-:Y:S01]  /*10c10*/  STG.E.64 [R2.64], R16 ;  /* 0x0000001002007986 */ /* 0x008fe2000c101b24 */
[----:B------:R-:W-:Y:S05]  /*10c20*/  EXIT ;  /* 0x000000000000794d */ /* 0x000fea0003800000 */
.L_x_11382:
        /* <DEDUP_REMOVED lines=8> */
[----:B---3--:R-:W0:-:S06]  /*10cb0*/  DSETP.NEU.AND P0, PT, R16, RZ, PT ;  /* 0x000000ff1000722a */ /* 0x008e0c0003f0d000 */
[----:B0-----:R-:W-:-:S05]  /*10cc0*/  SEL R5, RZ, 0x1, !P0 ;  /* 0x00000001ff057807 */ /* 0x001fca0004000000 */
[----:B------:R-:W-:Y:S01]  /*10cd0*/  STG.E.U8 [R2.64], R5 ;  /* 0x0000000502007986 */ /* 0x000fe2000c101124 */
[----:B------:R-:W-:Y:S05]  /*10ce0*/  EXIT ;  /* 0x000000000000794d */ /* 0x000fea0003800000 */
.L_x_11395:
[----:B------:R-:W-:-:S05]  /*10cf0*/  CS2R R18, SRZ ;  /* 0x0000000000127805 */ /* 0x000fca000001ff00 */
[----:B---3--:R-:W-:Y:S01]  /*10d00*/  STG.E.128 [R2.64], R16 ;  /* 0x0000001002007986 */ /* 0x008fe2000c101d24 */
[----:B------:R-:W-:Y:S05]  /*10d10*/  EXIT ;  /* 0x000000000000794d */ /* 0x000fea0003800000 */
.L_x_11394:
        /* <DEDUP_REMOVED lines=23> */
.L_x_11399:
[----:B------:R-:W-:Y:S05]  /*10e90*/  BSYNC B0 ;  /* 0x0000000000007941 */ /* 0x000fea0003800000 */
.L_x_11398:
[----:B------:R-:W-:-:S05]  /*10ea0*/  LOP3.LUT R5, R0, R5, RZ, 0xfc, !PT ;  /* 0x0000000500057212 */ /* 0x000fca00078efcff */
[----:B------:R-:W-:Y:S01]  /*10eb0*/  STG.E.U8 [R2.64], R5 ;  /* 0x0000000502007986 */ /* 0x000fe2000c101124 */
[----:B------:R-:W-:Y:S05]  /*10ec0*/  EXIT ;  /* 0x000000000000794d */ /* 0x000fea0003800000 */
.L_x_11397:
[----:B---3--:R-:W0:Y:S01]  /*10ed0*/  F2F.F32.F64 R5, R16 ;  /* 0x0000001000057310 */ /* 0x008e220000301000 */
        /* <DEDUP_REMOVED lines=14> */
.L_x_11401:
[----:B------:R-:W-:Y:S01]  /*10fc0*/  IMAD.MOV.U32 R0, RZ, RZ, 0x7f ;  /* 0x0000007fff007424 */ /* 0x000fe200078e00ff */
[----:B------:R-:W-:-:S04]  /*10fd0*/  ISETP.GT.U32.AND P0, PT, R4, 0x7f800000, PT ;  /* 0x7f8000000400780c */ /* 0x000fc80003f04070 */
[----:B------:R-:W-:-:S04]  /*10fe0*/  SEL R0, R0, 0x7c, P0 ;  /* 0x0000007c00007807 */ /* 0x000fc80000000000 */
.L_x_11402:
[----:B------:R-:W-:Y:S05]  /*10ff0*/  BSYNC B0 ;  /* 0x0000000000007941 */ /* 0x000fea0003800000 */
.L_x_11400:
[----:B------:R-:W-:-:S04]  /*11000*/  LOP3.LUT R4, R5, 0x80000000, RZ, 0xc0, !PT ;  /* 0x8000000005047812 */ /* 0x000fc800078ec0ff */
[----:B------:R-:W-:-:S04]  /*11010*/  SHF.R.U32.HI R5, RZ, 0x18, R4 ;  /* 0x00000018ff057819 */ /* 0x000fc80000011604 */
[----:B------:R-:W-:-:S05]  /*11020*/  LOP3.LUT R5, R0, R5, RZ, 0xfc, !PT ;  /* 0x0000000500057212 */ /* 0x000fca00078efcff */
[----:B------:R-:W-:Y:S01]  /*11030*/  STG.E.U8 [R2.64], R5 ;  /* 0x0000000502007986 */ /* 0x000fe2000c101124 */
[----:B------:R-:W-:Y:S05]  /*11040*/  EXIT ;  /* 0x000000000000794d */ /* 0x000fea0003800000 */
.L_x_11396:
[----:B---3--:R-:W0:Y:S01]  /*11050*/  F2F.F32.F64 R0, R16 ;  /* 0x0000001000007310 */ /* 0x008e220000301000 */
[----:B------:R-:W0:-:S14]  /*11060*/  DSETP.GEU.AND P0, PT, |R16|, c[0x2][0x0], PT ;  /* 0x008000001000762a */ /* 0x000e1c0003f0e200 */
[----:B0-----:R-:W-:-:S05]  /*11070*/  @!P0 FMUL R0, R0, 1.175494350822287508e-38 ;  /* 0x0080000000008820 */ /* 0x001fca0000400000 */
[----:B------:R-:W-:-:S05]  /*11080*/  F2FP.BF16.PACK_AB R0, RZ, R0 ;  /* 0x00000000ff00723e */ /* 0x000fca00000010ff */
[----:B------:R-:W-:Y:S01]  /*11090*/  STG.E.U16 [R2.64], R0 ;  /* 0x0000000002007986 */ /* 0x000fe2000c101524 */
[----:B------:R-:W-:Y:S05]  /*110a0*/  EXIT ;  /* 0x000000000000794d */ /* 0x000fea0003800000 */
.L_x_11393:
        /* <DEDUP_REMOVED lines=8> */
[----:B---3--:R-:W0:Y:S02]  /*11130*/  F2I.U32.F64.TRUNC R17, R16 ;  /* 0x0000001000117311 */ /* 0x008e24000030d000 */
[----:B0-----:R-:W-:Y:S01]  /*11140*/  STG.E.U16 [R2.64], R17 ;  /* 0x0000001102007986 */ /* 0x001fe2000c101524 */
[----:B------:R-:W-:Y:S05]  /*11150*/  EXIT ;  /* 0x000000000000794d */ /* 0x000fea0003800000 */
.L_x_11405:
[----:B---3--:R-:W0:Y:S01]  /*11160*/  F2F.F32.F64 R7, R16 ;  /* 0x0000001000077310 */ /* 0x008e220000301000 */
        /* <DEDUP_REMOVED lines=18> */
.L_x_11408:
[----:B------:R-:W-:-:S04]  /*11290*/  LOP3.LUT R0, R7, 0x80000000, RZ, 0xc0, !PT ;  /* 0x8000000007007812 */ /* 0x000fc800078ec0ff */
[----:B------:R-:W-:-:S04]  /*112a0*/  SHF.R.U32.HI R5, RZ, 0x18, R0 ;  /* 0x00000018ff057819 */ /* 0x000fc80000011600 */
[----:B------:R-:W-:-:S04]  /*112b0*/  LOP3.LUT R4, R4, R5, RZ, 0xfc, !PT ;  /* 0x0000000504047212 */ /* 0x000fc800078efcff */
[----:B------:R-:W-:Y:S02]  /*112c0*/  PRMT R0, R4, 0x7610, R0 ;  /* 0x0000761004007816 */ /* 0x000fe40000000000 */
.L_x_11407:
[----:B------:R-:W-:Y:S05]  /*112d0*/  BSYNC B0 ;  /* 0x0000000000007941 */ /* 0x000fea0003800000 */
.L_x_11406:
[----:B------:R-:W-:Y:S01]  /*112e0*/  STG.E.U8 [R2.64], R0 ;  /* 0x0000000002007986 */ /* 0x000fe2000c101124 */
[----:B------:R-:W-:Y:S05]  /*112f0*/  EXIT ;  /* 0x000000000000794d */ /* 0x000fea0003800000 */
.L_x_11404:
        /* <DEDUP_REMOVED lines=19> */
.L_x_11411:
[----:B------:R-:W-:-:S04]  /*11430*/  LOP3.LUT R0, R7, 0x80000000, RZ, 0xc0, !PT ;  /* 0x8000000007007812 */ /* 0x000fc800078ec0ff */
[----:B------:R-:W-:-:S04]  /*11440*/  SHF.R.U32.HI R5, RZ, 0x18, R0 ;  /* 0x00000018ff057819 */ /* 0x000fc80000011600 */
[----:B------:R-:W-:-:S04]  /*11450*/  LOP3.LUT R4, R4, R5, RZ, 0xfc, !PT ;  /* 0x0000000504047212 */ /* 0x000fc800078efcff */
[----:B------:R-:W-:Y:S02]  /*11460*/  PRMT R0, R4, 0x7610, R0 ;  /* 0x0000761004007816 */ /* 0x000fe40000000000 */
.L_x_11410:
[----:B------:R-:W-:Y:S05]  /*11470*/  BSYNC B0 ;  /* 0x0000000000007941 */ /* 0x000fea0003800000 */
.L_x_11409:
[----:B------:R-:W-:Y:S01]  /*11480*/  STG.E.U8 [R2.64], R0 ;  /* 0x0000000002007986 */ /* 0x000fe2000c101124 */
[----:B------:R-:W-:Y:S05]  /*11490*/  EXIT ;  /* 0x000000000000794d */ /* 0x000fea0003800000 */
.L_x_11403:
[----:B------:R-:W-:-:S13]  /*114a0*/  ISETP.NE.AND P0, PT, R0, 0x1c, PT ;  /* 0x0000001c0000780c */ /* 0x000fda0003f05270 */
[----:B------:R-:W-:Y:S05]  /*114b0*/  @!P0 BRA `(.L_x_11412) ;  /* 0x000002d000008947 */ /* 0x000fea0003800000 */
[----:B------:R-:W-:-:S13]  /*114c0*/  ISETP.NE.AND P0, PT, R0, 0x1d, PT ;  /* 0x0000001d0000780c */ /* 0x000fda0003f05270 */
[----:B------:R-:W-:Y:S05]  /*114d0*/  @!P0 BRA `(.L_x_11413) ;  /* 0x0000028000008947 */ /* 0x000fea0003800000 */
[----:B------:R-:W-:-:S13]  /*114e0*/  ISETP.NE.AND P0, PT, R0, 0x2c, PT ;  /* 0x0000002c0000780c */ /* 0x000fda0003f05270 */
[----:B------:R-:W-:Y:S05]  /*114f0*/  @P0 BRA `(.L_x_11386) ;  /* 0x0000012000000947 */ /* 0x000fea0003800000 */
[----:B---3--:R-:W0:Y:S01]  /*11500*/  F2F.F32.F64 R6, R16 ;  /* 0x0000001000067310 */ /* 0x008e220000301000 */
        /* <DEDUP_REMOVED lines=17> */
.L_x_11386:
        /* <DEDUP_REMOVED lines=18> */
[----:B-123--:R-:W-:Y:S05]  /*11740*/  CALL.ABS.NOINC R2 ;  /* 0x0000000002007343 */ /* 0x00efea0003c00000 */
[----:B------:R-:W-:Y:S05]  /*11750*/  EXIT ;  /* 0x000000000000794d */ /* 0x000fea0003800000 */
.L_x_11413:
[----:B---3--:R-:W0:Y:S02]  /*11760*/  F2I.U64.F64.TRUNC R16, R16 ;  /* 0x0000001000107311 */ /* 0x008e24000030d800 */
[----:B0-----:R-:W-:Y:S01]  /*11770*/  STG.E.64 [R2.64], R16 ;  /* 0x0000001002007986 */ /* 0x001fe2000c101b24 */
[----:B------:R-:W-:Y:S05]  /*11780*/  EXIT ;  /* 0x000000000000794d */ /* 0x000fea0003800000 */
.L_x_11412:
[----:B---3--:R-:W0:Y:S02]  /*11790*/  F2I.U32.F64.TRUNC R17, R16 ;  /* 0x0000001000117311 */ /* 0x008e24000030d000 */
[----:B0-----:R-:W-:Y:S01]  /*117a0*/  STG.E [R2.64], R17 ;  /* 0x0000001102007986 */ /* 0x001fe2000c101924 */
[----:B------:R-:W-:Y:S05]  /*117b0*/  EXIT ;  /* 0x000000000000794d */ /* 0x000fea0003800000 */
        .weak           $__internal_1_$__cuda_sm20_div_rn_f64_full
        .type           $__internal_1_$__cuda_sm20_div_rn_f64_full,@function
        .size           $__internal_1_$__cuda_sm20_div_rn_f64_full,(.L_x_32471 - $__internal_1_$__cuda_sm20_div_rn_f64_full)
$__internal_1_$__cuda_sm20_div_rn_f64_full:
[C---:B------:R-:W-:Y:S01]  /*117c0*/  FSETP.GEU.AND P0, PT, |R3|.reuse, 1.469367938527859385e-39, PT ;  /* 0x001000000300780b */ /* 0x040fe20003f0e200 */
[----:B------:R-:W-:Y:S01]  /*117d0*/  IMAD.MOV.U32 R21, RZ, RZ, 0x1ca00000 ;  /* 0x1ca00000ff157424 */ /* 0x000fe200078e00ff */
[----:B------:R-:W-:Y:S01]  /*117e0*/  LOP3.LUT R6, R3, 0x800fffff, RZ, 0xc0, !PT ;  /* 0x800fffff03067812 */ /* 0x000fe200078ec0ff */
[----:B------:R0:W-:Y:S01]  /*117f0*/  STL [R1+0x4], R0 ;  /* 0x0000040001007387 */ /* 0x0001e20000100800 */
[----:B------:R-:W-:-:S02]  /*11800*/  FSETP.GEU.AND P2, PT, |R9|, 1.469367938527859385e-39, PT ;  /* 0x001000000900780b */ /* 0x000fc40003f4e200 */
[----:B------:R-:W-:Y:S01]  /*11810*/  LOP3.LUT R7, R6, 0x3ff00000, RZ, 0xfc, !PT ;  /* 0x3ff0000006077812 */ /* 0x000fe200078efcff */
[----:B------:R-:W-:Y:S01]  /*11820*/  IMAD.MOV.U32 R6, RZ, RZ, R2 ;  /* 0x000000ffff067224 */ /* 0x000fe200078e0002 */
[----:B------:R-:W-:Y:S02]  /*11830*/  LOP3.LUT R37, R9, 0x7ff00000, RZ, 0xc0, !PT ;  /* 0x7ff0000009257812 */ /* 0x000fe400078ec0ff */
[----:B------:R-:W-:-:S03]  /*11840*/  LOP3.LUT R36, R3, 0x7ff00000, RZ, 0xc0, !PT ;  /* 0x7ff0000003247812 */ /* 0x000fc600078ec0ff */
[----:B------:R-:W1:Y:S01]  /*11850*/  @!P0 DMUL R6, R2, 8.98846567431157953865e+307 ;  /* 0x7fe0000002068828 */ /* 0x000e620000000000 */
[----:B------:R-:W-:Y:S01]  /*11860*/  ISETP.GE.U32.AND P1, PT, R37, R36, PT ;  /* 0x000000242500720c */ /* 0x000fe20003f26070 */
[----:B------:R2:W-:Y:S02]  /*11870*/  STL [R1], R37 ;  /* 0x0000002501007387 */ /* 0x0005e40000100800 */
[----:B------:R-:W-:Y:S02]  /*11880*/  @!P2 LOP3.LUT R10, R3, 0x7ff00000, RZ, 0xc0, !PT ;  /* 0x7ff00000030aa812 */ /* 0x000fe400078ec0ff */
[----:B-1----:R-:W1:Y:S02]  /*11890*/  MUFU.RCP64H R11, R7 ;  /* 0x00000007000b7308 */ /* 0x002e640000001800 */
[----:B------:R-:W-:Y:S01]  /*118a0*/  @!P2 ISETP.GE.U32.AND P3, PT, R37, R10, PT ;  /* 0x0000000a2500a20c */ /* 0x000fe20003f66070 */
[----:B------:R-:W-:-:S03]  /*118b0*/  IMAD.MOV.U32 R10, RZ, RZ, 0x1 ;  /* 0x00000001ff0a7424 */ /* 0x000fc600078e00ff */
[C---:B------:R-:W-:Y:S02]  /*118c0*/  @!P2 SEL R20, R21.reuse, 0x63400000, !P3 ;  /* 0x634000001514a807 */ /* 0x040fe40005800000 */
[----:B------:R-:W-:Y:S02]  /*118d0*/  SEL R21, R21, 0x63400000, !P1 ;  /* 0x6340000015157807 */ /* 0x000fe40004800000 */
[----:B------:R-:W-:Y:S01]  /*118e0*/  @!P2 LOP3.LUT R20, R20, 0x80000000, R9, 0xf8, !PT ;  /* 0x800000001414a812 */ /* 0x000fe200078ef809 */
[----:B-1----:R-:W1:-:S06]  /*118f0*/  DFMA R12, R10, -R6, 1 ;  /* 0x3ff000000a0c742b */ /* 0x002e4c0000000806 */
[----:B-1----:R1:W3:Y:S02]  /*11900*/  DFMA R34, R12, R12, R12 ;  /* 0x0000000c0c22722b */ /* 0x0022e4000000000c */
[----:B-1----:R-:W-:Y:S01]  /*11910*/  LOP3.LUT R13, R21, 0x800fffff, R9, 0xf8, !PT ;  /* 0x800fffff150d7812 */ /* 0x002fe200078ef809 */
[----:B------:R-:W-:Y:S01]  /*11920*/  IMAD.MOV.U32 R12, RZ, RZ, R8 ;  /* 0x000000ffff0c7224 */ /* 0x000fe200078e0008 */
[----:B------:R-:W-:Y:S01]  /*11930*/  @!P2 LOP3.LUT R21, R20, 0x100000, RZ, 0xfc, !PT ;  /* 0x001000001415a812 */ /* 0x000fe200078efcff */
[----:B------:R-:W-:Y:S01]  /*11940*/  @!P2 IMAD.MOV.U32 R20, RZ, RZ, RZ ;  /* 0x000000ffff14a224 */ /* 0x000fe200078e00ff */
[----:B---3--:R1:W3:Y:S02]  /*11950*/  DFMA R10, R10, R34, R10 ;  /* 0x000000220a0a722b */ /* 0x0082e4000000000a */
[----:B-1----:R-:W-:Y:S02]  /*11960*/  IMAD.MOV.U32 R35, RZ, RZ, R37 ;  /* 0x000000ffff237224 */ /* 0x002fe400078e0025 */
[----:B------:R-:W-:Y:S01]  /*11970*/  IMAD.MOV.U32 R34, RZ, RZ, R36 ;  /* 0x000000ffff227224 */ /* 0x000fe200078e0024 */
[----:B------:R-:W1:Y:S01]  /*11980*/  @!P2 DFMA R12, R12, 2, -R20 ;  /* 0x400000000c0ca82b */ /* 0x000e620000000814 */
[----:B------:R-:W-:-:S03]  /*11990*/  @!P0 LOP3.LUT R34, R7, 0x7ff00000, RZ, 0xc0, !PT ;  /* 0x7ff0000007228812 */ /* 0x000fc600078ec0ff */
[----:B---3--:R-:W3:Y:S01]  /*119a0*/  DFMA R20, R10, -R6, 1 ;  /* 0x3ff000000a14742b */ /* 0x008ee20000000806 */
[----:B0-----:R-:W-:-:S05]  /*119b0*/  IADD3 R0, R34, -0x1, RZ ;  /* 0xffffffff22007810 */ /* 0x001fca0007ffe0ff */
[----:B-1----:R-:W-:Y:S01]  /*119c0*/  @!P2 LOP3.LUT R35, R13, 0x7ff00000, RZ, 0xc0, !PT ;  /* 0x7ff000000d23a812 */ /* 0x002fe200078ec0ff */
[----:B---3--:R-:W0:-:S03]  /*119d0*/  DFMA R10, R10, R20, R10 ;  /* 0x000000140a0a722b */ /* 0x008e06000000000a */
[----:B------:R-:W-:-:S03]  /*119e0*/  IADD3 R36, R35, -0x1, RZ ;  /* 0xffffffff23247810 */ /* 0x000fc60007ffe0ff */
[----:B0-----:R-:W2:Y:S01]  /*119f0*/  DMUL R20, R10, R12 ;  /* 0x0000000c0a147228 */ /* 0x001ea20000000000 */
[----:B------:R-:W-:-:S04]  /*11a00*/  ISETP.GT.U32.AND P0, PT, R36, 0x7feffffe, PT ;  /* 0x7feffffe2400780c */ /* 0x000fc80003f04070 */
[----:B------:R-:W-:Y:S01]  /*11a10*/  ISETP.GT.U32.OR P0, PT, R0, 0x7feffffe, P0 ;  /* 0x7feffffe0000780c */ /* 0x000fe20000704470 */
[----:B--2---:R-:W0:Y:S01]  /*11a20*/  DFMA R36, R20, -R6, R12 ;  /* 0x800000061424722b */ /* 0x004e22000000000c */
[----:B------:R1:W5:Y:S01]  /*11a30*/  LDL.LU R0, [R1+0x4] ;  /* 0x0000040001007983 */ /* 0x0003620000300800 */
[----:B------:R-:W-:Y:S04]  /*11a40*/  BSSY B1, `(.L_x_11414) ;  /* 0x000003b000017945 */ /* 0x000fe80003800000 */
[----:B0-----:R1:W0:-:S06]  /*11a50*/  DFMA R20, R10, R36, R20 ;  /* 0x000000240a14722b */ /* 0x00120c0000000014 */
[----:B------:R-:W-:Y:S05]  /*11a60*/  @P0 BRA `(.L_x_11415) ;  /* 0x0000020000000947 */ /* 0x000fea0003800000 */
[----:B01----:R-:W2:Y:S01]  /*11a70*/  LDL.LU R36, [R1] ;  /* 0x0000000001247983 */ /* 0x003ea20000300800 */
[----:B------:R-:W-:Y:S01]  /*11a80*/  LOP3.LUT R8, R3, 0x7ff00000, RZ, 0xc0, !PT ;  /* 0x7ff0000003087812 */ /* 0x000fe200078ec0ff */
[----:B------:R-:W-:-:S04]  /*11a90*/  IMAD.MOV.U32 R37, RZ, RZ, 0x1ca00000 ;  /* 0x1ca00000ff257424 */ /* 0x000fc800078e00ff */
[C---:B--2---:R-:W-:Y:S01]  /*11aa0*/  IMAD.IADD R34, R36.reuse, 0x1, -R8 ;  /* 0x0000000124227824 */ /* 0x044fe200078e0a08 */
[----:B------:R-:W-:-:S04]  /*11ab0*/  ISETP.GE.U32.AND P0, PT, R36, R8, PT ;  /* 0x000000082400720c */ /* 0x000fc80003f06070 */
[----:B------:R-:W-:Y:S02]  /*11ac0*/  IMNMX R34, R34, -0x46a00000, !PT ;  /* 0xb960000022227817 */ /* 0x000fe40007800200 */
[----:B------:R-:W-:Y:S02]  /*11ad0*/  SEL R8, R37, 0x63400000, !P0 ;  /* 0x6340000025087807 */ /* 0x000fe40004000000 */
[----:B------:R-:W-:-:S05]  /*11ae0*/  IMNMX R34, R34, 0x46a00000, PT ;  /* 0x46a0000022227817 */ /* 0x000fca0003800200 */
[----:B------:R-:W-:Y:S02]  /*11af0*/  IMAD.IADD R34, R34, 0x1, -R8 ;  /* 0x0000000122227824 */ /* 0x000fe400078e0a08 */
[----:B------:R-:W-:-:S03]  /*11b00*/  IMAD.MOV.U32 R8, RZ, RZ, RZ ;  /* 0x000000ffff087224 */ /* 0x000fc600078e00ff */
[----:B------:R-:W-:-:S06]  /*11b10*/  IADD3 R9, R34, 0x7fe00000, RZ ;  /* 0x7fe0000022097810 */ /* 0x000fcc0007ffe0ff */
[----:B------:R-:W0:-:S10]  /*11b20*/  DMUL R10, R20, R8 ;  /* 0x00000008140a7228 */ /* 0x000e140000000000 */
[----:B0-----:R-:W-:-:S13]  /*11b30*/  FSETP.GTU.AND P0, PT, |R11|, 1.469367938527859385e-39, PT ;  /* 0x001000000b00780b */ /* 0x001fda0003f0c200 */
[----:B------:R-:W-:Y:S05]  /*11b40*/  @P0 BRA `(.L_x_11416) ;  /* 0x000002a000000947 */ /* 0x000fea0003800000 */
[----:B------:R-:W0:Y:S01]  /*11b50*/  DFMA R6, R20, -R6, R12 ;  /* 0x800000061406722b */ /* 0x000e22000000000c */
[----:B------:R-:W-:-:S09]  /*11b60*/  IMAD.MOV.U32 R8, RZ, RZ, RZ ;  /* 0x000000ffff087224 */ /* 0x000fd200078e00ff */
[C---:B0-----:R-:W-:Y:S02]  /*11b70*/  FSETP.NEU.AND P0, PT, R7.reuse, RZ, PT ;  /* 0x000000ff0700720b */ /* 0x041fe40003f0d000 */
[----:B------:R-:W-:-:S04]  /*11b80*/  LOP3.LUT R6, R7, 0x80000000, R3, 0x48, !PT ;  /* 0x8000000007067812 */ /* 0x000fc800078e4803 */
[----:B------:R-:W-:-:S07]  /*11b90*/  LOP3.LUT R9, R6, R9, RZ, 0xfc, !PT ;  /* 0x0000000906097212 */ /* 0x000fce00078efcff */
[----:B------:R-:W-:Y:S05]  /*11ba0*/  @!P0 BRA `(.L_x_11416) ;  /* 0x0000024000008947 */ /* 0x000fea0003800000 */
[----:B------:R-:W-:Y:S01]  /*11bb0*/  IMAD.MOV R3, RZ, RZ, -R34 ;  /* 0x000000ffff037224 */ /* 0x000fe200078e0a22 */
[----:B------:R-:W0:Y:S01]  /*11bc0*/  DMUL.RP R8, R20, R8 ;  /* 0x0000000814087228 */ /* 0x000e220000008000 */
[----:B------:R-:W-:Y:S01]  /*11bd0*/  IMAD.MOV.U32 R2, RZ, RZ, RZ ;  /* 0x000000ffff027224 */ /* 0x000fe200078e00ff */
[----:B------:R-:W-:-:S05]  /*11be0*/  IADD3 R34, -R34, -0x43300000, RZ ;  /* 0xbcd0000022227810 */ /* 0x000fca0007ffe1ff */
[----:B------:R-:W1:-:S03]  /*11bf0*/  DFMA R2, R10, -R2, R20 ;  /* 0x800000020a02722b */ /* 0x000e460000000014 */
[----:B0-----:R-:W-:-:S07]  /*11c00*/  LOP3.LUT R6, R9, R6, RZ, 0x3c, !PT ;  /* 0x0000000609067212 */ /* 0x001fce00078e3cff */
[----:B-1----:R-:W-:-:S04]  /*11c10*/  FSETP.NEU.AND P0, PT, |R3|, R34, PT ;  /* 0x000000220300720b */ /* 0x002fc80003f0d200 */
[----:B------:R-:W-:Y:S02]  /*11c20*/  FSEL R8, R8, R10, !P0 ;  /* 0x0000000a08087208 */ /* 0x000fe40004000000 */
[----:B------:R-:W-:-:S05]  /*11c30*/  FSEL R10, R6, R11, !P0 ;  /* 0x0000000b060a7208 */ /* 0x000fca0004000000 */
[----:B------:R-:W-:Y:S02]  /*11c40*/  IMAD.MOV.U32 R11, RZ, RZ, R10 ;  /* 0x000000ffff0b7224 */ /* 0x000fe400078e000a */
[----:B------:R-:W-:Y:S01]  /*11c50*/  IMAD.MOV.U32 R10, RZ, RZ, R8 ;  /* 0x000000ffff0a7224 */ /* 0x000fe200078e0008 */
[----:B------:R-:W-:Y:S05]  /*11c60*/  BRA `(.L_x_11416) ;  /* 0x0000018000007947 */ /* 0x000fea0003800000 */
.L_x_11415:
        /* <DEDUP_REMOVED lines=13> */
[----:B------:R-:W-:Y:S02]  /*11d40*/  @!P0 IMAD.MOV.U32 R11, RZ, RZ, R2 ;  /* 0x000000ffff0b8224 */ /* 0x000fe400078e0002 */
[----:B------:R-:W-:Y:S02]  /*11d50*/  @P0 IMAD.MOV.U32 R10, RZ, RZ, RZ ;  /* 0x000000ffff0a0224 */ /* 0x000fe400078e00ff */
[----:B------:R-:W-:Y:S01]  /*11d60*/  @P0 IMAD.MOV.U32 R11, RZ, RZ, R3 ;  /* 0x000000ffff0b0224 */ /* 0x000fe200078e0003 */
[----:B------:R-:W-:Y:S05]  /*11d70*/  BRA `(.L_x_11416) ;  /* 0x0000007000007947 */ /* 0x000fea0003800000 */
.L_x_11418:
[----:B------:R-:W-:-:S05]  /*11d80*/  LOP3.LUT R10, R3, 0x80000, RZ, 0xfc, !PT ;  /* 0x00080000030a7812 */ /* 0x000fca00078efcff */
[----:B------:R-:W-:Y:S02]  /*11d90*/  IMAD.MOV.U32 R11, RZ, RZ, R10 ;  /* 0x000000ffff0b7224 */ /* 0x000fe400078e000a */
[----:B------:R-:W-:Y:S01]  /*11da0*/  IMAD.MOV.U32 R10, RZ, RZ, R2 ;  /* 0x000000ffff0a7224 */ /* 0x000fe200078e0002 */
[----:B------:R-:W-:Y:S05]  /*11db0*/  BRA `(.L_x_11416) ;  /* 0x0000003000007947 */ /* 0x000fea0003800000 */
.L_x_11417:
[----:B------:R-:W-:-:S05]  /*11dc0*/  LOP3.LUT R10, R9, 0x80000, RZ, 0xfc, !PT ;  /* 0x00080000090a7812 */ /* 0x000fca00078efcff */
[----:B------:R-:W-:Y:S02]  /*11dd0*/  IMAD.MOV.U32 R11, RZ, RZ, R10 ;  /* 0x000000ffff0b7224 */ /* 0x000fe400078e000a */
[----:B------:R-:W-:Y:S02]  /*11de0*/  IMAD.MOV.U32 R10, RZ, RZ, R8 ;  /* 0x000000ffff0a7224 */ /* 0x000fe400078e0008 */
.L_x_11416:
[----:B------:R-:W-:Y:S05]  /*11df0*/  BSYNC B1 ;  /* 0x0000000000017941 */ /* 0x000fea0003800000 */
.L_x_11414:
[----:B-----5:R-:W-:Y:S02]  /*11e00*/  IMAD.MOV.U32 R6, RZ, RZ, R0 ;  /* 0x000000ffff067224 */ /* 0x020fe400078e0000 */
[----:B------:R-:W-:Y:S02]  /*11e10*/  IMAD.MOV.U32 R7, RZ, RZ, 0x0 ;  /* 0x00000000ff077424 */ /* 0x000fe400078e00ff */
[----:B------:R-:W-:Y:S02]  /*11e20*/  IMAD.MOV.U32 R2, RZ, RZ, R10 ;  /* 0x000000ffff027224 */ /* 0x000fe400078e000a */
[----:B------:R-:W-:Y:S01]  /*11e30*/  IMAD.MOV.U32 R3, RZ, RZ, R11 ;  /* 0x000000ffff037224 */ /* 0x000fe200078e000b */
[----:B------:R-:W-:Y:S06]  /*11e40*/  RET.REL.NODEC R6 `(_ZN2at6native27unrolled_elementwise_kernelINS0_13BinaryFunctorIdddZZZNS0_15binary_internal21div_floor_kernel_cudaERNS_18TensorIteratorBaseEENKUlvE1_clEvENKUlvE_clEvEUlddE_EESt5arrayIPcLm3EELi4E23TrivialOffsetCalculatorILi2EjESD_ILi1EjENS0_6memory12LoadWithCastILi2EEENSG_13StoreWithCastILi1EEEEEviT_T0_T2_T3_T4_T5_) ;  /* 0xfffee1b006007950 */ /* 0x000fec0003c3ffff */
.L_x_11419:
        /* <DEDUP_REMOVED lines=11> */
.L_x_32471:


//--------------------- .text._ZN2at6native18elementwise_kernelILi128ELi2EZNS0_22gpu_kernel_impl_nocastINS0_13BinaryFunctorIdddZZZNS0_15binary_internal21div_floor_kernel_cudaERNS_18TensorIteratorBaseEENKUlvE1_clEvENKUlvE_clEvEUlddE_EEEEvS6_RKT_EUliE_EEviT1_ --------------------------
	.section	.text._ZN2at6native18elementwise_kernelILi128ELi2EZNS0_22gpu_kernel_impl_nocastINS0_13BinaryFunctorIdddZZZNS0_15binary_internal21div_floor_kernel_cudaERNS_18TensorIteratorBaseEENKUlvE1_clEvENKUlvE_clEvEUlddE_EEEEvS6_RKT_EUliE_EEviT1_,"ax",@progbits
	.sectioninfo	@"SHI_REGISTERS=32"
	.align	128
        .global         _ZN2at6native18elementwise_kernelILi128ELi2EZNS0_22gpu_kernel_impl_nocastINS0_13BinaryFunctorIdddZZZNS0_15binary_internal21div_floor_kernel_cudaERNS_18TensorIteratorBaseEENKUlvE1_clEvENKUlvE_clEvEUlddE_EEEEvS6_RKT_EUliE_EEviT1_
        .type           _ZN2at6native18elementwise_kernelILi128ELi2EZNS0_22gpu_kernel_impl_nocastINS0_13BinaryFunctorIdddZZZNS0_15binary_internal21div_floor_kernel_cudaERNS_18TensorIteratorBaseEENKUlvE1_clEvENKUlvE_clEvEUlddE_EEEEvS6_RKT_EUliE_EEviT1_,@function
        .size           _ZN2at6native18elementwise_kernelILi128ELi2EZNS0_22gpu_kernel_impl_nocastINS0_13BinaryFunctorIdddZZZNS0_15binary_internal21div_floor_kernel_cudaERNS_18TensorIteratorBaseEENKUlvE1_clEvENKUlvE_clEvEUlddE_EEEEvS6_RKT_EUliE_EEviT1_,(.L_x_32472 - _ZN2at6native18elementwise_kernelILi128ELi2EZNS0_22gpu_kernel_impl_nocastINS0_13BinaryFunctorIdddZZZNS0_15binary_internal21div_floor_kernel_cudaERNS_18TensorIteratorBaseEENKUlvE1_clEvENKUlvE_clEvEUlddE_EEEEvS6_RKT_EUliE_EEviT1_)
        .other          _ZN2at6native18elementwise_kernelILi128ELi2EZNS0_22gpu_kernel_impl_nocastINS0_13BinaryFunctorIdddZZZNS0_15binary_internal21div_floor_kernel_cudaERNS_18TensorIteratorBaseEENKUlvE1_clEvENKUlvE_clEvEUlddE_EEEEvS6_RKT_EUliE_EEviT1_,@"STO_CUDA_ENTRY STV_DEFAULT"
_ZN2at6native18elementwise_kernelILi128ELi2EZNS0_22gpu_kernel_impl_nocastINS0_13BinaryFunctorIdddZZZNS0_15binary_internal21div_floor_kernel_cudaERNS_18TensorIteratorBaseEENKUlvE1_clEvENKUlvE_clEvEUlddE_EEEEvS6_RKT_EUliE_EEviT1_:
.text._ZN2at6native18elementwise_kernelILi128ELi2EZNS0_22gpu_kernel_impl_nocastINS0_13BinaryFunctorIdddZZZNS0_15binary_internal21div_floor_kernel_cudaERNS_18TensorIteratorBaseEENKUlvE1_clEvENKUlvE_clEvEUlddE_EEEEvS6_RKT_EUliE_EEviT1_:
        /* <DEDUP_REMOVED lines=14> */
[----:B------:R-:W-:-:S04]  /*00e0*/  IMAD.MOV.U32 R3, RZ, RZ, R7 ;  /* 0x000000ffff037224 */ /* 0x000fc800078e0007 */
[----:B------:R-:W-:-:S04]  /*00f0*/  IMAD.HI.U32 R4, R7, c[0x0][0x170], R2 ;  /* 0x00005c0007047a27 */ /* 0x000fc800078e0002 */
[----:B------:R-:W-:Y:S01]  /*0100*/  IMAD.MOV.U32 R3, RZ, RZ, c[0x0][0x168] ;  /* 0x00005a00ff037624 */ /* 0x000fe200078e00ff */
[----:B------:R-:W-:-:S04]  /*0110*/  SHF.R.U32.HI R5, RZ, c[0x0][0x174], R4 ;  /* 0x00005d00ff057a19 */ /* 0x000fc80000011604 */
[----:B------:R-:W-:Y:S01]  /*0120*/  ISETP.NE.AND P0, PT, R3, 0x1, PT ;  /* 0x000000010300780c */ /* 0x000fe20003f05270 */
[----:B------:R-:W-:-:S04]  /*0130*/  IMAD.MOV R2, RZ, RZ, -R5 ;  /* 0x000000ffff027224 */ /* 0x000fc800078e0a05 */
        /* <DEDUP_REMOVED lines=237> */
[----:B------:R-:W-:Y:S02]  /*1010*/  @P0 IMAD R7, R3, c[0x0][0x28c], R7 ;  /* 0x0000a30003070a24 */ /* 0x000fe400078e0207 */
[----:B------:R-:W-:Y:S02]  /*1020*/  IMAD R2, R5, c[0x0][0x3b4], R2 ;  /* 0x0000ed0005027a24 */ /* 0x000fe400078e0202 */
[----:B------:R-:W-:-:S02]  /*1030*/  @P0 IMAD R26, R7, c[0x0][0x3b8], R26 ;  /* 0x0000ee00071a0a24 */ /* 0x000fc400078e021a */
[C---:B------:R-:W-:Y:S02]  /*1040*/  @P0 IMAD R0, R7.reuse, c[0x0][0x3bc], R0 ;  /* 0x0000ef0007000a24 */ /* 0x040fe400078e0200 */
[----:B------:R-:W-:-:S05]  /*1050*/  @P0 IMAD R2, R7, c[0x0][0x3c0], R2 ;  /* 0x0000f00007020a24 */ /* 0x000fca00078e0202 */
.L_x_11422:
[----:B------:R-:W-:-:S05]  /*1060*/  IADD3 R22, P0, R2, c[0x0][0x3d8], RZ ;  /* 0x0000f60002167a10 */ /* 0x000fca0007f1e0ff */
[----:B------:R-:W-:-:S06]  /*1070*/  IMAD.X R23, RZ, RZ, c[0x0][0x3dc], P0 ;  /* 0x0000f700ff177624 */ /* 0x000fcc00000e06ff */
[----:B------:R-:W2:Y:S01]  /*1080*/  LDG.E.64 R22, [R22.64] ;  /* 0x0000000416167981 */ /* 0x000ea2000c1e1b00 */
[----:B------:R-:W-:-:S05]  /*1090*/  IADD3 R24, P0, R0, c[0x0][0x3d0], RZ ;  /* 0x0000f40000187a10 */ /* 0x000fca0007f1e0ff */
[----:B------:R-:W-:-:S06]  /*10a0*/  IMAD.X R25, RZ, RZ, c[0x0][0x3d4], P0 ;  /* 0x0000f500ff197624 */ /* 0x000fcc00000e06ff */
[----:B------:R-:W5:Y:S01]  /*10b0*/  LDG.E.64 R24, [R24.64] ;  /* 0x0000000418187981 */ /* 0x000f62000c1e1b00 */
[----:B------:R-:W-:Y:S01]  /*10c0*/  IADD3 R26, P1, R26, c[0x0][0x3c8], RZ ;  /* 0x0000f2001a1a7a10 */ /* 0x000fe20007f3e0ff */
[----:B------:R-:W-:Y:S03]  /*10d0*/  BSSY B0, `(.L_x_11423) ;  /* 0x0000154000007945 */ /* 0x000fe60003800000 */
[----:B------:R-:W-:Y:S01]  /*10e0*/  IADD3.X R27, RZ, c[0x0][0x3cc], RZ, P1, !PT ;  /* 0x0000f300ff1b7a10 */ /* 0x000fe20000ffe4ff */
[----:B--2---:R-:W0:-:S14]  /*10f0*/  DSETP.NEU.AND P0, PT, R22, RZ, PT ;  /* 0x000000ff1600722a */ /* 0x004e1c0003f0d000 */
[----:B0-----:R-:W-:Y:S05]  /*1100*/  @P0 BRA `(.L_x_11424) ;  /* 0x0000019000000947 */ /* 0x001fea0003800000 */
[----:B------:R-:W0:Y:S01]  /*1110*/  MUFU.RCP64H R3, R23 ;  /* 0x0000001700037308 */ /* 0x000e220000001800 */
[----:B------:R-:W-:Y:S01]  /*1120*/  IMAD.MOV.U32 R2, RZ, RZ, 0x1 ;  /* 0x00000001ff027424 */ /* 0x000fe200078e00ff */
[----:B-----5:R-:W-:Y:S01]  /*1130*/  FSETP.GEU.AND P1, PT, |R25|, 6.5827683646048100446e-37, PT ;  /* 0x036000001900780b */ /* 0x020fe20003f2e200 */
[----:B------:R-:W-:Y:S04]  /*1140*/  BSSY B2, `(.L_x_11425) ;  /* 0x0000014000027945 */ /* 0x000fe80003800000 */
[----:B0-----:R-:W0:-:S06]  /*1150*/  DFMA R4, -R22, R2, 1 ;  /* 0x3ff000001604742b */ /* 0x001e0c0000000102 */
[----:B0-----:R-:W0:-:S06]  /*1160*/  DFMA R4, R4, R4, R4 ;  /* 0x000000040404722b */ /* 0x001e0c0000000004 */
[----:B0-----:R-:W0:-:S06]  /*1170*/  DFMA R4, R2, R4, R2 ;  /* 0x000000040204722b */ /* 0x001e0c0000000002 */
[----:B0-----:R-:W0:-:S06]  /*1180*/  DFMA R2, -R22, R4, 1 ;  /* 0x3ff000001602742b */ /* 0x001e0c0000000104 */
[----:B0-----:R-:W0:-:S06]  /*1190*/  DFMA R2, R4, R2, R4 ;  /* 0x000000020402722b */ /* 0x001e0c0000000004 */
[----:B0-----:R-:W0:-:S06]  /*11a0*/  DMUL R4, R24, R2 ;  /* 0x0000000218047228 */ /* 0x001e0c0000000000 */
[----:B0-----:R-:W0:-:S06]  /*11b0*/  DFMA R6, -R22, R4, R24 ;  /* 0x000000041606722b */ /* 0x001e0c0000000118 */
        /* <DEDUP_REMOVED lines=9> */
[----:B------:R-:W-:Y:S05]  /*1250*/  CALL.REL.NOINC `($__internal_2_$__cuda_sm20_div_rn_f64_full) ;  /* 0x000039e000007944 */ /* 0x000fea0003c00000 */
[----:B------:R-:W-:Y:S02]  /*1260*/  IMAD.MOV.U32 R2, RZ, RZ, R6 ;  /* 0x000000ffff027224 */ /* 0x000fe400078e0006 */
[----:B------:R-:W-:Y:S02]  /*1270*/  IMAD.MOV.U32 R3, RZ, RZ, R7 ;  /* 0x000000ffff037224 */ /* 0x000fe400078e0007 */
.L_x_11426:
[----:B------:R-:W-:Y:S05]  /*1280*/  BSYNC B2 ;  /* 0x0000000000027941 */ /* 0x000fea0003800000 */
.L_x_11425:
[----:B------:R-:W-:Y:S05]  /*1290*/  BRA `(.L_x_11427) ;  /* 0x0000137000007947 */ /* 0x000fea0003800000 */
.L_x_11424:
[----:B------:R-:W-:Y:S01]  /*12a0*/  LOP3.LUT R3, R23, 0x7fffffff, RZ, 0xc0, !PT ;  /* 0x7fffffff17037812 */ /* 0x000fe200078ec0ff */
[----:B------:R-:W-:Y:S01]  /*12b0*/  BSSY B2, `(.L_x_11428) ;  /* 0x00000f7000027945 */ /* 0x000fe20003800000 */
[----:B-----5:R-:W-:Y:S01]  /*12c0*/  LOP3.LUT R5, R25, 0x7fffffff, RZ, 0xc0, !PT ;  /* 0x7fffffff19057812 */ /* 0x020fe200078ec0ff */
[----:B------:R-:W-:Y:S01]  /*12d0*/  IMAD.MOV.U32 R2, RZ, RZ, R22 ;  /* 0x000000ffff027224 */ /* 0x000fe200078e0016 */
[----:B------:R-:W-:Y:S01]  /*12e0*/  ISETP.GT.U32.AND P0, PT, R3, 0x7fefffff, PT ;  /* 0x7fefffff0300780c */ /* 0x000fe20003f04070 */
[----:B------:R-:W-:-:S03]  /*12f0*/  IMAD.MOV.U32 R4, RZ, RZ, R24 ;  /* 0x000000ffff047224 */ /* 0x000fc600078e0018 */
[----:B------:R-:W-:-:S13]  /*1300*/  ISETP.GT.U32.OR P0, PT, R5, 0x7fefffff, P0 ;  /* 0x7fefffff0500780c */ /* 0x000fda0000704470 */
[----:B------:R-:W-:Y:S05]  /*1310*/  @P0 BRA `(.L_x_11429) ;  /* 0x00000ea000000947 */ /* 0x000fea0003800000 */
[----:B------:R-:W0:Y:S01]  /*1320*/  DSETP.NEU.AND P0, PT, R2, RZ, PT ;  /* 0x000000ff0200722a */ /* 0x000e220003f0d000 */
[----:B------:R-:W-:Y:S01]  /*1330*/  MOV R28, 0x0 ;  /* 0x00000000001c7802 */ /* 0x000fe20000000f00 */
[----:B------:R-:W-:-:S12]  /*1340*/  IMAD.MOV.U32 R29, RZ, RZ, -0x80000 ;  /* 0xfff80000ff1d7424 */ /* 0x000fd800078e00ff */
        /* <DEDUP_REMOVED lines=16> */
[----:B------:R-:W-:Y:S01]  /*1450*/  LOP3.LUT R8, R3, 0xfffff, RZ, 0xc0, !PT ;  /* 0x000fffff03087812 */ /* 0x000fe200078ec0ff */
[--C-:B------:R-:W-:Y:S01]  /*1460*/  IMAD.IADD R5, R11, 0x1, -R0.reuse ;  /* 0x000000010b057824 */ /* 0x100fe200078e0a00 */
[----:B------:R-:W-:Y:S01]  /*1470*/  LOP3.LUT R9, R9, 0x100000, RZ, 0xfc, !PT ;  /* 0x0010000009097812 */ /* 0x000fe200078efcff */
[----:B------:R-:W-:-:S05]  /*1480*/  IMAD.IADD R7, R7, 0x1, R0 ;  /* 0x0000000107077824 */ /* 0x000fca00078e0200 */
[----:B------:R-:W-:Y:S01]  /*1490*/  IMNMX R6, R7, -0x1, !PT ;  /* 0xffffffff07067817 */ /* 0x000fe20007800200 */
[----:B------:R-:W-:Y:S01]  /*14a0*/  IMAD.MOV.U32 R7, RZ, RZ, R4 ;  /* 0x000000ffff077224 */ /* 0x000fe200078e0004 */
[----:B------:R-:W-:-:S03]  /*14b0*/  LOP3.LUT R4, R8, 0x100000, RZ, 0xfc, !PT ;  /* 0x0010000008047812 */ /* 0x000fc600078efcff */
[----:B------:R-:W-:-:S05]  /*14c0*/  IMAD.IADD R13, R6, 0x1, R11 ;  /* 0x00000001060d7824 */ /* 0x000fca00078e020b */
[----:B------:R-:W-:-:S04]  /*14d0*/  IADD3 R6, R13, 0x2, -R0 ;  /* 0x000000020d067810 */ /* 0x000fc80007ffe800 */
[----:B------:R-:W-:-:S13]  /*14e0*/  LOP3.LUT P0, R6, R6, 0x3, RZ, 0xc0, !PT ;  /* 0x0000000306067812 */ /* 0x000fda000780c0ff */
[----:B------:R-:W-:Y:S05]  /*14f0*/  @!P0 BRA `(.L_x_11432) ;  /* 0x000000d000008947 */ /* 0x000fea0003800000 */
[----:B------:R-:W-:Y:S02]  /*1500*/  BSSY B4, `(.L_x_11432) ;  /* 0x000000c000047945 */ /* 0x000fe40003800000 */
.L_x_11433:
        /* <DEDUP_REMOVED lines=12> */
.L_x_11432:
[----:B------:R-:W-:Y:S05]  /*15d0*/  BSYNC B3 ;  /* 0x0000000000037941 */ /* 0x000fea0003800000 */
.L_x_11431:
        /* <DEDUP_REMOVED lines=12> */
.L_x_11438:
[----:B------:R-:W-:Y:S02]  /*16a0*/  IADD3 R10, P0, -R2, R7, RZ ;  /* 0x00000007020a7210 */ /* 0x000fe40007f1e1ff */
[----:B------:R-:W-:Y:S02]  /*16b0*/  IADD3 R8, R8, -0x1, RZ ;  /* 0xffffffff08087810 */ /* 0x000fe40007ffe0ff */
[----:B------:R-:W-:Y:S02]  /*16c0*/  IADD3.X R12, R9, ~R4, RZ, P0, !PT ;  /* 0x80000004090c7210 */ /* 0x000fe400007fe4ff */
[----:B------:R-:W-:Y:S02]  /*16d0*/  ISETP.NE.AND P1, PT, R8, RZ, PT ;  /* 0x000000ff0800720c */ /* 0x000fe40003f25270 */
[----:B------:R-:W-:Y:S02]  /*16e0*/  ISETP.GE.AND P0, PT, R12, RZ, PT ;  /* 0x000000ff0c00720c */ /* 0x000fe40003f06270 */
[----:B------:R-:W-:-:S02]  /*16f0*/  IADD3 R5, R5, -0x4, RZ ;  /* 0xfffffffc05057810 */ /* 0x000fc40007ffe0ff */
        /* <DEDUP_REMOVED lines=27> */
.L_x_11437:
[----:B------:R-:W-:Y:S05]  /*18b0*/  BSYNC B4 ;  /* 0x0000000000047941 */ /* 0x000fea0003800000 */
.L_x_11436:
[----:B------:R-:W-:-:S13]  /*18c0*/  ISETP.GE.U32.AND P0, PT, R6, 0xc, PT ;  /* 0x0000000c0600780c */ /* 0x000fda0003f06070 */
[----:B------:R-:W-:Y:S05]  /*18d0*/  @!P0 BRA `(.L_x_11435) ;  /* 0x0000076000008947 */ /* 0x000fea0003800000 */
[----:B------:R-:W-:Y:S02]  /*18e0*/  BSSY B4, `(.L_x_11439) ;  /* 0x0000074000047945 */ /* 0x000fe40003800000 */
.L_x_11440:
        /* <DEDUP_REMOVED lines=9> */
[----:B------:R-:W-:-:S04]  /*1980*/  IADD3 R6, P0, -R2, R7, RZ ;  /* 0x0000000702067210 */ /* 0x000fc80007f1e1ff */
[----:B------:R-:W-:-:S04]  /*1990*/  IADD3.X R8, R9, ~R4, RZ, P0, !PT ;  /* 0x8000000409087210 */ /* 0x000fc800007fe4ff */
        /* <DEDUP_REMOVED lines=105> */
.L_x_11439:
[----:B------:R-:W-:Y:S02]  /*2030*/  MOV R10, R6 ;  /* 0x00000006000a7202 */ /* 0x000fe40000000f00 */
.L_x_11435:
[----:B------:R-:W-:Y:S05]  /*2040*/  BSYNC B3 ;  /* 0x0000000000037941 */ /* 0x000fea0003800000 */
.L_x_11434:
        /* <DEDUP_REMOVED lines=20> */
.L_x_11442:
[----:B------:R-:W-:Y:S05]  /*2190*/  BSYNC B3 ;  /* 0x0000000000037941 */ /* 0x000fea0003800000 */
.L_x_11441:
[----:B------:R-:W-:Y:S01]  /*21a0*/  LOP3.LUT R29, R29, 0x80000000, R25, 0xb8, !PT ;  /* 0x800000001d1d7812 */ /* 0x000fe200078eb819 */
[----:B------:R-:W-:Y:S05]  /*21b0*/  BRA `(.L_x_11430) ;  /* 0x0000006000007947 */ /* 0x000fea0003800000 */
.L_x_11429:
[----:B------:R-:W0:-:S06]  /*21c0*/  DSETP.GTU.AND P0, PT, R2, +INF , PT ;  /* 0x7ff000000200742a */ /* 0x000e0c0003f0c000 */
[----:B0-----:R-:W0:-:S14]  /*21d0*/  DSETP.LE.AND P0, PT, R4, +INF , !P0 ;  /* 0x7ff000000400742a */ /* 0x001e1c0004703000 */
[----:B0-----:R-:W0:-:S04]  /*21e0*/  @P0 DSETP.NEU.AND P1, PT, R4, +INF , PT ;  /* 0x7ff000000400042a */ /* 0x001e080003f2d000 */
[----:B------:R1:W2:-:S06]  /*21f0*/  @!P0 DADD R28, R24, R22 ;  /* 0x00000000181c8229 */ /* 0x00028c0000000016 */
[----:B0-----:R-:W-:Y:S02]  /*2200*/  @P0 FSEL R28, R24, RZ, P1 ;  /* 0x000000ff181c0208 */ /* 0x001fe40000800000 */
[----:B------:R-:W-:Y:S02]  /*2210*/  @P0 FSEL R29, R25, -QNAN , P1 ;  /* 0xfff80000191d0808 */ /* 0x000fe40000800000 */
.L_x_11430:
[----:B-12---:R-:W-:Y:S05]  /*2220*/  BSYNC B2 ;  /* 0x0000000000027941 */ /* 0x006fea0003800000 */
.L_x_11428:
[----:B------:R-:W0:Y:S01]  /*2230*/  MUFU.RCP64H R3, R23 ;  /* 0x0000001700037308 */ /* 0x000e220000001800 */
[----:B------:R-:W-:Y:S01]  /*2240*/  IMAD.MOV.U32 R2, RZ, RZ, 0x1 ;  /* 0x00000001ff027424 */ /* 0x000fe200078e00ff */
[----:B------:R-:W1:Y:S01]  /*2250*/  DADD R6, R24, -R28 ;  /* 0x0000000018067229 */ /* 0x000e62000000081c */
[----:B------:R-:W-:Y:S09]  /*2260*/  BSSY B2, `(.L_x_11443) ;  /* 0x0000013000027945 */ /* 0x000ff20003800000 */
[----:B-1----:R-:W-:Y:S01]  /*2270*/  FSETP.GEU.AND P1, PT, |R7|, 6.5827683646048100446e-37, PT ;  /* 0x036000000700780b */ /* 0x002fe20003f2e200 */
        /* <DEDUP_REMOVED lines=14> */
[----:B------:R-:W-:Y:S05]  /*2360*/  CALL.REL.NOINC `($__internal_2_$__cuda_sm20_div_rn_f64_full) ;  /* 0x000028d000007944 */ /* 0x000fea0003c00000 */
[----:B------:R-:W-:Y:S02]  /*2370*/  IMAD.MOV.U32 R2, RZ, RZ, R6 ;  /* 0x000000ffff027224 */ /* 0x000fe400078e0006 */
[----:B------:R-:W-:Y:S02]  /*2380*/  IMAD.MOV.U32 R3, RZ, RZ, R7 ;  /* 0x000000ffff037224 */ /* 0x000fe400078e0007 */
.L_x_11444:
[----:B------:R-:W-:Y:S05]  /*2390*/  BSYNC B2 ;  /* 0x0000000000027941 */ /* 0x000fea0003800000 */
.L_x_11443:
        /* <DEDUP_REMOVED lines=23> */
[----:B------:R-:W-:Y:S01]  /*2510*/  MOV R6, R24 ;  /* 0x0000001800067202 */ /* 0x000fe20000000f00 */
[----:B------:R-:W-:Y:S01]  /*2520*/  IMAD.MOV.U32 R7, RZ, RZ, R25 ;  /* 0x000000ffff077224 */ /* 0x000fe200078e0019 */
[----:B------:R-:W-:Y:S01]  /*2530*/  MOV R2, 0x2570 ;  /* 0x0000257000027802 */ /* 0x000fe20000000f00 */
[----:B------:R-:W-:Y:S02]  /*2540*/  IMAD.MOV.U32 R10, RZ, RZ, R22 ;  /* 0x000000ffff0a7224 */ /* 0x000fe400078e0016 */
[----:B------:R-:W-:Y:S02]  /*2550*/  IMAD.MOV.U32 R11, RZ, RZ, R23 ;  /* 0x000000ffff0b7224 */ /* 0x000fe400078e0017 */
[----:B------:R-:W-:Y:S05]  /*2560*/  CALL.REL.NOINC `($__internal_2_$__cuda_sm20_div_rn_f64_full) ;  /* 0x000026d000007944 */ /* 0x000fea0003c00000 */
.L_x_11447:
[----:B------:R-:W-:Y:S05]  /*2570*/  BSYNC B2 ;  /* 0x0000000000027941 */ /* 0x000fea0003800000 */
.L_x_11446:
[----:B------:R-:W-:Y:S01]  /*2580*/  LOP3.LUT R3, RZ, 0x80000000, R7, 0xb8, !PT ;  /* 0x80000000ff037812 */ /* 0x000fe200078eb807 */
[----:B------:R-:W-:Y:S01]  /*2590*/  IMAD.MOV.U32 R2, RZ, RZ, RZ ;  /* 0x000000ffff027224 */ /* 0x000fe200078e00ff */
[----:B------:R-:W-:Y:S05]  /*25a0*/  BRA `(.L_x_11427) ;  /* 0x0000006000007947 */ /* 0x000fea0003800000 */
.L_x_11445:
[----:B------:R-:W0:Y:S02]  /*25b0*/  FRND.F64.FLOOR R2, R8 ;  /* 0x0000000800027313 */ /* 0x000e240000305800 */
[----:B0-----:R-:W0:-:S04]  /*25c0*/  DADD R4, R8, -R2 ;  /* 0x0000000008047229 */ /* 0x001e080000000802 */
[----:B------:R-:W-:-:S04]  /*25d0*/  DADD R6, R2, 1 ;  /* 0x3ff0000002067429 */ /* 0x000fc80000000000 */
[----:B0-----:R-:W0:-:S06]  /*25e0*/  DSETP.GT.AND P0, PT, R4, 0.5, PT ;  /* 0x3fe000000400742a */ /* 0x001e0c0003f04000 */
[----:B0-----:R-:W-:Y:S02]  /*25f0*/  FSEL R2, R6, R2, P0 ;  /* 0x0000000206027208 */ /* 0x001fe40000000000 */
[----:B------:R-:W-:Y:S02]  /*2600*/  FSEL R3, R7, R3, P0 ;  /* 0x0000000307037208 */ /* 0x000fe40000000000 */
.L_x_11427:
[----:B------:R-:W-:Y:S05]  /*2610*/  BSYNC B0 ;  /* 0x0000000000007941 */ /* 0x000fea0003800000 */
.L_x_11423:
[----:B------:R-:W0:Y:S04]  /*2620*/  S2R R0, SR_TID.X ;  /* 0x0000000000007919 */ /* 0x000e280000002100 */
[----:B------:R-:W0:Y:S04]  /*2630*/  S2R R5, SR_CTAID.X ;  /* 0x0000000000057919 */ /* 0x000e280000002500 */
[----:B------:R1:W-:Y:S01]  /*2640*/  STG.E.64 [R26.64], R2 ;  /* 0x000000021a007986 */ /* 0x0003e2000c101b04 */
[----:B0-----:R-:W-:-:S05]  /*2650*/  IMAD R0, R5, 0x100, R0 ;  /* 0x0000010005007824 */ /* 0x001fca00078e0200 */
[----:B------:R-:W-:Y:S02]  /*2660*/  IADD3 R7, R0, 0x80, RZ ;  /* 0x0000008000077810 */ /* 0x000fe40007ffe0ff */
.L_x_11421:
[----:B-1----:R-:W-:Y:S05]  /*2670*/  BSYNC B1 ;  /* 0x0000000000017941 */ /* 0x002fea0003800000 */
.L_x_11420:
[----:B------:R-:W-:-:S13]  /*2680*/  ISETP.GE.AND P0, PT, R7, c[0x0][0x160], PT ;  /* 0x0000580007007a0c */ /* 0x000fda0003f06270 */
[----:B------:R-:W-:Y:S05]  /*2690*/  @P0 EXIT ;  /* 0x000000000000094d */ /* 0x000fea0003800000 */
[----:B------:R-:W-:Y:S01]  /*26a0*/  ISETP.NE.AND P0, PT, RZ, c[0x0][0x168], PT ;  /* 0x00005a00ff007a0c */ /* 0x000fe20003f05270 */
[----:B------:R-:W-:Y:S02]  /*26b0*/  IMAD.MOV.U32 R2, RZ, RZ, RZ ;  /* 0x000000ffff027224 */ /* 0x000fe400078e00ff */
[----:B------:R-:W-:Y:S02]  /*26c0*/  IMAD.MOV.U32 R0, RZ, RZ, RZ ;  /* 0x000000ffff007224 */ /* 0x000fe400078e00ff */
[----:B------:R-:W-:-:S08]  /*26d0*/  IMAD.MOV.U32 R26, RZ, RZ, RZ ;  /* 0x000000ffff1a7224 */ /* 0x000fd000078e00ff */
[----:B------:R-:W-:Y:S05]  /*26e0*/  @!P0 BRA `(.L_x_11448) ;  /* 0x00000f9000008947 */ /* 0x000fea0003800000 */
[----:B------:R-:W-:Y:S01]  /*26f0*/  MOV R3, R7 ;  /* 0x0000000700037202 */ /* 0x000fe20000000f00 */
[----:B------:R-:W-:-:S04]  /*2700*/  IMAD.MOV.U32 R2, RZ, RZ, RZ ;  /* 0x000000ffff027224 */ /* 0x000fc800078e00ff */
        /* <DEDUP_REMOVED lines=247> */
.L_x_11448:
[----:B------:R-:W-:-:S05]  /*3680*/  IADD3 R22, P0, R2, c[0x0][0x3d8], RZ ;  /* 0x0000f60002167a10 */ /* 0x000fca0007f1e0ff */
[----:B------:R-:W-:-:S06]  /*3690*/  IMAD.X R23, RZ, RZ, c[0x0][0x3dc], P0 ;  /* 0x0000f700ff177624 */ /* 0x000fcc00000e06ff */
[----:B------:R-:W2:Y:S01]  /*36a0*/  LDG.E.64 R22, [R22.64] ;  /* 0x0000000416167981 */ /* 0x000ea2000c1e1b00 */
[----:B------:R-:W-:-:S05]  /*36b0*/  IADD3 R24, P0, R0, c[0x0][0x3d0], RZ ;  /* 0x0000f40000187a10 */ /* 0x000fca0007f1e0ff */
[----:B------:R-:W-:-:S06]  /*36c0*/  IMAD.X R25, RZ, RZ, c[0x0][0x3d4], P0 ;  /* 0x0000f500ff197624 */ /* 0x000fcc00000e06ff */
[----:B------:R-:W5:Y:S01]  /*36d0*/  LDG.E.64 R24, [R24.64] ;  /* 0x0000000418187981 */ /* 0x000f62000c1e1b00 */
[----:B------:R-:W-:Y:S01]  /*36e0*/  IADD3 R26, P1, R26, c[0x0][0x3c8], RZ ;  /* 0x0000f2001a1a7a10 */ /* 0x000fe20007f3e0ff */
[----:B------:R-:W-:Y:S04]  /*36f0*/  BSSY B0, `(.L_x_11449) ;  /* 0x0000152000007945 */ /* 0x000fe80003800000 */
[----:B------:R-:W-:Y:S01]  /*3700*/  IMAD.X R27, RZ, RZ, c[0x0][0x3cc], P1 ;  /* 0x0000f300ff1b7624 */ /* 0x000fe200008e06ff */
        /* <DEDUP_REMOVED lines=23> */
[----:B------:R-:W-:Y:S01]  /*3880*/  IMAD.MOV.U32 R2, RZ, RZ, R6 ;  /* 0x000000ffff027224 */ /* 0x000fe200078e0006 */
[----:B------:R-:W-:Y:S02]  /*3890*/  MOV R3, R7 ;  /* 0x0000000700037202 */ /* 0x000fe40000000f00 */
.L_x_11452:
[----:B------:R-:W-:Y:S05]  /*38a0*/  BSYNC B1 ;  /* 0x0000000000017941 */ /* 0x000fea0003800000 */
.L_x_11451:
[----:B------:R-:W-:Y:S05]  /*38b0*/  BRA `(.L_x_11453) ;  /* 0x0000135000007947 */ /* 0x000fea0003800000 */
.L_x_11450:
        /* <DEDUP_REMOVED lines=29> */
[----:B------:R-:W-:Y:S01]  /*3a90*/  IMAD.IADD R7, R7, 0x1, R0 ;  /* 0x0000000107077824 */ /* 0x000fe200078e0200 */
[----:B------:R-:W-:-:S04]  /*3aa0*/  LOP3.LUT R3, R3, 0x100000, RZ, 0xfc, !PT ;  /* 0x0010000003037812 */ /* 0x000fc800078efcff */
[----:B------:R-:W-:Y:S02]  /*3ab0*/  IMNMX R6, R7, -0x1, !PT ;  /* 0xffffffff07067817 */ /* 0x000fe40007800200 */
[----:B------:R-:W-:-:S03]  /*3ac0*/  MOV R7, R2 ;  /* 0x0000000200077202 */ /* 0x000fc60000000f00 */
[----:B------:R-:W-:-:S05]  /*3ad0*/  IMAD.IADD R11, R6, 0x1, R9 ;  /* 0x00000001060b7824 */ /* 0x000fca00078e0209 */
[----:B------:R-:W-:-:S04]  /*3ae0*/  IADD3 R6, R11, 0x2, -R0 ;  /* 0x000000020b067810 */ /* 0x000fc80007ffe800 */
[----:B------:R-:W-:Y:S01]  /*3af0*/  LOP3.LUT P0, R8, R6, 0x3, RZ, 0xc0, !PT ;  /* 0x0000000306087812 */ /* 0x000fe2000780c0ff */
[----:B------:R-:W-:-:S12]  /*3b00*/  IMAD.IADD R6, R9, 0x1, -R0 ;  /* 0x0000000109067824 */ /* 0x000fd800078e0a00 */
[----:B------:R-:W-:Y:S05]  /*3b10*/  @!P0 BRA `(.L_x_11458) ;  /* 0x000000d000008947 */ /* 0x000fea0003800000 */
[----:B------:R-:W-:Y:S02]  /*3b20*/  BSSY B3, `(.L_x_11458) ;  /* 0x000000c000037945 */ /* 0x000fe40003800000 */
.L_x_11459:
        /* <DEDUP_REMOVED lines=12> */
.L_x_11458:
[----:B------:R-:W-:Y:S05]  /*3bf0*/  BSYNC B2 ;  /* 0x0000000000027941 */ /* 0x000fea0003800000 */
.L_x_11457:
        /* <DEDUP_REMOVED lines=12> */
.L_x_11464:
        /* <DEDUP_REMOVED lines=21> */
[----:B------:R-:W-:Y:S02]  /*3e10*/  SEL R11, R2, R11, !P0 ;  /* 0x0000000b020b7207 */ /* 0x000fe40004000000 */
[C---:B------:R-:W-:Y:S02]  /*3e20*/  SHF.L.U32 R7, R10.reuse, 0x1, RZ ;  /* 0x000000010a077819 */ /* 0x040fe400000006ff */
[----:B------:R-:W-:Y:S02]  /*3e30*/  SHF.L.U64.HI R10, R10, 0x1, R11 ;  /* 0x000000010a0a7819 */ /* 0x000fe4000001020b */
        /* <DEDUP_REMOVED lines=9> */
.L_x_11463:
[----:B------:R-:W-:Y:S05]  /*3ed0*/  BSYNC B3 ;  /* 0x0000000000037941 */ /* 0x000fea0003800000 */
.L_x_11462:
[----:B------:R-:W-:-:S13]  /*3ee0*/  ISETP.GE.U32.AND P0, PT, R8, 0xc, PT ;  /* 0x0000000c0800780c */ /* 0x000fda0003f06070 */
[----:B------:R-:W-:Y:S05]  /*3ef0*/  @!P0 BRA `(.L_x_11461) ;  /* 0x0000075000008947 */ /* 0x000fea0003800000 */
[----:B------:R-:W-:Y:S02]  /*3f00*/  BSSY B3, `(.L_x_11461) ;  /* 0x0000074000037945 */ /* 0x000fe40003800000 */
.L_x_11465:
        /* <DEDUP_REMOVED lines=116> */
.L_x_11461:
[----:B------:R-:W-:Y:S05]  /*4650*/  BSYNC B2 ;  /* 0x0000000000027941 */ /* 0x000fea0003800000 */
.L_x_11460:
[----:B------:R-:W-:Y:S01]  /*4660*/  LOP3.LUT R3, R28, 0x7fffffff, RZ, 0xc0, !PT ;  /* 0x7fffffff1c037812 */ /* 0x000fe200078ec0ff */
[----:B------:R-:W-:Y:S01]  /*4670*/  BSSY B2, `(.L_x_11466) ;  /* 0x0000012000027945 */ /* 0x000fe20003800000 */
[----:B------:R-:W-:Y:S01]  /*4680*/  ISETP.NE.U32.AND P0, PT, R2, RZ, PT ;  /* 0x000000ff0200720c */ /* 0x000fe20003f05070 */
[----:B------:R-:W-:-:S03]  /*4690*/  CS2R R28, SRZ ;  /* 0x00000000001c7805 */ /* 0x000fc6000001ff00 */
        /* <DEDUP_REMOVED lines=11> */
[----:B------:R-:W-:-:S02]  /*4750*/  IADD3 R0, -R0, 0x1, RZ ;  /* 0x0000000100007810 */ /* 0x000fc40007ffe1ff */
[----:B------:R-:W-:-:S07]  /*4760*/  LEA.X R29, R2, R5, 0x14, P1 ;  /* 0x00000005021d7211 */ /* 0x000fce00008ea4ff */
[-CC-:B------:R-:W-:Y:S02]  /*4770*/  @!P0 SHF.R.U64 R28, R7, R0.reuse, R5.reuse ;  /* 0x00000000071c8219 */ /* 0x180fe40000001205 */
[----:B------:R-:W-:Y:S02]  /*4780*/  @!P0 SHF.R.U32.HI R29, RZ, R0, R5 ;  /* 0x00000000ff1d8219 */ /* 0x000fe40000011605 */
.L_x_11467:
[----:B------:R-:W-:Y:S05]  /*4790*/  BSYNC B2 ;  /* 0x0000000000027941 */ /* 0x000fea0003800000 */
.L_x_11466:
[----:B------:R-:W-:Y:S01]  /*47a0*/  LOP3.LUT R29, R29, 0x80000000, R25, 0xb8, !PT ;  /* 0x800000001d1d7812 */ /* 0x000fe200078eb819 */
[----:B------:R-:W-:Y:S05]  /*47b0*/  BRA `(.L_x_11456) ;  /* 0x0000006000007947 */ /* 0x000fea0003800000 */
.L_x_11455:
[----:B------:R-:W0:-:S06]  /*47c0*/  DSETP.GTU.AND P0, PT, R4, +INF , PT ;  /* 0x7ff000000400742a */ /* 0x000e0c0003f0c000 */
[----:B0-----:R-:W0:-:S14]  /*47d0*/  DSETP.LE.AND P0, PT, R2, +INF , !P0 ;  /* 0x7ff000000200742a */ /* 0x001e1c0004703000 */
[----:B0-----:R-:W0:-:S04]  /*47e0*/  @P0 DSETP.NEU.AND P1, PT, R2, +INF , PT ;  /* 0x7ff000000200042a */ /* 0x001e080003f2d000 */
[----:B------:R1:W2:-:S06]  /*47f0*/  @!P0 DADD R28, R24, R22 ;  /* 0x00000000181c8229 */ /* 0x00028c0000000016 */
[----:B0-----:R-:W-:Y:S02]  /*4800*/  @P0 FSEL R28, R24, RZ, P1 ;  /* 0x000000ff181c0208 */ /* 0x001fe40000800000 */
[----:B------:R-:W-:Y:S02]  /*4810*/  @P0 FSEL R29, R25, -QNAN , P1 ;  /* 0xfff80000191d0808 */ /* 0x000fe40000800000 */
.L_x_11456:
[----:B-12---:R-:W-:Y:S05]  /*4820*/  BSYNC B1 ;  /* 0x0000000000017941 */ /* 0x006fea0003800000 */
.L_x_11454:
        /* <DEDUP_REMOVED lines=22> */
.L_x_11469:
[----:B------:R-:W-:Y:S05]  /*4990*/  BSYNC B1 ;  /* 0x0000000000017941 */ /* 0x000fea0003800000 */
.L_x_11468:
        /* <DEDUP_REMOVED lines=24> */
[----:B------:R-:W-:Y:S01]  /*4b20*/  MOV R10, R22 ;  /* 0x00000016000a7202 */ /* 0x000fe20000000f00 */
[----:B------:R-:W-:Y:S01]  /*4b30*/  IMAD.MOV.U32 R7, RZ, RZ, R25 ;  /* 0x000000ffff077224 */ /* 0x000fe200078e0019 */
[----:B------:R-:W-:Y:S01]  /*4b40*/  MOV R2, 0x4b70 ;  /* 0x00004b7000027802 */ /* 0x000fe20000000f00 */
[----:B------:R-:W-:Y:S02]  /*4b50*/  IMAD.MOV.U32 R11, RZ, RZ, R23 ;  /* 0x000000ffff0b7224 */ /* 0x000fe400078e0017 */
[----:B------:R-:W-:Y:S05]  /*4b60*/  CALL.REL.NOINC `($__internal_2_$__cuda_sm20_div_rn_f64_full) ;  /* 0x000000d000007944 */ /* 0x000fea0003c00000 */
.L_x_11472:
[----:B------:R-:W-:Y:S05]  /*4b70*/  BSYNC B1 ;  /* 0x0000000000017941 */ /* 0x000fea0003800000 */
.L_x_11471:
[----:B------:R-:W-:Y:S01]  /*4b80*/  LOP3.LUT R3, RZ, 0x80000000, R7, 0xb8, !PT ;  /* 0x80000000ff037812 */ /* 0x000fe200078eb807 */
[----:B------:R-:W-:Y:S01]  /*4b90*/  IMAD.MOV.U32 R2, RZ, RZ, RZ ;  /* 0x000000ffff027224 */ /* 0x000fe200078e00ff */
[----:B------:R-:W-:Y:S05]  /*4ba0*/  BRA `(.L_x_11453) ;  /* 0x0000006000007947 */ /* 0x000fea0003800000 */
.L_x_11470:
[----:B------:R-:W0:Y:S02]  /*4bb0*/  FRND.F64.FLOOR R2, R8 ;  /* 0x0000000800027313 */ /* 0x000e240000305800 */
[----:B0-----:R-:W0:-:S04]  /*4bc0*/  DADD R4, R8, -R2 ;  /* 0x0000000008047229 */ /* 0x001e080000000802 */
[----:B------:R-:W-:-:S04]  /*4bd0*/  DADD R6, R2, 1 ;  /* 0x3ff0000002067429 */ /* 0x000fc80000000000 */
[----:B0-----:R-:W0:-:S06]  /*4be0*/  DSETP.GT.AND P0, PT, R4, 0.5, PT ;  /* 0x3fe000000400742a */ /* 0x001e0c0003f04000 */
[----:B0-----:R-:W-:Y:S02]  /*4bf0*/  FSEL R2, R6, R2, P0 ;  /* 0x0000000206027208 */ /* 0x001fe40000000000 */
[----:B------:R-:W-:Y:S02]  /*4c00*/  FSEL R3, R7, R3, P0 ;  /* 0x0000000307037208 */ /* 0x000fe40000000000 */
.L_x_11453:
[----:B------:R-:W-:Y:S05]  /*4c10*/  BSYNC B0 ;  /* 0x0000000000007941 */ /* 0x000fea0003800000 */
.L_x_11449:
[----:B------:R-:W-:Y:S01]  /*4c20*/  STG.E.64 [R26.64], R2 ;  /* 0x000000021a007986 */ /* 0x000fe2000c101b04 */
[----:B------:R-:W-:Y:S05]  /*4c30*/  EXIT ;  /* 0x000000000000794d */ /* 0x000fea0003800000 */
        .weak           $__internal_2_$__cuda_sm20_div_rn_f64_full
        .type           $__internal_2_$__cuda_sm20_div_rn_f64_full,@function
        .size           $__internal_2_$__cuda_sm20_div_rn_f64_full,(.L_x_32472 - $__internal_2_$__cuda_sm20_div_rn_f64_full)
$__internal_2_$__cuda_sm20_div_rn_f64_full:
[C---:B------:R-:W-:Y:S01]  /*4c40*/  FSETP.GEU.AND P0, PT, |R11|.reuse, 1.469367938527859385e-39, PT ;  /* 0x001000000b00780b */ /* 0x040fe20003f0e200 */
[----:B------:R-:W-:Y:S01]  /*4c50*/  IMAD.MOV.U32 R13, RZ, RZ, R7 ;  /* 0x000000ffff0d7224 */ /* 0x000fe200078e0007 */
[C---:B------:R-:W-:Y:S01]  /*4c60*/  LOP3.LUT R8, R11.reuse, 0x800fffff, RZ, 0xc0, !PT ;  /* 0x800fffff0b087812 */ /* 0x040fe200078ec0ff */
[----:B------:R-:W-:Y:S01]  /*4c70*/  IMAD.MOV.U32 R4, RZ, RZ, 0x1ca00000 ;  /* 0x1ca00000ff047424 */ /* 0x000fe200078e00ff */
[----:B------:R-:W-:Y:S01]  /*4c80*/  LOP3.LUT R5, R11, 0x7ff00000, RZ, 0xc0, !PT ;  /* 0x7ff000000b057812 */ /* 0x000fe200078ec0ff */
[----:B------:R-:W-:Y:S01]  /*4c90*/  IMAD.MOV.U32 R18, RZ, RZ, 0x1 ;  /* 0x00000001ff127424 */ /* 0x000fe200078e00ff */
[----:B------:R-:W-:Y:S01]  /*4ca0*/  LOP3.LUT R9, R8, 0x3ff00000, RZ, 0xfc, !PT ;  /* 0x3ff0000008097812 */ /* 0x000fe200078efcff */
[----:B------:R-:W-:Y:S01]  /*4cb0*/  IMAD.MOV.U32 R8, RZ, RZ, R10 ;  /* 0x000000ffff087224 */ /* 0x000fe200078e000a */
[C---:B------:R-:W-:Y:S01]  /*4cc0*/  FSETP.GEU.AND P2, PT, |R13|.reuse, 1.469367938527859385e-39, PT ;  /* 0x001000000d00780b */ /* 0x040fe20003f4e200 */
[----:B------:R-:W-:Y:S01]  /*4cd0*/  IMAD.MOV.U32 R12, RZ, RZ, R6 ;  /* 0x000000ffff0c7224 */ /* 0x000fe200078e0006 */
[----:B------:R-:W-:Y:S01]  /*4ce0*/  LOP3.LUT R3, R13, 0x7ff00000, RZ, 0xc0, !PT ;  /* 0x7ff000000d037812 */ /* 0x000fe200078ec0ff */
[----:B------:R-:W-:Y:S02]  /*4cf0*/  BSSY B3, `(.L_x_11473) ;  /* 0x000004f000037945 */ /* 0x000fe40003800000 */
[----:B------:R-:W0:Y:S01]  /*4d00*/  @!P0 DMUL R8, R10, 8.98846567431157953865e+307 ;  /* 0x7fe000000a088828 */ /* 0x000e220000000000 */
[----:B------:R-:W-:Y:S01]  /*4d10*/  ISETP.GE.U32.AND P1, PT, R3, R5, PT ;  /* 0x000000050300720c */ /* 0x000fe20003f26070 */
[----:B------:R-:W-:-:S03]  /*4d20*/  IMAD.MOV.U32 R14, RZ, RZ, R12 ;  /* 0x000000ffff0e7224 */ /* 0x000fc600078e000c */
[C---:B------:R-:W-:Y:S01]  /*4d30*/  SEL R15, R4.reuse, 0x63400000, !P1 ;  /* 0x63400000040f7807 */ /* 0x040fe20004800000 */
[----:B0-----:R-:W0:Y:S02]  /*4d40*/  MUFU.RCP64H R19, R9 ;  /* 0x0000000900137308 */ /* 0x001e240000001800 */
[----:B------:R-:W-:Y:S02]  /*4d50*/  @!P2 LOP3.LUT R0, R11, 0x7ff00000, RZ, 0xc0, !PT ;  /* 0x7ff000000b00a812 */ /* 0x000fe400078ec0ff */
[----:B------:R-:W-:Y:S02]  /*4d60*/  LOP3.LUT R15, R15, 0x800fffff, R13, 0xf8, !PT ;  /* 0x800fffff0f0f7812 */ /* 0x000fe400078ef80d */
[----:B------:R-:W-:Y:S01]  /*4d70*/  @!P2 ISETP.GE.U32.AND P3, PT, R3, R0, PT ;  /* 0x000000000300a20c */ /* 0x000fe20003f66070 */
[----:B------:R-:W-:Y:S01]  /*4d80*/  IMAD.MOV.U32 R0, RZ, RZ, R3 ;  /* 0x000000ffff007224 */ /* 0x000fe200078e0003 */
[----:B------:R-:W-:Y:S02]  /*4d90*/  @!P2 MOV R6, RZ ;  /* 0x000000ff0006a202 */ /* 0x000fe40000000f00 */
[----:B------:R-:W-:-:S02]  /*4da0*/  @!P2 SEL R7, R4, 0x63400000, !P3 ;  /* 0x634000000407a807 */ /* 0x000fc40005800000 */
[----:B------:R-:W-:Y:S02]  /*4db0*/  @!P0 LOP3.LUT R5, R9, 0x7ff00000, RZ, 0xc0, !PT ;  /* 0x7ff0000009058812 */ /* 0x000fe400078ec0ff */
[----:B------:R-:W-:Y:S01]  /*4dc0*/  @!P2 LOP3.LUT R7, R7, 0x80000000, R13, 0xf8, !PT ;  /* 0x800000000707a812 */ /* 0x000fe200078ef80d */
[----:B0-----:R-:W0:-:S03]  /*4dd0*/  DFMA R16, R18, -R8, 1 ;  /* 0x3ff000001210742b */ /* 0x001e060000000808 */
[----:B------:R-:W-:-:S03]  /*4de0*/  @!P2 LOP3.LUT R7, R7, 0x100000, RZ, 0xfc, !PT ;  /* 0x001000000707a812 */ /* 0x000fc600078efcff */
        /* <DEDUP_REMOVED lines=17> */
[----:B------:R-:W-:Y:S01]  /*4f00*/  SEL R3, R4, 0x63400000, !P0 ;  /* 0x6340000004037807 */ /* 0x000fe20004000000 */
[----:B------:R-:W-:Y:S01]  /*4f10*/  IMAD.MOV.U32 R4, RZ, RZ, RZ ;  /* 0x000000ffff047224 */ /* 0x000fe200078e00ff */
[----:B------:R-:W-:-:S04]  /*4f20*/  IMNMX R0, R0, -0x46a00000, !PT ;  /* 0xb960000000007817 */ /* 0x000fc80007800200 */
[----:B------:R-:W-:-:S05]  /*4f30*/  IMNMX R0, R0, 0x46a00000, PT ;  /* 0x46a0000000007817 */ /* 0x000fca0003800200 */
[----:B------:R-:W-:-:S05]  /*4f40*/  IMAD.IADD R0, R0, 0x1, -R3 ;  /* 0x0000000100007824 */ /* 0x000fca00078e0a03 */
        /* <DEDUP_REMOVED lines=18> */
[----:B------:R-:W-:Y:S01]  /*5070*/  FSEL R7, R11, R7, !P0 ;  /* 0x000000070b077208 */ /* 0x000fe20004000000 */
[----:B------:R-:W-:Y:S05]  /*5080*/  BRA `(.L_x_11475) ;  /* 0x0000015000007947 */ /* 0x000fea0003800000 */
.L_x_11474:
[----:B01----:R-:W0:-:S14]  /*5090*/  DSETP.NAN.AND P0, PT, R12, R12, PT ;  /* 0x0000000c0c00722a */ /* 0x003e1c0003f08000 */
[----:B0-----:R-:W-:Y:S05]  /*50a0*/  @P0 BRA `(.L_x_11476) ;  /* 0x0000011000000947 */ /* 0x001fea0003800000 */
[----:B------:R-:W0:-:S14]  /*50b0*/  DSETP.NAN.AND P0, PT, R10, R10, PT ;  /* 0x0000000a0a00722a */ /* 0x000e1c0003f08000 */
[----:B0-----:R-:W-:Y:S05]  /*50c0*/  @P0 BRA `(.L_x_11477) ;  /* 0x000000c000000947 */ /* 0x001fea0003800000 */
[----:B------:R-:W-:Y:S01]  /*50d0*/  ISETP.NE.AND P0, PT, R0, R5, PT ;  /* 0x000000050000720c */ /* 0x000fe20003f05270 */
[----:B------:R-:W-:Y:S01]  /*50e0*/  IMAD.MOV.U32 R6, RZ, RZ, 0x0 ;  /* 0x00000000ff067424 */ /* 0x000fe200078e00ff */
[----:B------:R-:W-:-:S11]  /*50f0*/  MOV R7, 0xfff80000 ;  /* 0xfff8000000077802 */ /* 0x000fd60000000f00 */
        /* <DEDUP_REMOVED lines=9> */
.L_x_11477:
[----:B------:R-:W-:Y:S01]  /*5190*/  LOP3.LUT R7, R11, 0x80000, RZ, 0xfc, !PT ;  /* 0x000800000b077812 */ /* 0x000fe200078efcff */
[----:B------:R-:W-:Y:S01]  /*51a0*/  IMAD.MOV.U32 R6, RZ, RZ, R10 ;  /* 0x000000ffff067224 */ /* 0x000fe200078e000a */
[----:B------:R-:W-:Y:S05]  /*51b0*/  BRA `(.L_x_11475) ;  /* 0x0000002000007947 */ /* 0x000fea0003800000 */
.L_x_11476:
[----:B------:R-:W-:Y:S01]  /*51c0*/  LOP3.LUT R7, R13, 0x80000, RZ, 0xfc, !PT ;  /* 0x000800000d077812 */ /* 0x000fe200078efcff */
[----:B------:R-:W-:Y:S02]  /*51d0*/  IMAD.MOV.U32 R6, RZ, RZ, R12 ;  /* 0x000000ffff067224 */ /* 0x000fe400078e000c */
.L_x_11475:
[----:B------:R-:W-:Y:S05]  /*51e0*/  BSYNC B3 ;  /* 0x0000000000037941 */ /* 0x000fea0003800000 */
.L_x_11473:
[----:B------:R-:W-:Y:S02]  /*51f0*/  IMAD.MOV.U32 R4, RZ, RZ, R2 ;  /* 0x000000ffff047224 */ /* 0x000fe400078e0002 */
[----:B------:R-:W-:-:S04]  /*5200*/  IMAD.MOV.U32 R5, RZ, RZ, 0x0 ;  /* 0x00000000ff057424 */ /* 0x000fc800078e00ff */
[----:B------:R-:W-:Y:S05]  /*5210*/  RET.REL.NODEC R4 `(_ZN2at6native18elementwise_kernelILi128ELi2EZNS0_22gpu_kernel_impl_nocastINS0_13BinaryFunctorIdddZZZNS0_15binary_internal21div_floor_kernel_cudaERNS_18TensorIteratorBaseEENKUlvE1_clEvENKUlvE_clEvEUlddE_EEEEvS6_RKT_EUliE_EEviT1_) ;  /* 0xffffade004007950 */ /* 0x000fea0003c3ffff */
.L_x_11478:
        /* <DEDUP_REMOVED lines=14> */
.L_x_32472:


//--------------------- .text._ZN2at6native27unrolled_elementwise_kernelINS0_13BinaryFunctorIdddZZZNS0_15binary_internal21div_floor_kernel_cudaERNS_18TensorIteratorBaseEENKUlvE1_clEvENKUlvE_clEvEUlddE_EESt5arrayIPcLm3EELi4E23TrivialOffsetCalculatorILi2EjESD_ILi1EjENS0_6memory15LoadWithoutCastENSG_16StoreWithoutCastEEEviT_T0_T2_T3_T4_T5_ --------------------------
	.section	.text._ZN2at6native27unrolled_elementwise_kernelINS0_13BinaryFunctorIdddZZZNS0_15binary_internal21div_floor_kernel_cudaERNS_18TensorIteratorBaseEENKUlvE1_clEvENKUlvE_clEvEUlddE_EESt5arrayIPcLm3EELi4E23TrivialOffsetCalculatorILi2EjESD_ILi1EjENS0_6memory15LoadWithoutCastENSG_16StoreWithoutCastEEEviT_T0_T2_T3_T4_T5_,"ax",@progbits
	.sectioninfo	@"SHI_REGISTERS=43"
	.align	128
        .global         _ZN2at6native27unrolled_elementwise_kernelINS0_13BinaryFunctorIdddZZZNS0_15binary_internal21div_floor_kernel_cudaERNS_18TensorIteratorBaseEENKUlvE1_clEvENKUlvE_clEvEUlddE_EESt5arrayIPcLm3EELi4E23TrivialOffsetCalculatorILi2EjESD_ILi1EjENS0_6memory15LoadWithoutCastENSG_16StoreWithoutCastEEEviT_T0_T2_T3_T4_T5_
        .type           _ZN2at6native27unrolled_elementwise_kernelINS0_13BinaryFunctorIdddZZZNS0_15binary_internal21div_floor_kernel_cudaERNS_18TensorIteratorBaseEENKUlvE1_clEvENKUlvE_clEvEUlddE_EESt5arrayIPcLm3EELi4E23TrivialOffsetCalculatorILi2EjESD_ILi1EjENS0_6memory15LoadWithoutCastENSG_16StoreWithoutCastEEEviT_T0_T2_T3_T4_T5_,@function
        .size           _ZN2at6native27unrolled_elementwise_kernelINS0_13BinaryFunctorIdddZZZNS0_15binary_internal21div_floor_kernel_cudaERNS_18TensorIteratorBaseEENKUlvE1_clEvENKUlvE_clEvEUlddE_EESt5arrayIPcLm3EELi4E23TrivialOffsetCalculatorILi2EjESD_ILi1EjENS0_6memory15LoadWithoutCastENSG_16StoreWithoutCastEEEviT_T0_T2_T3_T4_T5_,(.L_x_32473 - _ZN2at6native27unrolled_elementwise_kernelINS0_13BinaryFunctorIdddZZZNS0_15binary_internal21div_floor_kernel_cudaERNS_18TensorIteratorBaseEENKUlvE1_clEvENKUlvE_clEvEUlddE_EESt5arrayIPcLm3EELi4E23TrivialOffsetCalculatorILi2EjESD_ILi1EjENS0_6memory15LoadWithoutCastENSG_16StoreWithoutCastEEEviT_T0_T2_T3_T4_T5_)
        .other          _ZN2at6native27unrolled_elementwise_kernelINS0_13BinaryFunctorIdddZZZNS0_15binary_internal21div_floor_kernel_cudaERNS_18TensorIteratorBaseEENKUlvE1_clEvENKUlvE_clEvEUlddE_EESt5arrayIPcLm3EELi4E23TrivialOffsetCalculatorILi2EjESD_ILi1EjENS0_6memory15LoadWithoutCastENSG_16StoreWithoutCastEEEviT_T0_T2_T3_T4_T5_,@"STO_CUDA_ENTRY STV_DEFAULT"
_ZN2at6native27unrolled_elementwise_kernelINS0_13BinaryFunctorIdddZZZNS0_15binary_internal21div_floor_kernel_cudaERNS_18TensorIteratorBaseEENKUlvE1_clEvENKUlvE_clEvEUlddE_EESt5arrayIPcLm3EELi4E23TrivialOffsetCalculatorILi2EjESD_ILi1EjENS0_6memory15LoadWithoutCastENSG_16StoreWithoutCastEEEviT_T0_T2_T3_T4_T5_:
.text._ZN2at6native27unrolled_elementwise_kernelINS0_13BinaryFunctorIdddZZZNS0_15binary_internal21div_floor_kernel_cudaERNS_18TensorIteratorBaseEENKUlvE1_clEvENKUlvE_clEvEUlddE_EESt5arrayIPcLm3EELi4E23TrivialOffsetCalculatorILi2EjESD_ILi1EjENS0_6memory15LoadWithoutCastENSG_16StoreWithoutCastEEEviT_T0_T2_T3_T4_T5_:
[----:B------:R-:W-:Y:S02]  /*0000*/  IMAD.MOV.U32 R1, RZ, RZ, c[0x0][0x28] ;  /* 0x00000a00ff017624 */ /* 0x000fe400078e00ff */
[----:B------:R-:W0:Y:S01]  /*0010*/  S2R R24, SR_CTAID.X ;  /* 0x0000000000187919 */ /* 0x000e220000002500 */
[----:B------:R-:W-:Y:S01]  /*0020*/  IMAD.MOV.U32 R3, RZ, RZ, -0x200 ;  /* 0xfffffe00ff037424 */ /* 0x000fe200078e00ff */
[----:B------:R-:W-:Y:S01]  /*0030*/  CS2R R10, SRZ ;  /* 0x00000000000a7805 */ /* 0x000fe2000001ff00 */
[----:B------:R-:W-:Y:S01]  /*0040*/  CS2R R30, SRZ ;  /* 0x00000000001e7805 */ /* 0x000fe2000001ff00 */
[----:B------:R-:W1:Y:S01]  /*0050*/  S2R R9, SR_TID.X ;  /* 0x0000000000097919 */ /* 0x000e620000002100 */
[----:B------:R-:W-:Y:S01]  /*0060*/  CS2R R32, SRZ ;  /* 0x0000000000207805 */ /* 0x000fe2000001ff00 */
[----:B------:R-:W-:Y:S01]  /*0070*/  ULDC.64 UR4, c[0x0][0x118] ;  /* 0x0000460000047ab9 */ /* 0x000fe20000000a00 */
[----:B0-----:R-:W-:-:S05]  /*0080*/  IMAD R0, R24, R3, c[0x0][0x160] ;  /* 0x0000580018007624 */ /* 0x001fca00078e0203 */
[----:B-1----:R-:W-:-:S13]  /*0090*/  ISETP.GE.AND P2, PT, R9, R0, PT ;  /* 0x000000000900720c */ /* 0x002fda0003f46270 */
[----:B------:R-:W-:Y:S01]  /*00a0*/  @!P2 IMAD R4, R24, 0x200, R9 ;  /* 0x000002001804a824 */ /* 0x000fe200078e0209 */
[----:B------:R-:W-:Y:S01]  /*00b0*/  @!P2 IADD3 R9, R9, 0x80, RZ ;  /* 0x000000800909a810 */ /* 0x000fe20007ffe0ff */
[----:B------:R-:W-:-:S03]  /*00c0*/  @!P2 IMAD.MOV.U32 R5, RZ, RZ, 0x8 ;  /* 0x00000008ff05a424 */ /* 0x000fc600078e00ff */
[----:B------:R-:W-:Y:S01]  /*00d0*/  ISETP.GE.AND P0, PT, R9, R0, PT ;  /* 0x000000000900720c */ /* 0x000fe20003f06270 */
[----:B------:R-:W-:-:S04]  /*00e0*/  @!P2 IMAD.WIDE.U32 R2, R4, R5, c[0x0][0x170] ;  /* 0x00005c000402a625 */ /* 0x000fc800078e0005 */
[----:B------:R-:W-:Y:S01]  /*00f0*/  @!P2 IMAD.WIDE.U32 R4, R4, R5, c[0x0][0x178] ;  /* 0x00005e000404a625 */ /* 0x000fe200078e0005 */
[----:B------:R0:W5:Y:S01]  /*0100*/  @!P2 LDG.E.64 R30, [R2.64] ;  /* 0x00000004021ea981 */ /* 0x000162000c1e1b00 */
[----:B------:R-:W-:Y:S01]  /*0110*/  CS2R R12, SRZ ;  /* 0x00000000000c7805 */ /* 0x000fe2000001ff00 */
[----:B------:R-:W-:Y:S01]  /*0120*/  CS2R R14, SRZ ;  /* 0x00000000000e7805 */ /* 0x000fe2000001ff00 */
[----:B------:R-:W-:Y:S01]  /*0130*/  CS2R R16, SRZ ;  /* 0x0000000000107805 */ /* 0x000fe2000001ff00 */
[----:B------:R1:W5:Y:S03]  /*0140*/  @!P2 LDG.E.64 R32, [R4.64] ;  /* 0x000000040420a981 */ /* 0x000366000c1e1b00 */
[----:B------:R-:W-:Y:S01]  /*0150*/  @!P0 IMAD R8, R24, 0x200, R9 ;  /* 0x0000020018088824 */ /* 0x000fe200078e0209 */
[----:B------:R-:W-:Y:S01]  /*0160*/  @!P0 IADD3 R9, R9, 0x80, RZ ;  /* 0x0000008009098810 */ /* 0x000fe20007ffe0ff */
[----:B------:R-:W-:-:S03]  /*0170*/  @!P0 IMAD.MOV.U32 R23, RZ, RZ, 0x8 ;  /* 0x00000008ff178424 */ /* 0x000fc600078e00ff */
[----:B------:R-:W-:Y:S01]  /*0180*/  ISETP.GE.AND P3, PT, R9, R0, PT ;  /* 0x000000000900720c */ /* 0x000fe20003f66270 */
[----:B------:R-:W-:Y:S01]  /*0190*/  @!P0 IMAD.WIDE.U32 R6, R8, R23, c[0x0][0x170] ;  /* 0x00005c0008068625 */ /* 0x000fe200078e0017 */
[----:B------:R-:W-:Y:S01]  /*01a0*/  CS2R R18, SRZ ;  /* 0x0000000000127805 */ /* 0x000fe2000001ff00 */
[----:B------:R-:W-:-:S03]  /*01b0*/  CS2R R20, SRZ ;  /* 0x0000000000147805 */ /* 0x000fc6000001ff00 */
[----:B------:R2:W5:Y:S07]  /*01c0*/  @!P0 LDG.E.64 R10, [R6.64] ;  /* 0x00000004060a8981 */ /* 0x00056e000c1e1b00 */
[----:B------:R-:W-:Y:S01]  /*01d0*/  @!P3 IMAD R25, R24, 0x200, R9 ;  /* 0x000002001819b824 */ /* 0x000fe200078e0209 */
[----:B------:R-:W-:-:S04]  /*01e0*/  @!P3 IADD3 R9, R9, 0x80, RZ ;  /* 0x000000800909b810 */ /* 0x000fc80007ffe0ff */
[----:B------:R-:W-:Y:S01]  /*01f0*/  ISETP.GE.AND P1, PT, R9, R0, PT ;  /* 0x000000000900720c */ /* 0x000fe20003f26270 */
[----:B------:R-:W-:-:S04]  /*0200*/  @!P3 IMAD.MOV.U32 R26, RZ, RZ, 0x8 ;  /* 0x00000008ff1ab424 */ /* 0x000fc800078e00ff */
[----:B--2---:R-:W-:-:S05]  /*0210*/  @!P3 IMAD.WIDE.U32 R6, R25, R26, c[0x0][0x178] ;  /* 0x00005e001906b625 */ /* 0x004fca00078e001a */
[----:B------:R2:W5:Y:S03]  /*0220*/  @!P3 LDG.E.64 R16, [R6.64] ;  /* 0x000000040610b981 */ /* 0x000566000c1e1b00 */
[----:B------:R-:W-:Y:S02]  /*0230*/  @!P1 IMAD R24, R24, 0x200, R9 ;  /* 0x0000020018189824 */ /* 0x000fe400078e0209 */
[----:B------:R-:W-:Y:S02]  /*0240*/  @!P1 IMAD.MOV.U32 R27, RZ, RZ, 0x8 ;  /* 0x00000008ff1b9424 */ /* 0x000fe400078e00ff */
[----:B------:R-:W-:-:S04]  /*0250*/  @!P0 IMAD.WIDE.U32 R8, R8, R23, c[0x0][0x178] ;  /* 0x00005e0008088625 */ /* 0x000fc800078e0017 */
[----:B------:R-:W-:Y:S01]  /*0260*/  @!P3 IMAD.WIDE.U32 R22, R25, R26, c[0x0][0x170] ;  /* 0x00005c001916b625 */ /* 0x000fe200078e001a */
[----:B------:R2:W5:Y:S03]  /*0270*/  @!P0 LDG.E.64 R12, [R8.64] ;  /* 0x00000004080c8981 */ /* 0x000566000c1e1b00 */
[CC--:B0-----:R-:W-:Y:S01]  /*0280*/  @!P1 IMAD.WIDE.U32 R2, R24.reuse, R27.reuse, c[0x0][0x170] ;  /* 0x00005c0018029625 */ /* 0x0c1fe200078e001b */
[----:B------:R2:W5:Y:S03]  /*0290*/  @!P3 LDG.E.64 R14, [R22.64] ;  /* 0x00000004160eb981 */ /* 0x000566000c1e1b00 */
[----:B-1----:R-:W-:Y:S01]  /*02a0*/  @!P1 IMAD.WIDE.U32 R4, R24, R27, c[0x0][0x178] ;  /* 0x00005e0018049625 */ /* 0x002fe200078e001b */
[----:B------:R2:W5:Y:S04]  /*02b0*/  @!P1 LDG.E.64 R18, [R2.64] ;  /* 0x0000000402129981 */ /* 0x000568000c1e1b00 */
[----:B------:R2:W5:Y:S01]  /*02c0*/  @!P1 LDG.E.64 R20, [R4.64] ;  /* 0x0000000404149981 */ /* 0x000562000c1e1b00 */
[----:B------:R-:W-:Y:S01]  /*02d0*/  BSSY B0, `(.L_x_11479) ;  /* 0x000015a000007945 */ /* 0x000fe20003800000 */
[----:B------:R-:W-:Y:S05]  /*02e0*/  @P2 BRA `(.L_x_11480) ;  /* 0x0000158000002947 */ /* 0x000fea0003800000 */
[----:B-----5:R-:W0:-:S14]  /*02f0*/  DSETP.NEU.AND P0, PT, R32, RZ, PT ;  /* 0x000000ff2000722a */ /* 0x020e1c0003f0d000 */
[----:B0-----:R-:W-:Y:S05]  /*0300*/  @P0 BRA `(.L_x_11481) ;  /* 0x000001b000000947 */ /* 0x001fea0003800000 */
[----:B--2---:R-:W0:Y:S01]  /*0310*/  MUFU.RCP64H R3, R33 ;  /* 0x0000002100037308 */ /* 0x004e220000001800 */
        /* <DEDUP_REMOVED lines=19> */
[----:B------:R-:W-:Y:S05]  /*0450*/  CALL.REL.NOINC `($__internal_3_$__cuda_sm20_div_rn_f64_full) ;  /* 0x0000577000007944 */ /* 0x000fea0003c00000 */
[----:B------:R-:W-:Y:S02]  /*0460*/  IMAD.MOV.U32 R2, RZ, RZ, R5 ;  /* 0x000000ffff027224 */ /* 0x000fe400078e0005 */
[----:B------:R-:W-:Y:S02]  /*0470*/  IMAD.MOV.U32 R3, RZ, RZ, R7 ;  /* 0x000000ffff037224 */ /* 0x000fe400078e0007 */
.L_x_11483:
[----:B------:R-:W-:Y:S05]  /*0480*/  BSYNC B2 ;  /* 0x0000000000027941 */ /* 0x000fea0003800000 */
.L_x_11482:
[----:B------:R-:W-:Y:S02]  /*0490*/  IMAD.MOV.U32 R30, RZ, RZ, R2 ;  /* 0x000000ffff1e7224 */ /* 0x000fe400078e0002 */
[----:B------:R-:W-:Y:S01]  /*04a0*/  IMAD.MOV.U32 R31, RZ, RZ, R3 ;  /* 0x000000ffff1f7224 */ /* 0x000fe200078e0003 */
[----:B------:R-:W-:Y:S05]  /*04b0*/  BRA `(.L_x_11480) ;  /* 0x000013b000007947 */ /* 0x000fea0003800000 */
.L_x_11481:
[----:B--2---:R-:W-:Y:S01]  /*04c0*/  LOP3.LUT R3, R33, 0x7fffffff, RZ, 0xc0, !PT ;  /* 0x7fffffff21037812 */ /* 0x004fe200078ec0ff */
        /* <DEDUP_REMOVED lines=30> */
[----:B------:R-:W-:-:S05]  /*06b0*/  IMAD.IADD R9, R9, 0x1, R4 ;  /* 0x0000000109097824 */ /* 0x000fca00078e0204 */
[----:B------:R-:W-:-:S05]  /*06c0*/  IMNMX R8, R9, -0x1, !PT ;  /* 0xffffffff09087817 */ /* 0x000fca0007800200 */
[----:B------:R-:W-:Y:S01]  /*06d0*/  IMAD.IADD R9, R8, 0x1, R5 ;  /* 0x0000000108097824 */ /* 0x000fe200078e0205 */
[----:B------:R-:W-:-:S04]  /*06e0*/  LOP3.LUT R5, R7, 0x100000, RZ, 0xfc, !PT ;  /* 0x0010000007057812 */ /* 0x000fc800078efcff */
[----:B------:R-:W-:-:S04]  /*06f0*/  IADD3 R8, R9, 0x2, -R4 ;  /* 0x0000000209087810 */ /* 0x000fc80007ffe804 */
[----:B------:R-:W-:-:S13]  /*0700*/  LOP3.LUT P0, R8, R8, 0x3, RZ, 0xc0, !PT ;  /* 0x0000000308087812 */ /* 0x000fda000780c0ff */
[----:B------:R-:W-:Y:S05]  /*0710*/  @!P0 BRA `(.L_x_11488) ;  /* 0x000000e000008947 */ /* 0x000fea0003800000 */
[----:B------:R-:W-:Y:S02]  /*0720*/  BSSY B3, `(.L_x_11489) ;  /* 0x000000c000037945 */ /* 0x000fe40003800000 */
.L_x_11490:
        /* <DEDUP_REMOVED lines=12> */
.L_x_11489:
[----:B------:R-:W-:Y:S02]  /*07f0*/  IMAD.MOV.U32 R8, RZ, RZ, R7 ;  /* 0x000000ffff087224 */ /* 0x000fe400078e0007 */
.L_x_11488:
[----:B------:R-:W-:Y:S05]  /*0800*/  BSYNC B2 ;  /* 0x0000000000027941 */ /* 0x000fea0003800000 */
.L_x_11487:
        /* <DEDUP_REMOVED lines=12> */
.L_x_11496:
        /* <DEDUP_REMOVED lines=33> */
.L_x_11495:
[----:B------:R-:W-:Y:S02]  /*0ae0*/  IMAD.MOV.U32 R22, RZ, RZ, R8 ;  /* 0x000000ffff167224 */ /* 0x000fe400078e0008 */
[----:B------:R-:W-:Y:S02]  /*0af0*/  IMAD.MOV.U32 R8, RZ, RZ, R9 ;  /* 0x000000ffff087224 */ /* 0x000fe400078e0009 */
.L_x_11494:
[----:B------:R-:W-:Y:S05]  /*0b00*/  BSYNC B3 ;  /* 0x0000000000037941 */ /* 0x000fea0003800000 */
.L_x_11493:
[----:B------:R-:W-:-:S13]  /*0b10*/  ISETP.GE.U32.AND P0, PT, R25, 0xc, PT ;  /* 0x0000000c1900780c */ /* 0x000fda0003f06070 */
[----:B------:R-:W-:Y:S05]  /*0b20*/  @!P0 BRA `(.L_x_11492) ;  /* 0x0000077000008947 */ /* 0x000fea0003800000 */
[----:B------:R-:W-:Y:S01]  /*0b30*/  BSSY B3, `(.L_x_11497) ;  /* 0x0000075000037945 */ /* 0x000fe20003800000 */
[----:B------:R-:W-:Y:S02]  /*0b40*/  IADD3 R6, R6, 0x10, RZ ;  /* 0x0000001006067810 */ /* 0x000fe40007ffe0ff */
.L_x_11498:
        /* <DEDUP_REMOVED lines=116> */
.L_x_11497:
[----:B------:R-:W-:Y:S02]  /*1290*/  IMAD.MOV.U32 R22, RZ, RZ, R7 ;  /* 0x000000ffff167224 */ /* 0x000fe400078e0007 */
.L_x_11492:
[----:B------:R-:W-:Y:S05]  /*12a0*/  BSYNC B2 ;  /* 0x0000000000027941 */ /* 0x000fea0003800000 */
.L_x_11491:
        /* <DEDUP_REMOVED lines=20> */
.L_x_11500:
[----:B------:R-:W-:Y:S05]  /*13f0*/  BSYNC B2 ;  /* 0x0000000000027941 */ /* 0x000fea0003800000 */
.L_x_11499:
[----:B------:R-:W-:Y:S01]  /*1400*/  LOP3.LUT R35, R35, 0x80000000, R31, 0xb8, !PT ;  /* 0x8000000023237812 */ /* 0x000fe200078eb81f */
[----:B------:R-:W-:Y:S05]  /*1410*/  BRA `(.L_x_11486) ;  /* 0x0000006000007947 */ /* 0x000fea0003800000 */
.L_x_11485:
[----:B------:R-:W0:-:S06]  /*1420*/  DSETP.GTU.AND P0, PT, R2, +INF , PT ;  /* 0x7ff000000200742a */ /* 0x000e0c0003f0c000 */
[----:B0-----:R-:W0:-:S14]  /*1430*/  DSETP.LE.AND P0, PT, R6, +INF , !P0 ;  /* 0x7ff000000600742a */ /* 0x001e1c0004703000 */
[----:B0-----:R-:W0:-:S04]  /*1440*/  @P0 DSETP.NEU.AND P1, PT, R6, +INF , PT ;  /* 0x7ff000000600042a */ /* 0x001e080003f2d000 */
[----:B------:R1:W2:-:S06]  /*1450*/  @!P0 DADD R34, R32, R30 ;  /* 0x0000000020228229 */ /* 0x00028c000000001e */
[----:B0-----:R-:W-:Y:S02]  /*1460*/  @P0 FSEL R34, R30, RZ, P1 ;  /* 0x000000ff1e220208 */ /* 0x001fe40000800000 */
[----:B------:R-:W-:Y:S02]  /*1470*/  @P0 FSEL R35, R31, -QNAN , P1 ;  /* 0xfff800001f230808 */ /* 0x000fe40000800000 */
.L_x_11486:
[----:B-12---:R-:W-:Y:S05]  /*1480*/  BSYNC B1 ;  /* 0x0000000000017941 */ /* 0x006fea0003800000 */
.L_x_11484:
        /* <DEDUP_REMOVED lines=19> */
[----:B------:R-:W-:Y:S05]  /*15c0*/  CALL.REL.NOINC `($__internal_3_$__cuda_sm20_div_rn_f64_full) ;  /* 0x0000460000007944 */ /* 0x000fea0003c00000 */
[----:B------:R-:W-:Y:S02]  /*15d0*/  IMAD.MOV.U32 R2, RZ, RZ, R5 ;  /* 0x000000ffff027224 */ /* 0x000fe400078e0005 */
[----:B------:R-:W-:Y:S02]  /*15e0*/  IMAD.MOV.U32 R3, RZ, RZ, R7 ;  /* 0x000000ffff037224 */ /* 0x000fe400078e0007 */
.L_x_11502:
[----:B------:R-:W-:Y:S05]  /*15f0*/  BSYNC B2 ;  /* 0x0000000000027941 */ /* 0x000fea0003800000 */
.L_x_11501:
[----:B------:R-:W2:-:S04]  /*1600*/  DSETP.GEU.AND P0, PT, R34, RZ, PT ;  /* 0x000000ff2200722a */ /* 0x000e880003f0e000 */
[----:B------:R-:W-:-:S04]  /*1610*/  DADD R4, R2, -1 ;  /* 0xbff0000002047429 */ /* 0x000fc80000000000 */
[----:B--2---:R-:W2:-:S06]  /*1620*/  DSETP.LT.XOR P0, PT, R32, RZ, !P0 ;  /* 0x000000ff2000722a */ /* 0x004e8c0004701800 */
[----:B--2---:R-:W2:-:S06]  /*1630*/  DSETP.NEU.AND P0, PT, R34, RZ, P0 ;  /* 0x000000ff2200722a */ /* 0x004e8c000070d000 */
[----:B--2---:R-:W-:Y:S02]  /*1640*/  FSEL R8, R4, R2, P0 ;  /* 0x0000000204087208 */ /* 0x004fe40000000000 */
[----:B------:R-:W-:-:S06]  /*1650*/  FSEL R9, R5, R3, P0 ;  /* 0x0000000305097208 */ /* 0x000fcc0000000000 */
[----:B------:R-:W2:-:S14]  /*1660*/  DSETP.NEU.AND P0, PT, R8, RZ, PT ;  /* 0x000000ff0800722a */ /* 0x000e9c0003f0d000 */
[----:B--2---:R-:W-:Y:S05]  /*1670*/  @P0 BRA `(.L_x_11503) ;  /* 0x0000019000000947 */ /* 0x004fea0003800000 */
[----:B------:R-:W2:Y:S01]  /*1680*/  MUFU.RCP64H R3, R33 ;  /* 0x0000002100037308 */ /* 0x000ea20000001800 */
[----:B------:R-:W-:Y:S01]  /*1690*/  IMAD.MOV.U32 R2, RZ, RZ, 0x1 ;  /* 0x00000001ff027424 */ /* 0x000fe200078e00ff */
[----:B------:R-:W-:Y:S01]  /*16a0*/  FSETP.GEU.AND P1, PT, |R31|, 6.5827683646048100446e-37, PT ;  /* 0x036000001f00780b */ /* 0x000fe20003f2e200 */
[----:B------:R-:W-:Y:S04]  /*16b0*/  BSSY B2, `(.L_x_11504) ;  /* 0x0000012000027945 */ /* 0x000fe80003800000 */
[----:B--2---:R-:W2:-:S06]  /*16c0*/  DFMA R4, R2, -R32, 1 ;  /* 0x3ff000000204742b */ /* 0x004e8c0000000820 */
[----:B--2---:R-:W2:-:S06]  /*16d0*/  DFMA R4, R4, R4, R4 ;  /* 0x000000040404722b */ /* 0x004e8c0000000004 */
[----:B--2---:R-:W2:-:S06]  /*16e0*/  DFMA R4, R2, R4, R2 ;  /* 0x000000040204722b */ /* 0x004e8c0000000002 */
[----:B--2---:R-:W2:-:S06]  /*16f0*/  DFMA R2, R4, -R32, 1 ;  /* 0x3ff000000402742b */ /* 0x004e8c0000000820 */
[----:B--2---:R-:W2:-:S06]  /*1700*/  DFMA R2, R4, R2, R4 ;  /* 0x000000020402722b */ /* 0x004e8c0000000004 */
[----:B--2---:R-:W2:-:S06]  /*1710*/  DMUL R4, R2, R30 ;  /* 0x0000001e02047228 */ /* 0x004e8c0000000000 */
[----:B--2---:R-:W2:-:S06]  /*1720*/  DFMA R6, R4, -R32, R30 ;  /* 0x800000200406722b */ /* 0x004e8c000000001e */
[----:B--2---:R-:W2:-:S10]  /*1730*/  DFMA R6, R2, R6, R4 ;  /* 0x000000060206722b */ /* 0x004e940000000004 */
[----:B--2---:R-:W-:-:S05]  /*1740*/  FFMA R2, RZ, R33, R7 ;  /* 0x00000021ff027223 */ /* 0x004fca0000000007 */
[----:B------:R-:W-:-:S13]  /*1750*/  FSETP.GT.AND P0, PT, |R2|, 1.469367938527859385e-39, PT ;  /* 0x001000000200780b */ /* 0x000fda0003f04200 */
[----:B------:R-:W-:Y:S05]  /*1760*/  @P0 BRA P1, `(.L_x_11505) ;  /* 0x0000006000000947 */ /* 0x000fea0000800000 */
[----:B------:R-:W-:Y:S01]  /*1770*/  IMAD.MOV.U32 R6, RZ, RZ, R30 ;  /* 0x000000ffff067224 */ /* 0x000fe200078e001e */
[----:B------:R-:W-:Y:S01]  /*1780*/  MOV R4, 0x17d0 ;  /* 0x000017d000047802 */ /* 0x000fe20000000f00 */
[----:B------:R-:W-:Y:S02]  /*1790*/  IMAD.MOV.U32 R7, RZ, RZ, R31 ;  /* 0x000000ffff077224 */ /* 0x000fe400078e001f */
[----:B------:R-:W-:Y:S02]  /*17a0*/  IMAD.MOV.U32 R24, RZ, RZ, R32 ;  /* 0x000000ffff187224 */ /* 0x000fe400078e0020 */
[----:B------:R-:W-:Y:S02]  /*17b0*/  IMAD.MOV.U32 R25, RZ, RZ, R33 ;  /* 0x000000ffff197224 */ /* 0x000fe400078e0021 */
[----:B01----:R-:W-:Y:S05]  /*17c0*/  CALL.REL.NOINC `($__internal_3_$__cuda_sm20_div_rn_f64_full) ;  /* 0x0000440000007944 */ /* 0x003fea0003c00000 */
.L_x_11505:
[----:B------:R-:W-:Y:S05]  /*17d0*/  BSYNC B2 ;  /* 0x0000000000027941 */ /* 0x000fea0003800000 */
.L_x_11504:
[----:B------:R-:W-:Y:S01]  /*17e0*/  LOP3.LUT R31, RZ, 0x80000000, R7, 0xb8, !PT ;  /* 0x80000000ff1f7812 */ /* 0x000fe200078eb807 */
[----:B------:R-:W-:Y:S01]  /*17f0*/  IMAD.MOV.U32 R30, RZ, RZ, RZ ;  /* 0x000000ffff1e7224 */ /* 0x000fe200078e00ff */
[----:B------:R-:W-:Y:S05]  /*1800*/  BRA `(.L_x_11480) ;  /* 0x0000006000007947 */ /* 0x000fea0003800000 */
.L_x_11503:
[----:B------:R-:W2:Y:S02]  /*1810*/  FRND.F64.FLOOR R2, R8 ;  /* 0x0000000800027313 */ /* 0x000ea40000305800 */
[----:B--2---:R-:W2:-:S04]  /*1820*/  DADD R4, R8, -R2 ;  /* 0x0000000008047229 */ /* 0x004e880000000802 */
[----:B------:R-:W-:-:S04]  /*1830*/  DADD R6, R2, 1 ;  /* 0x3ff0000002067429 */ /* 0x000fc80000000000 */
[----:B--2---:R-:W2:-:S06]  /*1840*/  DSETP.GT.AND P0, PT, R4, 0.5, PT ;  /* 0x3fe000000400742a */ /* 0x004e8c0003f04000 */
[----:B--2---:R-:W-:Y:S02]  /*1850*/  FSEL R30, R6, R2, P0 ;  /* 0x00000002061e7208 */ /* 0x004fe40000000000 */
[----:B------:R-:W-:Y:S02]  /*1860*/  FSEL R31, R7, R3, P0 ;  /* 0x00000003071f7208 */ /* 0x000fe40000000000 */
.L_x_11480:
[----:B------:R-:W-:Y:S05]  /*1870*/  BSYNC B0 ;  /* 0x0000000000007941 */ /* 0x000fea0003800000 */
.L_x_11479:
[----:B--2---:R-:W2:Y:S01]  /*1880*/  S2R R3, SR_TID.X ;  /* 0x0000000000037919 */ /* 0x004ea20000002100 */
[----:B------:R-:W-:Y:S01]  /*1890*/  BSSY B0, `(.L_x_11506) ;  /* 0x000015c000007945 */ /* 0x000fe20003800000 */
[----:B--2---:R-:W-:-:S04]  /*18a0*/  IADD3 R3, R3, 0x80, RZ ;  /* 0x0000008003037810 */ /* 0x004fc80007ffe0ff */
[----:B------:R-:W-:-:S13]  /*18b0*/  ISETP.GE.AND P0, PT, R3, R0, PT ;  /* 0x000000000300720c */ /* 0x000fda0003f06270 */
[----:B------:R-:W-:Y:S05]  /*18c0*/  @P0 BRA `(.L_x_11507) ;  /* 0x0000158000000947 */ /* 0x000fea0003800000 */
[----:B-----5:R-:W2:-:S14]  /*18d0*/  DSETP.NEU.AND P0, PT, R12, RZ, PT ;  /* 0x000000ff0c00722a */ /* 0x020e9c0003f0d000 */
        /* <DEDUP_REMOVED lines=22> */
[----:B------:R-:W-:Y:S02]  /*1a40*/  IMAD.MOV.U32 R2, RZ, RZ, R5 ;  /* 0x000000ffff027224 */ /* 0x000fe400078e0005 */
[----:B------:R-:W-:Y:S02]  /*1a50*/  IMAD.MOV.U32 R3, RZ, RZ, R7 ;  /* 0x000000ffff037224 */ /* 0x000fe400078e0007 */
.L_x_11510:
[----:B------:R-:W-:Y:S05]  /*1a60*/  BSYNC B2 ;  /* 0x0000000000027941 */ /* 0x000fea0003800000 */
.L_x_11509:
[----:B------:R-:W-:Y:S02]  /*1a70*/  IMAD.MOV.U32 R12, RZ, RZ, R2 ;  /* 0x000000ffff0c7224 */ /* 0x000fe400078e0002 */
[----:B------:R-:W-:Y:S01]  /*1a80*/  IMAD.MOV.U32 R13, RZ, RZ, R3 ;  /* 0x000000ffff0d7224 */ /* 0x000fe200078e0003 */
[----:B------:R-:W-:Y:S05]  /*1a90*/  BRA `(.L_x_11507) ;  /* 0x000013b000007947 */ /* 0x000fea0003800000 */
.L_x_11508:
        /* <DEDUP_REMOVED lines=8> */
[----:B------:R-:W2:Y:S01]  /*1b20*/  DSETP.NEU.AND P0, PT, R2, RZ, PT ;  /* 0x000000ff0200722a */ /* 0x000ea20003f0d000 */
[----:B------:R-:W-:Y:S02]  /*1b30*/  IMAD.MOV.U32 R32, RZ, RZ, 0x0 ;  /* 0x00000000ff207424 */ /* 0x000fe400078e00ff */
[----:B------:R-:W-:-:S11]  /*1b40*/  IMAD.MOV.U32 R33, RZ, RZ, -0x80000 ;  /* 0xfff80000ff217424 */ /* 0x000fd600078e00ff */
[----:B--2---:R-:W-:Y:S05]  /*1b50*/  @!P0 BRA `(.L_x_11513) ;  /* 0x00000f0000008947 */ /* 0x004fea0003800000 */
[----:B------:R-:W2:Y:S01]  /*1b60*/  DSETP.GE.AND P0, PT, R6, R2, PT ;  /* 0x000000020600722a */ /* 0x000ea20003f06000 */
[----:B------:R-:W-:Y:S02]  /*1b70*/  IMAD.MOV.U32 R32, RZ, RZ, R10 ;  /* 0x000000ffff207224 */ /* 0x000fe400078e000a */
[----:B------:R-:W-:-:S11]  /*1b80*/  IMAD.MOV.U32 R33, RZ, RZ, R11 ;  /* 0x000000ffff217224 */ /* 0x000fd600078e000b */
[----:B--2---:R-:W-:Y:S05]  /*1b90*/  @!P0 BRA `(.L_x_11513) ;  /* 0x00000ec000008947 */ /* 0x004fea0003800000 */
[----:B------:R-:W-:Y:S01]  /*1ba0*/  SHF.R.U32.HI R8, RZ, 0x14, R7 ;  /* 0x00000014ff087819 */ /* 0x000fe20000011607 */
[----:B------:R-:W-:Y:S01]  /*1bb0*/  BSSY B2, `(.L_x_11514) ;  /* 0x0000024000027945 */ /* 0x000fe20003800000 */
[----:B------:R-:W-:Y:S02]  /*1bc0*/  SHF.R.U32.HI R5, RZ, 0x14, R3 ;  /* 0x00000014ff057819 */ /* 0x000fe40000011603 */
[----:B------:R-:W-:Y:S02]  /*1bd0*/  ISETP.NE.AND P0, PT, R8, RZ, PT ;  /* 0x000000ff0800720c */ /* 0x000fe40003f05270 */
[----:B------:R-:W-:-:S11]  /*1be0*/  ISETP.NE.AND P1, PT, R5, RZ, PT ;  /* 0x000000ff0500720c */ /* 0x000fd60003f25270 */
[----:B------:R-:W2:-:S04]  /*1bf0*/  @!P0 DMUL R6, R6, 1.80143985094819840000e+16 ;  /* 0x4350000006068828 */ /* 0x000e880000000000 */
[----:B------:R-:W3:-:S06]  /*1c00*/  @!P1 DMUL R2, R2, 1.80143985094819840000e+16 ;  /* 0x4350000002029828 */ /* 0x000ecc0000000000 */
[C---:B--2---:R-:W-:Y:S01]  /*1c10*/  @!P0 LEA.HI R8, R7.reuse, 0xffffffca, RZ, 0xc ;  /* 0xffffffca07088811 */ /* 0x044fe200078f60ff */
[----:B------:R-:W-:Y:S01]  /*1c20*/  IMAD.MOV.U32 R23, RZ, RZ, R6 ;  /* 0x000000ffff177224 */ /* 0x000fe200078e0006 */
[----:B------:R-:W-:Y:S02]  /*1c30*/  LOP3.LUT R22, R7, 0xfffff, RZ, 0xc0, !PT ;  /* 0x000fffff07167812 */ /* 0x000fe400078ec0ff */
[C---:B---3--:R-:W-:Y:S02]  /*1c40*/  @!P1 LEA.HI R5, R3.reuse, 0xffffffca, RZ, 0xc ;  /* 0xffffffca03059811 */ /* 0x048fe400078f60ff */
[----:B------:R-:W-:Y:S02]  /*1c50*/  LOP3.LUT R4, RZ, R8, RZ, 0x33, !PT ;  /* 0x00000008ff047212 */ /* 0x000fe400078e33ff */
[----:B------:R-:W-:Y:S02]  /*1c60*/  LOP3.LUT R7, R3, 0xfffff, RZ, 0xc0, !PT ;  /* 0x000fffff03077812 */ /* 0x000fe400078ec0ff */
[----:B------:R-:W-:Y:S01]  /*1c70*/  LOP3.LUT R22, R22, 0x100000, RZ, 0xfc, !PT ;  /* 0x0010000016167812 */ /* 0x000fe200078efcff */
[----:B------:R-:W-:Y:S01]  /*1c80*/  IMAD.IADD R4, R4, 0x1, R5 ;  /* 0x0000000104047824 */ /* 0x000fe200078e0205 */
[----:B------:R-:W-:-:S04]  /*1c90*/  LOP3.LUT R7, R7, 0x100000, RZ, 0xfc, !PT ;  /* 0x0010000007077812 */ /* 0x000fc800078efcff */
[----:B------:R-:W-:-:S05]  /*1ca0*/  IMNMX R9, R4, -0x1, !PT ;  /* 0xffffffff04097817 */ /* 0x000fca0007800200 */
[----:B------:R-:W-:Y:S02]  /*1cb0*/  IMAD.IADD R24, R9, 0x1, R8 ;  /* 0x0000000109187824 */ /* 0x000fe400078e0208 */
[----:B------:R-:W-:-:S03]  /*1cc0*/  IMAD.IADD R8, R8, 0x1, -R5 ;  /* 0x0000000108087824 */ /* 0x000fc600078e0a05 */
[----:B------:R-:W-:-:S04]  /*1cd0*/  IADD3 R4, R24, 0x2, -R5 ;  /* 0x0000000218047810 */ /* 0x000fc80007ffe805 */
[----:B------:R-:W-:-:S13]  /*1ce0*/  LOP3.LUT P0, R4, R4, 0x3, RZ, 0xc0, !PT ;  /* 0x0000000304047812 */ /* 0x000fda000780c0ff */
[----:B------:R-:W-:Y:S05]  /*1cf0*/  @!P0 BRA `(.L_x_11515) ;  /* 0x000000f000008947 */ /* 0x000fea0003800000 */
[----:B------:R-:W-:Y:S02]  /*1d00*/  BSSY B3, `(.L_x_11516) ;  /* 0x000000c000037945 */ /* 0x000fe40003800000 */
.L_x_11517:
        /* <DEDUP_REMOVED lines=12> */
.L_x_11516:
[----:B------:R-:W-:Y:S02]  /*1dd0*/  IMAD.MOV.U32 R4, RZ, RZ, R6 ;  /* 0x000000ffff047224 */ /* 0x000fe400078e0006 */
[----:B------:R-:W-:Y:S02]  /*1de0*/  IMAD.MOV.U32 R6, RZ, RZ, R9 ;  /* 0x000000ffff067224 */ /* 0x000fe400078e0009 */
.L_x_11515:
[----:B------:R-:W-:Y:S05]  /*1df0*/  BSYNC B2 ;  /* 0x0000000000027941 */ /* 0x000fea0003800000 */
.L_x_11514:
        /* <DEDUP_REMOVED lines=12> */
.L_x_11522:
        /* <DEDUP_REMOVED lines=33> */
.L_x_11521:
[----:B------:R-:W-:Y:S05]  /*20d0*/  BSYNC B3 ;  /* 0x0000000000037941 */ /* 0x000fea0003800000 */
.L_x_11520:
[----:B------:R-:W-:-:S13]  /*20e0*/  ISETP.GE.U32.AND P0, PT, R24, 0xc, PT ;  /* 0x0000000c1800780c */ /* 0x000fda0003f06070 */
[----:B------:R-:W-:Y:S05]  /*20f0*/  @!P0 BRA `(.L_x_11519) ;  /* 0x0000078000008947 */ /* 0x000fea0003800000 */
[----:B------:R-:W-:Y:S01]  /*2100*/  BSSY B3, `(.L_x_11523) ;  /* 0x0000075000037945 */ /* 0x000fe20003800000 */
[----:B------:R-:W-:Y:S02]  /*2110*/  IADD3 R4, R8, 0x10, RZ ;  /* 0x0000001008047810 */ /* 0x000fe40007ffe0ff */
.L_x_11524:
        /* <DEDUP_REMOVED lines=116> */
.L_x_11523:
[----:B------:R-:W-:Y:S02]  /*2860*/  IMAD.MOV.U32 R4, RZ, RZ, R6 ;  /* 0x000000ffff047224 */ /* 0x000fe400078e0006 */
[----:B------:R-:W-:Y:S02]  /*2870*/  IMAD.MOV.U32 R6, RZ, RZ, R9 ;  /* 0x000000ffff067224 */ /* 0x000fe400078e0009 */
.L_x_11519:
[----:B------:R-:W-:Y:S05]  /*2880*/  BSYNC B2 ;  /* 0x0000000000027941 */ /* 0x000fea0003800000 */
.L_x_11518:
[----:B------:R-:W-:Y:S01]  /*2890*/  LOP3.LUT R7, R6, 0x7fffffff, RZ, 0xc0, !PT ;  /* 0x7fffffff06077812 */ /* 0x000fe200078ec0ff */
[----:B------:R-:W-:Y:S01]  /*28a0*/  BSSY B2, `(.L_x_11525) ;  /* 0x0000013000027945 */ /* 0x000fe20003800000 */
[----:B------:R-:W-:Y:S01]  /*28b0*/  ISETP.NE.U32.AND P0, PT, R4, RZ, PT ;  /* 0x000000ff0400720c */ /* 0x000fe20003f05070 */
[----:B------:R-:W-:-:S03]  /*28c0*/  CS2R R32, SRZ ;  /* 0x0000000000207805 */ /* 0x000fc6000001ff00 */
[----:B------:R-:W-:-:S13]  /*28d0*/  ISETP.NE.AND.EX P0, PT, R7, RZ, PT, P0 ;  /* 0x000000ff0700720c */ /* 0x000fda0003f05300 */
[----:B------:R-:W-:Y:S05]  /*28e0*/  @!P0 BRA `(.L_x_11526) ;  /* 0x000000e000008947 */ /* 0x000fea0003800000 */
[----:B------:R-:W-:-:S06]  /*28f0*/  IMAD.MOV.U32 R6, RZ, RZ, R4 ;  /* 0x000000ffff067224 */ /* 0x000fcc00078e0004 */
[----:B------:R-:W2:-:S10]  /*2900*/  DMUL R2, R6, 1.80143985094819840000e+16 ;  /* 0x4350000006027828 */ /* 0x000e940000000000 */
[----:B--2---:R-:W-:-:S04]  /*2910*/  SHF.R.U32.HI R2, RZ, 0x14, R3 ;  /* 0x00000014ff027819 */ /* 0x004fc80000011603 */
        /* <DEDUP_REMOVED lines=11> */
.L_x_11526:
[----:B------:R-:W-:Y:S05]  /*29d0*/  BSYNC B2 ;  /* 0x0000000000027941 */ /* 0x000fea0003800000 */
.L_x_11525:
[----:B------:R-:W-:Y:S01]  /*29e0*/  LOP3.LUT R33, R33, 0x80000000, R11, 0xb8, !PT ;  /* 0x8000000021217812 */ /* 0x000fe200078eb80b */
[----:B------:R-:W-:Y:S05]  /*29f0*/  BRA `(.L_x_11513) ;  /* 0x0000006000007947 */ /* 0x000fea0003800000 */
.L_x_11512:
[----:B------:R-:W2:-:S06]  /*2a00*/  DSETP.GTU.AND P0, PT, R2, +INF , PT ;  /* 0x7ff000000200742a */ /* 0x000e8c0003f0c000 */
[----:B--2---:R-:W2:-:S14]  /*2a10*/  DSETP.LE.AND P0, PT, R6, +INF , !P0 ;  /* 0x7ff000000600742a */ /* 0x004e9c0004703000 */
[----:B--2---:R-:W2:-:S04]  /*2a20*/  @P0 DSETP.NEU.AND P1, PT, R6, +INF , PT ;  /* 0x7ff000000600042a */ /* 0x004e880003f2d000 */
[----:B------:R3:W4:-:S06]  /*2a30*/  @!P0 DADD R32, R12, R10 ;  /* 0x000000000c208229 */ /* 0x00070c000000000a */
[----:B--2---:R-:W-:Y:S02]  /*2a40*/  @P0 FSEL R32, R10, RZ, P1 ;  /* 0x000000ff0a200208 */ /* 0x004fe40000800000 */
[----:B------:R-:W-:Y:S02]  /*2a50*/  @P0 FSEL R33, R11, -QNAN , P1 ;  /* 0xfff800000b210808 */ /* 0x000fe40000800000 */
.L_x_11513:
[----:B---34-:R-:W-:Y:S05]  /*2a60*/  BSYNC B1 ;  /* 0x0000000000017941 */ /* 0x018fea0003800000 */
.L_x_11511:
[----:B------:R-:W2:Y:S01]  /*2a70*/  MUFU.RCP64H R3, R13 ;  /* 0x0000000d00037308 */ /* 0x000ea20000001800 */
[----:B------:R-:W-:Y:S01]  /*2a80*/  IMAD.MOV.U32 R2, RZ, RZ, 0x1 ;  /* 0x00000001ff027424 */ /* 0x000fe200078e00ff */
[----:B------:R-:W3:Y:S01]  /*2a90*/  DADD R6, -R32, R10 ;  /* 0x0000000020067229 */ /* 0x000ee2000000010a */
[----:B------:R-:W-:Y:S09]  /*2aa0*/  BSSY B2, `(.L_x_11527) ;  /* 0x0000013000027945 */ /* 0x000ff20003800000 */
[----:B---3--:R-:W-:Y:S01]  /*2ab0*/  FSETP.GEU.AND P1, PT, |R7|, 6.5827683646048100446e-37, PT ;  /* 0x036000000700780b */ /* 0x008fe20003f2e200 */
        /* <DEDUP_REMOVED lines=14> */
[----:B01----:R-:W-:Y:S05]  /*2ba0*/  CALL.REL.NOINC `($__internal_3_$__cuda_sm20_div_rn_f64_full) ;  /* 0x0000302000007944 */ /* 0x003fea0003c00000 */
[----:B------:R-:W-:Y:S02]  /*2bb0*/  IMAD.MOV.U32 R2, RZ, RZ, R5 ;  /* 0x000000ffff027224 */ /* 0x000fe400078e0005 */
[----:B------:R-:W-:Y:S02]  /*2bc0*/  IMAD.MOV.U32 R3, RZ, RZ, R7 ;  /* 0x000000ffff037224 */ /* 0x000fe400078e0007 */
.L_x_11528:
[----:B------:R-:W-:Y:S05]  /*2bd0*/  BSYNC B2 ;  /* 0x0000000000027941 */ /* 0x000fea0003800000 */
.L_x_11527:
        /* <DEDUP_REMOVED lines=29> */
.L_x_11531:
[----:B------:R-:W-:Y:S05]  /*2db0*/  BSYNC B2 ;  /* 0x0000000000027941 */ /* 0x000fea0003800000 */
.L_x_11530:
[----:B------:R-:W-:Y:S01]  /*2dc0*/  LOP3.LUT R13, RZ, 0x80000000, R7, 0xb8, !PT ;  /* 0x80000000ff0d7812 */ /* 0x000fe200078eb807 */
[----:B------:R-:W-:Y:S01]  /*2dd0*/  IMAD.MOV.U32 R12, RZ, RZ, RZ ;  /* 0x000000ffff0c7224 */ /* 0x000fe200078e00ff */
[----:B------:R-:W-:Y:S05]  /*2de0*/  BRA `(.L_x_11507) ;  /* 0x0000006000007947 */ /* 0x000fea0003800000 */
.L_x_11529:
[----:B------:R-:W2:Y:S02]  /*2df0*/  FRND.F64.FLOOR R2, R8 ;  /* 0x0000000800027313 */ /* 0x000ea40000305800 */
[----:B--2---:R-:W2:-:S04]  /*2e00*/  DADD R4, R8, -R2 ;  /* 0x0000000008047229 */ /* 0x004e880000000802 */
[----:B------:R-:W-:-:S04]  /*2e10*/  DADD R6, R2, 1 ;  /* 0x3ff0000002067429 */ /* 0x000fc80000000000 */
[----:B--2---:R-:W2:-:S06]  /*2e20*/  DSETP.GT.AND P0, PT, R4, 0.5, PT ;  /* 0x3fe000000400742a */ /* 0x004e8c0003f04000 */
[----:B--2---:R-:W-:Y:S02]  /*2e30*/  FSEL R12, R6, R2, P0 ;  /* 0x00000002060c7208 */ /* 0x004fe40000000000 */
[----:B------:R-:W-:Y:S02]  /*2e40*/  FSEL R13, R7, R3, P0 ;  /* 0x00000003070d7208 */ /* 0x000fe40000000000 */
.L_x_11507:
[----:B------:R-:W-:Y:S05]  /*2e50*/  BSYNC B0 ;  /* 0x0000000000007941 */ /* 0x000fea0003800000 */
.L_x_11506:
[----:B------:R-:W2:Y:S01]  /*2e60*/  S2R R3, SR_TID.X ;  /* 0x0000000000037919 */ /* 0x000ea20000002100 */
        /* <DEDUP_REMOVED lines=29> */
.L_x_11536:
[----:B------:R-:W-:Y:S05]  /*3040*/  BSYNC B2 ;  /* 0x0000000000027941 */ /* 0x000fea0003800000 */
.L_x_11535:
[----:B------:R-:W-:Y:S02]  /*3050*/  IMAD.MOV.U32 R14, RZ, RZ, R2 ;  /* 0x000000ffff0e7224 */ /* 0x000fe400078e0002 */
[----:B------:R-:W-:Y:S01]  /*3060*/  IMAD.MOV.U32 R15, RZ, RZ, R3 ;  /* 0x000000ffff0f7224 */ /* 0x000fe200078e0003 */
[----:B------:R-:W-:Y:S05]  /*3070*/  BRA `(.L_x_11533) ;  /* 0x000013b000007947 */ /* 0x000fea0003800000 */
.L_x_11534:
        /* <DEDUP_REMOVED lines=39> */
.L_x_11543:
        /* <DEDUP_REMOVED lines=12> */
.L_x_11542:
[----:B------:R-:W-:Y:S02]  /*33b0*/  IMAD.MOV.U32 R4, RZ, RZ, R6 ;  /* 0x000000ffff047224 */ /* 0x000fe400078e0006 */
[----:B------:R-:W-:Y:S02]  /*33c0*/  IMAD.MOV.U32 R6, RZ, RZ, R9 ;  /* 0x000000ffff067224 */ /* 0x000fe400078e0009 */
.L_x_11541:
[----:B------:R-:W-:Y:S05]  /*33d0*/  BSYNC B2 ;  /* 0x0000000000027941 */ /* 0x000fea0003800000 */
.L_x_11540:
        /* <DEDUP_REMOVED lines=12> */
.L_x_11548:
        /* <DEDUP_REMOVED lines=33> */
.L_x_11547:
[----:B------:R-:W-:Y:S05]  /*36b0*/  BSYNC B3 ;  /* 0x0000000000037941 */ /* 0x000fea0003800000 */
.L_x_11546:
[----:B------:R-:W-:-:S13]  /*36c0*/  ISETP.GE.U32.AND P0, PT, R22, 0xc, PT ;  /* 0x0000000c1600780c */ /* 0x000fda0003f06070 */
[----:B------:R-:W-:Y:S05]  /*36d0*/  @!P0 BRA `(.L_x_11545) ;  /* 0x0000078000008947 */ /* 0x000fea0003800000 */
[----:B------:R-:W-:Y:S01]  /*36e0*/  BSSY B3, `(.L_x_11549) ;  /* 0x0000075000037945 */ /* 0x000fe20003800000 */
[----:B------:R-:W-:Y:S02]  /*36f0*/  IADD3 R4, R8, 0x10, RZ ;  /* 0x0000001008047810 */ /* 0x000fe40007ffe0ff */
.L_x_11550:
        /* <DEDUP_REMOVED lines=116> */
.L_x_11549:
[----:B------:R-:W-:Y:S02]  /*3e40*/  IMAD.MOV.U32 R4, RZ, RZ, R6 ;  /* 0x000000ffff047224 */ /* 0x000fe400078e0006 */
[----:B------:R-:W-:Y:S02]  /*3e50*/  IMAD.MOV.U32 R6, RZ, RZ, R9 ;  /* 0x000000ffff067224 */ /* 0x000fe400078e0009 */
.L_x_11545:
[----:B------:R-:W-:Y:S05]  /*3e60*/  BSYNC B2 ;  /* 0x0000000000027941 */ /* 0x000fea0003800000 */
.L_x_11544:
        /* <DEDUP_REMOVED lines=20> */
.L_x_11552:
[----:B------:R-:W-:Y:S05]  /*3fb0*/  BSYNC B2 ;  /* 0x0000000000027941 */ /* 0x000fea0003800000 */
.L_x_11551:
[----:B------:R-:W-:Y:S01]  /*3fc0*/  LOP3.LUT R11, R11, 0x80000000, R15, 0xb8, !PT ;  /* 0x800000000b0b7812 */ /* 0x000fe200078eb80f */
[----:B------:R-:W-:Y:S05]  /*3fd0*/  BRA `(.L_x_11539) ;  /* 0x0000006000007947 */ /* 0x000fea0003800000 */
.L_x_11538:
[----:B------:R-:W2:-:S06]  /*3fe0*/  DSETP.GTU.AND P0, PT, R2, +INF , PT ;  /* 0x7ff000000200742a */ /* 0x000e8c0003f0c000 */
[----:B--2---:R-:W2:-:S14]  /*3ff0*/  DSETP.LE.AND P0, PT, R6, +INF , !P0 ;  /* 0x7ff000000600742a */ /* 0x004e9c0004703000 */
[----:B--2---:R-:W2:-:S04]  /*4000*/  @P0 DSETP.NEU.AND P1, PT, R6, +INF , PT ;  /* 0x7ff000000600042a */ /* 0x004e880003f2d000 */
[----:B------:R3:W4:-:S06]  /*4010*/  @!P0 DADD R10, R16, R14 ;  /* 0x00000000100a8229 */ /* 0x00070c000000000e */
[----:B--2---:R-:W-:Y:S02]  /*4020*/  @P0 FSEL R10, R14, RZ, P1 ;  /* 0x000000ff0e0a0208 */ /* 0x004fe40000800000 */
[----:B------:R-:W-:Y:S02]  /*4030*/  @P0 FSEL R11, R15, -QNAN , P1 ;  /* 0xfff800000f0b0808 */ /* 0x000fe40000800000 */
.L_x_11539:
[----:B---34-:R-:W-:Y:S05]  /*4040*/  BSYNC B1 ;  /* 0x0000000000017941 */ /* 0x018fea0003800000 */
.L_x_11537:
        /* <DEDUP_REMOVED lines=22> */
.L_x_11554:
[----:B------:R-:W-:Y:S05]  /*41b0*/  BSYNC B2 ;  /* 0x0000000000027941 */ /* 0x000fea0003800000 */
.L_x_11553:
        /* <DEDUP_REMOVED lines=29> */
.L_x_11557:
[----:B------:R-:W-:Y:S05]  /*4390*/  BSYNC B2 ;  /* 0x0000000000027941 */ /* 0x000fea0003800000 */
.L_x_11556:
[----:B------:R-:W-:Y:S01]  /*43a0*/  LOP3.LUT R15, RZ, 0x80000000, R7, 0xb8, !PT ;  /* 0x80000000ff0f7812 */ /* 0x000fe200078eb807 */
[----:B------:R-:W-:Y:S01]  /*43b0*/  IMAD.MOV.U32 R14, RZ, RZ, RZ ;  /* 0x000000ffff0e7224 */ /* 0x000fe200078e00ff */
[----:B------:R-:W-:Y:S05]  /*43c0*/  BRA `(.L_x_11533) ;  /* 0x0000006000007947 */ /* 0x000fea0003800000 */
.L_x_11555:
[----:B------:R-:W2:Y:S02]  /*43d0*/  FRND.F64.FLOOR R2, R8 ;  /* 0x0000000800027313 */ /* 0x000ea40000305800 */
[----:B--2---:R-:W2:-:S04]  /*43e0*/  DADD R4, R8, -R2 ;  /* 0x0000000008047229 */ /* 0x004e880000000802 */
[----:B------:R-:W-:-:S04]  /*43f0*/  DADD R6, R2, 1 ;  /* 0x3ff0000002067429 */ /* 0x000fc80000000000 */
[----:B--2---:R-:W2:-:S06]  /*4400*/  DSETP.GT.AND P0, PT, R4, 0.5, PT ;  /* 0x3fe000000400742a */ /* 0x004e8c0003f04000 */
[----:B--2---:R-:W-:Y:S02]  /*4410*/  FSEL R14, R6, R2, P0 ;  /* 0x00000002060e7208 */ /* 0x004fe40000000000 */
[----:B------:R-:W-:Y:S02]  /*4420*/  FSEL R15, R7, R3, P0 ;  /* 0x00000003070f7208 */ /* 0x000fe40000000000 */
.L_x_11533:
[----:B------:R-:W-:Y:S05]  /*4430*/  BSYNC B0 ;  /* 0x0000000000007941 */ /* 0x000fea0003800000 */
.L_x_11532:
        /* <DEDUP_REMOVED lines=30> */
.L_x_11562:
[----:B------:R-:W-:Y:S05]  /*4620*/  BSYNC B2 ;  /* 0x0000000000027941 */ /* 0x000fea0003800000 */
.L_x_11561:
[----:B------:R-:W-:Y:S05]  /*4630*/  BRA `(.L_x_11559) ;  /* 0x0000138000007947 */ /* 0x000fea0003800000 */
.L_x_11560:
        /* <DEDUP_REMOVED lines=39> */
.L_x_11569:
        /* <DEDUP_REMOVED lines=12> */
.L_x_11568:
[----:B------:R-:W-:Y:S02]  /*4970*/  IMAD.MOV.U32 R4, RZ, RZ, R9 ;  /* 0x000000ffff047224 */ /* 0x000fe400078e0009 */
.L_x_11567:
[----:B------:R-:W-:Y:S05]  /*4980*/  BSYNC B2 ;  /* 0x0000000000027941 */ /* 0x000fea0003800000 */
.L_x_11566:
        /* <DEDUP_REMOVED lines=12> */
.L_x_11574:
        /* <DEDUP_REMOVED lines=33> */
.L_x_11573:
[----:B------:R-:W-:Y:S05]  /*4c60*/  BSYNC B3 ;  /* 0x0000000000037941 */ /* 0x000fea0003800000 */
.L_x_11572:
[----:B------:R-:W-:-:S13]  /*4c70*/  ISETP.GE.U32.AND P0, PT, R16, 0xc, PT ;  /* 0x0000000c1000780c */ /* 0x000fda0003f06070 */
[----:B------:R-:W-:Y:S05]  /*4c80*/  @!P0 BRA `(.L_x_11571) ;  /* 0x0000077000008947 */ /* 0x000fea0003800000 */
[----:B------:R-:W-:Y:S01]  /*4c90*/  BSSY B3, `(.L_x_11575) ;  /* 0x0000075000037945 */ /* 0x000fe20003800000 */
[----:B------:R-:W-:Y:S02]  /*4ca0*/  IADD3 R4, R8, 0x10, RZ ;  /* 0x0000001008047810 */ /* 0x000fe40007ffe0ff */
.L_x_11576:
        /* <DEDUP_REMOVED lines=116> */
.L_x_11575:
[----:B------:R-:W-:Y:S02]  /*53f0*/  IMAD.MOV.U32 R4, RZ, RZ, R9 ;  /* 0x000000ffff047224 */ /* 0x000fe400078e0009 */
.L_x_11571:
[----:B------:R-:W-:Y:S05]  /*5400*/  BSYNC B2 ;  /* 0x0000000000027941 */ /* 0x000fea0003800000 */
.L_x_11570:
[----:B------:R-:W-:Y:S01]  /*5410*/  LOP3.LUT R7, R4, 0x7fffffff, RZ, 0xc0, !PT ;  /* 0x7fffffff04077812 */ /* 0x000fe200078ec0ff */
[----:B------:R-:W-:Y:S01]  /*5420*/  BSSY B2, `(.L_x_11577) ;  /* 0x0000012000027945 */ /* 0x000fe20003800000 */
[----:B------:R-:W-:Y:S01]  /*5430*/  ISETP.NE.U32.AND P0, PT, R6, RZ, PT ;  /* 0x000000ff0600720c */ /* 0x000fe20003f05070 */
[----:B------:R-:W-:-:S03]  /*5440*/  CS2R R10, SRZ ;  /* 0x00000000000a7805 */ /* 0x000fc6000001ff00 */
[----:B------:R-:W-:-:S13]  /*5450*/  ISETP.NE.AND.EX P0, PT, R7, RZ, PT, P0 ;  /* 0x000000ff0700720c */ /* 0x000fda0003f05300 */
[----:B------:R-:W-:Y:S05]  /*5460*/  @!P0 BRA `(.L_x_11578) ;  /* 0x000000d000008947 */ /* 0x000fea0003800000 */
        /* <DEDUP_REMOVED lines=13> */
.L_x_11578:
[----:B------:R-:W-:Y:S05]  /*5540*/  BSYNC B2 ;  /* 0x0000000000027941 */ /* 0x000fea0003800000 */
.L_x_11577:
[----:B------:R-:W-:Y:S01]  /*5550*/  LOP3.LUT R11, R11, 0x80000000, R19, 0xb8, !PT ;  /* 0x800000000b0b7812 */ /* 0x000fe200078eb813 */
[----:B------:R-:W-:Y:S05]  /*5560*/  BRA `(.L_x_11565) ;  /* 0x0000006000007947 */ /* 0x000fea0003800000 */
.L_x_11564:
[----:B------:R-:W2:-:S06]  /*5570*/  DSETP.GTU.AND P0, PT, R2, +INF , PT ;  /* 0x7ff000000200742a */ /* 0x000e8c0003f0c000 */
[----:B--2---:R-:W2:-:S14]  /*5580*/  DSETP.LE.AND P0, PT, R6, +INF , !P0 ;  /* 0x7ff000000600742a */ /* 0x004e9c0004703000 */
[----:B--2---:R-:W2:-:S04]  /*5590*/  @P0 DSETP.NEU.AND P1, PT, R6, +INF , PT ;  /* 0x7ff000000600042a */ /* 0x004e880003f2d000 */
[----:B------:R3:W4:-:S06]  /*55a0*/  @!P0 DADD R10, R20, R18 ;  /* 0x00000000140a8229 */ /* 0x00070c0000000012 */
[----:B--2---:R-:W-:Y:S02]  /*55b0*/  @P0 FSEL R10, R18, RZ, P1 ;  /* 0x000000ff120a0208 */ /* 0x004fe40000800000 */
[----:B------:R-:W-:Y:S02]  /*55c0*/  @P0 FSEL R11, R19, -QNAN , P1 ;  /* 0xfff80000130b0808 */ /* 0x000fe40000800000 */
.L_x_11565:
[----:B---34-:R-:W-:Y:S05]  /*55d0*/  BSYNC B1 ;  /* 0x0000000000017941 */ /* 0x018fea0003800000 */
.L_x_11563:
        /* <DEDUP_REMOVED lines=22> */
.L_x_11580:
[----:B------:R-:W-:Y:S05]  /*5740*/  BSYNC B2 ;  /* 0x0000000000027941 */ /* 0x000fea0003800000 */
.L_x_11579:
        /* <DEDUP_REMOVED lines=29> */
.L_x_11583:
[----:B------:R-:W-:Y:S05]  /*5920*/  BSYNC B2 ;  /* 0x0000000000027941 */ /* 0x000fea0003800000 */
.L_x_11582:
[----:B------:R-:W-:Y:S01]  /*5930*/  LOP3.LUT R3, RZ, 0x80000000, R7, 0xb8, !PT ;  /* 0x80000000ff037812 */ /* 0x000fe200078eb807 */
[----:B------:R-:W-:Y:S01]  /*5940*/  IMAD.MOV.U32 R2, RZ, RZ, RZ ;  /* 0x000000ffff027224 */ /* 0x000fe200078e00ff */
[----:B------:R-:W-:Y:S05]  /*5950*/  BRA `(.L_x_11559) ;  /* 0x0000006000007947 */ /* 0x000fea0003800000 */
.L_x_11581:
[----:B------:R-:W2:Y:S02]  /*5960*/  FRND.F64.FLOOR R2, R8 ;  /* 0x0000000800027313 */ /* 0x000ea40000305800 */
[----:B--2---:R-:W2:-:S04]  /*5970*/  DADD R4, R8, -R2 ;  /* 0x0000000008047229 */ /* 0x004e880000000802 */
[----:B------:R-:W-:-:S04]  /*5980*/  DADD R6, R2, 1 ;  /* 0x3ff0000002067429 */ /* 0x000fc80000000000 */
[----:B--2---:R-:W2:-:S06]  /*5990*/  DSETP.GT.AND P0, PT, R4, 0.5, PT ;  /* 0x3fe000000400742a */ /* 0x004e8c0003f04000 */
[----:B--2---:R-:W-:Y:S02]  /*59a0*/  FSEL R2, R6, R2, P0 ;  /* 0x0000000206027208 */ /* 0x004fe40000000000 */
[----:B------:R-:W-:Y:S02]  /*59b0*/  FSEL R3, R7, R3, P0 ;  /* 0x0000000307037208 */ /* 0x000fe40000000000 */
.L_x_11559:
[----:B------:R-:W-:Y:S05]  /*59c0*/  BSYNC B0 ;  /* 0x0000000000007941 */ /* 0x000fea0003800000 */
.L_x_11558:
[----:B------:R-:W2:Y:S01]  /*59d0*/  S2R R5, SR_TID.X ;  /* 0x0000000000057919 */ /* 0x000ea20000002100 */
[----:B------:R-:W-:Y:S01]  /*59e0*/  BSSY B0, `(.L_x_11584) ;  /* 0x0000016000007945 */ /* 0x000fe20003800000 */
[----:B--2---:R-:W-:Y:S01]  /*59f0*/  ISETP.GE.AND P1, PT, R5, R0, PT ;  /* 0x000000000500720c */ /* 0x004fe20003f26270 */
[----:B------:R-:W-:-:S12]  /*5a00*/  IMAD.MOV.U32 R9, RZ, RZ, R5 ;  /* 0x000000ffff097224 */ /* 0x000fd800078e0005 */
[----:B------:R-:W2:Y:S01]  /*5a10*/  @!P1 S2R R4, SR_CTAID.X ;  /* 0x0000000000049919 */ /* 0x000ea20000002500 */
[----:B------:R-:W-:Y:S01]  /*5a20*/  @!P1 IMAD.MOV.U32 R7, RZ, RZ, 0x8 ;  /* 0x00000008ff079424 */ /* 0x000fe200078e00ff */
[----:B------:R-:W-:-:S04]  /*5a30*/  @!P1 IADD3 R9, R5, 0x80, RZ ;  /* 0x0000008005099810 */ /* 0x000fc80007ffe0ff */
[----:B------:R-:W-:Y:S01]  /*5a40*/  ISETP.GE.AND P0, PT, R9, R0, PT ;  /* 0x000000000900720c */ /* 0x000fe20003f06270 */
[----:B--2---:R-:W-:-:S04]  /*5a50*/  @!P1 IMAD R4, R4, 0x200, R5 ;  /* 0x0000020004049824 */ /* 0x004fc800078e0205 */
[----:B------:R-:W-:-:S05]  /*5a60*/  @!P1 IMAD.WIDE.U32 R4, R4, R7, c[0x0][0x168] ;  /* 0x00005a0004049625 */ /* 0x000fca00078e0007 */
[----:B-----5:R2:W-:Y:S03]  /*5a70*/  @!P1 STG.E.64 [R4.64], R30 ;  /* 0x0000001e04009986 */ /* 0x0205e6000c101b04 */
[----:B------:R-:W-:Y:S05]  /*5a80*/  @P0 BRA `(.L_x_11585) ;  /* 0x000000b000000947 */ /* 0x000fea0003800000 */
[----:B------:R-:W3:Y:S01]  /*5a90*/  S2R R6, SR_CTAID.X ;  /* 0x0000000000067919 */ /* 0x000ee20000002500 */
[----:B------:R-:W-:Y:S02]  /*5aa0*/  IMAD.MOV.U32 R7, RZ, RZ, 0x8 ;  /* 0x00000008ff077424 */ /* 0x000fe400078e00ff */
[----:B--23--:R-:W-:Y:S01]  /*5ab0*/  IMAD R4, R6, 0x200, R9 ;  /* 0x0000020006047824 */ /* 0x00cfe200078e0209 */
[----:B------:R-:W-:-:S03]  /*5ac0*/  IADD3 R9, R9, 0x80, RZ ;  /* 0x0000008009097810 */ /* 0x000fc60007ffe0ff */
[----:B------:R-:W-:Y:S01]  /*5ad0*/  IMAD.WIDE.U32 R4, R4, R7, c[0x0][0x168] ;  /* 0x00005a0004047625 */ /* 0x000fe200078e0007 */
[----:B------:R-:W-:-:S04]  /*5ae0*/  ISETP.GE.AND P0, PT, R9, R0, PT ;  /* 0x000000000900720c */ /* 0x000fc80003f06270 */
[----:B------:R2:W-:Y:S09]  /*5af0*/  STG.E.64 [R4.64], R12 ;  /* 0x0000000c04007986 */ /* 0x0005f2000c101b04 */
[----:B------:R-:W-:Y:S01]  /*5b00*/  @!P0 IMAD R6, R6, 0x200, R9 ;  /* 0x0000020006068824 */ /* 0x000fe200078e0209 */
[----:B------:R-:W-:-:S03]  /*5b10*/  @!P0 IADD3 R9, R9, 0x80, RZ ;  /* 0x0000008009098810 */ /* 0x000fc60007ffe0ff */
[----:B------:R-:W-:-:S05]  /*5b20*/  @!P0 IMAD.WIDE.U32 R6, R6, R7, c[0x0][0x168] ;  /* 0x00005a0006068625 */ /* 0x000fca00078e0007 */
[----:B------:R2:W-:Y:S02]  /*5b30*/  @!P0 STG.E.64 [R6.64], R14 ;  /* 0x0000000e06008986 */ /* 0x0005e4000c101b04 */
.L_x_11585:
[----:B------:R-:W-:Y:S05]  /*5b40*/  BSYNC B0 ;  /* 0x0000000000007941 */ /* 0x000fea0003800000 */
.L_x_11584:
[----:B------:R-:W-:-:S13]  /*5b50*/  ISETP.GE.AND P0, PT, R9, R0, PT ;  /* 0x000000000900720c */ /* 0x000fda0003f06270 */
[----:B------:R-:W-:Y:S05]  /*5b60*/  @P0 EXIT ;  /* 0x000000000000094d */ /* 0x000fea0003800000 */
[----:B--2---:R-:W2:Y:S01]  /*5b70*/  S2R R4, SR_CTAID.X ;  /* 0x0000000000047919 */ /* 0x004ea20000002500 */
[----:B------:R-:W-:Y:S02]  /*5b80*/  IMAD.MOV.U32 R5, RZ, RZ, 0x8 ;  /* 0x00000008ff057424 */ /* 0x000fe400078e00ff */
[----:B--2---:R-:W-:-:S04]  /*5b90*/  IMAD R4, R4, 0x200, R9 ;  /* 0x0000020004047824 */ /* 0x004fc800078e0209 */
[----:B------:R-:W-:-:S05]  /*5ba0*/  IMAD.WIDE.U32 R4, R4, R5, c[0x0][0x168] ;  /* 0x00005a0004047625 */ /* 0x000fca00078e0005 */
[----:B------:R-:W-:Y:S01]  /*5bb0*/  STG.E.64 [R4.64], R2 ;  /* 0x0000000204007986 */ /* 0x000fe2000c101b04 */
[----:B------:R-:W-:Y:S05]  /*5bc0*/  EXIT ;  /* 0x000000000000794d */ /* 0x000fea0003800000 */
        .weak           $__internal_3_$__cuda_sm20_div_rn_f64_full
        .type           $__internal_3_$__cuda_sm20_div_rn_f64_full,@function
        .size           $__internal_3_$__cuda_sm20_div_rn_f64_full,(.L_x_32473 - $__internal_3_$__cuda_sm20_div_rn_f64_full)
$__internal_3_$__cuda_sm20_div_rn_f64_full:
[----:B------:R-:W-:Y:S01]  /*5bd0*/  IMAD.MOV.U32 R27, RZ, RZ, R7 ;  /* 0x000000ffff1b7224 */ /* 0x000fe200078e0007 */
        /* <DEDUP_REMOVED lines=8> */
[----:B------:R-:W-:Y:S01]  /*5c60*/  LOP3.LUT R2, R27, 0x7ff00000, RZ, 0xc0, !PT ;  /* 0x7ff000001b027812 */ /* 0x000fe200078ec0ff */
[----:B------:R-:W-:Y:S01]  /*5c70*/  IMAD.MOV.U32 R8, RZ, RZ, R26 ;  /* 0x000000ffff087224 */ /* 0x000fe200078e001a */
[----:B------:R-:W-:-:S03]  /*5c80*/  LOP3.LUT R7, R25, 0x7ff00000, RZ, 0xc0, !PT ;  /* 0x7ff0000019077812 */ /* 0x000fc600078ec0ff */
[----:B------:R-:W0:Y:S01]  /*5c90*/  @!P0 DMUL R22, R24, 8.98846567431157953865e+307 ;  /* 0x7fe0000018168828 */ /* 0x000e220000000000 */
[----:B------:R-:W-:-:S03]  /*5ca0*/  ISETP.GE.U32.AND P1, PT, R2, R7, PT ;  /* 0x000000070200720c */ /* 0x000fc60003f26070 */
[----:B------:R-:W-:Y:S02]  /*5cb0*/  @!P2 LOP3.LUT R3, R25, 0x7ff00000, RZ, 0xc0, !PT ;  /* 0x7ff000001903a812 */ /* 0x000fe400078ec0ff */
[----:B0-----:R-:W0:Y:S02]  /*5cc0*/  MUFU.RCP64H R29, R23 ;  /* 0x00000017001d7308 */ /* 0x001e240000001800 */
[----:B------:R-:W-:Y:S01]  /*5cd0*/  @!P2 ISETP.GE.U32.AND P3, PT, R2, R3, PT ;  /* 0x000000030200a20c */ /* 0x000fe20003f66070 */
[----:B------:R-:W-:Y:S01]  /*5ce0*/  IMAD.MOV.U32 R3, RZ, RZ, 0x1ca00000 ;  /* 0x1ca00000ff037424 */ /* 0x000fe200078e00ff */
[----:B------:R-:W-:-:S04]  /*5cf0*/  @!P0 LOP3.LUT R7, R23, 0x7ff00000, RZ, 0xc0, !PT ;  /* 0x7ff0000017078812 */ /* 0x000fc800078ec0ff */
[C---:B------:R-:W-:Y:S02]  /*5d00*/  @!P2 SEL R5, R3.reuse, 0x63400000, !P3 ;  /* 0x634000000305a807 */ /* 0x040fe40005800000 */
[----:B------:R-:W-:Y:S02]  /*5d10*/  SEL R9, R3, 0x63400000, !P1 ;  /* 0x6340000003097807 */ /* 0x000fe40004800000 */
[--C-:B------:R-:W-:Y:S01]  /*5d20*/  @!P2 LOP3.LUT R36, R5, 0x80000000, R27.reuse, 0xf8, !PT ;  /* 0x800000000524a812 */ /* 0x100fe200078ef81b */
[----:B------:R-:W-:Y:S01]  /*5d30*/  IMAD.MOV.U32 R5, RZ, RZ, R2 ;  /* 0x000000ffff057224 */ /* 0x000fe200078e0002 */
[----:B------:R-:W-:Y:S01]  /*5d40*/  LOP3.LUT R9, R9, 0x800fffff, R27, 0xf8, !PT ;  /* 0x800fffff09097812 */ /* 0x000fe200078ef81b */
[----:B0-----:R-:W0:Y:S01]  /*5d50*/  DFMA R38, R28, -R22, 1 ;  /* 0x3ff000001c26742b */ /* 0x001e220000000816 */
[----:B------:R-:W-:Y:S01]  /*5d60*/  @!P2 LOP3.LUT R37, R36, 0x100000, RZ, 0xfc, !PT ;  /* 0x001000002425a812 */ /* 0x000fe200078efcff */
[----:B------:R-:W-:Y:S01]  /*5d70*/  @!P2 IMAD.MOV.U32 R36, RZ, RZ, RZ ;  /* 0x000000ffff24a224 */ /* 0x000fe200078e00ff */
[----:B------:R-:W-:-:S03]  /*5d80*/  IADD3 R40, R7, -0x1, RZ ;  /* 0xffffffff07287810 */ /* 0x000fc60007ffe0ff */
[----:B0-----:R-:W0:-:S04]  /*5d90*/  DFMA R38, R38, R38, R38 ;  /* 0x000000262626722b */ /* 0x001e080000000026 */
[----:B------:R-:W1:-:S04]  /*5da0*/  @!P2 DFMA R8, R8, 2, -R36 ;  /* 0x400000000808a82b */ /* 0x000e480000000824 */
[----:B0-----:R-:W0:-:S06]  /*5db0*/  DFMA R28, R28, R38, R28 ;  /* 0x000000261c1c722b */ /* 0x001e0c000000001c */
[----:B-1----:R-:W-:Y:S01]  /*5dc0*/  @!P2 LOP3.LUT R5, R9, 0x7ff00000, RZ, 0xc0, !PT ;  /* 0x7ff000000905a812 */ /* 0x002fe200078ec0ff */
[----:B0-----:R-:W0:-:S03]  /*5dd0*/  DFMA R36, R28, -R22, 1 ;  /* 0x3ff000001c24742b */ /* 0x001e060000000816 */
[----:B------:R-:W-:-:S03]  /*5de0*/  IADD3 R38, R5, -0x1, RZ ;  /* 0xffffffff05267810 */ /* 0x000fc60007ffe0ff */
[----:B0-----:R-:W0:Y:S01]  /*5df0*/  DFMA R28, R28, R36, R28 ;  /* 0x000000241c1c722b */ /* 0x001e22000000001c */
[----:B------:R-:W-:-:S04]  /*5e00*/  ISETP.GT.U32.AND P0, PT, R38, 0x7feffffe, PT ;  /* 0x7feffffe2600780c */ /* 0x000fc80003f04070 */
[----:B------:R-:W-:Y:S01]  /*5e10*/  ISETP.GT.U32.OR P0, PT, R40, 0x7feffffe, P0 ;  /* 0x7feffffe2800780c */ /* 0x000fe20000704470 */
[----:B0-----:R-:W0:-:S06]  /*5e20*/  DMUL R36, R28, R8 ;  /* 0x000000081c247228 */ /* 0x001e0c0000000000 */
[----:B0-----:R-:W0:-:S06]  /*5e30*/  DFMA R38, R36, -R22, R8 ;  /* 0x800000162426722b */ /* 0x001e0c0000000008 */
[----:B0-----:R0:W1:Y:S01]  /*5e40*/  DFMA R38, R28, R38, R36 ;  /* 0x000000261c26722b */ /* 0x0010620000000024 */
[----:B------:R-:W-:Y:S05]  /*5e50*/  @P0 BRA `(.L_x_11587) ;  /* 0x000001c000000947 */ /* 0x000fea0003800000 */
[----:B------:R-:W-:Y:S01]  /*5e60*/  LOP3.LUT R7, R25, 0x7ff00000, RZ, 0xc0, !PT ;  /* 0x7ff0000019077812 */ /* 0x000fe200078ec0ff */
[----:B------:R-:W-:-:S03]  /*5e70*/  IMAD.MOV.U32 R26, RZ, RZ, RZ ;  /* 0x000000ffff1a7224 */ /* 0x000fc600078e00ff */
[C---:B------:R-:W-:Y:S01]  /*5e80*/  ISETP.GE.U32.AND P0, PT, R2.reuse, R7, PT ;  /* 0x000000070200720c */ /* 0x040fe20003f06070 */
[----:B------:R-:W-:-:S03]  /*5e90*/  IMAD.IADD R5, R2, 0x1, -R7 ;  /* 0x0000000102057824 */ /* 0x000fc600078e0a07 */
[----:B------:R-:W-:Y:S02]  /*5ea0*/  SEL R2, R3, 0x63400000, !P0 ;  /* 0x6340000003027807 */ /* 0x000fe40004000000 */
[----:B------:R-:W-:-:S04]  /*5eb0*/  IMNMX R5, R5, -0x46a00000, !PT ;  /* 0xb960000005057817 */ /* 0x000fc80007800200 */
[----:B------:R-:W-:-:S05]  /*5ec0*/  IMNMX R5, R5, 0x46a00000, PT ;  /* 0x46a0000005057817 */ /* 0x000fca0003800200 */
[----:B------:R-:W-:-:S05]  /*5ed0*/  IMAD.IADD R5, R5, 0x1, -R2 ;  /* 0x0000000105057824 */ /* 0x000fca00078e0a02 */
[----:B------:R-:W-:-:S06]  /*5ee0*/  IADD3 R27, R5, 0x7fe00000, RZ ;  /* 0x7fe00000051b7810 */ /* 0x000fcc0007ffe0ff */
[----:B-1----:R-:W1:-:S10]  /*5ef0*/  DMUL R2, R38, R26 ;  /* 0x0000001a26027228 */ /* 0x002e540000000000 */
[----:B-1----:R-:W-:-:S13]  /*5f00*/  FSETP.GTU.AND P0, PT, |R3|, 1.469367938527859385e-39, PT ;  /* 0x001000000300780b */ /* 0x002fda0003f0c200 */
[----:B------:R-:W-:Y:S05]  /*5f10*/  @P0 BRA `(.L_x_11588) ;  /* 0x0000025000000947 */ /* 0x000fea0003800000 */
[----:B------:R-:W1:Y:S01]  /*5f20*/  DFMA R8, R38, -R22, R8 ;  /* 0x800000162608722b */ /* 0x000e620000000008 */
[----:B------:R-:W-:-:S09]  /*5f30*/  IMAD.MOV.U32 R26, RZ, RZ, RZ ;  /* 0x000000ffff1a7224 */ /* 0x000fd200078e00ff */
[C---:B-1----:R-:W-:Y:S02]  /*5f40*/  FSETP.NEU.AND P0, PT, R9.reuse, RZ, PT ;  /* 0x000000ff0900720b */ /* 0x042fe40003f0d000 */
[----:B------:R-:W-:-:S04]  /*5f50*/  LOP3.LUT R25, R9, 0x80000000, R25, 0x48, !PT ;  /* 0x8000000009197812 */ /* 0x000fc800078e4819 */
[----:B------:R-:W-:-:S07]  /*5f60*/  LOP3.LUT R27, R25, R27, RZ, 0xfc, !PT ;  /* 0x0000001b191b7212 */ /* 0x000fce00078efcff */
[----:B------:R-:W-:Y:S05]  /*5f70*/  @!P0 BRA `(.L_x_11588) ;  /* 0x000001f000008947 */ /* 0x000fea0003800000 */
[----:B------:R-:W-:Y:S01]  /*5f80*/  IMAD.MOV R9, RZ, RZ, -R5 ;  /* 0x000000ffff097224 */ /* 0x000fe200078e0a05 */
[----:B------:R-:W1:Y:S01]  /*5f90*/  DMUL.RP R26, R38, R26 ;  /* 0x0000001a261a7228 */ /* 0x000e620000008000 */
[----:B------:R-:W-:Y:S01]  /*5fa0*/  IMAD.MOV.U32 R8, RZ, RZ, RZ ;  /* 0x000000ffff087224 */ /* 0x000fe200078e00ff */
[----:B------:R-:W-:-:S05]  /*5fb0*/  IADD3 R5, -R5, -0x43300000, RZ ;  /* 0xbcd0000005057810 */ /* 0x000fca0007ffe1ff */
[----:B------:R-:W2:-:S03]  /*5fc0*/  DFMA R8, R2, -R8, R38 ;  /* 0x800000080208722b */ /* 0x000e860000000026 */
[----:B-1----:R-:W-:-:S07]  /*5fd0*/  LOP3.LUT R25, R27, R25, RZ, 0x3c, !PT ;  /* 0x000000191b197212 */ /* 0x002fce00078e3cff */
[----:B--2---:R-:W-:-:S04]  /*5fe0*/  FSETP.NEU.AND P0, PT, |R9|, R5, PT ;  /* 0x000000050900720b */ /* 0x004fc80003f0d200 */
[----:B------:R-:W-:Y:S02]  /*5ff0*/  FSEL R2, R26, R2, !P0 ;  /* 0x000000021a027208 */ /* 0x000fe40004000000 */
[----:B------:R-:W-:Y:S01]  /*6000*/  FSEL R3, R25, R3, !P0 ;  /* 0x0000000319037208 */ /* 0x000fe20004000000 */
[----:B------:R-:W-:Y:S05]  /*6010*/  BRA `(.L_x_11588) ;  /* 0x0000015000007947 */ /* 0x000fea0003800000 */
.L_x_11587:
[----:B------:R-:W2:-:S14]  /*6020*/  DSETP.NAN.AND P0, PT, R26, R26, PT ;  /* 0x0000001a1a00722a */ /* 0x000e9c0003f08000 */
[----:B--2---:R-:W-:Y:S05]  /*6030*/  @P0 BRA `(.L_x_11589) ;  /* 0x0000011000000947 */ /* 0x004fea0003800000 */
[----:B------:R-:W2:-:S14]  /*6040*/  DSETP.NAN.AND P0, PT, R24, R24, PT ;  /* 0x000000181800722a */ /* 0x000e9c0003f08000 */
[----:B--2---:R-:W-:Y:S05]  /*6050*/  @P0 BRA `(.L_x_11590) ;  /* 0x000000c000000947 */ /* 0x004fea0003800000 */
        /* <DEDUP_REMOVED lines=12> */
.L_x_11590:
[----:B------:R-:W-:Y:S01]  /*6120*/  LOP3.LUT R3, R25, 0x80000, RZ, 0xfc, !PT ;  /* 0x0008000019037812 */ /* 0x000fe200078efcff */
[----:B------:R-:W-:Y:S01]  /*6130*/  IMAD.MOV.U32 R2, RZ, RZ, R24 ;  /* 0x000000ffff027224 */ /* 0x000fe200078e0018 */
[----:B------:R-:W-:Y:S05]  /*6140*/  BRA `(.L_x_11588) ;  /* 0x0000002000007947 */ /* 0x000fea0003800000 */
.L_x_11589:
[----:B------:R-:W-:Y:S01]  /*6150*/  LOP3.LUT R3, R27, 0x80000, RZ, 0xfc, !PT ;  /* 0x000800001b037812 */ /* 0x000fe200078efcff */
[----:B------:R-:W-:Y:S02]  /*6160*/  IMAD.MOV.U32 R2, RZ, RZ, R26 ;  /* 0x000000ffff027224 */ /* 0x000fe400078e001a */
.L_x_11588:
[----:B------:R-:W-:Y:S05]  /*6170*/  BSYNC B1 ;  /* 0x0000000000017941 */ /* 0x000fea0003800000 */
.L_x_11586:
[----:B------:R-:W-:Y:S02]  /*6180*/  IMAD.MOV.U32 R5, RZ, RZ, R2 ;  /* 0x000000ffff057224 */ /* 0x000fe400078e0002 */
[----:B------:R-:W-:-:S02]  /*6190*/  IMAD.MOV.U32 R7, RZ, RZ, R3 ;  /* 0x000000ffff077224 */ /* 0x000fc400078e0003 */
[----:B------:R-:W-:Y:S02]  /*61a0*/  IMAD.MOV.U32 R2, RZ, RZ, R4 ;  /* 0x000000ffff027224 */ /* 0x000fe400078e0004 */
[----:B------:R-:W-:-:S04]  /*61b0*/  IMAD.MOV.U32 R3, RZ, RZ, 0x0 ;  /* 0x00000000ff037424 */ /* 0x000fc800078e00ff */
[----:B------:R-:W-:Y:S05]  /*61c0*/  RET.REL.NODEC R2 `(_ZN2at6native27unrolled_elementwise_kernelINS0_13BinaryFunctorIdddZZZNS0_15binary_internal21div_floor_kernel_cudaERNS_18TensorIteratorBaseEENKUlvE1_clEvENKUlvE_clEvEUlddE_EESt5arrayIPcLm3EELi4E23TrivialOffsetCalculatorILi2EjESD_ILi1EjENS0_6memory15LoadWithoutCastENSG_16StoreWithoutCastEEEviT_T0_T2_T3_T4_T5_) ;  /* 0xffff9e3002007950 */ /* 0x000fea0003c3ffff */
.L_x_11591:
        /* <DEDUP_REMOVED lines=11> */
.L_x_32473:


//--------------------- .text._ZN2at6native29vectorized_elementwise_kernelILi2ENS0_13BinaryFunctorIdddZZZNS0_15binary_internal21div_floor_kernel_cudaERNS_18TensorIteratorBaseEENKUlvE1_clEvENKUlvE_clEvEUlddE_EESt5arrayIPcLm3EEEEviT0_T1_ --------------------------
	.section	.text._ZN2at6native29vectorized_elementwise_kernelILi2ENS0_13BinaryFunctorIdddZZZNS0_15binary_internal21div_floor_kernel_cudaERNS_18TensorIteratorBaseEENKUlvE1_clEvENKUlvE_clEvEUlddE_EESt5arrayIPcLm3EEEEviT0_T1_,"ax",@progbits
	.sectioninfo	@"SHI_REGISTERS=60"
	.align	128
        .global         _ZN2at6native29vectorized_elementwise_kernelILi2ENS0_13BinaryFunctorIdddZZZNS0_15binary_internal21div_floor_kernel_cudaERNS_18TensorIteratorBaseEENKUlvE1_clEvENKUlvE_clEvEUlddE_EESt5arrayIPcLm3EEEEviT0_T1_
        .type           _ZN2at6native29vectorized_elementwise_kernelILi2ENS0_13BinaryFunctorIdddZZZNS0_15binary_internal21div_floor_kernel_cudaERNS_18TensorIteratorBaseEENKUlvE1_clEvENKUlvE_clEvEUlddE_EESt5arrayIPcLm3EEEEviT0_T1_,@function
        .size           _ZN2at6native29vectorized_elementwise_kernelILi2ENS0_13BinaryFunctorIdddZZZNS0_15binary_internal21div_floor_kernel_cudaERNS_18TensorIteratorBaseEENKUlvE1_clEvENKUlvE_clEvEUlddE_EESt5arrayIPcLm3EEEEviT0_T1_,(.L_x_32474 - _ZN2at6native29vectorized_elementwise_kernelILi2ENS0_13BinaryFunctorIdddZZZNS0_15binary_internal21div_floor_kernel_cudaERNS_18TensorIteratorBaseEENKUlvE1_clEvENKUlvE_clEvEUlddE_EESt5arrayIPcLm3EEEEviT0_T1_)
        .other          _ZN2at6native29vectorized_elementwise_kernelILi2ENS0_13BinaryFunctorIdddZZZNS0_15binary_internal21div_floor_kernel_cudaERNS_18TensorIteratorBaseEENKUlvE1_clEvENKUlvE_clEvEUlddE_EESt5arrayIPcLm3EEEEviT0_T1_,@"STO_CUDA_ENTRY STV_DEFAULT"
_ZN2at6native29vectorized_elementwise_kernelILi2ENS0_13BinaryFunctorIdddZZZNS0_15binary_internal21div_floor_kernel_cudaERNS_18TensorIteratorBaseEENKUlvE1_clEvENKUlvE_clEvEUlddE_EESt5arrayIPcLm3EEEEviT0_T1_:
.text._ZN2at6native29vectorized_elementwise_kernelILi2ENS0_13BinaryFunctorIdddZZZNS0_15binary_internal21div_floor_kernel_cudaERNS_18TensorIteratorBaseEENKUlvE1_clEvENKUlvE_clEvEUlddE_EESt5arrayIPcLm3EEEEviT0_T1_:
        /* <DEDUP_REMOVED lines=9> */
[----:B------:R-:W-:-:S04]  /*0090*/  IMAD.WIDE R2, R54, R55, c[0x0][0x178] ;  /* 0x00005e0036027625 */ /* 0x000fc800078e0237 */
[----:B------:R-:W-:-:S04]  /*00a0*/  IMAD.WIDE R54, R54, R55, c[0x0][0x170] ;  /* 0x00005c0036367625 */ /* 0x000fc800078e0237 */
[----:B0-----:R-:W-:-:S05]  /*00b0*/  IMAD.WIDE.U32 R2, R5, 0x10, R2 ;  /* 0x0000001005027825 */ /* 0x001fca00078e0002 */
[----:B------:R-:W2:Y:S01]  /*00c0*/  LDG.E.128 R40, [R2.64] ;  /* 0x0000000402287981 */ /* 0x000ea2000c1e1d00 */
[----:B------:R-:W-:-:S03]  /*00d0*/  IMAD.WIDE.U32 R54, R5, 0x10, R54 ;  /* 0x0000001005367825 */ /* 0x000fc600078e0036 */
[----:B------:R0:W5:Y:S04]  /*00e0*/  LDG.E.128 R20, [R2.64+0x800] ;  /* 0x0008000402147981 */ /* 0x000168000c1e1d00 */
[----:B------:R0:W5:Y:S04]  /*00f0*/  LDG.E.128 R36, [R54.64] ;  /* 0x0000000436247981 */ /* 0x000168000c1e1d00 */
[----:B------:R0:W5:Y:S04]  /*0100*/  LDG.E.128 R32, [R54.64+0x800] ;  /* 0x0008000436207981 */ /* 0x000168000c1e1d00 */
[----:B------:R0:W5:Y:S04]  /*0110*/  LDG.E.128 R28, [R54.64+0x1000] ;  /* 0x00100004361c7981 */ /* 0x000168000c1e1d00 */
[----:B------:R0:W5:Y:S04]  /*0120*/  LDG.E.128 R24, [R54.64+0x1800] ;  /* 0x0018000436187981 */ /* 0x000168000c1e1d00 */
[----:B------:R0:W5:Y:S04]  /*0130*/  LDG.E.128 R16, [R2.64+0x1000] ;  /* 0x0010000402107981 */ /* 0x000168000c1e1d00 */
[----:B------:R0:W5:Y:S01]  /*0140*/  LDG.E.128 R12, [R2.64+0x1800] ;  /* 0x00180004020c7981 */ /* 0x000162000c1e1d00 */
[----:B------:R-:W-:Y:S01]  /*0150*/  BSSY B1, `(.L_x_11593) ;  /* 0x0000156000017945 */ /* 0x000fe20003800000 */
[----:B--2---:R-:W1:-:S14]  /*0160*/  DSETP.NEU.AND P0, PT, R40, RZ, PT ;  /* 0x000000ff2800722a */ /* 0x004e5c0003f0d000 */
[----:B-1----:R-:W-:Y:S05]  /*0170*/  @P0 BRA `(.L_x_11594) ;  /* 0x0000019000000947 */ /* 0x002fea0003800000 */
[----:B0-----:R-:W0:Y:S01]  /*0180*/  MUFU.RCP64H R3, R41 ;  /* 0x0000002900037308 */ /* 0x001e220000001800 */
        /* <DEDUP_REMOVED lines=19> */
[----:B------:R-:W-:Y:S05]  /*02c0*/  CALL.REL.NOINC `($__internal_4_$__cuda_sm20_div_rn_f64_full) ;  /* 0x0001625000007944 */ /* 0x000fea0003c00000 */
.L_x_11596:
[----:B------:R-:W-:Y:S05]  /*02d0*/  BSYNC B2 ;  /* 0x0000000000027941 */ /* 0x000fea0003800000 */
.L_x_11595:
[----:B------:R-:W-:Y:S02]  /*02e0*/  IMAD.MOV.U32 R36, RZ, RZ, R2 ;  /* 0x000000ffff247224 */ /* 0x000fe400078e0002 */
[----:B------:R-:W-:Y:S01]  /*02f0*/  IMAD.MOV.U32 R37, RZ, RZ, R3 ;  /* 0x000000ffff257224 */ /* 0x000fe200078e0003 */
[----:B------:R-:W-:Y:S05]  /*0300*/  BRA `(.L_x_11597) ;  /* 0x000013a000007947 */ /* 0x000fea0003800000 */
.L_x_11594:
[----:B0-----:R-:W-:Y:S01]  /*0310*/  LOP3.LUT R3, R41, 0x7fffffff, RZ, 0xc0, !PT ;  /* 0x7fffffff29037812 */ /* 0x001fe200078ec0ff */
        /* <DEDUP_REMOVED lines=38> */
.L_x_11603:
        /* <DEDUP_REMOVED lines=12> */
.L_x_11602:
[----:B------:R-:W-:Y:S05]  /*0640*/  BSYNC B2 ;  /* 0x0000000000027941 */ /* 0x000fea0003800000 */
.L_x_11601:
        /* <DEDUP_REMOVED lines=12> */
.L_x_11609:
        /* <DEDUP_REMOVED lines=33> */
.L_x_11608:
[----:B------:R-:W-:Y:S02]  /*0920*/  IMAD.MOV.U32 R10, RZ, RZ, R7 ;  /* 0x000000ffff0a7224 */ /* 0x000fe400078e0007 */
[----:B------:R-:W-:Y:S02]  /*0930*/  IMAD.MOV.U32 R7, RZ, RZ, R8 ;  /* 0x000000ffff077224 */ /* 0x000fe400078e0008 */
.L_x_11607:
[----:B------:R-:W-:Y:S05]  /*0940*/  BSYNC B3 ;  /* 0x0000000000037941 */ /* 0x000fea0003800000 */
.L_x_11606:
[----:B------:R-:W-:-:S13]  /*0950*/  ISETP.GE.U32.AND P0, PT, R44, 0xc, PT ;  /* 0x0000000c2c00780c */ /* 0x000fda0003f06070 */
[----:B------:R-:W-:Y:S05]  /*0960*/  @!P0 BRA `(.L_x_11605) ;  /* 0x0000077000008947 */ /* 0x000fea0003800000 */
[----:B------:R-:W-:Y:S01]  /*0970*/  BSSY B3, `(.L_x_11610) ;  /* 0x0000075000037945 */ /* 0x000fe20003800000 */
[----:B------:R-:W-:Y:S02]  /*0980*/  IADD3 R5, R5, 0x10, RZ ;  /* 0x0000001005057810 */ /* 0x000fe40007ffe0ff */
.L_x_11611:
        /* <DEDUP_REMOVED lines=116> */
.L_x_11610:
[----:B------:R-:W-:Y:S02]  /*10d0*/  IMAD.MOV.U32 R10, RZ, RZ, R6 ;  /* 0x000000ffff0a7224 */ /* 0x000fe400078e0006 */
.L_x_11605:
[----:B------:R-:W-:Y:S05]  /*10e0*/  BSYNC B2 ;  /* 0x0000000000027941 */ /* 0x000fea0003800000 */
.L_x_11604:
        /* <DEDUP_REMOVED lines=20> */
.L_x_11613:
[----:B------:R-:W-:Y:S05]  /*1230*/  BSYNC B2 ;  /* 0x0000000000027941 */ /* 0x000fea0003800000 */
.L_x_11612:
[----:B------:R-:W-:Y:S01]  /*1240*/  LOP3.LUT R9, R9, 0x80000000, R37, 0xb8, !PT ;  /* 0x8000000009097812 */ /* 0x000fe200078eb825 */
[----:B------:R-:W-:Y:S05]  /*1250*/  BRA `(.L_x_11600) ;  /* 0x0000006000007947 */ /* 0x000fea0003800000 */
.L_x_11599:
[----:B------:R-:W0:-:S06]  /*1260*/  DSETP.GTU.AND P0, PT, R2, +INF , PT ;  /* 0x7ff000000200742a */ /* 0x000e0c0003f0c000 */
[----:B0-----:R-:W0:-:S14]  /*1270*/  DSETP.LE.AND P0, PT, R4, +INF , !P0 ;  /* 0x7ff000000400742a */ /* 0x001e1c0004703000 */
[----:B0-----:R-:W0:-:S04]  /*1280*/  @P0 DSETP.NEU.AND P1, PT, R4, +INF , PT ;  /* 0x7ff000000400042a */ /* 0x001e080003f2d000 */
[----:B------:R1:W2:-:S06]  /*1290*/  @!P0 DADD R8, R36, R40 ;  /* 0x0000000024088229 */ /* 0x00028c0000000028 */
[----:B0-----:R-:W-:Y:S02]  /*12a0*/  @P0 FSEL R8, R36, RZ, P1 ;  /* 0x000000ff24080208 */ /* 0x001fe40000800000 */
[----:B------:R-:W-:Y:S02]  /*12b0*/  @P0 FSEL R9, R37, -QNAN , P1 ;  /* 0xfff8000025090808 */ /* 0x000fe40000800000 */
.L_x_11600:
[----:B-12---:R-:W-:Y:S05]  /*12c0*/  BSYNC B0 ;  /* 0x0000000000007941 */ /* 0x006fea0003800000 */
.L_x_11598:
        /* <DEDUP_REMOVED lines=20> */
[----:B------:R-:W-:Y:S05]  /*1410*/  CALL.REL.NOINC `($__internal_4_$__cuda_sm20_div_rn_f64_full) ;  /* 0x0001510000007944 */ /* 0x000fea0003c00000 */
.L_x_11615:
[----:B------:R-:W-:Y:S05]  /*1420*/  BSYNC B2 ;  /* 0x0000000000027941 */ /* 0x000fea0003800000 */
.L_x_11614:
        /* <DEDUP_REMOVED lines=30> */
.L_x_11618:
[----:B------:R-:W-:Y:S05]  /*1610*/  BSYNC B2 ;  /* 0x0000000000027941 */ /* 0x000fea0003800000 */
.L_x_11617:
[----:B------:R-:W-:Y:S01]  /*1620*/  LOP3.LUT R37, RZ, 0x80000000, R3, 0xb8, !PT ;  /* 0x80000000ff257812 */ /* 0x000fe200078eb803 */
[----:B------:R-:W-:Y:S01]  /*1630*/  IMAD.MOV.U32 R36, RZ, RZ, RZ ;  /* 0x000000ffff247224 */ /* 0x000fe200078e00ff */
[----:B------:R-:W-:Y:S05]  /*1640*/  BRA `(.L_x_11597) ;  /* 0x0000006000007947 */ /* 0x000fea0003800000 */
.L_x_11616:
[----:B------:R-:W0:Y:S02]  /*1650*/  FRND.F64.FLOOR R2, R8 ;  /* 0x0000000800027313 */ /* 0x000e240000305800 */
[----:B0-----:R-:W0:-:S04]  /*1660*/  DADD R4, R8, -R2 ;  /* 0x0000000008047229 */ /* 0x001e080000000802 */
[----:B------:R-:W-:-:S04]  /*1670*/  DADD R6, R2, 1 ;  /* 0x3ff0000002067429 */ /* 0x000fc80000000000 */
[----:B0-----:R-:W0:-:S06]  /*1680*/  DSETP.GT.AND P0, PT, R4, 0.5, PT ;  /* 0x3fe000000400742a */ /* 0x001e0c0003f04000 */
[----:B0-----:R-:W-:Y:S02]  /*1690*/  FSEL R36, R6, R2, P0 ;  /* 0x0000000206247208 */ /* 0x001fe40000000000 */
[----:B------:R-:W-:Y:S02]  /*16a0*/  FSEL R37, R7, R3, P0 ;  /* 0x0000000307257208 */ /* 0x000fe40000000000 */
.L_x_11597:
[----:B------:R-:W-:Y:S05]  /*16b0*/  BSYNC B1 ;  /* 0x0000000000017941 */ /* 0x000fea0003800000 */
.L_x_11593:
[----:B------:R-:W0:Y:S01]  /*16c0*/  DSETP.NEU.AND P0, PT, R42, RZ, PT ;  /* 0x000000ff2a00722a */ /* 0x000e220003f0d000 */
[----:B------:R-:W-:-:S13]  /*16d0*/  BSSY B1, `(.L_x_11619) ;  /* 0x0000157000017945 */ /* 0x000fda0003800000 */
        /* <DEDUP_REMOVED lines=22> */
.L_x_11622:
[----:B------:R-:W-:Y:S05]  /*1840*/  BSYNC B2 ;  /* 0x0000000000027941 */ /* 0x000fea0003800000 */
.L_x_11621:
[----:B------:R-:W-:Y:S02]  /*1850*/  IMAD.MOV.U32 R38, RZ, RZ, R2 ;  /* 0x000000ffff267224 */ /* 0x000fe400078e0002 */
[----:B------:R-:W-:Y:S01]  /*1860*/  IMAD.MOV.U32 R39, RZ, RZ, R3 ;  /* 0x000000ffff277224 */ /* 0x000fe200078e0003 */
[----:B------:R-:W-:Y:S05]  /*1870*/  BRA `(.L_x_11623) ;  /* 0x000013c000007947 */ /* 0x000fea0003800000 */
.L_x_11620:
        /* <DEDUP_REMOVED lines=39> */
.L_x_11630:
        /* <DEDUP_REMOVED lines=12> */
.L_x_11629:
[----:B------:R-:W-:Y:S02]  /*1bb0*/  IMAD.MOV.U32 R0, RZ, RZ, R7 ;  /* 0x000000ffff007224 */ /* 0x000fe400078e0007 */
.L_x_11628:
[----:B------:R-:W-:Y:S05]  /*1bc0*/  BSYNC B2 ;  /* 0x0000000000027941 */ /* 0x000fea0003800000 */
.L_x_11627:
        /* <DEDUP_REMOVED lines=12> */
.L_x_11635:
        /* <DEDUP_REMOVED lines=33> */
.L_x_11634:
[----:B------:R-:W-:Y:S05]  /*1ea0*/  BSYNC B3 ;  /* 0x0000000000037941 */ /* 0x000fea0003800000 */
.L_x_11633:
[----:B------:R-:W-:-:S13]  /*1eb0*/  ISETP.GE.U32.AND P0, PT, R40, 0xc, PT ;  /* 0x0000000c2800780c */ /* 0x000fda0003f06070 */
[----:B------:R-:W-:Y:S05]  /*1ec0*/  @!P0 BRA `(.L_x_11632) ;  /* 0x0000077000008947 */ /* 0x000fea0003800000 */
[----:B------:R-:W-:Y:S01]  /*1ed0*/  BSSY B3, `(.L_x_11636) ;  /* 0x0000075000037945 */ /* 0x000fe20003800000 */
[----:B------:R-:W-:Y:S02]  /*1ee0*/  IADD3 R0, R6, 0x10, RZ ;  /* 0x0000001006007810 */ /* 0x000fe40007ffe0ff */
.L_x_11637:
        /* <DEDUP_REMOVED lines=116> */
.L_x_11636:
[----:B------:R-:W-:Y:S02]  /*2630*/  IMAD.MOV.U32 R0, RZ, RZ, R6 ;  /* 0x000000ffff007224 */ /* 0x000fe400078e0006 */
.L_x_11632:
[----:B------:R-:W-:Y:S05]  /*2640*/  BSYNC B2 ;  /* 0x0000000000027941 */ /* 0x000fea0003800000 */
.L_x_11631:
        /* <DEDUP_REMOVED lines=21> */
.L_x_11639:
[----:B------:R-:W-:Y:S05]  /*27a0*/  BSYNC B2 ;  /* 0x0000000000027941 */ /* 0x000fea0003800000 */
.L_x_11638:
[----:B------:R-:W-:Y:S02]  /*27b0*/  IMAD.MOV.U32 R9, RZ, RZ, R7 ;  /* 0x000000ffff097224 */ /* 0x000fe400078e0007 */
[----:B------:R-:W-:-:S03]  /*27c0*/  IMAD.MOV.U32 R8, RZ, RZ, R2 ;  /* 0x000000ffff087224 */ /* 0x000fc600078e0002 */
[----:B------:R-:W-:Y:S01]  /*27d0*/  LOP3.LUT R9, R9, 0x80000000, R39, 0xb8, !PT ;  /* 0x8000000009097812 */ /* 0x000fe200078eb827 */
[----:B------:R-:W-:Y:S05]  /*27e0*/  BRA `(.L_x_11626) ;  /* 0x0000006000007947 */ /* 0x000fea0003800000 */
.L_x_11625:
[----:B------:R-:W0:-:S06]  /*27f0*/  DSETP.GTU.AND P0, PT, R2, +INF , PT ;  /* 0x7ff000000200742a */ /* 0x000e0c0003f0c000 */
[----:B0-----:R-:W0:-:S14]  /*2800*/  DSETP.LE.AND P0, PT, R6, +INF , !P0 ;  /* 0x7ff000000600742a */ /* 0x001e1c0004703000 */
[----:B0-----:R-:W0:-:S04]  /*2810*/  @P0 DSETP.NEU.AND P1, PT, R6, +INF , PT ;  /* 0x7ff000000600042a */ /* 0x001e080003f2d000 */
[----:B------:R1:W2:-:S06]  /*2820*/  @!P0 DADD R8, R38, R42 ;  /* 0x0000000026088229 */ /* 0x00028c000000002a */
[----:B0-----:R-:W-:Y:S02]  /*2830*/  @P0 FSEL R8, R38, RZ, P1 ;  /* 0x000000ff26080208 */ /* 0x001fe40000800000 */
[----:B------:R-:W-:Y:S02]  /*2840*/  @P0 FSEL R9, R39, -QNAN , P1 ;  /* 0xfff8000027090808 */ /* 0x000fe40000800000 */
.L_x_11626:
[----:B-12---:R-:W-:Y:S05]  /*2850*/  BSYNC B0 ;  /* 0x0000000000007941 */ /* 0x006fea0003800000 */
.L_x_11624:
        /* <DEDUP_REMOVED lines=21> */
.L_x_11641:
[----:B------:R-:W-:Y:S05]  /*29b0*/  BSYNC B2 ;  /* 0x0000000000027941 */ /* 0x000fea0003800000 */
.L_x_11640:
        /* <DEDUP_REMOVED lines=30> */
.L_x_11644:
[----:B------:R-:W-:Y:S05]  /*2ba0*/  BSYNC B2 ;  /* 0x0000000000027941 */ /* 0x000fea0003800000 */
.L_x_11643:
[----:B------:R-:W-:Y:S01]  /*2bb0*/  LOP3.LUT R39, RZ, 0x80000000, R3, 0xb8, !PT ;  /* 0x80000000ff277812 */ /* 0x000fe200078eb803 */
[----:B------:R-:W-:Y:S01]  /*2bc0*/  IMAD.MOV.U32 R38, RZ, RZ, RZ ;  /* 0x000000ffff267224 */ /* 0x000fe200078e00ff */
[----:B------:R-:W-:Y:S05]  /*2bd0*/  BRA `(.L_x_11623) ;  /* 0x0000006000007947 */ /* 0x000fea0003800000 */
.L_x_11642:
[----:B------:R-:W0:Y:S02]  /*2be0*/  FRND.F64.FLOOR R2, R8 ;  /* 0x0000000800027313 */ /* 0x000e240000305800 */
[----:B0-----:R-:W0:-:S04]  /*2bf0*/  DADD R4, R8, -R2 ;  /* 0x0000000008047229 */ /* 0x001e080000000802 */
[----:B------:R-:W-:-:S04]  /*2c00*/  DADD R6, R2, 1 ;  /* 0x3ff0000002067429 */ /* 0x000fc80000000000 */
[----:B0-----:R-:W0:-:S06]  /*2c10*/  DSETP.GT.AND P0, PT, R4, 0.5, PT ;  /* 0x3fe000000400742a */ /* 0x001e0c0003f04000 */
[----:B0-----:R-:W-:Y:S02]  /*2c20*/  FSEL R38, R6, R2, P0 ;  /* 0x0000000206267208 */ /* 0x001fe40000000000 */
[----:B------:R-:W-:Y:S02]  /*2c30*/  FSEL R39, R7, R3, P0 ;  /* 0x0000000307277208 */ /* 0x000fe40000000000 */
.L_x_11623:
[----:B------:R-:W-:Y:S05]  /*2c40*/  BSYNC B1 ;  /* 0x0000000000017941 */ /* 0x000fea0003800000 */
.L_x_11619:
        /* <DEDUP_REMOVED lines=24> */
.L_x_11648:
[----:B------:R-:W-:Y:S05]  /*2dd0*/  BSYNC B2 ;  /* 0x0000000000027941 */ /* 0x000fea0003800000 */
.L_x_11647:
[----:B------:R-:W-:Y:S02]  /*2de0*/  IMAD.MOV.U32 R20, RZ, RZ, R2 ;  /* 0x000000ffff147224 */ /* 0x000fe400078e0002 */
[----:B------:R-:W-:Y:S01]  /*2df0*/  IMAD.MOV.U32 R21, RZ, RZ, R3 ;  /* 0x000000ffff157224 */ /* 0x000fe200078e0003 */
[----:B------:R-:W-:Y:S05]  /*2e00*/  BRA `(.L_x_11649) ;  /* 0x000013c000007947 */ /* 0x000fea0003800000 */
.L_x_11646:
        /* <DEDUP_REMOVED lines=39> */
.L_x_11656:
        /* <DEDUP_REMOVED lines=12> */
.L_x_11655:
[----:B------:R-:W-:Y:S02]  /*3140*/  IMAD.MOV.U32 R0, RZ, RZ, R7 ;  /* 0x000000ffff007224 */ /* 0x000fe400078e0007 */
.L_x_11654:
[----:B------:R-:W-:Y:S05]  /*3150*/  BSYNC B2 ;  /* 0x0000000000027941 */ /* 0x000fea0003800000 */
.L_x_11653:
        /* <DEDUP_REMOVED lines=12> */
.L_x_11661:
        /* <DEDUP_REMOVED lines=33> */
.L_x_11660:
[----:B------:R-:W-:Y:S05]  /*3430*/  BSYNC B3 ;  /* 0x0000000000037941 */ /* 0x000fea0003800000 */
.L_x_11659:
[----:B------:R-:W-:-:S13]  /*3440*/  ISETP.GE.U32.AND P0, PT, R40, 0xc, PT ;  /* 0x0000000c2800780c */ /* 0x000fda0003f06070 */
[----:B------:R-:W-:Y:S05]  /*3450*/  @!P0 BRA `(.L_x_11658) ;  /* 0x0000077000008947 */ /* 0x000fea0003800000 */
[----:B------:R-:W-:Y:S01]  /*3460*/  BSSY B3, `(.L_x_11662) ;  /* 0x0000075000037945 */ /* 0x000fe20003800000 */
[----:B------:R-:W-:Y:S02]  /*3470*/  IADD3 R0, R6, 0x10, RZ ;  /* 0x0000001006007810 */ /* 0x000fe40007ffe0ff */
.L_x_11663:
        /* <DEDUP_REMOVED lines=116> */
.L_x_11662:
[----:B------:R-:W-:Y:S02]  /*3bc0*/  IMAD.MOV.U32 R0, RZ, RZ, R6 ;  /* 0x000000ffff007224 */ /* 0x000fe400078e0006 */
.L_x_11658:
[----:B------:R-:W-:Y:S05]  /*3bd0*/  BSYNC B2 ;  /* 0x0000000000027941 */ /* 0x000fea0003800000 */
.L_x_11657:
        /* <DEDUP_REMOVED lines=21> */
.L_x_11665:
[----:B------:R-:W-:Y:S05]  /*3d30*/  BSYNC B2 ;  /* 0x0000000000027941 */ /* 0x000fea0003800000 */
.L_x_11664:
[----:B------:R-:W-:Y:S02]  /*3d40*/  IMAD.MOV.U32 R9, RZ, RZ, R7 ;  /* 0x000000ffff097224 */ /* 0x000fe400078e0007 */
[----:B------:R-:W-:-:S03]  /*3d50*/  IMAD.MOV.U32 R8, RZ, RZ, R2 ;  /* 0x000000ffff087224 */ /* 0x000fc600078e0002 */
[----:B------:R-:W-:Y:S01]  /*3d60*/  LOP3.LUT R9, R9, 0x80000000, R33, 0xb8, !PT ;  /* 0x8000000009097812 */ /* 0x000fe200078eb821 */
[----:B------:R-:W-:Y:S05]  /*3d70*/  BRA `(.L_x_11652) ;  /* 0x0000006000007947 */ /* 0x000fea0003800000 */
.L_x_11651:
[----:B------:R-:W0:-:S06]  /*3d80*/  DSETP.GTU.AND P0, PT, R2, +INF , PT ;  /* 0x7ff000000200742a */ /* 0x000e0c0003f0c000 */
[----:B0-----:R-:W0:-:S14]  /*3d90*/  DSETP.LE.AND P0, PT, R6, +INF , !P0 ;  /* 0x7ff000000600742a */ /* 0x001e1c0004703000 */
[----:B0-----:R-:W0:-:S04]  /*3da0*/  @P0 DSETP.NEU.AND P1, PT, R6, +INF , PT ;  /* 0x7ff000000600042a */ /* 0x001e080003f2d000 */
[----:B------:R1:W2:-:S06]  /*3db0*/  @!P0 DADD R8, R32, R20 ;  /* 0x0000000020088229 */ /* 0x00028c0000000014 */
[----:B0-----:R-:W-:Y:S02]  /*3dc0*/  @P0 FSEL R8, R32, RZ, P1 ;  /* 0x000000ff20080208 */ /* 0x001fe40000800000 */
[----:B------:R-:W-:Y:S02]  /*3dd0*/  @P0 FSEL R9, R33, -QNAN , P1 ;  /* 0xfff8000021090808 */ /* 0x000fe40000800000 */
.L_x_11652:
[----:B-12---:R-:W-:Y:S05]  /*3de0*/  BSYNC B0 ;  /* 0x0000000000007941 */ /* 0x006fea0003800000 */
.L_x_11650:
        /* <DEDUP_REMOVED lines=21> */
.L_x_11667:
[----:B------:R-:W-:Y:S05]  /*3f40*/  BSYNC B2 ;  /* 0x0000000000027941 */ /* 0x000fea0003800000 */
.L_x_11666:
        /* <DEDUP_REMOVED lines=30> */
.L_x_11670:
[----:B------:R-:W-:Y:S05]  /*4130*/  BSYNC B2 ;  /* 0x0000000000027941 */ /* 0x000fea0003800000 */
.L_x_11669:
[----:B------:R-:W-:Y:S01]  /*4140*/  LOP3.LUT R21, RZ, 0x80000000, R3, 0xb8, !PT ;  /* 0x80000000ff157812 */ /* 0x000fe200078eb803 */
[----:B------:R-:W-:Y:S01]  /*4150*/  IMAD.MOV.U32 R20, RZ, RZ, RZ ;  /* 0x000000ffff147224 */ /* 0x000fe200078e00ff */
[----:B------:R-:W-:Y:S05]  /*4160*/  BRA `(.L_x_11649) ;  /* 0x0000006000007947 */ /* 0x000fea0003800000 */
.L_x_11668:
[----:B------:R-:W0:Y:S02]  /*4170*/  FRND.F64.FLOOR R2, R8 ;  /* 0x0000000800027313 */ /* 0x000e240000305800 */
[----:B0-----:R-:W0:-:S04]  /*4180*/  DADD R4, R8, -R2 ;  /* 0x0000000008047229 */ /* 0x001e080000000802 */
[----:B------:R-:W-:-:S04]  /*4190*/  DADD R6, R2, 1 ;  /* 0x3ff0000002067429 */ /* 0x000fc80000000000 */
[----:B0-----:R-:W0:-:S06]  /*41a0*/  DSETP.GT.AND P0, PT, R4, 0.5, PT ;  /* 0x3fe000000400742a */ /* 0x001e0c0003f04000 */
[----:B0-----:R-:W-:Y:S02]  /*41b0*/  FSEL R20, R6, R2, P0 ;  /* 0x0000000206147208 */ /* 0x001fe40000000000 */
[----:B------:R-:W-:Y:S02]  /*41c0*/  FSEL R21, R7, R3, P0 ;  /* 0x0000000307157208 */ /* 0x000fe40000000000 */
.L_x_11649:
[----:B------:R-:W-:Y:S05]  /*41d0*/  BSYNC B1 ;  /* 0x0000000000017941 */ /* 0x000fea0003800000 */
.L_x_11645:
        /* <DEDUP_REMOVED lines=24> */
.L_x_11674:
[----:B------:R-:W-:Y:S05]  /*4360*/  BSYNC B2 ;  /* 0x0000000000027941 */ /* 0x000fea0003800000 */
.L_x_11673:
[----:B------:R-:W-:Y:S02]  /*4370*/  IMAD.MOV.U32 R22, RZ, RZ, R2 ;  /* 0x000000ffff167224 */ /* 0x000fe400078e0002 */
[----:B------:R-:W-:Y:S01]  /*4380*/  IMAD.MOV.U32 R23, RZ, RZ, R3 ;  /* 0x000000ffff177224 */ /* 0x000fe200078e0003 */
[----:B------:R-:W-:Y:S05]  /*4390*/  BRA `(.L_x_11675) ;  /* 0x000013c000007947 */ /* 0x000fea0003800000 */
.L_x_11672:
        /* <DEDUP_REMOVED lines=39> */
.L_x_11682:
        /* <DEDUP_REMOVED lines=12> */
.L_x_11681:
[----:B------:R-:W-:Y:S02]  /*46d0*/  IMAD.MOV.U32 R0, RZ, RZ, R7 ;  /* 0x000000ffff007224 */ /* 0x000fe400078e0007 */
.L_x_11680:
[----:B------:R-:W-:Y:S05]  /*46e0*/  BSYNC B2 ;  /* 0x0000000000027941 */ /* 0x000fea0003800000 */
.L_x_11679:
        /* <DEDUP_REMOVED lines=12> */
.L_x_11687:
        /* <DEDUP_REMOVED lines=33> */
.L_x_11686:
[----:B------:R-:W-:Y:S05]  /*49c0*/  BSYNC B3 ;  /* 0x0000000000037941 */ /* 0x000fea0003800000 */
.L_x_11685:
[----:B------:R-:W-:-:S13]  /*49d0*/  ISETP.GE.U32.AND P0, PT, R32, 0xc, PT ;  /* 0x0000000c2000780c */ /* 0x000fda0003f06070 */
[----:B------:R-:W-:Y:S05]  /*49e0*/  @!P0 BRA `(.L_x_11684) ;  /* 0x0000077000008947 */ /* 0x000fea0003800000 */
[----:B------:R-:W-:Y:S01]  /*49f0*/  BSSY B3, `(.L_x_11688) ;  /* 0x0000075000037945 */ /* 0x000fe20003800000 */
[----:B------:R-:W-:Y:S02]  /*4a00*/  IADD3 R0, R6, 0x10, RZ ;  /* 0x0000001006007810 */ /* 0x000fe40007ffe0ff */
.L_x_11689:
        /* <DEDUP_REMOVED lines=116> */
.L_x_11688:
[----:B------:R-:W-:Y:S02]  /*5150*/  IMAD.MOV.U32 R0, RZ, RZ, R6 ;  /* 0x000000ffff007224 */ /* 0x000fe400078e0006 */
.L_x_11684:
[----:B------:R-:W-:Y:S05]  /*5160*/  BSYNC B2 ;  /* 0x0000000000027941 */ /* 0x000fea0003800000 */
.L_x_11683:
        /* <DEDUP_REMOVED lines=21> */
.L_x_11691:
[----:B------:R-:W-:Y:S05]  /*52c0*/  BSYNC B2 ;  /* 0x0000000000027941 */ /* 0x000fea0003800000 */
.L_x_11690:
[----:B------:R-:W-:Y:S02]  /*52d0*/  IMAD.MOV.U32 R9, RZ, RZ, R7 ;  /* 0x000000ffff097224 */ /* 0x000fe400078e0007 */
[----:B------:R-:W-:-:S03]  /*52e0*/  IMAD.MOV.U32 R8, RZ, RZ, R2 ;  /* 0x000000ffff087224 */ /* 0x000fc600078e0002 */
[----:B------:R-:W-:Y:S01]  /*52f0*/  LOP3.LUT R9, R9, 0x80000000, R35, 0xb8, !PT ;  /* 0x8000000009097812 */ /* 0x000fe200078eb823 */
[----:B------:R-:W-:Y:S05]  /*5300*/  BRA `(.L_x_11678) ;  /* 0x0000006000007947 */ /* 0x000fea0003800000 */
.L_x_11677:
[----:B------:R-:W0:-:S06]  /*5310*/  DSETP.GTU.AND P0, PT, R2, +INF , PT ;  /* 0x7ff000000200742a */ /* 0x000e0c0003f0c000 */
[----:B0-----:R-:W0:-:S14]  /*5320*/  DSETP.LE.AND P0, PT, R6, +INF , !P0 ;  /* 0x7ff000000600742a */ /* 0x001e1c0004703000 */
[----:B0-----:R-:W0:-:S04]  /*5330*/  @P0 DSETP.NEU.AND P1, PT, R6, +INF , PT ;  /* 0x7ff000000600042a */ /* 0x001e080003f2d000 */
[----:B------:R1:W2:-:S06]  /*5340*/  @!P0 DADD R8, R34, R22 ;  /* 0x0000000022088229 */ /* 0x00028c0000000016 */
[----:B0-----:R-:W-:Y:S02]  /*5350*/  @P0 FSEL R8, R34, RZ, P1 ;  /* 0x000000ff22080208 */ /* 0x001fe40000800000 */
[----:B------:R-:W-:Y:S02]  /*5360*/  @P0 FSEL R9, R35, -QNAN , P1 ;  /* 0xfff8000023090808 */ /* 0x000fe40000800000 */
.L_x_11678:
[----:B-12---:R-:W-:Y:S05]  /*5370*/  BSYNC B0 ;  /* 0x0000000000007941 */ /* 0x006fea0003800000 */
.L_x_11676:
        /* <DEDUP_REMOVED lines=21> */
.L_x_11693:
[----:B------:R-:W-:Y:S05]  /*54d0*/  BSYNC B2 ;  /* 0x0000000000027941 */ /* 0x000fea0003800000 */
.L_x_11692:
        /* <DEDUP_REMOVED lines=30> */
.L_x_11696:
[----:B------:R-:W-:Y:S05]  /*56c0*/  BSYNC B2 ;  /* 0x0000000000027941 */ /* 0x000fea0003800000 */
.L_x_11695:
[----:B------:R-:W-:Y:S01]  /*56d0*/  LOP3.LUT R23, RZ, 0x80000000, R3, 0xb8, !PT ;  /* 0x80000000ff177812 */ /* 0x000fe200078eb803 */
[----:B------:R-:W-:Y:S01]  /*56e0*/  IMAD.MOV.U32 R22, RZ, RZ, RZ ;  /* 0x000000ffff167224 */ /* 0x000fe200078e00ff */
[----:B------:R-:W-:Y:S05]  /*56f0*/  BRA `(.L_x_11675) ;  /* 0x0000006000007947 */ /* 0x000fea0003800000 */
.L_x_11694:
[----:B------:R-:W0:Y:S02]  /*5700*/  FRND.F64.FLOOR R2, R8 ;  /* 0x0000000800027313 */ /* 0x000e240000305800 */
[----:B0-----:R-:W0:-:S04]  /*5710*/  DADD R4, R8, -R2 ;  /* 0x0000000008047229 */ /* 0x001e080000000802 */
[----:B------:R-:W-:-:S04]  /*5720*/  DADD R6, R2, 1 ;  /* 0x3ff0000002067429 */ /* 0x000fc80000000000 */
[----:B0-----:R-:W0:-:S06]  /*5730*/  DSETP.GT.AND P0, PT, R4, 0.5, PT ;  /* 0x3fe000000400742a */ /* 0x001e0c0003f04000 */
[----:B0-----:R-:W-:Y:S02]  /*5740*/  FSEL R22, R6, R2, P0 ;  /* 0x0000000206167208 */ /* 0x001fe40000000000 */
[----:B------:R-:W-:Y:S02]  /*5750*/  FSEL R23, R7, R3, P0 ;  /* 0x0000000307177208 */ /* 0x000fe40000000000 */
.L_x_11675:
[----:B------:R-:W-:Y:S05]  /*5760*/  BSYNC B1 ;  /* 0x0000000000017941 */ /* 0x000fea0003800000 */
.L_x_11671:
        /* <DEDUP_REMOVED lines=24> */
.L_x_11700:
[----:B------:R-:W-:Y:S05]  /*58f0*/  BSYNC B2 ;  /* 0x0000000000027941 */ /* 0x000fea0003800000 */
.L_x_11699:
[----:B------:R-:W-:Y:S02]  /*5900*/  IMAD.MOV.U32 R16, RZ, RZ, R2 ;  /* 0x000000ffff107224 */ /* 0x000fe400078e0002 */
[----:B------:R-:W-:Y:S01]  /*5910*/  IMAD.MOV.U32 R17, RZ, RZ, R3 ;  /* 0x000000ffff117224 */ /* 0x000fe200078e0003 */
[----:B------:R-:W-:Y:S05]  /*5920*/  BRA `(.L_x_11701) ;  /* 0x000013c000007947 */ /* 0x000fea0003800000 */
.L_x_11698:
        /* <DEDUP_REMOVED lines=39> */
.L_x_11708:
        /* <DEDUP_REMOVED lines=12> */
.L_x_11707:
[----:B------:R-:W-:Y:S02]  /*5c60*/  IMAD.MOV.U32 R0, RZ, RZ, R7 ;  /* 0x000000ffff007224 */ /* 0x000fe400078e0007 */
.L_x_11706:
[----:B------:R-:W-:Y:S05]  /*5c70*/  BSYNC B2 ;  /* 0x0000000000027941 */ /* 0x000fea0003800000 */
.L_x_11705:
        /* <DEDUP_REMOVED lines=12> */
.L_x_11713:
        /* <DEDUP_REMOVED lines=33> */
.L_x_11712:
[----:B------:R-:W-:Y:S05]  /*5f50*/  BSYNC B3 ;  /* 0x0000000000037941 */ /* 0x000fea0003800000 */
.L_x_11711:
[----:B------:R-:W-:-:S13]  /*5f60*/  ISETP.GE.U32.AND P0, PT, R32, 0xc, PT ;  /* 0x0000000c2000780c */ /* 0x000fda0003f06070 */
[----:B------:R-:W-:Y:S05]  /*5f70*/  @!P0 BRA `(.L_x_11710) ;  /* 0x0000077000008947 */ /* 0x000fea0003800000 */
[----:B------:R-:W-:Y:S01]  /*5f80*/  BSSY B3, `(.L_x_11714) ;  /* 0x0000075000037945 */ /* 0x000fe20003800000 */
[----:B------:R-:W-:Y:S02]  /*5f90*/  IADD3 R0, R6, 0x10, RZ ;  /* 0x0000001006007810 */ /* 0x000fe40007ffe0ff */
.L_x_11715:
        /* <DEDUP_REMOVED lines=116> */
.L_x_11714:
[----:B------:R-:W-:Y:S02]  /*66e0*/  IMAD.MOV.U32 R0, RZ, RZ, R6 ;  /* 0x000000ffff007224 */ /* 0x000fe400078e0006 */
.L_x_11710:
[----:B------:R-:W-:Y:S05]  /*66f0*/  BSYNC B2 ;  /* 0x0000000000027941 */ /* 0x000fea0003800000 */
.L_x_11709:
        /* <DEDUP_REMOVED lines=21> */
.L_x_11717:
[----:B------:R-:W-:Y:S05]  /*6850*/  BSYNC B2 ;  /* 0x0000000000027941 */ /* 0x000fea0003800000 */
.L_x_11716:
[----:B------:R-:W-:Y:S02]  /*6860*/  IMAD.MOV.U32 R9, RZ, RZ, R7 ;  /* 0x000000ffff097224 */ /* 0x000fe400078e0007 */
[----:B------:R-:W-:-:S03]  /*6870*/  IMAD.MOV.U32 R8, RZ, RZ, R2 ;  /* 0x000000ffff087224 */ /* 0x000fc600078e0002 */
[----:B------:R-:W-:Y:S01]  /*6880*/  LOP3.LUT R9, R9, 0x80000000, R29, 0xb8, !PT ;  /* 0x8000000009097812 */ /* 0x000fe200078eb81d */
[----:B------:R-:W-:Y:S05]  /*6890*/  BRA `(.L_x_11704) ;  /* 0x0000006000007947 */ /* 0x000fea0003800000 */
.L_x_11703:
[----:B------:R-:W0:-:S06]  /*68a0*/  DSETP.GTU.AND P0, PT, R2, +INF , PT ;  /* 0x7ff000000200742a */ /* 0x000e0c0003f0c000 */
[----:B0-----:R-:W0:-:S14]  /*68b0*/  DSETP.LE.AND P0, PT, R6, +INF , !P0 ;  /* 0x7ff000000600742a */ /* 0x001e1c0004703000 */
[----:B0-----:R-:W0:-:S04]  /*68c0*/  @P0 DSETP.NEU.AND P1, PT, R6, +INF , PT ;  /* 0x7ff000000600042a */ /* 0x001e080003f2d000 */
[----:B------:R1:W2:-:S06]  /*68d0*/  @!P0 DADD R8, R28, R16 ;  /* 0x000000001c088229 */ /* 0x00028c0000000010 */
[----:B0-----:R-:W-:Y:S02]  /*68e0*/  @P0 FSEL R8, R28, RZ, P1 ;  /* 0x000000ff1c080208 */ /* 0x001fe40000800000 */
[----:B------:R-:W-:Y:S02]  /*68f0*/  @P0 FSEL R9, R29, -QNAN , P1 ;  /* 0xfff800001d090808 */ /* 0x000fe40000800000 */
.L_x_11704:
[----:B-12---:R-:W-:Y:S05]  /*6900*/  BSYNC B0 ;  /* 0x0000000000007941 */ /* 0x006fea0003800000 */
.L_x_11702:
        /* <DEDUP_REMOVED lines=21> */
.L_x_11719:
[----:B------:R-:W-:Y:S05]  /*6a60*/  BSYNC B2 ;  /* 0x0000000000027941 */ /* 0x000fea0003800000 */
.L_x_11718:
        /* <DEDUP_REMOVED lines=30> */
.L_x_11722:
[----:B------:R-:W-:Y:S05]  /*6c50*/  BSYNC B2 ;  /* 0x0000000000027941 */ /* 0x000fea0003800000 */
.L_x_11721:
[----:B------:R-:W-:Y:S01]  /*6c60*/  LOP3.LUT R17, RZ, 0x80000000, R3, 0xb8, !PT ;  /* 0x80000000ff117812 */ /* 0x000fe200078eb803 */
[----:B------:R-:W-:Y:S01]  /*6c70*/  IMAD.MOV.U32 R16, RZ, RZ, RZ ;  /* 0x000000ffff107224 */ /* 0x000fe200078e00ff */
[----:B------:R-:W-:Y:S05]  /*6c80*/  BRA `(.L_x_11701) ;  /* 0x0000006000007947 */ /* 0x000fea0003800000 */
.L_x_11720:
[----:B------:R-:W0:Y:S02]  /*6c90*/  FRND.F64.FLOOR R2, R8 ;  /* 0x0000000800027313 */ /* 0x000e240000305800 */
[----:B0-----:R-:W0:-:S04]  /*6ca0*/  DADD R4, R8, -R2 ;  /* 0x0000000008047229 */ /* 0x001e080000000802 */
[----:B------:R-:W-:-:S04]  /*6cb0*/  DADD R6, R2, 1 ;  /* 0x3ff0000002067429 */ /* 0x000fc80000000000 */
[----:B0-----:R-:W0:-:S06]  /*6cc0*/  DSETP.GT.AND P0, PT, R4, 0.5, PT ;  /* 0x3fe000000400742a */ /* 0x001e0c0003f04000 */
[----:B0-----:R-:W-:Y:S02]  /*6cd0*/  FSEL R16, R6, R2, P0 ;  /* 0x0000000206107208 */ /* 0x001fe40000000000 */
[----:B------:R-:W-:Y:S02]  /*6ce0*/  FSEL R17, R7, R3, P0 ;  /* 0x0000000307117208 */ /* 0x000fe40000000000 */
.L_x_11701:
[----:B------:R-:W-:Y:S05]  /*6cf0*/  BSYNC B1 ;  /* 0x0000000000017941 */ /* 0x000fea0003800000 */
.L_x_11697:
        /* <DEDUP_REMOVED lines=24> */
.L_x_11726:
[----:B------:R-:W-:Y:S05]  /*6e80*/  BSYNC B2 ;  /* 0x0000000000027941 */ /* 0x000fea0003800000 */
.L_x_11725:
[----:B------:R-:W-:Y:S02]  /*6e90*/  IMAD.MOV.U32 R18, RZ, RZ, R2 ;  /* 0x000000ffff127224 */ /* 0x000fe400078e0002 */
[----:B------:R-:W-:Y:S01]  /*6ea0*/  IMAD.MOV.U32 R19, RZ, RZ, R3 ;  /* 0x000000ffff137224 */ /* 0x000fe200078e0003 */
[----:B------:R-:W-:Y:S05]  /*6eb0*/  BRA `(.L_x_11727) ;  /* 0x000013b000007947 */ /* 0x000fea0003800000 */
.L_x_11724:
        /* <DEDUP_REMOVED lines=39> */
.L_x_11734:
        /* <DEDUP_REMOVED lines=12> */
.L_x_11733:
[----:B------:R-:W-:Y:S02]  /*71f0*/  IMAD.MOV.U32 R0, RZ, RZ, R7 ;  /* 0x000000ffff007224 */ /* 0x000fe400078e0007 */
.L_x_11732:
[----:B------:R-:W-:Y:S05]  /*7200*/  BSYNC B2 ;  /* 0x0000000000027941 */ /* 0x000fea0003800000 */
.L_x_11731:
        /* <DEDUP_REMOVED lines=12> */
.L_x_11739:
        /* <DEDUP_REMOVED lines=33> */
.L_x_11738:
[----:B------:R-:W-:Y:S05]  /*74e0*/  BSYNC B3 ;  /* 0x0000000000037941 */ /* 0x000fea0003800000 */
.L_x_11737:
[----:B------:R-:W-:-:S13]  /*74f0*/  ISETP.GE.U32.AND P0, PT, R28, 0xc, PT ;  /* 0x0000000c1c00780c */ /* 0x000fda0003f06070 */
[----:B------:R-:W-:Y:S05]  /*7500*/  @!P0 BRA `(.L_x_11736) ;  /* 0x0000077000008947 */ /* 0x000fea0003800000 */
[----:B------:R-:W-:Y:S01]  /*7510*/  BSSY B3, `(.L_x_11740) ;  /* 0x0000075000037945 */ /* 0x000fe20003800000 */
[----:B------:R-:W-:Y:S02]  /*7520*/  IADD3 R0, R6, 0x10, RZ ;  /* 0x0000001006007810 */ /* 0x000fe40007ffe0ff */
.L_x_11741:
        /* <DEDUP_REMOVED lines=116> */
.L_x_11740:
[----:B------:R-:W-:Y:S02]  /*7c70*/  IMAD.MOV.U32 R0, RZ, RZ, R7 ;  /* 0x000000ffff007224 */ /* 0x000fe400078e0007 */
.L_x_11736:
[----:B------:R-:W-:Y:S05]  /*7c80*/  BSYNC B2 ;  /* 0x0000000000027941 */ /* 0x000fea0003800000 */
.L_x_11735:
        /* <DEDUP_REMOVED lines=20> */
.L_x_11743:
[----:B------:R-:W-:Y:S05]  /*7dd0*/  BSYNC B2 ;  /* 0x0000000000027941 */ /* 0x000fea0003800000 */
.L_x_11742:
[----:B------:R-:W-:Y:S02]  /*7de0*/  IMAD.MOV.U32 R9, RZ, RZ, R7 ;  /* 0x000000ffff097224 */ /* 0x000fe400078e0007 */
[----:B------:R-:W-:-:S03]  /*7df0*/  IMAD.MOV.U32 R8, RZ, RZ, R2 ;  /* 0x000000ffff087224 */ /* 0x000fc600078e0002 */
[----:B------:R-:W-:Y:S01]  /*7e00*/  LOP3.LUT R9, R9, 0x80000000, R31, 0xb8, !PT ;  /* 0x8000000009097812 */ /* 0x000fe200078eb81f */
[----:B------:R-:W-:Y:S05]  /*7e10*/  BRA `(.L_x_11730) ;  /* 0x0000006000007947 */ /* 0x000fea0003800000 */
.L_x_11729:
[----:B------:R-:W0:-:S06]  /*7e20*/  DSETP.GTU.AND P0, PT, R2, +INF , PT ;  /* 0x7ff000000200742a */ /* 0x000e0c0003f0c000 */
[----:B0-----:R-:W0:-:S14]  /*7e30*/  DSETP.LE.AND P0, PT, R6, +INF , !P0 ;  /* 0x7ff000000600742a */ /* 0x001e1c0004703000 */
[----:B0-----:R-:W0:-:S04]  /*7e40*/  @P0 DSETP.NEU.AND P1, PT, R6, +INF , PT ;  /* 0x7ff000000600042a */ /* 0x001e080003f2d000 */
[----:B------:R1:W2:-:S06]  /*7e50*/  @!P0 DADD R8, R30, R18 ;  /* 0x000000001e088229 */ /* 0x00028c0000000012 */
[----:B0-----:R-:W-:Y:S02]  /*7e60*/  @P0 FSEL R8, R30, RZ, P1 ;  /* 0x000000ff1e080208 */ /* 0x001fe40000800000 */
[----:B------:R-:W-:Y:S02]  /*7e70*/  @P0 FSEL R9, R31, -QNAN , P1 ;  /* 0xfff800001f090808 */ /* 0x000fe40000800000 */
.L_x_11730:
[----:B-12---:R-:W-:Y:S05]  /*7e80*/  BSYNC B0 ;  /* 0x0000000000007941 */ /* 0x006fea0003800000 */
.L_x_11728:
        /* <DEDUP_REMOVED lines=21> */
.L_x_11745:
[----:B------:R-:W-:Y:S05]  /*7fe0*/  BSYNC B2 ;  /* 0x0000000000027941 */ /* 0x000fea0003800000 */
.L_x_11744:
        /* <DEDUP_REMOVED lines=30> */
.L_x_11748:
[----:B------:R-:W-:Y:S05]  /*81d0*/  BSYNC B2 ;  /* 0x0000000000027941 */ /* 0x000fea0003800000 */
.L_x_11747:
[----:B------:R-:W-:Y:S01]  /*81e0*/  LOP3.LUT R19, RZ, 0x80000000, R3, 0xb8, !PT ;  /* 0x80000000ff137812 */ /* 0x000fe200078eb803 */
[----:B------:R-:W-:Y:S01]  /*81f0*/  IMAD.MOV.U32 R18, RZ, RZ, RZ ;  /* 0x000000ffff127224 */ /* 0x000fe200078e00ff */
[----:B------:R-:W-:Y:S05]  /*8200*/  BRA `(.L_x_11727) ;  /* 0x0000006000007947 */ /* 0x000fea0003800000 */
.L_x_11746:
[----:B------:R-:W0:Y:S02]  /*8210*/  FRND.F64.FLOOR R2, R8 ;  /* 0x0000000800027313 */ /* 0x000e240000305800 */
[----:B0-----:R-:W0:-:S04]  /*8220*/  DADD R4, R8, -R2 ;  /* 0x0000000008047229 */ /* 0x001e080000000802 */
[----:B------:R-:W-:-:S04]  /*8230*/  DADD R6, R2, 1 ;  /* 0x3ff0000002067429 */ /* 0x000fc80000000000 */
[----:B0-----:R-:W0:-:S06]  /*8240*/  DSETP.GT.AND P0, PT, R4, 0.5, PT ;  /* 0x3fe000000400742a */ /* 0x001e0c0003f04000 */
[----:B0-----:R-:W-:Y:S02]  /*8250*/  FSEL R18, R6, R2, P0 ;  /* 0x0000000206127208 */ /* 0x001fe40000000000 */
[----:B------:R-:W-:Y:S02]  /*8260*/  FSEL R19, R7, R3, P0 ;  /* 0x0000000307137208 */ /* 0x000fe40000000000 */
.L_x_11727:
[----:B------:R-:W-:Y:S05]  /*8270*/  BSYNC B1 ;  /* 0x0000000000017941 */ /* 0x000fea0003800000 */
.L_x_11723:
        /* <DEDUP_REMOVED lines=24> */
.L_x_11752:
[----:B------:R-:W-:Y:S05]  /*8400*/  BSYNC B2 ;  /* 0x0000000000027941 */ /* 0x000fea0003800000 */
.L_x_11751:
[----:B------:R-:W-:Y:S02]  /*8410*/  IMAD.MOV.U32 R8, RZ, RZ, R2 ;  /* 0x000000ffff087224 */ /* 0x000fe400078e0002 */
[----:B------:R-:W-:Y:S01]  /*8420*/  IMAD.MOV.U32 R9, RZ, RZ, R3 ;  /* 0x000000ffff097224 */ /* 0x000fe200078e0003 */
[----:B------:R-:W-:Y:S05]  /*8430*/  BRA `(.L_x_11753) ;  /* 0x000013c000007947 */ /* 0x000fea0003800000 */
.L_x_11750:
        /* <DEDUP_REMOVED lines=39> */
.L_x_11760:
        /* <DEDUP_REMOVED lines=12> */
.L_x_11759:
[----:B------:R-:W-:Y:S02]  /*8770*/  IMAD.MOV.U32 R0, RZ, RZ, R7 ;  /* 0x000000ffff007224 */ /* 0x000fe400078e0007 */
.L_x_11758:
[----:B------:R-:W-:Y:S05]  /*8780*/  BSYNC B2 ;  /* 0x0000000000027941 */ /* 0x000fea0003800000 */
.L_x_11757:
        /* <DEDUP_REMOVED lines=12> */
.L_x_11765:
        /* <DEDUP_REMOVED lines=33> */
.L_x_11764:
[----:B------:R-:W-:Y:S05]  /*8a60*/  BSYNC B3 ;  /* 0x0000000000037941 */ /* 0x000fea0003800000 */
.L_x_11763:
[----:B------:R-:W-:-:S13]  /*8a70*/  ISETP.GE.U32.AND P0, PT, R28, 0xc, PT ;  /* 0x0000000c1c00780c */ /* 0x000fda0003f06070 */
[----:B------:R-:W-:Y:S05]  /*8a80*/  @!P0 BRA `(.L_x_11762) ;  /* 0x0000077000008947 */ /* 0x000fea0003800000 */
[----:B------:R-:W-:Y:S01]  /*8a90*/  BSSY B3, `(.L_x_11766) ;  /* 0x0000075000037945 */ /* 0x000fe20003800000 */
[----:B------:R-:W-:Y:S02]  /*8aa0*/  IADD3 R0, R6, 0x10, RZ ;  /* 0x0000001006007810 */ /* 0x000fe40007ffe0ff */
.L_x_11767:
        /* <DEDUP_REMOVED lines=116> */
.L_x_11766:
[----:B------:R-:W-:Y:S02]  /*91f0*/  IMAD.MOV.U32 R0, RZ, RZ, R6 ;  /* 0x000000ffff007224 */ /* 0x000fe400078e0006 */
.L_x_11762:
[----:B------:R-:W-:Y:S05]  /*9200*/  BSYNC B2 ;  /* 0x0000000000027941 */ /* 0x000fea0003800000 */
.L_x_11761:
        /* <DEDUP_REMOVED lines=21> */
.L_x_11769:
[----:B------:R-:W-:Y:S05]  /*9360*/  BSYNC B2 ;  /* 0x0000000000027941 */ /* 0x000fea0003800000 */
.L_x_11768:
[----:B------:R-:W-:Y:S02]  /*9370*/  IMAD.MOV.U32 R9, RZ, RZ, R7 ;  /* 0x000000ffff097224 */ /* 0x000fe400078e0007 */
[----:B------:R-:W-:-:S03]  /*9380*/  IMAD.MOV.U32 R8, RZ, RZ, R2 ;  /* 0x000000ffff087224 */ /* 0x000fc600078e0002 */
[----:B------:R-:W-:Y:S01]  /*9390*/  LOP3.LUT R9, R9, 0x80000000, R25, 0xb8, !PT ;  /* 0x8000000009097812 */ /* 0x000fe200078eb819 */
[----:B------:R-:W-:Y:S05]  /*93a0*/  BRA `(.L_x_11756) ;  /* 0x0000006000007947 */ /* 0x000fea0003800000 */
.L_x_11755:
[----:B------:R-:W0:-:S06]  /*93b0*/  DSETP.GTU.AND P0, PT, R2, +INF , PT ;  /* 0x7ff000000200742a */ /* 0x000e0c0003f0c000 */
[----:B0-----:R-:W0:-:S14]  /*93c0*/  DSETP.LE.AND P0, PT, R6, +INF , !P0 ;  /* 0x7ff000000600742a */ /* 0x001e1c0004703000 */
[----:B0-----:R-:W0:-:S04]  /*93d0*/  @P0 DSETP.NEU.AND P1, PT, R6, +INF , PT ;  /* 0x7ff000000600042a */ /* 0x001e080003f2d000 */
[----:B------:R1:W2:-:S06]  /*93e0*/  @!P0 DADD R8, R24, R12 ;  /* 0x0000000018088229 */ /* 0x00028c000000000c */
[----:B0-----:R-:W-:Y:S02]  /*93f0*/  @P0 FSEL R8, R24, RZ, P1 ;  /* 0x000000ff18080208 */ /* 0x001fe40000800000 */
[----:B------:R-:W-:Y:S02]  /*9400*/  @P0 FSEL R9, R25, -QNAN , P1 ;  /* 0xfff8000019090808 */ /* 0x000fe40000800000 */
.L_x_11756:
[----:B-12---:R-:W-:Y:S05]  /*9410*/  BSYNC B0 ;  /* 0x0000000000007941 */ /* 0x006fea0003800000 */
.L_x_11754:
        /* <DEDUP_REMOVED lines=21> */
.L_x_11771:
[----:B------:R-:W-:Y:S05]  /*9570*/  BSYNC B2 ;  /* 0x0000000000027941 */ /* 0x000fea0003800000 */
.L_x_11770:
        /* <DEDUP_REMOVED lines=30> */
.L_x_11774:
[----:B------:R-:W-:Y:S05]  /*9760*/  BSYNC B2 ;  /* 0x0000000000027941 */ /* 0x000fea0003800000 */
.L_x_11773:
[----:B------:R-:W-:Y:S01]  /*9770*/  LOP3.LUT R9, RZ, 0x80000000, R3, 0xb8, !PT ;  /* 0x80000000ff097812 */ /* 0x000fe200078eb803 */
[----:B------:R-:W-:Y:S01]  /*9780*/  IMAD.MOV.U32 R8, RZ, RZ, RZ ;  /* 0x000000ffff087224 */ /* 0x000fe200078e00ff */
[----:B------:R-:W-:Y:S05]  /*9790*/  BRA `(.L_x_11753) ;  /* 0x0000006000007947 */ /* 0x000fea0003800000 */
.L_x_11772:
[----:B------:R-:W0:Y:S02]  /*97a0*/  FRND.F64.FLOOR R2, R8 ;  /* 0x0000000800027313 */ /* 0x000e240000305800 */
[----:B0-----:R-:W0:-:S04]  /*97b0*/  DADD R4, R8, -R2 ;  /* 0x0000000008047229 */ /* 0x001e080000000802 */
[----:B------:R-:W-:-:S04]  /*97c0*/  DADD R6, R2, 1 ;  /* 0x3ff0000002067429 */ /* 0x000fc80000000000 */
[----:B0-----:R-:W0:-:S06]  /*97d0*/  DSETP.GT.AND P0, PT, R4, 0.5, PT ;  /* 0x3fe000000400742a */ /* 0x001e0c0003f04000 */
[----:B0-----:R-:W-:Y:S02]  /*97e0*/  FSEL R8, R6, R2, P0 ;  /* 0x0000000206087208 */ /* 0x001fe40000000000 */
[----:B------:R-:W-:Y:S02]  /*97f0*/  FSEL R9, R7, R3, P0 ;  /* 0x0000000307097208 */ /* 0x000fe40000000000 */
.L_x_11753:
[----:B------:R-:W-:Y:S05]  /*9800*/  BSYNC B1 ;  /* 0x0000000000017941 */ /* 0x000fea0003800000 */
.L_x_11749:
        /* <DEDUP_REMOVED lines=24> */
.L_x_11778:
[----:B------:R-:W-:Y:S05]  /*9990*/  BSYNC B2 ;  /* 0x0000000000027941 */ /* 0x000fea0003800000 */
.L_x_11777:
[----:B------:R-:W-:Y:S02]  /*99a0*/  IMAD.MOV.U32 R10, RZ, RZ, R2 ;  /* 0x000000ffff0a7224 */ /* 0x000fe400078e0002 */
[----:B------:R-:W-:Y:S01]  /*99b0*/  IMAD.MOV.U32 R11, RZ, RZ, R3 ;  /* 0x000000ffff0b7224 */ /* 0x000fe200078e0003 */
[----:B------:R-:W-:Y:S05]  /*99c0*/  BRA `(.L_x_11779) ;  /* 0x000013c000007947 */ /* 0x000fea0003800000 */
.L_x_11776:
        /* <DEDUP_REMOVED lines=39> */
.L_x_11786:
        /* <DEDUP_REMOVED lines=12> */
.L_x_11785:
[----:B------:R-:W-:Y:S02]  /*9d00*/  IMAD.MOV.U32 R0, RZ, RZ, R7 ;  /* 0x000000ffff007224 */ /* 0x000fe400078e0007 */
.L_x_11784:
[----:B------:R-:W-:Y:S05]  /*9d10*/  BSYNC B2 ;  /* 0x0000000000027941 */ /* 0x000fea0003800000 */
.L_x_11783:
        /* <DEDUP_REMOVED lines=12> */
.L_x_11791:
        /* <DEDUP_REMOVED lines=33> */
.L_x_11790:
[----:B------:R-:W-:Y:S05]  /*9ff0*/  BSYNC B3 ;  /* 0x0000000000037941 */ /* 0x000fea0003800000 */
.L_x_11789:
[----:B------:R-:W-:-:S13]  /*a000*/  ISETP.GE.U32.AND P0, PT, R24, 0xc, PT ;  /* 0x0000000c1800780c */ /* 0x000fda0003f06070 */
[----:B------:R-:W-:Y:S05]  /*a010*/  @!P0 BRA `(.L_x_11788) ;  /* 0x0000077000008947 */ /* 0x000fea0003800000 */
[----:B------:R-:W-:Y:S01]  /*a020*/  BSSY B3, `(.L_x_11792) ;  /* 0x0000075000037945 */ /* 0x000fe20003800000 */
[----:B------:R-:W-:Y:S02]  /*a030*/  IADD3 R0, R6, 0x10, RZ ;  /* 0x0000001006007810 */ /* 0x000fe40007ffe0ff */
.L_x_11793:
        /* <DEDUP_REMOVED lines=116> */
.L_x_11792:
[----:B------:R-:W-:Y:S02]  /*a780*/  IMAD.MOV.U32 R0, RZ, RZ, R6 ;  /* 0x000000ffff007224 */ /* 0x000fe400078e0006 */
.L_x_11788:
[----:B------:R-:W-:Y:S05]  /*a790*/  BSYNC B2 ;  /* 0x0000000000027941 */ /* 0x000fea0003800000 */
.L_x_11787:
        /* <DEDUP_REMOVED lines=21> */
.L_x_11795:
[----:B------:R-:W-:Y:S05]  /*a8f0*/  BSYNC B2 ;  /* 0x0000000000027941 */ /* 0x000fea0003800000 */
.L_x_11794:
[----:B------:R-:W-:Y:S02]  /*a900*/  IMAD.MOV.U32 R13, RZ, RZ, R7 ;  /* 0x000000ffff0d7224 */ /* 0x000fe400078e0007 */
[----:B------:R-:W-:-:S03]  /*a910*/  IMAD.MOV.U32 R12, RZ, RZ, R2 ;  /* 0x000000ffff0c7224 */ /* 0x000fc600078e0002 */
[----:B------:R-:W-:Y:S01]  /*a920*/  LOP3.LUT R13, R13, 0x80000000, R27, 0xb8, !PT ;  /* 0x800000000d0d7812 */ /* 0x000fe200078eb81b */
[----:B------:R-:W-:Y:S05]  /*a930*/  BRA `(.L_x_11782) ;  /* 0x0000006000007947 */ /* 0x000fea0003800000 */
.L_x_11781:
[----:B------:R-:W0:-:S06]  /*a940*/  DSETP.GTU.AND P0, PT, R2, +INF , PT ;  /* 0x7ff000000200742a */ /* 0x000e0c0003f0c000 */
[----:B0-----:R-:W0:-:S14]  /*a950*/  DSETP.LE.AND P0, PT, R6, +INF , !P0 ;  /* 0x7ff000000600742a */ /* 0x001e1c0004703000 */
[----:B0-----:R-:W0:-:S04]  /*a960*/  @P0 DSETP.NEU.AND P1, PT, R6, +INF , PT ;  /* 0x7ff000000600042a */ /* 0x001e080003f2d000 */
[----:B------:R1:W2:-:S06]  /*a970*/  @!P0 DADD R12, R26, R14 ;  /* 0x000000001a0c8229 */ /* 0x00028c000000000e */
[----:B0-----:R-:W-:Y:S02]  /*a980*/  @P0 FSEL R12, R26, RZ, P1 ;  /* 0x000000ff1a0c0208 */ /* 0x001fe40000800000 */
[----:B------:R-:W-:Y:S02]  /*a990*/  @P0 FSEL R13, R27, -QNAN , P1 ;  /* 0xfff800001b0d0808 */ /* 0x000fe40000800000 */
.L_x_11782:
[----:B-12---:R-:W-:Y:S05]  /*a9a0*/  BSYNC B0 ;  /* 0x0000000000007941 */ /* 0x006fea0003800000 */
.L_x_11780:
        /* <DEDUP_REMOVED lines=21> */
.L_x_11797:
[----:B------:R-:W-:Y:S05]  /*ab00*/  BSYNC B2 ;  /* 0x0000000000027941 */ /* 0x000fea0003800000 */
.L_x_11796:
        /* <DEDUP_REMOVED lines=30> */
.L_x_11800:
[----:B------:R-:W-:Y:S05]  /*acf0*/  BSYNC B2 ;  /* 0x0000000000027941 */ /* 0x000fea0003800000 */
.L_x_11799:
[----:B------:R-:W-:Y:S01]  /*ad00*/  LOP3.LUT R11, RZ, 0x80000000, R3, 0xb8, !PT ;  /* 0x80000000ff0b7812 */ /* 0x000fe200078eb803 */
[----:B------:R-:W-:Y:S01]  /*ad10*/  IMAD.MOV.U32 R10, RZ, RZ, RZ ;  /* 0x000000ffff0a7224 */ /* 0x000fe200078e00ff */
[----:B------:R-:W-:Y:S05]  /*ad20*/  BRA `(.L_x_11779) ;  /* 0x0000006000007947 */ /* 0x000fea0003800000 */
.L_x_11798:
[----:B------:R-:W0:Y:S02]  /*ad30*/  FRND.F64.FLOOR R2, R10 ;  /* 0x0000000a00027313 */ /* 0x000e240000305800 */
[----:B0-----:R-:W0:-:S04]  /*ad40*/  DADD R4, R10, -R2 ;  /* 0x000000000a047229 */ /* 0x001e080000000802 */
[----:B------:R-:W-:-:S04]  /*ad50*/  DADD R6, R2, 1 ;  /* 0x3ff0000002067429 */ /* 0x000fc80000000000 */
[----:B0-----:R-:W0:-:S06]  /*ad60*/  DSETP.GT.AND P0, PT, R4, 0.5, PT ;  /* 0x3fe000000400742a */ /* 0x001e0c0003f04000 */
[----:B0-----:R-:W-:Y:S02]  /*ad70*/  FSEL R10, R6, R2, P0 ;  /* 0x00000002060a7208 */ /* 0x001fe40000000000 */
[----:B------:R-:W-:Y:S02]  /*ad80*/  FSEL R11, R7, R3, P0 ;  /* 0x00000003070b7208 */ /* 0x000fe40000000000 */
.L_x_11779:
[----:B------:R-:W-:Y:S05]  /*ad90*/  BSYNC B1 ;  /* 0x0000000000017941 */ /* 0x000fea0003800000 */
.L_x_11775:
[----:B------:R-:W0:Y:S01]  /*ada0*/  S2R R0, SR_CTAID.X ;  /* 0x0000000000007919 */ /* 0x000e220000002500 */
[----:B------:R-:W-:-:S03]  /*adb0*/  IMAD.MOV.U32 R3, RZ, RZ, 0x8 ;  /* 0x00000008ff037424 */ /* 0x000fc600078e00ff */
[----:B------:R-:W1:Y:S01]  /*adc0*/  S2R R5, SR_TID.X ;  /* 0x0000000000057919 */ /* 0x000e620000002100 */
[----:B0-----:R-:W-:-:S04]  /*add0*/  IMAD.SHL.U32 R0, R0, 0x400, RZ ;  /* 0x0000040000007824 */ /* 0x001fc800078e00ff */
[----:B------:R-:W-:-:S06]  /*ade0*/  IMAD.WIDE.U32 R2, R0, R3, c[0x0][0x168] ;  /* 0x00005a0000027625 */ /* 0x000fcc00078e0003 */
[----:B-1----:R-:W-:-:S05]  /*adf0*/  IMAD.WIDE R2, R5, 0x10, R2 ;  /* 0x0000001005027825 */ /* 0x002fca00078e0202 */
[----:B------:R-:W-:Y:S04]  /*ae00*/  STG.E.128 [R2.64], R36 ;  /* 0x0000002402007986 */ /* 0x000fe8000c101d04 */
[----:B------:R-:W-:Y:S04]  /*ae10*/  STG.E.128 [R2.64+0x800], R20 ;  /* 0x0008001402007986 */ /* 0x000fe8000c101d04 */
[----:B------:R-:W-:Y:S04]  /*ae20*/  STG.E.128 [R2.64+0x1000], R16 ;  /* 0x0010001002007986 */ /* 0x000fe8000c101d04 */
[----:B------:R-:W-:Y:S01]  /*ae30*/  STG.E.128 [R2.64+0x1800], R8 ;  /* 0x0018000802007986 */ /* 0x000fe2000c101d04 */
[----:B------:R-:W-:Y:S05]  /*ae40*/  EXIT ;  /* 0x000000000000794d */ /* 0x000fea0003800000 */
.L_x_11592:
[----:B------:R-:W0:Y:S01]  /*ae50*/  S2R R43, SR_TID.X ;  /* 0x00000000002b7919 */ /* 0x000e220000002100 */
[----:B------:R-:W-:Y:S01]  /*ae60*/  CS2R R8, SRZ ;  /* 0x0000000000087805 */ /* 0x000fe2000001ff00 */
[----:B------:R-:W-:Y:S01]  /*ae70*/  CS2R R12, SRZ ;  /* 0x00000000000c7805 */ /* 0x000fe2000001ff00 */
[----:B0-----:R-:W-:-:S13]  /*ae80*/  ISETP.GE.AND P0, PT, R43, R48, PT ;  /* 0x000000302b00720c */ /* 0x001fda0003f06270 */
[----:B------:R-:W-:Y:S01]  /*ae90*/  @!P0 IMAD.IADD R4, R54, 0x1, R43 ;  /* 0x0000000136048824 */ /* 0x000fe200078e022b */
[----:B------:R-:W-:Y:S01]  /*aea0*/  @!P0 IADD3 R43, R43, 0x80, RZ ;  /* 0x000000802b2b8810 */ /* 0x000fe20007ffe0ff */
[----:B------:R-:W-:-:S03]  /*aeb0*/  @!P0 IMAD.MOV.U32 R5, RZ, RZ, 0x8 ;  /* 0x00000008ff058424 */ /* 0x000fc600078e00ff */
[C---:B------:R-:W-:Y:S01]  /*aec0*/  ISETP.GE.AND P5, PT, R43.reuse, R48, PT ;  /* 0x000000302b00720c */ /* 0x040fe20003fa6270 */
[CC--:B------:R-:W-:Y:S01]  /*aed0*/  @!P0 IMAD.WIDE.U32 R2, R4.reuse, R5.reuse, c[0x0][0x170] ;  /* 0x00005c0004028625 */ /* 0x0c0fe200078e0005 */
[----:B------:R-:W-:Y:S01]  /*aee0*/  CS2R R14, SRZ ;  /* 0x00000000000e7805 */ /* 0x000fe2000001ff00 */
[----:B------:R-:W-:Y:S02]  /*aef0*/  CS2R R16, SRZ ;  /* 0x0000000000107805 */ /* 0x000fe4000001ff00 */
[----:B------:R-:W-:Y:S01]  /*af00*/  @!P0 IMAD.WIDE.U32 R4, R4, R5, c[0x0][0x178] ;  /* 0x00005e0004048625 */ /* 0x000fe200078e0005 */
[----:B------:R0:W5:Y:S01]  /*af10*/  @!P0 LDG.E.64 R8, [R2.64] ;  /* 0x0000000402088981 */ /* 0x000162000c1e1b00 */
[----:B------:R-:W-:Y:S01]  /*af20*/  CS2R R18, SRZ ;  /* 0x0000000000127805 */ /* 0x000fe2000001ff00 */
[----:B------:R-:W-:Y:S02]  /*af30*/  CS2R R20, SRZ ;  /* 0x0000000000147805 */ /* 0x000fe4000001ff00 */
[----:B------:R1:W5:Y:S03]  /*af40*/  @!P0 LDG.E.64 R12, [R4.64] ;  /* 0x00000004040c8981 */ /* 0x000366000c1e1b00 */
        /* <DEDUP_REMOVED lines=15> */
[----:B------:R-:W-:-:S04]  /*b040*/  @!P5 IMAD.MOV.U32 R11, RZ, RZ, 0x8 ;  /* 0x00000008ff0bd424 */ /* 0x000fc800078e00ff */
[----:B------:R-:W-:-:S04]  /*b050*/  @!P5 IMAD.WIDE.U32 R6, R0, R11, c[0x0][0x170] ;  /* 0x00005c000006d625 */ /* 0x000fc800078e000b */
[----:B0-----:R-:W-:Y:S01]  /*b060*/  @!P5 IMAD.WIDE.U32 R2, R0, R11, c[0x0][0x178] ;  /* 0x00005e000002d625 */ /* 0x001fe200078e000b */
[----:B------:R0:W5:Y:S03]  /*b070*/  @!P5 LDG.E.64 R14, [R6.64] ;  /* 0x00000004060ed981 */ /* 0x000166000c1e1b00 */
[----:B------:R-:W-:Y:S01]  /*b080*/  @!P4 IMAD.IADD R44, R54, 0x1, R43 ;  /* 0x00000001362cc824 */ /* 0x000fe200078e022b */
[----:B------:R-:W-:Y:S01]  /*b090*/  @!P4 IADD3 R43, R43, 0x80, RZ ;  /* 0x000000802b2bc810 */ /* 0x000fe20007ffe0ff */
[----:B------:R2:W5:Y:S01]  /*b0a0*/  @!P5 LDG.E.64 R16, [R2.64] ;  /* 0x000000040210d981 */ /* 0x000562000c1e1b00 */
[----:B------:R-:W-:Y:S02]  /*b0b0*/  @!P6 IMAD.MOV.U32 R23, RZ, RZ, 0x8 ;  /* 0x00000008ff17e424 */ /* 0x000fe400078e00ff */
[----:B------:R-:W-:Y:S02]  /*b0c0*/  ISETP.GE.AND P5, PT, R43, R48, PT ;  /* 0x000000302b00720c */ /* 0x000fe40003fa6270 */
[----:B-1----:R-:W-:-:S04]  /*b0d0*/  @!P6 IMAD.WIDE.U32 R4, R10, R23, c[0x0][0x170] ;  /* 0x00005c000a04e625 */ /* 0x002fc800078e0017 */
[----:B------:R-:W-:Y:S01]  /*b0e0*/  @!P6 IMAD.WIDE.U32 R10, R10, R23, c[0x0][0x178] ;  /* 0x00005e000a0ae625 */ /* 0x000fe200078e0017 */
[----:B------:R1:W5:Y:S03]  /*b0f0*/  @!P6 LDG.E.64 R18, [R4.64] ;  /* 0x000000040412e981 */ /* 0x000366000c1e1b00 */
[----:B------:R-:W-:Y:S02]  /*b100*/  @!P1 IMAD.MOV.U32 R33, RZ, RZ, 0x8 ;  /* 0x00000008ff219424 */ /* 0x000fe400078e00ff */
[----:B0-----:R-:W-:Y:S02]  /*b110*/  @!P2 IMAD.MOV.U32 R7, RZ, RZ, 0x8 ;  /* 0x00000008ff07a424 */ /* 0x001fe400078e00ff */
[----:B------:R-:W-:Y:S01]  /*b120*/  @!P3 IMAD.MOV.U32 R45, RZ, RZ, 0x8 ;  /* 0x00000008ff2db424 */ /* 0x000fe200078e00ff */
[----:B------:R-:W-:Y:S01]  /*b130*/  CS2R R22, SRZ ;  /* 0x0000000000167805 */ /* 0x000fe2000001ff00 */
[----:B------:R0:W5:Y:S01]  /*b140*/  @!P6 LDG.E.64 R20, [R10.64] ;  /* 0x000000040a14e981 */ /* 0x000162000c1e1b00 */
[----:B------:R-:W-:Y:S01]  /*b150*/  CS2R R24, SRZ ;  /* 0x0000000000187805 */ /* 0x000fe2000001ff00 */
[----:B------:R-:W-:Y:S01]  /*b160*/  CS2R R26, SRZ ;  /* 0x00000000001a7805 */ /* 0x000fe2000001ff00 */
[----:B------:R-:W-:Y:S01]  /*b170*/  CS2R R28, SRZ ;  /* 0x00000000001c7805 */ /* 0x000fe2000001ff00 */
[----:B------:R-:W-:Y:S01]  /*b180*/  CS2R R30, SRZ ;  /* 0x00000000001e7805 */ /* 0x000fe2000001ff00 */
[----:B------:R-:W-:-:S04]  /*b190*/  @!P1 IMAD.WIDE.U32 R40, R32, R33, c[0x0][0x170] ;  /* 0x00005c0020289625 */ /* 0x000fc800078e0021 */
[----:B-1----:R-:W-:Y:S01]  /*b1a0*/  @!P2 IMAD.WIDE.U32 R4, R34, R7, c[0x0][0x170] ;  /* 0x00005c002204a625 */ /* 0x002fe200078e0007 */
[----:B------:R1:W5:Y:S03]  /*b1b0*/  @!P1 LDG.E.64 R22, [R40.64] ;  /* 0x0000000428169981 */ /* 0x000366000c1e1b00 */
[----:B--2---:R-:W-:Y:S01]  /*b1c0*/  @!P1 IMAD.WIDE.U32 R2, R32, R33, c[0x0][0x178] ;  /* 0x00005e0020029625 */ /* 0x004fe200078e0021 */
[----:B------:R2:W5:Y:S03]  /*b1d0*/  @!P2 LDG.E.64 R26, [R4.64] ;  /* 0x00000004041aa981 */ /* 0x000566000c1e1b00 */
[----:B------:R-:W-:Y:S01]  /*b1e0*/  @!P2 IMAD.WIDE.U32 R6, R34, R7, c[0x0][0x178] ;  /* 0x00005e002206a625 */ /* 0x000fe200078e0007 */
[----:B------:R3:W5:Y:S03]  /*b1f0*/  @!P1 LDG.E.64 R24, [R2.64] ;  /* 0x0000000402189981 */ /* 0x000766000c1e1b00 */
[----:B0-----:R-:W-:Y:S01]  /*b200*/  @!P3 IMAD.WIDE.U32 R10, R42, R45, c[0x0][0x170] ;  /* 0x00005c002a0ab625 */ /* 0x001fe200078e002d */
[----:B------:R0:W5:Y:S03]  /*b210*/  @!P2 LDG.E.64 R28, [R6.64] ;  /* 0x00000004061ca981 */ /* 0x000166000c1e1b00 */
[----:B------:R-:W-:Y:S01]  /*b220*/  @!P4 IMAD.MOV.U32 R47, RZ, RZ, 0x8 ;  /* 0x00000008ff2fc424 */ /* 0x000fe200078e00ff */
[----:B------:R4:W5:Y:S01]  /*b230*/  @!P3 LDG.E.64 R30, [R10.64] ;  /* 0x000000040a1eb981 */ /* 0x000962000c1e1b00 */
[----:B------:R-:W-:-:S02]  /*b240*/  @!P5 IMAD.IADD R0, R54, 0x1, R43 ;  /* 0x000000013600d824 */ /* 0x000fc400078e022b */
[----:B------:R-:W-:Y:S01]  /*b250*/  @!P5 IMAD.MOV.U32 R49, RZ, RZ, 0x8 ;  /* 0x00000008ff31d424 */ /* 0x000fe200078e00ff */
[----:B------:R-:W-:Y:S01]  /*b260*/  CS2R R32, SRZ ;  /* 0x0000000000207805 */ /* 0x000fe2000001ff00 */
[----:B------:R-:W-:Y:S01]  /*b270*/  CS2R R34, SRZ ;  /* 0x0000000000227805 */ /* 0x000fe2000001ff00 */
[----:B------:R-:W-:Y:S01]  /*b280*/  CS2R R36, SRZ ;  /* 0x0000000000247805 */ /* 0x000fe2000001ff00 */
[----:B------:R-:W-:Y:S01]  /*b290*/  CS2R R38, SRZ ;  /* 0x0000000000267805 */ /* 0x000fe2000001ff00 */
[----:B-1----:R-:W-:Y:S01]  /*b2a0*/  CS2R R40, SRZ ;  /* 0x0000000000287805 */ /* 0x002fe2000001ff00 */
[----:B------:R-:W-:-:S04]  /*b2b0*/  @!P3 IMAD.WIDE.U32 R42, R42, R45, c[0x0][0x178] ;  /* 0x00005e002a2ab625 */ /* 0x000fc800078e002d */
[CC--:B0-----:R-:W-:Y:S01]  /*b2c0*/  @!P4 IMAD.WIDE.U32 R6, R44.reuse, R47.reuse, c[0x0][0x170] ;  /* 0x00005c002c06c625 */ /* 0x0c1fe200078e002f */
[----:B------:R0:W5:Y:S03]  /*b2d0*/  @!P3 LDG.E.64 R32, [R42.64] ;  /* 0x000000042a20b981 */ /* 0x000166000c1e1b00 */
[----:B----4-:R-:W-:Y:S01]  /*b2e0*/  @!P4 IMAD.WIDE.U32 R10, R44, R47, c[0x0][0x178] ;  /* 0x00005e002c0ac625 */ /* 0x010fe200078e002f */
[----:B------:R0:W5:Y:S03]  /*b2f0*/  @!P4 LDG.E.64 R34, [R6.64] ;  /* 0x000000040622c981 */ /* 0x000166000c1e1b00 */
[CC--:B---3--:R-:W-:Y:S01]  /*b300*/  @!P5 IMAD.WIDE.U32 R2, R0.reuse, R49.reuse, c[0x0][0x170] ;  /* 0x00005c000002d625 */ /* 0x0c8fe200078e0031 */
[----:B------:R0:W5:Y:S03]  /*b310*/  @!P4 LDG.E.64 R36, [R10.64] ;  /* 0x000000040a24c981 */ /* 0x000166000c1e1b00 */
[----:B--2---:R-:W-:Y:S01]  /*b320*/  @!P5 IMAD.WIDE.U32 R4, R0, R49, c[0x0][0x178] ;  /* 0x00005e000004d625 */ /* 0x004fe200078e0031 */
[----:B------:R0:W5:Y:S04]  /*b330*/  @!P5 LDG.E.64 R38, [R2.64] ;  /* 0x000000040226d981 */ /* 0x000168000c1e1b00 */
[----:B------:R0:W5:Y:S01]  /*b340*/  @!P5 LDG.E.64 R40, [R4.64] ;  /* 0x000000040428d981 */ /* 0x000162000c1e1b00 */
[----:B------:R-:W-:Y:S01]  /*b350*/  BSSY B1, `(.L_x_11801) ;  /* 0x0000157000017945 */ /* 0x000fe20003800000 */
[----:B------:R-:W-:Y:S05]  /*b360*/  @P0 BRA `(.L_x_11802) ;  /* 0x0000155000000947 */ /* 0x000fea0003800000 */
[----:B-----5:R-:W1:-:S14]  /*b370*/  DSETP.NEU.AND P0, PT, R12, RZ, PT ;  /* 0x000000ff0c00722a */ /* 0x020e5c0003f0d000 */
[----:B-1----:R-:W-:Y:S05]  /*b380*/  @P0 BRA `(.L_x_11803) ;  /* 0x0000019000000947 */ /* 0x002fea0003800000 */
[----:B0-----:R-:W0:Y:S01]  /*b390*/  MUFU.RCP64H R3, R13 ;  /* 0x0000000d00037308 */ /* 0x001e220000001800 */
        /* <DEDUP_REMOVED lines=20> */
.L_x_11805:
[----:B------:R-:W-:Y:S05]  /*b4e0*/  BSYNC B2 ;  /* 0x0000000000027941 */ /* 0x000fea0003800000 */
.L_x_11804:
[----:B------:R-:W-:Y:S02]  /*b4f0*/  IMAD.MOV.U32 R8, RZ, RZ, R2 ;  /* 0x000000ffff087224 */ /* 0x000fe400078e0002 */
[----:B------:R-:W-:Y:S01]  /*b500*/  IMAD.MOV.U32 R9, RZ, RZ, R3 ;  /* 0x000000ffff097224 */ /* 0x000fe200078e0003 */
[----:B------:R-:W-:Y:S05]  /*b510*/  BRA `(.L_x_11802) ;  /* 0x000013a000007947 */ /* 0x000fea0003800000 */
.L_x_11803:
[----:B0-----:R-:W-:Y:S01]  /*b520*/  LOP3.LUT R3, R13, 0x7fffffff, RZ, 0xc0, !PT ;  /* 0x7fffffff0d037812 */ /* 0x001fe200078ec0ff */
        /* <DEDUP_REMOVED lines=38> */
.L_x_11811:
        /* <DEDUP_REMOVED lines=12> */
.L_x_11810:
[----:B------:R-:W-:Y:S05]  /*b850*/  BSYNC B2 ;  /* 0x0000000000027941 */ /* 0x000fea0003800000 */
.L_x_11809:
        /* <DEDUP_REMOVED lines=12> */
.L_x_11817:
        /* <DEDUP_REMOVED lines=33> */
.L_x_11816:
[----:B------:R-:W-:Y:S02]  /*bb30*/  IMAD.MOV.U32 R11, RZ, RZ, R7 ;  /* 0x000000ffff0b7224 */ /* 0x000fe400078e0007 */
[----:B------:R-:W-:Y:S02]  /*bb40*/  IMAD.MOV.U32 R7, RZ, RZ, R10 ;  /* 0x000000ffff077224 */ /* 0x000fe400078e000a */
.L_x_11815:
[----:B------:R-:W-:Y:S05]  /*bb50*/  BSYNC B3 ;  /* 0x0000000000037941 */ /* 0x000fea0003800000 */
.L_x_11814:
[----:B------:R-:W-:-:S13]  /*bb60*/  ISETP.GE.U32.AND P0, PT, R42, 0xc, PT ;  /* 0x0000000c2a00780c */ /* 0x000fda0003f06070 */
[----:B------:R-:W-:Y:S05]  /*bb70*/  @!P0 BRA `(.L_x_11813) ;  /* 0x0000077000008947 */ /* 0x000fea0003800000 */
[----:B------:R-:W-:Y:S01]  /*bb80*/  BSSY B3, `(.L_x_11818) ;  /* 0x0000075000037945 */ /* 0x000fe20003800000 */
[----:B------:R-:W-:Y:S02]  /*bb90*/  IADD3 R5, R5, 0x10, RZ ;  /* 0x0000001005057810 */ /* 0x000fe40007ffe0ff */
.L_x_11819:
        /* <DEDUP_REMOVED lines=116> */
.L_x_11818:
[----:B------:R-:W-:Y:S02]  /*c2e0*/  IMAD.MOV.U32 R11, RZ, RZ, R6 ;  /* 0x000000ffff0b7224 */ /* 0x000fe400078e0006 */
.L_x_11813:
[----:B------:R-:W-:Y:S05]  /*c2f0*/  BSYNC B2 ;  /* 0x0000000000027941 */ /* 0x000fea0003800000 */
.L_x_11812:
        /* <DEDUP_REMOVED lines=20> */
.L_x_11821:
[----:B------:R-:W-:Y:S05]  /*c440*/  BSYNC B2 ;  /* 0x0000000000027941 */ /* 0x000fea0003800000 */
.L_x_11820:
[----:B------:R-:W-:Y:S01]  /*c450*/  LOP3.LUT R43, R43, 0x80000000, R9, 0xb8, !PT ;  /* 0x800000002b2b7812 */ /* 0x000fe200078eb809 */
[----:B------:R-:W-:Y:S05]  /*c460*/  BRA `(.L_x_11808) ;  /* 0x0000006000007947 */ /* 0x000fea0003800000 */
.L_x_11807:
[----:B------:R-:W0:-:S06]  /*c470*/  DSETP.GTU.AND P0, PT, R2, +INF , PT ;  /* 0x7ff000000200742a */ /* 0x000e0c0003f0c000 */
[----:B0-----:R-:W0:-:S14]  /*c480*/  DSETP.LE.AND P0, PT, R4, +INF , !P0 ;  /* 0x7ff000000400742a */ /* 0x001e1c0004703000 */
[----:B0-----:R-:W0:-:S04]  /*c490*/  @P0 DSETP.NEU.AND P1, PT, R4, +INF , PT ;  /* 0x7ff000000400042a */ /* 0x001e080003f2d000 */
[----:B------:R1:W2:-:S06]  /*c4a0*/  @!P0 DADD R42, R12, R8 ;  /* 0x000000000c2a8229 */ /* 0x00028c0000000008 */
[----:B0-----:R-:W-:Y:S02]  /*c4b0*/  @P0 FSEL R42, R8, RZ, P1 ;  /* 0x000000ff082a0208 */ /* 0x001fe40000800000 */
[----:B------:R-:W-:Y:S02]  /*c4c0*/  @P0 FSEL R43, R9, -QNAN , P1 ;  /* 0xfff80000092b0808 */ /* 0x000fe40000800000 */
.L_x_11808:
[----:B-12---:R-:W-:Y:S05]  /*c4d0*/  BSYNC B0 ;  /* 0x0000000000007941 */ /* 0x006fea0003800000 */
.L_x_11806:
        /* <DEDUP_REMOVED lines=21> */
.L_x_11823:
[----:B------:R-:W-:Y:S05]  /*c630*/  BSYNC B2 ;  /* 0x0000000000027941 */ /* 0x000fea0003800000 */
.L_x_11822:
        /* <DEDUP_REMOVED lines=30> */
.L_x_11826:
[----:B------:R-:W-:Y:S05]  /*c820*/  BSYNC B2 ;  /* 0x0000000000027941 */ /* 0x000fea0003800000 */
.L_x_11825:
[----:B------:R-:W-:Y:S01]  /*c830*/  LOP3.LUT R9, RZ, 0x80000000, R3, 0xb8, !PT ;  /* 0x80000000ff097812 */ /* 0x000fe200078eb803 */
[----:B------:R-:W-:Y:S01]  /*c840*/  IMAD.MOV.U32 R8, RZ, RZ, RZ ;  /* 0x000000ffff087224 */ /* 0x000fe200078e00ff */
[----:B------:R-:W-:Y:S05]  /*c850*/  BRA `(.L_x_11802) ;  /* 0x0000006000007947 */ /* 0x000fea0003800000 */
.L_x_11824:
[----:B------:R-:W0:Y:S02]  /*c860*/  FRND.F64.FLOOR R2, R10 ;  /* 0x0000000a00027313 */ /* 0x000e240000305800 */
[----:B0-----:R-:W0:-:S04]  /*c870*/  DADD R4, R10, -R2 ;  /* 0x000000000a047229 */ /* 0x001e080000000802 */
[----:B------:R-:W-:-:S04]  /*c880*/  DADD R6, R2, 1 ;  /* 0x3ff0000002067429 */ /* 0x000fc80000000000 */
[----:B0-----:R-:W0:-:S06]  /*c890*/  DSETP.GT.AND P0, PT, R4, 0.5, PT ;  /* 0x3fe000000400742a */ /* 0x001e0c0003f04000 */
[----:B0-----:R-:W-:Y:S02]  /*c8a0*/  FSEL R8, R6, R2, P0 ;  /* 0x0000000206087208 */ /* 0x001fe40000000000 */
[----:B------:R-:W-:Y:S02]  /*c8b0*/  FSEL R9, R7, R3, P0 ;  /* 0x0000000307097208 */ /* 0x000fe40000000000 */
.L_x_11802:
[----:B------:R-:W-:Y:S05]  /*c8c0*/  BSYNC B1 ;  /* 0x0000000000017941 */ /* 0x000fea0003800000 */
.L_x_11801:
[----:B0-----:R-:W0:Y:S01]  /*c8d0*/  S2R R3, SR_TID.X ;  /* 0x0000000000037919 */ /* 0x001e220000002100 */
[----:B------:R-:W-:Y:S01]  /*c8e0*/  BSSY B1, `(.L_x_11827) ;  /* 0x000015b000017945 */ /* 0x000fe20003800000 */
[----:B0-----:R-:W-:-:S04]  /*c8f0*/  IADD3 R3, R3, 0x80, RZ ;  /* 0x0000008003037810 */ /* 0x001fc80007ffe0ff */
[----:B------:R-:W-:-:S13]  /*c900*/  ISETP.GE.AND P0, PT, R3, R48, PT ;  /* 0x000000300300720c */ /* 0x000fda0003f06270 */
[----:B------:R-:W-:Y:S05]  /*c910*/  @P0 BRA `(.L_x_11828) ;  /* 0x0000157000000947 */ /* 0x000fea0003800000 */
[----:B-----5:R-:W0:-:S14]  /*c920*/  DSETP.NEU.AND P0, PT, R16, RZ, PT ;  /* 0x000000ff1000722a */ /* 0x020e1c0003f0d000 */
        /* <DEDUP_REMOVED lines=22> */
.L_x_11831:
[----:B------:R-:W-:Y:S05]  /*ca90*/  BSYNC B2 ;  /* 0x0000000000027941 */ /* 0x000fea0003800000 */
.L_x_11830:
[----:B------:R-:W-:Y:S02]  /*caa0*/  IMAD.MOV.U32 R12, RZ, RZ, R2 ;  /* 0x000000ffff0c7224 */ /* 0x000fe400078e0002 */
[----:B------:R-:W-:Y:S01]  /*cab0*/  IMAD.MOV.U32 R13, RZ, RZ, R3 ;  /* 0x000000ffff0d7224 */ /* 0x000fe200078e0003 */
[----:B------:R-:W-:Y:S05]  /*cac0*/  BRA `(.L_x_11828) ;  /* 0x000013c000007947 */ /* 0x000fea0003800000 */
.L_x_11829:
        /* <DEDUP_REMOVED lines=39> */
.L_x_11838:
        /* <DEDUP_REMOVED lines=12> */
.L_x_11837:
[----:B------:R-:W-:Y:S02]  /*ce00*/  IMAD.MOV.U32 R0, RZ, RZ, R7 ;  /* 0x000000ffff007224 */ /* 0x000fe400078e0007 */
.L_x_11836:
[----:B------:R-:W-:Y:S05]  /*ce10*/  BSYNC B2 ;  /* 0x0000000000027941 */ /* 0x000fea0003800000 */
.L_x_11835:
        /* <DEDUP_REMOVED lines=12> */
.L_x_11843:
        /* <DEDUP_REMOVED lines=33> */
.L_x_11842:
[----:B------:R-:W-:Y:S05]  /*d0f0*/  BSYNC B3 ;  /* 0x0000000000037941 */ /* 0x000fea0003800000 */
.L_x_11841:
[----:B------:R-:W-:-:S13]  /*d100*/  ISETP.GE.U32.AND P0, PT, R42, 0xc, PT ;  /* 0x0000000c2a00780c */ /* 0x000fda0003f06070 */
[----:B------:R-:W-:Y:S05]  /*d110*/  @!P0 BRA `(.L_x_11840) ;  /* 0x0000077000008947 */ /* 0x000fea0003800000 */
[----:B------:R-:W-:Y:S01]  /*d120*/  BSSY B3, `(.L_x_11844) ;  /* 0x0000075000037945 */ /* 0x000fe20003800000 */
[----:B------:R-:W-:Y:S02]  /*d130*/  IADD3 R0, R6, 0x10, RZ ;  /* 0x0000001006007810 */ /* 0x000fe40007ffe0ff */
.L_x_11845:
        /* <DEDUP_REMOVED lines=116> */
.L_x_11844:
[----:B------:R-:W-:Y:S02]  /*d880*/  IMAD.MOV.U32 R0, RZ, RZ, R6 ;  /* 0x000000ffff007224 */ /* 0x000fe400078e0006 */
.L_x_11840:
[----:B------:R-:W-:Y:S05]  /*d890*/  BSYNC B2 ;  /* 0x0000000000027941 */ /* 0x000fea0003800000 */
.L_x_11839:
        /* <DEDUP_REMOVED lines=21> */
.L_x_11847:
[----:B------:R-:W-:Y:S05]  /*d9f0*/  BSYNC B2 ;  /* 0x0000000000027941 */ /* 0x000fea0003800000 */
.L_x_11846:
[----:B------:R-:W-:Y:S02]  /*da00*/  IMAD.MOV.U32 R13, RZ, RZ, R7 ;  /* 0x000000ffff0d7224 */ /* 0x000fe400078e0007 */
[----:B------:R-:W-:-:S03]  /*da10*/  IMAD.MOV.U32 R12, RZ, RZ, R2 ;  /* 0x000000ffff0c7224 */ /* 0x000fc600078e0002 */
[----:B------:R-:W-:Y:S01]  /*da20*/  LOP3.LUT R13, R13, 0x80000000, R15, 0xb8, !PT ;  /* 0x800000000d0d7812 */ /* 0x000fe200078eb80f */
[----:B------:R-:W-:Y:S05]  /*da30*/  BRA `(.L_x_11834) ;  /* 0x0000006000007947 */ /* 0x000fea0003800000 */
.L_x_11833:
[----:B------:R-:W0:-:S06]  /*da40*/  DSETP.GTU.AND P0, PT, R2, +INF , PT ;  /* 0x7ff000000200742a */ /* 0x000e0c0003f0c000 */
[----:B0-----:R-:W0:-:S14]  /*da50*/  DSETP.LE.AND P0, PT, R6, +INF , !P0 ;  /* 0x7ff000000600742a */ /* 0x001e1c0004703000 */
[----:B0-----:R-:W0:-:S04]  /*da60*/  @P0 DSETP.NEU.AND P1, PT, R6, +INF , PT ;  /* 0x7ff000000600042a */ /* 0x001e080003f2d000 */
[----:B------:R1:W2:-:S06]  /*da70*/  @!P0 DADD R12, R16, R14 ;  /* 0x00000000100c8229 */ /* 0x00028c000000000e */
[----:B0-----:R-:W-:Y:S02]  /*da80*/  @P0 FSEL R12, R14, RZ, P1 ;  /* 0x000000ff0e0c0208 */ /* 0x001fe40000800000 */
[----:B------:R-:W-:Y:S02]  /*da90*/  @P0 FSEL R13, R15, -QNAN , P1 ;  /* 0xfff800000f0d0808 */ /* 0x000fe40000800000 */
.L_x_11834:
[----:B-12---:R-:W-:Y:S05]  /*daa0*/  BSYNC B0 ;  /* 0x0000000000007941 */ /* 0x006fea0003800000 */
.L_x_11832:
        /* <DEDUP_REMOVED lines=21> */
.L_x_11849:
[----:B------:R-:W-:Y:S05]  /*dc00*/  BSYNC B2 ;  /* 0x0000000000027941 */ /* 0x000fea0003800000 */
.L_x_11848:
        /* <DEDUP_REMOVED lines=30> */
.L_x_11852:
[----:B------:R-:W-:Y:S05]  /*ddf0*/  BSYNC B2 ;  /* 0x0000000000027941 */ /* 0x000fea0003800000 */
.L_x_11851:
[----:B------:R-:W-:Y:S01]  /*de00*/  LOP3.LUT R13, RZ, 0x80000000, R3, 0xb8, !PT ;  /* 0x80000000ff0d7812 */ /* 0x000fe200078eb803 */
[----:B------:R-:W-:Y:S01]  /*de10*/  IMAD.MOV.U32 R12, RZ, RZ, RZ ;  /* 0x000000ffff0c7224 */ /* 0x000fe200078e00ff */
[----:B------:R-:W-:Y:S05]  /*de20*/  BRA `(.L_x_11828) ;  /* 0x0000006000007947 */ /* 0x000fea0003800000 */
.L_x_11850:
[----:B------:R-:W0:Y:S02]  /*de30*/  FRND.F64.FLOOR R2, R10 ;  /* 0x0000000a00027313 */ /* 0x000e240000305800 */
[----:B0-----:R-:W0:-:S04]  /*de40*/  DADD R4, R10, -R2 ;  /* 0x000000000a047229 */ /* 0x001e080000000802 */
[----:B------:R-:W-:-:S04]  /*de50*/  DADD R6, R2, 1 ;  /* 0x3ff0000002067429 */ /* 0x000fc80000000000 */
[----:B0-----:R-:W0:-:S06]  /*de60*/  DSETP.GT.AND P0, PT, R4, 0.5, PT ;  /* 0x3fe000000400742a */ /* 0x001e0c0003f04000 */
[----:B0-----:R-:W-:Y:S02]  /*de70*/  FSEL R12, R6, R2, P0 ;  /* 0x00000002060c7208 */ /* 0x001fe40000000000 */
[----:B------:R-:W-:Y:S02]  /*de80*/  FSEL R13, R7, R3, P0 ;  /* 0x00000003070d7208 */ /* 0x000fe40000000000 */
.L_x_11828:
[----:B------:R-:W-:Y:S05]  /*de90*/  BSYNC B1 ;  /* 0x0000000000017941 */ /* 0x000fea0003800000 */
.L_x_11827:
[----:B------:R-:W0:Y:S01]  /*dea0*/  S2R R3, SR_TID.X ;  /* 0x0000000000037919 */ /* 0x000e220000002100 */
        /* <DEDUP_REMOVED lines=27> */
.L_x_11857:
[----:B------:R-:W-:Y:S05]  /*e060*/  BSYNC B2 ;  /* 0x0000000000027941 */ /* 0x000fea0003800000 */
.L_x_11856:
[----:B------:R-:W-:Y:S02]  /*e070*/  IMAD.MOV.U32 R14, RZ, RZ, R2 ;  /* 0x000000ffff0e7224 */ /* 0x000fe400078e0002 */
[----:B------:R-:W-:Y:S01]  /*e080*/  IMAD.MOV.U32 R15, RZ, RZ, R3 ;  /* 0x000000ffff0f7224 */ /* 0x000fe200078e0003 */
[----:B------:R-:W-:Y:S05]  /*e090*/  BRA `(.L_x_11854) ;  /* 0x000013b000007947 */ /* 0x000fea0003800000 */
.L_x_11855:
        /* <DEDUP_REMOVED lines=39> */
.L_x_11864:
        /* <DEDUP_REMOVED lines=12> */
.L_x_11863:
[----:B------:R-:W-:Y:S02]  /*e3d0*/  IMAD.MOV.U32 R0, RZ, RZ, R7 ;  /* 0x000000ffff007224 */ /* 0x000fe400078e0007 */
.L_x_11862:
[----:B------:R-:W-:Y:S05]  /*e3e0*/  BSYNC B2 ;  /* 0x0000000000027941 */ /* 0x000fea0003800000 */
.L_x_11861:
        /* <DEDUP_REMOVED lines=12> */
.L_x_11869:
        /* <DEDUP_REMOVED lines=33> */
.L_x_11868:
[----:B------:R-:W-:Y:S05]  /*e6c0*/  BSYNC B3 ;  /* 0x0000000000037941 */ /* 0x000fea0003800000 */
.L_x_11867:
[----:B------:R-:W-:-:S13]  /*e6d0*/  ISETP.GE.U32.AND P0, PT, R16, 0xc, PT ;  /* 0x0000000c1000780c */ /* 0x000fda0003f06070 */
[----:B------:R-:W-:Y:S05]  /*e6e0*/  @!P0 BRA `(.L_x_11866) ;  /* 0x0000077000008947 */ /* 0x000fea0003800000 */
[----:B------:R-:W-:Y:S01]  /*e6f0*/  BSSY B3, `(.L_x_11870) ;  /* 0x0000075000037945 */ /* 0x000fe20003800000 */
[----:B------:R-:W-:Y:S02]  /*e700*/  IADD3 R0, R6, 0x10, RZ ;  /* 0x0000001006007810 */ /* 0x000fe40007ffe0ff */
.L_x_11871:
        /* <DEDUP_REMOVED lines=116> */
.L_x_11870:
[----:B------:R-:W-:Y:S02]  /*ee50*/  IMAD.MOV.U32 R0, RZ, RZ, R7 ;  /* 0x000000ffff007224 */ /* 0x000fe400078e0007 */
.L_x_11866:
[----:B------:R-:W-:Y:S05]  /*ee60*/  BSYNC B2 ;  /* 0x0000000000027941 */ /* 0x000fea0003800000 */
.L_x_11865:
        /* <DEDUP_REMOVED lines=20> */
.L_x_11873:
[----:B------:R-:W-:Y:S05]  /*efb0*/  BSYNC B2 ;  /* 0x0000000000027941 */ /* 0x000fea0003800000 */
.L_x_11872:
[----:B------:R-:W-:Y:S02]  /*efc0*/  IMAD.MOV.U32 R15, RZ, RZ, R7 ;  /* 0x000000ffff0f7224 */ /* 0x000fe400078e0007 */
[----:B------:R-:W-:-:S03]  /*efd0*/  IMAD.MOV.U32 R14, RZ, RZ, R2 ;  /* 0x000000ffff0e7224 */ /* 0x000fc600078e0002 */
[----:B------:R-:W-:Y:S01]  /*efe0*/  LOP3.LUT R15, R15, 0x80000000, R19, 0xb8, !PT ;  /* 0x800000000f0f7812 */ /* 0x000fe200078eb813 */
[----:B------:R-:W-:Y:S05]  /*eff0*/  BRA `(.L_x_11860) ;  /* 0x0000006000007947 */ /* 0x000fea0003800000 */
.L_x_11859:
[----:B------:R-:W0:-:S06]  /*f000*/  DSETP.GTU.AND P0, PT, R2, +INF , PT ;  /* 0x7ff000000200742a */ /* 0x000e0c0003f0c000 */
[----:B0-----:R-:W0:-:S14]  /*f010*/  DSETP.LE.AND P0, PT, R6, +INF , !P0 ;  /* 0x7ff000000600742a */ /* 0x001e1c0004703000 */
[----:B0-----:R-:W0:-:S04]  /*f020*/  @P0 DSETP.NEU.AND P1, PT, R6, +INF , PT ;  /* 0x7ff000000600042a */ /* 0x001e080003f2d000 */
[----:B------:R1:W2:-:S06]  /*f030*/  @!P0 DADD R14, R20, R18 ;  /* 0x00000000140e8229 */ /* 0x00028c0000000012 */
[----:B0-----:R-:W-:Y:S02]  /*f040*/  @P0 FSEL R14, R18, RZ, P1 ;  /* 0x000000ff120e0208 */ /* 0x001fe40000800000 */
[----:B------:R-:W-:Y:S02]  /*f050*/  @P0 FSEL R15, R19, -QNAN , P1 ;  /* 0xfff80000130f0808 */ /* 0x000fe40000800000 */
.L_x_11860:
[----:B-12---:R-:W-:Y:S05]  /*f060*/  BSYNC B0 ;  /* 0x0000000000007941 */ /* 0x006fea0003800000 */
.L_x_11858:
        /* <DEDUP_REMOVED lines=21> */
.L_x_11875:
[----:B------:R-:W-:Y:S05]  /*f1c0*/  BSYNC B2 ;  /* 0x0000000000027941 */ /* 0x000fea0003800000 */
.L_x_11874:
        /* <DEDUP_REMOVED lines=30> */
.L_x_11878:
[----:B------:R-:W-:Y:S05]  /*f3b0*/  BSYNC B2 ;  /* 0x0000000000027941 */ /* 0x000fea0003800000 */
.L_x_11877:
[----:B------:R-:W-:Y:S01]  /*f3c0*/  LOP3.LUT R15, RZ, 0x80000000, R3, 0xb8, !PT ;  /* 0x80000000ff0f7812 */ /* 0x000fe200078eb803 */
[----:B------:R-:W-:Y:S01]  /*f3d0*/  IMAD.MOV.U32 R14, RZ, RZ, RZ ;  /* 0x000000ffff0e7224 */ /* 0x000fe200078e00ff */
[----:B------:R-:W-:Y:S05]  /*f3e0*/  BRA `(.L_x_11854) ;  /* 0x0000006000007947 */ /* 0x000fea0003800000 */
.L_x_11876:
[----:B------:R-:W0:Y:S02]  /*f3f0*/  FRND.F64.FLOOR R2, R10 ;  /* 0x0000000a00027313 */ /* 0x000e240000305800 */
[----:B0-----:R-:W0:-:S04]  /*f400*/  DADD R4, R10, -R2 ;  /* 0x000000000a047229 */ /* 0x001e080000000802 */
[----:B------:R-:W-:-:S04]  /*f410*/  DADD R6, R2, 1 ;  /* 0x3ff0000002067429 */ /* 0x000fc80000000000 */
[----:B0-----:R-:W0:-:S06]  /*f420*/  DSETP.GT.AND P0, PT, R4, 0.5, PT ;  /* 0x3fe000000400742a */ /* 0x001e0c0003f04000 */
[----:B0-----:R-:W-:Y:S02]  /*f430*/  FSEL R14, R6, R2, P0 ;  /* 0x00000002060e7208 */ /* 0x001fe40000000000 */
[----:B------:R-:W-:Y:S02]  /*f440*/  FSEL R15, R7, R3, P0 ;  /* 0x00000003070f7208 */ /* 0x000fe40000000000 */
.L_x_11854:
[----:B------:R-:W-:Y:S05]  /*f450*/  BSYNC B1 ;  /* 0x0000000000017941 */ /* 0x000fea0003800000 */
.L_x_11853:
        /* <DEDUP_REMOVED lines=28> */
.L_x_11883:
[----:B------:R-:W-:Y:S05]  /*f620*/  BSYNC B2 ;  /* 0x0000000000027941 */ /* 0x000fea0003800000 */
.L_x_11882:
[----:B------:R-:W-:Y:S02]  /*f630*/  IMAD.MOV.U32 R18, RZ, RZ, R2 ;  /* 0x000000ffff127224 */ /* 0x000fe400078e0002 */
[----:B------:R-:W-:Y:S01]  /*f640*/  IMAD.MOV.U32 R19, RZ, RZ, R3 ;  /* 0x000000ffff137224 */ /* 0x000fe200078e0003 */
[----:B------:R-:W-:Y:S05]  /*f650*/  BRA `(.L_x_11880) ;  /* 0x000013c000007947 */ /* 0x000fea0003800000 */
.L_x_11881:
        /* <DEDUP_REMOVED lines=39> */
.L_x_11890:
        /* <DEDUP_REMOVED lines=12> */
.L_x_11889:
[----:B------:R-:W-:Y:S02]  /*f990*/  IMAD.MOV.U32 R0, RZ, RZ, R7 ;  /* 0x000000ffff007224 */ /* 0x000fe400078e0007 */
.L_x_11888:
[----:B------:R-:W-:Y:S05]  /*f9a0*/  BSYNC B2 ;  /* 0x0000000000027941 */ /* 0x000fea0003800000 */
.L_x_11887:
        /* <DEDUP_REMOVED lines=12> */
.L_x_11895:
        /* <DEDUP_REMOVED lines=33> */
.L_x_11894:
[----:B------:R-:W-:Y:S05]  /*fc80*/  BSYNC B3 ;  /* 0x0000000000037941 */ /* 0x000fea0003800000 */
.L_x_11893:
[----:B------:R-:W-:-:S13]  /*fc90*/  ISETP.GE.U32.AND P0, PT, R18, 0xc, PT ;  /* 0x0000000c1200780c */ /* 0x000fda0003f06070 */
[----:B------:R-:W-:Y:S05]  /*fca0*/  @!P0 BRA `(.L_x_11892) ;  /* 0x0000077000008947 */ /* 0x000fea0003800000 */
[----:B------:R-:W-:Y:S01]  /*fcb0*/  BSSY B3, `(.L_x_11896) ;  /* 0x0000075000037945 */ /* 0x000fe20003800000 */
[----:B------:R-:W-:Y:S02]  /*fcc0*/  IADD3 R0, R6, 0x10, RZ ;  /* 0x0000001006007810 */ /* 0x000fe40007ffe0ff */
.L_x_11897:
        /* <DEDUP_REMOVED lines=116> */
.L_x_11896:
[----:B------:R-:W-:Y:S02]  /*10410*/  IMAD.MOV.U32 R0, RZ, RZ, R6 ;  /* 0x000000ffff007224 */ /* 0x000fe400078e0006 */
.L_x_11892:
[----:B------:R-:W-:Y:S05]  /*10420*/  BSYNC B2 ;  /* 0x0000000000027941 */ /* 0x000fea0003800000 */
.L_x_11891:
        /* <DEDUP_REMOVED lines=21> */
.L_x_11899:
[----:B------:R-:W-:Y:S05]  /*10580*/  BSYNC B2 ;  /* 0x0000000000027941 */ /* 0x000fea0003800000 */
.L_x_11898:
[----:B------:R-:W-:Y:S02]  /*10590*/  IMAD.MOV.U32 R17, RZ, RZ, R7 ;  /* 0x000000ffff117224 */ /* 0x000fe400078e0007 */
[----:B------:R-:W-:-:S03]  /*105a0*/  IMAD.MOV.U32 R16, RZ, RZ, R2 ;  /* 0x000000ffff107224 */ /* 0x000fc600078e0002 */
[----:B------:R-:W-:Y:S01]  /*105b0*/  LOP3.LUT R17, R17, 0x80000000, R23, 0xb8, !PT ;  /* 0x8000000011117812 */ /* 0x000fe200078eb817 */
[----:B------:R-:W-:Y:S05]  /*105c0*/  BRA `(.L_x_11886) ;  /* 0x0000006000007947 */ /* 0x000fea0003800000 */
.L_x_11885:
[----:B------:R-:W0:-:S06]  /*105d0*/  DSETP.GTU.AND P0, PT, R2, +INF , PT ;  /* 0x7ff000000200742a */ /* 0x000e0c0003f0c000 */
[----:B0-----:R-:W0:-:S14]  /*105e0*/  DSETP.LE.AND P0, PT, R6, +INF , !P0 ;  /* 0x7ff000000600742a */ /* 0x001e1c0004703000 */
[----:B0-----:R-:W0:-:S04]  /*105f0*/  @P0 DSETP.NEU.AND P1, PT, R6, +INF , PT ;  /* 0x7ff000000600042a */ /* 0x001e080003f2d000 */
[----:B------:R1:W2:-:S06]  /*10600*/  @!P0 DADD R16, R24, R22 ;  /* 0x0000000018108229 */ /* 0x00028c0000000016 */
[----:B0-----:R-:W-:Y:S02]  /*10610*/  @P0 FSEL R16, R22, RZ, P1 ;  /* 0x000000ff16100208 */ /* 0x001fe40000800000 */
[----:B------:R-:W-:Y:S02]  /*10620*/  @P0 FSEL R17, R23, -QNAN , P1 ;  /* 0xfff8000017110808 */ /* 0x000fe40000800000 */
.L_x_11886:
[----:B-12---:R-:W-:Y:S05]  /*10630*/  BSYNC B0 ;  /* 0x0000000000007941 */ /* 0x006fea0003800000 */
.L_x_11884:
        /* <DEDUP_REMOVED lines=21> */
.L_x_11901:
[----:B------:R-:W-:Y:S05]  /*10790*/  BSYNC B2 ;  /* 0x0000000000027941 */ /* 0x000fea0003800000 */
.L_x_11900:
        /* <DEDUP_REMOVED lines=30> */
.L_x_11904:
[----:B------:R-:W-:Y:S05]  /*10980*/  BSYNC B2 ;  /* 0x0000000000027941 */ /* 0x000fea0003800000 */
.L_x_11903:
[----:B------:R-:W-:Y:S01]  /*10990*/  LOP3.LUT R19, RZ, 0x80000000, R3, 0xb8, !PT ;  /* 0x80000000ff137812 */ /* 0x000fe200078eb803 */
[----:B------:R-:W-:Y:S01]  /*109a0*/  IMAD.MOV.U32 R18, RZ, RZ, RZ ;  /* 0x000000ffff127224 */ /* 0x000fe200078e00ff */
[----:B------:R-:W-:Y:S05]  /*109b0*/  BRA `(.L_x_11880) ;  /* 0x0000006000007947 */ /* 0x000fea0003800000 */
.L_x_11902:
[----:B------:R-:W0:Y:S02]  /*109c0*/  FRND.F64.FLOOR R2, R10 ;  /* 0x0000000a00027313 */ /* 0x000e240000305800 */
[----:B0-----:R-:W0:-:S04]  /*109d0*/  DADD R4, R10, -R2 ;  /* 0x000000000a047229 */ /* 0x001e080000000802 */
[----:B------:R-:W-:-:S04]  /*109e0*/  DADD R6, R2, 1 ;  /* 0x3ff0000002067429 */ /* 0x000fc80000000000 */
[----:B0-----:R-:W0:-:S06]  /*109f0*/  DSETP.GT.AND P0, PT, R4, 0.5, PT ;  /* 0x3fe000000400742a */ /* 0x001e0c0003f04000 */
[----:B0-----:R-:W-:Y:S02]  /*10a00*/  FSEL R18, R6, R2, P0 ;  /* 0x0000000206127208 */ /* 0x001fe40000000000 */
[----:B------:R-:W-:Y:S02]  /*10a10*/  FSEL R19, R7, R3, P0 ;  /* 0x0000000307137208 */ /* 0x000fe40000000000 */
.L_x_11880:
[----:B------:R-:W-:Y:S05]  /*10a20*/  BSYNC B1 ;  /* 0x0000000000017941 */ /* 0x000fea0003800000 */
.L_x_11879:
        /* <DEDUP_REMOVED lines=28> */
.L_x_11909:
[----:B------:R-:W-:Y:S05]  /*10bf0*/  BSYNC B2 ;  /* 0x0000000000027941 */ /* 0x000fea0003800000 */
.L_x_11908:
[----:B------:R-:W-:Y:S02]  /*10c00*/  IMAD.MOV.U32 R20, RZ, RZ, R2 ;  /* 0x000000ffff147224 */ /* 0x000fe400078e0002 */
[----:B------:R-:W-:Y:S01]  /*10c10*/  IMAD.MOV.U32 R21, RZ, RZ, R3 ;  /* 0x000000ffff157224 */ /* 0x000fe200078e0003 */
[----:B------:R-:W-:Y:S05]  /*10c20*/  BRA `(.L_x_11906) ;  /* 0x000013c000007947 */ /* 0x000fea0003800000 */
.L_x_11907:
        /* <DEDUP_REMOVED lines=39> */
.L_x_11916:
        /* <DEDUP_REMOVED lines=12> */
.L_x_11915:
[----:B------:R-:W-:Y:S02]  /*10f60*/  IMAD.MOV.U32 R0, RZ, RZ, R7 ;  /* 0x000000ffff007224 */ /* 0x000fe400078e0007 */
.L_x_11914:
[----:B------:R-:W-:Y:S05]  /*10f70*/  BSYNC B2 ;  /* 0x0000000000027941 */ /* 0x000fea0003800000 */
.L_x_11913:
        /* <DEDUP_REMOVED lines=12> */
.L_x_11921:
        /* <DEDUP_REMOVED lines=33> */
.L_x_11920:
[----:B------:R-:W-:Y:S05]  /*11250*/  BSYNC B3 ;  /* 0x0000000000037941 */ /* 0x000fea0003800000 */
.L_x_11919:
[----:B------:R-:W-:-:S13]  /*11260*/  ISETP.GE.U32.AND P0, PT, R20, 0xc, PT ;  /* 0x0000000c1400780c */ /* 0x000fda0003f06070 */
[----:B------:R-:W-:Y:S05]  /*11270*/  @!P0 BRA `(.L_x_11918) ;  /* 0x0000077000008947 */ /* 0x000fea0003800000 */
[----:B------:R-:W-:Y:S01]  /*11280*/  BSSY B3, `(.L_x_11922) ;  /* 0x0000075000037945 */ /* 0x000fe20003800000 */
[----:B------:R-:W-:Y:S02]  /*11290*/  IADD3 R0, R6, 0x10, RZ ;  /* 0x0000001006007810 */ /* 0x000fe40007ffe0ff */
.L_x_11923:
        /* <DEDUP_REMOVED lines=116> */
.L_x_11922:
[----:B------:R-:W-:Y:S02]  /*119e0*/  IMAD.MOV.U32 R0, RZ, RZ, R6 ;  /* 0x000000ffff007224 */ /* 0x000fe400078e0006 */
.L_x_11918:
[----:B------:R-:W-:Y:S05]  /*119f0*/  BSYNC B2 ;  /* 0x0000000000027941 */ /* 0x000fea0003800000 */
.L_x_11917:
        /* <DEDUP_REMOVED lines=21> */
.L_x_11925:
[----:B------:R-:W-:Y:S05]  /*11b50*/  BSYNC B2 ;  /* 0x0000000000027941 */ /* 0x000fea0003800000 */
.L_x_11924:
[----:B------:R-:W-:Y:S02]  /*11b60*/  IMAD.MOV.U32 R17, RZ, RZ, R7 ;  /* 0x000000ffff117224 */ /* 0x000fe400078e0007 */
[----:B------:R-:W-:-:S03]  /*11b70*/  IMAD.MOV.U32 R16, RZ, RZ, R2 ;  /* 0x000000ffff107224 */ /* 0x000fc600078e0002 */
[----:B------:R-:W-:Y:S01]  /*11b80*/  LOP3.LUT R17, R17, 0x80000000, R27, 0xb8, !PT ;  /* 0x8000000011117812 */ /* 0x000fe200078eb81b */
[----:B------:R-:W-:Y:S05]  /*11b90*/  BRA `(.L_x_11912) ;  /* 0x0000006000007947 */ /* 0x000fea0003800000 */
.L_x_11911:
[----:B------:R-:W0:-:S06]  /*11ba0*/  DSETP.GTU.AND P0, PT, R2, +INF , PT ;  /* 0x7ff000000200742a */ /* 0x000e0c0003f0c000 */
[----:B0-----:R-:W0:-:S14]  /*11bb0*/  DSETP.LE.AND P0, PT, R6, +INF , !P0 ;  /* 0x7ff000000600742a */ /* 0x001e1c0004703000 */
[----:B0-----:R-:W0:-:S04]  /*11bc0*/  @P0 DSETP.NEU.AND P1, PT, R6, +INF , PT ;  /* 0x7ff000000600042a */ /* 0x001e080003f2d000 */
[----:B------:R1:W2:-:S06]  /*11bd0*/  @!P0 DADD R16, R28, R26 ;  /* 0x000000001c108229 */ /* 0x00028c000000001a */
[----:B0-----:R-:W-:Y:S02]  /*11be0*/  @P0 FSEL R16, R26, RZ, P1 ;  /* 0x000000ff1a100208 */ /* 0x001fe40000800000 */
[----:B------:R-:W-:Y:S02]  /*11bf0*/  @P0 FSEL R17, R27, -QNAN , P1 ;  /* 0xfff800001b110808 */ /* 0x000fe40000800000 */
.L_x_11912:
[----:B-12---:R-:W-:Y:S05]  /*11c00*/  BSYNC B0 ;  /* 0x0000000000007941 */ /* 0x006fea0003800000 */
.L_x_11910:
        /* <DEDUP_REMOVED lines=21> */
.L_x_11927:
[----:B------:R-:W-:Y:S05]  /*11d60*/  BSYNC B2 ;  /* 0x0000000000027941 */ /* 0x000fea0003800000 */
.L_x_11926:
        /* <DEDUP_REMOVED lines=30> */
.L_x_11930:
[----:B------:R-:W-:Y:S05]  /*11f50*/  BSYNC B2 ;  /* 0x0000000000027941 */ /* 0x000fea0003800000 */
.L_x_11929:
[----:B------:R-:W-:Y:S01]  /*11f60*/  LOP3.LUT R21, RZ, 0x80000000, R3, 0xb8, !PT ;  /* 0x80000000ff157812 */ /* 0x000fe200078eb803 */
[----:B------:R-:W-:Y:S01]  /*11f70*/  IMAD.MOV.U32 R20, RZ, RZ, RZ ;  /* 0x000000ffff147224 */ /* 0x000fe200078e00ff */
[----:B------:R-:W-:Y:S05]  /*11f80*/  BRA `(.L_x_11906) ;  /* 0x0000006000007947 */ /* 0x000fea0003800000 */
.L_x_11928:
[----:B------:R-:W0:Y:S02]  /*11f90*/  FRND.F64.FLOOR R2, R10 ;  /* 0x0000000a00027313 */ /* 0x000e240000305800 */
[----:B0-----:R-:W0:-:S04]  /*11fa0*/  DADD R4, R10, -R2 ;  /* 0x000000000a047229 */ /* 0x001e080000000802 */
[----:B------:R-:W-:-:S04]  /*11fb0*/  DADD R6, R2, 1 ;  /* 0x3ff0000002067429 */ /* 0x000fc80000000000 */
[----:B0-----:R-:W0:-:S06]  /*11fc0*/  DSETP.GT.AND P0, PT, R4, 0.5, PT ;  /* 0x3fe000000400742a */ /* 0x001e0c0003f04000 */
[----:B0-----:R-:W-:Y:S02]  /*11fd0*/  FSEL R20, R6, R2, P0 ;  /* 0x0000000206147208 */ /* 0x001fe40000000000 */
[----:B------:R-:W-:Y:S02]  /*11fe0*/  FSEL R21, R7, R3, P0 ;  /* 0x0000000307157208 */ /* 0x000fe40000000000 */
.L_x_11906:
[----:B------:R-:W-:Y:S05]  /*11ff0*/  BSYNC B1 ;  /* 0x0000000000017941 */ /* 0x000fea0003800000 */
.L_x_11905:
        /* <DEDUP_REMOVED lines=28> */
.L_x_11935:
[----:B------:R-:W-:Y:S05]  /*121c0*/  BSYNC B2 ;  /* 0x0000000000027941 */ /* 0x000fea0003800000 */
.L_x_11934:
[----:B------:R-:W-:Y:S02]  /*121d0*/  IMAD.MOV.U32 R16, RZ, RZ, R2 ;  /* 0x000000ffff107224 */ /* 0x000fe400078e0002 */
[----:B------:R-:W-:Y:S01]  /*121e0*/  IMAD.MOV.U32 R17, RZ, RZ, R3 ;  /* 0x000000ffff117224 */ /* 0x000fe200078e0003 */
[----:B------:R-:W-:Y:S05]  /*121f0*/  BRA `(.L_x_11932) ;  /* 0x000013c000007947 */ /* 0x000fea0003800000 */
.L_x_11933:
        /* <DEDUP_REMOVED lines=39> */
.L_x_11942:
        /* <DEDUP_REMOVED lines=12> */
.L_x_11941:
[----:B------:R-:W-:Y:S02]  /*12530*/  IMAD.MOV.U32 R0, RZ, RZ, R7 ;  /* 0x000000ffff007224 */ /* 0x000fe400078e0007 */
.L_x_11940:
[----:B------:R-:W-:Y:S05]  /*12540*/  BSYNC B2 ;  /* 0x0000000000027941 */ /* 0x000fea0003800000 */
.L_x_11939:
        /* <DEDUP_REMOVED lines=12> */
.L_x_11947:
        /* <DEDUP_REMOVED lines=33> */
.L_x_11946:
[----:B------:R-:W-:Y:S05]  /*12820*/  BSYNC B3 ;  /* 0x0000000000037941 */ /* 0x000fea0003800000 */
.L_x_11945:
[----:B------:R-:W-:-:S13]  /*12830*/  ISETP.GE.U32.AND P0, PT, R22, 0xc, PT ;  /* 0x0000000c1600780c */ /* 0x000fda0003f06070 */
[----:B------:R-:W-:Y:S05]  /*12840*/  @!P0 BRA `(.L_x_11944) ;  /* 0x0000077000008947 */ /* 0x000fea0003800000 */
[----:B------:R-:W-:Y:S01]  /*12850*/  BSSY B3, `(.L_x_11948) ;  /* 0x0000075000037945 */ /* 0x000fe20003800000 */
[----:B------:R-:W-:Y:S02]  /*12860*/  IADD3 R0, R6, 0x10, RZ ;  /* 0x0000001006007810 */ /* 0x000fe40007ffe0ff */
.L_x_11949:
        /* <DEDUP_REMOVED lines=116> */
.L_x_11948:
[----:B------:R-:W-:Y:S02]  /*12fb0*/  IMAD.MOV.U32 R0, RZ, RZ, R6 ;  /* 0x000000ffff007224 */ /* 0x000fe400078e0006 */
.L_x_11944:
[----:B------:R-:W-:Y:S05]  /*12fc0*/  BSYNC B2 ;  /* 0x0000000000027941 */ /* 0x000fea0003800000 */
.L_x_11943:
        /* <DEDUP_REMOVED lines=21> */
.L_x_11951:
[----:B------:R-:W-:Y:S05]  /*13120*/  BSYNC B2 ;  /* 0x0000000000027941 */ /* 0x000fea0003800000 */
.L_x_11950:
[----:B------:R-:W-:Y:S02]  /*13130*/  IMAD.MOV.U32 R17, RZ, RZ, R7 ;  /* 0x000000ffff117224 */ /* 0x000fe400078e0007 */
[----:B------:R-:W-:-:S03]  /*13140*/  IMAD.MOV.U32 R16, RZ, RZ, R2 ;  /* 0x000000ffff107224 */ /* 0x000fc600078e0002 */
[----:B------:R-:W-:Y:S01]  /*13150*/  LOP3.LUT R17, R17, 0x80000000, R31, 0xb8, !PT ;  /* 0x8000000011117812 */ /* 0x000fe200078eb81f */
[----:B------:R-:W-:Y:S05]  /*13160*/  BRA `(.L_x_11938) ;  /* 0x0000006000007947 */ /* 0x000fea0003800000 */
.L_x_11937:
[----:B------:R-:W0:-:S06]  /*13170*/  DSETP.GTU.AND P0, PT, R2, +INF , PT ;  /* 0x7ff000000200742a */ /* 0x000e0c0003f0c000 */
[----:B0-----:R-:W0:-:S14]  /*13180*/  DSETP.LE.AND P0, PT, R6, +INF , !P0 ;  /* 0x7ff000000600742a */ /* 0x001e1c0004703000 */
[----:B0-----:R-:W0:-:S04]  /*13190*/  @P0 DSETP.NEU.AND P1, PT, R6, +INF , PT ;  /* 0x7ff000000600042a */ /* 0x001e080003f2d000 */
[----:B------:R1:W2:-:S06]  /*131a0*/  @!P0 DADD R16, R32, R30 ;  /* 0x0000000020108229 */ /* 0x00028c000000001e */
[----:B0-----:R-:W-:Y:S02]  /*131b0*/  @P0 FSEL R16, R30, RZ, P1 ;  /* 0x000000ff1e100208 */ /* 0x001fe40000800000 */
[----:B------:R-:W-:Y:S02]  /*131c0*/  @P0 FSEL R17, R31, -QNAN , P1 ;  /* 0xfff800001f110808 */ /* 0x000fe40000800000 */
.L_x_11938:
[----:B-12---:R-:W-:Y:S05]  /*131d0*/  BSYNC B0 ;  /* 0x0000000000007941 */ /* 0x006fea0003800000 */
.L_x_11936:
        /* <DEDUP_REMOVED lines=21> */
.L_x_11953:
[----:B------:R-:W-:Y:S05]  /*13330*/  BSYNC B2 ;  /* 0x0000000000027941 */ /* 0x000fea0003800000 */
.L_x_11952:
        /* <DEDUP_REMOVED lines=30> */
.L_x_11956:
[----:B------:R-:W-:Y:S05]  /*13520*/  BSYNC B2 ;  /* 0x0000000000027941 */ /* 0x000fea0003800000 */
.L_x_11955:
[----:B------:R-:W-:Y:S01]  /*13530*/  LOP3.LUT R17, RZ, 0x80000000, R3, 0xb8, !PT ;  /* 0x80000000ff117812 */ /* 0x000fe200078eb803 */
[----:B------:R-:W-:Y:S01]  /*13540*/  IMAD.MOV.U32 R16, RZ, RZ, RZ ;  /* 0x000000ffff107224 */ /* 0x000fe200078e00ff */
[----:B------:R-:W-:Y:S05]  /*13550*/  BRA `(.L_x_11932) ;  /* 0x0000006000007947 */ /* 0x000fea0003800000 */
.L_x_11954:
[----:B------:R-:W0:Y:S02]  /*13560*/  FRND.F64.FLOOR R2, R10 ;  /* 0x0000000a00027313 */ /* 0x000e240000305800 */
[----:B0-----:R-:W0:-:S04]  /*13570*/  DADD R4, R10, -R2 ;  /* 0x000000000a047229 */ /* 0x001e080000000802 */
[----:B------:R-:W-:-:S04]  /*13580*/  DADD R6, R2, 1 ;  /* 0x3ff0000002067429 */ /* 0x000fc80000000000 */
[----:B0-----:R-:W0:-:S06]  /*13590*/  DSETP.GT.AND P0, PT, R4, 0.5, PT ;  /* 0x3fe000000400742a */ /* 0x001e0c0003f04000 */
[----:B0-----:R-:W-:Y:S02]  /*135a0*/  FSEL R16, R6, R2, P0 ;  /* 0x0000000206107208 */ /* 0x001fe40000000000 */
[----:B------:R-:W-:Y:S02]  /*135b0*/  FSEL R17, R7, R3, P0 ;  /* 0x0000000307117208 */ /* 0x000fe40000000000 */
.L_x_11932:
[----:B------:R-:W-:Y:S05]  /*135c0*/  BSYNC B1 ;  /* 0x0000000000017941 */ /* 0x000fea0003800000 */
.L_x_11931:
        /* <DEDUP_REMOVED lines=28> */
.L_x_11961:
[----:B------:R-:W-:Y:S05]  /*13790*/  BSYNC B2 ;  /* 0x0000000000027941 */ /* 0x000fea0003800000 */
.L_x_11960:
[----:B------:R-:W-:Y:S02]  /*137a0*/  IMAD.MOV.U32 R22, RZ, RZ, R2 ;  /* 0x000000ffff167224 */ /* 0x000fe400078e0002 */
[----:B------:R-:W-:Y:S01]  /*137b0*/  IMAD.MOV.U32 R23, RZ, RZ, R3 ;  /* 0x000000ffff177224 */ /* 0x000fe200078e0003 */
[----:B------:R-:W-:Y:S05]  /*137c0*/  BRA `(.L_x_11958) ;  /* 0x000013c000007947 */ /* 0x000fea0003800000 */
.L_x_11959:
        /* <DEDUP_REMOVED lines=39> */
.L_x_11968:
        /* <DEDUP_REMOVED lines=12> */
.L_x_11967:
[----:B------:R-:W-:Y:S02]  /*13b00*/  IMAD.MOV.U32 R0, RZ, RZ, R7 ;  /* 0x000000ffff007224 */ /* 0x000fe400078e0007 */
.L_x_11966:
[----:B------:R-:W-:Y:S05]  /*13b10*/  BSYNC B2 ;  /* 0x0000000000027941 */ /* 0x000fea0003800000 */
.L_x_11965:
        /* <DEDUP_REMOVED lines=12> */
.L_x_11973:
        /* <DEDUP_REMOVED lines=33> */
.L_x_11972:
[----:B------:R-:W-:Y:S05]  /*13df0*/  BSYNC B3 ;  /* 0x0000000000037941 */ /* 0x000fea0003800000 */
.L_x_11971:
[----:B------:R-:W-:-:S13]  /*13e00*/  ISETP.GE.U32.AND P0, PT, R24, 0xc, PT ;  /* 0x0000000c1800780c */ /* 0x000fda0003f06070 */
[----:B------:R-:W-:Y:S05]  /*13e10*/  @!P0 BRA `(.L_x_11970) ;  /* 0x0000077000008947 */ /* 0x000fea0003800000 */
[----:B------:R-:W-:Y:S01]  /*13e20*/  BSSY B3, `(.L_x_11974) ;  /* 0x0000075000037945 */ /* 0x000fe20003800000 */
[----:B------:R-:W-:Y:S02]  /*13e30*/  IADD3 R0, R6, 0x10, RZ ;  /* 0x0000001006007810 */ /* 0x000fe40007ffe0ff */
.L_x_11975:
        /* <DEDUP_REMOVED lines=116> */
.L_x_11974:
[----:B------:R-:W-:Y:S02]  /*14580*/  IMAD.MOV.U32 R0, RZ, RZ, R6 ;  /* 0x000000ffff007224 */ /* 0x000fe400078e0006 */
.L_x_11970:
[----:B------:R-:W-:Y:S05]  /*14590*/  BSYNC B2 ;  /* 0x0000000000027941 */ /* 0x000fea0003800000 */
.L_x_11969:
        /* <DEDUP_REMOVED lines=21> */
.L_x_11977:
[----:B------:R-:W-:Y:S05]  /*146f0*/  BSYNC B2 ;  /* 0x0000000000027941 */ /* 0x000fea0003800000 */
.L_x_11976:
[----:B------:R-:W-:Y:S02]  /*14700*/  IMAD.MOV.U32 R23, RZ, RZ, R7 ;  /* 0x000000ffff177224 */ /* 0x000fe400078e0007 */
[----:B------:R-:W-:-:S03]  /*14710*/  IMAD.MOV.U32 R22, RZ, RZ, R2 ;  /* 0x000000ffff167224 */ /* 0x000fc600078e0002 */
[----:B------:R-:W-:Y:S01]  /*14720*/  LOP3.LUT R23, R23, 0x80000000, R35, 0xb8, !PT ;  /* 0x8000000017177812 */ /* 0x000fe200078eb823 */
[----:B------:R-:W-:Y:S05]  /*14730*/  BRA `(.L_x_11964) ;  /* 0x0000006000007947 */ /* 0x000fea0003800000 */
.L_x_11963:
[----:B------:R-:W0:-:S06]  /*14740*/  DSETP.GTU.AND P0, PT, R2, +INF , PT ;  /* 0x7ff000000200742a */ /* 0x000e0c0003f0c000 */
[----:B0-----:R-:W0:-:S14]  /*14750*/  DSETP.LE.AND P0, PT, R6, +INF , !P0 ;  /* 0x7ff000000600742a */ /* 0x001e1c0004703000 */
[----:B0-----:R-:W0:-:S04]  /*14760*/  @P0 DSETP.NEU.AND P1, PT, R6, +INF , PT ;  /* 0x7ff000000600042a */ /* 0x001e080003f2d000 */
[----:B------:R1:W2:-:S06]  /*14770*/  @!P0 DADD R22, R36, R34 ;  /* 0x0000000024168229 */ /* 0x00028c0000000022 */
[----:B0-----:R-:W-:Y:S02]  /*14780*/  @P0 FSEL R22, R34, RZ, P1 ;  /* 0x000000ff22160208 */ /* 0x001fe40000800000 */
[----:B------:R-:W-:Y:S02]  /*14790*/  @P0 FSEL R23, R35, -QNAN , P1 ;  /* 0xfff8000023170808 */ /* 0x000fe40000800000 */
.L_x_11964:
[----:B-12---:R-:W-:Y:S05]  /*147a0*/  BSYNC B0 ;  /* 0x0000000000007941 */ /* 0x006fea0003800000 */
.L_x_11962:
        /* <DEDUP_REMOVED lines=21> */
.L_x_11979:
[----:B------:R-:W-:Y:S05]  /*14900*/  BSYNC B2 ;  /* 0x0000000000027941 */ /* 0x000fea0003800000 */
.L_x_11978:
        /* <DEDUP_REMOVED lines=30> */
.L_x_11982:
[----:B------:R-:W-:Y:S05]  /*14af0*/  BSYNC B2 ;  /* 0x0000000000027941 */ /* 0x000fea0003800000 */
.L_x_11981:
[----:B------:R-:W-:Y:S01]  /*14b00*/  LOP3.LUT R23, RZ, 0x80000000, R3, 0xb8, !PT ;  /* 0x80000000ff177812 */ /* 0x000fe200078eb803 */
[----:B------:R-:W-:Y:S01]  /*14b10*/  IMAD.MOV.U32 R22, RZ, RZ, RZ ;  /* 0x000000ffff167224 */ /* 0x000fe200078e00ff */
[----:B------:R-:W-:Y:S05]  /*14b20*/  BRA `(.L_x_11958) ;  /* 0x0000006000007947 */ /* 0x000fea0003800000 */
.L_x_11980:
[----:B------:R-:W0:Y:S02]  /*14b30*/  FRND.F64.FLOOR R2, R10 ;  /* 0x0000000a00027313 */ /* 0x000e240000305800 */
[----:B0-----:R-:W0:-:S04]  /*14b40*/  DADD R4, R10, -R2 ;  /* 0x000000000a047229 */ /* 0x001e080000000802 */
[----:B------:R-:W-:-:S04]  /*14b50*/  DADD R6, R2, 1 ;  /* 0x3ff0000002067429 */ /* 0x000fc80000000000 */
[----:B0-----:R-:W0:-:S06]  /*14b60*/  DSETP.GT.AND P0, PT, R4, 0.5, PT ;  /* 0x3fe000000400742a */ /* 0x001e0c0003f04000 */
[----:B0-----:R-:W-:Y:S02]  /*14b70*/  FSEL R22, R6, R2, P0 ;  /* 0x0000000206167208 */ /* 0x001fe40000000000 */
[----:B------:R-:W-:Y:S02]  /*14b80*/  FSEL R23, R7, R3, P0 ;  /* 0x0000000307177208 */ /* 0x000fe40000000000 */
.L_x_11958:
[----:B------:R-:W-:Y:S05]  /*14b90*/  BSYNC B1 ;  /* 0x0000000000017941 */ /* 0x000fea0003800000 */
.L_x_11957:
        /* <DEDUP_REMOVED lines=28> */
.L_x_11987:
[----:B------:R-:W-:Y:S05]  /*14d60*/  BSYNC B2 ;  /* 0x0000000000027941 */ /* 0x000fea0003800000 */
.L_x_11986:
[----:B------:R-:W-:Y:S05]  /*14d70*/  BRA `(.L_x_11984) ;  /* 0x000013c000007947 */ /* 0x000fea0003800000 */
.L_x_11985:
        /* <DEDUP_REMOVED lines=39> */
.L_x_11994:
        /* <DEDUP_REMOVED lines=12> */
.L_x_11993:
[----:B------:R-:W-:Y:S02]  /*150b0*/  IMAD.MOV.U32 R0, RZ, RZ, R7 ;  /* 0x000000ffff007224 */ /* 0x000fe400078e0007 */
.L_x_11992:
[----:B------:R-:W-:Y:S05]  /*150c0*/  BSYNC B2 ;  /* 0x0000000000027941 */ /* 0x000fea0003800000 */
.L_x_11991:
        /* <DEDUP_REMOVED lines=12> */
.L_x_11999:
        /* <DEDUP_REMOVED lines=33> */
.L_x_11998:
[----:B------:R-:W-:Y:S05]  /*153a0*/  BSYNC B3 ;  /* 0x0000000000037941 */ /* 0x000fea0003800000 */
.L_x_11997:
[----:B------:R-:W-:-:S13]  /*153b0*/  ISETP.GE.U32.AND P0, PT, R26, 0xc, PT ;  /* 0x0000000c1a00780c */ /* 0x000fda0003f06070 */
[----:B------:R-:W-:Y:S05]  /*153c0*/  @!P0 BRA `(.L_x_11996) ;  /* 0x0000077000008947 */ /* 0x000fea0003800000 */
[----:B------:R-:W-:Y:S01]  /*153d0*/  BSSY B3, `(.L_x_12000) ;  /* 0x0000075000037945 */ /* 0x000fe20003800000 */
[----:B------:R-:W-:Y:S02]  /*153e0*/  IADD3 R0, R6, 0x10, RZ ;  /* 0x0000001006007810 */ /* 0x000fe40007ffe0ff */
.L_x_12001:
        /* <DEDUP_REMOVED lines=116> */
.L_x_12000:
[----:B------:R-:W-:Y:S02]  /*15b30*/  IMAD.MOV.U32 R0, RZ, RZ, R6 ;  /* 0x000000ffff007224 */ /* 0x000fe400078e0006 */
.L_x_11996:
[----:B------:R-:W-:Y:S05]  /*15b40*/  BSYNC B2 ;  /* 0x0000000000027941 */ /* 0x000fea0003800000 */
.L_x_11995:
        /* <DEDUP_REMOVED lines=21> */
.L_x_12003:
[----:B------:R-:W-:Y:S05]  /*15ca0*/  BSYNC B2 ;  /* 0x0000000000027941 */ /* 0x000fea0003800000 */
.L_x_12002:
[----:B------:R-:W-:Y:S02]  /*15cb0*/  IMAD.MOV.U32 R25, RZ, RZ, R7 ;  /* 0x000000ffff197224 */ /* 0x000fe400078e0007 */
[----:B------:R-:W-:-:S03]  /*15cc0*/  IMAD.MOV.U32 R24, RZ, RZ, R2 ;  /* 0x000000ffff187224 */ /* 0x000fc600078e0002 */
[----:B------:R-:W-:Y:S01]  /*15cd0*/  LOP3.LUT R25, R25, 0x80000000, R39, 0xb8, !PT ;  /* 0x8000000019197812 */ /* 0x000fe200078eb827 */
[----:B------:R-:W-:Y:S05]  /*15ce0*/  BRA `(.L_x_11990) ;  /* 0x0000006000007947 */ /* 0x000fea0003800000 */
.L_x_11989:
[----:B------:R-:W0:-:S06]  /*15cf0*/  DSETP.GTU.AND P0, PT, R2, +INF , PT ;  /* 0x7ff000000200742a */ /* 0x000e0c0003f0c000 */
[----:B0-----:R-:W0:-:S14]  /*15d00*/  DSETP.LE.AND P0, PT, R6, +INF , !P0 ;  /* 0x7ff000000600742a */ /* 0x001e1c0004703000 */
[----:B0-----:R-:W0:-:S04]  /*15d10*/  @P0 DSETP.NEU.AND P1, PT, R6, +INF , PT ;  /* 0x7ff000000600042a */ /* 0x001e080003f2d000 */
[----:B------:R1:W2:-:S06]  /*15d20*/  @!P0 DADD R24, R40, R38 ;  /* 0x0000000028188229 */ /* 0x00028c0000000026 */
[----:B0-----:R-:W-:Y:S02]  /*15d30*/  @P0 FSEL R24, R38, RZ, P1 ;  /* 0x000000ff26180208 */ /* 0x001fe40000800000 */
[----:B------:R-:W-:Y:S02]  /*15d40*/  @P0 FSEL R25, R39, -QNAN , P1 ;  /* 0xfff8000027190808 */ /* 0x000fe40000800000 */
.L_x_11990:
[----:B-12---:R-:W-:Y:S05]  /*15d50*/  BSYNC B0 ;  /* 0x0000000000007941 */ /* 0x006fea0003800000 */
.L_x_11988:
        /* <DEDUP_REMOVED lines=21> */
.L_x_12005:
[----:B------:R-:W-:Y:S05]  /*15eb0*/  BSYNC B2 ;  /* 0x0000000000027941 */ /* 0x000fea0003800000 */
.L_x_12004:
        /* <DEDUP_REMOVED lines=30> */
.L_x_12008:
[----:B------:R-:W-:Y:S05]  /*160a0*/  BSYNC B2 ;  /* 0x0000000000027941 */ /* 0x000fea0003800000 */
.L_x_12007:
[----:B------:R-:W-:Y:S01]  /*160b0*/  LOP3.LUT R3, RZ, 0x80000000, R3, 0xb8, !PT ;  /* 0x80000000ff037812 */ /* 0x000fe200078eb803 */
[----:B------:R-:W-:Y:S01]  /*160c0*/  IMAD.MOV.U32 R2, RZ, RZ, RZ ;  /* 0x000000ffff027224 */ /* 0x000fe200078e00ff */
[----:B------:R-:W-:Y:S05]  /*160d0*/  BRA `(.L_x_11984) ;  /* 0x0000006000007947 */ /* 0x000fea0003800000 */
.L_x_12006:
[----:B------:R-:W0:Y:S02]  /*160e0*/  FRND.F64.FLOOR R2, R10 ;  /* 0x0000000a00027313 */ /* 0x000e240000305800 */
[----:B0-----:R-:W0:-:S04]  /*160f0*/  DADD R4, R10, -R2 ;  /* 0x000000000a047229 */ /* 0x001e080000000802 */
[----:B------:R-:W-:-:S04]  /*16100*/  DADD R6, R2, 1 ;  /* 0x3ff0000002067429 */ /* 0x000fc80000000000 */
[----:B0-----:R-:W0:-:S06]  /*16110*/  DSETP.GT.AND P0, PT, R4, 0.5, PT ;  /* 0x3fe000000400742a */ /* 0x001e0c0003f04000 */
[----:B0-----:R-:W-:Y:S02]  /*16120*/  FSEL R2, R6, R2, P0 ;  /* 0x0000000206027208 */ /* 0x001fe40000000000 */
[----:B------:R-:W-:Y:S02]  /*16130*/  FSEL R3, R7, R3, P0 ;  /* 0x0000000307037208 */ /* 0x000fe40000000000 */
.L_x_11984:
[----:B------:R-:W-:Y:S05]  /*16140*/  BSYNC B1 ;  /* 0x0000000000017941 */ /* 0x000fea0003800000 */
.L_x_11983:
[----:B------:R-:W0:Y:S01]  /*16150*/  S2R R7, SR_TID.X ;  /* 0x0000000000077919 */ /* 0x000e220000002100 */
[----:B------:R-:W-:Y:S01]  /*16160*/  BSSY B0, `(.L_x_12009) ;  /* 0x0000033000007945 */ /* 0x000fe20003800000 */
[----:B------:R-:W-:Y:S01]  /*16170*/  BSSY B1, `(.L_x_12010) ;  /* 0x000002b000017945 */ /* 0x000fe20003800000 */
[----:B0-----:R-:W-:-:S13]  /*16180*/  ISETP.GE.AND P0, PT, R7, R48, PT ;  /* 0x000000300700720c */ /* 0x001fda0003f06270 */
[----:B------:R-:W-:Y:S01]  /*16190*/  @!P0 IMAD.IADD R4, R54, 0x1, R7 ;  /* 0x0000000136048824 */ /* 0x000fe200078e0207 */
[----:B------:R-:W-:Y:S01]  /*161a0*/  @!P0 IADD3 R7, R7, 0x80, RZ ;  /* 0x0000008007078810 */ /* 0x000fe20007ffe0ff */
[----:B------:R-:W-:-:S04]  /*161b0*/  @!P0 IMAD.MOV.U32 R5, RZ, RZ, 0x8 ;  /* 0x00000008ff058424 */ /* 0x000fc800078e00ff */
[----:B------:R-:W-:-:S05]  /*161c0*/  @!P0 IMAD.WIDE.U32 R4, R4, R5, c[0x0][0x168] ;  /* 0x00005a0004048625 */ /* 0x000fca00078e0005 */
[----:B-----5:R0:W-:Y:S01]  /*161d0*/  @!P0 STG.E.64 [R4.64], R8 ;  /* 0x0000000804008986 */ /* 0x0201e2000c101b04 */
[----:B------:R-:W-:-:S13]  /*161e0*/  ISETP.GE.AND P0, PT, R7, R48, PT ;  /* 0x000000300700720c */ /* 0x000fda0003f06270 */
[----:B------:R-:W-:Y:S05]  /*161f0*/  @P0 BRA `(.L_x_12011) ;  /* 0x000000c000000947 */ /* 0x000fea0003800000 */
[----:B0-----:R-:W-:Y:S01]  /*16200*/  IMAD.IADD R4, R54, 0x1, R7 ;  /* 0x0000000136047824 */ /* 0x001fe200078e0207 */
[----:B------:R-:W-:Y:S01]  /*16210*/  IADD3 R7, R7, 0x80, RZ ;  /* 0x0000008007077810 */ /* 0x000fe20007ffe0ff */
[----:B------:R-:W-:-:S03]  /*16220*/  IMAD.MOV.U32 R5, RZ, RZ, 0x8 ;  /* 0x00000008ff057424 */ /* 0x000fc600078e00ff */
[----:B------:R-:W-:Y:S01]  /*16230*/  ISETP.GE.AND P0, PT, R7, R48, PT ;  /* 0x000000300700720c */ /* 0x000fe20003f06270 */
[----:B------:R-:W-:-:S05]  /*16240*/  IMAD.WIDE.U32 R4, R4, R5, c[0x0][0x168] ;  /* 0x00005a0004047625 */ /* 0x000fca00078e0005 */
[----:B------:R0:W-:Y:S07]  /*16250*/  STG.E.64 [R4.64], R12 ;  /* 0x0000000c04007986 */ /* 0x0001ee000c101b04 */
[----:B------:R-:W-:Y:S05]  /*16260*/  @P0 BRA `(.L_x_12012) ;  /* 0x000000c000000947 */ /* 0x000fea0003800000 */
[----:B0-----:R-:W-:Y:S01]  /*16270*/  IMAD.IADD R4, R54, 0x1, R7 ;  /* 0x0000000136047824 */ /* 0x001fe200078e0207 */
[----:B------:R-:W-:Y:S01]  /*16280*/  IADD3 R7, R7, 0x80, RZ ;  /* 0x0000008007077810 */ /* 0x000fe20007ffe0ff */
[----:B------:R-:W-:-:S04]  /*16290*/  IMAD.MOV.U32 R5, RZ, RZ, 0x8 ;  /* 0x00000008ff057424 */ /* 0x000fc800078e00ff */
[----:B------:R-:W-:-:S05]  /*162a0*/  IMAD.WIDE.U32 R4, R4, R5, c[0x0][0x168] ;  /* 0x00005a0004047625 */ /* 0x000fca00078e0005 */
[----:B------:R0:W-:Y:S02]  /*162b0*/  STG.E.64 [R4.64], R14 ;  /* 0x0000000e04007986 */ /* 0x0001e4000c101b04 */
.L_x_12011:
[----:B0-----:R-:W-:-:S13]  /*162c0*/  ISETP.GE.AND P0, PT, R7, R48, PT ;  /* 0x000000300700720c */ /* 0x001fda0003f06270 */
[----:B------:R-:W-:Y:S05]  /*162d0*/  @P0 BRA `(.L_x_12013) ;  /* 0x000000c000000947 */ /* 0x000fea0003800000 */
[----:B------:R-:W-:Y:S01]  /*162e0*/  IMAD.IADD R4, R54, 0x1, R7 ;  /* 0x0000000136047824 */ /* 0x000fe200078e0207 */
[----:B------:R-:W-:Y:S01]  /*162f0*/  IADD3 R7, R7, 0x80, RZ ;  /* 0x0000008007077810 */ /* 0x000fe20007ffe0ff */
[----:B------:R-:W-:-:S04]  /*16300*/  IMAD.MOV.U32 R5, RZ, RZ, 0x8 ;  /* 0x00000008ff057424 */ /* 0x000fc800078e00ff */
[----:B------:R-:W-:-:S05]  /*16310*/  IMAD.WIDE.U32 R4, R4, R5, c[0x0][0x168] ;  /* 0x00005a0004047625 */ /* 0x000fca00078e0005 */
[----:B------:R0:W-:Y:S02]  /*16320*/  STG.E.64 [R4.64], R18 ;  /* 0x0000001204007986 */ /* 0x0001e4000c101b04 */
.L_x_12012:
[----:B------:R-:W-:-:S13]  /*16330*/  ISETP.GE.AND P0, PT, R7, R48, PT ;  /* 0x000000300700720c */ /* 0x000fda0003f06270 */
[----:B------:R-:W-:Y:S05]  /*16340*/  @P0 BRA `(.L_x_12014) ;  /* 0x000000d000000947 */ /* 0x000fea0003800000 */
[----:B0-----:R-:W-:Y:S01]  /*16350*/  IMAD.IADD R4, R54, 0x1, R7 ;  /* 0x0000000136047824 */ /* 0x001fe200078e0207 */
[----:B------:R-:W-:Y:S01]  /*16360*/  IADD3 R7, R7, 0x80, RZ ;  /* 0x0000008007077810 */ /* 0x000fe20007ffe0ff */
[----:B------:R-:W-:-:S04]  /*16370*/  IMAD.MOV.U32 R5, RZ, RZ, 0x8 ;  /* 0x00000008ff057424 */ /* 0x000fc800078e00ff */
[----:B------:R-:W-:-:S05]  /*16380*/  IMAD.WIDE.U32 R4, R4, R5, c[0x0][0x168] ;  /* 0x00005a0004047625 */ /* 0x000fca00078e0005 */
[----:B------:R0:W-:Y:S02]  /*16390*/  STG.E.64 [R4.64], R20 ;  /* 0x0000001404007986 */ /* 0x0001e4000c101b04 */
.L_x_12013:
[----:B------:R-:W-:-:S13]  /*163a0*/  ISETP.GE.AND P0, PT, R7, R48, PT ;  /* 0x000000300700720c */ /* 0x000fda0003f06270 */
[----:B------:R-:W-:Y:S01]  /*163b0*/  @P0 BREAK B1 ;  /* 0x0000000000010942 */ /* 0x000fe20003800000 */
[----:B------:R-:W-:Y:S05]  /*163c0*/  @P0 BRA `(.L_x_12015) ;  /* 0x000000c000000947 */ /* 0x000fea0003800000 */
[----:B0-----:R-:W-:Y:S01]  /*163d0*/  IMAD.IADD R4, R54, 0x1, R7 ;  /* 0x0000000136047824 */ /* 0x001fe200078e0207 */
[----:B------:R-:W-:Y:S01]  /*163e0*/  IADD3 R7, R7, 0x80, RZ ;  /* 0x0000008007077810 */ /* 0x000fe20007ffe0ff */
[----:B------:R-:W-:-:S04]  /*163f0*/  IMAD.MOV.U32 R5, RZ, RZ, 0x8 ;  /* 0x00000008ff057424 */ /* 0x000fc800078e00ff */
[----:B------:R-:W-:-:S05]  /*16400*/  IMAD.WIDE.U32 R4, R4, R5, c[0x0][0x168] ;  /* 0x00005a0004047625 */ /* 0x000fca00078e0005 */
[----:B------:R0:W-:Y:S02]  /*16410*/  STG.E.64 [R4.64], R16 ;  /* 0x0000001004007986 */ /* 0x0001e4000c101b04 */
.L_x_12014:
[----:B------:R-:W-:Y:S05]  /*16420*/  BSYNC B1 ;  /* 0x0000000000017941 */ /* 0x000fea0003800000 */
.L_x_12010:
[----:B------:R-:W-:-:S13]  /*16430*/  ISETP.GE.AND P0, PT, R7, R48, PT ;  /* 0x000000300700720c */ /* 0x000fda0003f06270 */
[----:B0-----:R-:W-:Y:S01]  /*16440*/  @!P0 IMAD.IADD R4, R54, 0x1, R7 ;  /* 0x0000000136048824 */ /* 0x001fe200078e0207 */
[----:B------:R-:W-:Y:S01]  /*16450*/  @!P0 IADD3 R7, R7, 0x80, RZ ;  /* 0x0000008007078810 */ /* 0x000fe20007ffe0ff */
[----:B------:R-:W-:-:S04]  /*16460*/  @!P0 IMAD.MOV.U32 R5, RZ, RZ, 0x8 ;  /* 0x00000008ff058424 */ /* 0x000fc800078e00ff */
[----:B------:R-:W-:-:S05]  /*16470*/  @!P0 IMAD.WIDE.U32 R4, R4, R5, c[0x0][0x168] ;  /* 0x00005a0004048625 */ /* 0x000fca00078e0005 */
[----:B------:R0:W-:Y:S02]  /*16480*/  @!P0 STG.E.64 [R4.64], R22 ;  /* 0x0000001604008986 */ /* 0x0001e4000c101b04 */
.L_x_12015:
[----:B------:R-:W-:Y:S05]  /*16490*/  BSYNC B0 ;  /* 0x0000000000007941 */ /* 0x000fea0003800000 */
.L_x_12009:
[----:B------:R-:W-:Y:S01]  /*164a0*/  WARPSYNC 0xffffffff ;  /* 0xffffffff00007948 */ /* 0x000fe20003800000 */
[----:B------:R-:W-:-:S13]  /*164b0*/  ISETP.GE.AND P0, PT, R7, R48, PT ;  /* 0x000000300700720c */ /* 0x000fda0003f06270 */
[----:B------:R-:W-:Y:S05]  /*164c0*/  @P0 EXIT ;  /* 0x000000000000094d */ /* 0x000fea0003800000 */
[----:B0-----:R-:W-:Y:S02]  /*164d0*/  IMAD.IADD R4, R54, 0x1, R7 ;  /* 0x0000000136047824 */ /* 0x001fe400078e0207 */
[----:B------:R-:W-:-:S04]  /*164e0*/  IMAD.MOV.U32 R5, RZ, RZ, 0x8 ;  /* 0x00000008ff057424 */ /* 0x000fc800078e00ff */
[----:B------:R-:W-:-:S05]  /*164f0*/  IMAD.WIDE.U32 R4, R4, R5, c[0x0][0x168] ;  /* 0x00005a0004047625 */ /* 0x000fca00078e0005 */
[----:B------:R-:W-:Y:S01]  /*16500*/  STG.E.64 [R4.64], R2 ;  /* 0x0000000204007986 */ /* 0x000fe2000c101b04 */
[----:B------:R-:W-:Y:S05]  /*16510*/  EXIT ;  /* 0x000000000000794d */ /* 0x000fea0003800000 */
        .weak           $__internal_4_$__cuda_sm20_div_rn_f64_full
        .type           $__internal_4_$__cuda_sm20_div_rn_f64_full,@function
        .size           $__internal_4_$__cuda_sm20_div_rn_f64_full,(.L_x_32474 - $__internal_4_$__cuda_sm20_div_rn_f64_full)
$__internal_4_$__cuda_sm20_div_rn_f64_full:
[C---:B------:R-:W-:Y:S01]  /*16520*/  FSETP.GEU.AND P0, PT, |R2|.reuse, 1.469367938527859385e-39, PT ;  /* 0x001000000200780b */ /* 0x040fe20003f0e200 */
[----:B------:R-:W-:Y:S01]  /*16530*/  IMAD.MOV.U32 R5, RZ, RZ, R2 ;  /* 0x000000ffff057224 */ /* 0x000fe200078e0002 */
[C---:B------:R-:W-:Y:S01]  /*16540*/  LOP3.LUT R10, R2.reuse, 0x800fffff, RZ, 0xc0, !PT ;  /* 0x800fffff020a7812 */ /* 0x040fe200078ec0ff */
[----:B------:R-:W-:Y:S01]  /*16550*/  IMAD.MOV.U32 R7, RZ, RZ, R3 ;  /* 0x000000ffff077224 */ /* 0x000fe200078e0003 */
[----:B------:R-:W-:Y:S01]  /*16560*/  LOP3.LUT R49, R2, 0x7ff00000, RZ, 0xc0, !PT ;  /* 0x7ff0000002317812 */ /* 0x000fe200078ec0ff */
[----:B------:R-:W-:Y:S01]  /*16570*/  IMAD.MOV.U32 R2, RZ, RZ, 0x1 ;  /* 0x00000001ff027424 */ /* 0x000fe200078e00ff */
[----:B------:R-:W-:Y:S01]  /*16580*/  LOP3.LUT R11, R10, 0x3ff00000, RZ, 0xfc, !PT ;  /* 0x3ff000000a0b7812 */ /* 0x000fe200078efcff */
[----:B------:R-:W-:Y:S01]  /*16590*/  IMAD.MOV.U32 R10, RZ, RZ, R4 ;  /* 0x000000ffff0a7224 */ /* 0x000fe200078e0004 */
[C---:B------:R-:W-:Y:S01]  /*165a0*/  FSETP.GEU.AND P2, PT, |R7|.reuse, 1.469367938527859385e-39, PT ;  /* 0x001000000700780b */ /* 0x040fe20003f4e200 */
[----:B------:R-:W-:Y:S01]  /*165b0*/  IMAD.MOV.U32 R57, RZ, RZ, 0x1ca00000 ;  /* 0x1ca00000ff397424 */ /* 0x000fe200078e00ff */
[----:B------:R-:W-:Y:S01]  /*165c0*/  LOP3.LUT R55, R7, 0x7ff00000, RZ, 0xc0, !PT ;  /* 0x7ff0000007377812 */ /* 0x000fe200078ec0ff */
[----:B------:R-:W-:Y:S02]  /*165d0*/  BSSY B0, `(.L_x_12016) ;  /* 0x0000054000007945 */ /* 0x000fe40003800000 */
[----:B------:R-:W0:Y:S01]  /*165e0*/  @!P0 DMUL R10, R4, 8.98846567431157953865e+307 ;  /* 0x7fe00000040a8828 */ /* 0x000e220000000000 */
[----:B------:R-:W-:-:S04]  /*165f0*/  ISETP.GE.U32.AND P1, PT, R55, R49, PT ;  /* 0x000000313700720c */ /* 0x000fc80003f26070 */
[----:B------:R-:W-:Y:S01]  /*16600*/  SEL R47, R57, 0x63400000, !P1 ;  /* 0x63400000392f7807 */ /* 0x000fe20004800000 */
[----:B0-----:R-:W0:Y:S02]  /*16610*/  MUFU.RCP64H R3, R11 ;  /* 0x0000000b00037308 */ /* 0x001e240000001800 */
[----:B------:R-:W-:Y:S02]  /*16620*/  @!P2 LOP3.LUT R44, R5, 0x7ff00000, RZ, 0xc0, !PT ;  /* 0x7ff00000052ca812 */ /* 0x000fe400078ec0ff */
[----:B------:R-:W-:Y:S02]  /*16630*/  LOP3.LUT R47, R47, 0x800fffff, R7, 0xf8, !PT ;  /* 0x800fffff2f2f7812 */ /* 0x000fe400078ef807 */
[----:B------:R-:W-:Y:S02]  /*16640*/  @!P2 ISETP.GE.U32.AND P3, PT, R55, R44, PT ;  /* 0x0000002c3700a20c */ /* 0x000fe40003f66070 */
[----:B------:R-:W-:Y:S02]  /*16650*/  @!P0 LOP3.LUT R49, R11, 0x7ff00000, RZ, 0xc0, !PT ;  /* 0x7ff000000b318812 */ /* 0x000fe400078ec0ff */
[----:B------:R-:W-:-:S02]  /*16660*/  @!P2 SEL R46, R57, 0x63400000, !P3 ;  /* 0x63400000392ea807 */ /* 0x000fc40005800000 */
[----:B------:R-:W-:Y:S01]  /*16670*/  IADD3 R56, R49, -0x1, RZ ;  /* 0xffffffff31387810 */ /* 0x000fe20007ffe0ff */
[----:B0-----:R-:W0:-:S06]  /*16680*/  DFMA R44, R2, -R10, 1 ;  /* 0x3ff00000022c742b */ /* 0x001e0c000000080a */
[----:B0-----:R0:W1:Y:S02]  /*16690*/  DFMA R50, R44, R44, R44 ;  /* 0x0000002c2c32722b */ /* 0x001064000000002c */
[----:B0-----:R-:W-:Y:S01]  /*166a0*/  @!P2 LOP3.LUT R44, R46, 0x80000000, R7, 0xf8, !PT ;  /* 0x800000002e2ca812 */ /* 0x001fe200078ef807 */
[----:B------:R-:W-:-:S03]  /*166b0*/  IMAD.MOV.U32 R46, RZ, RZ, R6 ;  /* 0x000000ffff2e7224 */ /* 0x000fc600078e0006 */
[----:B------:R-:W-:Y:S01]  /*166c0*/  @!P2 LOP3.LUT R45, R44, 0x100000, RZ, 0xfc, !PT ;  /* 0x001000002c2da812 */ /* 0x000fe200078efcff */
[----:B------:R-:W-:Y:S01]  /*166d0*/  @!P2 IMAD.MOV.U32 R44, RZ, RZ, RZ ;  /* 0x000000ffff2ca224 */ /* 0x000fe200078e00ff */
[----:B-1----:R0:W1:Y:S02]  /*166e0*/  DFMA R2, R2, R50, R2 ;  /* 0x000000320202722b */ /* 0x0020640000000002 */
[----:B0-----:R-:W-:-:S03]  /*166f0*/  IMAD.MOV.U32 R50, RZ, RZ, R55 ;  /* 0x000000ffff327224 */ /* 0x001fc600078e0037 */
[----:B------:R-:W0:-:S04]  /*16700*/  @!P2 DFMA R46, R46, 2, -R44 ;  /* 0x400000002e2ea82b */ /* 0x000e08000000082c */
[----:B-1----:R-:W1:-:S06]  /*16710*/  DFMA R44, R2, -R10, 1 ;  /* 0x3ff00000022c742b */ /* 0x002e4c000000080a */
[----:B0-----:R-:W-:Y:S01]  /*16720*/  @!P2 LOP3.LUT R50, R47, 0x7ff00000, RZ, 0xc0, !PT ;  /* 0x7ff000002f32a812 */ /* 0x001fe200078ec0ff */
[----:B-1----:R-:W0:-:S03]  /*16730*/  DFMA R2, R2, R44, R2 ;  /* 0x0000002c0202722b */ /* 0x002e060000000002 */
[----:B------:R-:W-:-:S03]  /*16740*/  IADD3 R51, R50, -0x1, RZ ;  /* 0xffffffff32337810 */ /* 0x000fc60007ffe0ff */
[----:B0-----:R-:W0:Y:S01]  /*16750*/  DMUL R44, R2, R46 ;  /* 0x0000002e022c7228 */ /* 0x001e220000000000 */
[----:B------:R-:W-:-:S04]  /*16760*/  ISETP.GT.U32.AND P0, PT, R51, 0x7feffffe, PT ;  /* 0x7feffffe3300780c */ /* 0x000fc80003f04070 */
[----:B------:R-:W-:Y:S01]  /*16770*/  ISETP.GT.U32.OR P0, PT, R56, 0x7feffffe, P0 ;  /* 0x7feffffe3800780c */ /* 0x000fe20000704470 */
[----:B0-----:R-:W0:-:S06]  /*16780*/  DFMA R52, R44, -R10, R46 ;  /* 0x8000000a2c34722b */ /* 0x001e0c000000002e */
[----:B0-----:R0:W1:-:S06]  /*16790*/  DFMA R44, R2, R52, R44 ;  /* 0x00000034022c722b */ /* 0x00104c000000002c */
[----:B------:R-:W-:Y:S05]  /*167a0*/  @P0 BRA `(.L_x_12017) ;  /* 0x000001e000000947 */ /* 0x000fea0003800000 */
[----:B01----:R-:W-:Y:S01]  /*167b0*/  LOP3.LUT R2, R5, 0x7ff00000, RZ, 0xc0, !PT ;  /* 0x7ff0000005027812 */ /* 0x003fe200078ec0ff */
        /* <DEDUP_REMOVED lines=29> */
.L_x_12017:
        /* <DEDUP_REMOVED lines=12> */
[----:B------:R-:W-:Y:S02]  /*16a50*/  @!P0 IMAD.MOV.U32 R3, RZ, RZ, R2 ;  /* 0x000000ffff038224 */ /* 0x000fe400078e0002 */
[----:B------:R-:W-:Y:S02]  /*16a60*/  @!P0 IMAD.MOV.U32 R2, RZ, RZ, RZ ;  /* 0x000000ffff028224 */ /* 0x000fe400078e00ff */
[----:B------:R-:W-:Y:S02]  /*16a70*/  @P0 IMAD.MOV.U32 R2, RZ, RZ, RZ ;  /* 0x000000ffff020224 */ /* 0x000fe400078e00ff */
[----:B------:R-:W-:Y:S01]  /*16a80*/  @P0 IMAD.MOV.U32 R3, RZ, RZ, R4 ;  /* 0x000000ffff030224 */ /* 0x000fe200078e0004 */
[----:B------:R-:W-:Y:S05]  /*16a90*/  BRA `(.L_x_12018) ;  /* 0x0000007000007947 */ /* 0x000fea0003800000 */
.L_x_12020:
[----:B------:R-:W-:-:S05]  /*16aa0*/  LOP3.LUT R2, R5, 0x80000, RZ, 0xfc, !PT ;  /* 0x0008000005027812 */ /* 0x000fca00078efcff */
[----:B------:R-:W-:Y:S02]  /*16ab0*/  IMAD.MOV.U32 R3, RZ, RZ, R2 ;  /* 0x000000ffff037224 */ /* 0x000fe400078e0002 */
[----:B------:R-:W-:Y:S01]  /*16ac0*/  IMAD.MOV.U32 R2, RZ, RZ, R4 ;  /* 0x000000ffff027224 */ /* 0x000fe200078e0004 */
[----:B------:R-:W-:Y:S05]  /*16ad0*/  BRA `(.L_x_12018) ;  /* 0x0000003000007947 */ /* 0x000fea0003800000 */
.L_x_12019:
[----:B------:R-:W-:-:S05]  /*16ae0*/  LOP3.LUT R2, R7, 0x80000, RZ, 0xfc, !PT ;  /* 0x0008000007027812 */ /* 0x000fca00078efcff */
[----:B------:R-:W-:Y:S02]  /*16af0*/  IMAD.MOV.U32 R3, RZ, RZ, R2 ;  /* 0x000000ffff037224 */ /* 0x000fe400078e0002 */
[----:B------:R-:W-:Y:S02]  /*16b00*/  IMAD.MOV.U32 R2, RZ, RZ, R6 ;  /* 0x000000ffff027224 */ /* 0x000fe400078e0006 */
.L_x_12018:
[----:B------:R-:W-:Y:S05]  /*16b10*/  BSYNC B0 ;  /* 0x0000000000007941 */ /* 0x000fea0003800000 */
.L_x_12016:
[----:B------:R-:W-:Y:S02]  /*16b20*/  IMAD.MOV.U32 R4, RZ, RZ, R0 ;  /* 0x000000ffff047224 */ /* 0x000fe400078e0000 */
[----:B------:R-:W-:-:S04]  /*16b30*/  IMAD.MOV.U32 R5, RZ, RZ, 0x0 ;  /* 0x00000000ff057424 */ /* 0x000fc800078e00ff */
[----:B------:R-:W-:Y:S05]  /*16b40*/  RET.REL.NODEC R4 `(_ZN2at6native29vectorized_elementwise_kernelILi2ENS0_13BinaryFunctorIdddZZZNS0_15binary_internal21div_floor_kernel_cudaERNS_18TensorIteratorBaseEENKUlvE1_clEvENKUlvE_clEvEUlddE_EESt5arrayIPcLm3EEEEviT0_T1_) ;  /* 0xfffe94b004007950 */ /* 0x000fea0003c3ffff */
.L_x_12021:
        /* <DEDUP_REMOVED lines=11> */
.L_x_32474:


//--------------------- .text._ZN2at6native29vectorized_elementwise_kernelILi4ENS0_13BinaryFunctorIdddZZZNS0_15binary_internal21div_floor_kernel_cudaERNS_18TensorIteratorBaseEENKUlvE1_clEvENKUlvE_clEvEUlddE_EESt5arrayIPcLm3EEEEviT0_T1_ --------------------------
	.section	.text._ZN2at6native29vectorized_elementwise_kernelILi4ENS0_13BinaryFunctorIdddZZZNS0_15binary_internal21div_floor_kernel_cudaERNS_18TensorIteratorBaseEENKUlvE1_clEvENKUlvE_clEvEUlddE_EESt5arrayIPcLm3EEEEviT0_T1_,"ax",@progbits
	.sectioninfo	@"SHI_REGISTERS=60"
	.align	128
        .global         _ZN2at6native29vectorized_elementwise_kernelILi4ENS0_13BinaryFunctorIdddZZZNS0_15binary_internal21div_floor_kernel_cudaERNS_18TensorIteratorBaseEENKUlvE1_clEvENKUlvE_clEvEUlddE_EESt5arrayIPcLm3EEEEviT0_T1_
        .type           _ZN2at6native29vectorized_elementwise_kernelILi4ENS0_13BinaryFunctorIdddZZZNS0_15binary_internal21div_floor_kernel_cudaERNS_18TensorIteratorBaseEENKUlvE1_clEvENKUlvE_clEvEUlddE_EESt5arrayIPcLm3EEEEviT0_T1_,@function
        .size           _ZN2at6native29vectorized_elementwise_kernelILi4ENS0_13BinaryFunctorIdddZZZNS0_15binary_internal21div_floor_kernel_cudaERNS_18TensorIteratorBaseEENKUlvE1_clEvENKUlvE_clEvEUlddE_EESt5arrayIPcLm3EEEEviT0_T1_,(.L_x_32475 - _ZN2at6native29vectorized_elementwise_kernelILi4ENS0_13BinaryFunctorIdddZZZNS0_15binary_internal21div_floor_kernel_cudaERNS_18TensorIteratorBaseEENKUlvE1_clEvENKUlvE_clEvEUlddE_EESt5arrayIPcLm3EEEEviT0_T1_)
        .other          _ZN2at6native29vectorized_elementwise_kernelILi4ENS0_13BinaryFunctorIdddZZZNS0_15binary_internal21div_floor_kernel_cudaERNS_18TensorIteratorBaseEENKUlvE1_clEvENKUlvE_clEvEUlddE_EESt5arrayIPcLm3EEEEviT0_T1_,@"STO_CUDA_ENTRY STV_DEFAULT"
_ZN2at6native29vectorized_elementwise_kernelILi4ENS0_13BinaryFunctorIdddZZZNS0_15binary_internal21div_floor_kernel_cudaERNS_18TensorIteratorBaseEENKUlvE1_clEvENKUlvE_clEvEUlddE_EESt5arrayIPcLm3EEEEviT0_T1_:
.text._ZN2at6native29vectorized_elementwise_kernelILi4ENS0_13BinaryFunctorIdddZZZNS0_15binary_internal21div_floor_kernel_cudaERNS_18TensorIteratorBaseEENKUlvE1_clEvENKUlvE_clEvEUlddE_EESt5arrayIPcLm3EEEEviT0_T1_:
        /* <DEDUP_REMOVED lines=44> */
[----:B------:R-:W-:Y:S05]  /*02c0*/  CALL.REL.NOINC `($__internal_5_$__cuda_sm20_div_rn_f64_full) ;  /* 0x0001625000007944 */ /* 0x000fea0003c00000 */
.L_x_12026:
[----:B------:R-:W-:Y:S05]  /*02d0*/  BSYNC B2 ;  /* 0x0000000000027941 */ /* 0x000fea0003800000 */
.L_x_12025:
[----:B------:R-:W-:Y:S02]  /*02e0*/  IMAD.MOV.U32 R36, RZ, RZ, R2 ;  /* 0x000000ffff247224 */ /* 0x000fe400078e0002 */
[----:B------:R-:W-:Y:S01]  /*02f0*/  IMAD.MOV.U32 R37, RZ, RZ, R3 ;  /* 0x000000ffff257224 */ /* 0x000fe200078e0003 */
[----:B------:R-:W-:Y:S05]  /*0300*/  BRA `(.L_x_12027) ;  /* 0x000013a000007947 */ /* 0x000fea0003800000 */
.L_x_12024:
        /* <DEDUP_REMOVED lines=39> */
.L_x_12033:
        /* <DEDUP_REMOVED lines=12> */
.L_x_12032:
[----:B------:R-:W-:Y:S05]  /*0640*/  BSYNC B2 ;  /* 0x0000000000027941 */ /* 0x000fea0003800000 */
.L_x_12031:
        /* <DEDUP_REMOVED lines=12> */
.L_x_12039:
        /* <DEDUP_REMOVED lines=33> */
.L_x_12038:
[----:B------:R-:W-:Y:S02]  /*0920*/  IMAD.MOV.U32 R10, RZ, RZ, R7 ;  /* 0x000000ffff0a7224 */ /* 0x000fe400078e0007 */
[----:B------:R-:W-:Y:S02]  /*0930*/  IMAD.MOV.U32 R7, RZ, RZ, R8 ;  /* 0x000000ffff077224 */ /* 0x000fe400078e0008 */
.L_x_12037:
[----:B------:R-:W-:Y:S05]  /*0940*/  BSYNC B3 ;  /* 0x0000000000037941 */ /* 0x000fea0003800000 */
.L_x_12036:
[----:B------:R-:W-:-:S13]  /*0950*/  ISETP.GE.U32.AND P0, PT, R44, 0xc, PT ;  /* 0x0000000c2c00780c */ /* 0x000fda0003f06070 */
[----:B------:R-:W-:Y:S05]  /*0960*/  @!P0 BRA `(.L_x_12035) ;  /* 0x0000077000008947 */ /* 0x000fea0003800000 */
[----:B------:R-:W-:Y:S01]  /*0970*/  BSSY B3, `(.L_x_12040) ;  /* 0x0000075000037945 */ /* 0x000fe20003800000 */
[----:B------:R-:W-:Y:S02]  /*0980*/  IADD3 R5, R5, 0x10, RZ ;  /* 0x0000001005057810 */ /* 0x000fe40007ffe0ff */
.L_x_12041:
        /* <DEDUP_REMOVED lines=116> */
.L_x_12040:
[----:B------:R-:W-:Y:S02]  /*10d0*/  IMAD.MOV.U32 R10, RZ, RZ, R6 ;  /* 0x000000ffff0a7224 */ /* 0x000fe400078e0006 */
.L_x_12035:
[----:B------:R-:W-:Y:S05]  /*10e0*/  BSYNC B2 ;  /* 0x0000000000027941 */ /* 0x000fea0003800000 */
.L_x_12034:
        /* <DEDUP_REMOVED lines=20> */
.L_x_12043:
[----:B------:R-:W-:Y:S05]  /*1230*/  BSYNC B2 ;  /* 0x0000000000027941 */ /* 0x000fea0003800000 */
.L_x_12042:
[----:B------:R-:W-:Y:S01]  /*1240*/  LOP3.LUT R9, R9, 0x80000000, R37, 0xb8, !PT ;  /* 0x8000000009097812 */ /* 0x000fe200078eb825 */
[----:B------:R-:W-:Y:S05]  /*1250*/  BRA `(.L_x_12030) ;  /* 0x0000006000007947 */ /* 0x000fea0003800000 */
.L_x_12029:
[----:B------:R-:W0:-:S06]  /*1260*/  DSETP.GTU.AND P0, PT, R2, +INF , PT ;  /* 0x7ff000000200742a */ /* 0x000e0c0003f0c000 */
[----:B0-----:R-:W0:-:S14]  /*1270*/  DSETP.LE.AND P0, PT, R4, +INF , !P0 ;  /* 0x7ff000000400742a */ /* 0x001e1c0004703000 */
[----:B0-----:R-:W0:-:S04]  /*1280*/  @P0 DSETP.NEU.AND P1, PT, R4, +INF , PT ;  /* 0x7ff000000400042a */ /* 0x001e080003f2d000 */
[----:B------:R1:W2:-:S06]  /*1290*/  @!P0 DADD R8, R36, R40 ;  /* 0x0000000024088229 */ /* 0x00028c0000000028 */
[----:B0-----:R-:W-:Y:S02]  /*12a0*/  @P0 FSEL R8, R36, RZ, P1 ;  /* 0x000000ff24080208 */ /* 0x001fe40000800000 */
[----:B------:R-:W-:Y:S02]  /*12b0*/  @P0 FSEL R9, R37, -QNAN , P1 ;  /* 0xfff8000025090808 */ /* 0x000fe40000800000 */
.L_x_12030:
[----:B-12---:R-:W-:Y:S05]  /*12c0*/  BSYNC B0 ;  /* 0x0000000000007941 */ /* 0x006fea0003800000 */
.L_x_12028:
        /* <DEDUP_REMOVED lines=20> */
[----:B------:R-:W-:Y:S05]  /*1410*/  CALL.REL.NOINC `($__internal_5_$__cuda_sm20_div_rn_f64_full) ;  /* 0x0001510000007944 */ /* 0x000fea0003c00000 */
.L_x_12045:
[----:B------:R-:W-:Y:S05]  /*1420*/  BSYNC B2 ;  /* 0x0000000000027941 */ /* 0x000fea0003800000 */
.L_x_12044:
        /* <DEDUP_REMOVED lines=30> */
.L_x_12048:
[----:B------:R-:W-:Y:S05]  /*1610*/  BSYNC B2 ;  /* 0x0000000000027941 */ /* 0x000fea0003800000 */
.L_x_12047:
[----:B------:R-:W-:Y:S01]  /*1620*/  LOP3.LUT R37, RZ, 0x80000000, R3, 0xb8, !PT ;  /* 0x80000000ff257812 */ /* 0x000fe200078eb803 */
[----:B------:R-:W-:Y:S01]  /*1630*/  IMAD.MOV.U32 R36, RZ, RZ, RZ ;  /* 0x000000ffff247224 */ /* 0x000fe200078e00ff */
[----:B------:R-:W-:Y:S05]  /*1640*/  BRA `(.L_x_12027) ;  /* 0x0000006000007947 */ /* 0x000fea0003800000 */
.L_x_12046:
[----:B------:R-:W0:Y:S02]  /*1650*/  FRND.F64.FLOOR R2, R8 ;  /* 0x0000000800027313 */ /* 0x000e240000305800 */
[----:B0-----:R-:W0:-:S04]  /*1660*/  DADD R4, R8, -R2 ;  /* 0x0000000008047229 */ /* 0x001e080000000802 */
[----:B------:R-:W-:-:S04]  /*1670*/  DADD R6, R2, 1 ;  /* 0x3ff0000002067429 */ /* 0x000fc80000000000 */
[----:B0-----:R-:W0:-:S06]  /*1680*/  DSETP.GT.AND P0, PT, R4, 0.5, PT ;  /* 0x3fe000000400742a */ /* 0x001e0c0003f04000 */
[----:B0-----:R-:W-:Y:S02]  /*1690*/  FSEL R36, R6, R2, P0 ;  /* 0x0000000206247208 */ /* 0x001fe40000000000 */
[----:B------:R-:W-:Y:S02]  /*16a0*/  FSEL R37, R7, R3, P0 ;  /* 0x0000000307257208 */ /* 0x000fe40000000000 */
.L_x_12027:
[----:B------:R-:W-:Y:S05]  /*16b0*/  BSYNC B1 ;  /* 0x0000000000017941 */ /* 0x000fea0003800000 */
.L_x_12023:
        /* <DEDUP_REMOVED lines=24> */
.L_x_12052:
[----:B------:R-:W-:Y:S05]  /*1840*/  BSYNC B2 ;  /* 0x0000000000027941 */ /* 0x000fea0003800000 */
.L_x_12051:
[----:B------:R-:W-:Y:S02]  /*1850*/  IMAD.MOV.U32 R38, RZ, RZ, R2 ;  /* 0x000000ffff267224 */ /* 0x000fe400078e0002 */
[----:B------:R-:W-:Y:S01]  /*1860*/  IMAD.MOV.U32 R39, RZ, RZ, R3 ;  /* 0x000000ffff277224 */ /* 0x000fe200078e0003 */
[----:B------:R-:W-:Y:S05]  /*1870*/  BRA `(.L_x_12053) ;  /* 0x000013c000007947 */ /* 0x000fea0003800000 */
.L_x_12050:
        /* <DEDUP_REMOVED lines=39> */
.L_x_12060:
        /* <DEDUP_REMOVED lines=12> */
.L_x_12059:
[----:B------:R-:W-:Y:S02]  /*1bb0*/  IMAD.MOV.U32 R0, RZ, RZ, R7 ;  /* 0x000000ffff007224 */ /* 0x000fe400078e0007 */
.L_x_12058:
[----:B------:R-:W-:Y:S05]  /*1bc0*/  BSYNC B2 ;  /* 0x0000000000027941 */ /* 0x000fea0003800000 */
.L_x_12057:
        /* <DEDUP_REMOVED lines=12> */
.L_x_12065:
        /* <DEDUP_REMOVED lines=33> */
.L_x_12064:
[----:B------:R-:W-:Y:S05]  /*1ea0*/  BSYNC B3 ;  /* 0x0000000000037941 */ /* 0x000fea0003800000 */
.L_x_12063:
[----:B------:R-:W-:-:S13]  /*1eb0*/  ISETP.GE.U32.AND P0, PT, R40, 0xc, PT ;  /* 0x0000000c2800780c */ /* 0x000fda0003f06070 */
[----:B------:R-:W-:Y:S05]  /*1ec0*/  @!P0 BRA `(.L_x_12062) ;  /* 0x0000077000008947 */ /* 0x000fea0003800000 */
[----:B------:R-:W-:Y:S01]  /*1ed0*/  BSSY B3, `(.L_x_12066) ;  /* 0x0000075000037945 */ /* 0x000fe20003800000 */
[----:B------:R-:W-:Y:S02]  /*1ee0*/  IADD3 R0, R6, 0x10, RZ ;  /* 0x0000001006007810 */ /* 0x000fe40007ffe0ff */
.L_x_12067:
        /* <DEDUP_REMOVED lines=116> */
.L_x_12066:
[----:B------:R-:W-:Y:S02]  /*2630*/  IMAD.MOV.U32 R0, RZ, RZ, R6 ;  /* 0x000000ffff007224 */ /* 0x000fe400078e0006 */
.L_x_12062:
[----:B------:R-:W-:Y:S05]  /*2640*/  BSYNC B2 ;  /* 0x0000000000027941 */ /* 0x000fea0003800000 */
.L_x_12061:
        /* <DEDUP_REMOVED lines=21> */
.L_x_12069:
[----:B------:R-:W-:Y:S05]  /*27a0*/  BSYNC B2 ;  /* 0x0000000000027941 */ /* 0x000fea0003800000 */
.L_x_12068:
[----:B------:R-:W-:Y:S02]  /*27b0*/  IMAD.MOV.U32 R9, RZ, RZ, R7 ;  /* 0x000000ffff097224 */ /* 0x000fe400078e0007 */
[----:B------:R-:W-:-:S03]  /*27c0*/  IMAD.MOV.U32 R8, RZ, RZ, R2 ;  /* 0x000000ffff087224 */ /* 0x000fc600078e0002 */
[----:B------:R-:W-:Y:S01]  /*27d0*/  LOP3.LUT R9, R9, 0x80000000, R39, 0xb8, !PT ;  /* 0x8000000009097812 */ /* 0x000fe200078eb827 */
[----:B------:R-:W-:Y:S05]  /*27e0*/  BRA `(.L_x_12056) ;  /* 0x0000006000007947 */ /* 0x000fea0003800000 */
.L_x_12055:
[----:B------:R-:W0:-:S06]  /*27f0*/  DSETP.GTU.AND P0, PT, R2, +INF , PT ;  /* 0x7ff000000200742a */ /* 0x000e0c0003f0c000 */
[----:B0-----:R-:W0:-:S14]  /*2800*/  DSETP.LE.AND P0, PT, R6, +INF , !P0 ;  /* 0x7ff000000600742a */ /* 0x001e1c0004703000 */
[----:B0-----:R-:W0:-:S04]  /*2810*/  @P0 DSETP.NEU.AND P1, PT, R6, +INF , PT ;  /* 0x7ff000000600042a */ /* 0x001e080003f2d000 */
[----:B------:R1:W2:-:S06]  /*2820*/  @!P0 DADD R8, R38, R42 ;  /* 0x0000000026088229 */ /* 0x00028c000000002a */
[----:B0-----:R-:W-:Y:S02]  /*2830*/  @P0 FSEL R8, R38, RZ, P1 ;  /* 0x000000ff26080208 */ /* 0x001fe40000800000 */
[----:B------:R-:W-:Y:S02]  /*2840*/  @P0 FSEL R9, R39, -QNAN , P1 ;  /* 0xfff8000027090808 */ /* 0x000fe40000800000 */
.L_x_12056:
[----:B-12---:R-:W-:Y:S05]  /*2850*/  BSYNC B0 ;  /* 0x0000000000007941 */ /* 0x006fea0003800000 */
.L_x_12054:
        /* <DEDUP_REMOVED lines=21> */
.L_x_12071:
[----:B------:R-:W-:Y:S05]  /*29b0*/  BSYNC B2 ;  /* 0x0000000000027941 */ /* 0x000fea0003800000 */
.L_x_12070:
        /* <DEDUP_REMOVED lines=30> */
.L_x_12074:
[----:B------:R-:W-:Y:S05]  /*2ba0*/  BSYNC B2 ;  /* 0x0000000000027941 */ /* 0x000fea0003800000 */
.L_x_12073:
[----:B------:R-:W-:Y:S01]  /*2bb0*/  LOP3.LUT R39, RZ, 0x80000000, R3, 0xb8, !PT ;  /* 0x80000000ff277812 */ /* 0x000fe200078eb803 */
[----:B------:R-:W-:Y:S01]  /*2bc0*/  IMAD.MOV.U32 R38, RZ, RZ, RZ ;  /* 0x000000ffff267224 */ /* 0x000fe200078e00ff */
[----:B------:R-:W-:Y:S05]  /*2bd0*/  BRA `(.L_x_12053) ;  /* 0x0000006000007947 */ /* 0x000fea0003800000 */
.L_x_12072:
[----:B------:R-:W0:Y:S02]  /*2be0*/  FRND.F64.FLOOR R2, R8 ;  /* 0x0000000800027313 */ /* 0x000e240000305800 */
[----:B0-----:R-:W0:-:S04]  /*2bf0*/  DADD R4, R8, -R2 ;  /* 0x0000000008047229 */ /* 0x001e080000000802 */
[----:B------:R-:W-:-:S04]  /*2c00*/  DADD R6, R2, 1 ;  /* 0x3ff0000002067429 */ /* 0x000fc80000000000 */
[----:B0-----:R-:W0:-:S06]  /*2c10*/  DSETP.GT.AND P0, PT, R4, 0.5, PT ;  /* 0x3fe000000400742a */ /* 0x001e0c0003f04000 */
[----:B0-----:R-:W-:Y:S02]  /*2c20*/  FSEL R38, R6, R2, P0 ;  /* 0x0000000206267208 */ /* 0x001fe40000000000 */
[----:B------:R-:W-:Y:S02]  /*2c30*/  FSEL R39, R7, R3, P0 ;  /* 0x0000000307277208 */ /* 0x000fe40000000000 */
.L_x_12053:
[----:B------:R-:W-:Y:S05]  /*2c40*/  BSYNC B1 ;  /* 0x0000000000017941 */ /* 0x000fea0003800000 */
.L_x_12049:
        /* <DEDUP_REMOVED lines=24> */
.L_x_12078:
[----:B------:R-:W-:Y:S05]  /*2dd0*/  BSYNC B2 ;  /* 0x0000000000027941 */ /* 0x000fea0003800000 */
.L_x_12077:
[----:B------:R-:W-:Y:S02]  /*2de0*/  IMAD.MOV.U32 R20, RZ, RZ, R2 ;  /* 0x000000ffff147224 */ /* 0x000fe400078e0002 */
[----:B------:R-:W-:Y:S01]  /*2df0*/  IMAD.MOV.U32 R21, RZ, RZ, R3 ;  /* 0x000000ffff157224 */ /* 0x000fe200078e0003 */
[----:B------:R-:W-:Y:S05]  /*2e00*/  BRA `(.L_x_12079) ;  /* 0x000013c000007947 */ /* 0x000fea0003800000 */
.L_x_12076:
        /* <DEDUP_REMOVED lines=39> */
.L_x_12086:
        /* <DEDUP_REMOVED lines=12> */
.L_x_12085:
[----:B------:R-:W-:Y:S02]  /*3140*/  IMAD.MOV.U32 R0, RZ, RZ, R7 ;  /* 0x000000ffff007224 */ /* 0x000fe400078e0007 */
.L_x_12084:
[----:B------:R-:W-:Y:S05]  /*3150*/  BSYNC B2 ;  /* 0x0000000000027941 */ /* 0x000fea0003800000 */
.L_x_12083:
        /* <DEDUP_REMOVED lines=12> */
.L_x_12091:
        /* <DEDUP_REMOVED lines=33> */
.L_x_12090:
[----:B------:R-:W-:Y:S05]  /*3430*/  BSYNC B3 ;  /* 0x0000000000037941 */ /* 0x000fea0003800000 */
.L_x_12089:
[----:B------:R-:W-:-:S13]  /*3440*/  ISETP.GE.U32.AND P0, PT, R40, 0xc, PT ;  /* 0x0000000c2800780c */ /* 0x000fda0003f06070 */
[----:B------:R-:W-:Y:S05]  /*3450*/  @!P0 BRA `(.L_x_12088) ;  /* 0x0000077000008947 */ /* 0x000fea0003800000 */
[----:B------:R-:W-:Y:S01]  /*3460*/  BSSY B3, `(.L_x_12092) ;  /* 0x0000075000037945 */ /* 0x000fe20003800000 */
[----:B------:R-:W-:Y:S02]  /*3470*/  IADD3 R0, R6, 0x10, RZ ;  /* 0x0000001006007810 */ /* 0x000fe40007ffe0ff */
.L_x_12093:
        /* <DEDUP_REMOVED lines=116> */
.L_x_12092:
[----:B------:R-:W-:Y:S02]  /*3bc0*/  IMAD.MOV.U32 R0, RZ, RZ, R6 ;  /* 0x000000ffff007224 */ /* 0x000fe400078e0006 */
.L_x_12088:
[----:B------:R-:W-:Y:S05]  /*3bd0*/  BSYNC B2 ;  /* 0x0000000000027941 */ /* 0x000fea0003800000 */
.L_x_12087:
        /* <DEDUP_REMOVED lines=21> */
.L_x_12095:
[----:B------:R-:W-:Y:S05]  /*3d30*/  BSYNC B2 ;  /* 0x0000000000027941 */ /* 0x000fea0003800000 */
.L_x_12094:
[----:B------:R-:W-:Y:S02]  /*3d40*/  IMAD.MOV.U32 R9, RZ, RZ, R7 ;  /* 0x000000ffff097224 */ /* 0x000fe400078e0007 */
[----:B------:R-:W-:-:S03]  /*3d50*/  IMAD.MOV.U32 R8, RZ, RZ, R2 ;  /* 0x000000ffff087224 */ /* 0x000fc600078e0002 */
[----:B------:R-:W-:Y:S01]  /*3d60*/  LOP3.LUT R9, R9, 0x80000000, R33, 0xb8, !PT ;  /* 0x8000000009097812 */ /* 0x000fe200078eb821 */
[----:B------:R-:W-:Y:S05]  /*3d70*/  BRA `(.L_x_12082) ;  /* 0x0000006000007947 */ /* 0x000fea0003800000 */
.L_x_12081:
[----:B------:R-:W0:-:S06]  /*3d80*/  DSETP.GTU.AND P0, PT, R2, +INF , PT ;  /* 0x7ff000000200742a */ /* 0x000e0c0003f0c000 */
[----:B0-----:R-:W0:-:S14]  /*3d90*/  DSETP.LE.AND P0, PT, R6, +INF , !P0 ;  /* 0x7ff000000600742a */ /* 0x001e1c0004703000 */
[----:B0-----:R-:W0:-:S04]  /*3da0*/  @P0 DSETP.NEU.AND P1, PT, R6, +INF , PT ;  /* 0x7ff000000600042a */ /* 0x001e080003f2d000 */
[----:B------:R1:W2:-:S06]  /*3db0*/  @!P0 DADD R8, R32, R20 ;  /* 0x0000000020088229 */ /* 0x00028c0000000014 */
[----:B0-----:R-:W-:Y:S02]  /*3dc0*/  @P0 FSEL R8, R32, RZ, P1 ;  /* 0x000000ff20080208 */ /* 0x001fe40000800000 */
[----:B------:R-:W-:Y:S02]  /*3dd0*/  @P0 FSEL R9, R33, -QNAN , P1 ;  /* 0xfff8000021090808 */ /* 0x000fe40000800000 */
.L_x_12082:
[----:B-12---:R-:W-:Y:S05]  /*3de0*/  BSYNC B0 ;  /* 0x0000000000007941 */ /* 0x006fea0003800000 */
.L_x_12080:
        /* <DEDUP_REMOVED lines=21> */
.L_x_12097:
[----:B------:R-:W-:Y:S05]  /*3f40*/  BSYNC B2 ;  /* 0x0000000000027941 */ /* 0x000fea0003800000 */
.L_x_12096:
        /* <DEDUP_REMOVED lines=30> */
.L_x_12100:
[----:B------:R-:W-:Y:S05]  /*4130*/  BSYNC B2 ;  /* 0x0000000000027941 */ /* 0x000fea0003800000 */
.L_x_12099:
[----:B------:R-:W-:Y:S01]  /*4140*/  LOP3.LUT R21, RZ, 0x80000000, R3, 0xb8, !PT ;  /* 0x80000000ff157812 */ /* 0x000fe200078eb803 */
[----:B------:R-:W-:Y:S01]  /*4150*/  IMAD.MOV.U32 R20, RZ, RZ, RZ ;  /* 0x000000ffff147224 */ /* 0x000fe200078e00ff */
[----:B------:R-:W-:Y:S05]  /*4160*/  BRA `(.L_x_12079) ;  /* 0x0000006000007947 */ /* 0x000fea0003800000 */
.L_x_12098:
[----:B------:R-:W0:Y:S02]  /*4170*/  FRND.F64.FLOOR R2, R8 ;  /* 0x0000000800027313 */ /* 0x000e240000305800 */
[----:B0-----:R-:W0:-:S04]  /*4180*/  DADD R4, R8, -R2 ;  /* 0x0000000008047229 */ /* 0x001e080000000802 */
[----:B------:R-:W-:-:S04]  /*4190*/  DADD R6, R2, 1 ;  /* 0x3ff0000002067429 */ /* 0x000fc80000000000 */
[----:B0-----:R-:W0:-:S06]  /*41a0*/  DSETP.GT.AND P0, PT, R4, 0.5, PT ;  /* 0x3fe000000400742a */ /* 0x001e0c0003f04000 */
[----:B0-----:R-:W-:Y:S02]  /*41b0*/  FSEL R20, R6, R2, P0 ;  /* 0x0000000206147208 */ /* 0x001fe40000000000 */
[----:B------:R-:W-:Y:S02]  /*41c0*/  FSEL R21, R7, R3, P0 ;  /* 0x0000000307157208 */ /* 0x000fe40000000000 */
.L_x_12079:
[----:B------:R-:W-:Y:S05]  /*41d0*/  BSYNC B1 ;  /* 0x0000000000017941 */ /* 0x000fea0003800000 */
.L_x_12075:
        /* <DEDUP_REMOVED lines=24> */
.L_x_12104:
[----:B------:R-:W-:Y:S05]  /*4360*/  BSYNC B2 ;  /* 0x0000000000027941 */ /* 0x000fea0003800000 */
.L_x_12103:
[----:B------:R-:W-:Y:S02]  /*4370*/  IMAD.MOV.U32 R22, RZ, RZ, R2 ;  /* 0x000000ffff167224 */ /* 0x000fe400078e0002 */
[----:B------:R-:W-:Y:S01]  /*4380*/  IMAD.MOV.U32 R23, RZ, RZ, R3 ;  /* 0x000000ffff177224 */ /* 0x000fe200078e0003 */
[----:B------:R-:W-:Y:S05]  /*4390*/  BRA `(.L_x_12105) ;  /* 0x000013c000007947 */ /* 0x000fea0003800000 */
.L_x_12102:
        /* <DEDUP_REMOVED lines=39> */
.L_x_12112:
        /* <DEDUP_REMOVED lines=12> */
.L_x_12111:
[----:B------:R-:W-:Y:S02]  /*46d0*/  IMAD.MOV.U32 R0, RZ, RZ, R7 ;  /* 0x000000ffff007224 */ /* 0x000fe400078e0007 */
.L_x_12110:
[----:B------:R-:W-:Y:S05]  /*46e0*/  BSYNC B2 ;  /* 0x0000000000027941 */ /* 0x000fea0003800000 */
.L_x_12109:
        /* <DEDUP_REMOVED lines=12> */
.L_x_12117:
        /* <DEDUP_REMOVED lines=33> */
.L_x_12116:
[----:B------:R-:W-:Y:S05]  /*49c0*/  BSYNC B3 ;  /* 0x0000000000037941 */ /* 0x000fea0003800000 */
.L_x_12115:
[----:B------:R-:W-:-:S13]  /*49d0*/  ISETP.GE.U32.AND P0, PT, R32, 0xc, PT ;  /* 0x0000000c2000780c */ /* 0x000fda0003f06070 */
[----:B------:R-:W-:Y:S05]  /*49e0*/  @!P0 BRA `(.L_x_12114) ;  /* 0x0000077000008947 */ /* 0x000fea0003800000 */
[----:B------:R-:W-:Y:S01]  /*49f0*/  BSSY B3, `(.L_x_12118) ;  /* 0x0000075000037945 */ /* 0x000fe20003800000 */
[----:B------:R-:W-:Y:S02]  /*4a00*/  IADD3 R0, R6, 0x10, RZ ;  /* 0x0000001006007810 */ /* 0x000fe40007ffe0ff */
.L_x_12119:
        /* <DEDUP_REMOVED lines=116> */
.L_x_12118:
[----:B------:R-:W-:Y:S02]  /*5150*/  IMAD.MOV.U32 R0, RZ, RZ, R6 ;  /* 0x000000ffff007224 */ /* 0x000fe400078e0006 */
.L_x_12114:
[----:B------:R-:W-:Y:S05]  /*5160*/  BSYNC B2 ;  /* 0x0000000000027941 */ /* 0x000fea0003800000 */
.L_x_12113:
        /* <DEDUP_REMOVED lines=21> */
.L_x_12121:
[----:B------:R-:W-:Y:S05]  /*52c0*/  BSYNC B2 ;  /* 0x0000000000027941 */ /* 0x000fea0003800000 */
.L_x_12120:
[----:B------:R-:W-:Y:S02]  /*52d0*/  IMAD.MOV.U32 R9, RZ, RZ, R7 ;  /* 0x000000ffff097224 */ /* 0x000fe400078e0007 */
[----:B------:R-:W-:-:S03]  /*52e0*/  IMAD.MOV.U32 R8, RZ, RZ, R2 ;  /* 0x000000ffff087224 */ /* 0x000fc600078e0002 */
[----:B------:R-:W-:Y:S01]  /*52f0*/  LOP3.LUT R9, R9, 0x80000000, R35, 0xb8, !PT ;  /* 0x8000000009097812 */ /* 0x000fe200078eb823 */
[----:B------:R-:W-:Y:S05]  /*5300*/  BRA `(.L_x_12108) ;  /* 0x0000006000007947 */ /* 0x000fea0003800000 */
.L_x_12107:
[----:B------:R-:W0:-:S06]  /*5310*/  DSETP.GTU.AND P0, PT, R2, +INF , PT ;  /* 0x7ff000000200742a */ /* 0x000e0c0003f0c000 */
[----:B0-----:R-:W0:-:S14]  /*5320*/  DSETP.LE.AND P0, PT, R6, +INF , !P0 ;  /* 0x7ff000000600742a */ /* 0x001e1c0004703000 */
[----:B0-----:R-:W0:-:S04]  /*5330*/  @P0 DSETP.NEU.AND P1, PT, R6, +INF , PT ;  /* 0x7ff000000600042a */ /* 0x001e080003f2d000 */
[----:B------:R1:W2:-:S06]  /*5340*/  @!P0 DADD R8, R34, R22 ;  /* 0x0000000022088229 */ /* 0x00028c0000000016 */
[----:B0-----:R-:W-:Y:S02]  /*5350*/  @P0 FSEL R8, R34, RZ, P1 ;  /* 0x000000ff22080208 */ /* 0x001fe40000800000 */
[----:B------:R-:W-:Y:S02]  /*5360*/  @P0 FSEL R9, R35, -QNAN , P1 ;  /* 0xfff8000023090808 */ /* 0x000fe40000800000 */
.L_x_12108:
[----:B-12---:R-:W-:Y:S05]  /*5370*/  BSYNC B0 ;  /* 0x0000000000007941 */ /* 0x006fea0003800000 */
.L_x_12106:
        /* <DEDUP_REMOVED lines=21> */
.L_x_12123:
[----:B------:R-:W-:Y:S05]  /*54d0*/  BSYNC B2 ;  /* 0x0000000000027941 */ /* 0x000fea0003800000 */
.L_x_12122:
        /* <DEDUP_REMOVED lines=30> */
.L_x_12126:
[----:B------:R-:W-:Y:S05]  /*56c0*/  BSYNC B2 ;  /* 0x0000000000027941 */ /* 0x000fea0003800000 */
.L_x_12125:
[----:B------:R-:W-:Y:S01]  /*56d0*/  LOP3.LUT R23, RZ, 0x80000000, R3, 0xb8, !PT ;  /* 0x80000000ff177812 */ /* 0x000fe200078eb803 */
[----:B------:R-:W-:Y:S01]  /*56e0*/  IMAD.MOV.U32 R22, RZ, RZ, RZ ;  /* 0x000000ffff167224 */ /* 0x000fe200078e00ff */
[----:B------:R-:W-:Y:S05]  /*56f0*/  BRA `(.L_x_12105) ;  /* 0x0000006000007947 */ /* 0x000fea0003800000 */
.L_x_12124:
[----:B------:R-:W0:Y:S02]  /*5700*/  FRND.F64.FLOOR R2, R8 ;  /* 0x0000000800027313 */ /* 0x000e240000305800 */
[----:B0-----:R-:W0:-:S04]  /*5710*/  DADD R4, R8, -R2 ;  /* 0x0000000008047229 */ /* 0x001e080000000802 */
[----:B------:R-:W-:-:S04]  /*5720*/  DADD R6, R2, 1 ;  /* 0x3ff0000002067429 */ /* 0x000fc80000000000 */
[----:B0-----:R-:W0:-:S06]  /*5730*/  DSETP.GT.AND P0, PT, R4, 0.5, PT ;  /* 0x3fe000000400742a */ /* 0x001e0c0003f04000 */
[----:B0-----:R-:W-:Y:S02]  /*5740*/  FSEL R22, R6, R2, P0 ;  /* 0x0000000206167208 */ /* 0x001fe40000000000 */
[----:B------:R-:W-:Y:S02]  /*5750*/  FSEL R23, R7, R3, P0 ;  /* 0x0000000307177208 */ /* 0x000fe40000000000 */
.L_x_12105:
[----:B------:R-:W-:Y:S05]  /*5760*/  BSYNC B1 ;  /* 0x0000000000017941 */ /* 0x000fea0003800000 */
.L_x_12101:
        /* <DEDUP_REMOVED lines=24> */
.L_x_12130:
[----:B------:R-:W-:Y:S05]  /*58f0*/  BSYNC B2 ;  /* 0x0000000000027941 */ /* 0x000fea0003800000 */
.L_x_12129:
[----:B------:R-:W-:Y:S02]  /*5900*/  IMAD.MOV.U32 R16, RZ, RZ, R2 ;  /* 0x000000ffff107224 */ /* 0x000fe400078e0002 */
[----:B------:R-:W-:Y:S01]  /*5910*/  IMAD.MOV.U32 R17, RZ, RZ, R3 ;  /* 0x000000ffff117224 */ /* 0x000fe200078e0003 */
[----:B------:R-:W-:Y:S05]  /*5920*/  BRA `(.L_x_12131) ;  /* 0x000013c000007947 */ /* 0x000fea0003800000 */
.L_x_12128:
        /* <DEDUP_REMOVED lines=39> */
.L_x_12138:
        /* <DEDUP_REMOVED lines=12> */
.L_x_12137:
[----:B------:R-:W-:Y:S02]  /*5c60*/  IMAD.MOV.U32 R0, RZ, RZ, R7 ;  /* 0x000000ffff007224 */ /* 0x000fe400078e0007 */
.L_x_12136:
[----:B------:R-:W-:Y:S05]  /*5c70*/  BSYNC B2 ;  /* 0x0000000000027941 */ /* 0x000fea0003800000 */
.L_x_12135:
        /* <DEDUP_REMOVED lines=12> */
.L_x_12143:
        /* <DEDUP_REMOVED lines=33> */
.L_x_12142:
[----:B------:R-:W-:Y:S05]  /*5f50*/  BSYNC B3 ;  /* 0x0000000000037941 */ /* 0x000fea0003800000 */
.L_x_12141:
[----:B------:R-:W-:-:S13]  /*5f60*/  ISETP.GE.U32.AND P0, PT, R32, 0xc, PT ;  /* 0x0000000c2000780c */ /* 0x000fda0003f06070 */
[----:B------:R-:W-:Y:S05]  /*5f70*/  @!P0 BRA `(.L_x_12140) ;  /* 0x0000077000008947 */ /* 0x000fea0003800000 */
[----:B------:R-:W-:Y:S01]  /*5f80*/  BSSY B3, `(.L_x_12144) ;  /* 0x0000075000037945 */ /* 0x000fe20003800000 */
[----:B------:R-:W-:Y:S02]  /*5f90*/  IADD3 R0, R6, 0x10, RZ ;  /* 0x0000001006007810 */ /* 0x000fe40007ffe0ff */
.L_x_12145:
        /* <DEDUP_REMOVED lines=116> */
.L_x_12144:
[----:B------:R-:W-:Y:S02]  /*66e0*/  IMAD.MOV.U32 R0, RZ, RZ, R6 ;  /* 0x000000ffff007224 */ /* 0x000fe400078e0006 */
.L_x_12140:
[----:B------:R-:W-:Y:S05]  /*66f0*/  BSYNC B2 ;  /* 0x0000000000027941 */ /* 0x000fea0003800000 */
.L_x_12139:
        /* <DEDUP_REMOVED lines=21> */
.L_x_12147:
[----:B------:R-:W-:Y:S05]  /*6850*/  BSYNC B2 ;  /* 0x0000000000027941 */ /* 0x000fea0003800000 */
.L_x_12146:
[----:B------:R-:W-:Y:S02]  /*6860*/  IMAD.MOV.U32 R9, RZ, RZ, R7 ;  /* 0x000000ffff097224 */ /* 0x000fe400078e0007 */
[----:B------:R-:W-:-:S03]  /*6870*/  IMAD.MOV.U32 R8, RZ, RZ, R2 ;  /* 0x000000ffff087224 */ /* 0x000fc600078e0002 */
[----:B------:R-:W-:Y:S01]  /*6880*/  LOP3.LUT R9, R9, 0x80000000, R29, 0xb8, !PT ;  /* 0x8000000009097812 */ /* 0x000fe200078eb81d */
[----:B------:R-:W-:Y:S05]  /*6890*/  BRA `(.L_x_12134) ;  /* 0x0000006000007947 */ /* 0x000fea0003800000 */
.L_x_12133:
[----:B------:R-:W0:-:S06]  /*68a0*/  DSETP.GTU.AND P0, PT, R2, +INF , PT ;  /* 0x7ff000000200742a */ /* 0x000e0c0003f0c000 */
[----:B0-----:R-:W0:-:S14]  /*68b0*/  DSETP.LE.AND P0, PT, R6, +INF , !P0 ;  /* 0x7ff000000600742a */ /* 0x001e1c0004703000 */
[----:B0-----:R-:W0:-:S04]  /*68c0*/  @P0 DSETP.NEU.AND P1, PT, R6, +INF , PT ;  /* 0x7ff000000600042a */ /* 0x001e080003f2d000 */
[----:B------:R1:W2:-:S06]  /*68d0*/  @!P0 DADD R8, R28, R16 ;  /* 0x000000001c088229 */ /* 0x00028c0000000010 */
[----:B0-----:R-:W-:Y:S02]  /*68e0*/  @P0 FSEL R8, R28, RZ, P1 ;  /* 0x000000ff1c080208 */ /* 0x001fe40000800000 */
[----:B------:R-:W-:Y:S02]  /*68f0*/  @P0 FSEL R9, R29, -QNAN , P1 ;  /* 0xfff800001d090808 */ /* 0x000fe40000800000 */
.L_x_12134:
[----:B-12---:R-:W-:Y:S05]  /*6900*/  BSYNC B0 ;  /* 0x0000000000007941 */ /* 0x006fea0003800000 */
.L_x_12132:
        /* <DEDUP_REMOVED lines=21> */
.L_x_12149:
[----:B------:R-:W-:Y:S05]  /*6a60*/  BSYNC B2 ;  /* 0x0000000000027941 */ /* 0x000fea0003800000 */
.L_x_12148:
        /* <DEDUP_REMOVED lines=30> */
.L_x_12152:
[----:B------:R-:W-:Y:S05]  /*6c50*/  BSYNC B2 ;  /* 0x0000000000027941 */ /* 0x000fea0003800000 */
.L_x_12151:
[----:B------:R-:W-:Y:S01]  /*6c60*/  LOP3.LUT R17, RZ, 0x80000000, R3, 0xb8, !PT ;  /* 0x80000000ff117812 */ /* 0x000fe200078eb803 */
[----:B------:R-:W-:Y:S01]  /*6c70*/  IMAD.MOV.U32 R16, RZ, RZ, RZ ;  /* 0x000000ffff107224 */ /* 0x000fe200078e00ff */
[----:B------:R-:W-:Y:S05]  /*6c80*/  BRA `(.L_x_12131) ;  /* 0x0000006000007947 */ /* 0x000fea0003800000 */
.L_x_12150:
[----:B------:R-:W0:Y:S02]  /*6c90*/  FRND.F64.FLOOR R2, R8 ;  /* 0x0000000800027313 */ /* 0x000e240000305800 */
[----:B0-----:R-:W0:-:S04]  /*6ca0*/  DADD R4, R8, -R2 ;  /* 0x0000000008047229 */ /* 0x001e080000000802 */
[----:B------:R-:W-:-:S04]  /*6cb0*/  DADD R6, R2, 1 ;  /* 0x3ff0000002067429 */ /* 0x000fc80000000000 */
[----:B0-----:R-:W0:-:S06]  /*6cc0*/  DSETP.GT.AND P0, PT, R4, 0.5, PT ;  /* 0x3fe000000400742a */ /* 0x001e0c0003f04000 */
[----:B0-----:R-:W-:Y:S02]  /*6cd0*/  FSEL R16, R6, R2, P0 ;  /* 0x0000000206107208 */ /* 0x001fe40000000000 */
[----:B------:R-:W-:Y:S02]  /*6ce0*/  FSEL R17, R7, R3, P0 ;  /* 0x0000000307117208 */ /* 0x000fe40000000000 */
.L_x_12131:
[----:B------:R-:W-:Y:S05]  /*6cf0*/  BSYNC B1 ;  /* 0x0000000000017941 */ /* 0x000fea0003800000 */
.L_x_12127:
        /* <DEDUP_REMOVED lines=24> */
.L_x_12156:
[----:B------:R-:W-:Y:S05]  /*6e80*/  BSYNC B2 ;  /* 0x0000000000027941 */ /* 0x000fea0003800000 */
.L_x_12155:
[----:B------:R-:W-:Y:S02]  /*6e90*/  IMAD.MOV.U32 R18, RZ, RZ, R2 ;  /* 0x000000ffff127224 */ /* 0x000fe400078e0002 */
[----:B------:R-:W-:Y:S01]  /*6ea0*/  IMAD.MOV.U32 R19, RZ, RZ, R3 ;  /* 0x000000ffff137224 */ /* 0x000fe200078e0003 */
[----:B------:R-:W-:Y:S05]  /*6eb0*/  BRA `(.L_x_12157) ;  /* 0x000013b000007947 */ /* 0x000fea0003800000 */
.L_x_12154:
        /* <DEDUP_REMOVED lines=39> */
.L_x_12164:
        /* <DEDUP_REMOVED lines=12> */
.L_x_12163:
[----:B------:R-:W-:Y:S02]  /*71f0*/  IMAD.MOV.U32 R0, RZ, RZ, R7 ;  /* 0x000000ffff007224 */ /* 0x000fe400078e0007 */
.L_x_12162:
[----:B------:R-:W-:Y:S05]  /*7200*/  BSYNC B2 ;  /* 0x0000000000027941 */ /* 0x000fea0003800000 */
.L_x_12161:
        /* <DEDUP_REMOVED lines=12> */
.L_x_12169:
        /* <DEDUP_REMOVED lines=33> */
.L_x_12168:
[----:B------:R-:W-:Y:S05]  /*74e0*/  BSYNC B3 ;  /* 0x0000000000037941 */ /* 0x000fea0003800000 */
.L_x_12167:
[----:B------:R-:W-:-:S13]  /*74f0*/  ISETP.GE.U32.AND P0, PT, R28, 0xc, PT ;  /* 0x0000000c1c00780c */ /* 0x000fda0003f06070 */
[----:B------:R-:W-:Y:S05]  /*7500*/  @!P0 BRA `(.L_x_12166) ;  /* 0x0000077000008947 */ /* 0x000fea0003800000 */
[----:B------:R-:W-:Y:S01]  /*7510*/  BSSY B3, `(.L_x_12170) ;  /* 0x0000075000037945 */ /* 0x000fe20003800000 */
[----:B------:R-:W-:Y:S02]  /*7520*/  IADD3 R0, R6, 0x10, RZ ;  /* 0x0000001006007810 */ /* 0x000fe40007ffe0ff */
.L_x_12171:
        /* <DEDUP_REMOVED lines=116> */
.L_x_12170:
[----:B------:R-:W-:Y:S02]  /*7c70*/  IMAD.MOV.U32 R0, RZ, RZ, R7 ;  /* 0x000000ffff007224 */ /* 0x000fe400078e0007 */
.L_x_12166:
[----:B------:R-:W-:Y:S05]  /*7c80*/  BSYNC B2 ;  /* 0x0000000000027941 */ /* 0x000fea0003800000 */
.L_x_12165:
        /* <DEDUP_REMOVED lines=20> */
.L_x_12173:
[----:B------:R-:W-:Y:S05]  /*7dd0*/  BSYNC B2 ;  /* 0x0000000000027941 */ /* 0x000fea0003800000 */
.L_x_12172:
[----:B------:R-:W-:Y:S02]  /*7de0*/  IMAD.MOV.U32 R9, RZ, RZ, R7 ;  /* 0x000000ffff097224 */ /* 0x000fe400078e0007 */
[----:B------:R-:W-:-:S03]  /*7df0*/  IMAD.MOV.U32 R8, RZ, RZ, R2 ;  /* 0x000000ffff087224 */ /* 0x000fc600078e0002 */
[----:B------:R-:W-:Y:S01]  /*7e00*/  LOP3.LUT R9, R9, 0x80000000, R31, 0xb8, !PT ;  /* 0x8000000009097812 */ /* 0x000fe200078eb81f */
[----:B------:R-:W-:Y:S05]  /*7e10*/  BRA `(.L_x_12160) ;  /* 0x0000006000007947 */ /* 0x000fea0003800000 */
.L_x_12159:
[----:B------:R-:W0:-:S06]  /*7e20*/  DSETP.GTU.AND P0, PT, R2, +INF , PT ;  /* 0x7ff000000200742a */ /* 0x000e0c0003f0c000 */
[----:B0-----:R-:W0:-:S14]  /*7e30*/  DSETP.LE.AND P0, PT, R6, +INF , !P0 ;  /* 0x7ff000000600742a */ /* 0x001e1c0004703000 */
[----:B0-----:R-:W0:-:S04]  /*7e40*/  @P0 DSETP.NEU.AND P1, PT, R6, +INF , PT ;  /* 0x7ff000000600042a */ /* 0x001e080003f2d000 */
[----:B------:R1:W2:-:S06]  /*7e50*/  @!P0 DADD R8, R30, R18 ;  /* 0x000000001e088229 */ /* 0x00028c0000000012 */
[----:B0-----:R-:W-:Y:S02]  /*7e60*/  @P0 FSEL R8, R30, RZ, P1 ;  /* 0x000000ff1e080208 */ /* 0x001fe40000800000 */
[----:B------:R-:W-:Y:S02]  /*7e70*/  @P0 FSEL R9, R31, -QNAN , P1 ;  /* 0xfff800001f090808 */ /* 0x000fe40000800000 */
.L_x_12160:
[----:B-12---:R-:W-:Y:S05]  /*7e80*/  BSYNC B0 ;  /* 0x0000000000007941 */ /* 0x006fea0003800000 */
.L_x_12158:
        /* <DEDUP_REMOVED lines=21> */
.L_x_12175:
[----:B------:R-:W-:Y:S05]  /*7fe0*/  BSYNC B2 ;  /* 0x0000000000027941 */ /* 0x000fea0003800000 */
.L_x_12174:
        /* <DEDUP_REMOVED lines=30> */
.L_x_12178:
[----:B------:R-:W-:Y:S05]  /*81d0*/  BSYNC B2 ;  /* 0x0000000000027941 */ /* 0x000fea0003800000 */
.L_x_12177:
[----:B------:R-:W-:Y:S01]  /*81e0*/  LOP3.LUT R19, RZ, 0x80000000, R3, 0xb8, !PT ;  /* 0x80000000ff137812 */ /* 0x000fe200078eb803 */
[----:B------:R-:W-:Y:S01]  /*81f0*/  IMAD.MOV.U32 R18, RZ, RZ, RZ ;  /* 0x000000ffff127224 */ /* 0x000fe200078e00ff */
[----:B------:R-:W-:Y:S05]  /*8200*/  BRA `(.L_x_12157) ;  /* 0x0000006000007947 */ /* 0x000fea0003800000 */
.L_x_12176:
[----:B------:R-:W0:Y:S02]  /*8210*/  FRND.F64.FLOOR R2, R8 ;  /* 0x0000000800027313 */ /* 0x000e240000305800 */
[----:B0-----:R-:W0:-:S04]  /*8220*/  DADD R4, R8, -R2 ;  /* 0x0000000008047229 */ /* 0x001e080000000802 */
[----:B------:R-:W-:-:S04]  /*8230*/  DADD R6, R2, 1 ;  /* 0x3ff0000002067429 */ /* 0x000fc80000000000 */
[----:B0-----:R-:W0:-:S06]  /*8240*/  DSETP.GT.AND P0, PT, R4, 0.5, PT ;  /* 0x3fe000000400742a */ /* 0x001e0c0003f04000 */
[----:B0-----:R-:W-:Y:S02]  /*8250*/  FSEL R18, R6, R2, P0 ;  /* 0x0000000206127208 */ /* 0x001fe40000000000 */
[----:B------:R-:W-:Y:S02]  /*8260*/  FSEL R19, R7, R3, P0 ;  /* 0x0000000307137208 */ /* 0x000fe40000000000 */
.L_x_12157:
[----:B------:R-:W-:Y:S05]  /*8270*/  BSYNC B1 ;  /* 0x0000000000017941 */ /* 0x000fea0003800000 */
.L_x_12153:
        /* <DEDUP_REMOVED lines=24> */
.L_x_12182:
[----:B------:R-:W-:Y:S05]  /*8400*/  BSYNC B2 ;  /* 0x0000000000027941 */ /* 0x000fea0003800000 */
.L_x_12181:
[----:B------:R-:W-:Y:S02]  /*8410*/  IMAD.MOV.U32 R8, RZ, RZ, R2 ;  /* 0x000000ffff087224 */ /* 0x000fe400078e0002 */
[----:B------:R-:W-:Y:S01]  /*8420*/  IMAD.MOV.U32 R9, RZ, RZ, R3 ;  /* 0x000000ffff097224 */ /* 0x000fe200078e0003 */
[----:B------:R-:W-:Y:S05]  /*8430*/  BRA `(.L_x_12183) ;  /* 0x000013c000007947 */ /* 0x000fea0003800000 */
.L_x_12180:
        /* <DEDUP_REMOVED lines=39> */
.L_x_12190:
        /* <DEDUP_REMOVED lines=12> */
.L_x_12189:
[----:B------:R-:W-:Y:S02]  /*8770*/  IMAD.MOV.U32 R0, RZ, RZ, R7 ;  /* 0x000000ffff007224 */ /* 0x000fe400078e0007 */
.L_x_12188:
[----:B------:R-:W-:Y:S05]  /*8780*/  BSYNC B2 ;  /* 0x0000000000027941 */ /* 0x000fea0003800000 */
.L_x_12187:
        /* <DEDUP_REMOVED lines=12> */
.L_x_12195:
        /* <DEDUP_REMOVED lines=33> */
.L_x_12194:
[----:B------:R-:W-:Y:S05]  /*8a60*/  BSYNC B3 ;  /* 0x0000000000037941 */ /* 0x000fea0003800000 */
.L_x_12193:
[----:B------:R-:W-:-:S13]  /*8a70*/  ISETP.GE.U32.AND P0, PT, R28, 0xc, PT ;  /* 0x0000000c1c00780c */ /* 0x000fda0003f06070 */
[----:B------:R-:W-:Y:S05]  /*8a80*/  @!P0 BRA `(.L_x_12192) ;  /* 0x0000077000008947 */ /* 0x000fea0003800000 */
[----:B------:R-:W-:Y:S01]  /*8a90*/  BSSY B3, `(.L_x_12196) ;  /* 0x0000075000037945 */ /* 0x000fe20003800000 */
[----:B------:R-:W-:Y:S02]  /*8aa0*/  IADD3 R0, R6, 0x10, RZ ;  /* 0x0000001006007810 */ /* 0x000fe40007ffe0ff */
.L_x_12197:
        /* <DEDUP_REMOVED lines=116> */
.L_x_12196:
[----:B------:R-:W-:Y:S02]  /*91f0*/  IMAD.MOV.U32 R0, RZ, RZ, R6 ;  /* 0x000000ffff007224 */ /* 0x000fe400078e0006 */
.L_x_12192:
[----:B------:R-:W-:Y:S05]  /*9200*/  BSYNC B2 ;  /* 0x0000000000027941 */ /* 0x000fea0003800000 */
.L_x_12191:
        /* <DEDUP_REMOVED lines=21> */
.L_x_12199:
[----:B------:R-:W-:Y:S05]  /*9360*/  BSYNC B2 ;  /* 0x0000000000027941 */ /* 0x000fea0003800000 */
.L_x_12198:
[----:B------:R-:W-:Y:S02]  /*9370*/  IMAD.MOV.U32 R9, RZ, RZ, R7 ;  /* 0x000000ffff097224 */ /* 0x000fe400078e0007 */
[----:B------:R-:W-:-:S03]  /*9380*/  IMAD.MOV.U32 R8, RZ, RZ, R2 ;  /* 0x000000ffff087224 */ /* 0x000fc600078e0002 */
[----:B------:R-:W-:Y:S01]  /*9390*/  LOP3.LUT R9, R9, 0x80000000, R25, 0xb8, !PT ;  /* 0x8000000009097812 */ /* 0x000fe200078eb819 */
[----:B------:R-:W-:Y:S05]  /*93a0*/  BRA `(.L_x_12186) ;  /* 0x0000006000007947 */ /* 0x000fea0003800000 */
.L_x_12185:
[----:B------:R-:W0:-:S06]  /*93b0*/  DSETP.GTU.AND P0, PT, R2, +INF , PT ;  /* 0x7ff000000200742a */ /* 0x000e0c0003f0c000 */
[----:B0-----:R-:W0:-:S14]  /*93c0*/  DSETP.LE.AND P0, PT, R6, +INF , !P0 ;  /* 0x7ff000000600742a */ /* 0x001e1c0004703000 */
[----:B0-----:R-:W0:-:S04]  /*93d0*/  @P0 DSETP.NEU.AND P1, PT, R6, +INF , PT ;  /* 0x7ff000000600042a */ /* 0x001e080003f2d000 */
[----:B------:R1:W2:-:S06]  /*93e0*/  @!P0 DADD R8, R24, R12 ;  /* 0x0000000018088229 */ /* 0x00028c000000000c */
[----:B0-----:R-:W-:Y:S02]  /*93f0*/  @P0 FSEL R8, R24, RZ, P1 ;  /* 0x000000ff18080208 */ /* 0x001fe40000800000 */
[----:B------:R-:W-:Y:S02]  /*9400*/  @P0 FSEL R9, R25, -QNAN , P1 ;  /* 0xfff8000019090808 */ /* 0x000fe40000800000 */
.L_x_12186:
[----:B-12---:R-:W-:Y:S05]  /*9410*/  BSYNC B0 ;  /* 0x0000000000007941 */ /* 0x006fea0003800000 */
.L_x_12184:
        /* <DEDUP_REMOVED lines=21> */
.L_x_12201:
[----:B------:R-:W-:Y:S05]  /*9570*/  BSYNC B2 ;  /* 0x0000000000027941 */ /* 0x000fea0003800000 */
.L_x_12200:
        /* <DEDUP_REMOVED lines=30> */
.L_x_12204:
[----:B------:R-:W-:Y:S05]  /*9760*/  BSYNC B2 ;  /* 0x0000000000027941 */ /* 0x000fea0003800000 */
.L_x_12203:
[----:B------:R-:W-:Y:S01]  /*9770*/  LOP3.LUT R9, RZ, 0x80000000, R3, 0xb8, !PT ;  /* 0x80000000ff097812 */ /* 0x000fe200078eb803 */
[----:B------:R-:W-:Y:S01]  /*9780*/  IMAD.MOV.U32 R8, RZ, RZ, RZ ;  /* 0x000000ffff087224 */ /* 0x000fe200078e00ff */
[----:B------:R-:W-:Y:S05]  /*9790*/  BRA `(.L_x_12183) ;  /* 0x0000006000007947 */ /* 0x000fea0003800000 */
.L_x_12202:
[----:B------:R-:W0:Y:S02]  /*97a0*/  FRND.F64.FLOOR R2, R8 ;  /* 0x0000000800027313 */ /* 0x000e240000305800 */
[----:B0-----:R-:W0:-:S04]  /*97b0*/  DADD R4, R8, -R2 ;  /* 0x0000000008047229 */ /* 0x001e080000000802 */
[----:B------:R-:W-:-:S04]  /*97c0*/  DADD R6, R2, 1 ;  /* 0x3ff0000002067429 */ /* 0x000fc80000000000 */
[----:B0-----:R-:W0:-:S06]  /*97d0*/  DSETP.GT.AND P0, PT, R4, 0.5, PT ;  /* 0x3fe000000400742a */ /* 0x001e0c0003f04000 */
[----:B0-----:R-:W-:Y:S02]  /*97e0*/  FSEL R8, R6, R2, P0 ;  /* 0x0000000206087208 */ /* 0x001fe40000000000 */
[----:B------:R-:W-:Y:S02]  /*97f0*/  FSEL R9, R7, R3, P0 ;  /* 0x0000000307097208 */ /* 0x000fe40000000000 */
.L_x_12183:
[----:B------:R-:W-:Y:S05]  /*9800*/  BSYNC B1 ;  /* 0x0000000000017941 */ /* 0x000fea0003800000 */
.L_x_12179:
        /* <DEDUP_REMOVED lines=24> */
.L_x_12208:
[----:B------:R-:W-:Y:S05]  /*9990*/  BSYNC B2 ;  /* 0x0000000000027941 */ /* 0x000fea0003800000 */
.L_x_12207:
[----:B------:R-:W-:Y:S02]  /*99a0*/  IMAD.MOV.U32 R10, RZ, RZ, R2 ;  /* 0x000000ffff0a7224 */ /* 0x000fe400078e0002 */
[----:B------:R-:W-:Y:S01]  /*99b0*/  IMAD.MOV.U32 R11, RZ, RZ, R3 ;  /* 0x000000ffff0b7224 */ /* 0x000fe200078e0003 */
[----:B------:R-:W-:Y:S05]  /*99c0*/  BRA `(.L_x_12209) ;  /* 0x000013c000007947 */ /* 0x000fea0003800000 */
.L_x_12206:
        /* <DEDUP_REMOVED lines=39> */
.L_x_12216:
        /* <DEDUP_REMOVED lines=12> */
.L_x_12215:
[----:B------:R-:W-:Y:S02]  /*9d00*/  IMAD.MOV.U32 R0, RZ, RZ, R7 ;  /* 0x000000ffff007224 */ /* 0x000fe400078e0007 */
.L_x_12214:
[----:B------:R-:W-:Y:S05]  /*9d10*/  BSYNC B2 ;  /* 0x0000000000027941 */ /* 0x000fea0003800000 */
.L_x_12213:
        /* <DEDUP_REMOVED lines=12> */
.L_x_12221:
        /* <DEDUP_REMOVED lines=33> */
.L_x_12220:
[----:B------:R-:W-:Y:S05]  /*9ff0*/  BSYNC B3 ;  /* 0x0000000000037941 */ /* 0x000fea0003800000 */
.L_x_12219:
[----:B------:R-:W-:-:S13]  /*a000*/  ISETP.GE.U32.AND P0, PT, R24, 0xc, PT ;  /* 0x0000000c1800780c */ /* 0x000fda0003f06070 */
[----:B------:R-:W-:Y:S05]  /*a010*/  @!P0 BRA `(.L_x_12218) ;  /* 0x0000077000008947 */ /* 0x000fea0003800000 */
[----:B------:R-:W-:Y:S01]  /*a020*/  BSSY B3, `(.L_x_12222) ;  /* 0x0000075000037945 */ /* 0x000fe20003800000 */
[----:B------:R-:W-:Y:S02]  /*a030*/  IADD3 R0, R6, 0x10, RZ ;  /* 0x0000001006007810 */ /* 0x000fe40007ffe0ff */
.L_x_12223:
        /* <DEDUP_REMOVED lines=116> */
.L_x_12222:
[----:B------:R-:W-:Y:S02]  /*a780*/  IMAD.MOV.U32 R0, RZ, RZ, R6 ;  /* 0x000000ffff007224 */ /* 0x000fe400078e0006 */
.L_x_12218:
[----:B------:R-:W-:Y:S05]  /*a790*/  BSYNC B2 ;  /* 0x0000000000027941 */ /* 0x000fea0003800000 */
.L_x_12217:
        /* <DEDUP_REMOVED lines=21> */
.L_x_12225:
[----:B------:R-:W-:Y:S05]  /*a8f0*/  BSYNC B2 ;  /* 0x0000000000027941 */ /* 0x000fea0003800000 */
.L_x_12224:
[----:B------:R-:W-:Y:S02]  /*a900*/  IMAD.MOV.U32 R13, RZ, RZ, R7 ;  /* 0x000000ffff0d7224 */ /* 0x000fe400078e0007 */
[----:B------:R-:W-:-:S03]  /*a910*/  IMAD.MOV.U32 R12, RZ, RZ, R2 ;  /* 0x000000ffff0c7224 */ /* 0x000fc600078e0002 */
[----:B------:R-:W-:Y:S01]  /*a920*/  LOP3.LUT R13, R13, 0x80000000, R27, 0xb8, !PT ;  /* 0x800000000d0d7812 */ /* 0x000fe200078eb81b */
[----:B------:R-:W-:Y:S05]  /*a930*/  BRA `(.L_x_12212) ;  /* 0x0000006000007947 */ /* 0x000fea0003800000 */
.L_x_12211:
[----:B------:R-:W0:-:S06]  /*a940*/  DSETP.GTU.AND P0, PT, R2, +INF , PT ;  /* 0x7ff000000200742a */ /* 0x000e0c0003f0c000 */
[----:B0-----:R-:W0:-:S14]  /*a950*/  DSETP.LE.AND P0, PT, R6, +INF , !P0 ;  /* 0x7ff000000600742a */ /* 0x001e1c0004703000 */
[----:B0-----:R-:W0:-:S04]  /*a960*/  @P0 DSETP.NEU.AND P1, PT, R6, +INF , PT ;  /* 0x7ff000000600042a */ /* 0x001e080003f2d000 */
[----:B------:R1:W2:-:S06]  /*a970*/  @!P0 DADD R12, R26, R14 ;  /* 0x000000001a0c8229 */ /* 0x00028c000000000e */
[----:B0-----:R-:W-:Y:S02]  /*a980*/  @P0 FSEL R12, R26, RZ, P1 ;  /* 0x000000ff1a0c0208 */ /* 0x001fe40000800000 */
[----:B------:R-:W-:Y:S02]  /*a990*/  @P0 FSEL R13, R27, -QNAN , P1 ;  /* 0xfff800001b0d0808 */ /* 0x000fe40000800000 */
.L_x_12212:
[----:B-12---:R-:W-:Y:S05]  /*a9a0*/  BSYNC B0 ;  /* 0x0000000000007941 */ /* 0x006fea0003800000 */
.L_x_12210:
        /* <DEDUP_REMOVED lines=21> */
.L_x_12227:
[----:B------:R-:W-:Y:S05]  /*ab00*/  BSYNC B2 ;  /* 0x0000000000027941 */ /* 0x000fea0003800000 */
.L_x_12226:
        /* <DEDUP_REMOVED lines=30> */
.L_x_12230:
[----:B------:R-:W-:Y:S05]  /*acf0*/  BSYNC B2 ;  /* 0x0000000000027941 */ /* 0x000fea0003800000 */
.L_x_12229:
[----:B------:R-:W-:Y:S01]  /*ad00*/  LOP3.LUT R11, RZ, 0x80000000, R3, 0xb8, !PT ;  /* 0x80000000ff0b7812 */ /* 0x000fe200078eb803 */
[----:B------:R-:W-:Y:S01]  /*ad10*/  IMAD.MOV.U32 R10, RZ, RZ, RZ ;  /* 0x000000ffff0a7224 */ /* 0x000fe200078e00ff */
[----:B------:R-:W-:Y:S05]  /*ad20*/  BRA `(.L_x_12209) ;  /* 0x0000006000007947 */ /* 0x000fea0003800000 */
.L_x_12228:
[----:B------:R-:W0:Y:S02]  /*ad30*/  FRND.F64.FLOOR R2, R10 ;  /* 0x0000000a00027313 */ /* 0x000e240000305800 */
[----:B0-----:R-:W0:-:S04]  /*ad40*/  DADD R4, R10, -R2 ;  /* 0x000000000a047229 */ /* 0x001e080000000802 */
[----:B------:R-:W-:-:S04]  /*ad50*/  DADD R6, R2, 1 ;  /* 0x3ff0000002067429 */ /* 0x000fc80000000000 */
[----:B0-----:R-:W0:-:S06]  /*ad60*/  DSETP.GT.AND P0, PT, R4, 0.5, PT ;  /* 0x3fe000000400742a */ /* 0x001e0c0003f04000 */
[----:B0-----:R-:W-:Y:S02]  /*ad70*/  FSEL R10, R6, R2, P0 ;  /* 0x00000002060a7208 */ /* 0x001fe40000000000 */
[----:B------:R-:W-:Y:S02]  /*ad80*/  FSEL R11, R7, R3, P0 ;  /* 0x00000003070b7208 */ /* 0x000fe40000000000 */
.L_x_12209:
[----:B------:R-:W-:Y:S05]  /*ad90*/  BSYNC B1 ;  /* 0x0000000000017941 */ /* 0x000fea0003800000 */
.L_x_12205:
        /* <DEDUP_REMOVED lines=11> */
.L_x_12022:
        /* <DEDUP_REMOVED lines=105> */
.L_x_12235:
[----:B------:R-:W-:Y:S05]  /*b4e0*/  BSYNC B2 ;  /* 0x0000000000027941 */ /* 0x000fea0003800000 */
.L_x_12234:
[----:B------:R-:W-:Y:S02]  /*b4f0*/  IMAD.MOV.U32 R8, RZ, RZ, R2 ;  /* 0x000000ffff087224 */ /* 0x000fe400078e0002 */
[----:B------:R-:W-:Y:S01]  /*b500*/  IMAD.MOV.U32 R9, RZ, RZ, R3 ;  /* 0x000000ffff097224 */ /* 0x000fe200078e0003 */
[----:B------:R-:W-:Y:S05]  /*b510*/  BRA `(.L_x_12232) ;  /* 0x000013a000007947 */ /* 0x000fea0003800000 */
.L_x_12233:
        /* <DEDUP_REMOVED lines=39> */
.L_x_12241:
        /* <DEDUP_REMOVED lines=12> */
.L_x_12240:
[----:B------:R-:W-:Y:S05]  /*b850*/  BSYNC B2 ;  /* 0x0000000000027941 */ /* 0x000fea0003800000 */
.L_x_12239:
        /* <DEDUP_REMOVED lines=12> */
.L_x_12247:
        /* <DEDUP_REMOVED lines=33> */
.L_x_12246:
[----:B------:R-:W-:Y:S02]  /*bb30*/  IMAD.MOV.U32 R11, RZ, RZ, R7 ;  /* 0x000000ffff0b7224 */ /* 0x000fe400078e0007 */
[----:B------:R-:W-:Y:S02]  /*bb40*/  IMAD.MOV.U32 R7, RZ, RZ, R10 ;  /* 0x000000ffff077224 */ /* 0x000fe400078e000a */
.L_x_12245:
[----:B------:R-:W-:Y:S05]  /*bb50*/  BSYNC B3 ;  /* 0x0000000000037941 */ /* 0x000fea0003800000 */
.L_x_12244:
[----:B------:R-:W-:-:S13]  /*bb60*/  ISETP.GE.U32.AND P0, PT, R42, 0xc, PT ;  /* 0x0000000c2a00780c */ /* 0x000fda0003f06070 */
[----:B------:R-:W-:Y:S05]  /*bb70*/  @!P0 BRA `(.L_x_12243) ;  /* 0x0000077000008947 */ /* 0x000fea0003800000 */
[----:B------:R-:W-:Y:S01]  /*bb80*/  BSSY B3, `(.L_x_12248) ;  /* 0x0000075000037945 */ /* 0x000fe20003800000 */
[----:B------:R-:W-:Y:S02]  /*bb90*/  IADD3 R5, R5, 0x10, RZ ;  /* 0x0000001005057810 */ /* 0x000fe40007ffe0ff */
.L_x_12249:
        /* <DEDUP_REMOVED lines=116> */
.L_x_12248:
[----:B------:R-:W-:Y:S02]  /*c2e0*/  IMAD.MOV.U32 R11, RZ, RZ, R6 ;  /* 0x000000ffff0b7224 */ /* 0x000fe400078e0006 */
.L_x_12243:
[----:B------:R-:W-:Y:S05]  /*c2f0*/  BSYNC B2 ;  /* 0x0000000000027941 */ /* 0x000fea0003800000 */
.L_x_12242:
        /* <DEDUP_REMOVED lines=20> */
.L_x_12251:
[----:B------:R-:W-:Y:S05]  /*c440*/  BSYNC B2 ;  /* 0x0000000000027941 */ /* 0x000fea0003800000 */
.L_x_12250:
[----:B------:R-:W-:Y:S01]  /*c450*/  LOP3.LUT R43, R43, 0x80000000, R9, 0xb8, !PT ;  /* 0x800000002b2b7812 */ /* 0x000fe200078eb809 */
[----:B------:R-:W-:Y:S05]  /*c460*/  BRA `(.L_x_12238) ;  /* 0x0000006000007947 */ /* 0x000fea0003800000 */
.L_x_12237:
[----:B------:R-:W0:-:S06]  /*c470*/  DSETP.GTU.AND P0, PT, R2, +INF , PT ;  /* 0x7ff000000200742a */ /* 0x000e0c0003f0c000 */
[----:B0-----:R-:W0:-:S14]  /*c480*/  DSETP.LE.AND P0, PT, R4, +INF , !P0 ;  /* 0x7ff000000400742a */ /* 0x001e1c0004703000 */
[----:B0-----:R-:W0:-:S04]  /*c490*/  @P0 DSETP.NEU.AND P1, PT, R4, +INF , PT ;  /* 0x7ff000000400042a */ /* 0x001e080003f2d000 */
[----:B------:R1:W2:-:S06]  /*c4a0*/  @!P0 DADD R42, R12, R8 ;  /* 0x000000000c2a8229 */ /* 0x00028c0000000008 */
[----:B0-----:R-:W-:Y:S02]  /*c4b0*/  @P0 FSEL R42, R8, RZ, P1 ;  /* 0x000000ff082a0208 */ /* 0x001fe40000800000 */
[----:B------:R-:W-:Y:S02]  /*c4c0*/  @P0 FSEL R43, R9, -QNAN , P1 ;  /* 0xfff80000092b0808 */ /* 0x000fe40000800000 */
.L_x_12238:
[----:B-12---:R-:W-:Y:S05]  /*c4d0*/  BSYNC B0 ;  /* 0x0000000000007941 */ /* 0x006fea0003800000 */
.L_x_12236:
        /* <DEDUP_REMOVED lines=21> */
.L_x_12253:
[----:B------:R-:W-:Y:S05]  /*c630*/  BSYNC B2 ;  /* 0x0000000000027941 */ /* 0x000fea0003800000 */
.L_x_12252:
        /* <DEDUP_REMOVED lines=30> */
.L_x_12256:
[----:B------:R-:W-:Y:S05]  /*c820*/  BSYNC B2 ;  /* 0x0000000000027941 */ /* 0x000fea0003800000 */
.L_x_12255:
[----:B------:R-:W-:Y:S01]  /*c830*/  LOP3.LUT R9, RZ, 0x80000000, R3, 0xb8, !PT ;  /* 0x80000000ff097812 */ /* 0x000fe200078eb803 */
[----:B------:R-:W-:Y:S01]  /*c840*/  IMAD.MOV.U32 R8, RZ, RZ, RZ ;  /* 0x000000ffff087224 */ /* 0x000fe200078e00ff */
[----:B------:R-:W-:Y:S05]  /*c850*/  BRA `(.L_x_12232) ;  /* 0x0000006000007947 */ /* 0x000fea0003800000 */
.L_x_12254:
[----:B------:R-:W0:Y:S02]  /*c860*/  FRND.F64.FLOOR R2, R10 ;  /* 0x0000000a00027313 */ /* 0x000e240000305800 */
[----:B0-----:R-:W0:-:S04]  /*c870*/  DADD R4, R10, -R2 ;  /* 0x000000000a047229 */ /* 0x001e080000000802 */
[----:B------:R-:W-:-:S04]  /*c880*/  DADD R6, R2, 1 ;  /* 0x3ff0000002067429 */ /* 0x000fc80000000000 */
[----:B0-----:R-:W0:-:S06]  /*c890*/  DSETP.GT.AND P0, PT, R4, 0.5, PT ;  /* 0x3fe000000400742a */ /* 0x001e0c0003f04000 */
[----:B0-----:R-:W-:Y:S02]  /*c8a0*/  FSEL R8, R6, R2, P0 ;  /* 0x0000000206087208 */ /* 0x001fe40000000000 */
[----:B------:R-:W-:Y:S02]  /*c8b0*/  FSEL R9, R7, R3, P0 ;  /* 0x0000000307097208 */ /* 0x000fe40000000000 */
.L_x_12232:
[----:B------:R-:W-:Y:S05]  /*c8c0*/  BSYNC B1 ;  /* 0x0000000000017941 */ /* 0x000fea0003800000 */
.L_x_12231:
        /* <DEDUP_REMOVED lines=28> */
.L_x_12261:
[----:B------:R-:W-:Y:S05]  /*ca90*/  BSYNC B2 ;  /* 0x0000000000027941 */ /* 0x000fea0003800000 */
.L_x_12260:
[----:B------:R-:W-:Y:S02]  /*caa0*/  IMAD.MOV.U32 R12, RZ, RZ, R2 ;  /* 0x000000ffff0c7224 */ /* 0x000fe400078e0002 */
[----:B------:R-:W-:Y:S01]  /*cab0*/  IMAD.MOV.U32 R13, RZ, RZ, R3 ;  /* 0x000000ffff0d7224 */ /* 0x000fe200078e0003 */
[----:B------:R-:W-:Y:S05]  /*cac0*/  BRA `(.L_x_12258) ;  /* 0x000013c000007947 */ /* 0x000fea0003800000 */
.L_x_12259:
        /* <DEDUP_REMOVED lines=39> */
.L_x_12268:
        /* <DEDUP_REMOVED lines=12> */
.L_x_12267:
[----:B------:R-:W-:Y:S02]  /*ce00*/  IMAD.MOV.U32 R0, RZ, RZ, R7 ;  /* 0x000000ffff007224 */ /* 0x000fe400078e0007 */
.L_x_12266:
[----:B------:R-:W-:Y:S05]  /*ce10*/  BSYNC B2 ;  /* 0x0000000000027941 */ /* 0x000fea0003800000 */
.L_x_12265:
        /* <DEDUP_REMOVED lines=12> */
.L_x_12273:
        /* <DEDUP_REMOVED lines=33> */
.L_x_12272:
[----:B------:R-:W-:Y:S05]  /*d0f0*/  BSYNC B3 ;  /* 0x0000000000037941 */ /* 0x000fea0003800000 */
.L_x_12271:
[----:B------:R-:W-:-:S13]  /*d100*/  ISETP.GE.U32.AND P0, PT, R42, 0xc, PT ;  /* 0x0000000c2a00780c */ /* 0x000fda0003f06070 */
[----:B------:R-:W-:Y:S05]  /*d110*/  @!P0 BRA `(.L_x_12270) ;  /* 0x0000077000008947 */ /* 0x000fea0003800000 */
[----:B------:R-:W-:Y:S01]  /*d120*/  BSSY B3, `(.L_x_12274) ;  /* 0x0000075000037945 */ /* 0x000fe20003800000 */
[----:B------:R-:W-:Y:S02]  /*d130*/  IADD3 R0, R6, 0x10, RZ ;  /* 0x0000001006007810 */ /* 0x000fe40007ffe0ff */
.L_x_12275:
        /* <DEDUP_REMOVED lines=116> */
.L_x_12274:
[----:B------:R-:W-:Y:S02]  /*d880*/  IMAD.MOV.U32 R0, RZ, RZ, R6 ;  /* 0x000000ffff007224 */ /* 0x000fe400078e0006 */
.L_x_12270:
[----:B------:R-:W-:Y:S05]  /*d890*/  BSYNC B2 ;  /* 0x0000000000027941 */ /* 0x000fea0003800000 */
.L_x_12269:
        /* <DEDUP_REMOVED lines=21> */
.L_x_12277:
[----:B------:R-:W-:Y:S05]  /*d9f0*/  BSYNC B2 ;  /* 0x0000000000027941 */ /* 0x000fea0003800000 */
.L_x_12276:
[----:B------:R-:W-:Y:S02]  /*da00*/  IMAD.MOV.U32 R13, RZ, RZ, R7 ;  /* 0x000000ffff0d7224 */ /* 0x000fe400078e0007 */
[----:B------:R-:W-:-:S03]  /*da10*/  IMAD.MOV.U32 R12, RZ, RZ, R2 ;  /* 0x000000ffff0c7224 */ /* 0x000fc600078e0002 */
[----:B------:R-:W-:Y:S01]  /*da20*/  LOP3.LUT R13, R13, 0x80000000, R15, 0xb8, !PT ;  /* 0x800000000d0d7812 */ /* 0x000fe200078eb80f */
[----:B------:R-:W-:Y:S05]  /*da30*/  BRA `(.L_x_12264) ;  /* 0x0000006000007947 */ /* 0x000fea0003800000 */
.L_x_12263:
[----:B------:R-:W0:-:S06]  /*da40*/  DSETP.GTU.AND P0, PT, R2, +INF , PT ;  /* 0x7ff000000200742a */ /* 0x000e0c0003f0c000 */
[----:B0-----:R-:W0:-:S14]  /*da50*/  DSETP.LE.AND P0, PT, R6, +INF , !P0 ;  /* 0x7ff000000600742a */ /* 0x001e1c0004703000 */
[----:B0-----:R-:W0:-:S04]  /*da60*/  @P0 DSETP.NEU.AND P1, PT, R6, +INF , PT ;  /* 0x7ff000000600042a */ /* 0x001e080003f2d000 */
[----:B------:R1:W2:-:S06]  /*da70*/  @!P0 DADD R12, R16, R14 ;  /* 0x00000000100c8229 */ /* 0x00028c000000000e */
[----:B0-----:R-:W-:Y:S02]  /*da80*/  @P0 FSEL R12, R14, RZ, P1 ;  /* 0x000000ff0e0c0208 */ /* 0x001fe40000800000 */
[----:B------:R-:W-:Y:S02]  /*da90*/  @P0 FSEL R13, R15, -QNAN , P1 ;  /* 0xfff800000f0d0808 */ /* 0x000fe40000800000 */
.L_x_12264:
[----:B-12---:R-:W-:Y:S05]  /*daa0*/  BSYNC B0 ;  /* 0x0000000000007941 */ /* 0x006fea0003800000 */
.L_x_12262:
        /* <DEDUP_REMOVED lines=21> */
.L_x_12279:
[----:B------:R-:W-:Y:S05]  /*dc00*/  BSYNC B2 ;  /* 0x0000000000027941 */ /* 0x000fea0003800000 */
.L_x_12278:
        /* <DEDUP_REMOVED lines=30> */
.L_x_12282:
[----:B------:R-:W-:Y:S05]  /*ddf0*/  BSYNC B2 ;  /* 0x0000000000027941 */ /* 0x000fea0003800000 */
.L_x_12281:
[----:B------:R-:W-:Y:S01]  /*de00*/  LOP3.LUT R13, RZ, 0x80000000, R3, 0xb8, !PT ;  /* 0x80000000ff0d7812 */ /* 0x000fe200078eb803 */
[----:B------:R-:W-:Y:S01]  /*de10*/  IMAD.MOV.U32 R12, RZ, RZ, RZ ;  /* 0x000000ffff0c7224 */ /* 0x000fe200078e00ff */
[----:B------:R-:W-:Y:S05]  /*de20*/  BRA `(.L_x_12258) ;  /* 0x0000006000007947 */ /* 0x000fea0003800000 */
.L_x_12280:
[----:B------:R-:W0:Y:S02]  /*de30*/  FRND.F64.FLOOR R2, R10 ;  /* 0x0000000a00027313 */ /* 0x000e240000305800 */
[----:B0-----:R-:W0:-:S04]  /*de40*/  DADD R4, R10, -R2 ;  /* 0x000000000a047229 */ /* 0x001e080000000802 */
[----:B------:R-:W-:-:S04]  /*de50*/  DADD R6, R2, 1 ;  /* 0x3ff0000002067429 */ /* 0x000fc80000000000 */
[----:B0-----:R-:W0:-:S06]  /*de60*/  DSETP.GT.AND P0, PT, R4, 0.5, PT ;  /* 0x3fe000000400742a */ /* 0x001e0c0003f04000 */
[----:B0-----:R-:W-:Y:S02]  /*de70*/  FSEL R12, R6, R2, P0 ;  /* 0x00000002060c7208 */ /* 0x001fe40000000000 */
[----:B------:R-:W-:Y:S02]  /*de80*/  FSEL R13, R7, R3, P0 ;  /* 0x00000003070d7208 */ /* 0x000fe40000000000 */
.L_x_12258:
[----:B------:R-:W-:Y:S05]  /*de90*/  BSYNC B1 ;  /* 0x0000000000017941 */ /* 0x000fea0003800000 */
.L_x_12257:
        /* <DEDUP_REMOVED lines=28> */
.L_x_12287:
[----:B------:R-:W-:Y:S05]  /*e060*/  BSYNC B2 ;  /* 0x0000000000027941 */ /* 0x000fea0003800000 */
.L_x_12286:
[----:B------:R-:W-:Y:S02]  /*e070*/  IMAD.MOV.U32 R14, RZ, RZ, R2 ;  /* 0x000000ffff0e7224 */ /* 0x000fe400078e0002 */
[----:B------:R-:W-:Y:S01]  /*e080*/  IMAD.MOV.U32 R15, RZ, RZ, R3 ;  /* 0x000000ffff0f7224 */ /* 0x000fe200078e0003 */
[----:B------:R-:W-:Y:S05]  /*e090*/  BRA `(.L_x_12284) ;  /* 0x000013b000007947 */ /* 0x000fea0003800000 */
.L_x_12285:
        /* <DEDUP_REMOVED lines=39> */
.L_x_12294:
        /* <DEDUP_REMOVED lines=12> */
.L_x_12293:
[----:B------:R-:W-:Y:S02]  /*e3d0*/  IMAD.MOV.U32 R0, RZ, RZ, R7 ;  /* 0x000000ffff007224 */ /* 0x000fe400078e0007 */
.L_x_12292:
[----:B------:R-:W-:Y:S05]  /*e3e0*/  BSYNC B2 ;  /* 0x0000000000027941 */ /* 0x000fea0003800000 */
.L_x_12291:
        /* <DEDUP_REMOVED lines=12> */
.L_x_12299:
        /* <DEDUP_REMOVED lines=33> */
.L_x_12298:
[----:B------:R-:W-:Y:S05]  /*e6c0*/  BSYNC B3 ;  /* 0x0000000000037941 */ /* 0x000fea0003800000 */
.L_x_12297:
[----:B------:R-:W-:-:S13]  /*e6d0*/  ISETP.GE.U32.AND P0, PT, R16, 0xc, PT ;  /* 0x0000000c1000780c */ /* 0x000fda0003f06070 */
[----:B------:R-:W-:Y:S05]  /*e6e0*/  @!P0 BRA `(.L_x_12296) ;  /* 0x0000077000008947 */ /* 0x000fea0003800000 */
[----:B------:R-:W-:Y:S01]  /*e6f0*/  BSSY B3, `(.L_x_12300) ;  /* 0x0000075000037945 */ /* 0x000fe20003800000 */
[----:B------:R-:W-:Y:S02]  /*e700*/  IADD3 R0, R6, 0x10, RZ ;  /* 0x0000001006007810 */ /* 0x000fe40007ffe0ff */
.L_x_12301:
        /* <DEDUP_REMOVED lines=116> */
.L_x_12300:
[----:B------:R-:W-:Y:S02]  /*ee50*/  IMAD.MOV.U32 R0, RZ, RZ, R7 ;  /* 0x000000ffff007224 */ /* 0x000fe400078e0007 */
.L_x_12296:
[----:B------:R-:W-:Y:S05]  /*ee60*/  BSYNC B2 ;  /* 0x0000000000027941 */ /* 0x000fea0003800000 */
.L_x_12295:
        /* <DEDUP_REMOVED lines=20> */
.L_x_12303:
[----:B------:R-:W-:Y:S05]  /*efb0*/  BSYNC B2 ;  /* 0x0000000000027941 */ /* 0x000fea0003800000 */
.L_x_12302:
[----:B------:R-:W-:Y:S02]  /*efc0*/  IMAD.MOV.U32 R15, RZ, RZ, R7 ;  /* 0x000000ffff0f7224 */ /* 0x000fe400078e0007 */
[----:B------:R-:W-:-:S03]  /*efd0*/  IMAD.MOV.U32 R14, RZ, RZ, R2 ;  /* 0x000000ffff0e7224 */ /* 0x000fc600078e0002 */
[----:B------:R-:W-:Y:S01]  /*efe0*/  LOP3.LUT R15, R15, 0x80000000, R19, 0xb8, !PT ;  /* 0x800000000f0f7812 */ /* 0x000fe200078eb813 */
[----:B------:R-:W-:Y:S05]  /*eff0*/  BRA `(.L_x_12290) ;  /* 0x0000006000007947 */ /* 0x000fea0003800000 */
.L_x_12289:
[----:B------:R-:W0:-:S06]  /*f000*/  DSETP.GTU.AND P0, PT, R2, +INF , PT ;  /* 0x7ff000000200742a */ /* 0x000e0c0003f0c000 */
[----:B0-----:R-:W0:-:S14]  /*f010*/  DSETP.LE.AND P0, PT, R6, +INF , !P0 ;  /* 0x7ff000000600742a */ /* 0x001e1c0004703000 */
[----:B0-----:R-:W0:-:S04]  /*f020*/  @P0 DSETP.NEU.AND P1, PT, R6, +INF , PT ;  /* 0x7ff000000600042a */ /* 0x001e080003f2d000 */
[----:B------:R1:W2:-:S06]  /*f030*/  @!P0 DADD R14, R20, R18 ;  /* 0x00000000140e8229 */ /* 0x00028c0000000012 */
[----:B0-----:R-:W-:Y:S02]  /*f040*/  @P0 FSEL R14, R18, RZ, P1 ;  /* 0x000000ff120e0208 */ /* 0x001fe40000800000 */
[----:B------:R-:W-:Y:S02]  /*f050*/  @P0 FSEL R15, R19, -QNAN , P1 ;  /* 0xfff80000130f0808 */ /* 0x000fe40000800000 */
.L_x_12290:
[----:B-12---:R-:W-:Y:S05]  /*f060*/  BSYNC B0 ;  /* 0x0000000000007941 */ /* 0x006fea0003800000 */
.L_x_12288:
        /* <DEDUP_REMOVED lines=21> */
.L_x_12305:
[----:B------:R-:W-:Y:S05]  /*f1c0*/  BSYNC B2 ;  /* 0x0000000000027941 */ /* 0x000fea0003800000 */
.L_x_12304:
        /* <DEDUP_REMOVED lines=30> */
.L_x_12308:
[----:B------:R-:W-:Y:S05]  /*f3b0*/  BSYNC B2 ;  /* 0x0000000000027941 */ /* 0x000fea0003800000 */
.L_x_12307:
[----:B------:R-:W-:Y:S01]  /*f3c0*/  LOP3.LUT R15, RZ, 0x80000000, R3, 0xb8, !PT ;  /* 0x80000000ff0f7812 */ /* 0x000fe200078eb803 */
[----:B------:R-:W-:Y:S01]  /*f3d0*/  IMAD.MOV.U32 R14, RZ, RZ, RZ ;  /* 0x000000ffff0e7224 */ /* 0x000fe200078e00ff */
[----:B------:R-:W-:Y:S05]  /*f3e0*/  BRA `(.L_x_12284) ;  /* 0x0000006000007947 */ /* 0x000fea0003800000 */
.L_x_12306:
[----:B------:R-:W0:Y:S02]  /*f3f0*/  FRND.F64.FLOOR R2, R10 ;  /* 0x0000000a00027313 */ /* 0x000e240000305800 */
[----:B0-----:R-:W0:-:S04]  /*f400*/  DADD R4, R10, -R2 ;  /* 0x000000000a047229 */ /* 0x001e080000000802 */
[----:B------:R-:W-:-:S04]  /*f410*/  DADD R6, R2, 1 ;  /* 0x3ff0000002067429 */ /* 0x000fc80000000000 */
[----:B0-----:R-:W0:-:S06]  /*f420*/  DSETP.GT.AND P0, PT, R4, 0.5, PT ;  /* 0x3fe000000400742a */ /* 0x001e0c0003f04000 */
[----:B0-----:R-:W-:Y:S02]  /*f430*/  FSEL R14, R6, R2, P0 ;  /* 0x00000002060e7208 */ /* 0x001fe40000000000 */
[----:B------:R-:W-:Y:S02]  /*f440*/  FSEL R15, R7, R3, P0 ;  /* 0x00000003070f7208 */ /* 0x000fe40000000000 */
.L_x_12284:
[----:B------:R-:W-:Y:S05]  /*f450*/  BSYNC B1 ;  /* 0x0000000000017941 */ /* 0x000fea0003800000 */
.L_x_12283:
        /* <DEDUP_REMOVED lines=28> */
.L_x_12313:
[----:B------:R-:W-:Y:S05]  /*f620*/  BSYNC B2 ;  /* 0x0000000000027941 */ /* 0x000fea0003800000 */
.L_x_12312:
[----:B------:R-:W-:Y:S02]  /*f630*/  IMAD.MOV.U32 R18, RZ, RZ, R2 ;  /* 0x000000ffff127224 */ /* 0x000fe400078e0002 */
[----:B------:R-:W-:Y:S01]  /*f640*/  IMAD.MOV.U32 R19, RZ, RZ, R3 ;  /* 0x000000ffff137224 */ /* 0x000fe200078e0003 */
[----:B------:R-:W-:Y:S05]  /*f650*/  BRA `(.L_x_12310) ;  /* 0x000013c000007947 */ /* 0x000fea0003800000 */
.L_x_12311:
        /* <DEDUP_REMOVED lines=39> */
.L_x_12320:
        /* <DEDUP_REMOVED lines=12> */
.L_x_12319:
[----:B------:R-:W-:Y:S02]  /*f990*/  IMAD.MOV.U32 R0, RZ, RZ, R7 ;  /* 0x000000ffff007224 */ /* 0x000fe400078e0007 */
.L_x_12318:
[----:B------:R-:W-:Y:S05]  /*f9a0*/  BSYNC B2 ;  /* 0x0000000000027941 */ /* 0x000fea0003800000 */
.L_x_12317:
        /* <DEDUP_REMOVED lines=12> */
.L_x_12325:
        /* <DEDUP_REMOVED lines=33> */
.L_x_12324:
[----:B------:R-:W-:Y:S05]  /*fc80*/  BSYNC B3 ;  /* 0x0000000000037941 */ /* 0x000fea0003800000 */
.L_x_12323:
[----:B------:R-:W-:-:S13]  /*fc90*/  ISETP.GE.U32.AND P0, PT, R18, 0xc, PT ;  /* 0x0000000c1200780c */ /* 0x000fda0003f06070 */
[----:B------:R-:W-:Y:S05]  /*fca0*/  @!P0 BRA `(.L_x_12322) ;  /* 0x0000077000008947 */ /* 0x000fea0003800000 */
[----:B------:R-:W-:Y:S01]  /*fcb0*/  BSSY B3, `(.L_x_12326) ;  /* 0x0000075000037945 */ /* 0x000fe20003800000 */
[----:B------:R-:W-:Y:S02]  /*fcc0*/  IADD3 R0, R6, 0x10, RZ ;  /* 0x0000001006007810 */ /* 0x000fe40007ffe0ff */
.L_x_12327:
        /* <DEDUP_REMOVED lines=116> */
.L_x_12326:
[----:B------:R-:W-:Y:S02]  /*10410*/  IMAD.MOV.U32 R0, RZ, RZ, R6 ;  /* 0x000000ffff007224 */ /* 0x000fe400078e0006 */
.L_x_12322:
[----:B------:R-:W-:Y:S05]  /*10420*/  BSYNC B2 ;  /* 0x0000000000027941 */ /* 0x000fea0003800000 */
.L_x_12321:
        /* <DEDUP_REMOVED lines=21> */
.L_x_12329:
[----:B------:R-:W-:Y:S05]  /*10580*/  BSYNC B2 ;  /* 0x0000000000027941 */ /* 0x000fea0003800000 */
.L_x_12328:
[----:B------:R-:W-:Y:S02]  /*10590*/  IMAD.MOV.U32 R17, RZ, RZ, R7 ;  /* 0x000000ffff117224 */ /* 0x000fe400078e0007 */
[----:B------:R-:W-:-:S03]  /*105a0*/  IMAD.MOV.U32 R16, RZ, RZ, R2 ;  /* 0x000000ffff107224 */ /* 0x000fc600078e0002 */
[----:B------:R-:W-:Y:S01]  /*105b0*/  LOP3.LUT R17, R17, 0x80000000, R23, 0xb8, !PT ;  /* 0x8000000011117812 */ /* 0x000fe200078eb817 */
[----:B------:R-:W-:Y:S05]  /*105c0*/  BRA `(.L_x_12316) ;  /* 0x0000006000007947 */ /* 0x000fea0003800000 */
.L_x_12315:
[----:B------:R-:W0:-:S06]  /*105d0*/  DSETP.GTU.AND P0, PT, R2, +INF , PT ;  /* 0x7ff000000200742a */ /* 0x000e0c0003f0c000 */
[----:B0-----:R-:W0:-:S14]  /*105e0*/  DSETP.LE.AND P0, PT, R6, +INF , !P0 ;  /* 0x7ff000000600742a */ /* 0x001e1c0004703000 */
[----:B0-----:R-:W0:-:S04]  /*105f0*/  @P0 DSETP.NEU.AND P1, PT, R6, +INF , PT ;  /* 0x7ff000000600042a */ /* 0x001e080003f2d000 */
[----:B------:R1:W2:-:S06]  /*10600*/  @!P0 DADD R16, R24, R22 ;  /* 0x0000000018108229 */ /* 0x00028c0000000016 */
[----:B0-----:R-:W-:Y:S02]  /*10610*/  @P0 FSEL R16, R22, RZ, P1 ;  /* 0x000000ff16100208 */ /* 0x001fe40000800000 */
[----:B------:R-:W-:Y:S02]  /*10620*/  @P0 FSEL R17, R23, -QNAN , P1 ;  /* 0xfff8000017110808 */ /* 0x000fe40000800000 */
.L_x_12316:
[----:B-12---:R-:W-:Y:S05]  /*10630*/  BSYNC B0 ;  /* 0x0000000000007941 */ /* 0x006fea0003800000 */
.L_x_12314:
        /* <DEDUP_REMOVED lines=21> */
.L_x_12331:
[----:B------:R-:W-:Y:S05]  /*10790*/  BSYNC B2 ;  /* 0x0000000000027941 */ /* 0x000fea0003800000 */
.L_x_12330:
        /* <DEDUP_REMOVED lines=30> */
.L_x_12334:
[----:B------:R-:W-:Y:S05]  /*10980*/  BSYNC B2 ;  /* 0x0000000000027941 */ /* 0x000fea0003800000 */
.L_x_12333:
[----:B------:R-:W-:Y:S01]  /*10990*/  LOP3.LUT R19, RZ, 0x80000000, R3, 0xb8, !PT ;  /* 0x80000000ff137812 */ /* 0x000fe200078eb803 */
[----:B------:R-:W-:Y:S01]  /*109a0*/  IMAD.MOV.U32 R18, RZ, RZ, RZ ;  /* 0x000000ffff127224 */ /* 0x000fe200078e00ff */
[----:B------:R-:W-:Y:S05]  /*109b0*/  BRA `(.L_x_12310) ;  /* 0x0000006000007947 */ /* 0x000fea0003800000 */
.L_x_12332:
[----:B------:R-:W0:Y:S02]  /*109c0*/  FRND.F64.FLOOR R2, R10 ;  /* 0x0000000a00027313 */ /* 0x000e240000305800 */
[----:B0-----:R-:W0:-:S04]  /*109d0*/  DADD R4, R10, -R2 ;  /* 0x000000000a047229 */ /* 0x001e080000000802 */
[----:B------:R-:W-:-:S04]  /*109e0*/  DADD R6, R2, 1 ;  /* 0x3ff0000002067429 */ /* 0x000fc80000000000 */
[----:B0-----:R-:W0:-:S06]  /*109f0*/  DSETP.GT.AND P0, PT, R4, 0.5, PT ;  /* 0x3fe000000400742a */ /* 0x001e0c0003f04000 */
[----:B0-----:R-:W-:Y:S02]  /*10a00*/  FSEL R18, R6, R2, P0 ;  /* 0x0000000206127208 */ /* 0x001fe40000000000 */
[----:B------:R-:W-:Y:S02]  /*10a10*/  FSEL R19, R7, R3, P0 ;  /* 0x0000000307137208 */ /* 0x000fe40000000000 */
.L_x_12310:
[----:B------:R-:W-:Y:S05]  /*10a20*/  BSYNC B1 ;  /* 0x0000000000017941 */ /* 0x000fea0003800000 */
.L_x_12309:
        /* <DEDUP_REMOVED lines=28> */
.L_x_12339:
[----:B------:R-:W-:Y:S05]  /*10bf0*/  BSYNC B2 ;  /* 0x0000000000027941 */ /* 0x000fea0003800000 */
.L_x_12338:
[----:B------:R-:W-:Y:S02]  /*10c00*/  IMAD.MOV.U32 R20, RZ, RZ, R2 ;  /* 0x000000ffff147224 */ /* 0x000fe400078e0002 */
[----:B------:R-:W-:Y:S01]  /*10c10*/  IMAD.MOV.U32 R21, RZ, RZ, R3 ;  /* 0x000000ffff157224 */ /* 0x000fe200078e0003 */
[----:B------:R-:W-:Y:S05]  /*10c20*/  BRA `(.L_x_12336) ;  /* 0x000013c000007947 */ /* 0x000fea0003800000 */
.L_x_12337:
        /* <DEDUP_REMOVED lines=39> */
.L_x_12346:
        /* <DEDUP_REMOVED lines=12> */
.L_x_12345:
[----:B------:R-:W-:Y:S02]  /*10f60*/  IMAD.MOV.U32 R0, RZ, RZ, R7 ;  /* 0x000000ffff007224 */ /* 0x000fe400078e0007 */
.L_x_12344:
[----:B------:R-:W-:Y:S05]  /*10f70*/  BSYNC B2 ;  /* 0x0000000000027941 */ /* 0x000fea0003800000 */
.L_x_12343:
        /* <DEDUP_REMOVED lines=12> */
.L_x_12351:
        /* <DEDUP_REMOVED lines=33> */
.L_x_12350:
[----:B------:R-:W-:Y:S05]  /*11250*/  BSYNC B3 ;  /* 0x0000000000037941 */ /* 0x000fea0003800000 */
.L_x_12349:
[----:B------:R-:W-:-:S13]  /*11260*/  ISETP.GE.U32.AND P0, PT, R20, 0xc, PT ;  /* 0x0000000c1400780c */ /* 0x000fda0003f06070 */
[----:B------:R-:W-:Y:S05]  /*11270*/  @!P0 BRA `(.L_x_12348) ;  /* 0x0000077000008947 */ /* 0x000fea0003800000 */
[----:B------:R-:W-:Y:S01]  /*11280*/  BSSY B3, `(.L_x_12352) ;  /* 0x0000075000037945 */ /* 0x000fe20003800000 */
[----:B------:R-:W-:Y:S02]  /*11290*/  IADD3 R0, R6, 0x10, RZ ;  /* 0x0000001006007810 */ /* 0x000fe40007ffe0ff */
.L_x_12353:
        /* <DEDUP_REMOVED lines=116> */
.L_x_12352:
[----:B------:R-:W-:Y:S02]  /*119e0*/  IMAD.MOV.U32 R0, RZ, RZ, R6 ;  /* 0x000000ffff007224 */ /* 0x000fe400078e0006 */
.L_x_12348:
[----:B------:R-:W-:Y:S05]  /*119f0*/  BSYNC B2 ;  /* 0x0000000000027941 */ /* 0x000fea0003800000 */
.L_x_12347:
        /* <DEDUP_REMOVED lines=21> */
.L_x_12355:
[----:B------:R-:W-:Y:S05]  /*11b50*/  BSYNC B2 ;  /* 0x0000000000027941 */ /* 0x000fea0003800000 */
.L_x_12354:
[----:B------:R-:W-:Y:S02]  /*11b60*/  IMAD.MOV.U32 R17, RZ, RZ, R7 ;  /* 0x000000ffff117224 */ /* 0x000fe400078e0007 */
[----:B------:R-:W-:-:S03]  /*11b70*/  IMAD.MOV.U32 R16, RZ, RZ, R2 ;  /* 0x000000ffff107224 */ /* 0x000fc600078e0002 */
[----:B------:R-:W-:Y:S01]  /*11b80*/  LOP3.LUT R17, R17, 0x80000000, R27, 0xb8, !PT ;  /* 0x8000000011117812 */ /* 0x000fe200078eb81b */
[----:B------:R-:W-:Y:S05]  /*11b90*/  BRA `(.L_x_12342) ;  /* 0x0000006000007947 */ /* 0x000fea0003800000 */
.L_x_12341:
[----:B------:R-:W0:-:S06]  /*11ba0*/  DSETP.GTU.AND P0, PT, R2, +INF , PT ;  /* 0x7ff000000200742a */ /* 0x000e0c0003f0c000 */
[----:B0-----:R-:W0:-:S14]  /*11bb0*/  DSETP.LE.AND P0, PT, R6, +INF , !P0 ;  /* 0x7ff000000600742a */ /* 0x001e1c0004703000 */
[----:B0-----:R-:W0:-:S04]  /*11bc0*/  @P0 DSETP.NEU.AND P1, PT, R6, +INF , PT ;  /* 0x7ff000000600042a */ /* 0x001e080003f2d000 */
[----:B------:R1:W2:-:S06]  /*11bd0*/  @!P0 DADD R16, R28, R26 ;  /* 0x000000001c108229 */ /* 0x00028c000000001a */
[----:B0-----:R-:W-:Y:S02]  /*11be0*/  @P0 FSEL R16, R26, RZ, P1 ;  /* 0x000000ff1a100208 */ /* 0x001fe40000800000 */
[----:B------:R-:W-:Y:S02]  /*11bf0*/  @P0 FSEL R17, R27, -QNAN , P1 ;  /* 0xfff800001b110808 */ /* 0x000fe40000800000 */
.L_x_12342:
[----:B-12---:R-:W-:Y:S05]  /*11c00*/  BSYNC B0 ;  /* 0x0000000000007941 */ /* 0x006fea0003800000 */
.L_x_12340:
        /* <DEDUP_REMOVED lines=21> */
.L_x_12357:
[----:B------:R-:W-:Y:S05]  /*11d60*/  BSYNC B2 ;  /* 0x0000000000027941 */ /* 0x000fea0003800000 */
.L_x_12356:
        /* <DEDUP_REMOVED lines=30> */
.L_x_12360:
[----:B------:R-:W-:Y:S05]  /*11f50*/  BSYNC B2 ;  /* 0x0000000000027941 */ /* 0x000fea0003800000 */
.L_x_12359:
[----:B------:R-:W-:Y:S01]  /*11f60*/  LOP3.LUT R21, RZ, 0x80000000, R3, 0xb8, !PT ;  /* 0x80000000ff157812 */ /* 0x000fe200078eb803 */
[----:B------:R-:W-:Y:S01]  /*11f70*/  IMAD.MOV.U32 R20, RZ, RZ, RZ ;  /* 0x000000ffff147224 */ /* 0x000fe200078e00ff */
[----:B------:R-:W-:Y:S05]  /*11f80*/  BRA `(.L_x_12336) ;  /* 0x0000006000007947 */ /* 0x000fea0003800000 */
.L_x_12358:
[----:B------:R-:W0:Y:S02]  /*11f90*/  FRND.F64.FLOOR R2, R10 ;  /* 0x0000000a00027313 */ /* 0x000e240000305800 */
[----:B0-----:R-:W0:-:S04]  /*11fa0*/  DADD R4, R10, -R2 ;  /* 0x000000000a047229 */ /* 0x001e080000000802 */
[----:B------:R-:W-:-:S04]  /*11fb0*/  DADD R6, R2, 1 ;  /* 0x3ff0000002067429 */ /* 0x000fc80000000000 */
[----:B0-----:R-:W0:-:S06]  /*11fc0*/  DSETP.GT.AND P0, PT, R4, 0.5, PT ;  /* 0x3fe000000400742a */ /* 0x001e0c0003f04000 */
[----:B0-----:R-:W-:Y:S02]  /*11fd0*/  FSEL R20, R6, R2, P0 ;  /* 0x0000000206147208 */ /* 0x001fe40000000000 */
[----:B------:R-:W-:Y:S02]  /*11fe0*/  FSEL R21, R7, R3, P0 ;  /* 0x0000000307157208 */ /* 0x000fe40000000000 */
.L_x_12336:
[----:B------:R-:W-:Y:S05]  /*11ff0*/  BSYNC B1 ;  /* 0x0000000000017941 */ /* 0x000fea0003800000 */
.L_x_12335:
        /* <DEDUP_REMOVED lines=28> */
.L_x_12365:
[----:B------:R-:W-:Y:S05]  /*121c0*/  BSYNC B2 ;  /* 0x0000000000027941 */ /* 0x000fea0003800000 */
.L_x_12364:
[----:B------:R-:W-:Y:S02]  /*121d0*/  IMAD.MOV.U32 R16, RZ, RZ, R2 ;  /* 0x000000ffff107224 */ /* 0x000fe400078e0002 */
[----:B------:R-:W-:Y:S01]  /*121e0*/  IMAD.MOV.U32 R17, RZ, RZ, R3 ;  /* 0x000000ffff117224 */ /* 0x000fe200078e0003 */
[----:B------:R-:W-:Y:S05]  /*121f0*/  BRA `(.L_x_12362) ;  /* 0x000013c000007947 */ /* 0x000fea0003800000 */
.L_x_12363:
        /* <DEDUP_REMOVED lines=39> */
.L_x_12372:
        /* <DEDUP_REMOVED lines=12> */
.L_x_12371:
[----:B------:R-:W-:Y:S02]  /*12530*/  IMAD.MOV.U32 R0, RZ, RZ, R7 ;  /* 0x000000ffff007224 */ /* 0x000fe400078e0007 */
.L_x_12370:
[----:B------:R-:W-:Y:S05]  /*12540*/  BSYNC B2 ;  /* 0x0000000000027941 */ /* 0x000fea0003800000 */
.L_x_12369:
        /* <DEDUP_REMOVED lines=12> */
.L_x_12377:
        /* <DEDUP_REMOVED lines=33> */
.L_x_12376:
[----:B------:R-:W-:Y:S05]  /*12820*/  BSYNC B3 ;  /* 0x0000000000037941 */ /* 0x000fea0003800000 */
.L_x_12375:
[----:B------:R-:W-:-:S13]  /*12830*/  ISETP.GE.U32.AND P0, PT, R22, 0xc, PT ;  /* 0x0000000c1600780c */ /* 0x000fda0003f06070 */
[----:B------:R-:W-:Y:S05]  /*12840*/  @!P0 BRA `(.L_x_12374) ;  /* 0x0000077000008947 */ /* 0x000fea0003800000 */
[----:B------:R-:W-:Y:S01]  /*12850*/  BSSY B3, `(.L_x_12378) ;  /* 0x0000075000037945 */ /* 0x000fe20003800000 */
[----:B------:R-:W-:Y:S02]  /*12860*/  IADD3 R0, R6, 0x10, RZ ;  /* 0x0000001006007810 */ /* 0x000fe40007ffe0ff */
.L_x_12379:
        /* <DEDUP_REMOVED lines=116> */
.L_x_12378:
[----:B------:R-:W-:Y:S02]  /*12fb0*/  IMAD.MOV.U32 R0, RZ, RZ, R6 ;  /* 0x000000ffff007224 */ /* 0x000fe400078e0006 */
.L_x_12374:
[----:B------:R-:W-:Y:S05]  /*12fc0*/  BSYNC B2 ;  /* 0x0000000000027941 */ /* 0x000fea0003800000 */
.L_x_12373:
        /* <DEDUP_REMOVED lines=21> */
.L_x_12381:
[----:B------:R-:W-:Y:S05]  /*13120*/  BSYNC B2 ;  /* 0x0000000000027941 */ /* 0x000fea0003800000 */
.L_x_12380:
[----:B------:R-:W-:Y:S02]  /*13130*/  IMAD.MOV.U32 R17, RZ, RZ, R7 ;  /* 0x000000ffff117224 */ /* 0x000fe400078e0007 */
[----:B------:R-:W-:-:S03]  /*13140*/  IMAD.MOV.U32 R16, RZ, RZ, R2 ;  /* 0x000000ffff107224 */ /* 0x000fc600078e0002 */
[----:B------:R-:W-:Y:S01]  /*13150*/  LOP3.LUT R17, R17, 0x80000000, R31, 0xb8, !PT ;  /* 0x8000000011117812 */ /* 0x000fe200078eb81f */
[----:B------:R-:W-:Y:S05]  /*13160*/  BRA `(.L_x_12368) ;  /* 0x0000006000007947 */ /* 0x000fea0003800000 */
.L_x_12367:
[----:B------:R-:W0:-:S06]  /*13170*/  DSETP.GTU.AND P0, PT, R2, +INF , PT ;  /* 0x7ff000000200742a */ /* 0x000e0c0003f0c000 */
[----:B0-----:R-:W0:-:S14]  /*13180*/  DSETP.LE.AND P0, PT, R6, +INF , !P0 ;  /* 0x7ff000000600742a */ /* 0x001e1c0004703000 */
[----:B0-----:R-:W0:-:S04]  /*13190*/  @P0 DSETP.NEU.AND P1, PT, R6, +INF , PT ;  /* 0x7ff000000600042a */ /* 0x001e080003f2d000 */
[----:B------:R1:W2:-:S06]  /*131a0*/  @!P0 DADD R16, R32, R30 ;  /* 0x0000000020108229 */ /* 0x00028c000000001e */
[----:B0-----:R-:W-:Y:S02]  /*131b0*/  @P0 FSEL R16, R30, RZ, P1 ;  /* 0x000000ff1e100208 */ /* 0x001fe40000800000 */
[----:B------:R-:W-:Y:S02]  /*131c0*/  @P0 FSEL R17, R31, -QNAN , P1 ;  /* 0xfff800001f110808 */ /* 0x000fe40000800000 */
.L_x_12368:
[----:B-12---:R-:W-:Y:S05]  /*131d0*/  BSYNC B0 ;  /* 0x0000000000007941 */ /* 0x006fea0003800000 */
.L_x_12366:
        /* <DEDUP_REMOVED lines=21> */
.L_x_12383:
[----:B------:R-:W-:Y:S05]  /*13330*/  BSYNC B2 ;  /* 0x0000000000027941 */ /* 0x000fea0003800000 */
.L_x_12382:
        /* <DEDUP_REMOVED lines=30> */
.L_x_12386:
[----:B------:R-:W-:Y:S05]  /*13520*/  BSYNC B2 ;  /* 0x0000000000027941 */ /* 0x000fea0003800000 */
.L_x_12385:
[----:B------:R-:W-:Y:S01]  /*13530*/  LOP3.LUT R17, RZ, 0x80000000, R3, 0xb8, !PT ;  /* 0x80000000ff117812 */ /* 0x000fe200078eb803 */
[----:B------:R-:W-:Y:S01]  /*13540*/  IMAD.MOV.U32 R16, RZ, RZ, RZ ;  /* 0x000000ffff107224 */ /* 0x000fe200078e00ff */
[----:B------:R-:W-:Y:S05]  /*13550*/  BRA `(.L_x_12362) ;  /* 0x0000006000007947 */ /* 0x000fea0003800000 */
.L_x_12384:
[----:B------:R-:W0:Y:S02]  /*13560*/  FRND.F64.FLOOR R2, R10 ;  /* 0x0000000a00027313 */ /* 0x000e240000305800 */
[----:B0-----:R-:W0:-:S04]  /*13570*/  DADD R4, R10, -R2 ;  /* 0x000000000a047229 */ /* 0x001e080000000802 */
[----:B------:R-:W-:-:S04]  /*13580*/  DADD R6, R2, 1 ;  /* 0x3ff0000002067429 */ /* 0x000fc80000000000 */
[----:B0-----:R-:W0:-:S06]  /*13590*/  DSETP.GT.AND P0, PT, R4, 0.5, PT ;  /* 0x3fe000000400742a */ /* 0x001e0c0003f04000 */
[----:B0-----:R-:W-:Y:S02]  /*135a0*/  FSEL R16, R6, R2, P0 ;  /* 0x0000000206107208 */ /* 0x001fe40000000000 */
[----:B------:R-:W-:Y:S02]  /*135b0*/  FSEL R17, R7, R3, P0 ;  /* 0x0000000307117208 */ /* 0x000fe40000000000 */
.L_x_12362:
[----:B------:R-:W-:Y:S05]  /*135c0*/  BSYNC B1 ;  /* 0x0000000000017941 */ /* 0x000fea0003800000 */
.L_x_12361:
        /* <DEDUP_REMOVED lines=28> */
.L_x_12391:
[----:B------:R-:W-:Y:S05]  /*13790*/  BSYNC B2 ;  /* 0x0000000000027941 */ /* 0x000fea0003800000 */
.L_x_12390:
[----:B------:R-:W-:Y:S02]  /*137a0*/  IMAD.MOV.U32 R22, RZ, RZ, R2 ;  /* 0x000000ffff167224 */ /* 0x000fe400078e0002 */
[----:B------:R-:W-:Y:S01]  /*137b0*/  IMAD.MOV.U32 R23, RZ, RZ, R3 ;  /* 0x000000ffff177224 */ /* 0x000fe200078e0003 */
[----:B------:R-:W-:Y:S05]  /*137c0*/  BRA `(.L_x_12388) ;  /* 0x000013c000007947 */ /* 0x000fea0003800000 */
.L_x_12389:
        /* <DEDUP_REMOVED lines=39> */
.L_x_12398:
        /* <DEDUP_REMOVED lines=12> */
.L_x_12397:
[----:B------:R-:W-:Y:S02]  /*13b00*/  IMAD.MOV.U32 R0, RZ, RZ, R7 ;  /* 0x000000ffff007224 */ /* 0x000fe400078e0007 */
.L_x_12396:
[----:B------:R-:W-:Y:S05]  /*13b10*/  BSYNC B2 ;  /* 0x0000000000027941 */ /* 0x000fea0003800000 */
.L_x_12395:
        /* <DEDUP_REMOVED lines=12> */
.L_x_12403:
        /* <DEDUP_REMOVED lines=33> */
.L_x_12402:
[----:B------:R-:W-:Y:S05]  /*13df0*/  BSYNC B3 ;  /* 0x0000000000037941 */ /* 0x000fea0003800000 */
.L_x_12401:
[----:B------:R-:W-:-:S13]  /*13e00*/  ISETP.GE.U32.AND P0, PT, R24, 0xc, PT ;  /* 0x0000000c1800780c */ /* 0x000fda0003f06070 */
[----:B------:R-:W-:Y:S05]  /*13e10*/  @!P0 BRA `(.L_x_12400) ;  /* 0x0000077000008947 */ /* 0x000fea0003800000 */
[----:B------:R-:W-:Y:S01]  /*13e20*/  BSSY B3, `(.L_x_12404) ;  /* 0x0000075000037945 */ /* 0x000fe20003800000 */
[----:B------:R-:W-:Y:S02]  /*13e30*/  IADD3 R0, R6, 0x10, RZ ;  /* 0x0000001006007810 */ /* 0x000fe40007ffe0ff */
.L_x_12405:
        /* <DEDUP_REMOVED lines=116> */
.L_x_12404:
[----:B------:R-:W-:Y:S02]  /*14580*/  IMAD.MOV.U32 R0, RZ, RZ, R6 ;  /* 0x000000ffff007224 */ /* 0x000fe400078e0006 */
.L_x_12400:
[----:B------:R-:W-:Y:S05]  /*14590*/  BSYNC B2 ;  /* 0x0000000000027941 */ /* 0x000fea0003800000 */
.L_x_12399:
        /* <DEDUP_REMOVED lines=21> */
.L_x_12407:
[----:B------:R-:W-:Y:S05]  /*146f0*/  BSYNC B2 ;  /* 0x0000000000027941 */ /* 0x000fea0003800000 */
.L_x_12406:
[----:B------:R-:W-:Y:S02]  /*14700*/  IMAD.MOV.U32 R23, RZ, RZ, R7 ;  /* 0x000000ffff177224 */ /* 0x000fe400078e0007 */
[----:B------:R-:W-:-:S03]  /*14710*/  IMAD.MOV.U32 R22, RZ, RZ, R2 ;  /* 0x000000ffff167224 */ /* 0x000fc600078e0002 */
[----:B------:R-:W-:Y:S01]  /*14720*/  LOP3.LUT R23, R23, 0x80000000, R35, 0xb8, !PT ;  /* 0x8000000017177812 */ /* 0x000fe200078eb823 */
[----:B------:R-:W-:Y:S05]  /*14730*/  BRA `(.L_x_12394) ;  /* 0x0000006000007947 */ /* 0x000fea0003800000 */
.L_x_12393:
[----:B------:R-:W0:-:S06]  /*14740*/  DSETP.GTU.AND P0, PT, R2, +INF , PT ;  /* 0x7ff000000200742a */ /* 0x000e0c0003f0c000 */
[----:B0-----:R-:W0:-:S14]  /*14750*/  DSETP.LE.AND P0, PT, R6, +INF , !P0 ;  /* 0x7ff000000600742a */ /* 0x001e1c0004703000 */
[----:B0-----:R-:W0:-:S04]  /*14760*/  @P0 DSETP.NEU.AND P1, PT, R6, +INF , PT ;  /* 0x7ff000000600042a */ /* 0x001e080003f2d000 */
[----:B------:R1:W2:-:S06]  /*14770*/  @!P0 DADD R22, R36, R34 ;  /* 0x0000000024168229 */ /* 0x00028c0000000022 */
[----:B0-----:R-:W-:Y:S02]  /*14780*/  @P0 FSEL R22, R34, RZ, P1 ;  /* 0x000000ff22160208 */ /* 0x001fe40000800000 */
[----:B------:R-:W-:Y:S02]  /*14790*/  @P0 FSEL R23, R35, -QNAN , P1 ;  /* 0xfff8000023170808 */ /* 0x000fe40000800000 */
.L_x_12394:
[----:B-12---:R-:W-:Y:S05]  /*147a0*/  BSYNC B0 ;  /* 0x0000000000007941 */ /* 0x006fea0003800000 */
.L_x_12392:
        /* <DEDUP_REMOVED lines=21> */
.L_x_12409:
[----:B------:R-:W-:Y:S05]  /*14900*/  BSYNC B2 ;  /* 0x0000000000027941 */ /* 0x000fea0003800000 */
.L_x_12408:
        /* <DEDUP_REMOVED lines=30> */
.L_x_12412:
[----:B------:R-:W-:Y:S05]  /*14af0*/  BSYNC B2 ;  /* 0x0000000000027941 */ /* 0x000fea0003800000 */
.L_x_12411:
[----:B------:R-:W-:Y:S01]  /*14b00*/  LOP3.LUT R23, RZ, 0x80000000, R3, 0xb8, !PT ;  /* 0x80000000ff177812 */ /* 0x000fe200078eb803 */
[----:B------:R-:W-:Y:S01]  /*14b10*/  IMAD.MOV.U32 R22, RZ, RZ, RZ ;  /* 0x000000ffff167224 */ /* 0x000fe200078e00ff */
[----:B------:R-:W-:Y:S05]  /*14b20*/  BRA `(.L_x_12388) ;  /* 0x0000006000007947 */ /* 0x000fea0003800000 */
.L_x_12410:
[----:B------:R-:W0:Y:S02]  /*14b30*/  FRND.F64.FLOOR R2, R10 ;  /* 0x0000000a00027313 */ /* 0x000e240000305800 */
[----:B0-----:R-:W0:-:S04]  /*14b40*/  DADD R4, R10, -R2 ;  /* 0x000000000a047229 */ /* 0x001e080000000802 */
[----:B------:R-:W-:-:S04]  /*14b50*/  DADD R6, R2, 1 ;  /* 0x3ff0000002067429 */ /* 0x000fc80000000000 */
[----:B0-----:R-:W0:-:S06]  /*14b60*/  DSETP.GT.AND P0, PT, R4, 0.5, PT ;  /* 0x3fe000000400742a */ /* 0x001e0c0003f04000 */
[----:B0-----:R-:W-:Y:S02]  /*14b70*/  FSEL R22, R6, R2, P0 ;  /* 0x0000000206167208 */ /* 0x001fe40000000000 */
[----:B------:R-:W-:Y:S02]  /*14b80*/  FSEL R23, R7, R3, P0 ;  /* 0x0000000307177208 */ /* 0x000fe40000000000 */
.L_x_12388:
[----:B------:R-:W-:Y:S05]  /*14b90*/  BSYNC B1 ;  /* 0x0000000000017941 */ /* 0x000fea0003800000 */
.L_x_12387:
        /* <DEDUP_REMOVED lines=28> */
.L_x_12417:
[----:B------:R-:W-:Y:S05]  /*14d60*/  BSYNC B2 ;  /* 0x0000000000027941 */ /* 0x000fea0003800000 */
.L_x_12416:
[----:B------:R-:W-:Y:S05]  /*14d70*/  BRA `(.L_x_12414) ;  /* 0x000013c000007947 */ /* 0x000fea0003800000 */
.L_x_12415:
        /* <DEDUP_REMOVED lines=39> */
.L_x_12424:
        /* <DEDUP_REMOVED lines=12> */
.L_x_12423:
[----:B------:R-:W-:Y:S02]  /*150b0*/  IMAD.MOV.U32 R0, RZ, RZ, R7 ;  /* 0x000000ffff007224 */ /* 0x000fe400078e0007 */
.L_x_12422:
[----:B------:R-:W-:Y:S05]  /*150c0*/  BSYNC B2 ;  /* 0x0000000000027941 */ /* 0x000fea0003800000 */
.L_x_12421:
        /* <DEDUP_REMOVED lines=12> */
.L_x_12429:
        /* <DEDUP_REMOVED lines=33> */
.L_x_12428:
[----:B------:R-:W-:Y:S05]  /*153a0*/  BSYNC B3 ;  /* 0x0000000000037941 */ /* 0x000fea0003800000 */
.L_x_12427:
[----:B------:R-:W-:-:S13]  /*153b0*/  ISETP.GE.U32.AND P0, PT, R26, 0xc, PT ;  /* 0x0000000c1a00780c */ /* 0x000fda0003f06070 */
[----:B------:R-:W-:Y:S05]  /*153c0*/  @!P0 BRA `(.L_x_12426) ;  /* 0x0000077000008947 */ /* 0x000fea0003800000 */
[----:B------:R-:W-:Y:S01]  /*153d0*/  BSSY B3, `(.L_x_12430) ;  /* 0x0000075000037945 */ /* 0x000fe20003800000 */
[----:B------:R-:W-:Y:S02]  /*153e0*/  IADD3 R0, R6, 0x10, RZ ;  /* 0x0000001006007810 */ /* 0x000fe40007ffe0ff */
.L_x_12431:
        /* <DEDUP_REMOVED lines=116> */
.L_x_12430:
[----:B------:R-:W-:Y:S02]  /*15b30*/  IMAD.MOV.U32 R0, RZ, RZ, R6 ;  /* 0x000000ffff007224 */ /* 0x000fe400078e0006 */
.L_x_12426:
[----:B------:R-:W-:Y:S05]  /*15b40*/  BSYNC B2 ;  /* 0x0000000000027941 */ /* 0x000fea0003800000 */
.L_x_12425:
        /* <DEDUP_REMOVED lines=21> */
.L_x_12433:
[----:B------:R-:W-:Y:S05]  /*15ca0*/  BSYNC B2 ;  /* 0x0000000000027941 */ /* 0x000fea0003800000 */
.L_x_12432:
[----:B------:R-:W-:Y:S02]  /*15cb0*/  IMAD.MOV.U32 R25, RZ, RZ, R7 ;  /* 0x000000ffff197224 */ /* 0x000fe400078e0007 */
[----:B------:R-:W-:-:S03]  /*15cc0*/  IMAD.MOV.U32 R24, RZ, RZ, R2 ;  /* 0x000000ffff187224 */ /* 0x000fc600078e0002 */
[----:B------:R-:W-:Y:S01]  /*15cd0*/  LOP3.LUT R25, R25, 0x80000000, R39, 0xb8, !PT ;  /* 0x8000000019197812 */ /* 0x000fe200078eb827 */
[----:B------:R-:W-:Y:S05]  /*15ce0*/  BRA `(.L_x_12420) ;  /* 0x0000006000007947 */ /* 0x000fea0003800000 */
.L_x_12419:
[----:B------:R-:W0:-:S06]  /*15cf0*/  DSETP.GTU.AND P0, PT, R2, +INF , PT ;  /* 0x7ff000000200742a */ /* 0x000e0c0003f0c000 */
[----:B0-----:R-:W0:-:S14]  /*15d00*/  DSETP.LE.AND P0, PT, R6, +INF , !P0 ;  /* 0x7ff000000600742a */ /* 0x001e1c0004703000 */
[----:B0-----:R-:W0:-:S04]  /*15d10*/  @P0 DSETP.NEU.AND P1, PT, R6, +INF , PT ;  /* 0x7ff000000600042a */ /* 0x001e080003f2d000 */
[----:B------:R1:W2:-:S06]  /*15d20*/  @!P0 DADD R24, R40, R38 ;  /* 0x0000000028188229 */ /* 0x00028c0000000026 */
[----:B0-----:R-:W-:Y:S02]  /*15d30*/  @P0 FSEL R24, R38, RZ, P1 ;  /* 0x000000ff26180208 */ /* 0x001fe40000800000 */
[----:B------:R-:W-:Y:S02]  /*15d40*/  @P0 FSEL R25, R39, -QNAN , P1 ;  /* 0xfff8000027190808 */ /* 0x000fe40000800000 */
.L_x_12420:
[----:B-12---:R-:W-:Y:S05]  /*15d50*/  BSYNC B0 ;  /* 0x0000000000007941 */ /* 0x006fea0003800000 */
.L_x_12418:
        /* <DEDUP_REMOVED lines=21> */
.L_x_12435:
[----:B------:R-:W-:Y:S05]  /*15eb0*/  BSYNC B2 ;  /* 0x0000000000027941 */ /* 0x000fea0003800000 */
.L_x_12434:
        /* <DEDUP_REMOVED lines=30> */
.L_x_12438:
[----:B------:R-:W-:Y:S05]  /*160a0*/  BSYNC B2 ;  /* 0x0000000000027941 */ /* 0x000fea0003800000 */
.L_x_12437:
[----:B------:R-:W-:Y:S01]  /*160b0*/  LOP3.LUT R3, RZ, 0x80000000, R3, 0xb8, !PT ;  /* 0x80000000ff037812 */ /* 0x000fe200078eb803 */
[----:B------:R-:W-:Y:S01]  /*160c0*/  IMAD.MOV.U32 R2, RZ, RZ, RZ ;  /* 0x000000ffff027224 */ /* 0x000fe200078e00ff */
[----:B------:R-:W-:Y:S05]  /*160d0*/  BRA `(.L_x_12414) ;  /* 0x0000006000007947 */ /* 0x000fea0003800000 */
.L_x_12436:
[----:B------:R-:W0:Y:S02]  /*160e0*/  FRND.F64.FLOOR R2, R10 ;  /* 0x0000000a00027313 */ /* 0x000e240000305800 */
[----:B0-----:R-:W0:-:S04]  /*160f0*/  DADD R4, R10, -R2 ;  /* 0x000000000a047229 */ /* 0x001e080000000802 */
[----:B------:R-:W-:-:S04]  /*16100*/  DADD R6, R2, 1 ;  /* 0x3ff0000002067429 */ /* 0x000fc80000000000 */
[----:B0-----:R-:W0:-:S06]  /*16110*/  DSETP.GT.AND P0, PT, R4, 0.5, PT ;  /* 0x3fe000000400742a */ /* 0x001e0c0003f04000 */
[----:B0-----:R-:W-:Y:S02]  /*16120*/  FSEL R2, R6, R2, P0 ;  /* 0x0000000206027208 */ /* 0x001fe40000000000 */
[----:B------:R-:W-:Y:S02]  /*16130*/  FSEL R3, R7, R3, P0 ;  /* 0x0000000307037208 */ /* 0x000fe40000000000 */
.L_x_12414:
[----:B------:R-:W-:Y:S05]  /*16140*/  BSYNC B1 ;  /* 0x0000000000017941 */ /* 0x000fea0003800000 */
.L_x_12413:
        /* <DEDUP_REMOVED lines=23> */
.L_x_12441:
[----:B0-----:R-:W-:-:S13]  /*162c0*/  ISETP.GE.AND P0, PT, R7, R48, PT ;  /* 0x000000300700720c */ /* 0x001fda0003f06270 */
[----:B------:R-:W-:Y:S05]  /*162d0*/  @P0 BRA `(.L_x_12443) ;  /* 0x000000c000000947 */ /* 0x000fea0003800000 */
[----:B------:R-:W-:Y:S01]  /*162e0*/  IMAD.IADD R4, R54, 0x1, R7 ;  /* 0x0000000136047824 */ /* 0x000fe200078e0207 */
[----:B------:R-:W-:Y:S01]  /*162f0*/  IADD3 R7, R7, 0x80, RZ ;  /* 0x0000008007077810 */ /* 0x000fe20007ffe0ff */
[----:B------:R-:W-:-:S04]  /*16300*/  IMAD.MOV.U32 R5, RZ, RZ, 0x8 ;  /* 0x00000008ff057424 */ /* 0x000fc800078e00ff */
[----:B------:R-:W-:-:S05]  /*16310*/  IMAD.WIDE.U32 R4, R4, R5, c[0x0][0x168] ;  /* 0x00005a0004047625 */ /* 0x000fca00078e0005 */
[----:B------:R0:W-:Y:S02]  /*16320*/  STG.E.64 [R4.64], R18 ;  /* 0x0000001204007986 */ /* 0x0001e4000c101b04 */
.L_x_12442:
[----:B------:R-:W-:-:S13]  /*16330*/  ISETP.GE.AND P0, PT, R7, R48, PT ;  /* 0x000000300700720c */ /* 0x000fda0003f06270 */
[----:B------:R-:W-:Y:S05]  /*16340*/  @P0 BRA `(.L_x_12444) ;  /* 0x000000d000000947 */ /* 0x000fea0003800000 */
[----:B0-----:R-:W-:Y:S01]  /*16350*/  IMAD.IADD R4, R54, 0x1, R7 ;  /* 0x0000000136047824 */ /* 0x001fe200078e0207 */
[----:B------:R-:W-:Y:S01]  /*16360*/  IADD3 R7, R7, 0x80, RZ ;  /* 0x0000008007077810 */ /* 0x000fe20007ffe0ff */
[----:B------:R-:W-:-:S04]  /*16370*/  IMAD.MOV.U32 R5, RZ, RZ, 0x8 ;  /* 0x00000008ff057424 */ /* 0x000fc800078e00ff */
[----:B------:R-:W-:-:S05]  /*16380*/  IMAD.WIDE.U32 R4, R4, R5, c[0x0][0x168] ;  /* 0x00005a0004047625 */ /* 0x000fca00078e0005 */
[----:B------:R0:W-:Y:S02]  /*16390*/  STG.E.64 [R4.64], R20 ;  /* 0x0000001404007986 */ /* 0x0001e4000c101b04 */
.L_x_12443:
        /* <DEDUP_REMOVED lines=8> */
.L_x_12444:
[----:B------:R-:W-:Y:S05]  /*16420*/  BSYNC B1 ;  /* 0x0000000000017941 */ /* 0x000fea0003800000 */
.L_x_12440:
[----:B------:R-:W-:-:S13]  /*16430*/  ISETP.GE.AND P0, PT, R7, R48, PT ;  /* 0x000000300700720c */ /* 0x000fda0003f06270 */
[----:B0-----:R-:W-:Y:S01]  /*16440*/  @!P0 IMAD.IADD R4, R54, 0x1, R7 ;  /* 0x0000000136048824 */ /* 0x001fe200078e0207 */
[----:B------:R-:W-:Y:S01]  /*16450*/  @!P0 IADD3 R7, R7, 0x80, RZ ;  /* 0x0000008007078810 */ /* 0x000fe20007ffe0ff */
[----:B------:R-:W-:-:S04]  /*16460*/  @!P0 IMAD.MOV.U32 R5, RZ, RZ, 0x8 ;  /* 0x00000008ff058424 */ /* 0x000fc800078e00ff */
[----:B------:R-:W-:-:S05]  /*16470*/  @!P0 IMAD.WIDE.U32 R4, R4, R5, c[0x0][0x168] ;  /* 0x00005a0004048625 */ /* 0x000fca00078e0005 */
[----:B------:R0:W-:Y:S02]  /*16480*/  @!P0 STG.E.64 [R4.64], R22 ;  /* 0x0000001604008986 */ /* 0x0001e4000c101b04 */
.L_x_12445:
[----:B------:R-:W-:Y:S05]  /*16490*/  BSYNC B0 ;  /* 0x0000000000007941 */ /* 0x000fea0003800000 */
.L_x_12439:
        /* <DEDUP_REMOVED lines=8> */
        .weak           $__internal_5_$__cuda_sm20_div_rn_f64_full
        .type           $__internal_5_$__cuda_sm20_div_rn_f64_full,@function
        .size           $__internal_5_$__cuda_sm20_div_rn_f64_full,(.L_x_32475 - $__internal_5_$__cuda_sm20_div_rn_f64_full)
$__internal_5_$__cuda_sm20_div_rn_f64_full:
        /* <DEDUP_REMOVED lines=71> */
.L_x_12447:
        /* <DEDUP_REMOVED lines=17> */
.L_x_12450:
[----:B------:R-:W-:-:S05]  /*16aa0*/  LOP3.LUT R2, R5, 0x80000, RZ, 0xfc, !PT ;  /* 0x0008000005027812 */ /* 0x000fca00078efcff */
[----:B------:R-:W-:Y:S02]  /*16ab0*/  IMAD.MOV.U32 R3, RZ, RZ, R2 ;  /* 0x000000ffff037224 */ /* 0x000fe400078e0002 */
[----:B------:R-:W-:Y:S01]  /*16ac0*/  IMAD.MOV.U32 R2, RZ, RZ, R4 ;  /* 0x000000ffff027224 */ /* 0x000fe200078e0004 */
[----:B------:R-:W-:Y:S05]  /*16ad0*/  BRA `(.L_x_12448) ;  /* 0x0000003000007947 */ /* 0x000fea0003800000 */
.L_x_12449:
[----:B------:R-:W-:-:S05]  /*16ae0*/  LOP3.LUT R2, R7, 0x80000, RZ, 0xfc, !PT ;  /* 0x0008000007027812 */ /* 0x000fca00078efcff */
[----:B------:R-:W-:Y:S02]  /*16af0*/  IMAD.MOV.U32 R3, RZ, RZ, R2 ;  /* 0x000000ffff037224 */ /* 0x000fe400078e0002 */
[----:B------:R-:W-:Y:S02]  /*16b00*/  IMAD.MOV.U32 R2, RZ, RZ, R6 ;  /* 0x000000ffff027224 */ /* 0x000fe400078e0006 */
.L_x_12448:
[----:B------:R-:W-:Y:S05]  /*16b10*/  BSYNC B0 ;  /* 0x0000000000007941 */ /* 0x000fea0003800000 */
.L_x_12446:
[----:B------:R-:W-:Y:S02]  /*16b20*/  IMAD.MOV.U32 R4, RZ, RZ, R0 ;  /* 0x000000ffff047224 */ /* 0x000fe400078e0000 */
[----:B------:R-:W-:-:S04]  /*16b30*/  IMAD.MOV.U32 R5, RZ, RZ, 0x0 ;  /* 0x00000000ff057424 */ /* 0x000fc800078e00ff */
[----:B------:R-:W-:Y:S05]  /*16b40*/  RET.REL.NODEC R4 `(_ZN2at6native29vectorized_elementwise_kernelILi4ENS0_13BinaryFunctorIdddZZZNS0_15binary_internal21div_floor_kernel_cudaERNS_18TensorIteratorBaseEENKUlvE1_clEvENKUlvE_clEvEUlddE_EESt5arrayIPcLm3EEEEviT0_T1_) ;  /* 0xfffe94b004007950 */ /* 0x000fea0003c3ffff */
.L_x_12451:
        /* <DEDUP_REMOVED lines=11> */
.L_x_32475:


//--------------------- .text._ZN2at6native29vectorized_elementwise_kernelILi8ENS0_13BinaryFunctorIdddZZZNS0_15binary_internal21div_floor_kernel_cudaERNS_18TensorIteratorBaseEENKUlvE1_clEvENKUlvE_clEvEUlddE_EESt5arrayIPcLm3EEEEviT0_T1_ --------------------------
	.section	.text._ZN2at6native29vectorized_elementwise_kernelILi8ENS0_13BinaryFunctorIdddZZZNS0_15binary_internal21div_floor_kernel_cudaERNS_18TensorIteratorBaseEENKUlvE1_clEvENKUlvE_clEvEUlddE_EESt5arrayIPcLm3EEEEviT0_T1_,"ax",@progbits
	.sectioninfo	@"SHI_REGISTERS=4"
	.align	128
        .global         _ZN2at6native29vectorized_elementwise_kernelILi8ENS0_13BinaryFunctorIdddZZZNS0_15binary_internal21div_floor_kernel_cudaERNS_18TensorIteratorBaseEENKUlvE1_clEvENKUlvE_clEvEUlddE_EESt5arrayIPcLm3EEEEviT0_T1_
        .type           _ZN2at6native29vectorized_elementwise_kernelILi8ENS0_13BinaryFunctorIdddZZZNS0_15binary_internal21div_floor_kernel_cudaERNS_18TensorIteratorBaseEENKUlvE1_clEvENKUlvE_clEvEUlddE_EESt5arrayIPcLm3EEEEviT0_T1_,@function
        .size           _ZN2at6native29vectorized_elementwise_kernelILi8ENS0_13BinaryFunctorIdddZZZNS0_15binary_internal21div_floor_kernel_cudaERNS_18TensorIteratorBaseEENKUlvE1_clEvENKUlvE_clEvEUlddE_EESt5arrayIPcLm3EEEEviT0_T1_,(.L_x_32611 - _ZN2at6native29vectorized_elementwise_kernelILi8ENS0_13BinaryFunctorIdddZZZNS0_15binary_internal21div_floor_kernel_cudaERNS_18TensorIteratorBaseEENKUlvE1_clEvENKUlvE_clEvEUlddE_EESt5arrayIPcLm3EEEEviT0_T1_)
        .other          _ZN2at6native29vectorized_elementwise_kernelILi8ENS0_13BinaryFunctorIdddZZZNS0_15binary_internal21div_floor_kernel_cudaERNS_18TensorIteratorBaseEENKUlvE1_clEvENKUlvE_clEvEUlddE_EESt5arrayIPcLm3EEEEviT0_T1_,@"STO_CUDA_ENTRY STV_DEFAULT"
_ZN2at6native29vectorized_elementwise_kernelILi8ENS0_13BinaryFunctorIdddZZZNS0_15binary_internal21div_floor_kernel_cudaERNS_18TensorIteratorBaseEENKUlvE1_clEvENKUlvE_clEvEUlddE_EESt5arrayIPcLm3EEEEviT0_T1_:
.text._ZN2at6native29vectorized_elementwise_kernelILi8ENS0_13BinaryFunctorIdddZZZNS0_15binary_internal21div_floor_kernel_cudaERNS_18TensorIteratorBaseEENKUlvE1_clEvENKUlvE_clEvEUlddE_EESt5arrayIPcLm3EEEEviT0_T1_:
[----:B------:R-:W-:Y:S02]  /*0000*/  MOV R1, c[0x0][0x28] ;  /* 0x00000a0000017a02 */ /* 0x000fe40000000f00 */
[----:B------:R-:W-:Y:S05]  /*0010*/  EXIT ;  /* 0x000000000000794d */ /* 0x000fea0003800000 */
.L_x_12452:
        /* <DEDUP_REMOVED lines=14> */
.L_x_32611:


//--------------------- .text._ZN2at6native18elementwise_kernelILi128ELi4EZNS0_15gpu_kernel_implINS0_13BUnaryFunctorIdddZZZNS0_15binary_internal21div_floor_kernel_cudaERNS_18TensorIteratorBaseEENKUlvE1_clEvENKUlvE_clEvEUlddE_EEEEvS6_RKT_EUliE_EEviT1_ --------------------------
	.section	.text._ZN2at6native18elementwise_kernelILi128ELi4EZNS0_15gpu_kernel_implINS0_13BUnaryFunctorIdddZZZNS0_15binary_internal21div_floor_kernel_cudaERNS_18TensorIteratorBaseEENKUlvE1_clEvENKUlvE_clEvEUlddE_EEEEvS6_RKT_EUliE_EEviT1_,"ax",@progbits
	.sectioninfo	@"SHI_REGISTERS=31"
	.align	128
        .global         _ZN2at6native18elementwise_kernelILi128ELi4EZNS0_15gpu_kernel_implINS0_13BUnaryFunctorIdddZZZNS0_15binary_internal21div_floor_kernel_cudaERNS_18TensorIteratorBaseEENKUlvE1_clEvENKUlvE_clEvEUlddE_EEEEvS6_RKT_EUliE_EEviT1_
        .type           _ZN2at6native18elementwise_kernelILi128ELi4EZNS0_15gpu_kernel_implINS0_13BUnaryFunctorIdddZZZNS0_15binary_internal21div_floor_kernel_cudaERNS_18TensorIteratorBaseEENKUlvE1_clEvENKUlvE_clEvEUlddE_EEEEvS6_RKT_EUliE_EEviT1_,@function
        .size           _ZN2at6native18elementwise_kernelILi128ELi4EZNS0_15gpu_kernel_implINS0_13BUnaryFunctorIdddZZZNS0_15binary_internal21div_floor_kernel_cudaERNS_18TensorIteratorBaseEENKUlvE1_clEvENKUlvE_clEvEUlddE_EEEEvS6_RKT_EUliE_EEviT1_,(.L_x_32476 - _ZN2at6native18elementwise_kernelILi128ELi4EZNS0_15gpu_kernel_implINS0_13BUnaryFunctorIdddZZZNS0_15binary_internal21div_floor_kernel_cudaERNS_18TensorIteratorBaseEENKUlvE1_clEvENKUlvE_clEvEUlddE_EEEEvS6_RKT_EUliE_EEviT1_)
        .other          _ZN2at6native18elementwise_kernelILi128ELi4EZNS0_15gpu_kernel_implINS0_13BUnaryFunctorIdddZZZNS0_15binary_internal21div_floor_kernel_cudaERNS_18TensorIteratorBaseEENKUlvE1_clEvENKUlvE_clEvEUlddE_EEEEvS6_RKT_EUliE_EEviT1_,@"STO_CUDA_ENTRY STV_DEFAULT"
_ZN2at6native18elementwise_kernelILi128ELi4EZNS0_15gpu_kernel_implINS0_13BUnaryFunctorIdddZZZNS0_15binary_internal21div_floor_kernel_cudaERNS_18TensorIteratorBaseEENKUlvE1_clEvENKUlvE_clEvEUlddE_EEEEvS6_RKT_EUliE_EEviT1_:
.text._ZN2at6native18elementwise_kernelILi128ELi4EZNS0_15gpu_kernel_implINS0_13BUnaryFunctorIdddZZZNS0_15binary_internal21div_floor_kernel_cudaERNS_18TensorIteratorBaseEENKUlvE1_clEvENKUlvE_clEvEUlddE_EEEEvS6_RKT_EUliE_EEviT1_:
        /* <DEDUP_REMOVED lines=235> */
.L_x_12455:
        /* <DEDUP_REMOVED lines=19> */
.L_x_12459:
[----:B------:R-:W2:Y:S02]  /*0fe0*/  LDG.E.U8 R2, [R2.64] ;  /* 0x0000002402027981 */ /* 0x000ea4000c1e1100 */
[----:B--2---:R0:W1:Y:S01]  /*0ff0*/  I2F.F64.U16 R18, R2 ;  /* 0x0000000200127312 */ /* 0x0040620000101800 */
[----:B------:R-:W-:Y:S05]  /*1000*/  BRA `(.L_x_12461) ;  /* 0x00000df000007947 */ /* 0x000fea0003800000 */
.L_x_12458:
        /* <DEDUP_REMOVED lines=9> */
.L_x_12463:
[----:B------:R-:W2:Y:S02]  /*10a0*/  LDG.E R2, [R2.64] ;  /* 0x0000002402027981 */ /* 0x000ea4000c1e1900 */
[----:B--2---:R0:W1:Y:S01]  /*10b0*/  I2F.F64 R18, R2 ;  /* 0x0000000200127312 */ /* 0x0040620000201c00 */
[----:B------:R-:W-:Y:S05]  /*10c0*/  BRA `(.L_x_12461) ;  /* 0x00000d3000007947 */ /* 0x000fea0003800000 */
.L_x_12462:
[----:B------:R-:W2:Y:S02]  /*10d0*/  LDG.E.U16 R2, [R2.64] ;  /* 0x0000002402027981 */ /* 0x000ea4000c1e1500 */
[----:B--2---:R0:W1:Y:S01]  /*10e0*/  I2F.F64.S16 R18, R2 ;  /* 0x0000000200127312 */ /* 0x0040620000101c00 */
[----:B------:R-:W-:Y:S05]  /*10f0*/  BRA `(.L_x_12461) ;  /* 0x00000d0000007947 */ /* 0x000fea0003800000 */
.L_x_12457:
        /* <DEDUP_REMOVED lines=10> */
.L_x_12465:
[----:B------:R-:W2:Y:S02]  /*11a0*/  LDG.E.U16 R0, [R2.64] ;  /* 0x0000002402007981 */ /* 0x000ea4000c1e1500 */
[----:B--2---:R-:W-:-:S05]  /*11b0*/  HADD2.F32 R0, -RZ, R0.H0_H0 ;  /* 0x20000000ff007230 */ /* 0x004fca0000004100 */
[----:B------:R-:W-:-:S04]  /*11c0*/  FMUL.FTZ R0, R0, 1 ;  /* 0x3f80000000007820 */ /* 0x000fc80000410000 */
[----:B------:R0:W1:Y:S01]  /*11d0*/  F2F.F64.F32 R18, R0 ;  /* 0x0000000000127310 */ /* 0x0000620000201800 */
[----:B------:R-:W-:Y:S05]  /*11e0*/  BRA `(.L_x_12461) ;  /* 0x00000c1000007947 */ /* 0x000fea0003800000 */
.L_x_12464:
        /* <DEDUP_REMOVED lines=10> */
.L_x_12467:
[----:B------:R-:W2:Y:S02]  /*1290*/  LDG.E.U16 R2, [R2.64] ;  /* 0x0000002402027981 */ /* 0x000ea4000c1e1500 */
[----:B--2---:R-:W-:-:S05]  /*12a0*/  HADD2.F32 R0, -RZ, R2.H0_H0 ;  /* 0x20000002ff007230 */ /* 0x004fca0000004100 */
[----:B------:R-:W-:-:S04]  /*12b0*/  FMUL.FTZ R0, R0, 1 ;  /* 0x3f80000000007820 */ /* 0x000fc80000410000 */
[----:B------:R0:W1:Y:S01]  /*12c0*/  F2F.F64.F32 R18, R0 ;  /* 0x0000000000127310 */ /* 0x0000620000201800 */
[----:B------:R-:W-:Y:S05]  /*12d0*/  BRA `(.L_x_12461) ;  /* 0x00000b2000007947 */ /* 0x000fea0003800000 */
.L_x_12466:
[----:B------:R0:W5:Y:S01]  /*12e0*/  LDG.E.64 R18, [R2.64] ;  /* 0x0000002402127981 */ /* 0x000162000c1e1b00 */
[----:B------:R-:W-:Y:S05]  /*12f0*/  BRA `(.L_x_12461) ;  /* 0x00000b0000007947 */ /* 0x000fea0003800000 */
.L_x_12456:
        /* <DEDUP_REMOVED lines=13> */
.L_x_12470:
[----:B------:R0:W5:Y:S01]  /*13d0*/  LDG.E.64 R18, [R2.64] ;  /* 0x0000002402127981 */ /* 0x000162000c1e1b00 */
[----:B------:R-:W-:Y:S05]  /*13e0*/  BRA `(.L_x_12461) ;  /* 0x00000a1000007947 */ /* 0x000fea0003800000 */
.L_x_12469:
        /* <DEDUP_REMOVED lines=28> */
.L_x_12472:
        /* <DEDUP_REMOVED lines=15> */
.L_x_12471:
[----:B------:R-:W2:Y:S02]  /*16a0*/  LDG.E.U16 R0, [R2.64] ;  /* 0x0000002402007981 */ /* 0x000ea4000c1e1500 */
[----:B--2---:R-:W-:-:S05]  /*16b0*/  PRMT R0, RZ, 0x5410, R0 ;  /* 0x00005410ff007816 */ /* 0x004fca0000000000 */
[----:B------:R-:W-:-:S04]  /*16c0*/  FMUL.FTZ R0, R0, 1 ;  /* 0x3f80000000007820 */ /* 0x000fc80000410000 */
[----:B------:R0:W1:Y:S01]  /*16d0*/  F2F.F64.F32 R18, R0 ;  /* 0x0000000000127310 */ /* 0x0000620000201800 */
[----:B------:R-:W-:Y:S05]  /*16e0*/  BRA `(.L_x_12461) ;  /* 0x0000071000007947 */ /* 0x000fea0003800000 */
.L_x_12468:
        /* <DEDUP_REMOVED lines=11> */
.L_x_12475:
        /* <DEDUP_REMOVED lines=21> */
.L_x_12479:
[----:B------:R-:W-:Y:S05]  /*18f0*/  BSYNC B1 ;  /* 0x0000000000017941 */ /* 0x000fea0003800000 */
.L_x_12478:
[----:B------:R-:W-:Y:S01]  /*1900*/  LEA R3, R0, 0x3b800000, 0x17 ;  /* 0x3b80000000037811 */ /* 0x000fe200078eb8ff */
[----:B------:R-:W-:-:S05]  /*1910*/  IMAD.SHL.U32 R0, R2, 0x100000, RZ ;  /* 0x0010000002007824 */ /* 0x000fca00078e00ff */
[----:B------:R-:W-:Y:S02]  /*1920*/  LOP3.LUT R0, R3, R0, R4, 0xfe, !PT ;  /* 0x0000000003007212 */ /* 0x000fe400078efe04 */
.L_x_12477:
[----:B------:R-:W-:Y:S05]  /*1930*/  BSYNC B0 ;  /* 0x0000000000007941 */ /* 0x000fea0003800000 */
.L_x_12476:
[----:B------:R-:W-:-:S04]  /*1940*/  FMUL.FTZ R0, R0, 1 ;  /* 0x3f80000000007820 */ /* 0x000fc80000410000 */
[----:B------:R0:W1:Y:S01]  /*1950*/  F2F.F64.F32 R18, R0 ;  /* 0x0000000000127310 */ /* 0x0000620000201800 */
[----:B------:R-:W-:Y:S05]  /*1960*/  BRA `(.L_x_12461) ;  /* 0x0000049000007947 */ /* 0x000fea0003800000 */
.L_x_12474:
        /* <DEDUP_REMOVED lines=21> */
.L_x_12483:
[----:B------:R-:W-:Y:S05]  /*1ac0*/  BSYNC B1 ;  /* 0x0000000000017941 */ /* 0x000fea0003800000 */
.L_x_12482:
[----:B------:R-:W-:Y:S01]  /*1ad0*/  LEA R3, R0, 0x37800000, 0x17 ;  /* 0x3780000000037811 */ /* 0x000fe200078eb8ff */
[----:B------:R-:W-:-:S05]  /*1ae0*/  IMAD.SHL.U32 R0, R2, 0x200000, RZ ;  /* 0x0020000002007824 */ /* 0x000fca00078e00ff */
[----:B------:R-:W-:Y:S02]  /*1af0*/  LOP3.LUT R0, R3, R0, R4, 0xfe, !PT ;  /* 0x0000000003007212 */ /* 0x000fe400078efe04 */
.L_x_12481:
[----:B------:R-:W-:Y:S05]  /*1b00*/  BSYNC B0 ;  /* 0x0000000000007941 */ /* 0x000fea0003800000 */
.L_x_12480:
[----:B------:R-:W-:-:S04]  /*1b10*/  FMUL.FTZ R0, R0, 1 ;  /* 0x3f80000000007820 */ /* 0x000fc80000410000 */
[----:B------:R0:W1:Y:S01]  /*1b20*/  F2F.F64.F32 R18, R0 ;  /* 0x0000000000127310 */ /* 0x0000620000201800 */
[----:B------:R-:W-:Y:S05]  /*1b30*/  BRA `(.L_x_12461) ;  /* 0x000002c000007947 */ /* 0x000fea0003800000 */
.L_x_12473:
        /* <DEDUP_REMOVED lines=14> */
.L_x_12487:
[----:B------:R-:W-:Y:S05]  /*1c20*/  BSYNC B0 ;  /* 0x0000000000007941 */ /* 0x000fea0003800000 */
.L_x_12486:
[----:B------:R-:W-:-:S04]  /*1c30*/  FMUL.FTZ R0, R0, 1 ;  /* 0x3f80000000007820 */ /* 0x000fc80000410000 */
[----:B------:R0:W1:Y:S01]  /*1c40*/  F2F.F64.F32 R18, R0 ;  /* 0x0000000000127310 */ /* 0x0000620000201800 */
[----:B------:R-:W-:Y:S05]  /*1c50*/  BRA `(.L_x_12461) ;  /* 0x000001a000007947 */ /* 0x000fea0003800000 */
.L_x_12460:
        /* <DEDUP_REMOVED lines=21> */
.L_x_12485:
[----:B------:R-:W2:Y:S02]  /*1db0*/  LDG.E.64 R18, [R2.64] ;  /* 0x0000002402127981 */ /* 0x000ea4000c1e1b00 */
[----:B--2---:R-:W0:Y:S01]  /*1dc0*/  I2F.F64.U64 R18, R18 ;  /* 0x0000001200127312 */ /* 0x004e220000301800 */
[----:B------:R-:W-:Y:S05]  /*1dd0*/  BRA `(.L_x_12461) ;  /* 0x0000002000007947 */ /* 0x000fea0003800000 */
.L_x_12484:
[----:B------:R-:W2:Y:S02]  /*1de0*/  LDG.E R2, [R2.64] ;  /* 0x0000002402027981 */ /* 0x000ea4000c1e1900 */
[----:B--2---:R0:W1:Y:S02]  /*1df0*/  I2F.F64.U32 R18, R2 ;  /* 0x0000000200127312 */ /* 0x0040640000201800 */
.L_x_12461:
[----:B------:R-:W2:Y:S01]  /*1e00*/  DSETP.NEU.AND P0, PT, RZ, c[0x0][0x378], PT ;  /* 0x0000de00ff00762a */ /* 0x000ea20003f0d000 */
[----:B------:R-:W-:-:S13]  /*1e10*/  BSSY B0, `(.L_x_12488) ;  /* 0x000015b000007945 */ /* 0x000fda0003800000 */
[----:B--2---:R-:W-:Y:S05]  /*1e20*/  @P0 BRA `(.L_x_12489) ;  /* 0x0000019000000947 */ /* 0x004fea0003800000 */
[----:B0-----:R-:W0:Y:S01]  /*1e30*/  MUFU.RCP64H R3, c[0x0][0x37c] ;  /* 0x0000df0000037b08 */ /* 0x001e220000001800 */
[----:B------:R-:W-:Y:S01]  /*1e40*/  IMAD.MOV.U32 R6, RZ, RZ, c[0x0][0x378] ;  /* 0x0000de00ff067624 */ /* 0x000fe200078e00ff */
[----:B-1---5:R-:W-:Y:S01]  /*1e50*/  FSETP.GEU.AND P1, PT, |R19|, 6.5827683646048100446e-37, PT ;  /* 0x036000001300780b */ /* 0x022fe20003f2e200 */
[----:B------:R-:W-:Y:S01]  /*1e60*/  IMAD.MOV.U32 R7, RZ, RZ, c[0x0][0x37c] ;  /* 0x0000df00ff077624 */ /* 0x000fe200078e00ff */
[----:B------:R-:W-:Y:S01]  /*1e70*/  BSSY B2, `(.L_x_12490) ;  /* 0x0000013000027945 */ /* 0x000fe20003800000 */
[----:B------:R-:W-:-:S06]  /*1e80*/  IMAD.MOV.U32 R2, RZ, RZ, 0x1 ;  /* 0x00000001ff027424 */ /* 0x000fcc00078e00ff */
[----:B0-----:R-:W0:-:S06]  /*1e90*/  DFMA R4, R2, -R6, 1 ;  /* 0x3ff000000204742b */ /* 0x001e0c0000000806 */
[----:B0-----:R-:W0:-:S06]  /*1ea0*/  DFMA R4, R4, R4, R4 ;  /* 0x000000040404722b */ /* 0x001e0c0000000004 */
[----:B0-----:R-:W0:-:S06]  /*1eb0*/  DFMA R4, R2, R4, R2 ;  /* 0x000000040204722b */ /* 0x001e0c0000000002 */
[----:B0-----:R-:W0:-:S06]  /*1ec0*/  DFMA R2, R4, -R6, 1 ;  /* 0x3ff000000402742b */ /* 0x001e0c0000000806 */
[----:B0-----:R-:W0:-:S06]  /*1ed0*/  DFMA R2, R4, R2, R4 ;  /* 0x000000020402722b */ /* 0x001e0c0000000004 */
[----:B0-----:R-:W0:-:S06]  /*1ee0*/  DMUL R4, R2, R18 ;  /* 0x0000001202047228 */ /* 0x001e0c0000000000 */
[----:B0-----:R-:W0:-:S06]  /*1ef0*/  DFMA R6, R4, -c[0x0][0x378], R18 ;  /* 0x8000de0004067a2b */ /* 0x001e0c0000000012 */
[----:B0-----:R-:W0:-:S10]  /*1f00*/  DFMA R4, R2, R6, R4 ;  /* 0x000000060204722b */ /* 0x001e140000000004 */
[----:B0-----:R-:W-:-:S05]  /*1f10*/  FFMA R0, RZ, c[0x0][0x37c], R5 ;  /* 0x0000df00ff007a23 */ /* 0x001fca0000000005 */
[----:B------:R-:W-:-:S13]  /*1f20*/  FSETP.GT.AND P0, PT, |R0|, 1.469367938527859385e-39, PT ;  /* 0x001000000000780b */ /* 0x000fda0003f04200 */
[----:B------:R-:W-:Y:S05]  /*1f30*/  @P0 BRA P1, `(.L_x_12491) ;  /* 0x0000006000000947 */ /* 0x000fea0000800000 */
[----:B------:R-:W-:Y:S01]  /*1f40*/  IMAD.MOV.U32 R10, RZ, RZ, R18 ;  /* 0x000000ffff0a7224 */ /* 0x000fe200078e0012 */
[----:B------:R-:W-:Y:S01]  /*1f50*/  MOV R0, 0x1fa0 ;  /* 0x00001fa000007802 */ /* 0x000fe20000000f00 */
[----:B------:R-:W-:Y:S02]  /*1f60*/  IMAD.MOV.U32 R11, RZ, RZ, R19 ;  /* 0x000000ffff0b7224 */ /* 0x000fe400078e0013 */
[----:B------:R-:W-:Y:S02]  /*1f70*/  IMAD.MOV.U32 R8, RZ, RZ, c[0x0][0x378] ;  /* 0x0000de00ff087624 */ /* 0x000fe400078e00ff */
[----:B------:R-:W-:Y:S02]  /*1f80*/  IMAD.MOV.U32 R9, RZ, RZ, c[0x0][0x37c] ;  /* 0x0000df00ff097624 */ /* 0x000fe400078e00ff */
[----:B------:R-:W-:Y:S05]  /*1f90*/  CALL.REL.NOINC `($__internal_6_$__cuda_sm20_div_rn_f64_full) ;  /* 0x0000ef1000007944 */ /* 0x000fea0003c00000 */
.L_x_12491:
[----:B------:R-:W-:Y:S05]  /*1fa0*/  BSYNC B2 ;  /* 0x0000000000027941 */ /* 0x000fea0003800000 */
.L_x_12490:
[----:B------:R-:W-:Y:S05]  /*1fb0*/  BRA `(.L_x_12492) ;  /* 0x0000140000007947 */ /* 0x000fea0003800000 */
.L_x_12489:
[----:B------:R-:W-:Y:S01]  /*1fc0*/  IMAD.MOV.U32 R9, RZ, RZ, c[0x0][0x37c] ;  /* 0x0000df00ff097624 */ /* 0x000fe200078e00ff */
[----:B01---5:R-:W-:Y:S01]  /*1fd0*/  LOP3.LUT R5, R19, 0x7fffffff, RZ, 0xc0, !PT ;  /* 0x7fffffff13057812 */ /* 0x023fe200078ec0ff */
[----:B------:R-:W-:Y:S01]  /*1fe0*/  BSSY B1, `(.L_x_12493) ;  /* 0x00000f9000017945 */ /* 0x000fe20003800000 */
[----:B------:R-:W-:Y:S02]  /*1ff0*/  IMAD.MOV.U32 R4, RZ, RZ, R18 ;  /* 0x000000ffff047224 */ /* 0x000fe400078e0012 */
[----:B------:R-:W-:Y:S01]  /*2000*/  LOP3.LUT R3, R9, 0x7fffffff, RZ, 0xc0, !PT ;  /* 0x7fffffff09037812 */ /* 0x000fe200078ec0ff */
[----:B------:R-:W-:-:S03]  /*2010*/  IMAD.MOV.U32 R2, RZ, RZ, c[0x0][0x378] ;  /* 0x0000de00ff027624 */ /* 0x000fc600078e00ff */
[----:B------:R-:W-:-:S04]  /*2020*/  ISETP.GT.U32.AND P0, PT, R3, 0x7fefffff, PT ;  /* 0x7fefffff0300780c */ /* 0x000fc80003f04070 */
        /* <DEDUP_REMOVED lines=33> */
.L_x_12498:
        /* <DEDUP_REMOVED lines=12> */
.L_x_12497:
[----:B------:R-:W-:Y:S05]  /*2300*/  BSYNC B2 ;  /* 0x0000000000027941 */ /* 0x000fea0003800000 */
.L_x_12496:
        /* <DEDUP_REMOVED lines=12> */
.L_x_12504:
        /* <DEDUP_REMOVED lines=33> */
.L_x_12503:
[----:B------:R-:W-:Y:S02]  /*25e0*/  IMAD.MOV.U32 R10, RZ, RZ, R7 ;  /* 0x000000ffff0a7224 */ /* 0x000fe400078e0007 */
[----:B------:R-:W-:Y:S02]  /*25f0*/  IMAD.MOV.U32 R7, RZ, RZ, R8 ;  /* 0x000000ffff077224 */ /* 0x000fe400078e0008 */
.L_x_12502:
[----:B------:R-:W-:Y:S05]  /*2600*/  BSYNC B3 ;  /* 0x0000000000037941 */ /* 0x000fea0003800000 */
.L_x_12501:
[----:B------:R-:W-:-:S13]  /*2610*/  ISETP.GE.U32.AND P0, PT, R12, 0xc, PT ;  /* 0x0000000c0c00780c */ /* 0x000fda0003f06070 */
[----:B------:R-:W-:Y:S05]  /*2620*/  @!P0 BRA `(.L_x_12500) ;  /* 0x0000076000008947 */ /* 0x000fea0003800000 */
[----:B------:R-:W-:Y:S02]  /*2630*/  BSSY B3, `(.L_x_12505) ;  /* 0x0000074000037945 */ /* 0x000fe40003800000 */
.L_x_12506:
        /* <DEDUP_REMOVED lines=116> */
.L_x_12505:
[----:B------:R-:W-:Y:S02]  /*2d80*/  IMAD.MOV.U32 R10, RZ, RZ, R6 ;  /* 0x000000ffff0a7224 */ /* 0x000fe400078e0006 */
.L_x_12500:
[----:B------:R-:W-:Y:S05]  /*2d90*/  BSYNC B2 ;  /* 0x0000000000027941 */ /* 0x000fea0003800000 */
.L_x_12499:
        /* <DEDUP_REMOVED lines=20> */
.L_x_12508:
[----:B------:R-:W-:Y:S05]  /*2ee0*/  BSYNC B2 ;  /* 0x0000000000027941 */ /* 0x000fea0003800000 */
.L_x_12507:
[----:B------:R-:W-:Y:S01]  /*2ef0*/  LOP3.LUT R25, R25, 0x80000000, R19, 0xb8, !PT ;  /* 0x8000000019197812 */ /* 0x000fe200078eb813 */
[----:B------:R-:W-:Y:S05]  /*2f00*/  BRA `(.L_x_12495) ;  /* 0x0000006000007947 */ /* 0x000fea0003800000 */
.L_x_12494:
[----:B------:R-:W0:-:S06]  /*2f10*/  DSETP.GTU.AND P0, PT, R2, +INF , PT ;  /* 0x7ff000000200742a */ /* 0x000e0c0003f0c000 */
[----:B0-----:R-:W0:-:S14]  /*2f20*/  DSETP.LE.AND P0, PT, R4, +INF , !P0 ;  /* 0x7ff000000400742a */ /* 0x001e1c0004703000 */
[----:B0-----:R-:W0:-:S04]  /*2f30*/  @P0 DSETP.NEU.AND P1, PT, R4, +INF , PT ;  /* 0x7ff000000400042a */ /* 0x001e080003f2d000 */
[----:B------:R1:W2:-:S06]  /*2f40*/  @!P0 DADD R24, R18, c[0x0][0x378] ;  /* 0x0000de0012188629 */ /* 0x00028c0000000000 */
[----:B0-----:R-:W-:Y:S02]  /*2f50*/  @P0 FSEL R24, R18, RZ, P1 ;  /* 0x000000ff12180208 */ /* 0x001fe40000800000 */
[----:B------:R-:W-:Y:S02]  /*2f60*/  @P0 FSEL R25, R19, -QNAN , P1 ;  /* 0xfff8000013190808 */ /* 0x000fe40000800000 */
.L_x_12495:
[----:B-12---:R-:W-:Y:S05]  /*2f70*/  BSYNC B1 ;  /* 0x0000000000017941 */ /* 0x006fea0003800000 */
.L_x_12493:
[----:B------:R-:W0:Y:S01]  /*2f80*/  MUFU.RCP64H R3, c[0x0][0x37c] ;  /* 0x0000df0000037b08 */ /* 0x000e220000001800 */
[----:B------:R-:W-:Y:S01]  /*2f90*/  IMAD.MOV.U32 R4, RZ, RZ, c[0x0][0x378] ;  /* 0x0000de00ff047624 */ /* 0x000fe200078e00ff */
[----:B------:R-:W-:Y:S01]  /*2fa0*/  BSSY B2, `(.L_x_12509) ;  /* 0x0000017000027945 */ /* 0x000fe20003800000 */
[----:B------:R-:W-:Y:S02]  /*2fb0*/  IMAD.MOV.U32 R5, RZ, RZ, c[0x0][0x37c] ;  /* 0x0000df00ff057624 */ /* 0x000fe400078e00ff */
[----:B------:R-:W-:-:S06]  /*2fc0*/  IMAD.MOV.U32 R2, RZ, RZ, 0x1 ;  /* 0x00000001ff027424 */ /* 0x000fcc00078e00ff */
[----:B0-----:R-:W0:-:S06]  /*2fd0*/  DFMA R6, R2, -R4, 1 ;  /* 0x3ff000000206742b */ /* 0x001e0c0000000804 */
[----:B0-----:R-:W0:-:S06]  /*2fe0*/  DFMA R6, R6, R6, R6 ;  /* 0x000000060606722b */ /* 0x001e0c0000000006 */
[----:B0-----:R-:W0:-:S04]  /*2ff0*/  DFMA R2, R2, R6, R2 ;  /* 0x000000060202722b */ /* 0x001e080000000002 */
[----:B------:R-:W-:-:S04]  /*3000*/  DADD R6, -R24, R18 ;  /* 0x0000000018067229 */ /* 0x000fc80000000112 */
[----:B0-----:R-:W0:-:S06]  /*3010*/  DFMA R4, R2, -R4, 1 ;  /* 0x3ff000000204742b */ /* 0x001e0c0000000804 */
[----:B0-----:R-:W0:Y:S01]  /*3020*/  DFMA R10, R2, R4, R2 ;  /* 0x00000004020a722b */ /* 0x001e220000000002 */
[----:B------:R-:W-:-:S05]  /*3030*/  FSETP.GEU.AND P1, PT, |R7|, 6.5827683646048100446e-37, PT ;  /* 0x036000000700780b */ /* 0x000fca0003f2e200 */
        /* <DEDUP_REMOVED lines=10> */
[----:B------:R-:W-:Y:S05]  /*30e0*/  CALL.REL.NOINC `($__internal_6_$__cuda_sm20_div_rn_f64_full) ;  /* 0x0000ddc000007944 */ /* 0x000fea0003c00000 */
[----:B------:R-:W-:Y:S02]  /*30f0*/  IMAD.MOV.U32 R2, RZ, RZ, R4 ;  /* 0x000000ffff027224 */ /* 0x000fe400078e0004 */
[----:B------:R-:W-:Y:S02]  /*3100*/  IMAD.MOV.U32 R3, RZ, RZ, R5 ;  /* 0x000000ffff037224 */ /* 0x000fe400078e0005 */
.L_x_12510:
[----:B------:R-:W-:Y:S05]  /*3110*/  BSYNC B2 ;  /* 0x0000000000027941 */ /* 0x000fea0003800000 */
.L_x_12509:
[----:B------:R-:W2:-:S04]  /*3120*/  DSETP.GEU.AND P0, PT, R24, RZ, PT ;  /* 0x000000ff1800722a */ /* 0x000e880003f0e000 */
[----:B------:R-:W-:-:S04]  /*3130*/  DADD R4, R2, -1 ;  /* 0xbff0000002047429 */ /* 0x000fc80000000000 */
[----:B--2---:R-:W2:-:S06]  /*3140*/  DSETP.GT.XOR P0, PT, RZ, c[0x0][0x378], !P0 ;  /* 0x0000de00ff00762a */ /* 0x004e8c0004704800 */
[----:B--2---:R-:W2:-:S06]  /*3150*/  DSETP.NEU.AND P0, PT, R24, RZ, P0 ;  /* 0x000000ff1800722a */ /* 0x004e8c000070d000 */
[----:B--2---:R-:W-:Y:S02]  /*3160*/  FSEL R8, R4, R2, P0 ;  /* 0x0000000204087208 */ /* 0x004fe40000000000 */
[----:B------:R-:W-:-:S06]  /*3170*/  FSEL R9, R5, R3, P0 ;  /* 0x0000000305097208 */ /* 0x000fcc0000000000 */
[----:B------:R-:W2:-:S14]  /*3180*/  DSETP.NEU.AND P0, PT, R8, RZ, PT ;  /* 0x000000ff0800722a */ /* 0x000e9c0003f0d000 */
[----:B--2---:R-:W-:Y:S05]  /*3190*/  @P0 BRA `(.L_x_12511) ;  /* 0x000001c000000947 */ /* 0x004fea0003800000 */
[----:B------:R-:W2:Y:S01]  /*31a0*/  MUFU.RCP64H R3, c[0x0][0x37c] ;  /* 0x0000df0000037b08 */ /* 0x000ea20000001800 */
[----:B------:R-:W-:Y:S01]  /*31b0*/  IMAD.MOV.U32 R4, RZ, RZ, c[0x0][0x378] ;  /* 0x0000de00ff047624 */ /* 0x000fe200078e00ff */
[----:B------:R-:W-:Y:S01]  /*31c0*/  FSETP.GEU.AND P1, PT, |R19|, 6.5827683646048100446e-37, PT ;  /* 0x036000001300780b */ /* 0x000fe20003f2e200 */
[----:B------:R-:W-:Y:S01]  /*31d0*/  IMAD.MOV.U32 R5, RZ, RZ, c[0x0][0x37c] ;  /* 0x0000df00ff057624 */ /* 0x000fe200078e00ff */
[----:B------:R-:W-:Y:S01]  /*31e0*/  BSSY B2, `(.L_x_12512) ;  /* 0x0000014000027945 */ /* 0x000fe20003800000 */
[----:B------:R-:W-:-:S06]  /*31f0*/  IMAD.MOV.U32 R2, RZ, RZ, 0x1 ;  /* 0x00000001ff027424 */ /* 0x000fcc00078e00ff */
[----:B--2---:R-:W2:-:S06]  /*3200*/  DFMA R6, R2, -R4, 1 ;  /* 0x3ff000000206742b */ /* 0x004e8c0000000804 */
[----:B--2---:R-:W2:-:S06]  /*3210*/  DFMA R6, R6, R6, R6 ;  /* 0x000000060606722b */ /* 0x004e8c0000000006 */
[----:B--2---:R-:W2:-:S06]  /*3220*/  DFMA R6, R2, R6, R2 ;  /* 0x000000060206722b */ /* 0x004e8c0000000002 */
[----:B--2---:R-:W2:-:S06]  /*3230*/  DFMA R4, R6, -R4, 1 ;  /* 0x3ff000000604742b */ /* 0x004e8c0000000804 */
[----:B--2---:R-:W2:-:S06]  /*3240*/  DFMA R4, R6, R4, R6 ;  /* 0x000000040604722b */ /* 0x004e8c0000000006 */
[----:B--2---:R-:W2:-:S06]  /*3250*/  DMUL R2, R4, R18 ;  /* 0x0000001204027228 */ /* 0x004e8c0000000000 */
[----:B--2---:R-:W2:-:S06]  /*3260*/  DFMA R6, R2, -c[0x0][0x378], R18 ;  /* 0x8000de0002067a2b */ /* 0x004e8c0000000012 */
[----:B--2---:R-:W2:-:S10]  /*3270*/  DFMA R6, R4, R6, R2 ;  /* 0x000000060406722b */ /* 0x004e940000000002 */
[----:B--2---:R-:W-:-:S05]  /*3280*/  FFMA R0, RZ, c[0x0][0x37c], R7 ;  /* 0x0000df00ff007a23 */ /* 0x004fca0000000007 */
[----:B------:R-:W-:-:S13]  /*3290*/  FSETP.GT.AND P0, PT, |R0|, 1.469367938527859385e-39, PT ;  /* 0x001000000000780b */ /* 0x000fda0003f04200 */
[----:B------:R-:W-:Y:S05]  /*32a0*/  @P0 BRA P1, `(.L_x_12513) ;  /* 0x0000007000000947 */ /* 0x000fea0000800000 */
[----:B------:R-:W-:Y:S01]  /*32b0*/  IMAD.MOV.U32 R10, RZ, RZ, R18 ;  /* 0x000000ffff0a7224 */ /* 0x000fe200078e0012 */
[----:B------:R-:W-:Y:S01]  /*32c0*/  MOV R0, 0x3310 ;  /* 0x0000331000007802 */ /* 0x000fe20000000f00 */
[----:B------:R-:W-:Y:S02]  /*32d0*/  IMAD.MOV.U32 R11, RZ, RZ, R19 ;  /* 0x000000ffff0b7224 */ /* 0x000fe400078e0013 */
[----:B------:R-:W-:Y:S02]  /*32e0*/  IMAD.MOV.U32 R8, RZ, RZ, c[0x0][0x378] ;  /* 0x0000de00ff087624 */ /* 0x000fe400078e00ff */
[----:B------:R-:W-:Y:S02]  /*32f0*/  IMAD.MOV.U32 R9, RZ, RZ, c[0x0][0x37c] ;  /* 0x0000df00ff097624 */ /* 0x000fe400078e00ff */
[----:B01----:R-:W-:Y:S05]  /*3300*/  CALL.REL.NOINC `($__internal_6_$__cuda_sm20_div_rn_f64_full) ;  /* 0x0000dba000007944 */ /* 0x003fea0003c00000 */
[----:B------:R-:W-:Y:S02]  /*3310*/  IMAD.MOV.U32 R7, RZ, RZ, R5 ;  /* 0x000000ffff077224 */ /* 0x000fe400078e0005 */
.L_x_12513:
[----:B------:R-:W-:Y:S05]  /*3320*/  BSYNC B2 ;  /* 0x0000000000027941 */ /* 0x000fea0003800000 */
.L_x_12512:
[----:B------:R-:W-:Y:S01]  /*3330*/  LOP3.LUT R5, RZ, 0x80000000, R7, 0xb8, !PT ;  /* 0x80000000ff057812 */ /* 0x000fe200078eb807 */
[----:B------:R-:W-:Y:S01]  /*3340*/  IMAD.MOV.U32 R4, RZ, RZ, RZ ;  /* 0x000000ffff047224 */ /* 0x000fe200078e00ff */
[----:B------:R-:W-:Y:S05]  /*3350*/  BRA `(.L_x_12492) ;  /* 0x0000006000007947 */ /* 0x000fea0003800000 */
.L_x_12511:
[----:B------:R-:W2:Y:S02]  /*3360*/  FRND.F64.FLOOR R2, R8 ;  /* 0x0000000800027313 */ /* 0x000ea40000305800 */
[----:B--2---:R-:W2:-:S04]  /*3370*/  DADD R4, R8, -R2 ;  /* 0x0000000008047229 */ /* 0x004e880000000802 */
[----:B------:R-:W-:-:S04]  /*3380*/  DADD R6, R2, 1 ;  /* 0x3ff0000002067429 */ /* 0x000fc80000000000 */
[----:B--2---:R-:W2:-:S06]  /*3390*/  DSETP.GT.AND P0, PT, R4, 0.5, PT ;  /* 0x3fe000000400742a */ /* 0x004e8c0003f04000 */
[----:B--2---:R-:W-:Y:S02]  /*33a0*/  FSEL R4, R6, R2, P0 ;  /* 0x0000000206047208 */ /* 0x004fe40000000000 */
[----:B------:R-:W-:Y:S02]  /*33b0*/  FSEL R5, R7, R3, P0 ;  /* 0x0000000307057208 */ /* 0x000fe40000000000 */
.L_x_12492:
[----:B------:R-:W-:Y:S05]  /*33c0*/  BSYNC B0 ;  /* 0x0000000000007941 */ /* 0x000fea0003800000 */
.L_x_12488:
[----:B------:R-:W2:Y:S02]  /*33d0*/  LDC.U8 R2, c[0x0][0x380] ;  /* 0x0000e000ff027b82 */ /* 0x000ea40000000000 */
        /* <DEDUP_REMOVED lines=11> */
[----:B------:R-:W2:Y:S02]  /*3490*/  F2I.F64.TRUNC R5, R4 ;  /* 0x0000000400057311 */ /* 0x000ea4000030d100 */
[----:B--2---:R2:W-:Y:S01]  /*34a0*/  STG.E.U8 [R16.64], R5 ;  /* 0x0000000510007986 */ /* 0x0045e2000c101124 */
[----:B------:R-:W-:Y:S05]  /*34b0*/  BRA `(.L_x_12519) ;  /* 0x00000f1000007947 */ /* 0x000fea0003800000 */
.L_x_12517:
[----:B------:R-:W2:Y:S02]  /*34c0*/  F2I.S64.F64.TRUNC R4, R4 ;  /* 0x0000000400047311 */ /* 0x000ea4000030d900 */
[----:B--2---:R-:W-:-:S05]  /*34d0*/  IMAD.MOV.U32 R3, RZ, RZ, R4 ;  /* 0x000000ffff037224 */ /* 0x004fca00078e0004 */
[----:B------:R2:W-:Y:S01]  /*34e0*/  STG.E.U8 [R16.64], R3 ;  /* 0x0000000310007986 */ /* 0x0005e2000c101124 */
[----:B------:R-:W-:Y:S05]  /*34f0*/  BRA `(.L_x_12519) ;  /* 0x00000ed000007947 */ /* 0x000fea0003800000 */
.L_x_12516:
[----:B------:R-:W-:-:S13]  /*3500*/  ISETP.NE.AND P0, PT, R0, 0x2, PT ;  /* 0x000000020000780c */ /* 0x000fda0003f05270 */
[----:B------:R-:W-:Y:S05]  /*3510*/  @!P0 BRA `(.L_x_12520) ;  /* 0x000000a000008947 */ /* 0x000fea0003800000 */
[----:B------:R-:W-:-:S13]  /*3520*/  ISETP.NE.AND P0, PT, R0, 0x3, PT ;  /* 0x000000030000780c */ /* 0x000fda0003f05270 */
[----:B------:R-:W-:Y:S05]  /*3530*/  @!P0 BRA `(.L_x_12521) ;  /* 0x0000005000008947 */ /* 0x000fea0003800000 */
[----:B------:R-:W-:-:S13]  /*3540*/  ISETP.NE.AND P0, PT, R0, 0x4, PT ;  /* 0x000000040000780c */ /* 0x000fda0003f05270 */
[----:B------:R-:W-:Y:S05]  /*3550*/  @P0 BRA `(.L_x_12518) ;  /* 0x00000ce000000947 */ /* 0x000fea0003800000 */
[----:B------:R-:W2:Y:S02]  /*3560*/  F2I.S64.F64.TRUNC R4, R4 ;  /* 0x0000000400047311 */ /* 0x000ea4000030d900 */
[----:B--2---:R2:W-:Y:S01]  /*3570*/  STG.E.64 [R16.64], R4 ;  /* 0x0000000410007986 */ /* 0x0045e2000c101b24 */
[----:B------:R-:W-:Y:S05]  /*3580*/  BRA `(.L_x_12519) ;  /* 0x00000e4000007947 */ /* 0x000fea0003800000 */
.L_x_12521:
[----:B------:R-:W2:Y:S02]  /*3590*/  F2I.F64.TRUNC R5, R4 ;  /* 0x0000000400057311 */ /* 0x000ea4000030d100 */
[----:B--2---:R2:W-:Y:S01]  /*35a0*/  STG.E [R16.64], R5 ;  /* 0x0000000510007986 */ /* 0x0045e2000c101924 */
[----:B------:R-:W-:Y:S05]  /*35b0*/  BRA `(.L_x_12519) ;  /* 0x00000e1000007947 */ /* 0x000fea0003800000 */
.L_x_12520:
[----:B------:R-:W2:Y:S02]  /*35c0*/  F2I.F64.TRUNC R5, R4 ;  /* 0x0000000400057311 */ /* 0x000ea4000030d100 */
[----:B--2---:R2:W-:Y:S01]  /*35d0*/  STG.E.U16 [R16.64], R5 ;  /* 0x0000000510007986 */ /* 0x0045e2000c101524 */
[----:B------:R-:W-:Y:S05]  /*35e0*/  BRA `(.L_x_12519) ;  /* 0x00000de000007947 */ /* 0x000fea0003800000 */
.L_x_12515:
[----:B------:R-:W-:-:S13]  /*35f0*/  ISETP.GT.AND P0, PT, R0, 0x6, PT ;  /* 0x000000060000780c */ /* 0x000fda0003f04270 */
[----:B------:R-:W-:Y:S05]  /*3600*/  @P0 BRA `(.L_x_12522) ;  /* 0x000000f000000947 */ /* 0x000fea0003800000 */
[----:B------:R-:W-:-:S13]  /*3610*/  ISETP.NE.AND P0, PT, R0, 0x5, PT ;  /* 0x000000050000780c */ /* 0x000fda0003f05270 */
[----:B------:R-:W-:Y:S05]  /*3620*/  @!P0 BRA `(.L_x_12523) ;  /* 0x0000007000008947 */ /* 0x000fea0003800000 */
[----:B------:R-:W-:-:S13]  /*3630*/  ISETP.NE.AND P0, PT, R0, 0x6, PT ;  /* 0x000000060000780c */ /* 0x000fda0003f05270 */
[----:B------:R-:W-:Y:S05]  /*3640*/  @P0 BRA `(.L_x_12518) ;  /* 0x00000bf000000947 */ /* 0x000fea0003800000 */
[----:B------:R-:W2:Y:S01]  /*3650*/  F2F.F32.F64 R3, R4 ;  /* 0x0000000400037310 */ /* 0x000ea20000301000 */
[----:B------:R-:W2:-:S14]  /*3660*/  DSETP.GEU.AND P0, PT, |R4|, c[0x2][0x0], PT ;  /* 0x008000000400762a */ /* 0x000e9c0003f0e200 */
[----:B--2---:R-:W-:-:S05]  /*3670*/  @!P0 FMUL R3, R3, 1.175494350822287508e-38 ;  /* 0x0080000003038820 */ /* 0x004fca0000400000 */
[----:B------:R2:W-:Y:S01]  /*3680*/  STG.E [R16.64], R3 ;  /* 0x0000000310007986 */ /* 0x0005e2000c101924 */
[----:B------:R-:W-:Y:S05]  /*3690*/  BRA `(.L_x_12519) ;  /* 0x00000d3000007947 */ /* 0x000fea0003800000 */
.L_x_12523:
[----:B------:R-:W2:Y:S01]  /*36a0*/  F2F.F32.F64 R0, R4 ;  /* 0x0000000400007310 */ /* 0x000ea20000301000 */
[----:B------:R-:W2:-:S14]  /*36b0*/  DSETP.GEU.AND P0, PT, |R4|, c[0x2][0x0], PT ;  /* 0x008000000400762a */ /* 0x000e9c0003f0e200 */
[----:B--2---:R-:W-:-:S05]  /*36c0*/  @!P0 FMUL R0, R0, 1.175494350822287508e-38 ;  /* 0x0080000000008820 */ /* 0x004fca0000400000 */
[----:B------:R-:W-:-:S05]  /*36d0*/  F2FP.PACK_AB R0, RZ, R0 ;  /* 0x00000000ff00723e */ /* 0x000fca00000000ff */
[----:B------:R2:W-:Y:S01]  /*36e0*/  STG.E.U16 [R16.64], R0 ;  /* 0x0000000010007986 */ /* 0x0005e2000c101524 */
[----:B------:R-:W-:Y:S05]  /*36f0*/  BRA `(.L_x_12519) ;  /* 0x00000cd000007947 */ /* 0x000fea0003800000 */
.L_x_12522:
[----:B------:R-:W-:-:S13]  /*3700*/  ISETP.NE.AND P0, PT, R0, 0x7, PT ;  /* 0x000000070000780c */ /* 0x000fda0003f05270 */
[----:B------:R-:W-:Y:S05]  /*3710*/  @!P0 BRA `(.L_x_12524) ;  /* 0x0000011000008947 */ /* 0x000fea0003800000 */
[----:B------:R-:W-:-:S13]  /*3720*/  ISETP.NE.AND P0, PT, R0, 0x8, PT ;  /* 0x000000080000780c */ /* 0x000fda0003f05270 */
[----:B------:R-:W-:Y:S05]  /*3730*/  @!P0 BRA `(.L_x_12525) ;  /* 0x0000008000008947 */ /* 0x000fea0003800000 */
[----:B------:R-:W-:-:S13]  /*3740*/  ISETP.NE.AND P0, PT, R0, 0x9, PT ;  /* 0x000000090000780c */ /* 0x000fda0003f05270 */
[----:B------:R-:W-:Y:S05]  /*3750*/  @P0 BRA `(.L_x_12518) ;  /* 0x00000ae000000947 */ /* 0x000fea0003800000 */
[----:B------:R-:W2:Y:S01]  /*3760*/  F2F.F32.F64 R2, R4 ;  /* 0x0000000400027310 */ /* 0x000ea20000301000 */
[----:B------:R-:W2:Y:S01]  /*3770*/  DSETP.GEU.AND P0, PT, |R4|, c[0x2][0x0], PT ;  /* 0x008000000400762a */ /* 0x000ea20003f0e200 */
[----:B------:R-:W-:-:S13]  /*3780*/  IMAD.MOV.U32 R3, RZ, RZ, RZ ;  /* 0x000000ffff037224 */ /* 0x000fda00078e00ff */
[----:B--2---:R-:W-:-:S05]  /*3790*/  @!P0 FMUL R2, R2, 1.175494350822287508e-38 ;  /* 0x0080000002028820 */ /* 0x004fca0000400000 */
[----:B------:R2:W-:Y:S01]  /*37a0*/  STG.E.64 [R16.64], R2 ;  /* 0x0000000210007986 */ /* 0x0005e2000c101b24 */
[----:B------:R-:W-:Y:S05]  /*37b0*/  BRA `(.L_x_12519) ;  /* 0x00000c1000007947 */ /* 0x000fea0003800000 */
.L_x_12525:
[----:B------:R-:W2:Y:S01]  /*37c0*/  F2F.F32.F64 R0, R4 ;  /* 0x0000000400007310 */ /* 0x000ea20000301000 */
[----:B------:R-:W2:-:S14]  /*37d0*/  DSETP.GEU.AND P0, PT, |R4|, c[0x2][0x0], PT ;  /* 0x008000000400762a */ /* 0x000e9c0003f0e200 */
[----:B--2---:R-:W-:-:S05]  /*37e0*/  @!P0 FMUL R0, R0, 1.175494350822287508e-38 ;  /* 0x0080000000008820 */ /* 0x004fca0000400000 */
[----:B------:R-:W-:-:S04]  /*37f0*/  F2FP.PACK_AB R3, RZ, R0 ;  /* 0x00000000ff03723e */ /* 0x000fc800000000ff */
[----:B------:R-:W-:-:S05]  /*3800*/  PRMT R3, R3, 0x5410, RZ ;  /* 0x0000541003037816 */ /* 0x000fca00000000ff */
[----:B------:R2:W-:Y:S01]  /*3810*/  STG.E [R16.64], R3 ;  /* 0x0000000310007986 */ /* 0x0005e2000c101924 */
[----:B------:R-:W-:Y:S05]  /*3820*/  BRA `(.L_x_12519) ;  /* 0x00000ba000007947 */ /* 0x000fea0003800000 */
.L_x_12524:
[----:B------:R2:W-:Y:S01]  /*3830*/  STG.E.64 [R16.64], R4 ;  /* 0x0000000410007986 */ /* 0x0005e2000c101b24 */
[----:B------:R-:W-:Y:S05]  /*3840*/  BRA `(.L_x_12519) ;  /* 0x00000b8000007947 */ /* 0x000fea0003800000 */
.L_x_12514:
        /* <DEDUP_REMOVED lines=8> */
[----:B------:R-:W2:-:S06]  /*38d0*/  DSETP.NEU.AND P0, PT, R4, RZ, PT ;  /* 0x000000ff0400722a */ /* 0x000e8c0003f0d000 */
[----:B--2---:R-:W-:-:S05]  /*38e0*/  SEL R3, RZ, 0x1, !P0 ;  /* 0x00000001ff037807 */ /* 0x004fca0004000000 */
[----:B------:R2:W-:Y:S01]  /*38f0*/  STG.E.U8 [R16.64], R3 ;  /* 0x0000000310007986 */ /* 0x0005e2000c101124 */
[----:B------:R-:W-:Y:S05]  /*3900*/  BRA `(.L_x_12519) ;  /* 0x00000ac000007947 */ /* 0x000fea0003800000 */
.L_x_12528:
[----:B------:R-:W-:-:S05]  /*3910*/  CS2R R6, SRZ ;  /* 0x0000000000067805 */ /* 0x000fca000001ff00 */
[----:B------:R2:W-:Y:S01]  /*3920*/  STG.E.128 [R16.64], R4 ;  /* 0x0000000410007986 */ /* 0x0005e2000c101d24 */
[----:B------:R-:W-:Y:S05]  /*3930*/  BRA `(.L_x_12519) ;  /* 0x00000a9000007947 */ /* 0x000fea0003800000 */
.L_x_12527:
        /* <DEDUP_REMOVED lines=8> */
[----:B------:R-:W-:-:S13]  /*39c0*/  BSSY B0, `(.L_x_12531) ;  /* 0x000000f000007945 */ /* 0x000fda0003800000 */
[----:B--2---:R-:W-:-:S05]  /*39d0*/  @!P0 FMUL R7, R7, 1.175494350822287508e-38 ;  /* 0x0080000007078820 */ /* 0x004fca0000400000 */
        /* <DEDUP_REMOVED lines=13> */
.L_x_12532:
[----:B------:R-:W-:Y:S05]  /*3ab0*/  BSYNC B0 ;  /* 0x0000000000007941 */ /* 0x000fea0003800000 */
.L_x_12531:
[----:B------:R-:W-:-:S05]  /*3ac0*/  LOP3.LUT R3, R0, R3, RZ, 0xfc, !PT ;  /* 0x0000000300037212 */ /* 0x000fca00078efcff */
[----:B------:R2:W-:Y:S01]  /*3ad0*/  STG.E.U8 [R16.64], R3 ;  /* 0x0000000310007986 */ /* 0x0005e2000c101124 */
[----:B------:R-:W-:Y:S05]  /*3ae0*/  BRA `(.L_x_12519) ;  /* 0x000008e000007947 */ /* 0x000fea0003800000 */
.L_x_12530:
[----:B------:R-:W2:Y:S01]  /*3af0*/  F2F.F32.F64 R3, R4 ;  /* 0x0000000400037310 */ /* 0x000ea20000301000 */
[----:B------:R-:W2:Y:S01]  /*3b00*/  DSETP.GEU.AND P0, PT, |R4|, c[0x2][0x0], PT ;  /* 0x008000000400762a */ /* 0x000ea20003f0e200 */
[----:B------:R-:W-:-:S13]  /*3b10*/  BSSY B0, `(.L_x_12533) ;  /* 0x0000010000007945 */ /* 0x000fda0003800000 */
[----:B--2---:R-:W-:-:S05]  /*3b20*/  @!P0 FMUL R3, R3, 1.175494350822287508e-38 ;  /* 0x0080000003038820 */ /* 0x004fca0000400000 */
        /* <DEDUP_REMOVED lines=11> */
.L_x_12534:
[----:B------:R-:W-:Y:S01]  /*3be0*/  IMAD.MOV.U32 R0, RZ, RZ, 0x7f ;  /* 0x0000007fff007424 */ /* 0x000fe200078e00ff */
[----:B------:R-:W-:-:S04]  /*3bf0*/  ISETP.GT.U32.AND P0, PT, R2, 0x7f800000, PT ;  /* 0x7f8000000200780c */ /* 0x000fc80003f04070 */
[----:B------:R-:W-:-:S04]  /*3c00*/  SEL R0, R0, 0x7c, P0 ;  /* 0x0000007c00007807 */ /* 0x000fc80000000000 */
.L_x_12535:
[----:B------:R-:W-:Y:S05]  /*3c10*/  BSYNC B0 ;  /* 0x0000000000007941 */ /* 0x000fea0003800000 */
.L_x_12533:
[----:B------:R-:W-:-:S04]  /*3c20*/  LOP3.LUT R2, R3, 0x80000000, RZ, 0xc0, !PT ;  /* 0x8000000003027812 */ /* 0x000fc800078ec0ff */
[----:B------:R-:W-:-:S04]  /*3c30*/  SHF.R.U32.HI R3, RZ, 0x18, R2 ;  /* 0x00000018ff037819 */ /* 0x000fc80000011602 */
[----:B------:R-:W-:-:S05]  /*3c40*/  LOP3.LUT R3, R0, R3, RZ, 0xfc, !PT ;  /* 0x0000000300037212 */ /* 0x000fca00078efcff */
[----:B------:R2:W-:Y:S01]  /*3c50*/  STG.E.U8 [R16.64], R3 ;  /* 0x0000000310007986 */ /* 0x0005e2000c101124 */
[----:B------:R-:W-:Y:S05]  /*3c60*/  BRA `(.L_x_12519) ;  /* 0x0000076000007947 */ /* 0x000fea0003800000 */
.L_x_12529:
[----:B------:R-:W2:Y:S01]  /*3c70*/  F2F.F32.F64 R0, R4 ;  /* 0x0000000400007310 */ /* 0x000ea20000301000 */
[----:B------:R-:W2:-:S14]  /*3c80*/  DSETP.GEU.AND P0, PT, |R4|, c[0x2][0x0], PT ;  /* 0x008000000400762a */ /* 0x000e9c0003f0e200 */
[----:B--2---:R-:W-:-:S05]  /*3c90*/  @!P0 FMUL R0, R0, 1.175494350822287508e-38 ;  /* 0x0080000000008820 */ /* 0x004fca0000400000 */
[----:B------:R-:W-:-:S05]  /*3ca0*/  F2FP.BF16.PACK_AB R0, RZ, R0 ;  /* 0x00000000ff00723e */ /* 0x000fca00000010ff */
[----:B------:R2:W-:Y:S01]  /*3cb0*/  STG.E.U16 [R16.64], R0 ;  /* 0x0000000010007986 */ /* 0x0005e2000c101524 */
[----:B------:R-:W-:Y:S05]  /*3cc0*/  BRA `(.L_x_12519) ;  /* 0x0000070000007947 */ /* 0x000fea0003800000 */
.L_x_12526:
        /* <DEDUP_REMOVED lines=8> */
[----:B------:R-:W2:Y:S02]  /*3d50*/  F2I.U32.F64.TRUNC R5, R4 ;  /* 0x0000000400057311 */ /* 0x000ea4000030d000 */
[----:B--2---:R2:W-:Y:S01]  /*3d60*/  STG.E.U16 [R16.64], R5 ;  /* 0x0000000510007986 */ /* 0x0045e2000c101524 */
[----:B------:R-:W-:Y:S05]  /*3d70*/  BRA `(.L_x_12519) ;  /* 0x0000065000007947 */ /* 0x000fea0003800000 */
.L_x_12538:
[----:B------:R-:W2:Y:S01]  /*3d80*/  F2F.F32.F64 R3, R4 ;  /* 0x0000000400037310 */ /* 0x000ea20000301000 */
[----:B------:R-:W2:Y:S01]  /*3d90*/  DSETP.GEU.AND P0, PT, |R4|, c[0x2][0x0], PT ;  /* 0x008000000400762a */ /* 0x000ea20003f0e200 */
[----:B------:R-:W-:Y:S01]  /*3da0*/  BSSY B0, `(.L_x_12539) ;  /* 0x0000015000007945 */ /* 0x000fe20003800000 */
[----:B------:R-:W-:-:S12]  /*3db0*/  IMAD.MOV.U32 R8, RZ, RZ, 0x80 ;  /* 0x00000080ff087424 */ /* 0x000fd800078e00ff */
[----:B--2---:R-:W-:-:S05]  /*3dc0*/  @!P0 FMUL R3, R3, 1.175494350822287508e-38 ;  /* 0x0080000003038820 */ /* 0x004fca0000400000 */
        /* <DEDUP_REMOVED lines=14> */
.L_x_12541:
[----:B------:R-:W-:-:S04]  /*3eb0*/  LOP3.LUT R2, R3, 0x80000000, RZ, 0xc0, !PT ;  /* 0x8000000003027812 */ /* 0x000fc800078ec0ff */
[----:B------:R-:W-:-:S04]  /*3ec0*/  SHF.R.U32.HI R3, RZ, 0x18, R2 ;  /* 0x00000018ff037819 */ /* 0x000fc80000011602 */
[----:B------:R-:W-:-:S04]  /*3ed0*/  LOP3.LUT R0, R0, R3, RZ, 0xfc, !PT ;  /* 0x0000000300007212 */ /* 0x000fc800078efcff */
[----:B------:R-:W-:Y:S02]  /*3ee0*/  PRMT R8, R0, 0x7610, R8 ;  /* 0x0000761000087816 */ /* 0x000fe40000000008 */
.L_x_12540:
[----:B------:R-:W-:Y:S05]  /*3ef0*/  BSYNC B0 ;  /* 0x0000000000007941 */ /* 0x000fea0003800000 */
.L_x_12539:
[----:B------:R2:W-:Y:S01]  /*3f00*/  STG.E.U8 [R16.64], R8 ;  /* 0x0000000810007986 */ /* 0x0005e2000c101124 */
[----:B------:R-:W-:Y:S05]  /*3f10*/  BRA `(.L_x_12519) ;  /* 0x000004b000007947 */ /* 0x000fea0003800000 */
.L_x_12537:
        /* <DEDUP_REMOVED lines=19> */
.L_x_12544:
[----:B------:R-:W-:-:S04]  /*4050*/  LOP3.LUT R2, R3, 0x80000000, RZ, 0xc0, !PT ;  /* 0x8000000003027812 */ /* 0x000fc800078ec0ff */
[----:B------:R-:W-:-:S04]  /*4060*/  SHF.R.U32.HI R3, RZ, 0x18, R2 ;  /* 0x00000018ff037819 */ /* 0x000fc80000011602 */
[----:B------:R-:W-:-:S04]  /*4070*/  LOP3.LUT R0, R0, R3, RZ, 0xfc, !PT ;  /* 0x0000000300007212 */ /* 0x000fc800078efcff */
[----:B------:R-:W-:Y:S02]  /*4080*/  PRMT R8, R0, 0x7610, R8 ;  /* 0x0000761000087816 */ /* 0x000fe40000000008 */
.L_x_12543:
[----:B------:R-:W-:Y:S05]  /*4090*/  BSYNC B0 ;  /* 0x0000000000007941 */ /* 0x000fea0003800000 */
.L_x_12542:
[----:B------:R2:W-:Y:S01]  /*40a0*/  STG.E.U8 [R16.64], R8 ;  /* 0x0000000810007986 */ /* 0x0005e2000c101124 */
[----:B------:R-:W-:Y:S05]  /*40b0*/  BRA `(.L_x_12519) ;  /* 0x0000031000007947 */ /* 0x000fea0003800000 */
.L_x_12536:
[----:B------:R-:W-:-:S13]  /*40c0*/  ISETP.NE.AND P0, PT, R0, 0x1c, PT ;  /* 0x0000001c0000780c */ /* 0x000fda0003f05270 */
[----:B------:R-:W-:Y:S05]  /*40d0*/  @!P0 BRA `(.L_x_12545) ;  /* 0x000002d000008947 */ /* 0x000fea0003800000 */
[----:B------:R-:W-:-:S13]  /*40e0*/  ISETP.NE.AND P0, PT, R0, 0x1d, PT ;  /* 0x0000001d0000780c */ /* 0x000fda0003f05270 */
[----:B------:R-:W-:Y:S05]  /*40f0*/  @!P0 BRA `(.L_x_12546) ;  /* 0x0000028000008947 */ /* 0x000fea0003800000 */
[----:B------:R-:W-:-:S13]  /*4100*/  ISETP.NE.AND P0, PT, R0, 0x2c, PT ;  /* 0x0000002c0000780c */ /* 0x000fda0003f05270 */
[----:B------:R-:W-:Y:S05]  /*4110*/  @P0 BRA `(.L_x_12518) ;  /* 0x0000012000000947 */ /* 0x000fea0003800000 */
[----:B------:R-:W2:Y:S01]  /*4120*/  F2F.F32.F64 R6, R4 ;  /* 0x0000000400067310 */ /* 0x000ea20000301000 */
[----:B------:R-:W2:-:S14]  /*4130*/  DSETP.GEU.AND P0, PT, |R4|, c[0x2][0x0], PT ;  /* 0x008000000400762a */ /* 0x000e9c0003f0e200 */
[----:B--2---:R-:W-:Y:S01]  /*4140*/  @!P0 FMUL R6, R6, 1.175494350822287508e-38 ;  /* 0x0080000006068820 */ /* 0x004fe20000400000 */
        /* <DEDUP_REMOVED lines=15> */
.L_x_12518:
[----:B------:R-:W-:Y:S01]  /*4240*/  MOV R0, 0x0 ;  /* 0x0000000000007802 */ /* 0x000fe20000000f00 */
[----:B------:R-:W-:Y:S02]  /*4250*/  IMAD.MOV.U32 R4, RZ, RZ, c[0x4][0x178] ;  /* 0x01005e00ff047624 */ /* 0x000fe400078e00ff */
[----:B------:R-:W-:Y:S01]  /*4260*/  IMAD.MOV.U32 R5, RZ, RZ, c[0x4][0x17c] ;  /* 0x01005f00ff057624 */ /* 0x000fe200078e00ff */
[----:B------:R2:W3:Y:S01]  /*4270*/  LDC.64 R2, c[0x4][R0] ;  /* 0x0100000000027b82 */ /* 0x0004e20000000a00 */
[----:B------:R-:W-:Y:S02]  /*4280*/  IMAD.MOV.U32 R6, RZ, RZ, c[0x4][0x180] ;  /* 0x01006000ff067624 */ /* 0x000fe400078e00ff */
[----:B------:R-:W-:Y:S02]  /*4290*/  IMAD.MOV.U32 R7, RZ, RZ, c[0x4][0x184] ;  /* 0x01006100ff077624 */ /* 0x000fe400078e00ff */
[----:B------:R-:W-:-:S02]  /*42a0*/  IMAD.MOV.U32 R8, RZ, RZ, 0x65 ;  /* 0x00000065ff087424 */ /* 0x000fc400078e00ff */
[----:B------:R-:W-:Y:S02]  /*42b0*/  IMAD.MOV.U32 R10, RZ, RZ, c[0x4][0x60] ;  /* 0x01001800ff0a7624 */ /* 0x000fe400078e00ff */
[----:B------:R-:W-:Y:S02]  /*42c0*/  IMAD.MOV.U32 R11, RZ, RZ, c[0x4][0x64] ;  /* 0x01001900ff0b7624 */ /* 0x000fe400078e00ff */
[----:B------:R-:W-:Y:S02]  /*42d0*/  IMAD.MOV.U32 R12, RZ, RZ, 0x1 ;  /* 0x00000001ff0c7424 */ /* 0x000fe400078e00ff */
[----:B------:R-:W-:Y:S02]  /*42e0*/  IMAD.MOV.U32 R13, RZ, RZ, RZ ;  /* 0x000000ffff0d7224 */ /* 0x000fe400078e00ff */
[----:B0-2---:R-:W-:Y:S01]  /*42f0*/  LEPC R14 ;  /* 0x00000000000e734e */ /* 0x005fe20000000000 */
[----:B------:R-:W-:Y:S02]  /*4300*/  MOV R9, 0x4370 ;  /* 0x0000437000097802 */ /* 0x000fe40000000f00 */
[----:B------:R-:W-:Y:S02]  /*4310*/  MOV R20, 0x42f0 ;  /* 0x000042f000147802 */ /* 0x000fe40000000f00 */
[----:B------:R-:W-:-:S02]  /*4320*/  MOV R21, 0x0 ;  /* 0x0000000000157802 */ /* 0x000fc40000000f00 */
[----:B------:R-:W-:Y:S02]  /*4330*/  MOV R0, 0x0 ;  /* 0x0000000000007802 */ /* 0x000fe40000000f00 */
[----:B------:R-:W-:-:S04]  /*4340*/  IADD3 R20, P0, P1, -R20, R9, R14 ;  /* 0x0000000914147210 */ /* 0x000fc8000791e10e */
[----:B------:R-:W-:-:S04]  /*4350*/  IADD3.X R21, ~R0, R21, R15, P0, P1 ;  /* 0x0000001500157210 */ /* 0x000fc800007e250f */
[----:B-1-3--:R-:W-:Y:S05]  /*4360*/  CALL.ABS.NOINC R2 ;  /* 0x0000000002007343 */ /* 0x00afea0003c00000 */
[----:B------:R-:W-:Y:S05]  /*4370*/  BRA `(.L_x_12519) ;  /* 0x0000005000007947 */ /* 0x000fea0003800000 */
.L_x_12546:
[----:B------:R-:W2:Y:S02]  /*4380*/  F2I.U64.F64.TRUNC R4, R4 ;  /* 0x0000000400047311 */ /* 0x000ea4000030d800 */
[----:B--2---:R2:W-:Y:S01]  /*4390*/  STG.E.64 [R16.64], R4 ;  /* 0x0000000410007986 */ /* 0x0045e2000c101b24 */
[----:B------:R-:W-:Y:S05]  /*43a0*/  BRA `(.L_x_12519) ;  /* 0x0000002000007947 */ /* 0x000fea0003800000 */
.L_x_12545:
[----:B------:R-:W2:Y:S02]  /*43b0*/  F2I.U32.F64.TRUNC R5, R4 ;  /* 0x0000000400057311 */ /* 0x000ea4000030d000 */
[----:B--2---:R2:W-:Y:S02]  /*43c0*/  STG.E [R16.64], R5 ;  /* 0x0000000510007986 */ /* 0x0045e4000c101924 */
.L_x_12519:
[----:B--2---:R-:W2:Y:S04]  /*43d0*/  S2R R0, SR_TID.X ;  /* 0x0000000000007919 */ /* 0x004ea80000002100 */
[----:B------:R-:W2:Y:S02]  /*43e0*/  S2R R3, SR_CTAID.X ;  /* 0x0000000000037919 */ /* 0x000ea40000002500 */
[----:B--2---:R-:W-:-:S05]  /*43f0*/  IMAD R0, R3, 0x200, R0 ;  /* 0x0000020003007824 */ /* 0x004fca00078e0200 */
[----:B------:R-:W-:Y:S02]  /*4400*/  IADD3 R17, R0, 0x80, RZ ;  /* 0x0000008000117810 */ /* 0x000fe40007ffe0ff */
.L_x_12454:
[----:B------:R-:W-:Y:S05]  /*4410*/  BSYNC B6 ;  /* 0x0000000000067941 */ /* 0x000fea0003800000 */
.L_x_12453:
[----:B------:R-:W-:Y:S01]  /*4420*/  ISETP.GE.AND P0, PT, R17, c[0x0][0x160], PT ;  /* 0x0000580011007a0c */ /* 0x000fe20003f06270 */
[----:B------:R-:W-:-:S12]  /*4430*/  BSSY B6, `(.L_x_12547) ;  /* 0x000086e000067945 */ /* 0x000fd80003800000 */
[----:B------:R-:W-:Y:S05]  /*4440*/  @P0 BRA `(.L_x_12548) ;  /* 0x000086c000000947 */ /* 0x000fea0003800000 */
[----:B------:R-:W-:Y:S01]  /*4450*/  ISETP.NE.AND P0, PT, RZ, c[0x0][0x168], PT ;  /* 0x00005a00ff007a0c */ /* 0x000fe20003f05270 */
[----:B------:R-:W-:Y:S02]  /*4460*/  IMAD.MOV.U32 R0, RZ, RZ, RZ ;  /* 0x000000ffff007224 */ /* 0x000fe400078e00ff */
        /* <DEDUP_REMOVED lines=226> */
.L_x_12549:
[----:B------:R-:W2:Y:S01]  /*5290*/  LDC.U8 R5, c[0x0][0x381] ;  /* 0x0000e040ff057b82 */ /* 0x000ea20000000000 */
[----:B------:R-:W-:Y:S02]  /*52a0*/  IADD3 R18, P0, R18, c[0x0][0x360], RZ ;  /* 0x0000d80012127a10 */ /* 0x000fe40007f1e0ff */
[----:B------:R-:W-:-:S03]  /*52b0*/  IADD3 R2, P1, R0, c[0x0][0x368], RZ ;  /* 0x0000da0000027a10 */ /* 0x000fc60007f3e0ff */
[----:B------:R-:W-:Y:S02]  /*52c0*/  IMAD.X R19, RZ, RZ, c[0x0][0x364], P0 ;  /* 0x0000d900ff137624 */ /* 0x000fe400000e06ff */
        /* <DEDUP_REMOVED lines=13> */
[----:B--2---:R2:W3:Y:S01]  /*53a0*/  I2F.F64.S16 R26, R2 ;  /* 0x00000002001a7312 */ /* 0x0044e20000101c00 */
[----:B------:R-:W-:Y:S05]  /*53b0*/  BRA `(.L_x_12555) ;  /* 0x00000e2000007947 */ /* 0x000fea0003800000 */
.L_x_12553:
[----:B------:R-:W2:Y:S02]  /*53c0*/  LDG.E.U8 R2, [R2.64] ;  /* 0x0000002402027981 */ /* 0x000ea4000c1e1100 */
[----:B--2---:R2:W3:Y:S01]  /*53d0*/  I2F.F64.U16 R26, R2 ;  /* 0x00000002001a7312 */ /* 0x0044e20000101800 */
[----:B------:R-:W-:Y:S05]  /*53e0*/  BRA `(.L_x_12555) ;  /* 0x00000df000007947 */ /* 0x000fea0003800000 */
.L_x_12552:
[----:B------:R-:W-:-:S13]  /*53f0*/  ISETP.NE.AND P0, PT, R4, 0x2, PT ;  /* 0x000000020400780c */ /* 0x000fda0003f05270 */
[----:B------:R-:W-:Y:S05]  /*5400*/  @!P0 BRA `(.L_x_12556) ;  /* 0x000000a000008947 */ /* 0x000fea0003800000 */
[----:B------:R-:W-:-:S13]  /*5410*/  ISETP.NE.AND P0, PT, R4, 0x3, PT ;  /* 0x000000030400780c */ /* 0x000fda0003f05270 */
[----:B------:R-:W-:Y:S05]  /*5420*/  @!P0 BRA `(.L_x_12557) ;  /* 0x0000005000008947 */ /* 0x000fea0003800000 */
[----:B------:R-:W-:-:S13]  /*5430*/  ISETP.NE.AND P0, PT, R4, 0x4, PT ;  /* 0x000000040400780c */ /* 0x000fda0003f05270 */
[----:B------:R-:W-:Y:S05]  /*5440*/  @P0 BRA `(.L_x_12554) ;  /* 0x00000bf000000947 */ /* 0x000fea0003800000 */
[----:B------:R-:W2:Y:S02]  /*5450*/  LDG.E.64 R26, [R2.64] ;  /* 0x00000024021a7981 */ /* 0x000ea4000c1e1b00 */
[----:B--2---:R-:W2:Y:S01]  /*5460*/  I2F.F64.S64 R26, R26 ;  /* 0x0000001a001a7312 */ /* 0x004ea20000301c00 */
[----:B------:R-:W-:Y:S05]  /*5470*/  BRA `(.L_x_12555) ;  /* 0x00000d6000007947 */ /* 0x000fea0003800000 */
.L_x_12557:
[----:B------:R-:W2:Y:S02]  /*5480*/  LDG.E R2, [R2.64] ;  /* 0x0000002402027981 */ /* 0x000ea4000c1e1900 */
[----:B--2---:R2:W3:Y:S01]  /*5490*/  I2F.F64 R26, R2 ;  /* 0x00000002001a7312 */ /* 0x0044e20000201c00 */
[----:B------:R-:W-:Y:S05]  /*54a0*/  BRA `(.L_x_12555) ;  /* 0x00000d3000007947 */ /* 0x000fea0003800000 */
.L_x_12556:
[----:B------:R-:W2:Y:S02]  /*54b0*/  LDG.E.U16 R2, [R2.64] ;  /* 0x0000002402027981 */ /* 0x000ea4000c1e1500 */
[----:B--2---:R2:W3:Y:S01]  /*54c0*/  I2F.F64.S16 R26, R2 ;  /* 0x00000002001a7312 */ /* 0x0044e20000101c00 */
[----:B------:R-:W-:Y:S05]  /*54d0*/  BRA `(.L_x_12555) ;  /* 0x00000d0000007947 */ /* 0x000fea0003800000 */
.L_x_12551:
        /* <DEDUP_REMOVED lines=8> */
[----:B------:R-:W2:Y:S01]  /*5560*/  F2F.F64.F32 R26, R26 ;  /* 0x0000001a001a7310 */ /* 0x000ea20000201800 */
[----:B------:R-:W-:Y:S05]  /*5570*/  BRA `(.L_x_12555) ;  /* 0x00000c6000007947 */ /* 0x000fea0003800000 */
.L_x_12559:
[----:B------:R-:W2:Y:S02]  /*5580*/  LDG.E.U16 R0, [R2.64] ;  /* 0x0000002402007981 */ /* 0x000ea4000c1e1500 */
[----:B--2---:R-:W-:-:S05]  /*5590*/  HADD2.F32 R0, -RZ, R0.H0_H0 ;  /* 0x20000000ff007230 */ /* 0x004fca0000004100 */
[----:B------:R-:W-:-:S04]  /*55a0*/  FMUL.FTZ R0, R0, 1 ;  /* 0x3f80000000007820 */ /* 0x000fc80000410000 */
[----:B------:R2:W3:Y:S01]  /*55b0*/  F2F.F64.F32 R26, R0 ;  /* 0x00000000001a7310 */ /* 0x0004e20000201800 */
[----:B------:R-:W-:Y:S05]  /*55c0*/  BRA `(.L_x_12555) ;  /* 0x00000c1000007947 */ /* 0x000fea0003800000 */
.L_x_12558:
        /* <DEDUP_REMOVED lines=10> */
.L_x_12561:
[----:B------:R-:W2:Y:S02]  /*5670*/  LDG.E.U16 R2, [R2.64] ;  /* 0x0000002402027981 */ /* 0x000ea4000c1e1500 */
[----:B--2---:R-:W-:-:S05]  /*5680*/  HADD2.F32 R0, -RZ, R2.H0_H0 ;  /* 0x20000002ff007230 */ /* 0x004fca0000004100 */
[----:B------:R-:W-:-:S04]  /*5690*/  FMUL.FTZ R0, R0, 1 ;  /* 0x3f80000000007820 */ /* 0x000fc80000410000 */
[----:B------:R2:W3:Y:S01]  /*56a0*/  F2F.F64.F32 R26, R0 ;  /* 0x00000000001a7310 */ /* 0x0004e20000201800 */
[----:B------:R-:W-:Y:S05]  /*56b0*/  BRA `(.L_x_12555) ;  /* 0x00000b2000007947 */ /* 0x000fea0003800000 */
.L_x_12560:
[----:B------:R2:W5:Y:S01]  /*56c0*/  LDG.E.64 R26, [R2.64] ;  /* 0x00000024021a7981 */ /* 0x000562000c1e1b00 */
[----:B------:R-:W-:Y:S05]  /*56d0*/  BRA `(.L_x_12555) ;  /* 0x00000b0000007947 */ /* 0x000fea0003800000 */
.L_x_12550:
        /* <DEDUP_REMOVED lines=13> */
.L_x_12564:
[----:B------:R2:W5:Y:S01]  /*57b0*/  LDG.E.64 R26, [R2.64] ;  /* 0x00000024021a7981 */ /* 0x000562000c1e1b00 */
[----:B------:R-:W-:Y:S05]  /*57c0*/  BRA `(.L_x_12555) ;  /* 0x00000a1000007947 */ /* 0x000fea0003800000 */
.L_x_12563:
        /* <DEDUP_REMOVED lines=10> */
[----:B------:R-:W2:Y:S01]  /*5870*/  FLO.U32 R5, R4 ;  /* 0x0000000400057300 */ /* 0x000ea200000e0000 */
[C---:B------:R-:W-:Y:S02]  /*5880*/  IADD3 R6, R4.reuse, 0x1000000, RZ ;  /* 0x0100000004067810 */ /* 0x040fe40007ffe0ff */
[----:B------:R-:W-:Y:S02]  /*5890*/  IADD3 R2, R4, -0x1, RZ ;  /* 0xffffffff04027810 */ /* 0x000fe40007ffe0ff */
[----:B------:R-:W-:Y:S02]  /*58a0*/  SHF.R.S32.HI R6, RZ, 0x8, R6 ;  /* 0x00000008ff067819 */ /* 0x000fe40000011406 */
[----:B------:R-:W-:Y:S02]  /*58b0*/  SHF.R.S32.HI R2, RZ, 0x1f, R2 ;  /* 0x0000001fff027819 */ /* 0x000fe40000011402 */
[----:B--2---:R-:W-:-:S04]  /*58c0*/  IADD3 R5, -R5, 0x1f, RZ ;  /* 0x0000001f05057810 */ /* 0x004fc80007ffe1ff */
        /* <DEDUP_REMOVED lines=12> */
.L_x_12566:
        /* <DEDUP_REMOVED lines=15> */
.L_x_12565:
[----:B------:R-:W2:Y:S02]  /*5a80*/  LDG.E.U16 R0, [R2.64] ;  /* 0x0000002402007981 */ /* 0x000ea4000c1e1500 */
[----:B--2---:R-:W-:-:S05]  /*5a90*/  PRMT R0, RZ, 0x5410, R0 ;  /* 0x00005410ff007816 */ /* 0x004fca0000000000 */
[----:B------:R-:W-:-:S04]  /*5aa0*/  FMUL.FTZ R0, R0, 1 ;  /* 0x3f80000000007820 */ /* 0x000fc80000410000 */
[----:B------:R2:W3:Y:S01]  /*5ab0*/  F2F.F64.F32 R26, R0 ;  /* 0x00000000001a7310 */ /* 0x0004e20000201800 */
[----:B------:R-:W-:Y:S05]  /*5ac0*/  BRA `(.L_x_12555) ;  /* 0x0000071000007947 */ /* 0x000fea0003800000 */
.L_x_12562:
        /* <DEDUP_REMOVED lines=9> */
[----:B--2---:R2:W3:Y:S01]  /*5b60*/  I2F.F64.U16 R26, R2 ;  /* 0x00000002001a7312 */ /* 0x0044e20000101800 */
[----:B------:R-:W-:Y:S05]  /*5b70*/  BRA `(.L_x_12555) ;  /* 0x0000066000007947 */ /* 0x000fea0003800000 */
.L_x_12569:
        /* <DEDUP_REMOVED lines=15> */
[----:B------:R-:W2:Y:S02]  /*5c70*/  FLO.U32 R3, R2 ;  /* 0x0000000200037300 */ /* 0x000ea400000e0000 */
[----:B--2---:R-:W-:-:S04]  /*5c80*/  IADD3 R3, -R3, 0x1f, RZ ;  /* 0x0000001f03037810 */ /* 0x004fc80007ffe1ff */
[----:B------:R-:W-:Y:S02]  /*5c90*/  IADD3 R5, R3, -0x1c, RZ ;  /* 0xffffffe403057810 */ /* 0x000fe40007ffe0ff */
[----:B------:R-:W-:Y:S02]  /*5ca0*/  IADD3 R0, R0, 0x1d, -R3 ;  /* 0x0000001d00007810 */ /* 0x000fe40007ffe803 */
[----:B------:R-:W-:-:S04]  /*5cb0*/  SHF.L.U32 R5, R2, R5, RZ ;  /* 0x0000000502057219 */ /* 0x000fc800000006ff */
[----:B------:R-:W-:Y:S02]  /*5cc0*/  LOP3.LUT R2, R5, 0x7, RZ, 0xc0, !PT ;  /* 0x0000000705027812 */ /* 0x000fe400078ec0ff */
.L_x_12573:
[----:B------:R-:W-:Y:S05]  /*5cd0*/  BSYNC B1 ;  /* 0x0000000000017941 */ /* 0x000fea0003800000 */
.L_x_12572:
[----:B------:R-:W-:Y:S01]  /*5ce0*/  LEA R3, R0, 0x3b800000, 0x17 ;  /* 0x3b80000000037811 */ /* 0x000fe200078eb8ff */
[----:B------:R-:W-:-:S05]  /*5cf0*/  IMAD.SHL.U32 R0, R2, 0x100000, RZ ;  /* 0x0010000002007824 */ /* 0x000fca00078e00ff */
[----:B------:R-:W-:Y:S02]  /*5d00*/  LOP3.LUT R0, R3, R0, R4, 0xfe, !PT ;  /* 0x0000000003007212 */ /* 0x000fe400078efe04 */
.L_x_12571:
[----:B------:R-:W-:Y:S05]  /*5d10*/  BSYNC B0 ;  /* 0x0000000000007941 */ /* 0x000fea0003800000 */
.L_x_12570:
[----:B------:R-:W-:-:S04]  /*5d20*/  FMUL.FTZ R0, R0, 1 ;  /* 0x3f80000000007820 */ /* 0x000fc80000410000 */
[----:B------:R2:W3:Y:S01]  /*5d30*/  F2F.F64.F32 R26, R0 ;  /* 0x00000000001a7310 */ /* 0x0004e20000201800 */
[----:B------:R-:W-:Y:S05]  /*5d40*/  BRA `(.L_x_12555) ;  /* 0x0000049000007947 */ /* 0x000fea0003800000 */
.L_x_12568:
        /* <DEDUP_REMOVED lines=21> */
.L_x_12577:
[----:B------:R-:W-:Y:S05]  /*5ea0*/  BSYNC B1 ;  /* 0x0000000000017941 */ /* 0x000fea0003800000 */
.L_x_12576:
[----:B------:R-:W-:Y:S01]  /*5eb0*/  LEA R3, R0, 0x37800000, 0x17 ;  /* 0x3780000000037811 */ /* 0x000fe200078eb8ff */
[----:B------:R-:W-:-:S05]  /*5ec0*/  IMAD.SHL.U32 R0, R2, 0x200000, RZ ;  /* 0x0020000002007824 */ /* 0x000fca00078e00ff */
[----:B------:R-:W-:Y:S02]  /*5ed0*/  LOP3.LUT R0, R3, R0, R4, 0xfe, !PT ;  /* 0x0000000003007212 */ /* 0x000fe400078efe04 */
.L_x_12575:
[----:B------:R-:W-:Y:S05]  /*5ee0*/  BSYNC B0 ;  /* 0x0000000000007941 */ /* 0x000fea0003800000 */
.L_x_12574:
[----:B------:R-:W-:-:S04]  /*5ef0*/  FMUL.FTZ R0, R0, 1 ;  /* 0x3f80000000007820 */ /* 0x000fc80000410000 */
[----:B------:R2:W3:Y:S01]  /*5f00*/  F2F.F64.F32 R26, R0 ;  /* 0x00000000001a7310 */ /* 0x0004e20000201800 */
[----:B------:R-:W-:Y:S05]  /*5f10*/  BRA `(.L_x_12555) ;  /* 0x000002c000007947 */ /* 0x000fea0003800000 */
.L_x_12567:
        /* <DEDUP_REMOVED lines=14> */
.L_x_12581:
[----:B------:R-:W-:Y:S05]  /*6000*/  BSYNC B0 ;  /* 0x0000000000007941 */ /* 0x000fea0003800000 */
.L_x_12580:
[----:B------:R-:W-:-:S04]  /*6010*/  FMUL.FTZ R0, R0, 1 ;  /* 0x3f80000000007820 */ /* 0x000fc80000410000 */
[----:B------:R2:W3:Y:S01]  /*6020*/  F2F.F64.F32 R26, R0 ;  /* 0x00000000001a7310 */ /* 0x0004e20000201800 */
[----:B------:R-:W-:Y:S05]  /*6030*/  BRA `(.L_x_12555) ;  /* 0x000001a000007947 */ /* 0x000fea0003800000 */
.L_x_12554:
        /* <DEDUP_REMOVED lines=19> */
[----:B------:R-:W-:Y:S01]  /*6170*/  CS2R R26, SRZ ;  /* 0x00000000001a7805 */ /* 0x000fe2000001ff00 */
[----:B------:R-:W-:Y:S05]  /*6180*/  BRA `(.L_x_12555) ;  /* 0x0000005000007947 */ /* 0x000fea0003800000 */
.L_x_12579:
[----:B------:R-:W2:Y:S02]  /*6190*/  LDG.E.64 R26, [R2.64] ;  /* 0x00000024021a7981 */ /* 0x000ea4000c1e1b00 */
[----:B--2---:R-:W2:Y:S01]  /*61a0*/  I2F.F64.U64 R26, R26 ;  /* 0x0000001a001a7312 */ /* 0x004ea20000301800 */
[----:B------:R-:W-:Y:S05]  /*61b0*/  BRA `(.L_x_12555) ;  /* 0x0000002000007947 */ /* 0x000fea0003800000 */
.L_x_12578:
[----:B------:R-:W2:Y:S02]  /*61c0*/  LDG.E R2, [R2.64] ;  /* 0x0000002402027981 */ /* 0x000ea4000c1e1900 */
[----:B--2---:R2:W3:Y:S02]  /*61d0*/  I2F.F64.U32 R26, R2 ;  /* 0x00000002001a7312 */ /* 0x0044e40000201800 */
.L_x_12555:
[----:B------:R-:W4:Y:S01]  /*61e0*/  DSETP.NEU.AND P0, PT, RZ, c[0x0][0x378], PT ;  /* 0x0000de00ff00762a */ /* 0x000f220003f0d000 */
[----:B------:R-:W-:-:S13]  /*61f0*/  BSSY B0, `(.L_x_12582) ;  /* 0x0000159000007945 */ /* 0x000fda0003800000 */
[----:B----4-:R-:W-:Y:S05]  /*6200*/  @P0 BRA `(.L_x_12583) ;  /* 0x0000019000000947 */ /* 0x010fea0003800000 */
[----:B--2---:R-:W2:Y:S01]  /*6210*/  MUFU.RCP64H R3, c[0x0][0x37c] ;  /* 0x0000df0000037b08 */ /* 0x004ea20000001800 */
[----:B------:R-:W-:Y:S01]  /*6220*/  IMAD.MOV.U32 R4, RZ, RZ, c[0x0][0x378] ;  /* 0x0000de00ff047624 */ /* 0x000fe200078e00ff */
[----:B---3-5:R-:W-:Y:S01]  /*6230*/  FSETP.GEU.AND P1, PT, |R27|, 6.5827683646048100446e-37, PT ;  /* 0x036000001b00780b */ /* 0x028fe20003f2e200 */
        /* <DEDUP_REMOVED lines=20> */
.L_x_12585:
[----:B------:R-:W-:Y:S05]  /*6380*/  BSYNC B2 ;  /* 0x0000000000027941 */ /* 0x000fea0003800000 */
.L_x_12584:
[----:B------:R-:W-:Y:S05]  /*6390*/  BRA `(.L_x_12586) ;  /* 0x000013e000007947 */ /* 0x000fea0003800000 */
.L_x_12583:
[----:B------:R-:W-:Y:S01]  /*63a0*/  IMAD.MOV.U32 R9, RZ, RZ, c[0x0][0x37c] ;  /* 0x0000df00ff097624 */ /* 0x000fe200078e00ff */
[----:B--23-5:R-:W-:Y:S01]  /*63b0*/  LOP3.LUT R7, R27, 0x7fffffff, RZ, 0xc0, !PT ;  /* 0x7fffffff1b077812 */ /* 0x02cfe200078ec0ff */
[----:B------:R-:W-:Y:S01]  /*63c0*/  BSSY B1, `(.L_x_12587) ;  /* 0x00000f7000017945 */ /* 0x000fe20003800000 */
[----:B------:R-:W-:Y:S02]  /*63d0*/  IMAD.MOV.U32 R6, RZ, RZ, R26 ;  /* 0x000000ffff067224 */ /* 0x000fe400078e001a */
[----:B------:R-:W-:Y:S01]  /*63e0*/  LOP3.LUT R3, R9, 0x7fffffff, RZ, 0xc0, !PT ;  /* 0x7fffffff09037812 */ /* 0x000fe200078ec0ff */
[----:B------:R-:W-:-:S03]  /*63f0*/  IMAD.MOV.U32 R2, RZ, RZ, c[0x0][0x378] ;  /* 0x0000de00ff027624 */ /* 0x000fc600078e00ff */
[----:B------:R-:W-:-:S04]  /*6400*/  ISETP.GT.U32.AND P0, PT, R3, 0x7fefffff, PT ;  /* 0x7fefffff0300780c */ /* 0x000fc80003f04070 */
        /* <DEDUP_REMOVED lines=17> */
[C---:B--2---:R-:W-:Y:S02]  /*6520*/  @!P0 LEA.HI R5, R7.reuse, 0xffffffca, RZ, 0xc ;  /* 0xffffffca07058811 */ /* 0x044fe400078f60ff */
[----:B------:R-:W-:Y:S02]  /*6530*/  LOP3.LUT R8, R7, 0xfffff, RZ, 0xc0, !PT ;  /* 0x000fffff07087812 */ /* 0x000fe400078ec0ff */
[C---:B---3--:R-:W-:Y:S02]  /*6540*/  @!P1 LEA.HI R4, R3.reuse, 0xffffffca, RZ, 0xc ;  /* 0xffffffca03049811 */ /* 0x048fe400078f60ff */
        /* <DEDUP_REMOVED lines=13> */
.L_x_12593:
        /* <DEDUP_REMOVED lines=12> */
.L_x_12592:
[----:B------:R-:W-:Y:S02]  /*66e0*/  IMAD.MOV.U32 R0, RZ, RZ, R7 ;  /* 0x000000ffff007224 */ /* 0x000fe400078e0007 */
.L_x_12591:
[----:B------:R-:W-:Y:S05]  /*66f0*/  BSYNC B2 ;  /* 0x0000000000027941 */ /* 0x000fea0003800000 */
.L_x_12590:
        /* <DEDUP_REMOVED lines=12> */
.L_x_12598:
        /* <DEDUP_REMOVED lines=33> */
.L_x_12597:
[----:B------:R-:W-:Y:S05]  /*69d0*/  BSYNC B3 ;  /* 0x0000000000037941 */ /* 0x000fea0003800000 */
.L_x_12596:
[----:B------:R-:W-:-:S13]  /*69e0*/  ISETP.GE.U32.AND P0, PT, R10, 0xc, PT ;  /* 0x0000000c0a00780c */ /* 0x000fda0003f06070 */
[----:B------:R-:W-:Y:S05]  /*69f0*/  @!P0 BRA `(.L_x_12595) ;  /* 0x0000075000008947 */ /* 0x000fea0003800000 */
[----:B------:R-:W-:Y:S02]  /*6a00*/  BSSY B3, `(.L_x_12595) ;  /* 0x0000074000037945 */ /* 0x000fe40003800000 */
.L_x_12599:
        /* <DEDUP_REMOVED lines=116> */
.L_x_12595:
[----:B------:R-:W-:Y:S05]  /*7150*/  BSYNC B2 ;  /* 0x0000000000027941 */ /* 0x000fea0003800000 */
.L_x_12594:
        /* <DEDUP_REMOVED lines=20> */
.L_x_12601:
[----:B------:R-:W-:Y:S05]  /*72a0*/  BSYNC B2 ;  /* 0x0000000000027941 */ /* 0x000fea0003800000 */
.L_x_12600:
[----:B------:R-:W-:Y:S01]  /*72b0*/  LOP3.LUT R25, R25, 0x80000000, R27, 0xb8, !PT ;  /* 0x8000000019197812 */ /* 0x000fe200078eb81b */
[----:B------:R-:W-:Y:S05]  /*72c0*/  BRA `(.L_x_12589) ;  /* 0x0000006000007947 */ /* 0x000fea0003800000 */
.L_x_12588:
[----:B------:R-:W2:-:S06]  /*72d0*/  DSETP.GTU.AND P0, PT, R2, +INF , PT ;  /* 0x7ff000000200742a */ /* 0x000e8c0003f0c000 */
[----:B--2---:R-:W2:-:S14]  /*72e0*/  DSETP.LE.AND P0, PT, R6, +INF , !P0 ;  /* 0x7ff000000600742a */ /* 0x004e9c0004703000 */
[----:B--2---:R-:W2:-:S04]  /*72f0*/  @P0 DSETP.NEU.AND P1, PT, R6, +INF , PT ;  /* 0x7ff000000600042a */ /* 0x004e880003f2d000 */
[----:B------:R3:W4:-:S06]  /*7300*/  @!P0 DADD R24, R26, c[0x0][0x378] ;  /* 0x0000de001a188629 */ /* 0x00070c0000000000 */
[----:B--2---:R-:W-:Y:S02]  /*7310*/  @P0 FSEL R24, R26, RZ, P1 ;  /* 0x000000ff1a180208 */ /* 0x004fe40000800000 */
[----:B------:R-:W-:Y:S02]  /*7320*/  @P0 FSEL R25, R27, -QNAN , P1 ;  /* 0xfff800001b190808 */ /* 0x000fe40000800000 */
.L_x_12589:
[----:B---34-:R-:W-:Y:S05]  /*7330*/  BSYNC B1 ;  /* 0x0000000000017941 */ /* 0x018fea0003800000 */
.L_x_12587:
[----:B------:R-:W2:Y:S01]  /*7340*/  MUFU.RCP64H R3, c[0x0][0x37c] ;  /* 0x0000df0000037b08 */ /* 0x000ea20000001800 */
[----:B------:R-:W-:Y:S01]  /*7350*/  IMAD.MOV.U32 R4, RZ, RZ, c[0x0][0x378] ;  /* 0x0000de00ff047624 */ /* 0x000fe200078e00ff */
[----:B------:R-:W-:Y:S01]  /*7360*/  BSSY B2, `(.L_x_12602) ;  /* 0x0000017000027945 */ /* 0x000fe20003800000 */
[----:B------:R-:W-:Y:S02]  /*7370*/  IMAD.MOV.U32 R5, RZ, RZ, c[0x0][0x37c] ;  /* 0x0000df00ff057624 */ /* 0x000fe400078e00ff */
[----:B------:R-:W-:-:S06]  /*7380*/  IMAD.MOV.U32 R2, RZ, RZ, 0x1 ;  /* 0x00000001ff027424 */ /* 0x000fcc00078e00ff */
[----:B--2---:R-:W2:-:S06]  /*7390*/  DFMA R6, R2, -R4, 1 ;  /* 0x3ff000000206742b */ /* 0x004e8c0000000804 */
[----:B--2---:R-:W2:-:S06]  /*73a0*/  DFMA R6, R6, R6, R6 ;  /* 0x000000060606722b */ /* 0x004e8c0000000006 */
[----:B--2---:R-:W2:-:S04]  /*73b0*/  DFMA R2, R2, R6, R2 ;  /* 0x000000060202722b */ /* 0x004e880000000002 */
[----:B------:R-:W-:-:S04]  /*73c0*/  DADD R6, -R24, R26 ;  /* 0x0000000018067229 */ /* 0x000fc8000000011a */
[----:B--2---:R-:W2:-:S06]  /*73d0*/  DFMA R4, R2, -R4, 1 ;  /* 0x3ff000000204742b */ /* 0x004e8c0000000804 */
[----:B--2---:R-:W2:Y:S01]  /*73e0*/  DFMA R10, R2, R4, R2 ;  /* 0x00000004020a722b */ /* 0x004ea20000000002 */
[----:B------:R-:W-:-:S05]  /*73f0*/  FSETP.GEU.AND P1, PT, |R7|, 6.5827683646048100446e-37, PT ;  /* 0x036000000700780b */ /* 0x000fca0003f2e200 */
        /* <DEDUP_REMOVED lines=10> */
[----:B01----:R-:W-:Y:S05]  /*74a0*/  CALL.REL.NOINC `($__internal_6_$__cuda_sm20_div_rn_f64_full) ;  /* 0x00009a0000007944 */ /* 0x003fea0003c00000 */
[----:B------:R-:W-:Y:S02]  /*74b0*/  IMAD.MOV.U32 R2, RZ, RZ, R4 ;  /* 0x000000ffff027224 */ /* 0x000fe400078e0004 */
[----:B------:R-:W-:Y:S02]  /*74c0*/  IMAD.MOV.U32 R3, RZ, RZ, R5 ;  /* 0x000000ffff037224 */ /* 0x000fe400078e0005 */
.L_x_12603:
[----:B------:R-:W-:Y:S05]  /*74d0*/  BSYNC B2 ;  /* 0x0000000000027941 */ /* 0x000fea0003800000 */
.L_x_12602:
        /* <DEDUP_REMOVED lines=32> */
.L_x_12606:
[----:B------:R-:W-:Y:S05]  /*76e0*/  BSYNC B2 ;  /* 0x0000000000027941 */ /* 0x000fea0003800000 */
.L_x_12605:
[----:B------:R-:W-:Y:S01]  /*76f0*/  LOP3.LUT R5, RZ, 0x80000000, R7, 0xb8, !PT ;  /* 0x80000000ff057812 */ /* 0x000fe200078eb807 */
[----:B------:R-:W-:Y:S01]  /*7700*/  IMAD.MOV.U32 R4, RZ, RZ, RZ ;  /* 0x000000ffff047224 */ /* 0x000fe200078e00ff */
[----:B------:R-:W-:Y:S05]  /*7710*/  BRA `(.L_x_12586) ;  /* 0x0000006000007947 */ /* 0x000fea0003800000 */
.L_x_12604:
[----:B------:R-:W2:Y:S02]  /*7720*/  FRND.F64.FLOOR R2, R8 ;  /* 0x0000000800027313 */ /* 0x000ea40000305800 */
[----:B--2---:R-:W2:-:S04]  /*7730*/  DADD R4, R8, -R2 ;  /* 0x0000000008047229 */ /* 0x004e880000000802 */
[----:B------:R-:W-:-:S04]  /*7740*/  DADD R6, R2, 1 ;  /* 0x3ff0000002067429 */ /* 0x000fc80000000000 */
[----:B--2---:R-:W2:-:S06]  /*7750*/  DSETP.GT.AND P0, PT, R4, 0.5, PT ;  /* 0x3fe000000400742a */ /* 0x004e8c0003f04000 */
[----:B--2---:R-:W-:Y:S02]  /*7760*/  FSEL R4, R6, R2, P0 ;  /* 0x0000000206047208 */ /* 0x004fe40000000000 */
[----:B------:R-:W-:Y:S02]  /*7770*/  FSEL R5, R7, R3, P0 ;  /* 0x0000000307057208 */ /* 0x000fe40000000000 */
.L_x_12586:
[----:B------:R-:W-:Y:S05]  /*7780*/  BSYNC B0 ;  /* 0x0000000000007941 */ /* 0x000fea0003800000 */
.L_x_12582:
        /* <DEDUP_REMOVED lines=15> */
.L_x_12610:
[----:B------:R-:W2:Y:S02]  /*7880*/  F2I.S64.F64.TRUNC R4, R4 ;  /* 0x0000000400047311 */ /* 0x000ea4000030d900 */
[----:B--2---:R-:W-:-:S05]  /*7890*/  IMAD.MOV.U32 R3, RZ, RZ, R4 ;  /* 0x000000ffff037224 */ /* 0x004fca00078e0004 */
[----:B------:R2:W-:Y:S01]  /*78a0*/  STG.E.U8 [R18.64], R3 ;  /* 0x0000000312007986 */ /* 0x0005e2000c101124 */
[----:B------:R-:W-:Y:S05]  /*78b0*/  BRA `(.L_x_12612) ;  /* 0x00000ed000007947 */ /* 0x000fea0003800000 */
.L_x_12609:
        /* <DEDUP_REMOVED lines=9> */
.L_x_12614:
[----:B------:R-:W2:Y:S02]  /*7950*/  F2I.F64.TRUNC R5, R4 ;  /* 0x0000000400057311 */ /* 0x000ea4000030d100 */
[----:B--2---:R2:W-:Y:S01]  /*7960*/  STG.E [R18.64], R5 ;  /* 0x0000000512007986 */ /* 0x0045e2000c101924 */
[----:B------:R-:W-:Y:S05]  /*7970*/  BRA `(.L_x_12612) ;  /* 0x00000e1000007947 */ /* 0x000fea0003800000 */
.L_x_12613:
[----:B------:R-:W2:Y:S02]  /*7980*/  F2I.F64.TRUNC R5, R4 ;  /* 0x0000000400057311 */ /* 0x000ea4000030d100 */
[----:B--2---:R2:W-:Y:S01]  /*7990*/  STG.E.U16 [R18.64], R5 ;  /* 0x0000000512007986 */ /* 0x0045e2000c101524 */
[----:B------:R-:W-:Y:S05]  /*79a0*/  BRA `(.L_x_12612) ;  /* 0x00000de000007947 */ /* 0x000fea0003800000 */
.L_x_12608:
        /* <DEDUP_REMOVED lines=11> */
.L_x_12616:
[----:B------:R-:W2:Y:S01]  /*7a60*/  F2F.F32.F64 R0, R4 ;  /* 0x0000000400007310 */ /* 0x000ea20000301000 */
[----:B------:R-:W2:-:S14]  /*7a70*/  DSETP.GEU.AND P0, PT, |R4|, c[0x2][0x0], PT ;  /* 0x008000000400762a */ /* 0x000e9c0003f0e200 */
[----:B--2---:R-:W-:-:S05]  /*7a80*/  @!P0 FMUL R0, R0, 1.175494350822287508e-38 ;  /* 0x0080000000008820 */ /* 0x004fca0000400000 */
[----:B------:R-:W-:-:S05]  /*7a90*/  F2FP.PACK_AB R0, RZ, R0 ;  /* 0x00000000ff00723e */ /* 0x000fca00000000ff */
[----:B------:R2:W-:Y:S01]  /*7aa0*/  STG.E.U16 [R18.64], R0 ;  /* 0x0000000012007986 */ /* 0x0005e2000c101524 */
[----:B------:R-:W-:Y:S05]  /*7ab0*/  BRA `(.L_x_12612) ;  /* 0x00000cd000007947 */ /* 0x000fea0003800000 */
.L_x_12615:
        /* <DEDUP_REMOVED lines=12> */
.L_x_12618:
[----:B------:R-:W2:Y:S01]  /*7b80*/  F2F.F32.F64 R0, R4 ;  /* 0x0000000400007310 */ /* 0x000ea20000301000 */
[----:B------:R-:W2:-:S14]  /*7b90*/  DSETP.GEU.AND P0, PT, |R4|, c[0x2][0x0], PT ;  /* 0x008000000400762a */ /* 0x000e9c0003f0e200 */
[----:B--2---:R-:W-:-:S05]  /*7ba0*/  @!P0 FMUL R0, R0, 1.175494350822287508e-38 ;  /* 0x0080000000008820 */ /* 0x004fca0000400000 */
[----:B------:R-:W-:-:S04]  /*7bb0*/  F2FP.PACK_AB R3, RZ, R0 ;  /* 0x00000000ff03723e */ /* 0x000fc800000000ff */
[----:B------:R-:W-:-:S05]  /*7bc0*/  PRMT R3, R3, 0x5410, RZ ;  /* 0x0000541003037816 */ /* 0x000fca00000000ff */
[----:B------:R2:W-:Y:S01]  /*7bd0*/  STG.E [R18.64], R3 ;  /* 0x0000000312007986 */ /* 0x0005e2000c101924 */
[----:B------:R-:W-:Y:S05]  /*7be0*/  BRA `(.L_x_12612) ;  /* 0x00000ba000007947 */ /* 0x000fea0003800000 */
.L_x_12617:
[----:B------:R2:W-:Y:S01]  /*7bf0*/  STG.E.64 [R18.64], R4 ;  /* 0x0000000412007986 */ /* 0x0005e2000c101b24 */
[----:B------:R-:W-:Y:S05]  /*7c00*/  BRA `(.L_x_12612) ;  /* 0x00000b8000007947 */ /* 0x000fea0003800000 */
.L_x_12607:
        /* <DEDUP_REMOVED lines=12> */
.L_x_12621:
[----:B------:R-:W-:-:S05]  /*7cd0*/  CS2R R6, SRZ ;  /* 0x0000000000067805 */ /* 0x000fca000001ff00 */
[----:B------:R2:W-:Y:S01]  /*7ce0*/  STG.E.128 [R18.64], R4 ;  /* 0x0000000412007986 */ /* 0x0005e2000c101d24 */
[----:B------:R-:W-:Y:S05]  /*7cf0*/  BRA `(.L_x_12612) ;  /* 0x00000a9000007947 */ /* 0x000fea0003800000 */
.L_x_12620:
        /* <DEDUP_REMOVED lines=23> */
.L_x_12625:
[----:B------:R-:W-:Y:S05]  /*7e70*/  BSYNC B0 ;  /* 0x0000000000007941 */ /* 0x000fea0003800000 */
.L_x_12624:
[----:B------:R-:W-:-:S05]  /*7e80*/  LOP3.LUT R3, R0, R3, RZ, 0xfc, !PT ;  /* 0x0000000300037212 */ /* 0x000fca00078efcff */
[----:B------:R2:W-:Y:S01]  /*7e90*/  STG.E.U8 [R18.64], R3 ;  /* 0x0000000312007986 */ /* 0x0005e2000c101124 */
[----:B------:R-:W-:Y:S05]  /*7ea0*/  BRA `(.L_x_12612) ;  /* 0x000008e000007947 */ /* 0x000fea0003800000 */
.L_x_12623:
        /* <DEDUP_REMOVED lines=15> */
.L_x_12627:
[----:B------:R-:W-:Y:S01]  /*7fa0*/  IMAD.MOV.U32 R0, RZ, RZ, 0x7f ;  /* 0x0000007fff007424 */ /* 0x000fe200078e00ff */
[----:B------:R-:W-:-:S04]  /*7fb0*/  ISETP.GT.U32.AND P0, PT, R2, 0x7f800000, PT ;  /* 0x7f8000000200780c */ /* 0x000fc80003f04070 */
[----:B------:R-:W-:-:S04]  /*7fc0*/  SEL R0, R0, 0x7c, P0 ;  /* 0x0000007c00007807 */ /* 0x000fc80000000000 */
.L_x_12628:
[----:B------:R-:W-:Y:S05]  /*7fd0*/  BSYNC B0 ;  /* 0x0000000000007941 */ /* 0x000fea0003800000 */
.L_x_12626:
[----:B------:R-:W-:-:S04]  /*7fe0*/  LOP3.LUT R2, R3, 0x80000000, RZ, 0xc0, !PT ;  /* 0x8000000003027812 */ /* 0x000fc800078ec0ff */
[----:B------:R-:W-:-:S04]  /*7ff0*/  SHF.R.U32.HI R3, RZ, 0x18, R2 ;  /* 0x00000018ff037819 */ /* 0x000fc80000011602 */
[----:B------:R-:W-:-:S05]  /*8000*/  LOP3.LUT R3, R0, R3, RZ, 0xfc, !PT ;  /* 0x0000000300037212 */ /* 0x000fca00078efcff */
[----:B------:R2:W-:Y:S01]  /*8010*/  STG.E.U8 [R18.64], R3 ;  /* 0x0000000312007986 */ /* 0x0005e2000c101124 */
[----:B------:R-:W-:Y:S05]  /*8020*/  BRA `(.L_x_12612) ;  /* 0x0000076000007947 */ /* 0x000fea0003800000 */
.L_x_12622:
[----:B------:R-:W2:Y:S01]  /*8030*/  F2F.F32.F64 R0, R4 ;  /* 0x0000000400007310 */ /* 0x000ea20000301000 */
[----:B------:R-:W2:-:S14]  /*8040*/  DSETP.GEU.AND P0, PT, |R4|, c[0x2][0x0], PT ;  /* 0x008000000400762a */ /* 0x000e9c0003f0e200 */
[----:B--2---:R-:W-:-:S05]  /*8050*/  @!P0 FMUL R0, R0, 1.175494350822287508e-38 ;  /* 0x0080000000008820 */ /* 0x004fca0000400000 */
[----:B------:R-:W-:-:S05]  /*8060*/  F2FP.BF16.PACK_AB R0, RZ, R0 ;  /* 0x00000000ff00723e */ /* 0x000fca00000010ff */
[----:B------:R2:W-:Y:S01]  /*8070*/  STG.E.U16 [R18.64], R0 ;  /* 0x0000000012007986 */ /* 0x0005e2000c101524 */
[----:B------:R-:W-:Y:S05]  /*8080*/  BRA `(.L_x_12612) ;  /* 0x0000070000007947 */ /* 0x000fea0003800000 */
.L_x_12619:
        /* <DEDUP_REMOVED lines=11> */
.L_x_12631:
        /* <DEDUP_REMOVED lines=19> */
.L_x_12634:
[----:B------:R-:W-:-:S04]  /*8270*/  LOP3.LUT R2, R3, 0x80000000, RZ, 0xc0, !PT ;  /* 0x8000000003027812 */ /* 0x000fc800078ec0ff */
[----:B------:R-:W-:-:S04]  /*8280*/  SHF.R.U32.HI R3, RZ, 0x18, R2 ;  /* 0x00000018ff037819 */ /* 0x000fc80000011602 */
[----:B------:R-:W-:-:S04]  /*8290*/  LOP3.LUT R0, R0, R3, RZ, 0xfc, !PT ;  /* 0x0000000300007212 */ /* 0x000fc800078efcff */
[----:B------:R-:W-:Y:S02]  /*82a0*/  PRMT R9, R0, 0x7610, R9 ;  /* 0x0000761000097816 */ /* 0x000fe40000000009 */
.L_x_12633:
[----:B------:R-:W-:Y:S05]  /*82b0*/  BSYNC B0 ;  /* 0x0000000000007941 */ /* 0x000fea0003800000 */
.L_x_12632:
[----:B------:R2:W-:Y:S01]  /*82c0*/  STG.E.U8 [R18.64], R9 ;  /* 0x0000000912007986 */ /* 0x0005e2000c101124 */
[----:B------:R-:W-:Y:S05]  /*82d0*/  BRA `(.L_x_12612) ;  /* 0x000004b000007947 */ /* 0x000fea0003800000 */
.L_x_12630:
        /* <DEDUP_REMOVED lines=19> */
.L_x_12637:
[----:B------:R-:W-:-:S04]  /*8410*/  LOP3.LUT R2, R3, 0x80000000, RZ, 0xc0, !PT ;  /* 0x8000000003027812 */ /* 0x000fc800078ec0ff */
[----:B------:R-:W-:-:S04]  /*8420*/  SHF.R.U32.HI R3, RZ, 0x18, R2 ;  /* 0x00000018ff037819 */ /* 0x000fc80000011602 */
[----:B------:R-:W-:-:S04]  /*8430*/  LOP3.LUT R0, R0, R3, RZ, 0xfc, !PT ;  /* 0x0000000300007212 */ /* 0x000fc800078efcff */
[----:B------:R-:W-:Y:S02]  /*8440*/  PRMT R9, R0, 0x7610, R9 ;  /* 0x0000761000097816 */ /* 0x000fe40000000009 */
.L_x_12636:
[----:B------:R-:W-:Y:S05]  /*8450*/  BSYNC B0 ;  /* 0x0000000000007941 */ /* 0x000fea0003800000 */
.L_x_12635:
[----:B------:R2:W-:Y:S01]  /*8460*/  STG.E.U8 [R18.64], R9 ;  /* 0x0000000912007986 */ /* 0x0005e2000c101124 */
[----:B------:R-:W-:Y:S05]  /*8470*/  BRA `(.L_x_12612) ;  /* 0x0000031000007947 */ /* 0x000fea0003800000 */
.L_x_12629:
        /* <DEDUP_REMOVED lines=24> */
.L_x_12611:
        /* <DEDUP_REMOVED lines=20> */
.L_x_12639:
[----:B------:R-:W2:Y:S02]  /*8740*/  F2I.U64.F64.TRUNC R4, R4 ;  /* 0x0000000400047311 */ /* 0x000ea4000030d800 */
[----:B--2---:R2:W-:Y:S01]  /*8750*/  STG.E.64 [R18.64], R4 ;  /* 0x0000000412007986 */ /* 0x0045e2000c101b24 */
[----:B------:R-:W-:Y:S05]  /*8760*/  BRA `(.L_x_12612) ;  /* 0x0000002000007947 */ /* 0x000fea0003800000 */
.L_x_12638:
[----:B------:R-:W2:Y:S02]  /*8770*/  F2I.U32.F64.TRUNC R5, R4 ;  /* 0x0000000400057311 */ /* 0x000ea4000030d000 */
[----:B--2---:R2:W-:Y:S02]  /*8780*/  STG.E [R18.64], R5 ;  /* 0x0000000512007986 */ /* 0x0045e4000c101924 */
.L_x_12612:
[----:B------:R-:W-:-:S04]  /*8790*/  IADD3 R17, R17, 0x80, RZ ;  /* 0x0000008011117810 */ /* 0x000fc80007ffe0ff */
[----:B------:R-:W-:-:S13]  /*87a0*/  ISETP.GE.AND P0, PT, R17, c[0x0][0x160], PT ;  /* 0x0000580011007a0c */ /* 0x000fda0003f06270 */
[----:B------:R-:W-:Y:S05]  /*87b0*/  @P0 BRA `(.L_x_12548) ;  /* 0x0000435000000947 */ /* 0x000fea0003800000 */
[----:B------:R-:W-:Y:S01]  /*87c0*/  ISETP.NE.AND P0, PT, RZ, c[0x0][0x168], PT ;  /* 0x00005a00ff007a0c */ /* 0x000fe20003f05270 */
[----:B--2---:R-:W-:Y:S02]  /*87d0*/  IMAD.MOV.U32 R0, RZ, RZ, RZ ;  /* 0x000000ffff007224 */ /* 0x004fe400078e00ff */
        /* <DEDUP_REMOVED lines=226> */
.L_x_12640:
        /* <DEDUP_REMOVED lines=19> */
.L_x_12644:
[----:B------:R-:W2:Y:S02]  /*9730*/  LDG.E.U8 R2, [R2.64] ;  /* 0x0000002402027981 */ /* 0x000ea4000c1e1100 */
[----:B--2---:R2:W3:Y:S01]  /*9740*/  I2F.F64.U16 R26, R2 ;  /* 0x00000002001a7312 */ /* 0x0044e20000101800 */
[----:B------:R-:W-:Y:S05]  /*9750*/  BRA `(.L_x_12646) ;  /* 0x00000df000007947 */ /* 0x000fea0003800000 */
.L_x_12643:
        /* <DEDUP_REMOVED lines=9> */
.L_x_12648:
[----:B------:R-:W2:Y:S02]  /*97f0*/  LDG.E R2, [R2.64] ;  /* 0x0000002402027981 */ /* 0x000ea4000c1e1900 */
[----:B--2---:R2:W3:Y:S01]  /*9800*/  I2F.F64 R26, R2 ;  /* 0x00000002001a7312 */ /* 0x0044e20000201c00 */
[----:B------:R-:W-:Y:S05]  /*9810*/  BRA `(.L_x_12646) ;  /* 0x00000d3000007947 */ /* 0x000fea0003800000 */
.L_x_12647:
[----:B------:R-:W2:Y:S02]  /*9820*/  LDG.E.U16 R2, [R2.64] ;  /* 0x0000002402027981 */ /* 0x000ea4000c1e1500 */
[----:B--2---:R2:W3:Y:S01]  /*9830*/  I2F.F64.S16 R26, R2 ;  /* 0x00000002001a7312 */ /* 0x0044e20000101c00 */
[----:B------:R-:W-:Y:S05]  /*9840*/  BRA `(.L_x_12646) ;  /* 0x00000d0000007947 */ /* 0x000fea0003800000 */
.L_x_12642:
        /* <DEDUP_REMOVED lines=10> */
.L_x_12650:
[----:B------:R-:W2:Y:S02]  /*98f0*/  LDG.E.U16 R0, [R2.64] ;  /* 0x0000002402007981 */ /* 0x000ea4000c1e1500 */
[----:B--2---:R-:W-:-:S05]  /*9900*/  HADD2.F32 R0, -RZ, R0.H0_H0 ;  /* 0x20000000ff007230 */ /* 0x004fca0000004100 */
[----:B------:R-:W-:-:S04]  /*9910*/  FMUL.FTZ R0, R0, 1 ;  /* 0x3f80000000007820 */ /* 0x000fc80000410000 */
[----:B------:R2:W3:Y:S01]  /*9920*/  F2F.F64.F32 R26, R0 ;  /* 0x00000000001a7310 */ /* 0x0004e20000201800 */
[----:B------:R-:W-:Y:S05]  /*9930*/  BRA `(.L_x_12646) ;  /* 0x00000c1000007947 */ /* 0x000fea0003800000 */
.L_x_12649:
        /* <DEDUP_REMOVED lines=10> */
.L_x_12652:
[----:B------:R-:W2:Y:S02]  /*99e0*/  LDG.E.U16 R2, [R2.64] ;  /* 0x0000002402027981 */ /* 0x000ea4000c1e1500 */
[----:B--2---:R-:W-:-:S05]  /*99f0*/  HADD2.F32 R0, -RZ, R2.H0_H0 ;  /* 0x20000002ff007230 */ /* 0x004fca0000004100 */
[----:B------:R-:W-:-:S04]  /*9a00*/  FMUL.FTZ R0, R0, 1 ;  /* 0x3f80000000007820 */ /* 0x000fc80000410000 */
[----:B------:R2:W3:Y:S01]  /*9a10*/  F2F.F64.F32 R26, R0 ;  /* 0x00000000001a7310 */ /* 0x0004e20000201800 */
[----:B------:R-:W-:Y:S05]  /*9a20*/  BRA `(.L_x_12646) ;  /* 0x00000b2000007947 */ /* 0x000fea0003800000 */
.L_x_12651:
[----:B------:R2:W5:Y:S01]  /*9a30*/  LDG.E.64 R26, [R2.64] ;  /* 0x00000024021a7981 */ /* 0x000562000c1e1b00 */
[----:B------:R-:W-:Y:S05]  /*9a40*/  BRA `(.L_x_12646) ;  /* 0x00000b0000007947 */ /* 0x000fea0003800000 */
.L_x_12641:
        /* <DEDUP_REMOVED lines=13> */
.L_x_12655:
[----:B------:R2:W5:Y:S01]  /*9b20*/  LDG.E.64 R26, [R2.64] ;  /* 0x00000024021a7981 */ /* 0x000562000c1e1b00 */
[----:B------:R-:W-:Y:S05]  /*9b30*/  BRA `(.L_x_12646) ;  /* 0x00000a1000007947 */ /* 0x000fea0003800000 */
.L_x_12654:
        /* <DEDUP_REMOVED lines=28> */
.L_x_12657:
        /* <DEDUP_REMOVED lines=15> */
.L_x_12656:
[----:B------:R-:W2:Y:S02]  /*9df0*/  LDG.E.U16 R0, [R2.64] ;  /* 0x0000002402007981 */ /* 0x000ea4000c1e1500 */
[----:B--2---:R-:W-:-:S05]  /*9e00*/  PRMT R0, RZ, 0x5410, R0 ;  /* 0x00005410ff007816 */ /* 0x004fca0000000000 */
[----:B------:R-:W-:-:S04]  /*9e10*/  FMUL.FTZ R0, R0, 1 ;  /* 0x3f80000000007820 */ /* 0x000fc80000410000 */
[----:B------:R2:W3:Y:S01]  /*9e20*/  F2F.F64.F32 R26, R0 ;  /* 0x00000000001a7310 */ /* 0x0004e20000201800 */
[----:B------:R-:W-:Y:S05]  /*9e30*/  BRA `(.L_x_12646) ;  /* 0x0000071000007947 */ /* 0x000fea0003800000 */
.L_x_12653:
        /* <DEDUP_REMOVED lines=11> */
.L_x_12660:
        /* <DEDUP_REMOVED lines=21> */
.L_x_12664:
[----:B------:R-:W-:Y:S05]  /*a040*/  BSYNC B1 ;  /* 0x0000000000017941 */ /* 0x000fea0003800000 */
.L_x_12663:
[----:B------:R-:W-:Y:S01]  /*a050*/  LEA R3, R0, 0x3b800000, 0x17 ;  /* 0x3b80000000037811 */ /* 0x000fe200078eb8ff */
[----:B------:R-:W-:-:S05]  /*a060*/  IMAD.SHL.U32 R0, R2, 0x100000, RZ ;  /* 0x0010000002007824 */ /* 0x000fca00078e00ff */
[----:B------:R-:W-:Y:S02]  /*a070*/  LOP3.LUT R0, R3, R0, R4, 0xfe, !PT ;  /* 0x0000000003007212 */ /* 0x000fe400078efe04 */
.L_x_12662:
[----:B------:R-:W-:Y:S05]  /*a080*/  BSYNC B0 ;  /* 0x0000000000007941 */ /* 0x000fea0003800000 */
.L_x_12661:
[----:B------:R-:W-:-:S04]  /*a090*/  FMUL.FTZ R0, R0, 1 ;  /* 0x3f80000000007820 */ /* 0x000fc80000410000 */
[----:B------:R2:W3:Y:S01]  /*a0a0*/  F2F.F64.F32 R26, R0 ;  /* 0x00000000001a7310 */ /* 0x0004e20000201800 */
[----:B------:R-:W-:Y:S05]  /*a0b0*/  BRA `(.L_x_12646) ;  /* 0x0000049000007947 */ /* 0x000fea0003800000 */
.L_x_12659:
        /* <DEDUP_REMOVED lines=21> */
.L_x_12668:
[----:B------:R-:W-:Y:S05]  /*a210*/  BSYNC B1 ;  /* 0x0000000000017941 */ /* 0x000fea0003800000 */
.L_x_12667:
[----:B------:R-:W-:Y:S01]  /*a220*/  LEA R3, R0, 0x37800000, 0x17 ;  /* 0x3780000000037811 */ /* 0x000fe200078eb8ff */
[----:B------:R-:W-:-:S05]  /*a230*/  IMAD.SHL.U32 R0, R2, 0x200000, RZ ;  /* 0x0020000002007824 */ /* 0x000fca00078e00ff */
[----:B------:R-:W-:Y:S02]  /*a240*/  LOP3.LUT R0, R3, R0, R4, 0xfe, !PT ;  /* 0x0000000003007212 */ /* 0x000fe400078efe04 */
.L_x_12666:
[----:B------:R-:W-:Y:S05]  /*a250*/  BSYNC B0 ;  /* 0x0000000000007941 */ /* 0x000fea0003800000 */
.L_x_12665:
[----:B------:R-:W-:-:S04]  /*a260*/  FMUL.FTZ R0, R0, 1 ;  /* 0x3f80000000007820 */ /* 0x000fc80000410000 */
[----:B------:R2:W3:Y:S01]  /*a270*/  F2F.F64.F32 R26, R0 ;  /* 0x00000000001a7310 */ /* 0x0004e20000201800 */
[----:B------:R-:W-:Y:S05]  /*a280*/  BRA `(.L_x_12646) ;  /* 0x000002c000007947 */ /* 0x000fea0003800000 */
.L_x_12658:
        /* <DEDUP_REMOVED lines=14> */
.L_x_12672:
[----:B------:R-:W-:Y:S05]  /*a370*/  BSYNC B0 ;  /* 0x0000000000007941 */ /* 0x000fea0003800000 */
.L_x_12671:
[----:B------:R-:W-:-:S04]  /*a380*/  FMUL.FTZ R0, R0, 1 ;  /* 0x3f80000000007820 */ /* 0x000fc80000410000 */
[----:B------:R2:W3:Y:S01]  /*a390*/  F2F.F64.F32 R26, R0 ;  /* 0x00000000001a7310 */ /* 0x0004e20000201800 */
[----:B------:R-:W-:Y:S05]  /*a3a0*/  BRA `(.L_x_12646) ;  /* 0x000001a000007947 */ /* 0x000fea0003800000 */
.L_x_12645:
        /* <DEDUP_REMOVED lines=21> */
.L_x_12670:
[----:B------:R-:W2:Y:S02]  /*a500*/  LDG.E.64 R26, [R2.64] ;  /* 0x00000024021a7981 */ /* 0x000ea4000c1e1b00 */
[----:B--2---:R-:W2:Y:S01]  /*a510*/  I2F.F64.U64 R26, R26 ;  /* 0x0000001a001a7312 */ /* 0x004ea20000301800 */
[----:B------:R-:W-:Y:S05]  /*a520*/  BRA `(.L_x_12646) ;  /* 0x0000002000007947 */ /* 0x000fea0003800000 */
.L_x_12669:
[----:B------:R-:W2:Y:S02]  /*a530*/  LDG.E R2, [R2.64] ;  /* 0x0000002402027981 */ /* 0x000ea4000c1e1900 */
[----:B--2---:R2:W3:Y:S02]  /*a540*/  I2F.F64.U32 R26, R2 ;  /* 0x00000002001a7312 */ /* 0x0044e40000201800 */
.L_x_12646:
        /* <DEDUP_REMOVED lines=26> */
.L_x_12676:
[----:B------:R-:W-:Y:S05]  /*a6f0*/  BSYNC B2 ;  /* 0x0000000000027941 */ /* 0x000fea0003800000 */
.L_x_12675:
[----:B------:R-:W-:Y:S05]  /*a700*/  BRA `(.L_x_12677) ;  /* 0x000013e000007947 */ /* 0x000fea0003800000 */
.L_x_12674:
        /* <DEDUP_REMOVED lines=40> */
.L_x_12684:
        /* <DEDUP_REMOVED lines=12> */
.L_x_12683:
[----:B------:R-:W-:Y:S02]  /*aa50*/  IMAD.MOV.U32 R0, RZ, RZ, R7 ;  /* 0x000000ffff007224 */ /* 0x000fe400078e0007 */
.L_x_12682:
[----:B------:R-:W-:Y:S05]  /*aa60*/  BSYNC B2 ;  /* 0x0000000000027941 */ /* 0x000fea0003800000 */
.L_x_12681:
        /* <DEDUP_REMOVED lines=12> */
.L_x_12689:
        /* <DEDUP_REMOVED lines=33> */
.L_x_12688:
[----:B------:R-:W-:Y:S05]  /*ad40*/  BSYNC B3 ;  /* 0x0000000000037941 */ /* 0x000fea0003800000 */
.L_x_12687:
[----:B------:R-:W-:-:S13]  /*ad50*/  ISETP.GE.U32.AND P0, PT, R10, 0xc, PT ;  /* 0x0000000c0a00780c */ /* 0x000fda0003f06070 */
[----:B------:R-:W-:Y:S05]  /*ad60*/  @!P0 BRA `(.L_x_12686) ;  /* 0x0000075000008947 */ /* 0x000fea0003800000 */
[----:B------:R-:W-:Y:S02]  /*ad70*/  BSSY B3, `(.L_x_12686) ;  /* 0x0000074000037945 */ /* 0x000fe40003800000 */
.L_x_12690:
        /* <DEDUP_REMOVED lines=116> */
.L_x_12686:
[----:B------:R-:W-:Y:S05]  /*b4c0*/  BSYNC B2 ;  /* 0x0000000000027941 */ /* 0x000fea0003800000 */
.L_x_12685:
        /* <DEDUP_REMOVED lines=20> */
.L_x_12692:
[----:B------:R-:W-:Y:S05]  /*b610*/  BSYNC B2 ;  /* 0x0000000000027941 */ /* 0x000fea0003800000 */
.L_x_12691:
[----:B------:R-:W-:Y:S01]  /*b620*/  LOP3.LUT R25, R25, 0x80000000, R27, 0xb8, !PT ;  /* 0x8000000019197812 */ /* 0x000fe200078eb81b */
[----:B------:R-:W-:Y:S05]  /*b630*/  BRA `(.L_x_12680) ;  /* 0x0000006000007947 */ /* 0x000fea0003800000 */
.L_x_12679:
[----:B------:R-:W2:-:S06]  /*b640*/  DSETP.GTU.AND P0, PT, R2, +INF , PT ;  /* 0x7ff000000200742a */ /* 0x000e8c0003f0c000 */
[----:B--2---:R-:W2:-:S14]  /*b650*/  DSETP.LE.AND P0, PT, R6, +INF , !P0 ;  /* 0x7ff000000600742a */ /* 0x004e9c0004703000 */
[----:B--2---:R-:W2:-:S04]  /*b660*/  @P0 DSETP.NEU.AND P1, PT, R6, +INF , PT ;  /* 0x7ff000000600042a */ /* 0x004e880003f2d000 */
[----:B------:R3:W4:-:S06]  /*b670*/  @!P0 DADD R24, R26, c[0x0][0x378] ;  /* 0x0000de001a188629 */ /* 0x00070c0000000000 */
[----:B--2---:R-:W-:Y:S02]  /*b680*/  @P0 FSEL R24, R26, RZ, P1 ;  /* 0x000000ff1a180208 */ /* 0x004fe40000800000 */
[----:B------:R-:W-:Y:S02]  /*b690*/  @P0 FSEL R25, R27, -QNAN , P1 ;  /* 0xfff800001b190808 */ /* 0x000fe40000800000 */
.L_x_12680:
[----:B---34-:R-:W-:Y:S05]  /*b6a0*/  BSYNC B1 ;  /* 0x0000000000017941 */ /* 0x018fea0003800000 */
.L_x_12678:
        /* <DEDUP_REMOVED lines=25> */
.L_x_12694:
[----:B------:R-:W-:Y:S05]  /*b840*/  BSYNC B2 ;  /* 0x0000000000027941 */ /* 0x000fea0003800000 */
.L_x_12693:
        /* <DEDUP_REMOVED lines=32> */
.L_x_12697:
[----:B------:R-:W-:Y:S05]  /*ba50*/  BSYNC B2 ;  /* 0x0000000000027941 */ /* 0x000fea0003800000 */
.L_x_12696:
[----:B------:R-:W-:Y:S01]  /*ba60*/  LOP3.LUT R5, RZ, 0x80000000, R7, 0xb8, !PT ;  /* 0x80000000ff057812 */ /* 0x000fe200078eb807 */
[----:B------:R-:W-:Y:S01]  /*ba70*/  IMAD.MOV.U32 R4, RZ, RZ, RZ ;  /* 0x000000ffff047224 */ /* 0x000fe200078e00ff */
[----:B------:R-:W-:Y:S05]  /*ba80*/  BRA `(.L_x_12677) ;  /* 0x0000006000007947 */ /* 0x000fea0003800000 */
.L_x_12695:
[----:B------:R-:W2:Y:S02]  /*ba90*/  FRND.F64.FLOOR R2, R8 ;  /* 0x0000000800027313 */ /* 0x000ea40000305800 */
[----:B--2---:R-:W2:-:S04]  /*baa0*/  DADD R4, R8, -R2 ;  /* 0x0000000008047229 */ /* 0x004e880000000802 */
[----:B------:R-:W-:-:S04]  /*bab0*/  DADD R6, R2, 1 ;  /* 0x3ff0000002067429 */ /* 0x000fc80000000000 */
[----:B--2---:R-:W2:-:S06]  /*bac0*/  DSETP.GT.AND P0, PT, R4, 0.5, PT ;  /* 0x3fe000000400742a */ /* 0x004e8c0003f04000 */
[----:B--2---:R-:W-:Y:S02]  /*bad0*/  FSEL R4, R6, R2, P0 ;  /* 0x0000000206047208 */ /* 0x004fe40000000000 */
[----:B------:R-:W-:Y:S02]  /*bae0*/  FSEL R5, R7, R3, P0 ;  /* 0x0000000307057208 */ /* 0x000fe40000000000 */
.L_x_12677:
[----:B------:R-:W-:Y:S05]  /*baf0*/  BSYNC B0 ;  /* 0x0000000000007941 */ /* 0x000fea0003800000 */
.L_x_12673:
        /* <DEDUP_REMOVED lines=15> */
.L_x_12701:
[----:B------:R-:W2:Y:S02]  /*bbf0*/  F2I.S64.F64.TRUNC R4, R4 ;  /* 0x0000000400047311 */ /* 0x000ea4000030d900 */
[----:B--2---:R-:W-:-:S05]  /*bc00*/  IMAD.MOV.U32 R3, RZ, RZ, R4 ;  /* 0x000000ffff037224 */ /* 0x004fca00078e0004 */
[----:B------:R2:W-:Y:S01]  /*bc10*/  STG.E.U8 [R18.64], R3 ;  /* 0x0000000312007986 */ /* 0x0005e2000c101124 */
[----:B------:R-:W-:Y:S05]  /*bc20*/  BRA `(.L_x_12703) ;  /* 0x00000ed000007947 */ /* 0x000fea0003800000 */
.L_x_12700:
        /* <DEDUP_REMOVED lines=9> */
.L_x_12705:
[----:B------:R-:W2:Y:S02]  /*bcc0*/  F2I.F64.TRUNC R5, R4 ;  /* 0x0000000400057311 */ /* 0x000ea4000030d100 */
[----:B--2---:R2:W-:Y:S01]  /*bcd0*/  STG.E [R18.64], R5 ;  /* 0x0000000512007986 */ /* 0x0045e2000c101924 */
[----:B------:R-:W-:Y:S05]  /*bce0*/  BRA `(.L_x_12703) ;  /* 0x00000e1000007947 */ /* 0x000fea0003800000 */
.L_x_12704:
[----:B------:R-:W2:Y:S02]  /*bcf0*/  F2I.F64.TRUNC R5, R4 ;  /* 0x0000000400057311 */ /* 0x000ea4000030d100 */
[----:B--2---:R2:W-:Y:S01]  /*bd00*/  STG.E.U16 [R18.64], R5 ;  /* 0x0000000512007986 */ /* 0x0045e2000c101524 */
[----:B------:R-:W-:Y:S05]  /*bd10*/  BRA `(.L_x_12703) ;  /* 0x00000de000007947 */ /* 0x000fea0003800000 */
.L_x_12699:
        /* <DEDUP_REMOVED lines=11> */
.L_x_12707:
[----:B------:R-:W2:Y:S01]  /*bdd0*/  F2F.F32.F64 R0, R4 ;  /* 0x0000000400007310 */ /* 0x000ea20000301000 */
[----:B------:R-:W2:-:S14]  /*bde0*/  DSETP.GEU.AND P0, PT, |R4|, c[0x2][0x0], PT ;  /* 0x008000000400762a */ /* 0x000e9c0003f0e200 */
[----:B--2---:R-:W-:-:S05]  /*bdf0*/  @!P0 FMUL R0, R0, 1.175494350822287508e-38 ;  /* 0x0080000000008820 */ /* 0x004fca0000400000 */
[----:B------:R-:W-:-:S05]  /*be00*/  F2FP.PACK_AB R0, RZ, R0 ;  /* 0x00000000ff00723e */ /* 0x000fca00000000ff */
[----:B------:R2:W-:Y:S01]  /*be10*/  STG.E.U16 [R18.64], R0 ;  /* 0x0000000012007986 */ /* 0x0005e2000c101524 */
[----:B------:R-:W-:Y:S05]  /*be20*/  BRA `(.L_x_12703) ;  /* 0x00000cd000007947 */ /* 0x000fea0003800000 */
.L_x_12706:
        /* <DEDUP_REMOVED lines=12> */
.L_x_12709:
[----:B------:R-:W2:Y:S01]  /*bef0*/  F2F.F32.F64 R0, R4 ;  /* 0x0000000400007310 */ /* 0x000ea20000301000 */
[----:B------:R-:W2:-:S14]  /*bf00*/  DSETP.GEU.AND P0, PT, |R4|, c[0x2][0x0], PT ;  /* 0x008000000400762a */ /* 0x000e9c0003f0e200 */
[----:B--2---:R-:W-:-:S05]  /*bf10*/  @!P0 FMUL R0, R0, 1.175494350822287508e-38 ;  /* 0x0080000000008820 */ /* 0x004fca0000400000 */
[----:B------:R-:W-:-:S04]  /*bf20*/  F2FP.PACK_AB R3, RZ, R0 ;  /* 0x00000000ff03723e */ /* 0x000fc800000000ff */
[----:B------:R-:W-:-:S05]  /*bf30*/  PRMT R3, R3, 0x5410, RZ ;  /* 0x0000541003037816 */ /* 0x000fca00000000ff */
[----:B------:R2:W-:Y:S01]  /*bf40*/  STG.E [R18.64], R3 ;  /* 0x0000000312007986 */ /* 0x0005e2000c101924 */
[----:B------:R-:W-:Y:S05]  /*bf50*/  BRA `(.L_x_12703) ;  /* 0x00000ba000007947 */ /* 0x000fea0003800000 */
.L_x_12708:
[----:B------:R2:W-:Y:S01]  /*bf60*/  STG.E.64 [R18.64], R4 ;  /* 0x0000000412007986 */ /* 0x0005e2000c101b24 */
[----:B------:R-:W-:Y:S05]  /*bf70*/  BRA `(.L_x_12703) ;  /* 0x00000b8000007947 */ /* 0x000fea0003800000 */
.L_x_12698:
        /* <DEDUP_REMOVED lines=12> */
.L_x_12712:
[----:B------:R-:W-:-:S05]  /*c040*/  CS2R R6, SRZ ;  /* 0x0000000000067805 */ /* 0x000fca000001ff00 */
[----:B------:R2:W-:Y:S01]  /*c050*/  STG.E.128 [R18.64], R4 ;  /* 0x0000000412007986 */ /* 0x0005e2000c101d24 */
[----:B------:R-:W-:Y:S05]  /*c060*/  BRA `(.L_x_12703) ;  /* 0x00000a9000007947 */ /* 0x000fea0003800000 */
.L_x_12711:
        /* <DEDUP_REMOVED lines=23> */
.L_x_12716:
[----:B------:R-:W-:Y:S05]  /*c1e0*/  BSYNC B0 ;  /* 0x0000000000007941 */ /* 0x000fea0003800000 */
.L_x_12715:
[----:B------:R-:W-:-:S05]  /*c1f0*/  LOP3.LUT R3, R0, R3, RZ, 0xfc, !PT ;  /* 0x0000000300037212 */ /* 0x000fca00078efcff */
[----:B------:R2:W-:Y:S01]  /*c200*/  STG.E.U8 [R18.64], R3 ;  /* 0x0000000312007986 */ /* 0x0005e2000c101124 */
[----:B------:R-:W-:Y:S05]  /*c210*/  BRA `(.L_x_12703) ;  /* 0x000008e000007947 */ /* 0x000fea0003800000 */
.L_x_12714:
        /* <DEDUP_REMOVED lines=15> */
.L_x_12718:
[----:B------:R-:W-:Y:S01]  /*c310*/  IMAD.MOV.U32 R0, RZ, RZ, 0x7f ;  /* 0x0000007fff007424 */ /* 0x000fe200078e00ff */
[----:B------:R-:W-:-:S04]  /*c320*/  ISETP.GT.U32.AND P0, PT, R2, 0x7f800000, PT ;  /* 0x7f8000000200780c */ /* 0x000fc80003f04070 */
[----:B------:R-:W-:-:S04]  /*c330*/  SEL R0, R0, 0x7c, P0 ;  /* 0x0000007c00007807 */ /* 0x000fc80000000000 */
.L_x_12719:
[----:B------:R-:W-:Y:S05]  /*c340*/  BSYNC B0 ;  /* 0x0000000000007941 */ /* 0x000fea0003800000 */
.L_x_12717:
[----:B------:R-:W-:-:S04]  /*c350*/  LOP3.LUT R2, R3, 0x80000000, RZ, 0xc0, !PT ;  /* 0x8000000003027812 */ /* 0x000fc800078ec0ff */
[----:B------:R-:W-:-:S04]  /*c360*/  SHF.R.U32.HI R3, RZ, 0x18, R2 ;  /* 0x00000018ff037819 */ /* 0x000fc80000011602 */
[----:B------:R-:W-:-:S05]  /*c370*/  LOP3.LUT R3, R0, R3, RZ, 0xfc, !PT ;  /* 0x0000000300037212 */ /* 0x000fca00078efcff */
[----:B------:R2:W-:Y:S01]  /*c380*/  STG.E.U8 [R18.64], R3 ;  /* 0x0000000312007986 */ /* 0x0005e2000c101124 */
[----:B------:R-:W-:Y:S05]  /*c390*/  BRA `(.L_x_12703) ;  /* 0x0000076000007947 */ /* 0x000fea0003800000 */
.L_x_12713:
[----:B------:R-:W2:Y:S01]  /*c3a0*/  F2F.F32.F64 R0, R4 ;  /* 0x0000000400007310 */ /* 0x000ea20000301000 */
[----:B------:R-:W2:-:S14]  /*c3b0*/  DSETP.GEU.AND P0, PT, |R4|, c[0x2][0x0], PT ;  /* 0x008000000400762a */ /* 0x000e9c0003f0e200 */
[----:B--2---:R-:W-:-:S05]  /*c3c0*/  @!P0 FMUL R0, R0, 1.175494350822287508e-38 ;  /* 0x0080000000008820 */ /* 0x004fca0000400000 */
[----:B------:R-:W-:-:S05]  /*c3d0*/  F2FP.BF16.PACK_AB R0, RZ, R0 ;  /* 0x00000000ff00723e */ /* 0x000fca00000010ff */
[----:B------:R2:W-:Y:S01]  /*c3e0*/  STG.E.U16 [R18.64], R0 ;  /* 0x0000000012007986 */ /* 0x0005e2000c101524 */
[----:B------:R-:W-:Y:S05]  /*c3f0*/  BRA `(.L_x_12703) ;  /* 0x0000070000007947 */ /* 0x000fea0003800000 */
.L_x_12710:
        /* <DEDUP_REMOVED lines=11> */
.L_x_12722:
        /* <DEDUP_REMOVED lines=19> */
.L_x_12725:
[----:B------:R-:W-:-:S04]  /*c5e0*/  LOP3.LUT R2, R3, 0x80000000, RZ, 0xc0, !PT ;  /* 0x8000000003027812 */ /* 0x000fc800078ec0ff */
[----:B------:R-:W-:-:S04]  /*c5f0*/  SHF.R.U32.HI R3, RZ, 0x18, R2 ;  /* 0x00000018ff037819 */ /* 0x000fc80000011602 */
[----:B------:R-:W-:-:S04]  /*c600*/  LOP3.LUT R0, R0, R3, RZ, 0xfc, !PT ;  /* 0x0000000300007212 */ /* 0x000fc800078efcff */
[----:B------:R-:W-:Y:S02]  /*c610*/  PRMT R9, R0, 0x7610, R9 ;  /* 0x0000761000097816 */ /* 0x000fe40000000009 */
.L_x_12724:
[----:B------:R-:W-:Y:S05]  /*c620*/  BSYNC B0 ;  /* 0x0000000000007941 */ /* 0x000fea0003800000 */
.L_x_12723:
[----:B------:R2:W-:Y:S01]  /*c630*/  STG.E.U8 [R18.64], R9 ;  /* 0x0000000912007986 */ /* 0x0005e2000c101124 */
[----:B------:R-:W-:Y:S05]  /*c640*/  BRA `(.L_x_12703) ;  /* 0x000004b000007947 */ /* 0x000fea0003800000 */
.L_x_12721:
        /* <DEDUP_REMOVED lines=19> */
.L_x_12728:
[----:B------:R-:W-:-:S04]  /*c780*/  LOP3.LUT R2, R3, 0x80000000, RZ, 0xc0, !PT ;  /* 0x8000000003027812 */ /* 0x000fc800078ec0ff */
[----:B------:R-:W-:-:S04]  /*c790*/  SHF.R.U32.HI R3, RZ, 0x18, R2 ;  /* 0x00000018ff037819 */ /* 0x000fc80000011602 */
[----:B------:R-:W-:-:S04]  /*c7a0*/  LOP3.LUT R0, R0, R3, RZ, 0xfc, !PT ;  /* 0x0000000300007212 */ /* 0x000fc800078efcff */
[----:B------:R-:W-:Y:S02]  /*c7b0*/  PRMT R9, R0, 0x7610, R9 ;  /* 0x0000761000097816 */ /* 0x000fe40000000009 */
.L_x_12727:
[----:B------:R-:W-:Y:S05]  /*c7c0*/  BSYNC B0 ;  /* 0x0000000000007941 */ /* 0x000fea0003800000 */
.L_x_12726:
[----:B------:R2:W-:Y:S01]  /*c7d0*/  STG.E.U8 [R18.64], R9 ;  /* 0x0000000912007986 */ /* 0x0005e2000c101124 */
[----:B------:R-:W-:Y:S05]  /*c7e0*/  BRA `(.L_x_12703) ;  /* 0x0000031000007947 */ /* 0x000fea0003800000 */
.L_x_12720:
        /* <DEDUP_REMOVED lines=24> */
.L_x_12702:
        /* <DEDUP_REMOVED lines=20> */
.L_x_12730:
[----:B------:R-:W2:Y:S02]  /*cab0*/  F2I.U64.F64.TRUNC R4, R4 ;  /* 0x0000000400047311 */ /* 0x000ea4000030d800 */
[----:B--2---:R2:W-:Y:S01]  /*cac0*/  STG.E.64 [R18.64], R4 ;  /* 0x0000000412007986 */ /* 0x0045e2000c101b24 */
[----:B------:R-:W-:Y:S05]  /*cad0*/  BRA `(.L_x_12703) ;  /* 0x0000002000007947 */ /* 0x000fea0003800000 */
.L_x_12729:
[----:B------:R-:W2:Y:S02]  /*cae0*/  F2I.U32.F64.TRUNC R5, R4 ;  /* 0x0000000400057311 */ /* 0x000ea4000030d000 */
[----:B--2---:R2:W-:Y:S02]  /*caf0*/  STG.E [R18.64], R5 ;  /* 0x0000000512007986 */ /* 0x0045e4000c101924 */
.L_x_12703:
[----:B------:R-:W-:Y:S02]  /*cb00*/  IADD3 R17, R17, 0x80, RZ ;  /* 0x0000008011117810 */ /* 0x000fe40007ffe0ff */
.L_x_12548:
[----:B------:R-:W-:Y:S05]  /*cb10*/  BSYNC B6 ;  /* 0x0000000000067941 */ /* 0x000fea0003800000 */
.L_x_12547:
[----:B------:R-:W-:-:S13]  /*cb20*/  ISETP.GE.AND P0, PT, R17, c[0x0][0x160], PT ;  /* 0x0000580011007a0c */ /* 0x000fda0003f06270 */
[----:B------:R-:W-:Y:S05]  /*cb30*/  @P0 EXIT ;  /* 0x000000000000094d */ /* 0x000fea0003800000 */
        /* <DEDUP_REMOVED lines=228> */
.L_x_12731:
        /* <DEDUP_REMOVED lines=19> */
.L_x_12735:
[----:B------:R-:W2:Y:S02]  /*dab0*/  LDG.E.U8 R2, [R2.64] ;  /* 0x0000002402027981 */ /* 0x000ea4000c1e1100 */
[----:B--2---:R2:W3:Y:S01]  /*dac0*/  I2F.F64.U16 R18, R2 ;  /* 0x0000000200127312 */ /* 0x0044e20000101800 */
[----:B------:R-:W-:Y:S05]  /*dad0*/  BRA `(.L_x_12737) ;  /* 0x00000df000007947 */ /* 0x000fea0003800000 */
.L_x_12734:
        /* <DEDUP_REMOVED lines=9> */
.L_x_12739:
[----:B------:R-:W2:Y:S02]  /*db70*/  LDG.E R2, [R2.64] ;  /* 0x0000002402027981 */ /* 0x000ea4000c1e1900 */
[----:B--2---:R2:W3:Y:S01]  /*db80*/  I2F.F64 R18, R2 ;  /* 0x0000000200127312 */ /* 0x0044e20000201c00 */
[----:B------:R-:W-:Y:S05]  /*db90*/  BRA `(.L_x_12737) ;  /* 0x00000d3000007947 */ /* 0x000fea0003800000 */
.L_x_12738:
[----:B------:R-:W2:Y:S02]  /*dba0*/  LDG.E.U16 R2, [R2.64] ;  /* 0x0000002402027981 */ /* 0x000ea4000c1e1500 */
[----:B--2---:R2:W3:Y:S01]  /*dbb0*/  I2F.F64.S16 R18, R2 ;  /* 0x0000000200127312 */ /* 0x0044e20000101c00 */
[----:B------:R-:W-:Y:S05]  /*dbc0*/  BRA `(.L_x_12737) ;  /* 0x00000d0000007947 */ /* 0x000fea0003800000 */
.L_x_12733:
        /* <DEDUP_REMOVED lines=10> */
.L_x_12741:
[----:B------:R-:W2:Y:S02]  /*dc70*/  LDG.E.U16 R0, [R2.64] ;  /* 0x0000002402007981 */ /* 0x000ea4000c1e1500 */
[----:B--2---:R-:W-:-:S05]  /*dc80*/  HADD2.F32 R0, -RZ, R0.H0_H0 ;  /* 0x20000000ff007230 */ /* 0x004fca0000004100 */
[----:B------:R-:W-:-:S04]  /*dc90*/  FMUL.FTZ R0, R0, 1 ;  /* 0x3f80000000007820 */ /* 0x000fc80000410000 */
[----:B------:R2:W3:Y:S01]  /*dca0*/  F2F.F64.F32 R18, R0 ;  /* 0x0000000000127310 */ /* 0x0004e20000201800 */
[----:B------:R-:W-:Y:S05]  /*dcb0*/  BRA `(.L_x_12737) ;  /* 0x00000c1000007947 */ /* 0x000fea0003800000 */
.L_x_12740:
        /* <DEDUP_REMOVED lines=10> */
.L_x_12743:
[----:B------:R-:W2:Y:S02]  /*dd60*/  LDG.E.U16 R2, [R2.64] ;  /* 0x0000002402027981 */ /* 0x000ea4000c1e1500 */
[----:B--2---:R-:W-:-:S05]  /*dd70*/  HADD2.F32 R0, -RZ, R2.H0_H0 ;  /* 0x20000002ff007230 */ /* 0x004fca0000004100 */
[----:B------:R-:W-:-:S04]  /*dd80*/  FMUL.FTZ R0, R0, 1 ;  /* 0x3f80000000007820 */ /* 0x000fc80000410000 */
[----:B------:R2:W3:Y:S01]  /*dd90*/  F2F.F64.F32 R18, R0 ;  /* 0x0000000000127310 */ /* 0x0004e20000201800 */
[----:B------:R-:W-:Y:S05]  /*dda0*/  BRA `(.L_x_12737) ;  /* 0x00000b2000007947 */ /* 0x000fea0003800000 */
.L_x_12742:
[----:B------:R2:W5:Y:S01]  /*ddb0*/  LDG.E.64 R18, [R2.64] ;  /* 0x0000002402127981 */ /* 0x000562000c1e1b00 */
[----:B------:R-:W-:Y:S05]  /*ddc0*/  BRA `(.L_x_12737) ;  /* 0x00000b0000007947 */ /* 0x000fea0003800000 */
.L_x_12732:
        /* <DEDUP_REMOVED lines=13> */
.L_x_12746:
[----:B------:R2:W5:Y:S01]  /*dea0*/  LDG.E.64 R18, [R2.64] ;  /* 0x0000002402127981 */ /* 0x000562000c1e1b00 */
[----:B------:R-:W-:Y:S05]  /*deb0*/  BRA `(.L_x_12737) ;  /* 0x00000a1000007947 */ /* 0x000fea0003800000 */
.L_x_12745:
        /* <DEDUP_REMOVED lines=28> */
.L_x_12748:
        /* <DEDUP_REMOVED lines=15> */
.L_x_12747:
[----:B------:R-:W2:Y:S02]  /*e170*/  LDG.E.U16 R0, [R2.64] ;  /* 0x0000002402007981 */ /* 0x000ea4000c1e1500 */
[----:B--2---:R-:W-:-:S05]  /*e180*/  PRMT R0, RZ, 0x5410, R0 ;  /* 0x00005410ff007816 */ /* 0x004fca0000000000 */
[----:B------:R-:W-:-:S04]  /*e190*/  FMUL.FTZ R0, R0, 1 ;  /* 0x3f80000000007820 */ /* 0x000fc80000410000 */
[----:B------:R2:W3:Y:S01]  /*e1a0*/  F2F.F64.F32 R18, R0 ;  /* 0x0000000000127310 */ /* 0x0004e20000201800 */
[----:B------:R-:W-:Y:S05]  /*e1b0*/  BRA `(.L_x_12737) ;  /* 0x0000071000007947 */ /* 0x000fea0003800000 */
.L_x_12744:
        /* <DEDUP_REMOVED lines=11> */
.L_x_12751:
        /* <DEDUP_REMOVED lines=21> */
.L_x_12755:
[----:B------:R-:W-:Y:S05]  /*e3c0*/  BSYNC B1 ;  /* 0x0000000000017941 */ /* 0x000fea0003800000 */
.L_x_12754:
[----:B------:R-:W-:Y:S01]  /*e3d0*/  LEA R3, R0, 0x3b800000, 0x17 ;  /* 0x3b80000000037811 */ /* 0x000fe200078eb8ff */
[----:B------:R-:W-:-:S05]  /*e3e0*/  IMAD.SHL.U32 R0, R2, 0x100000, RZ ;  /* 0x0010000002007824 */ /* 0x000fca00078e00ff */
[----:B------:R-:W-:Y:S02]  /*e3f0*/  LOP3.LUT R0, R3, R0, R4, 0xfe, !PT ;  /* 0x0000000003007212 */ /* 0x000fe400078efe04 */
.L_x_12753:
[----:B------:R-:W-:Y:S05]  /*e400*/  BSYNC B0 ;  /* 0x0000000000007941 */ /* 0x000fea0003800000 */
.L_x_12752:
[----:B------:R-:W-:-:S04]  /*e410*/  FMUL.FTZ R0, R0, 1 ;  /* 0x3f80000000007820 */ /* 0x000fc80000410000 */
[----:B------:R2:W3:Y:S01]  /*e420*/  F2F.F64.F32 R18, R0 ;  /* 0x0000000000127310 */ /* 0x0004e20000201800 */
[----:B------:R-:W-:Y:S05]  /*e430*/  BRA `(.L_x_12737) ;  /* 0x0000049000007947 */ /* 0x000fea0003800000 */
.L_x_12750:
        /* <DEDUP_REMOVED lines=21> */
.L_x_12759:
[----:B------:R-:W-:Y:S05]  /*e590*/  BSYNC B1 ;  /* 0x0000000000017941 */ /* 0x000fea0003800000 */
.L_x_12758:
[----:B------:R-:W-:Y:S01]  /*e5a0*/  LEA R3, R0, 0x37800000, 0x17 ;  /* 0x3780000000037811 */ /* 0x000fe200078eb8ff */
[----:B------:R-:W-:-:S05]  /*e5b0*/  IMAD.SHL.U32 R0, R2, 0x200000, RZ ;  /* 0x0020000002007824 */ /* 0x000fca00078e00ff */
[----:B------:R-:W-:Y:S02]  /*e5c0*/  LOP3.LUT R0, R3, R0, R4, 0xfe, !PT ;  /* 0x0000000003007212 */ /* 0x000fe400078efe04 */
.L_x_12757:
[----:B------:R-:W-:Y:S05]  /*e5d0*/  BSYNC B0 ;  /* 0x0000000000007941 */ /* 0x000fea0003800000 */
.L_x_12756:
[----:B------:R-:W-:-:S04]  /*e5e0*/  FMUL.FTZ R0, R0, 1 ;  /* 0x3f80000000007820 */ /* 0x000fc80000410000 */
[----:B------:R2:W3:Y:S01]  /*e5f0*/  F2F.F64.F32 R18, R0 ;  /* 0x0000000000127310 */ /* 0x0004e20000201800 */
[----:B------:R-:W-:Y:S05]  /*e600*/  BRA `(.L_x_12737) ;  /* 0x000002c000007947 */ /* 0x000fea0003800000 */
.L_x_12749:
        /* <DEDUP_REMOVED lines=14> */
.L_x_12763:
[----:B------:R-:W-:Y:S05]  /*e6f0*/  BSYNC B0 ;  /* 0x0000000000007941 */ /* 0x000fea0003800000 */
.L_x_12762:
[----:B------:R-:W-:-:S04]  /*e700*/  FMUL.FTZ R0, R0, 1 ;  /* 0x3f80000000007820 */ /* 0x000fc80000410000 */
[----:B------:R2:W3:Y:S01]  /*e710*/  F2F.F64.F32 R18, R0 ;  /* 0x0000000000127310 */ /* 0x0004e20000201800 */
[----:B------:R-:W-:Y:S05]  /*e720*/  BRA `(.L_x_12737) ;  /* 0x000001a000007947 */ /* 0x000fea0003800000 */
.L_x_12736:
        /* <DEDUP_REMOVED lines=21> */
.L_x_12761:
[----:B------:R-:W2:Y:S02]  /*e880*/  LDG.E.64 R18, [R2.64] ;  /* 0x0000002402127981 */ /* 0x000ea4000c1e1b00 */
[----:B--2---:R-:W2:Y:S01]  /*e890*/  I2F.F64.U64 R18, R18 ;  /* 0x0000001200127312 */ /* 0x004ea20000301800 */
[----:B------:R-:W-:Y:S05]  /*e8a0*/  BRA `(.L_x_12737) ;  /* 0x0000002000007947 */ /* 0x000fea0003800000 */
.L_x_12760:
[----:B------:R-:W2:Y:S02]  /*e8b0*/  LDG.E R2, [R2.64] ;  /* 0x0000002402027981 */ /* 0x000ea4000c1e1900 */
[----:B--2---:R2:W3:Y:S02]  /*e8c0*/  I2F.F64.U32 R18, R2 ;  /* 0x0000000200127312 */ /* 0x0044e40000201800 */
.L_x_12737:
        /* <DEDUP_REMOVED lines=26> */
.L_x_12767:
[----:B------:R-:W-:Y:S05]  /*ea70*/  BSYNC B2 ;  /* 0x0000000000027941 */ /* 0x000fea0003800000 */
.L_x_12766:
[----:B------:R-:W-:Y:S05]  /*ea80*/  BRA `(.L_x_12768) ;  /* 0x0000140000007947 */ /* 0x000fea0003800000 */
.L_x_12765:
        /* <DEDUP_REMOVED lines=40> */
.L_x_12775:
        /* <DEDUP_REMOVED lines=12> */
.L_x_12774:
[----:B------:R-:W-:Y:S02]  /*edd0*/  IMAD.MOV.U32 R0, RZ, RZ, R7 ;  /* 0x000000ffff007224 */ /* 0x000fe400078e0007 */
.L_x_12773:
[----:B------:R-:W-:Y:S05]  /*ede0*/  BSYNC B2 ;  /* 0x0000000000027941 */ /* 0x000fea0003800000 */
.L_x_12772:
        /* <DEDUP_REMOVED lines=12> */
.L_x_12780:
        /* <DEDUP_REMOVED lines=33> */
.L_x_12779:
[----:B------:R-:W-:Y:S05]  /*f0c0*/  BSYNC B3 ;  /* 0x0000000000037941 */ /* 0x000fea0003800000 */
.L_x_12778:
[----:B------:R-:W-:-:S13]  /*f0d0*/  ISETP.GE.U32.AND P0, PT, R10, 0xc, PT ;  /* 0x0000000c0a00780c */ /* 0x000fda0003f06070 */
[----:B------:R-:W-:Y:S05]  /*f0e0*/  @!P0 BRA `(.L_x_12777) ;  /* 0x0000075000008947 */ /* 0x000fea0003800000 */
[----:B------:R-:W-:Y:S02]  /*f0f0*/  BSSY B3, `(.L_x_12777) ;  /* 0x0000074000037945 */ /* 0x000fe40003800000 */
.L_x_12781:
        /* <DEDUP_REMOVED lines=116> */
.L_x_12777:
[----:B------:R-:W-:Y:S05]  /*f840*/  BSYNC B2 ;  /* 0x0000000000027941 */ /* 0x000fea0003800000 */
.L_x_12776:
[----:B------:R-:W-:Y:S01]  /*f850*/  LOP3.LUT R25, R0, 0x7fffffff, RZ, 0xc0, !PT ;  /* 0x7fffffff00197812 */ /* 0x000fe200078ec0ff */
[----:B------:R-:W-:Y:S01]  /*f860*/  BSSY B2, `(.L_x_12782) ;  /* 0x0000013000027945 */ /* 0x000fe20003800000 */
[----:B------:R-:W-:Y:S01]  /*f870*/  ISETP.NE.U32.AND P0, PT, R24, RZ, PT ;  /* 0x000000ff1800720c */ /* 0x000fe20003f05070 */
[----:B------:R-:W-:Y:S02]  /*f880*/  IMAD.MOV.U32 R2, RZ, RZ, RZ ;  /* 0x000000ffff027224 */ /* 0x000fe400078e00ff */
[----:B------:R-:W-:Y:S01]  /*f890*/  IMAD.MOV.U32 R7, RZ, RZ, RZ ;  /* 0x000000ffff077224 */ /* 0x000fe200078e00ff */
[----:B------:R-:W-:-:S13]  /*f8a0*/  ISETP.NE.AND.EX P0, PT, R25, RZ, PT, P0 ;  /* 0x000000ff1900720c */ /* 0x000fda0003f05300 */
[----:B------:R-:W-:Y:S05]  /*f8b0*/  @!P0 BRA `(.L_x_12783) ;  /* 0x000000d000008947 */ /* 0x000fea0003800000 */
        /* <DEDUP_REMOVED lines=13> */
.L_x_12783:
[----:B------:R-:W-:Y:S05]  /*f990*/  BSYNC B2 ;  /* 0x0000000000027941 */ /* 0x000fea0003800000 */
.L_x_12782:
[----:B------:R-:W-:Y:S02]  /*f9a0*/  IMAD.MOV.U32 R25, RZ, RZ, R7 ;  /* 0x000000ffff197224 */ /* 0x000fe400078e0007 */
[----:B------:R-:W-:-:S03]  /*f9b0*/  IMAD.MOV.U32 R24, RZ, RZ, R2 ;  /* 0x000000ffff187224 */ /* 0x000fc600078e0002 */
[----:B------:R-:W-:Y:S01]  /*f9c0*/  LOP3.LUT R25, R25, 0x80000000, R19, 0xb8, !PT ;  /* 0x8000000019197812 */ /* 0x000fe200078eb813 */
[----:B------:R-:W-:Y:S05]  /*f9d0*/  BRA `(.L_x_12771) ;  /* 0x0000006000007947 */ /* 0x000fea0003800000 */
.L_x_12770:
[----:B------:R-:W2:-:S06]  /*f9e0*/  DSETP.GTU.AND P0, PT, R2, +INF , PT ;  /* 0x7ff000000200742a */ /* 0x000e8c0003f0c000 */
[----:B--2---:R-:W2:-:S14]  /*f9f0*/  DSETP.LE.AND P0, PT, R6, +INF , !P0 ;  /* 0x7ff000000600742a */ /* 0x004e9c0004703000 */
[----:B--2---:R-:W2:-:S04]  /*fa00*/  @P0 DSETP.NEU.AND P1, PT, R6, +INF , PT ;  /* 0x7ff000000600042a */ /* 0x004e880003f2d000 */
[----:B------:R3:W4:-:S06]  /*fa10*/  @!P0 DADD R24, R18, c[0x0][0x378] ;  /* 0x0000de0012188629 */ /* 0x00070c0000000000 */
[----:B--2---:R-:W-:Y:S02]  /*fa20*/  @P0 FSEL R24, R18, RZ, P1 ;  /* 0x000000ff12180208 */ /* 0x004fe40000800000 */
[----:B------:R-:W-:Y:S02]  /*fa30*/  @P0 FSEL R25, R19, -QNAN , P1 ;  /* 0xfff8000013190808 */ /* 0x000fe40000800000 */
.L_x_12771:
[----:B---34-:R-:W-:Y:S05]  /*fa40*/  BSYNC B1 ;  /* 0x0000000000017941 */ /* 0x018fea0003800000 */
.L_x_12769:
        /* <DEDUP_REMOVED lines=25> */
.L_x_12785:
[----:B------:R-:W-:Y:S05]  /*fbe0*/  BSYNC B2 ;  /* 0x0000000000027941 */ /* 0x000fea0003800000 */
.L_x_12784:
        /* <DEDUP_REMOVED lines=32> */
.L_x_12788:
[----:B------:R-:W-:Y:S05]  /*fdf0*/  BSYNC B2 ;  /* 0x0000000000027941 */ /* 0x000fea0003800000 */
.L_x_12787:
[----:B------:R-:W-:Y:S01]  /*fe00*/  LOP3.LUT R5, RZ, 0x80000000, R7, 0xb8, !PT ;  /* 0x80000000ff057812 */ /* 0x000fe200078eb807 */
[----:B------:R-:W-:Y:S01]  /*fe10*/  IMAD.MOV.U32 R4, RZ, RZ, RZ ;  /* 0x000000ffff047224 */ /* 0x000fe200078e00ff */
[----:B------:R-:W-:Y:S05]  /*fe20*/  BRA `(.L_x_12768) ;  /* 0x0000006000007947 */ /* 0x000fea0003800000 */
.L_x_12786:
[----:B------:R-:W2:Y:S02]  /*fe30*/  FRND.F64.FLOOR R2, R8 ;  /* 0x0000000800027313 */ /* 0x000ea40000305800 */
[----:B--2---:R-:W2:-:S04]  /*fe40*/  DADD R4, R8, -R2 ;  /* 0x0000000008047229 */ /* 0x004e880000000802 */
[----:B------:R-:W-:-:S04]  /*fe50*/  DADD R6, R2, 1 ;  /* 0x3ff0000002067429 */ /* 0x000fc80000000000 */
[----:B--2---:R-:W2:-:S06]  /*fe60*/  DSETP.GT.AND P0, PT, R4, 0.5, PT ;  /* 0x3fe000000400742a */ /* 0x004e8c0003f04000 */
[----:B--2---:R-:W-:Y:S02]  /*fe70*/  FSEL R4, R6, R2, P0 ;  /* 0x0000000206047208 */ /* 0x004fe40000000000 */
[----:B------:R-:W-:Y:S02]  /*fe80*/  FSEL R5, R7, R3, P0 ;  /* 0x0000000307057208 */ /* 0x000fe40000000000 */
.L_x_12768:
[----:B------:R-:W-:Y:S05]  /*fe90*/  BSYNC B0 ;  /* 0x0000000000007941 */ /* 0x000fea0003800000 */
.L_x_12764:
        /* <DEDUP_REMOVED lines=13> */
[----:B--2---:R-:W-:Y:S01]  /*ff70*/  STG.E.U8 [R16.64], R5 ;  /* 0x0000000510007986 */ /* 0x004fe2000c101124 */
[----:B------:R-:W-:Y:S05]  /*ff80*/  EXIT ;  /* 0x000000000000794d */ /* 0x000fea0003800000 */
.L_x_12792:
[----:B------:R-:W2:Y:S02]  /*ff90*/  F2I.S64.F64.TRUNC R4, R4 ;  /* 0x0000000400047311 */ /* 0x000ea4000030d900 */
[----:B--2---:R-:W-:-:S05]  /*ffa0*/  IMAD.MOV.U32 R3, RZ, RZ, R4 ;  /* 0x000000ffff037224 */ /* 0x004fca00078e0004 */
[----:B------:R-:W-:Y:S01]  /*ffb0*/  STG.E.U8 [R16.64], R3 ;  /* 0x0000000310007986 */ /* 0x000fe2000c101124 */
[----:B------:R-:W-:Y:S05]  /*ffc0*/  EXIT ;  /* 0x000000000000794d */ /* 0x000fea0003800000 */
.L_x_12791:
[----:B------:R-:W-:-:S13]  /*ffd0*/  ISETP.NE.AND P0, PT, R0, 0x2, PT ;  /* 0x000000020000780c */ /* 0x000fda0003f05270 */
[----:B------:R-:W-:Y:S05]  /*ffe0*/  @!P0 BRA `(.L_x_12794) ;  /* 0x000000a000008947 */ /* 0x000fea0003800000 */
[----:B------:R-:W-:-:S13]  /*fff0*/  ISETP.NE.AND P0, PT, R0, 0x3, PT ;  /* 0x000000030000780c */ /* 0x000fda0003f05270 */
[----:B------:R-:W-:Y:S05]  /*10000*/  @!P0 BRA `(.L_x_12795) ;  /* 0x0000005000008947 */ /* 0x000fea0003800000 */
[----:B------:R-:W-:-:S13]  /*10010*/  ISETP.NE.AND P0, PT, R0, 0x4, PT ;  /* 0x000000040000780c */ /* 0x000fda0003f05270 */
[----:B------:R-:W-:Y:S05]  /*10020*/  @P0 BRA `(.L_x_12793) ;  /* 0x00000ce000000947 */ /* 0x000fea0003800000 */
[----:B------:R-:W2:Y:S02]  /*10030*/  F2I.S64.F64.TRUNC R4, R4 ;  /* 0x0000000400047311 */ /* 0x000ea4000030d900 */
[----:B--2---:R-:W-:Y:S01]  /*10040*/  STG.E.64 [R16.64], R4 ;  /* 0x0000000410007986 */ /* 0x004fe2000c101b24 */
[----:B------:R-:W-:Y:S05]  /*10050*/  EXIT ;  /* 0x000000000000794d */ /* 0x000fea0003800000 */
.L_x_12795:
[----:B------:R-:W2:Y:S02]  /*10060*/  F2I.F64.TRUNC R5, R4 ;  /* 0x0000000400057311 */ /* 0x000ea4000030d100 */
[----:B--2---:R-:W-:Y:S01]  /*10070*/  STG.E [R16.64], R5 ;  /* 0x0000000510007986 */ /* 0x004fe2000c101924 */
[----:B------:R-:W-:Y:S05]  /*10080*/  EXIT ;  /* 0x000000000000794d */ /* 0x000fea0003800000 */
.L_x_12794:
[----:B------:R-:W2:Y:S02]  /*10090*/  F2I.F64.TRUNC R5, R4 ;  /* 0x0000000400057311 */ /* 0x000ea4000030d100 */
[----:B--2---:R-:W-:Y:S01]  /*100a0*/  STG.E.U16 [R16.64], R5 ;  /* 0x0000000510007986 */ /* 0x004fe2000c101524 */
[----:B------:R-:W-:Y:S05]  /*100b0*/  EXIT ;  /* 0x000000000000794d */ /* 0x000fea0003800000 */
.L_x_12790:
        /* <DEDUP_REMOVED lines=9> */
[----:B------:R-:W-:Y:S01]  /*10150*/  STG.E [R16.64], R3 ;  /* 0x0000000310007986 */ /* 0x000fe2000c101924 */
[----:B------:R-:W-:Y:S05]  /*10160*/  EXIT ;  /* 0x000000000000794d */ /* 0x000fea0003800000 */
.L_x_12797:
[----:B------:R-:W2:Y:S01]  /*10170*/  F2F.F32.F64 R0, R4 ;  /* 0x0000000400007310 */ /* 0x000ea20000301000 */
[----:B------:R-:W2:-:S14]  /*10180*/  DSETP.GEU.AND P0, PT, |R4|, c[0x2][0x0], PT ;  /* 0x008000000400762a */ /* 0x000e9c0003f0e200 */
[----:B--2---:R-:W-:-:S05]  /*10190*/  @!P0 FMUL R0, R0, 1.175494350822287508e-38 ;  /* 0x0080000000008820 */ /* 0x004fca0000400000 */
[----:B------:R-:W-:-:S05]  /*101a0*/  F2FP.PACK_AB R0, RZ, R0 ;  /* 0x00000000ff00723e */ /* 0x000fca00000000ff */
[----:B------:R-:W-:Y:S01]  /*101b0*/  STG.E.U16 [R16.64], R0 ;  /* 0x0000000010007986 */ /* 0x000fe2000c101524 */
[----:B------:R-:W-:Y:S05]  /*101c0*/  EXIT ;  /* 0x000000000000794d */ /* 0x000fea0003800000 */
.L_x_12796:
        /* <DEDUP_REMOVED lines=10> */
[----:B------:R-:W-:Y:S01]  /*10270*/  STG.E.64 [R16.64], R2 ;  /* 0x0000000210007986 */ /* 0x000fe2000c101b24 */
[----:B------:R-:W-:Y:S05]  /*10280*/  EXIT ;  /* 0x000000000000794d */ /* 0x000fea0003800000 */
.L_x_12799:
[----:B------:R-:W2:Y:S01]  /*10290*/  F2F.F32.F64 R0, R4 ;  /* 0x0000000400007310 */ /* 0x000ea20000301000 */
[----:B------:R-:W2:-:S14]  /*102a0*/  DSETP.GEU.AND P0, PT, |R4|, c[0x2][0x0], PT ;  /* 0x008000000400762a */ /* 0x000e9c0003f0e200 */
[----:B--2---:R-:W-:-:S05]  /*102b0*/  @!P0 FMUL R0, R0, 1.175494350822287508e-38 ;  /* 0x0080000000008820 */ /* 0x004fca0000400000 */
[----:B------:R-:W-:-:S04]  /*102c0*/  F2FP.PACK_AB R3, RZ, R0 ;  /* 0x00000000ff03723e */ /* 0x000fc800000000ff */
[----:B------:R-:W-:-:S05]  /*102d0*/  PRMT R3, R3, 0x5410, RZ ;  /* 0x0000541003037816 */ /* 0x000fca00000000ff */
[----:B------:R-:W-:Y:S01]  /*102e0*/  STG.E [R16.64], R3 ;  /* 0x0000000310007986 */ /* 0x000fe2000c101924 */
[----:B------:R-:W-:Y:S05]  /*102f0*/  EXIT ;  /* 0x000000000000794d */ /* 0x000fea0003800000 */
.L_x_12798:
[----:B------:R-:W-:Y:S01]  /*10300*/  STG.E.64 [R16.64], R4 ;  /* 0x0000000410007986 */ /* 0x000fe2000c101b24 */
[----:B------:R-:W-:Y:S05]  /*10310*/  EXIT ;  /* 0x000000000000794d */ /* 0x000fea0003800000 */
.L_x_12789:
        /* <DEDUP_REMOVED lines=10> */
[----:B------:R-:W-:Y:S01]  /*103c0*/  STG.E.U8 [R16.64], R3 ;  /* 0x0000000310007986 */ /* 0x000fe2000c101124 */
[----:B------:R-:W-:Y:S05]  /*103d0*/  EXIT ;  /* 0x000000000000794d */ /* 0x000fea0003800000 */
.L_x_12802:
[----:B------:R-:W-:-:S05]  /*103e0*/  CS2R R6, SRZ ;  /* 0x0000000000067805 */ /* 0x000fca000001ff00 */
[----:B------:R-:W-:Y:S01]  /*103f0*/  STG.E.128 [R16.64], R4 ;  /* 0x0000000410007986 */ /* 0x000fe2000c101d24 */
[----:B------:R-:W-:Y:S05]  /*10400*/  EXIT ;  /* 0x000000000000794d */ /* 0x000fea0003800000 */
.L_x_12801:
        /* <DEDUP_REMOVED lines=23> */
.L_x_12806:
[----:B------:R-:W-:Y:S05]  /*10580*/  BSYNC B0 ;  /* 0x0000000000007941 */ /* 0x000fea0003800000 */
.L_x_12805:
[----:B------:R-:W-:-:S05]  /*10590*/  LOP3.LUT R3, R0, R3, RZ, 0xfc, !PT ;  /* 0x0000000300037212 */ /* 0x000fca00078efcff */
[----:B------:R-:W-:Y:S01]  /*105a0*/  STG.E.U8 [R16.64], R3 ;  /* 0x0000000310007986 */ /* 0x000fe2000c101124 */
[----:B------:R-:W-:Y:S05]  /*105b0*/  EXIT ;  /* 0x000000000000794d */ /* 0x000fea0003800000 */
.L_x_12804:
        /* <DEDUP_REMOVED lines=15> */
.L_x_12808:
[----:B------:R-:W-:Y:S01]  /*106b0*/  IMAD.MOV.U32 R0, RZ, RZ, 0x7f ;  /* 0x0000007fff007424 */ /* 0x000fe200078e00ff */
[----:B------:R-:W-:-:S04]  /*106c0*/  ISETP.GT.U32.AND P0, PT, R2, 0x7f800000, PT ;  /* 0x7f8000000200780c */ /* 0x000fc80003f04070 */
[----:B------:R-:W-:-:S04]  /*106d0*/  SEL R0, R0, 0x7c, P0 ;  /* 0x0000007c00007807 */ /* 0x000fc80000000000 */
.L_x_12809:
[----:B------:R-:W-:Y:S05]  /*106e0*/  BSYNC B0 ;  /* 0x0000000000007941 */ /* 0x000fea0003800000 */
.L_x_12807:
[----:B------:R-:W-:-:S04]  /*106f0*/  LOP3.LUT R2, R3, 0x80000000, RZ, 0xc0, !PT ;  /* 0x8000000003027812 */ /* 0x000fc800078ec0ff */
[----:B------:R-:W-:-:S04]  /*10700*/  SHF.R.U32.HI R3, RZ, 0x18, R2 ;  /* 0x00000018ff037819 */ /* 0x000fc80000011602 */
[----:B------:R-:W-:-:S05]  /*10710*/  LOP3.LUT R3, R0, R3, RZ, 0xfc, !PT ;  /* 0x0000000300037212 */ /* 0x000fca00078efcff */
[----:B------:R-:W-:Y:S01]  /*10720*/  STG.E.U8 [R16.64], R3 ;  /* 0x0000000310007986 */ /* 0x000fe2000c101124 */
[----:B------:R-:W-:Y:S05]  /*10730*/  EXIT ;  /* 0x000000000000794d */ /* 0x000fea0003800000 */
.L_x_12803:
[----:B------:R-:W2:Y:S01]  /*10740*/  F2F.F32.F64 R0, R4 ;  /* 0x0000000400007310 */ /* 0x000ea20000301000 */
[----:B------:R-:W2:-:S14]  /*10750*/  DSETP.GEU.AND P0, PT, |R4|, c[0x2][0x0], PT ;  /* 0x008000000400762a */ /* 0x000e9c0003f0e200 */
[----:B--2---:R-:W-:-:S05]  /*10760*/  @!P0 FMUL R0, R0, 1.175494350822287508e-38 ;  /* 0x0080000000008820 */ /* 0x004fca0000400000 */
[----:B------:R-:W-:-:S05]  /*10770*/  F2FP.BF16.PACK_AB R0, RZ, R0 ;  /* 0x00000000ff00723e */ /* 0x000fca00000010ff */
[----:B------:R-:W-:Y:S01]  /*10780*/  STG.E.U16 [R16.64], R0 ;  /* 0x0000000010007986 */ /* 0x000fe2000c101524 */
[----:B------:R-:W-:Y:S05]  /*10790*/  EXIT ;  /* 0x000000000000794d */ /* 0x000fea0003800000 */
.L_x_12800:
        /* <DEDUP_REMOVED lines=9> */
[----:B--2---:R-:W-:Y:S01]  /*10830*/  STG.E.U16 [R16.64], R5 ;  /* 0x0000000510007986 */ /* 0x004fe2000c101524 */
[----:B------:R-:W-:Y:S05]  /*10840*/  EXIT ;  /* 0x000000000000794d */ /* 0x000fea0003800000 */
.L_x_12812:
        /* <DEDUP_REMOVED lines=19> */
.L_x_12815:
[----:B------:R-:W-:-:S04]  /*10980*/  LOP3.LUT R2, R3, 0x80000000, RZ, 0xc0, !PT ;  /* 0x8000000003027812 */ /* 0x000fc800078ec0ff */
[----:B------:R-:W-:-:S04]  /*10990*/  SHF.R.U32.HI R3, RZ, 0x18, R2 ;  /* 0x00000018ff037819 */ /* 0x000fc80000011602 */
[----:B------:R-:W-:-:S04]  /*109a0*/  LOP3.LUT R0, R0, R3, RZ, 0xfc, !PT ;  /* 0x0000000300007212 */ /* 0x000fc800078efcff */
[----:B------:R-:W-:Y:S02]  /*109b0*/  PRMT R8, R0, 0x7610, R8 ;  /* 0x0000761000087816 */ /* 0x000fe40000000008 */
.L_x_12814:
[----:B------:R-:W-:Y:S05]  /*109c0*/  BSYNC B0 ;  /* 0x0000000000007941 */ /* 0x000fea0003800000 */
.L_x_12813:
[----:B------:R-:W-:Y:S01]  /*109d0*/  STG.E.U8 [R16.64], R8 ;  /* 0x0000000810007986 */ /* 0x000fe2000c101124 */
[----:B------:R-:W-:Y:S05]  /*109e0*/  EXIT ;  /* 0x000000000000794d */ /* 0x000fea0003800000 */
.L_x_12811:
        /* <DEDUP_REMOVED lines=19> */
.L_x_12818:
[----:B------:R-:W-:-:S04]  /*10b20*/  LOP3.LUT R2, R3, 0x80000000, RZ, 0xc0, !PT ;  /* 0x8000000003027812 */ /* 0x000fc800078ec0ff */
[----:B------:R-:W-:-:S04]  /*10b30*/  SHF.R.U32.HI R3, RZ, 0x18, R2 ;  /* 0x00000018ff037819 */ /* 0x000fc80000011602 */
[----:B------:R-:W-:-:S04]  /*10b40*/  LOP3.LUT R0, R0, R3, RZ, 0xfc, !PT ;  /* 0x0000000300007212 */ /* 0x000fc800078efcff */
[----:B------:R-:W-:Y:S02]  /*10b50*/  PRMT R8, R0, 0x7610, R8 ;  /* 0x0000761000087816 */ /* 0x000fe40000000008 */
.L_x_12817:
[----:B------:R-:W-:Y:S05]  /*10b60*/  BSYNC B0 ;  /* 0x0000000000007941 */ /* 0x000fea0003800000 */
.L_x_12816:
[----:B------:R-:W-:Y:S01]  /*10b70*/  STG.E.U8 [R16.64], R8 ;  /* 0x0000000810007986 */ /* 0x000fe2000c101124 */
[----:B------:R-:W-:Y:S05]  /*10b80*/  EXIT ;  /* 0x000000000000794d */ /* 0x000fea0003800000 */
.L_x_12810:
        /* <DEDUP_REMOVED lines=24> */
.L_x_12793:
        /* <DEDUP_REMOVED lines=19> */
[----:B------:R-:W-:Y:S05]  /*10e40*/  EXIT ;  /* 0x000000000000794d */ /* 0x000fea0003800000 */
.L_x_12820:
[----:B------:R-:W2:Y:S02]  /*10e50*/  F2I.U64.F64.TRUNC R4, R4 ;  /* 0x0000000400047311 */ /* 0x000ea4000030d800 */
[----:B--2---:R-:W-:Y:S01]  /*10e60*/  STG.E.64 [R16.64], R4 ;  /* 0x0000000410007986 */ /* 0x004fe2000c101b24 */
[----:B------:R-:W-:Y:S05]  /*10e70*/  EXIT ;  /* 0x000000000000794d */ /* 0x000fea0003800000 */
.L_x_12819:
[----:B------:R-:W2:Y:S02]  /*10e80*/  F2I.U32.F64.TRUNC R5, R4 ;  /* 0x0000000400057311 */ /* 0x000ea4000030d000 */
[----:B--2---:R-:W-:Y:S01]  /*10e90*/  STG.E [R16.64], R5 ;  /* 0x0000000510007986 */ /* 0x004fe2000c101924 */
[----:B------:R-:W-:Y:S05]  /*10ea0*/  EXIT ;  /* 0x000000000000794d */ /* 0x000fea0003800000 */
        .weak           $__internal_6_$__cuda_sm20_div_rn_f64_full
        .type           $__internal_6_$__cuda_sm20_div_rn_f64_full,@function
        .size           $__internal_6_$__cuda_sm20_div_rn_f64_full,(.L_x_32476 - $__internal_6_$__cuda_sm20_div_rn_f64_full)
$__internal_6_$__cuda_sm20_div_rn_f64_full:
[----:B------:R-:W-:Y:S01]  /*10eb0*/  FSETP.GEU.AND P0, PT, |R9|, 1.469367938527859385e-39, PT ;  /* 0x001000000900780b */ /* 0x000fe20003f0e200 */
[----:B------:R-:W-:Y:S01]  /*10ec0*/  IMAD.MOV.U32 R14, RZ, RZ, 0x1 ;  /* 0x00000001ff0e7424 */ /* 0x000fe200078e00ff */
[----:B------:R-:W-:Y:S01]  /*10ed0*/  FSETP.GEU.AND P2, PT, |R11|, 1.469367938527859385e-39, PT ;  /* 0x001000000b00780b */ /* 0x000fe20003f4e200 */
[----:B------:R-:W-:Y:S01]  /*10ee0*/  IMAD.MOV.U32 R12, RZ, RZ, R10 ;  /* 0x000000ffff0c7224 */ /* 0x000fe200078e000a */
[----:B------:R-:W-:Y:S01]  /*10ef0*/  LOP3.LUT R6, R9, 0x800fffff, RZ, 0xc0, !PT ;  /* 0x800fffff09067812 */ /* 0x000fe200078ec0ff */
[----:B------:R-:W-:Y:S01]  /*10f00*/  BSSY B1, `(.L_x_12821) ;  /* 0x0000053000017945 */ /* 0x000fe20003800000 */
[----:B------:R-:W-:-:S02]  /*10f10*/  LOP3.LUT R2, R11, 0x7ff00000, RZ, 0xc0, !PT ;  /* 0x7ff000000b027812 */ /* 0x000fc400078ec0ff */
[----:B------:R-:W-:Y:S01]  /*10f20*/  LOP3.LUT R7, R6, 0x3ff00000, RZ, 0xfc, !PT ;  /* 0x3ff0000006077812 */ /* 0x000fe200078efcff */
[----:B------:R-:W-:Y:S01]  /*10f30*/  IMAD.MOV.U32 R6, RZ, RZ, R8 ;  /* 0x000000ffff067224 */ /* 0x000fe200078e0008 */
[C---:B------:R-:W-:Y:S01]  /*10f40*/  LOP3.LUT R5, R9.reuse, 0x7ff00000, RZ, 0xc0, !PT ;  /* 0x7ff0000009057812 */ /* 0x040fe200078ec0ff */
[----:B------:R-:W-:Y:S02]  /*10f50*/  IMAD.MOV.U32 R4, RZ, RZ, R2 ;  /* 0x000000ffff047224 */ /* 0x000fe400078e0002 */
[----:B------:R-:W0:Y:S01]  /*10f60*/  @!P0 DMUL R6, R8, 8.98846567431157953865e+307 ;  /* 0x7fe0000008068828 */ /* 0x000e220000000000 */
[----:B------:R-:W-:Y:S01]  /*10f70*/  ISETP.GE.U32.AND P1, PT, R2, R5, PT ;  /* 0x000000050200720c */ /* 0x000fe20003f26070 */
[----:B------:R-:W-:Y:S01]  /*10f80*/  @!P2 IMAD.MOV.U32 R20, RZ, RZ, RZ ;  /* 0x000000ffff14a224 */ /* 0x000fe200078e00ff */
[----:B------:R-:W-:-:S03]  /*10f90*/  @!P2 LOP3.LUT R3, R9, 0x7ff00000, RZ, 0xc0, !PT ;  /* 0x7ff000000903a812 */ /* 0x000fc600078ec0ff */
[----:B0-----:R-:W0:Y:S01]  /*10fa0*/  MUFU.RCP64H R15, R7 ;  /* 0x00000007000f7308 */ /* 0x001e220000001800 */
[----:B------:R-:W-:Y:S01]  /*10fb0*/  @!P2 ISETP.GE.U32.AND P3, PT, R2, R3, PT ;  /* 0x000000030200a20c */ /* 0x000fe20003f66070 */
[----:B------:R-:W-:Y:S02]  /*10fc0*/  IMAD.MOV.U32 R3, RZ, RZ, 0x1ca00000 ;  /* 0x1ca00000ff037424 */ /* 0x000fe400078e00ff */
[----:B------:R-:W-:-:S03]  /*10fd0*/  @!P0 LOP3.LUT R5, R7, 0x7ff00000, RZ, 0xc0, !PT ;  /* 0x7ff0000007058812 */ /* 0x000fc600078ec0ff */
[C---:B------:R-:W-:Y:S02]  /*10fe0*/  @!P2 SEL R21, R3.reuse, 0x63400000, !P3 ;  /* 0x634000000315a807 */ /* 0x040fe40005800000 */
[----:B------:R-:W-:Y:S02]  /*10ff0*/  SEL R13, R3, 0x63400000, !P1 ;  /* 0x63400000030d7807 */ /* 0x000fe40004800000 */
[--C-:B------:R-:W-:Y:S02]  /*11000*/  @!P2 LOP3.LUT R21, R21, 0x80000000, R11.reuse, 0xf8, !PT ;  /* 0x800000001515a812 */ /* 0x100fe400078ef80b */
[----:B------:R-:W-:Y:S02]  /*11010*/  LOP3.LUT R13, R13, 0x800fffff, R11, 0xf8, !PT ;  /* 0x800fffff0d0d7812 */ /* 0x000fe400078ef80b */
[----:B------:R-:W-:Y:S01]  /*11020*/  @!P2 LOP3.LUT R21, R21, 0x100000, RZ, 0xfc, !PT ;  /* 0x001000001515a812 */ /* 0x000fe200078efcff */
[----:B0-----:R-:W0:Y:S01]  /*11030*/  DFMA R22, R14, -R6, 1 ;  /* 0x3ff000000e16742b */ /* 0x001e220000000806 */
[----:B------:R-:W-:-:S04]  /*11040*/  IADD3 R28, R5, -0x1, RZ ;  /* 0xffffffff051c7810 */ /* 0x000fc80007ffe0ff */
[----:B------:R-:W-:-:S04]  /*11050*/  @!P2 DFMA R12, R12, 2, -R20 ;  /* 0x400000000c0ca82b */ /* 0x000fc80000000814 */
[----:B0-----:R-:W0:-:S06]  /*11060*/  DFMA R22, R22, R22, R22 ;  /* 0x000000161616722b */ /* 0x001e0c0000000016 */
[----:B0-----:R0:W1:Y:S01]  /*11070*/  DFMA R14, R14, R22, R14 ;  /* 0x000000160e0e722b */ /* 0x001062000000000e */
[----:B------:R-:W-:-:S04]  /*11080*/  @!P2 LOP3.LUT R4, R13, 0x7ff00000, RZ, 0xc0, !PT ;  /* 0x7ff000000d04a812 */ /* 0x000fc800078ec0ff */
[----:B0-----:R-:W-:Y:S01]  /*11090*/  IADD3 R22, R4, -0x1, RZ ;  /* 0xffffffff04167810 */ /* 0x001fe20007ffe0ff */
[----:B-1----:R-:W0:-:S03]  /*110a0*/  DFMA R20, R14, -R6, 1 ;  /* 0x3ff000000e14742b */ /* 0x002e060000000806 */
[----:B------:R-:W-:-:S03]  /*110b0*/  ISETP.GT.U32.AND P0, PT, R22, 0x7feffffe, PT ;  /* 0x7feffffe1600780c */ /* 0x000fc60003f04070 */
[----:B0-----:R-:W0:Y:S01]  /*110c0*/  DFMA R14, R14, R20, R14 ;  /* 0x000000140e0e722b */ /* 0x001e22000000000e */
[----:B------:R-:W-:-:S05]  /*110d0*/  ISETP.GT.U32.OR P0, PT, R28, 0x7feffffe, P0 ;  /* 0x7feffffe1c00780c */ /* 0x000fca0000704470 */
[----:B0-----:R-:W0:-:S06]  /*110e0*/  DMUL R20, R14, R12 ;  /* 0x0000000c0e147228 */ /* 0x001e0c0000000000 */
[----:B0-----:R-:W0:-:S06]  /*110f0*/  DFMA R22, R20, -R6, R12 ;  /* 0x800000061416722b */ /* 0x001e0c000000000c */
[----:B0-----:R0:W1:Y:S01]  /*11100*/  DFMA R22, R14, R22, R20 ;  /* 0x000000160e16722b */ /* 0x0010620000000014 */
[----:B------:R-:W-:Y:S05]  /*11110*/  @P0 BRA `(.L_x_12822) ;  /* 0x000001c000000947 */ /* 0x000fea0003800000 */
[----:B------:R-:W-:-:S04]  /*11120*/  LOP3.LUT R5, R9, 0x7ff00000, RZ, 0xc0, !PT ;  /* 0x7ff0000009057812 */ /* 0x000fc800078ec0ff */
        /* <DEDUP_REMOVED lines=8> */
[----:B-1----:R-:W1:-:S10]  /*111b0*/  DMUL R2, R22, R4 ;  /* 0x0000000416027228 */ /* 0x002e540000000000 */
[----:B-1----:R-:W-:-:S13]  /*111c0*/  FSETP.GTU.AND P0, PT, |R3|, 1.469367938527859385e-39, PT ;  /* 0x001000000300780b */ /* 0x002fda0003f0c200 */
[----:B------:R-:W-:Y:S05]  /*111d0*/  @P0 BRA `(.L_x_12823) ;  /* 0x0000025000000947 */ /* 0x000fea0003800000 */
[----:B------:R-:W1:-:S06]  /*111e0*/  DFMA R6, R22, -R6, R12 ;  /* 0x800000061606722b */ /* 0x000e4c000000000c */
[----:B-1----:R-:W-:-:S04]  /*111f0*/  IMAD.MOV.U32 R6, RZ, RZ, RZ ;  /* 0x000000ffff067224 */ /* 0x002fc800078e00ff */
[C---:B------:R-:W-:Y:S02]  /*11200*/  FSETP.NEU.AND P0, PT, R7.reuse, RZ, PT ;  /* 0x000000ff0700720b */ /* 0x040fe40003f0d000 */
[----:B------:R-:W-:-:S04]  /*11210*/  LOP3.LUT R9, R7, 0x80000000, R9, 0x48, !PT ;  /* 0x8000000007097812 */ /* 0x000fc800078e4809 */
[----:B------:R-:W-:-:S07]  /*11220*/  LOP3.LUT R7, R9, R5, RZ, 0xfc, !PT ;  /* 0x0000000509077212 */ /* 0x000fce00078efcff */
[----:B------:R-:W-:Y:S05]  /*11230*/  @!P0 BRA `(.L_x_12823) ;  /* 0x000001f000008947 */ /* 0x000fea0003800000 */
[----:B------:R-:W-:Y:S01]  /*11240*/  IMAD.MOV R5, RZ, RZ, -R10 ;  /* 0x000000ffff057224 */ /* 0x000fe200078e0a0a */
[----:B------:R-:W1:Y:S01]  /*11250*/  DMUL.RP R6, R22, R6 ;  /* 0x0000000616067228 */ /* 0x000e620000008000 */
[----:B------:R-:W-:-:S06]  /*11260*/  IMAD.MOV.U32 R4, RZ, RZ, RZ ;  /* 0x000000ffff047224 */ /* 0x000fcc00078e00ff */
[----:B------:R-:W2:-:S03]  /*11270*/  DFMA R4, R2, -R4, R22 ;  /* 0x800000040204722b */ /* 0x000e860000000016 */
[----:B-1----:R-:W-:-:S03]  /*11280*/  LOP3.LUT R9, R7, R9, RZ, 0x3c, !PT ;  /* 0x0000000907097212 */ /* 0x002fc600078e3cff */
[----:B--2---:R-:W-:-:S04]  /*11290*/  IADD3 R4, -R10, -0x43300000, RZ ;  /* 0xbcd000000a047810 */ /* 0x004fc80007ffe1ff */
[----:B------:R-:W-:-:S04]  /*112a0*/  FSETP.NEU.AND P0, PT, |R5|, R4, PT ;  /* 0x000000040500720b */ /* 0x000fc80003f0d200 */
[----:B------:R-:W-:Y:S02]  /*112b0*/  FSEL R2, R6, R2, !P0 ;  /* 0x0000000206027208 */ /* 0x000fe40004000000 */
[----:B------:R-:W-:Y:S01]  /*112c0*/  FSEL R3, R9, R3, !P0 ;  /* 0x0000000309037208 */ /* 0x000fe20004000000 */
[----:B------:R-:W-:Y:S05]  /*112d0*/  BRA `(.L_x_12823) ;  /* 0x0000015000007947 */ /* 0x000fea0003800000 */
.L_x_12822:
        /* <DEDUP_REMOVED lines=16> */
.L_x_12825:
[----:B------:R-:W-:Y:S01]  /*113e0*/  LOP3.LUT R3, R9, 0x80000, RZ, 0xfc, !PT ;  /* 0x0008000009037812 */ /* 0x000fe200078efcff */
[----:B------:R-:W-:Y:S01]  /*113f0*/  IMAD.MOV.U32 R2, RZ, RZ, R8 ;  /* 0x000000ffff027224 */ /* 0x000fe200078e0008 */
[----:B------:R-:W-:Y:S05]  /*11400*/  BRA `(.L_x_12823) ;  /* 0x0000002000007947 */ /* 0x000fea0003800000 */
.L_x_12824:
[----:B------:R-:W-:Y:S01]  /*11410*/  LOP3.LUT R3, R11, 0x80000, RZ, 0xfc, !PT ;  /* 0x000800000b037812 */ /* 0x000fe200078efcff */
[----:B------:R-:W-:Y:S02]  /*11420*/  IMAD.MOV.U32 R2, RZ, RZ, R10 ;  /* 0x000000ffff027224 */ /* 0x000fe400078e000a */
.L_x_12823:
[----:B------:R-:W-:Y:S05]  /*11430*/  BSYNC B1 ;  /* 0x0000000000017941 */ /* 0x000fea0003800000 */
.L_x_12821:
[----:B------:R-:W-:Y:S02]  /*11440*/  IMAD.MOV.U32 R4, RZ, RZ, R2 ;  /* 0x000000ffff047224 */ /* 0x000fe400078e0002 */
[----:B------:R-:W-:-:S02]  /*11450*/  IMAD.MOV.U32 R5, RZ, RZ, R3 ;  /* 0x000000ffff057224 */ /* 0x000fc400078e0003 */
[----:B------:R-:W-:Y:S02]  /*11460*/  IMAD.MOV.U32 R2, RZ, RZ, R0 ;  /* 0x000000ffff027224 */ /* 0x000fe400078e0000 */
[----:B------:R-:W-:-:S04]  /*11470*/  IMAD.MOV.U32 R3, RZ, RZ, 0x0 ;  /* 0x00000000ff037424 */ /* 0x000fc800078e00ff */
[----:B------:R-:W-:Y:S05]  /*11480*/  RET.REL.NODEC R2 `(_ZN2at6native18elementwise_kernelILi128ELi4EZNS0_15gpu_kernel_implINS0_13BUnaryFunctorIdddZZZNS0_15binary_internal21div_floor_kernel_cudaERNS_18TensorIteratorBaseEENKUlvE1_clEvENKUlvE_clEvEUlddE_EEEEvS6_RKT_EUliE_EEviT1_) ;  /* 0xfffeeb7002007950 */ /* 0x000fea0003c3ffff */
.L_x_12826:
        /* <DEDUP_REMOVED lines=15> */
.L_x_32476:


//--------------------- .text._ZN2at6native27unrolled_elementwise_kernelINS0_13BUnaryFunctorIdddZZZNS0_15binary_internal21div_floor_kernel_cudaERNS_18TensorIteratorBaseEENKUlvE1_clEvENKUlvE_clEvEUlddE_EESt5arrayIPcLm2EELi4E23TrivialOffsetCalculatorILi1EjESE_NS0_6memory12LoadWithCastILi1EEENSF_13StoreWithCastILi1EEEEEviT_T0_T2_T3_T4_T5_ --------------------------
	.section	.text._ZN2at6native27unrolled_elementwise_kernelINS0_13BUnaryFunctorIdddZZZNS0_15binary_internal21div_floor_kernel_cudaERNS_18TensorIteratorBaseEENKUlvE1_clEvENKUlvE_clEvEUlddE_EESt5arrayIPcLm2EELi4E23TrivialOffsetCalculatorILi1EjESE_NS0_6memory12LoadWithCastILi1EEENSF_13StoreWithCastILi1EEEEEviT_T0_T2_T3_T4_T5_,"ax",@progbits
	.sectioninfo	@"SHI_REGISTERS=40"
	.align	128
        .global         _ZN2at6native27unrolled_elementwise_kernelINS0_13BUnaryFunctorIdddZZZNS0_15binary_internal21div_floor_kernel_cudaERNS_18TensorIteratorBaseEENKUlvE1_clEvENKUlvE_clEvEUlddE_EESt5arrayIPcLm2EELi4E23TrivialOffsetCalculatorILi1EjESE_NS0_6memory12LoadWithCastILi1EEENSF_13StoreWithCastILi1EEEEEviT_T0_T2_T3_T4_T5_
        .type           _ZN2at6native27unrolled_elementwise_kernelINS0_13BUnaryFunctorIdddZZZNS0_15binary_internal21div_floor_kernel_cudaERNS_18TensorIteratorBaseEENKUlvE1_clEvENKUlvE_clEvEUlddE_EESt5arrayIPcLm2EELi4E23TrivialOffsetCalculatorILi1EjESE_NS0_6memory12LoadWithCastILi1EEENSF_13StoreWithCastILi1EEEEEviT_T0_T2_T3_T4_T5_,@function
        .size           _ZN2at6native27unrolled_elementwise_kernelINS0_13BUnaryFunctorIdddZZZNS0_15binary_internal21div_floor_kernel_cudaERNS_18TensorIteratorBaseEENKUlvE1_clEvENKUlvE_clEvEUlddE_EESt5arrayIPcLm2EELi4E23TrivialOffsetCalculatorILi1EjESE_NS0_6memory12LoadWithCastILi1EEENSF_13StoreWithCastILi1EEEEEviT_T0_T2_T3_T4_T5_,(.L_x_32477 - _ZN2at6native27unrolled_elementwise_kernelINS0_13BUnaryFunctorIdddZZZNS0_15binary_internal21div_floor_kernel_cudaERNS_18TensorIteratorBaseEENKUlvE1_clEvENKUlvE_clEvEUlddE_EESt5arrayIPcLm2EELi4E23TrivialOffsetCalculatorILi1EjESE_NS0_6memory12LoadWithCastILi1EEENSF_13StoreWithCastILi1EEEEEviT_T0_T2_T3_T4_T5_)
        .other          _ZN2at6native27unrolled_elementwise_kernelINS0_13BUnaryFunctorIdddZZZNS0_15binary_internal21div_floor_kernel_cudaERNS_18TensorIteratorBaseEENKUlvE1_clEvENKUlvE_clEvEUlddE_EESt5arrayIPcLm2EELi4E23TrivialOffsetCalculatorILi1EjESE_NS0_6memory12LoadWithCastILi1EEENSF_13StoreWithCastILi1EEEEEviT_T0_T2_T3_T4_T5_,@"STO_CUDA_ENTRY STV_DEFAULT"
_ZN2at6native27unrolled_elementwise_kernelINS0_13BUnaryFunctorIdddZZZNS0_15binary_internal21div_floor_kernel_cudaERNS_18TensorIteratorBaseEENKUlvE1_clEvENKUlvE_clEvEUlddE_EESt5arrayIPcLm2EELi4E23TrivialOffsetCalculatorILi1EjESE_NS0_6memory12LoadWithCastILi1EEENSF_13StoreWithCastILi1EEEEEviT_T0_T2_T3_T4_T5_:
.text._ZN2at6native27unrolled_elementwise_kernelINS0_13BUnaryFunctorIdddZZZNS0_15binary_internal21div_floor_kernel_cudaERNS_18TensorIteratorBaseEENKUlvE1_clEvENKUlvE_clEvEUlddE_EESt5arrayIPcLm2EELi4E23TrivialOffsetCalculatorILi1EjESE_NS0_6memory12LoadWithCastILi1EEENSF_13StoreWithCastILi1EEEEEviT_T0_T2_T3_T4_T5_:
[----:B------:R-:W-:Y:S02]  /*0000*/  IMAD.MOV.U32 R1, RZ, RZ, c[0x0][0x28] ;  /* 0x00000a00ff017624 */ /* 0x000fe400078e00ff */
[----:B------:R-:W0:Y:S01]  /*0010*/  S2R R24, SR_CTAID.X ;  /* 0x0000000000187919 */ /* 0x000e220000002500 */
[----:B------:R-:W-:Y:S01]  /*0020*/  IMAD.MOV.U32 R3, RZ, RZ, -0x200 ;  /* 0xfffffe00ff037424 */ /* 0x000fe200078e00ff */
[----:B------:R-:W1:Y:S01]  /*0030*/  LDC.U8 R25, c[0x0][0x18c] ;  /* 0x00006300ff197b82 */ /* 0x000e620000000000 */
[----:B------:R-:W-:Y:S01]  /*0040*/  ULDC.64 UR36, c[0x0][0x118] ;  /* 0x0000460000247ab9 */ /* 0x000fe20000000a00 */
[----:B------:R-:W2:Y:S01]  /*0050*/  S2R R29, SR_TID.X ;  /* 0x00000000001d7919 */ /* 0x000ea20000002100 */
[----:B------:R-:W-:Y:S01]  /*0060*/  BSSY B6, `(.L_x_12827) ;  /* 0x00000fd000067945 */ /* 0x000fe20003800000 */
[----:B------:R-:W-:Y:S01]  /*0070*/  CS2R R22, SRZ ;  /* 0x0000000000167805 */ /* 0x000fe2000001ff00 */
[----:B------:R-:W-:Y:S01]  /*0080*/  CS2R R16, SRZ ;  /* 0x0000000000107805 */ /* 0x000fe2000001ff00 */
[----:B0-----:R-:W-:-:S05]  /*0090*/  IMAD R36, R24, R3, c[0x0][0x160] ;  /* 0x0000580018247624 */ /* 0x001fca00078e0203 */
[----:B--2---:R-:W-:-:S13]  /*00a0*/  ISETP.GE.AND P0, PT, R29, R36, PT ;  /* 0x000000241d00720c */ /* 0x004fda0003f06270 */
[----:B------:R-:W-:Y:S05]  /*00b0*/  @P0 BRA `(.L_x_12828) ;  /* 0x00000f7000000947 */ /* 0x000fea0003800000 */
        /* <DEDUP_REMOVED lines=18> */
.L_x_12832:
[----:B------:R-:W2:Y:S02]  /*01e0*/  LDG.E.U8 R2, [R2.64] ;  /* 0x0000002402027981 */ /* 0x000ea4000c1e1100 */
[----:B--2---:R0:W1:Y:S01]  /*01f0*/  I2F.F64.U16 R16, R2 ;  /* 0x0000000200107312 */ /* 0x0040620000101800 */
[----:B------:R-:W-:Y:S05]  /*0200*/  BRA `(.L_x_12834) ;  /* 0x00000e0000007947 */ /* 0x000fea0003800000 */
.L_x_12831:
        /* <DEDUP_REMOVED lines=9> */
.L_x_12836:
[----:B------:R-:W2:Y:S02]  /*02a0*/  LDG.E R2, [R2.64] ;  /* 0x0000002402027981 */ /* 0x000ea4000c1e1900 */
[----:B--2---:R0:W1:Y:S01]  /*02b0*/  I2F.F64 R16, R2 ;  /* 0x0000000200107312 */ /* 0x0040620000201c00 */
[----:B------:R-:W-:Y:S05]  /*02c0*/  BRA `(.L_x_12834) ;  /* 0x00000d4000007947 */ /* 0x000fea0003800000 */
.L_x_12835:
[----:B------:R-:W2:Y:S02]  /*02d0*/  LDG.E.U16 R2, [R2.64] ;  /* 0x0000002402027981 */ /* 0x000ea4000c1e1500 */
[----:B--2---:R0:W1:Y:S01]  /*02e0*/  I2F.F64.S16 R16, R2 ;  /* 0x0000000200107312 */ /* 0x0040620000101c00 */
[----:B------:R-:W-:Y:S05]  /*02f0*/  BRA `(.L_x_12834) ;  /* 0x00000d1000007947 */ /* 0x000fea0003800000 */
.L_x_12830:
        /* <DEDUP_REMOVED lines=10> */
.L_x_12838:
[----:B------:R-:W2:Y:S02]  /*03a0*/  LDG.E.U16 R0, [R2.64] ;  /* 0x0000002402007981 */ /* 0x000ea4000c1e1500 */
[----:B--2---:R-:W-:-:S05]  /*03b0*/  HADD2.F32 R0, -RZ, R0.H0_H0 ;  /* 0x20000000ff007230 */ /* 0x004fca0000004100 */
[----:B------:R-:W-:-:S04]  /*03c0*/  FMUL.FTZ R0, R0, 1 ;  /* 0x3f80000000007820 */ /* 0x000fc80000410000 */
[----:B------:R0:W1:Y:S01]  /*03d0*/  F2F.F64.F32 R16, R0 ;  /* 0x0000000000107310 */ /* 0x0000620000201800 */
[----:B------:R-:W-:Y:S05]  /*03e0*/  BRA `(.L_x_12834) ;  /* 0x00000c2000007947 */ /* 0x000fea0003800000 */
.L_x_12837:
        /* <DEDUP_REMOVED lines=10> */
.L_x_12840:
[----:B------:R-:W2:Y:S02]  /*0490*/  LDG.E.U16 R2, [R2.64] ;  /* 0x0000002402027981 */ /* 0x000ea4000c1e1500 */
[----:B--2---:R-:W-:-:S05]  /*04a0*/  HADD2.F32 R0, -RZ, R2.H0_H0 ;  /* 0x20000002ff007230 */ /* 0x004fca0000004100 */
[----:B------:R-:W-:-:S04]  /*04b0*/  FMUL.FTZ R0, R0, 1 ;  /* 0x3f80000000007820 */ /* 0x000fc80000410000 */
[----:B------:R0:W1:Y:S01]  /*04c0*/  F2F.F64.F32 R16, R0 ;  /* 0x0000000000107310 */ /* 0x0000620000201800 */
[----:B------:R-:W-:Y:S05]  /*04d0*/  BRA `(.L_x_12834) ;  /* 0x00000b3000007947 */ /* 0x000fea0003800000 */
.L_x_12839:
[----:B------:R0:W5:Y:S01]  /*04e0*/  LDG.E.64 R16, [R2.64] ;  /* 0x0000002402107981 */ /* 0x000162000c1e1b00 */
[----:B------:R-:W-:Y:S05]  /*04f0*/  BRA `(.L_x_12834) ;  /* 0x00000b1000007947 */ /* 0x000fea0003800000 */
.L_x_12829:
        /* <DEDUP_REMOVED lines=13> */
.L_x_12843:
[----:B------:R0:W5:Y:S01]  /*05d0*/  LDG.E.64 R16, [R2.64] ;  /* 0x0000002402107981 */ /* 0x000162000c1e1b00 */
[----:B------:R-:W-:Y:S05]  /*05e0*/  BRA `(.L_x_12834) ;  /* 0x00000a2000007947 */ /* 0x000fea0003800000 */
.L_x_12842:
        /* <DEDUP_REMOVED lines=28> */
.L_x_12845:
        /* <DEDUP_REMOVED lines=16> */
.L_x_12844:
[----:B------:R-:W2:Y:S02]  /*08b0*/  LDG.E.U16 R0, [R2.64] ;  /* 0x0000002402007981 */ /* 0x000ea4000c1e1500 */
[----:B--2---:R-:W-:-:S05]  /*08c0*/  PRMT R0, RZ, 0x5410, R0 ;  /* 0x00005410ff007816 */ /* 0x004fca0000000000 */
[----:B------:R-:W-:-:S04]  /*08d0*/  FMUL.FTZ R0, R0, 1 ;  /* 0x3f80000000007820 */ /* 0x000fc80000410000 */
[----:B------:R0:W1:Y:S01]  /*08e0*/  F2F.F64.F32 R16, R0 ;  /* 0x0000000000107310 */ /* 0x0000620000201800 */
[----:B------:R-:W-:Y:S05]  /*08f0*/  BRA `(.L_x_12834) ;  /* 0x0000071000007947 */ /* 0x000fea0003800000 */
.L_x_12841:
        /* <DEDUP_REMOVED lines=11> */
.L_x_12848:
        /* <DEDUP_REMOVED lines=21> */
.L_x_12852:
[----:B------:R-:W-:Y:S05]  /*0b00*/  BSYNC B1 ;  /* 0x0000000000017941 */ /* 0x000fea0003800000 */
.L_x_12851:
[----:B------:R-:W-:Y:S01]  /*0b10*/  LEA R3, R0, 0x3b800000, 0x17 ;  /* 0x3b80000000037811 */ /* 0x000fe200078eb8ff */
[----:B------:R-:W-:-:S05]  /*0b20*/  IMAD.SHL.U32 R0, R2, 0x100000, RZ ;  /* 0x0010000002007824 */ /* 0x000fca00078e00ff */
[----:B------:R-:W-:Y:S02]  /*0b30*/  LOP3.LUT R0, R3, R0, R4, 0xfe, !PT ;  /* 0x0000000003007212 */ /* 0x000fe400078efe04 */
.L_x_12850:
[----:B------:R-:W-:Y:S05]  /*0b40*/  BSYNC B0 ;  /* 0x0000000000007941 */ /* 0x000fea0003800000 */
.L_x_12849:
[----:B------:R-:W-:-:S04]  /*0b50*/  FMUL.FTZ R0, R0, 1 ;  /* 0x3f80000000007820 */ /* 0x000fc80000410000 */
[----:B------:R0:W1:Y:S01]  /*0b60*/  F2F.F64.F32 R16, R0 ;  /* 0x0000000000107310 */ /* 0x0000620000201800 */
[----:B------:R-:W-:Y:S05]  /*0b70*/  BRA `(.L_x_12834) ;  /* 0x0000049000007947 */ /* 0x000fea0003800000 */
.L_x_12847:
        /* <DEDUP_REMOVED lines=21> */
.L_x_12856:
[----:B------:R-:W-:Y:S05]  /*0cd0*/  BSYNC B1 ;  /* 0x0000000000017941 */ /* 0x000fea0003800000 */
.L_x_12855:
[----:B------:R-:W-:Y:S01]  /*0ce0*/  LEA R3, R0, 0x37800000, 0x17 ;  /* 0x3780000000037811 */ /* 0x000fe200078eb8ff */
[----:B------:R-:W-:-:S05]  /*0cf0*/  IMAD.SHL.U32 R0, R2, 0x200000, RZ ;  /* 0x0020000002007824 */ /* 0x000fca00078e00ff */
[----:B------:R-:W-:Y:S02]  /*0d00*/  LOP3.LUT R0, R3, R0, R4, 0xfe, !PT ;  /* 0x0000000003007212 */ /* 0x000fe400078efe04 */
.L_x_12854:
[----:B------:R-:W-:Y:S05]  /*0d10*/  BSYNC B0 ;  /* 0x0000000000007941 */ /* 0x000fea0003800000 */
.L_x_12853:
[----:B------:R-:W-:-:S04]  /*0d20*/  FMUL.FTZ R0, R0, 1 ;  /* 0x3f80000000007820 */ /* 0x000fc80000410000 */
[----:B------:R0:W1:Y:S01]  /*0d30*/  F2F.F64.F32 R16, R0 ;  /* 0x0000000000107310 */ /* 0x0000620000201800 */
[----:B------:R-:W-:Y:S05]  /*0d40*/  BRA `(.L_x_12834) ;  /* 0x000002c000007947 */ /* 0x000fea0003800000 */
.L_x_12846:
        /* <DEDUP_REMOVED lines=14> */
.L_x_12860:
[----:B------:R-:W-:Y:S05]  /*0e30*/  BSYNC B0 ;  /* 0x0000000000007941 */ /* 0x000fea0003800000 */
.L_x_12859:
[----:B------:R-:W-:-:S04]  /*0e40*/  FMUL.FTZ R0, R0, 1 ;  /* 0x3f80000000007820 */ /* 0x000fc80000410000 */
[----:B------:R0:W1:Y:S01]  /*0e50*/  F2F.F64.F32 R16, R0 ;  /* 0x0000000000107310 */ /* 0x0000620000201800 */
[----:B------:R-:W-:Y:S05]  /*0e60*/  BRA `(.L_x_12834) ;  /* 0x000001a000007947 */ /* 0x000fea0003800000 */
.L_x_12833:
        /* <DEDUP_REMOVED lines=21> */
.L_x_12858:
[----:B------:R-:W2:Y:S02]  /*0fc0*/  LDG.E.64 R16, [R2.64] ;  /* 0x0000002402107981 */ /* 0x000ea4000c1e1b00 */
[----:B--2---:R-:W0:Y:S01]  /*0fd0*/  I2F.F64.U64 R16, R16 ;  /* 0x0000001000107312 */ /* 0x004e220000301800 */
[----:B------:R-:W-:Y:S05]  /*0fe0*/  BRA `(.L_x_12834) ;  /* 0x0000002000007947 */ /* 0x000fea0003800000 */
.L_x_12857:
[----:B------:R-:W2:Y:S02]  /*0ff0*/  LDG.E R2, [R2.64] ;  /* 0x0000002402027981 */ /* 0x000ea4000c1e1900 */
[----:B--2---:R0:W1:Y:S02]  /*1000*/  I2F.F64.U32 R16, R2 ;  /* 0x0000000200107312 */ /* 0x0040640000201800 */
.L_x_12834:
[----:B------:R-:W2:Y:S02]  /*1010*/  S2R R29, SR_TID.X ;  /* 0x00000000001d7919 */ /* 0x000ea40000002100 */
[----:B--2---:R-:W-:Y:S02]  /*1020*/  IADD3 R29, R29, 0x80, RZ ;  /* 0x000000801d1d7810 */ /* 0x004fe40007ffe0ff */
.L_x_12828:
[----:B-1----:R-:W-:Y:S05]  /*1030*/  BSYNC B6 ;  /* 0x0000000000067941 */ /* 0x002fea0003800000 */
.L_x_12827:
[----:B------:R-:W-:Y:S01]  /*1040*/  ISETP.GE.AND P0, PT, R29, R36, PT ;  /* 0x000000241d00720c */ /* 0x000fe20003f06270 */
[----:B------:R-:W-:-:S12]  /*1050*/  BSSY B6, `(.L_x_12861) ;  /* 0x00000f8000067945 */ /* 0x000fd80003800000 */
        /* <DEDUP_REMOVED lines=20> */
.L_x_12866:
[----:B------:R-:W2:Y:S02]  /*11a0*/  LDG.E.U8 R2, [R2.64] ;  /* 0x0000002402027981 */ /* 0x000ea4000c1e1100 */
[----:B--2---:R0:W1:Y:S01]  /*11b0*/  I2F.F64.U16 R22, R2 ;  /* 0x0000000200167312 */ /* 0x0040620000101800 */
[----:B------:R-:W-:Y:S05]  /*11c0*/  BRA `(.L_x_12868) ;  /* 0x00000df000007947 */ /* 0x000fea0003800000 */
.L_x_12865:
        /* <DEDUP_REMOVED lines=9> */
.L_x_12870:
[----:B------:R-:W2:Y:S02]  /*1260*/  LDG.E R2, [R2.64] ;  /* 0x0000002402027981 */ /* 0x000ea4000c1e1900 */
[----:B--2---:R0:W1:Y:S01]  /*1270*/  I2F.F64 R22, R2 ;  /* 0x0000000200167312 */ /* 0x0040620000201c00 */
[----:B------:R-:W-:Y:S05]  /*1280*/  BRA `(.L_x_12868) ;  /* 0x00000d3000007947 */ /* 0x000fea0003800000 */
.L_x_12869:
[----:B------:R-:W2:Y:S02]  /*1290*/  LDG.E.U16 R2, [R2.64] ;  /* 0x0000002402027981 */ /* 0x000ea4000c1e1500 */
[----:B--2---:R0:W1:Y:S01]  /*12a0*/  I2F.F64.S16 R22, R2 ;  /* 0x0000000200167312 */ /* 0x0040620000101c00 */
[----:B------:R-:W-:Y:S05]  /*12b0*/  BRA `(.L_x_12868) ;  /* 0x00000d0000007947 */ /* 0x000fea0003800000 */
.L_x_12864:
        /* <DEDUP_REMOVED lines=10> */
.L_x_12872:
[----:B------:R-:W2:Y:S02]  /*1360*/  LDG.E.U16 R0, [R2.64] ;  /* 0x0000002402007981 */ /* 0x000ea4000c1e1500 */
[----:B--2---:R-:W-:-:S05]  /*1370*/  HADD2.F32 R0, -RZ, R0.H0_H0 ;  /* 0x20000000ff007230 */ /* 0x004fca0000004100 */
[----:B------:R-:W-:-:S04]  /*1380*/  FMUL.FTZ R0, R0, 1 ;  /* 0x3f80000000007820 */ /* 0x000fc80000410000 */
[----:B------:R0:W1:Y:S01]  /*1390*/  F2F.F64.F32 R22, R0 ;  /* 0x0000000000167310 */ /* 0x0000620000201800 */
[----:B------:R-:W-:Y:S05]  /*13a0*/  BRA `(.L_x_12868) ;  /* 0x00000c1000007947 */ /* 0x000fea0003800000 */
.L_x_12871:
        /* <DEDUP_REMOVED lines=10> */
.L_x_12874:
[----:B------:R-:W2:Y:S02]  /*1450*/  LDG.E.U16 R2, [R2.64] ;  /* 0x0000002402027981 */ /* 0x000ea4000c1e1500 */
[----:B--2---:R-:W-:-:S05]  /*1460*/  HADD2.F32 R0, -RZ, R2.H0_H0 ;  /* 0x20000002ff007230 */ /* 0x004fca0000004100 */
[----:B------:R-:W-:-:S04]  /*1470*/  FMUL.FTZ R0, R0, 1 ;  /* 0x3f80000000007820 */ /* 0x000fc80000410000 */
[----:B------:R0:W1:Y:S01]  /*1480*/  F2F.F64.F32 R22, R0 ;  /* 0x0000000000167310 */ /* 0x0000620000201800 */
[----:B------:R-:W-:Y:S05]  /*1490*/  BRA `(.L_x_12868) ;  /* 0x00000b2000007947 */ /* 0x000fea0003800000 */
.L_x_12873:
[----:B------:R0:W5:Y:S01]  /*14a0*/  LDG.E.64 R22, [R2.64] ;  /* 0x0000002402167981 */ /* 0x000162000c1e1b00 */
[----:B------:R-:W-:Y:S05]  /*14b0*/  BRA `(.L_x_12868) ;  /* 0x00000b0000007947 */ /* 0x000fea0003800000 */
.L_x_12863:
        /* <DEDUP_REMOVED lines=13> */
.L_x_12877:
[----:B------:R0:W5:Y:S01]  /*1590*/  LDG.E.64 R22, [R2.64] ;  /* 0x0000002402167981 */ /* 0x000162000c1e1b00 */
[----:B------:R-:W-:Y:S05]  /*15a0*/  BRA `(.L_x_12868) ;  /* 0x00000a1000007947 */ /* 0x000fea0003800000 */
.L_x_12876:
        /* <DEDUP_REMOVED lines=28> */
.L_x_12879:
        /* <DEDUP_REMOVED lines=15> */
.L_x_12878:
[----:B------:R-:W2:Y:S02]  /*1860*/  LDG.E.U16 R0, [R2.64] ;  /* 0x0000002402007981 */ /* 0x000ea4000c1e1500 */
[----:B--2---:R-:W-:-:S05]  /*1870*/  PRMT R0, RZ, 0x5410, R0 ;  /* 0x00005410ff007816 */ /* 0x004fca0000000000 */
[----:B------:R-:W-:-:S04]  /*1880*/  FMUL.FTZ R0, R0, 1 ;  /* 0x3f80000000007820 */ /* 0x000fc80000410000 */
[----:B------:R0:W1:Y:S01]  /*1890*/  F2F.F64.F32 R22, R0 ;  /* 0x0000000000167310 */ /* 0x0000620000201800 */
[----:B------:R-:W-:Y:S05]  /*18a0*/  BRA `(.L_x_12868) ;  /* 0x0000071000007947 */ /* 0x000fea0003800000 */
.L_x_12875:
        /* <DEDUP_REMOVED lines=11> */
.L_x_12882:
        /* <DEDUP_REMOVED lines=21> */
.L_x_12886:
[----:B------:R-:W-:Y:S05]  /*1ab0*/  BSYNC B1 ;  /* 0x0000000000017941 */ /* 0x000fea0003800000 */
.L_x_12885:
[----:B------:R-:W-:Y:S01]  /*1ac0*/  LEA R3, R0, 0x3b800000, 0x17 ;  /* 0x3b80000000037811 */ /* 0x000fe200078eb8ff */
[----:B------:R-:W-:-:S05]  /*1ad0*/  IMAD.SHL.U32 R0, R2, 0x100000, RZ ;  /* 0x0010000002007824 */ /* 0x000fca00078e00ff */
[----:B------:R-:W-:Y:S02]  /*1ae0*/  LOP3.LUT R0, R3, R0, R4, 0xfe, !PT ;  /* 0x0000000003007212 */ /* 0x000fe400078efe04 */
.L_x_12884:
[----:B------:R-:W-:Y:S05]  /*1af0*/  BSYNC B0 ;  /* 0x0000000000007941 */ /* 0x000fea0003800000 */
.L_x_12883:
[----:B------:R-:W-:-:S04]  /*1b00*/  FMUL.FTZ R0, R0, 1 ;  /* 0x3f80000000007820 */ /* 0x000fc80000410000 */
[----:B------:R0:W1:Y:S01]  /*1b10*/  F2F.F64.F32 R22, R0 ;  /* 0x0000000000167310 */ /* 0x0000620000201800 */
[----:B------:R-:W-:Y:S05]  /*1b20*/  BRA `(.L_x_12868) ;  /* 0x0000049000007947 */ /* 0x000fea0003800000 */
.L_x_12881:
        /* <DEDUP_REMOVED lines=21> */
.L_x_12890:
[----:B------:R-:W-:Y:S05]  /*1c80*/  BSYNC B1 ;  /* 0x0000000000017941 */ /* 0x000fea0003800000 */
.L_x_12889:
[----:B------:R-:W-:Y:S01]  /*1c90*/  LEA R3, R0, 0x37800000, 0x17 ;  /* 0x3780000000037811 */ /* 0x000fe200078eb8ff */
[----:B------:R-:W-:-:S05]  /*1ca0*/  IMAD.SHL.U32 R0, R2, 0x200000, RZ ;  /* 0x0020000002007824 */ /* 0x000fca00078e00ff */
[----:B------:R-:W-:Y:S02]  /*1cb0*/  LOP3.LUT R0, R3, R0, R4, 0xfe, !PT ;  /* 0x0000000003007212 */ /* 0x000fe400078efe04 */
.L_x_12888:
[----:B------:R-:W-:Y:S05]  /*1cc0*/  BSYNC B0 ;  /* 0x0000000000007941 */ /* 0x000fea0003800000 */
.L_x_12887:
[----:B------:R-:W-:-:S04]  /*1cd0*/  FMUL.FTZ R0, R0, 1 ;  /* 0x3f80000000007820 */ /* 0x000fc80000410000 */
[----:B------:R0:W1:Y:S01]  /*1ce0*/  F2F.F64.F32 R22, R0 ;  /* 0x0000000000167310 */ /* 0x0000620000201800 */
[----:B------:R-:W-:Y:S05]  /*1cf0*/  BRA `(.L_x_12868) ;  /* 0x000002c000007947 */ /* 0x000fea0003800000 */
.L_x_12880:
        /* <DEDUP_REMOVED lines=14> */
.L_x_12894:
[----:B------:R-:W-:Y:S05]  /*1de0*/  BSYNC B0 ;  /* 0x0000000000007941 */ /* 0x000fea0003800000 */
.L_x_12893:
[----:B------:R-:W-:-:S04]  /*1df0*/  FMUL.FTZ R0, R0, 1 ;  /* 0x3f80000000007820 */ /* 0x000fc80000410000 */
[----:B------:R0:W1:Y:S01]  /*1e00*/  F2F.F64.F32 R22, R0 ;  /* 0x0000000000167310 */ /* 0x0000620000201800 */
[----:B------:R-:W-:Y:S05]  /*1e10*/  BRA `(.L_x_12868) ;  /* 0x000001a000007947 */ /* 0x000fea0003800000 */
.L_x_12867:
        /* <DEDUP_REMOVED lines=19> */
[----:B------:R-:W-:Y:S01]  /*1f50*/  CS2R R22, SRZ ;  /* 0x0000000000167805 */ /* 0x000fe2000001ff00 */
[----:B------:R-:W-:Y:S05]  /*1f60*/  BRA `(.L_x_12868) ;  /* 0x0000005000007947 */ /* 0x000fea0003800000 */
.L_x_12892:
[----:B------:R-:W2:Y:S02]  /*1f70*/  LDG.E.64 R22, [R2.64] ;  /* 0x0000002402167981 */ /* 0x000ea4000c1e1b00 */
[----:B--2---:R-:W0:Y:S01]  /*1f80*/  I2F.F64.U64 R22, R22 ;  /* 0x0000001600167312 */ /* 0x004e220000301800 */
[----:B------:R-:W-:Y:S05]  /*1f90*/  BRA `(.L_x_12868) ;  /* 0x0000002000007947 */ /* 0x000fea0003800000 */
.L_x_12891:
[----:B------:R-:W2:Y:S02]  /*1fa0*/  LDG.E R2, [R2.64] ;  /* 0x0000002402027981 */ /* 0x000ea4000c1e1900 */
[----:B--2---:R0:W1:Y:S02]  /*1fb0*/  I2F.F64.U32 R22, R2 ;  /* 0x0000000200167312 */ /* 0x0040640000201800 */
.L_x_12868:
[----:B------:R-:W-:-:S03]  /*1fc0*/  IADD3 R29, R29, 0x80, RZ ;  /* 0x000000801d1d7810 */ /* 0x000fc60007ffe0ff */
.L_x_12862:
[----:B------:R-:W-:Y:S05]  /*1fd0*/  BSYNC B6 ;  /* 0x0000000000067941 */ /* 0x000fea0003800000 */
.L_x_12861:
[----:B------:R-:W-:Y:S01]  /*1fe0*/  ISETP.GE.AND P0, PT, R29, R36, PT ;  /* 0x000000241d00720c */ /* 0x000fe20003f06270 */
[----:B------:R-:W-:Y:S01]  /*1ff0*/  BSSY B6, `(.L_x_12895) ;  /* 0x00000fa000067945 */ /* 0x000fe20003800000 */
[----:B------:R-:W-:Y:S01]  /*2000*/  CS2R R26, SRZ ;  /* 0x00000000001a7805 */ /* 0x000fe2000001ff00 */
[----:B------:R-:W-:-:S10]  /*2010*/  CS2R R18, SRZ ;  /* 0x0000000000127805 */ /* 0x000fd4000001ff00 */
        /* <DEDUP_REMOVED lines=20> */
.L_x_12900:
[----:B------:R-:W2:Y:S02]  /*2160*/  LDG.E.U8 R2, [R2.64] ;  /* 0x0000002402027981 */ /* 0x000ea4000c1e1100 */
[----:B--2---:R0:W2:Y:S01]  /*2170*/  I2F.F64.U16 R18, R2 ;  /* 0x0000000200127312 */ /* 0x0040a20000101800 */
[----:B------:R-:W-:Y:S05]  /*2180*/  BRA `(.L_x_12902) ;  /* 0x00000df000007947 */ /* 0x000fea0003800000 */
.L_x_12899:
        /* <DEDUP_REMOVED lines=9> */
.L_x_12904:
[----:B------:R-:W2:Y:S02]  /*2220*/  LDG.E R2, [R2.64] ;  /* 0x0000002402027981 */ /* 0x000ea4000c1e1900 */
[----:B--2---:R0:W2:Y:S01]  /*2230*/  I2F.F64 R18, R2 ;  /* 0x0000000200127312 */ /* 0x0040a20000201c00 */
[----:B------:R-:W-:Y:S05]  /*2240*/  BRA `(.L_x_12902) ;  /* 0x00000d3000007947 */ /* 0x000fea0003800000 */
.L_x_12903:
[----:B------:R-:W2:Y:S02]  /*2250*/  LDG.E.U16 R2, [R2.64] ;  /* 0x0000002402027981 */ /* 0x000ea4000c1e1500 */
[----:B--2---:R0:W2:Y:S01]  /*2260*/  I2F.F64.S16 R18, R2 ;  /* 0x0000000200127312 */ /* 0x0040a20000101c00 */
[----:B------:R-:W-:Y:S05]  /*2270*/  BRA `(.L_x_12902) ;  /* 0x00000d0000007947 */ /* 0x000fea0003800000 */
.L_x_12898:
        /* <DEDUP_REMOVED lines=10> */
.L_x_12906:
[----:B------:R-:W2:Y:S02]  /*2320*/  LDG.E.U16 R0, [R2.64] ;  /* 0x0000002402007981 */ /* 0x000ea4000c1e1500 */
[----:B--2---:R-:W-:-:S05]  /*2330*/  HADD2.F32 R0, -RZ, R0.H0_H0 ;  /* 0x20000000ff007230 */ /* 0x004fca0000004100 */
[----:B------:R-:W-:-:S04]  /*2340*/  FMUL.FTZ R0, R0, 1 ;  /* 0x3f80000000007820 */ /* 0x000fc80000410000 */
[----:B------:R0:W2:Y:S01]  /*2350*/  F2F.F64.F32 R18, R0 ;  /* 0x0000000000127310 */ /* 0x0000a20000201800 */
[----:B------:R-:W-:Y:S05]  /*2360*/  BRA `(.L_x_12902) ;  /* 0x00000c1000007947 */ /* 0x000fea0003800000 */
.L_x_12905:
        /* <DEDUP_REMOVED lines=10> */
.L_x_12908:
[----:B------:R-:W2:Y:S02]  /*2410*/  LDG.E.U16 R2, [R2.64] ;  /* 0x0000002402027981 */ /* 0x000ea4000c1e1500 */
[----:B--2---:R-:W-:-:S05]  /*2420*/  HADD2.F32 R0, -RZ, R2.H0_H0 ;  /* 0x20000002ff007230 */ /* 0x004fca0000004100 */
[----:B------:R-:W-:-:S04]  /*2430*/  FMUL.FTZ R0, R0, 1 ;  /* 0x3f80000000007820 */ /* 0x000fc80000410000 */
[----:B------:R0:W2:Y:S01]  /*2440*/  F2F.F64.F32 R18, R0 ;  /* 0x0000000000127310 */ /* 0x0000a20000201800 */
[----:B------:R-:W-:Y:S05]  /*2450*/  BRA `(.L_x_12902) ;  /* 0x00000b2000007947 */ /* 0x000fea0003800000 */
.L_x_12907:
[----:B------:R0:W5:Y:S01]  /*2460*/  LDG.E.64 R18, [R2.64] ;  /* 0x0000002402127981 */ /* 0x000162000c1e1b00 */
[----:B------:R-:W-:Y:S05]  /*2470*/  BRA `(.L_x_12902) ;  /* 0x00000b0000007947 */ /* 0x000fea0003800000 */
.L_x_12897:
        /* <DEDUP_REMOVED lines=13> */
.L_x_12911:
[----:B------:R0:W5:Y:S01]  /*2550*/  LDG.E.64 R18, [R2.64] ;  /* 0x0000002402127981 */ /* 0x000162000c1e1b00 */
[----:B------:R-:W-:Y:S05]  /*2560*/  BRA `(.L_x_12902) ;  /* 0x00000a1000007947 */ /* 0x000fea0003800000 */
.L_x_12910:
        /* <DEDUP_REMOVED lines=28> */
.L_x_12913:
        /* <DEDUP_REMOVED lines=15> */
.L_x_12912:
[----:B------:R-:W2:Y:S02]  /*2820*/  LDG.E.U16 R0, [R2.64] ;  /* 0x0000002402007981 */ /* 0x000ea4000c1e1500 */
[----:B--2---:R-:W-:-:S05]  /*2830*/  PRMT R0, RZ, 0x5410, R0 ;  /* 0x00005410ff007816 */ /* 0x004fca0000000000 */
[----:B------:R-:W-:-:S04]  /*2840*/  FMUL.FTZ R0, R0, 1 ;  /* 0x3f80000000007820 */ /* 0x000fc80000410000 */
[----:B------:R0:W2:Y:S01]  /*2850*/  F2F.F64.F32 R18, R0 ;  /* 0x0000000000127310 */ /* 0x0000a20000201800 */
[----:B------:R-:W-:Y:S05]  /*2860*/  BRA `(.L_x_12902) ;  /* 0x0000071000007947 */ /* 0x000fea0003800000 */
.L_x_12909:
        /* <DEDUP_REMOVED lines=11> */
.L_x_12916:
        /* <DEDUP_REMOVED lines=21> */
.L_x_12920:
[----:B------:R-:W-:Y:S05]  /*2a70*/  BSYNC B1 ;  /* 0x0000000000017941 */ /* 0x000fea0003800000 */
.L_x_12919:
[----:B------:R-:W-:Y:S01]  /*2a80*/  LEA R3, R0, 0x3b800000, 0x17 ;  /* 0x3b80000000037811 */ /* 0x000fe200078eb8ff */
[----:B------:R-:W-:-:S05]  /*2a90*/  IMAD.SHL.U32 R0, R2, 0x100000, RZ ;  /* 0x0010000002007824 */ /* 0x000fca00078e00ff */
[----:B------:R-:W-:Y:S02]  /*2aa0*/  LOP3.LUT R0, R3, R0, R4, 0xfe, !PT ;  /* 0x0000000003007212 */ /* 0x000fe400078efe04 */
.L_x_12918:
[----:B------:R-:W-:Y:S05]  /*2ab0*/  BSYNC B0 ;  /* 0x0000000000007941 */ /* 0x000fea0003800000 */
.L_x_12917:
[----:B------:R-:W-:-:S04]  /*2ac0*/  FMUL.FTZ R0, R0, 1 ;  /* 0x3f80000000007820 */ /* 0x000fc80000410000 */
[----:B------:R0:W2:Y:S01]  /*2ad0*/  F2F.F64.F32 R18, R0 ;  /* 0x0000000000127310 */ /* 0x0000a20000201800 */
[----:B------:R-:W-:Y:S05]  /*2ae0*/  BRA `(.L_x_12902) ;  /* 0x0000049000007947 */ /* 0x000fea0003800000 */
.L_x_12915:
        /* <DEDUP_REMOVED lines=21> */
.L_x_12924:
[----:B------:R-:W-:Y:S05]  /*2c40*/  BSYNC B1 ;  /* 0x0000000000017941 */ /* 0x000fea0003800000 */
.L_x_12923:
[----:B------:R-:W-:Y:S01]  /*2c50*/  LEA R3, R0, 0x37800000, 0x17 ;  /* 0x3780000000037811 */ /* 0x000fe200078eb8ff */
[----:B------:R-:W-:-:S05]  /*2c60*/  IMAD.SHL.U32 R0, R2, 0x200000, RZ ;  /* 0x0020000002007824 */ /* 0x000fca00078e00ff */
[----:B------:R-:W-:Y:S02]  /*2c70*/  LOP3.LUT R0, R3, R0, R4, 0xfe, !PT ;  /* 0x0000000003007212 */ /* 0x000fe400078efe04 */
.L_x_12922:
[----:B------:R-:W-:Y:S05]  /*2c80*/  BSYNC B0 ;  /* 0x0000000000007941 */ /* 0x000fea0003800000 */
.L_x_12921:
[----:B------:R-:W-:-:S04]  /*2c90*/  FMUL.FTZ R0, R0, 1 ;  /* 0x3f80000000007820 */ /* 0x000fc80000410000 */
[----:B------:R0:W2:Y:S01]  /*2ca0*/  F2F.F64.F32 R18, R0 ;  /* 0x0000000000127310 */ /* 0x0000a20000201800 */
[----:B------:R-:W-:Y:S05]  /*2cb0*/  BRA `(.L_x_12902) ;  /* 0x000002c000007947 */ /* 0x000fea0003800000 */
.L_x_12914:
        /* <DEDUP_REMOVED lines=14> */
.L_x_12928:
[----:B------:R-:W-:Y:S05]  /*2da0*/  BSYNC B0 ;  /* 0x0000000000007941 */ /* 0x000fea0003800000 */
.L_x_12927:
[----:B------:R-:W-:-:S04]  /*2db0*/  FMUL.FTZ R0, R0, 1 ;  /* 0x3f80000000007820 */ /* 0x000fc80000410000 */
[----:B------:R0:W2:Y:S01]  /*2dc0*/  F2F.F64.F32 R18, R0 ;  /* 0x0000000000127310 */ /* 0x0000a20000201800 */
[----:B------:R-:W-:Y:S05]  /*2dd0*/  BRA `(.L_x_12902) ;  /* 0x000001a000007947 */ /* 0x000fea0003800000 */
.L_x_12901:
        /* <DEDUP_REMOVED lines=21> */
.L_x_12926:
[----:B------:R-:W2:Y:S02]  /*2f30*/  LDG.E.64 R18, [R2.64] ;  /* 0x0000002402127981 */ /* 0x000ea4000c1e1b00 */
[----:B--2---:R-:W0:Y:S01]  /*2f40*/  I2F.F64.U64 R18, R18 ;  /* 0x0000001200127312 */ /* 0x004e220000301800 */
[----:B------:R-:W-:Y:S05]  /*2f50*/  BRA `(.L_x_12902) ;  /* 0x0000002000007947 */ /* 0x000fea0003800000 */
.L_x_12925:
[----:B------:R-:W2:Y:S02]  /*2f60*/  LDG.E R2, [R2.64] ;  /* 0x0000002402027981 */ /* 0x000ea4000c1e1900 */
[----:B--2---:R0:W2:Y:S02]  /*2f70*/  I2F.F64.U32 R18, R2 ;  /* 0x0000000200127312 */ /* 0x0040a40000201800 */
.L_x_12902:
[----:B------:R-:W-:-:S03]  /*2f80*/  IADD3 R29, R29, 0x80, RZ ;  /* 0x000000801d1d7810 */ /* 0x000fc60007ffe0ff */
.L_x_12896:
[----:B------:R-:W-:Y:S05]  /*2f90*/  BSYNC B6 ;  /* 0x0000000000067941 */ /* 0x000fea0003800000 */
.L_x_12895:
[----:B------:R-:W-:Y:S01]  /*2fa0*/  ISETP.GE.AND P0, PT, R29, R36, PT ;  /* 0x000000241d00720c */ /* 0x000fe20003f06270 */
[----:B------:R-:W-:-:S12]  /*2fb0*/  BSSY B6, `(.L_x_12929) ;  /* 0x00000f5000067945 */ /* 0x000fd80003800000 */
        /* <DEDUP_REMOVED lines=19> */
.L_x_12934:
[----:B------:R-:W3:Y:S02]  /*30f0*/  LDG.E.U8 R2, [R2.64] ;  /* 0x0000002402027981 */ /* 0x000ee4000c1e1100 */
[----:B---3--:R0:W3:Y:S01]  /*3100*/  I2F.F64.U16 R26, R2 ;  /* 0x00000002001a7312 */ /* 0x0080e20000101800 */
[----:B------:R-:W-:Y:S05]  /*3110*/  BRA `(.L_x_12930) ;  /* 0x00000de000007947 */ /* 0x000fea0003800000 */
.L_x_12933:
        /* <DEDUP_REMOVED lines=9> */
.L_x_12937:
[----:B------:R-:W3:Y:S02]  /*31b0*/  LDG.E R2, [R2.64] ;  /* 0x0000002402027981 */ /* 0x000ee4000c1e1900 */
[----:B---3--:R0:W3:Y:S01]  /*31c0*/  I2F.F64 R26, R2 ;  /* 0x00000002001a7312 */ /* 0x0080e20000201c00 */
[----:B------:R-:W-:Y:S05]  /*31d0*/  BRA `(.L_x_12930) ;  /* 0x00000d2000007947 */ /* 0x000fea0003800000 */
.L_x_12936:
[----:B------:R-:W3:Y:S02]  /*31e0*/  LDG.E.U16 R2, [R2.64] ;  /* 0x0000002402027981 */ /* 0x000ee4000c1e1500 */
[----:B---3--:R0:W3:Y:S01]  /*31f0*/  I2F.F64.S16 R26, R2 ;  /* 0x00000002001a7312 */ /* 0x0080e20000101c00 */
[----:B------:R-:W-:Y:S05]  /*3200*/  BRA `(.L_x_12930) ;  /* 0x00000cf000007947 */ /* 0x000fea0003800000 */
.L_x_12932:
        /* <DEDUP_REMOVED lines=10> */
.L_x_12939:
[----:B------:R-:W3:Y:S02]  /*32b0*/  LDG.E.U16 R0, [R2.64] ;  /* 0x0000002402007981 */ /* 0x000ee4000c1e1500 */
[----:B---3--:R-:W-:-:S05]  /*32c0*/  HADD2.F32 R0, -RZ, R0.H0_H0 ;  /* 0x20000000ff007230 */ /* 0x008fca0000004100 */
[----:B------:R-:W-:-:S04]  /*32d0*/  FMUL.FTZ R0, R0, 1 ;  /* 0x3f80000000007820 */ /* 0x000fc80000410000 */
[----:B------:R0:W3:Y:S01]  /*32e0*/  F2F.F64.F32 R26, R0 ;  /* 0x00000000001a7310 */ /* 0x0000e20000201800 */
[----:B------:R-:W-:Y:S05]  /*32f0*/  BRA `(.L_x_12930) ;  /* 0x00000c0000007947 */ /* 0x000fea0003800000 */
.L_x_12938:
        /* <DEDUP_REMOVED lines=10> */
.L_x_12941:
[----:B------:R-:W3:Y:S02]  /*33a0*/  LDG.E.U16 R2, [R2.64] ;  /* 0x0000002402027981 */ /* 0x000ee4000c1e1500 */
[----:B---3--:R-:W-:-:S05]  /*33b0*/  HADD2.F32 R0, -RZ, R2.H0_H0 ;  /* 0x20000002ff007230 */ /* 0x008fca0000004100 */
[----:B------:R-:W-:-:S04]  /*33c0*/  FMUL.FTZ R0, R0, 1 ;  /* 0x3f80000000007820 */ /* 0x000fc80000410000 */
[----:B------:R0:W3:Y:S01]  /*33d0*/  F2F.F64.F32 R26, R0 ;  /* 0x00000000001a7310 */ /* 0x0000e20000201800 */
[----:B------:R-:W-:Y:S05]  /*33e0*/  BRA `(.L_x_12930) ;  /* 0x00000b1000007947 */ /* 0x000fea0003800000 */
.L_x_12940:
[----:B------:R0:W5:Y:S01]  /*33f0*/  LDG.E.64 R26, [R2.64] ;  /* 0x00000024021a7981 */ /* 0x000162000c1e1b00 */
[----:B------:R-:W-:Y:S05]  /*3400*/  BRA `(.L_x_12930) ;  /* 0x00000af000007947 */ /* 0x000fea0003800000 */
.L_x_12931:
        /* <DEDUP_REMOVED lines=13> */
.L_x_12944:
[----:B------:R0:W5:Y:S01]  /*34e0*/  LDG.E.64 R26, [R2.64] ;  /* 0x00000024021a7981 */ /* 0x000162000c1e1b00 */
[----:B------:R-:W-:Y:S05]  /*34f0*/  BRA `(.L_x_12930) ;  /* 0x00000a0000007947 */ /* 0x000fea0003800000 */
.L_x_12943:
        /* <DEDUP_REMOVED lines=28> */
.L_x_12946:
        /* <DEDUP_REMOVED lines=15> */
.L_x_12945:
[----:B------:R-:W3:Y:S02]  /*37b0*/  LDG.E.U16 R0, [R2.64] ;  /* 0x0000002402007981 */ /* 0x000ee4000c1e1500 */
[----:B---3--:R-:W-:-:S05]  /*37c0*/  PRMT R0, RZ, 0x5410, R0 ;  /* 0x00005410ff007816 */ /* 0x008fca0000000000 */
[----:B------:R-:W-:-:S04]  /*37d0*/  FMUL.FTZ R0, R0, 1 ;  /* 0x3f80000000007820 */ /* 0x000fc80000410000 */
[----:B------:R0:W3:Y:S01]  /*37e0*/  F2F.F64.F32 R26, R0 ;  /* 0x00000000001a7310 */ /* 0x0000e20000201800 */
[----:B------:R-:W-:Y:S05]  /*37f0*/  BRA `(.L_x_12930) ;  /* 0x0000070000007947 */ /* 0x000fea0003800000 */
.L_x_12942:
        /* <DEDUP_REMOVED lines=11> */
.L_x_12949:
        /* <DEDUP_REMOVED lines=21> */
.L_x_12953:
[----:B------:R-:W-:Y:S05]  /*3a00*/  BSYNC B1 ;  /* 0x0000000000017941 */ /* 0x000fea0003800000 */
.L_x_12952:
[----:B------:R-:W-:Y:S01]  /*3a10*/  LEA R3, R0, 0x3b800000, 0x17 ;  /* 0x3b80000000037811 */ /* 0x000fe200078eb8ff */
[----:B------:R-:W-:-:S05]  /*3a20*/  IMAD.SHL.U32 R0, R2, 0x100000, RZ ;  /* 0x0010000002007824 */ /* 0x000fca00078e00ff */
[----:B------:R-:W-:Y:S02]  /*3a30*/  LOP3.LUT R0, R3, R0, R4, 0xfe, !PT ;  /* 0x0000000003007212 */ /* 0x000fe400078efe04 */
.L_x_12951:
[----:B------:R-:W-:Y:S05]  /*3a40*/  BSYNC B0 ;  /* 0x0000000000007941 */ /* 0x000fea0003800000 */
.L_x_12950:
[----:B------:R-:W-:-:S04]  /*3a50*/  FMUL.FTZ R0, R0, 1 ;  /* 0x3f80000000007820 */ /* 0x000fc80000410000 */
[----:B------:R0:W3:Y:S01]  /*3a60*/  F2F.F64.F32 R26, R0 ;  /* 0x00000000001a7310 */ /* 0x0000e20000201800 */
[----:B------:R-:W-:Y:S05]  /*3a70*/  BRA `(.L_x_12930) ;  /* 0x0000048000007947 */ /* 0x000fea0003800000 */
.L_x_12948:
        /* <DEDUP_REMOVED lines=21> */
.L_x_12957:
[----:B------:R-:W-:Y:S05]  /*3bd0*/  BSYNC B1 ;  /* 0x0000000000017941 */ /* 0x000fea0003800000 */
.L_x_12956:
[----:B------:R-:W-:Y:S01]  /*3be0*/  LEA R3, R0, 0x37800000, 0x17 ;  /* 0x3780000000037811 */ /* 0x000fe200078eb8ff */
[----:B------:R-:W-:-:S05]  /*3bf0*/  IMAD.SHL.U32 R0, R2, 0x200000, RZ ;  /* 0x0020000002007824 */ /* 0x000fca00078e00ff */
[----:B------:R-:W-:Y:S02]  /*3c00*/  LOP3.LUT R0, R3, R0, R4, 0xfe, !PT ;  /* 0x0000000003007212 */ /* 0x000fe400078efe04 */
.L_x_12955:
[----:B------:R-:W-:Y:S05]  /*3c10*/  BSYNC B0 ;  /* 0x0000000000007941 */ /* 0x000fea0003800000 */
.L_x_12954:
[----:B------:R-:W-:-:S04]  /*3c20*/  FMUL.FTZ R0, R0, 1 ;  /* 0x3f80000000007820 */ /* 0x000fc80000410000 */
[----:B------:R0:W3:Y:S01]  /*3c30*/  F2F.F64.F32 R26, R0 ;  /* 0x00000000001a7310 */ /* 0x0000e20000201800 */
[----:B------:R-:W-:Y:S05]  /*3c40*/  BRA `(.L_x_12930) ;  /* 0x000002b000007947 */ /* 0x000fea0003800000 */
.L_x_12947:
        /* <DEDUP_REMOVED lines=14> */
.L_x_12961:
[----:B------:R-:W-:Y:S05]  /*3d30*/  BSYNC B0 ;  /* 0x0000000000007941 */ /* 0x000fea0003800000 */
.L_x_12960:
[----:B------:R-:W-:-:S04]  /*3d40*/  FMUL.FTZ R0, R0, 1 ;  /* 0x3f80000000007820 */ /* 0x000fc80000410000 */
[----:B------:R0:W3:Y:S01]  /*3d50*/  F2F.F64.F32 R26, R0 ;  /* 0x00000000001a7310 */ /* 0x0000e20000201800 */
[----:B------:R-:W-:Y:S05]  /*3d60*/  BRA `(.L_x_12930) ;  /* 0x0000019000007947 */ /* 0x000fea0003800000 */
.L_x_12935:
        /* <DEDUP_REMOVED lines=19> */
[----:B------:R-:W-:Y:S05]  /*3ea0*/  BRA `(.L_x_12930) ;  /* 0x0000005000007947 */ /* 0x000fea0003800000 */
.L_x_12959:
[----:B------:R-:W3:Y:S02]  /*3eb0*/  LDG.E.64 R26, [R2.64] ;  /* 0x00000024021a7981 */ /* 0x000ee4000c1e1b00 */
[----:B---3--:R-:W0:Y:S01]  /*3ec0*/  I2F.F64.U64 R26, R26 ;  /* 0x0000001a001a7312 */ /* 0x008e220000301800 */
[----:B------:R-:W-:Y:S05]  /*3ed0*/  BRA `(.L_x_12930) ;  /* 0x0000002000007947 */ /* 0x000fea0003800000 */
.L_x_12958:
[----:B------:R-:W3:Y:S02]  /*3ee0*/  LDG.E R2, [R2.64] ;  /* 0x0000002402027981 */ /* 0x000ee4000c1e1900 */
[----:B---3--:R0:W3:Y:S02]  /*3ef0*/  I2F.F64.U32 R26, R2 ;  /* 0x00000002001a7312 */ /* 0x0080e40000201800 */
.L_x_12930:
[----:B------:R-:W-:Y:S05]  /*3f00*/  BSYNC B6 ;  /* 0x0000000000067941 */ /* 0x000fea0003800000 */
.L_x_12929:
[----:B0-----:R-:W0:Y:S01]  /*3f10*/  S2R R3, SR_TID.X ;  /* 0x0000000000037919 */ /* 0x001e220000002100 */
[----:B------:R-:W-:Y:S01]  /*3f20*/  BSSY B0, `(.L_x_12962) ;  /* 0x000015e000007945 */ /* 0x000fe20003800000 */
[----:B0-----:R-:W-:-:S13]  /*3f30*/  ISETP.GE.AND P0, PT, R3, R36, PT ;  /* 0x000000240300720c */ /* 0x001fda0003f06270 */
[----:B------:R-:W-:Y:S05]  /*3f40*/  @P0 BRA `(.L_x_12963) ;  /* 0x000015b000000947 */ /* 0x000fea0003800000 */
[----:B------:R-:W0:-:S14]  /*3f50*/  DSETP.NEU.AND P0, PT, RZ, c[0x0][0x170], PT ;  /* 0x00005c00ff00762a */ /* 0x000e1c0003f0d000 */
[----:B0-----:R-:W-:Y:S05]  /*3f60*/  @P0 BRA `(.L_x_12964) ;  /* 0x000001b000000947 */ /* 0x001fea0003800000 */
[----:B------:R-:W0:Y:S01]  /*3f70*/  MUFU.RCP64H R3, c[0x0][0x174] ;  /* 0x00005d0000037b08 */ /* 0x000e220000001800 */
[----:B------:R-:W-:Y:S01]  /*3f80*/  IMAD.MOV.U32 R6, RZ, RZ, c[0x0][0x170] ;  /* 0x00005c00ff067624 */ /* 0x000fe200078e00ff */
[----:B-----5:R-:W-:Y:S01]  /*3f90*/  FSETP.GEU.AND P1, PT, |R17|, 6.5827683646048100446e-37, PT ;  /* 0x036000001100780b */ /* 0x020fe20003f2e200 */
        /* <DEDUP_REMOVED lines=19> */
[----:B-123--:R-:W-:Y:S05]  /*40d0*/  CALL.REL.NOINC `($__internal_7_$__cuda_sm20_div_rn_f64_full) ;  /* 0x00009ac000007944 */ /* 0x00efea0003c00000 */
.L_x_12966:
[----:B------:R-:W-:Y:S05]  /*40e0*/  BSYNC B2 ;  /* 0x0000000000027941 */ /* 0x000fea0003800000 */
.L_x_12965:
[----:B------:R-:W-:Y:S02]  /*40f0*/  IMAD.MOV.U32 R4, RZ, RZ, R6 ;  /* 0x000000ffff047224 */ /* 0x000fe400078e0006 */
[----:B------:R-:W-:Y:S01]  /*4100*/  IMAD.MOV.U32 R5, RZ, RZ, R7 ;  /* 0x000000ffff057224 */ /* 0x000fe200078e0007 */
[----:B------:R-:W-:Y:S05]  /*4110*/  BRA `(.L_x_12963) ;  /* 0x000013e000007947 */ /* 0x000fea0003800000 */
.L_x_12964:
[----:B------:R-:W-:Y:S01]  /*4120*/  IMAD.MOV.U32 R3, RZ, RZ, c[0x0][0x174] ;  /* 0x00005d00ff037624 */ /* 0x000fe200078e00ff */
[----:B-----5:R-:W-:Y:S01]  /*4130*/  LOP3.LUT R9, R17, 0x7fffffff, RZ, 0xc0, !PT ;  /* 0x7fffffff11097812 */ /* 0x020fe200078ec0ff */
[----:B------:R-:W-:Y:S01]  /*4140*/  BSSY B1, `(.L_x_12967) ;  /* 0x00000fb000017945 */ /* 0x000fe20003800000 */
[----:B------:R-:W-:-:S02]  /*4150*/  IMAD.MOV.U32 R8, RZ, RZ, R16 ;  /* 0x000000ffff087224 */ /* 0x000fc400078e0010 */
        /* <DEDUP_REMOVED lines=19> */
[----:B------:R-:W4:-:S06]  /*4290*/  @!P1 DMUL R6, R6, 1.80143985094819840000e+16 ;  /* 0x4350000006069828 */ /* 0x000f0c0000000000 */
[C---:B0-----:R-:W-:Y:S02]  /*42a0*/  @!P0 LEA.HI R5, R9.reuse, 0xffffffca, RZ, 0xc ;  /* 0xffffffca09058811 */ /* 0x041fe400078f60ff */
[----:B------:R-:W-:Y:S02]  /*42b0*/  LOP3.LUT R9, R9, 0xfffff, RZ, 0xc0, !PT ;  /* 0x000fffff09097812 */ /* 0x000fe400078ec0ff */
[----:B----4-:R-:W-:Y:S02]  /*42c0*/  @!P1 LEA.HI R0, R7, 0xffffffca, RZ, 0xc ;  /* 0xffffffca07009811 */ /* 0x010fe400078f60ff */
[----:B------:R-:W-:Y:S02]  /*42d0*/  LOP3.LUT R11, RZ, R5, RZ, 0x33, !PT ;  /* 0x00000005ff0b7212 */ /* 0x000fe400078e33ff */
[----:B------:R-:W-:Y:S01]  /*42e0*/  LOP3.LUT R9, R9, 0x100000, RZ, 0xfc, !PT ;  /* 0x0010000009097812 */ /* 0x000fe200078efcff */
[--C-:B------:R-:W-:Y:S02]  /*42f0*/  IMAD.IADD R4, R5, 0x1, -R0.reuse ;  /* 0x0000000105047824 */ /* 0x100fe400078e0a00 */
[----:B------:R-:W-:-:S05]  /*4300*/  IMAD.IADD R11, R11, 0x1, R0 ;  /* 0x000000010b0b7824 */ /* 0x000fca00078e0200 */
[----:B------:R-:W-:Y:S01]  /*4310*/  IMNMX R2, R11, -0x1, !PT ;  /* 0xffffffff0b027817 */ /* 0x000fe20007800200 */
[----:B------:R-:W-:-:S04]  /*4320*/  IMAD.MOV.U32 R11, RZ, RZ, R8 ;  /* 0x000000ffff0b7224 */ /* 0x000fc800078e0008 */
[----:B------:R-:W-:-:S05]  /*4330*/  IMAD.IADD R15, R2, 0x1, R5 ;  /* 0x00000001020f7824 */ /* 0x000fca00078e0205 */
[----:B------:R-:W-:-:S04]  /*4340*/  IADD3 R2, R15, 0x2, -R0 ;  /* 0x000000020f027810 */ /* 0x000fc80007ffe800 */
[----:B------:R-:W-:Y:S02]  /*4350*/  LOP3.LUT P0, R10, R2, 0x3, RZ, 0xc0, !PT ;  /* 0x00000003020a7812 */ /* 0x000fe4000780c0ff */
[----:B------:R-:W-:-:S04]  /*4360*/  LOP3.LUT R2, R7, 0xfffff, RZ, 0xc0, !PT ;  /* 0x000fffff07027812 */ /* 0x000fc800078ec0ff */
[----:B------:R-:W-:-:S07]  /*4370*/  LOP3.LUT R2, R2, 0x100000, RZ, 0xfc, !PT ;  /* 0x0010000002027812 */ /* 0x000fce00078efcff */
[----:B------:R-:W-:Y:S05]  /*4380*/  @!P0 BRA `(.L_x_12971) ;  /* 0x000000d000008947 */ /* 0x000fea0003800000 */
[----:B------:R-:W-:Y:S02]  /*4390*/  BSSY B3, `(.L_x_12971) ;  /* 0x000000c000037945 */ /* 0x000fe40003800000 */
.L_x_12972:
        /* <DEDUP_REMOVED lines=12> */
.L_x_12971:
[----:B------:R-:W-:Y:S05]  /*4460*/  BSYNC B2 ;  /* 0x0000000000027941 */ /* 0x000fea0003800000 */
.L_x_12970:
        /* <DEDUP_REMOVED lines=13> */
.L_x_12978:
        /* <DEDUP_REMOVED lines=33> */
.L_x_12977:
[----:B------:R-:W-:Y:S02]  /*4750*/  IMAD.MOV.U32 R8, RZ, RZ, R10 ;  /* 0x000000ffff087224 */ /* 0x000fe400078e000a */
.L_x_12976:
[----:B------:R-:W-:Y:S05]  /*4760*/  BSYNC B3 ;  /* 0x0000000000037941 */ /* 0x000fea0003800000 */
.L_x_12975:
[----:B------:R-:W-:-:S13]  /*4770*/  ISETP.GE.U32.AND P0, PT, R5, 0xc, PT ;  /* 0x0000000c0500780c */ /* 0x000fda0003f06070 */
[----:B------:R-:W-:Y:S05]  /*4780*/  @!P0 BRA `(.L_x_12974) ;  /* 0x0000077000008947 */ /* 0x000fea0003800000 */
[----:B------:R-:W-:Y:S01]  /*4790*/  BSSY B3, `(.L_x_12979) ;  /* 0x0000075000037945 */ /* 0x000fe20003800000 */
[----:B------:R-:W-:Y:S02]  /*47a0*/  IADD3 R4, R4, 0x10, RZ ;  /* 0x0000001004047810 */ /* 0x000fe40007ffe0ff */
.L_x_12980:
        /* <DEDUP_REMOVED lines=116> */
.L_x_12979:
[----:B------:R-:W-:Y:S02]  /*4ef0*/  IMAD.MOV.U32 R13, RZ, RZ, R5 ;  /* 0x000000ffff0d7224 */ /* 0x000fe400078e0005 */
.L_x_12974:
[----:B------:R-:W-:Y:S05]  /*4f00*/  BSYNC B2 ;  /* 0x0000000000027941 */ /* 0x000fea0003800000 */
.L_x_12973:
        /* <DEDUP_REMOVED lines=20> */
.L_x_12982:
[----:B------:R-:W-:Y:S05]  /*5050*/  BSYNC B2 ;  /* 0x0000000000027941 */ /* 0x000fea0003800000 */
.L_x_12981:
[----:B------:R-:W-:-:S05]  /*5060*/  IMAD.MOV.U32 R5, RZ, RZ, R11 ;  /* 0x000000ffff057224 */ /* 0x000fca00078e000b */
[----:B------:R-:W-:Y:S01]  /*5070*/  LOP3.LUT R5, R5, 0x80000000, R17, 0xb8, !PT ;  /* 0x8000000005057812 */ /* 0x000fe200078eb811 */
[----:B------:R-:W-:Y:S05]  /*5080*/  BRA `(.L_x_12969) ;  /* 0x0000006000007947 */ /* 0x000fea0003800000 */
.L_x_12968:
[----:B------:R-:W0:-:S06]  /*5090*/  DSETP.GTU.AND P0, PT, R6, +INF , PT ;  /* 0x7ff000000600742a */ /* 0x000e0c0003f0c000 */
[----:B0-----:R-:W0:-:S14]  /*50a0*/  DSETP.LE.AND P0, PT, R8, +INF , !P0 ;  /* 0x7ff000000800742a */ /* 0x001e1c0004703000 */
[----:B0-----:R-:W0:-:S04]  /*50b0*/  @P0 DSETP.NEU.AND P1, PT, R8, +INF , PT ;  /* 0x7ff000000800042a */ /* 0x001e080003f2d000 */
[----:B------:R4:W3:-:S06]  /*50c0*/  @!P0 DADD R4, R16, c[0x0][0x170] ;  /* 0x00005c0010048629 */ /* 0x0008cc0000000000 */
[----:B0-----:R-:W-:Y:S02]  /*50d0*/  @P0 FSEL R4, R16, RZ, P1 ;  /* 0x000000ff10040208 */ /* 0x001fe40000800000 */
[----:B------:R-:W-:Y:S02]  /*50e0*/  @P0 FSEL R5, R17, -QNAN , P1 ;  /* 0xfff8000011050808 */ /* 0x000fe40000800000 */
.L_x_12969:
[----:B---34-:R-:W-:Y:S05]  /*50f0*/  BSYNC B1 ;  /* 0x0000000000017941 */ /* 0x018fea0003800000 */
.L_x_12967:
        /* <DEDUP_REMOVED lines=20> */
[----:B------:R-:W-:Y:S02]  /*5240*/  IMAD.MOV.U32 R32, RZ, RZ, c[0x0][0x170] ;  /* 0x00005c00ff207624 */ /* 0x000fe400078e00ff */
[----:B-12---:R-:W-:Y:S05]  /*5250*/  CALL.REL.NOINC `($__internal_7_$__cuda_sm20_div_rn_f64_full) ;  /* 0x0000894000007944 */ /* 0x006fea0003c00000 */
.L_x_12984:
[----:B------:R-:W-:Y:S05]  /*5260*/  BSYNC B2 ;  /* 0x0000000000027941 */ /* 0x000fea0003800000 */
.L_x_12983:
[----:B------:R-:W0:-:S04]  /*5270*/  DSETP.GEU.AND P0, PT, R4, RZ, PT ;  /* 0x000000ff0400722a */ /* 0x000e080003f0e000 */
[----:B------:R-:W-:-:S04]  /*5280*/  DADD R2, R6, -1 ;  /* 0xbff0000006027429 */ /* 0x000fc80000000000 */
[----:B0-----:R-:W0:-:S06]  /*5290*/  DSETP.GT.XOR P0, PT, RZ, c[0x0][0x170], !P0 ;  /* 0x00005c00ff00762a */ /* 0x001e0c0004704800 */
[----:B0-----:R-:W0:-:S06]  /*52a0*/  DSETP.NEU.AND P0, PT, R4, RZ, P0 ;  /* 0x000000ff0400722a */ /* 0x001e0c000070d000 */
[----:B0-----:R-:W-:Y:S02]  /*52b0*/  FSEL R8, R2, R6, P0 ;  /* 0x0000000602087208 */ /* 0x001fe40000000000 */
[----:B------:R-:W-:-:S06]  /*52c0*/  FSEL R9, R3, R7, P0 ;  /* 0x0000000703097208 */ /* 0x000fcc0000000000 */
[----:B------:R-:W0:-:S14]  /*52d0*/  DSETP.NEU.AND P0, PT, R8, RZ, PT ;  /* 0x000000ff0800722a */ /* 0x000e1c0003f0d000 */
[----:B0-----:R-:W-:Y:S05]  /*52e0*/  @P0 BRA `(.L_x_12985) ;  /* 0x000001b000000947 */ /* 0x001fea0003800000 */
[----:B------:R-:W0:Y:S01]  /*52f0*/  MUFU.RCP64H R3, c[0x0][0x174] ;  /* 0x00005d0000037b08 */ /* 0x000e220000001800 */
[----:B------:R-:W-:Y:S01]  /*5300*/  IMAD.MOV.U32 R4, RZ, RZ, c[0x0][0x170] ;  /* 0x00005c00ff047624 */ /* 0x000fe200078e00ff */
[----:B------:R-:W-:Y:S01]  /*5310*/  FSETP.GEU.AND P1, PT, |R17|, 6.5827683646048100446e-37, PT ;  /* 0x036000001100780b */ /* 0x000fe20003f2e200 */
        /* <DEDUP_REMOVED lines=19> */
[----:B-12---:R-:W-:Y:S05]  /*5450*/  CALL.REL.NOINC `($__internal_7_$__cuda_sm20_div_rn_f64_full) ;  /* 0x0000874000007944 */ /* 0x006fea0003c00000 */
.L_x_12987:
[----:B------:R-:W-:Y:S05]  /*5460*/  BSYNC B2 ;  /* 0x0000000000027941 */ /* 0x000fea0003800000 */
.L_x_12986:
[----:B------:R-:W-:Y:S01]  /*5470*/  LOP3.LUT R5, RZ, 0x80000000, R7, 0xb8, !PT ;  /* 0x80000000ff057812 */ /* 0x000fe200078eb807 */
[----:B------:R-:W-:Y:S01]  /*5480*/  IMAD.MOV.U32 R4, RZ, RZ, RZ ;  /* 0x000000ffff047224 */ /* 0x000fe200078e00ff */
[----:B------:R-:W-:Y:S05]  /*5490*/  BRA `(.L_x_12963) ;  /* 0x0000006000007947 */ /* 0x000fea0003800000 */
.L_x_12985:
[----:B------:R-:W0:Y:S02]  /*54a0*/  FRND.F64.FLOOR R2, R8 ;  /* 0x0000000800027313 */ /* 0x000e240000305800 */
[----:B0-----:R-:W0:-:S04]  /*54b0*/  DADD R4, R8, -R2 ;  /* 0x0000000008047229 */ /* 0x001e080000000802 */
[----:B------:R-:W-:-:S04]  /*54c0*/  DADD R6, R2, 1 ;  /* 0x3ff0000002067429 */ /* 0x000fc80000000000 */
[----:B0-----:R-:W0:-:S06]  /*54d0*/  DSETP.GT.AND P0, PT, R4, 0.5, PT ;  /* 0x3fe000000400742a */ /* 0x001e0c0003f04000 */
[----:B0-----:R-:W-:Y:S02]  /*54e0*/  FSEL R4, R6, R2, P0 ;  /* 0x0000000206047208 */ /* 0x001fe40000000000 */
[----:B------:R-:W-:Y:S02]  /*54f0*/  FSEL R5, R7, R3, P0 ;  /* 0x0000000307057208 */ /* 0x000fe40000000000 */
.L_x_12963:
[----:B------:R-:W-:Y:S05]  /*5500*/  BSYNC B0 ;  /* 0x0000000000007941 */ /* 0x000fea0003800000 */
.L_x_12962:
[----:B-----5:R-:W0:Y:S01]  /*5510*/  S2R R16, SR_TID.X ;  /* 0x0000000000107919 */ /* 0x020e220000002100 */
[----:B------:R-:W-:Y:S01]  /*5520*/  BSSY B0, `(.L_x_12988) ;  /* 0x0000163000007945 */ /* 0x000fe20003800000 */
[----:B0-----:R-:W-:-:S04]  /*5530*/  IADD3 R37, R16, 0x80, RZ ;  /* 0x0000008010257810 */ /* 0x001fc80007ffe0ff */
[----:B------:R-:W-:-:S13]  /*5540*/  ISETP.GE.AND P0, PT, R37, R36, PT ;  /* 0x000000242500720c */ /* 0x000fda0003f06270 */
[----:B------:R-:W-:Y:S05]  /*5550*/  @P0 BRA `(.L_x_12989) ;  /* 0x000015f000000947 */ /* 0x000fea0003800000 */
[----:B------:R-:W0:-:S14]  /*5560*/  DSETP.NEU.AND P0, PT, RZ, c[0x0][0x170], PT ;  /* 0x00005c00ff00762a */ /* 0x000e1c0003f0d000 */
[----:B0-----:R-:W-:Y:S05]  /*5570*/  @P0 BRA `(.L_x_12990) ;  /* 0x000001b000000947 */ /* 0x001fea0003800000 */
[----:B------:R-:W0:Y:S01]  /*5580*/  MUFU.RCP64H R3, c[0x0][0x174] ;  /* 0x00005d0000037b08 */ /* 0x000e220000001800 */
[----:B------:R-:W-:Y:S01]  /*5590*/  IMAD.MOV.U32 R6, RZ, RZ, c[0x0][0x170] ;  /* 0x00005c00ff067624 */ /* 0x000fe200078e00ff */
[----:B-1----:R-:W-:Y:S01]  /*55a0*/  FSETP.GEU.AND P1, PT, |R23|, 6.5827683646048100446e-37, PT ;  /* 0x036000001700780b */ /* 0x002fe20003f2e200 */
        /* <DEDUP_REMOVED lines=19> */
[----:B--23--:R-:W-:Y:S05]  /*56e0*/  CALL.REL.NOINC `($__internal_7_$__cuda_sm20_div_rn_f64_full) ;  /* 0x000084b000007944 */ /* 0x00cfea0003c00000 */
.L_x_12992:
[----:B------:R-:W-:Y:S05]  /*56f0*/  BSYNC B2 ;  /* 0x0000000000027941 */ /* 0x000fea0003800000 */
.L_x_12991:
[----:B------:R-:W-:Y:S02]  /*5700*/  IMAD.MOV.U32 R28, RZ, RZ, R6 ;  /* 0x000000ffff1c7224 */ /* 0x000fe400078e0006 */
[----:B------:R-:W-:Y:S01]  /*5710*/  IMAD.MOV.U32 R29, RZ, RZ, R7 ;  /* 0x000000ffff1d7224 */ /* 0x000fe200078e0007 */
[----:B------:R-:W-:Y:S05]  /*5720*/  BRA `(.L_x_12989) ;  /* 0x0000142000007947 */ /* 0x000fea0003800000 */
.L_x_12990:
[----:B------:R-:W-:Y:S01]  /*5730*/  IMAD.MOV.U32 R3, RZ, RZ, c[0x0][0x174] ;  /* 0x00005d00ff037624 */ /* 0x000fe200078e00ff */
[----:B-1----:R-:W-:Y:S01]  /*5740*/  LOP3.LUT R9, R23, 0x7fffffff, RZ, 0xc0, !PT ;  /* 0x7fffffff17097812 */ /* 0x002fe200078ec0ff */
        /* <DEDUP_REMOVED lines=22> */
[----:B0-----:R-:W-:Y:S01]  /*58b0*/  @!P0 LEA.HI R15, R9, 0xffffffca, RZ, 0xc ;  /* 0xffffffca090f8811 */ /* 0x001fe200078f60ff */
[----:B------:R-:W-:-:S03]  /*58c0*/  IMAD.MOV.U32 R13, RZ, RZ, R8 ;  /* 0x000000ffff0d7224 */ /* 0x000fc600078e0008 */
        /* <DEDUP_REMOVED lines=14> */
.L_x_12999:
        /* <DEDUP_REMOVED lines=12> */
.L_x_12998:
[----:B------:R-:W-:Y:S02]  /*5a70*/  IMAD.MOV.U32 R0, RZ, RZ, R10 ;  /* 0x000000ffff007224 */ /* 0x000fe400078e000a */
.L_x_12997:
[----:B------:R-:W-:Y:S05]  /*5a80*/  BSYNC B2 ;  /* 0x0000000000027941 */ /* 0x000fea0003800000 */
.L_x_12996:
        /* <DEDUP_REMOVED lines=13> */
.L_x_13005:
        /* <DEDUP_REMOVED lines=33> */
.L_x_13004:
[----:B------:R-:W-:Y:S02]  /*5d70*/  IMAD.MOV.U32 R0, RZ, RZ, R12 ;  /* 0x000000ffff007224 */ /* 0x000fe400078e000c */
.L_x_13003:
[----:B------:R-:W-:Y:S05]  /*5d80*/  BSYNC B3 ;  /* 0x0000000000037941 */ /* 0x000fea0003800000 */
.L_x_13002:
[----:B------:R-:W-:-:S13]  /*5d90*/  ISETP.GE.U32.AND P0, PT, R10, 0xc, PT ;  /* 0x0000000c0a00780c */ /* 0x000fda0003f06070 */
[----:B------:R-:W-:Y:S05]  /*5da0*/  @!P0 BRA `(.L_x_13001) ;  /* 0x0000077000008947 */ /* 0x000fea0003800000 */
[----:B------:R-:W-:Y:S01]  /*5db0*/  BSSY B3, `(.L_x_13006) ;  /* 0x0000075000037945 */ /* 0x000fe20003800000 */
[----:B------:R-:W-:Y:S02]  /*5dc0*/  IADD3 R0, R9, 0x10, RZ ;  /* 0x0000001009007810 */ /* 0x000fe40007ffe0ff */
.L_x_13007:
        /* <DEDUP_REMOVED lines=116> */
.L_x_13006:
[----:B------:R-:W-:Y:S02]  /*6510*/  IMAD.MOV.U32 R0, RZ, RZ, R9 ;  /* 0x000000ffff007224 */ /* 0x000fe400078e0009 */
.L_x_13001:
[----:B------:R-:W-:Y:S05]  /*6520*/  BSYNC B2 ;  /* 0x0000000000027941 */ /* 0x000fea0003800000 */
.L_x_13000:
        /* <DEDUP_REMOVED lines=21> */
.L_x_13009:
[----:B------:R-:W-:Y:S05]  /*6680*/  BSYNC B2 ;  /* 0x0000000000027941 */ /* 0x000fea0003800000 */
.L_x_13008:
[----:B------:R-:W-:Y:S02]  /*6690*/  IMAD.MOV.U32 R15, RZ, RZ, R11 ;  /* 0x000000ffff0f7224 */ /* 0x000fe400078e000b */
[----:B------:R-:W-:-:S03]  /*66a0*/  IMAD.MOV.U32 R14, RZ, RZ, R6 ;  /* 0x000000ffff0e7224 */ /* 0x000fc600078e0006 */
[----:B------:R-:W-:Y:S01]  /*66b0*/  LOP3.LUT R15, R15, 0x80000000, R23, 0xb8, !PT ;  /* 0x800000000f0f7812 */ /* 0x000fe200078eb817 */
[----:B------:R-:W-:Y:S05]  /*66c0*/  BRA `(.L_x_12995) ;  /* 0x0000006000007947 */ /* 0x000fea0003800000 */
.L_x_12994:
[----:B------:R-:W0:-:S06]  /*66d0*/  DSETP.GTU.AND P0, PT, R6, +INF , PT ;  /* 0x7ff000000600742a */ /* 0x000e0c0003f0c000 */
[----:B0-----:R-:W0:-:S14]  /*66e0*/  DSETP.LE.AND P0, PT, R8, +INF , !P0 ;  /* 0x7ff000000800742a */ /* 0x001e1c0004703000 */
[----:B0-----:R-:W0:-:S04]  /*66f0*/  @P0 DSETP.NEU.AND P1, PT, R8, +INF , PT ;  /* 0x7ff000000800042a */ /* 0x001e080003f2d000 */
[----:B------:R1:W4:-:S06]  /*6700*/  @!P0 DADD R14, R22, c[0x0][0x170] ;  /* 0x00005c00160e8629 */ /* 0x00030c0000000000 */
[----:B0-----:R-:W-:Y:S02]  /*6710*/  @P0 FSEL R14, R22, RZ, P1 ;  /* 0x000000ff160e0208 */ /* 0x001fe40000800000 */
[----:B------:R-:W-:Y:S02]  /*6720*/  @P0 FSEL R15, R23, -QNAN , P1 ;  /* 0xfff80000170f0808 */ /* 0x000fe40000800000 */
.L_x_12995:
[----:B-1--4-:R-:W-:Y:S05]  /*6730*/  BSYNC B1 ;  /* 0x0000000000017941 */ /* 0x012fea0003800000 */
.L_x_12993:
        /* <DEDUP_REMOVED lines=21> */
[----:B--23--:R-:W-:Y:S05]  /*6890*/  CALL.REL.NOINC `($__internal_7_$__cuda_sm20_div_rn_f64_full) ;  /* 0x0000730000007944 */ /* 0x00cfea0003c00000 */
.L_x_13011:
[----:B------:R-:W-:Y:S05]  /*68a0*/  BSYNC B2 ;  /* 0x0000000000027941 */ /* 0x000fea0003800000 */
.L_x_13010:
        /* <DEDUP_REMOVED lines=22> */
[--C-:B0-----:R-:W-:Y:S02]  /*6a10*/  FFMA R0, RZ, c[0x0][0x174], R9.reuse ;  /* 0x00005d00ff007a23 */ /* 0x101fe40000000009 */
[----:B------:R-:W-:-:S03]  /*6a20*/  IMAD.MOV.U32 R7, RZ, RZ, R9 ;  /* 0x000000ffff077224 */ /* 0x000fc600078e0009 */
        /* <DEDUP_REMOVED lines=8> */
.L_x_13014:
[----:B------:R-:W-:Y:S05]  /*6ab0*/  BSYNC B2 ;  /* 0x0000000000027941 */ /* 0x000fea0003800000 */
.L_x_13013:
[----:B------:R-:W-:Y:S01]  /*6ac0*/  LOP3.LUT R29, RZ, 0x80000000, R7, 0xb8, !PT ;  /* 0x80000000ff1d7812 */ /* 0x000fe200078eb807 */
[----:B------:R-:W-:Y:S01]  /*6ad0*/  IMAD.MOV.U32 R28, RZ, RZ, RZ ;  /* 0x000000ffff1c7224 */ /* 0x000fe200078e00ff */
[----:B------:R-:W-:Y:S05]  /*6ae0*/  BRA `(.L_x_12989) ;  /* 0x0000006000007947 */ /* 0x000fea0003800000 */
.L_x_13012:
[----:B------:R-:W0:Y:S02]  /*6af0*/  FRND.F64.FLOOR R2, R10 ;  /* 0x0000000a00027313 */ /* 0x000e240000305800 */
[----:B0-----:R-:W0:-:S04]  /*6b00*/  DADD R6, R10, -R2 ;  /* 0x000000000a067229 */ /* 0x001e080000000802 */
[----:B------:R-:W-:-:S04]  /*6b10*/  DADD R8, R2, 1 ;  /* 0x3ff0000002087429 */ /* 0x000fc80000000000 */
[----:B0-----:R-:W0:-:S06]  /*6b20*/  DSETP.GT.AND P0, PT, R6, 0.5, PT ;  /* 0x3fe000000600742a */ /* 0x001e0c0003f04000 */
[----:B0-----:R-:W-:Y:S02]  /*6b30*/  FSEL R28, R8, R2, P0 ;  /* 0x00000002081c7208 */ /* 0x001fe40000000000 */
[----:B------:R-:W-:Y:S02]  /*6b40*/  FSEL R29, R9, R3, P0 ;  /* 0x00000003091d7208 */ /* 0x000fe40000000000 */
.L_x_12989:
[----:B------:R-:W-:Y:S05]  /*6b50*/  BSYNC B0 ;  /* 0x0000000000007941 */ /* 0x000fea0003800000 */
.L_x_12988:
[----:B------:R-:W-:Y:S01]  /*6b60*/  IADD3 R3, R16, 0x100, RZ ;  /* 0x0000010010037810 */ /* 0x000fe20007ffe0ff */
[----:B------:R-:W-:Y:S03]  /*6b70*/  BSSY B0, `(.L_x_13015) ;  /* 0x0000162000007945 */ /* 0x000fe60003800000 */
[----:B------:R-:W-:-:S13]  /*6b80*/  ISETP.GE.AND P0, PT, R3, R36, PT ;  /* 0x000000240300720c */ /* 0x000fda0003f06270 */
[----:B------:R-:W-:Y:S05]  /*6b90*/  @P0 BRA `(.L_x_13016) ;  /* 0x000015f000000947 */ /* 0x000fea0003800000 */
[----:B------:R-:W0:-:S14]  /*6ba0*/  DSETP.NEU.AND P0, PT, RZ, c[0x0][0x170], PT ;  /* 0x00005c00ff00762a */ /* 0x000e1c0003f0d000 */
[----:B0-----:R-:W-:Y:S05]  /*6bb0*/  @P0 BRA `(.L_x_13017) ;  /* 0x000001b000000947 */ /* 0x001fea0003800000 */
[----:B------:R-:W0:Y:S01]  /*6bc0*/  MUFU.RCP64H R3, c[0x0][0x174] ;  /* 0x00005d0000037b08 */ /* 0x000e220000001800 */
[----:B------:R-:W-:Y:S01]  /*6bd0*/  IMAD.MOV.U32 R6, RZ, RZ, c[0x0][0x170] ;  /* 0x00005c00ff067624 */ /* 0x000fe200078e00ff */
[----:B--2---:R-:W-:Y:S01]  /*6be0*/  FSETP.GEU.AND P1, PT, |R19|, 6.5827683646048100446e-37, PT ;  /* 0x036000001300780b */ /* 0x004fe20003f2e200 */
        /* <DEDUP_REMOVED lines=19> */
[----:B-1-3--:R-:W-:Y:S05]  /*6d20*/  CALL.REL.NOINC `($__internal_7_$__cuda_sm20_div_rn_f64_full) ;  /* 0x00006e7000007944 */ /* 0x00afea0003c00000 */
.L_x_13019:
[----:B------:R-:W-:Y:S05]  /*6d30*/  BSYNC B2 ;  /* 0x0000000000027941 */ /* 0x000fea0003800000 */
.L_x_13018:
[----:B------:R-:W-:Y:S02]  /*6d40*/  IMAD.MOV.U32 R24, RZ, RZ, R6 ;  /* 0x000000ffff187224 */ /* 0x000fe400078e0006 */
[----:B------:R-:W-:Y:S01]  /*6d50*/  IMAD.MOV.U32 R25, RZ, RZ, R7 ;  /* 0x000000ffff197224 */ /* 0x000fe200078e0007 */
[----:B------:R-:W-:Y:S05]  /*6d60*/  BRA `(.L_x_13016) ;  /* 0x0000142000007947 */ /* 0x000fea0003800000 */
.L_x_13017:
[----:B------:R-:W-:Y:S01]  /*6d70*/  IMAD.MOV.U32 R3, RZ, RZ, c[0x0][0x174] ;  /* 0x00005d00ff037624 */ /* 0x000fe200078e00ff */
[----:B--2---:R-:W-:Y:S01]  /*6d80*/  LOP3.LUT R9, R19, 0x7fffffff, RZ, 0xc0, !PT ;  /* 0x7fffffff13097812 */ /* 0x004fe200078ec0ff */
        /* <DEDUP_REMOVED lines=22> */
[----:B0-----:R-:W-:Y:S01]  /*6ef0*/  @!P0 LEA.HI R15, R9, 0xffffffca, RZ, 0xc ;  /* 0xffffffca090f8811 */ /* 0x001fe200078f60ff */
[----:B------:R-:W-:-:S03]  /*6f00*/  IMAD.MOV.U32 R13, RZ, RZ, R8 ;  /* 0x000000ffff0d7224 */ /* 0x000fc600078e0008 */
        /* <DEDUP_REMOVED lines=14> */
.L_x_13026:
        /* <DEDUP_REMOVED lines=12> */
.L_x_13025:
[----:B------:R-:W-:Y:S02]  /*70b0*/  IMAD.MOV.U32 R0, RZ, RZ, R10 ;  /* 0x000000ffff007224 */ /* 0x000fe400078e000a */
.L_x_13024:
[----:B------:R-:W-:Y:S05]  /*70c0*/  BSYNC B2 ;  /* 0x0000000000027941 */ /* 0x000fea0003800000 */
.L_x_13023:
        /* <DEDUP_REMOVED lines=13> */
.L_x_13032:
        /* <DEDUP_REMOVED lines=33> */
.L_x_13031:
[----:B------:R-:W-:Y:S02]  /*73b0*/  IMAD.MOV.U32 R0, RZ, RZ, R12 ;  /* 0x000000ffff007224 */ /* 0x000fe400078e000c */
.L_x_13030:
[----:B------:R-:W-:Y:S05]  /*73c0*/  BSYNC B3 ;  /* 0x0000000000037941 */ /* 0x000fea0003800000 */
.L_x_13029:
[----:B------:R-:W-:-:S13]  /*73d0*/  ISETP.GE.U32.AND P0, PT, R10, 0xc, PT ;  /* 0x0000000c0a00780c */ /* 0x000fda0003f06070 */
[----:B------:R-:W-:Y:S05]  /*73e0*/  @!P0 BRA `(.L_x_13028) ;  /* 0x0000077000008947 */ /* 0x000fea0003800000 */
[----:B------:R-:W-:Y:S01]  /*73f0*/  BSSY B3, `(.L_x_13033) ;  /* 0x0000075000037945 */ /* 0x000fe20003800000 */
[----:B------:R-:W-:Y:S02]  /*7400*/  IADD3 R0, R9, 0x10, RZ ;  /* 0x0000001009007810 */ /* 0x000fe40007ffe0ff */
.L_x_13034:
        /* <DEDUP_REMOVED lines=116> */
.L_x_13033:
[----:B------:R-:W-:Y:S02]  /*7b50*/  IMAD.MOV.U32 R0, RZ, RZ, R9 ;  /* 0x000000ffff007224 */ /* 0x000fe400078e0009 */
.L_x_13028:
[----:B------:R-:W-:Y:S05]  /*7b60*/  BSYNC B2 ;  /* 0x0000000000027941 */ /* 0x000fea0003800000 */
.L_x_13027:
        /* <DEDUP_REMOVED lines=21> */
.L_x_13036:
[----:B------:R-:W-:Y:S05]  /*7cc0*/  BSYNC B2 ;  /* 0x0000000000027941 */ /* 0x000fea0003800000 */
.L_x_13035:
[----:B------:R-:W-:Y:S02]  /*7cd0*/  IMAD.MOV.U32 R15, RZ, RZ, R11 ;  /* 0x000000ffff0f7224 */ /* 0x000fe400078e000b */
[----:B------:R-:W-:-:S03]  /*7ce0*/  IMAD.MOV.U32 R14, RZ, RZ, R6 ;  /* 0x000000ffff0e7224 */ /* 0x000fc600078e0006 */
[----:B------:R-:W-:Y:S01]  /*7cf0*/  LOP3.LUT R15, R15, 0x80000000, R19, 0xb8, !PT ;  /* 0x800000000f0f7812 */ /* 0x000fe200078eb813 */
[----:B------:R-:W-:Y:S05]  /*7d00*/  BRA `(.L_x_13022) ;  /* 0x0000006000007947 */ /* 0x000fea0003800000 */
.L_x_13021:
[----:B------:R-:W0:-:S06]  /*7d10*/  DSETP.GTU.AND P0, PT, R6, +INF , PT ;  /* 0x7ff000000600742a */ /* 0x000e0c0003f0c000 */
[----:B0-----:R-:W0:-:S14]  /*7d20*/  DSETP.LE.AND P0, PT, R8, +INF , !P0 ;  /* 0x7ff000000800742a */ /* 0x001e1c0004703000 */
[----:B0-----:R-:W0:-:S04]  /*7d30*/  @P0 DSETP.NEU.AND P1, PT, R8, +INF , PT ;  /* 0x7ff000000800042a */ /* 0x001e080003f2d000 */
[----:B------:R2:W4:-:S06]  /*7d40*/  @!P0 DADD R14, R18, c[0x0][0x170] ;  /* 0x00005c00120e8629 */ /* 0x00050c0000000000 */
[----:B0-----:R-:W-:Y:S02]  /*7d50*/  @P0 FSEL R14, R18, RZ, P1 ;  /* 0x000000ff120e0208 */ /* 0x001fe40000800000 */
[----:B------:R-:W-:Y:S02]  /*7d60*/  @P0 FSEL R15, R19, -QNAN , P1 ;  /* 0xfff80000130f0808 */ /* 0x000fe40000800000 */
.L_x_13022:
[----:B--2-4-:R-:W-:Y:S05]  /*7d70*/  BSYNC B1 ;  /* 0x0000000000017941 */ /* 0x014fea0003800000 */
.L_x_13020:
        /* <DEDUP_REMOVED lines=21> */
[----:B-1-3--:R-:W-:Y:S05]  /*7ed0*/  CALL.REL.NOINC `($__internal_7_$__cuda_sm20_div_rn_f64_full) ;  /* 0x00005cc000007944 */ /* 0x00afea0003c00000 */
.L_x_13038:
[----:B------:R-:W-:Y:S05]  /*7ee0*/  BSYNC B2 ;  /* 0x0000000000027941 */ /* 0x000fea0003800000 */
.L_x_13037:
        /* <DEDUP_REMOVED lines=32> */
.L_x_13041:
[----:B------:R-:W-:Y:S05]  /*80f0*/  BSYNC B2 ;  /* 0x0000000000027941 */ /* 0x000fea0003800000 */
.L_x_13040:
[----:B------:R-:W-:Y:S01]  /*8100*/  LOP3.LUT R25, RZ, 0x80000000, R7, 0xb8, !PT ;  /* 0x80000000ff197812 */ /* 0x000fe200078eb807 */
[----:B------:R-:W-:Y:S01]  /*8110*/  IMAD.MOV.U32 R24, RZ, RZ, RZ ;  /* 0x000000ffff187224 */ /* 0x000fe200078e00ff */
[----:B------:R-:W-:Y:S05]  /*8120*/  BRA `(.L_x_13016) ;  /* 0x0000006000007947 */ /* 0x000fea0003800000 */
.L_x_13039:
[----:B------:R-:W0:Y:S02]  /*8130*/  FRND.F64.FLOOR R2, R10 ;  /* 0x0000000a00027313 */ /* 0x000e240000305800 */
[----:B0-----:R-:W0:-:S04]  /*8140*/  DADD R6, R10, -R2 ;  /* 0x000000000a067229 */ /* 0x001e080000000802 */
[----:B------:R-:W-:-:S04]  /*8150*/  DADD R8, R2, 1 ;  /* 0x3ff0000002087429 */ /* 0x000fc80000000000 */
[----:B0-----:R-:W0:-:S06]  /*8160*/  DSETP.GT.AND P0, PT, R6, 0.5, PT ;  /* 0x3fe000000600742a */ /* 0x001e0c0003f04000 */
[----:B0-----:R-:W-:Y:S02]  /*8170*/  FSEL R24, R8, R2, P0 ;  /* 0x0000000208187208 */ /* 0x001fe40000000000 */
[----:B------:R-:W-:Y:S02]  /*8180*/  FSEL R25, R9, R3, P0 ;  /* 0x0000000309197208 */ /* 0x000fe40000000000 */
.L_x_13016:
[----:B------:R-:W-:Y:S05]  /*8190*/  BSYNC B0 ;  /* 0x0000000000007941 */ /* 0x000fea0003800000 */
.L_x_13015:
        /* <DEDUP_REMOVED lines=8> */
[----:B---3--:R-:W-:Y:S01]  /*8220*/  FSETP.GEU.AND P1, PT, |R27|, 6.5827683646048100446e-37, PT ;  /* 0x036000001b00780b */ /* 0x008fe20003f2e200 */
        /* <DEDUP_REMOVED lines=20> */
.L_x_13046:
[----:B------:R-:W-:Y:S05]  /*8370*/  BSYNC B2 ;  /* 0x0000000000027941 */ /* 0x000fea0003800000 */
.L_x_13045:
[----:B------:R-:W-:Y:S02]  /*8380*/  IMAD.MOV.U32 R16, RZ, RZ, R6 ;  /* 0x000000ffff107224 */ /* 0x000fe400078e0006 */
[----:B------:R-:W-:Y:S01]  /*8390*/  IMAD.MOV.U32 R17, RZ, RZ, R7 ;  /* 0x000000ffff117224 */ /* 0x000fe200078e0007 */
[----:B------:R-:W-:Y:S05]  /*83a0*/  BRA `(.L_x_13043) ;  /* 0x0000142000007947 */ /* 0x000fea0003800000 */
.L_x_13044:
[----:B------:R-:W-:Y:S01]  /*83b0*/  IMAD.MOV.U32 R3, RZ, RZ, c[0x0][0x174] ;  /* 0x00005d00ff037624 */ /* 0x000fe200078e00ff */
[----:B---3--:R-:W-:Y:S01]  /*83c0*/  LOP3.LUT R9, R27, 0x7fffffff, RZ, 0xc0, !PT ;  /* 0x7fffffff1b097812 */ /* 0x008fe200078ec0ff */
        /* <DEDUP_REMOVED lines=21> */
[----:B------:R-:W3:-:S06]  /*8520*/  @!P1 DMUL R6, R6, 1.80143985094819840000e+16 ;  /* 0x4350000006069828 */ /* 0x000ecc0000000000 */
[----:B0-----:R-:W-:Y:S01]  /*8530*/  @!P0 LEA.HI R15, R9, 0xffffffca, RZ, 0xc ;  /* 0xffffffca090f8811 */ /* 0x001fe200078f60ff */
[----:B------:R-:W-:-:S03]  /*8540*/  IMAD.MOV.U32 R13, RZ, RZ, R8 ;  /* 0x000000ffff0d7224 */ /* 0x000fc600078e0008 */
[C---:B---3--:R-:W-:Y:S02]  /*8550*/  @!P1 LEA.HI R2, R7.reuse, 0xffffffca, RZ, 0xc ;  /* 0xffffffca07029811 */ /* 0x048fe400078f60ff */
        /* <DEDUP_REMOVED lines=13> */
.L_x_13053:
        /* <DEDUP_REMOVED lines=12> */
.L_x_13052:
[----:B------:R-:W-:Y:S02]  /*86f0*/  IMAD.MOV.U32 R0, RZ, RZ, R10 ;  /* 0x000000ffff007224 */ /* 0x000fe400078e000a */
.L_x_13051:
[----:B------:R-:W-:Y:S05]  /*8700*/  BSYNC B2 ;  /* 0x0000000000027941 */ /* 0x000fea0003800000 */
.L_x_13050:
        /* <DEDUP_REMOVED lines=13> */
.L_x_13059:
        /* <DEDUP_REMOVED lines=33> */
.L_x_13058:
[----:B------:R-:W-:Y:S02]  /*89f0*/  IMAD.MOV.U32 R0, RZ, RZ, R12 ;  /* 0x000000ffff007224 */ /* 0x000fe400078e000c */
.L_x_13057:
[----:B------:R-:W-:Y:S05]  /*8a00*/  BSYNC B3 ;  /* 0x0000000000037941 */ /* 0x000fea0003800000 */
.L_x_13056:
[----:B------:R-:W-:-:S13]  /*8a10*/  ISETP.GE.U32.AND P0, PT, R10, 0xc, PT ;  /* 0x0000000c0a00780c */ /* 0x000fda0003f06070 */
[----:B------:R-:W-:Y:S05]  /*8a20*/  @!P0 BRA `(.L_x_13055) ;  /* 0x0000077000008947 */ /* 0x000fea0003800000 */
[----:B------:R-:W-:Y:S01]  /*8a30*/  BSSY B3, `(.L_x_13060) ;  /* 0x0000075000037945 */ /* 0x000fe20003800000 */
[----:B------:R-:W-:Y:S02]  /*8a40*/  IADD3 R0, R9, 0x10, RZ ;  /* 0x0000001009007810 */ /* 0x000fe40007ffe0ff */
.L_x_13061:
        /* <DEDUP_REMOVED lines=116> */
.L_x_13060:
[----:B------:R-:W-:Y:S02]  /*9190*/  IMAD.MOV.U32 R0, RZ, RZ, R9 ;  /* 0x000000ffff007224 */ /* 0x000fe400078e0009 */
.L_x_13055:
[----:B------:R-:W-:Y:S05]  /*91a0*/  BSYNC B2 ;  /* 0x0000000000027941 */ /* 0x000fea0003800000 */
.L_x_13054:
        /* <DEDUP_REMOVED lines=21> */
.L_x_13063:
[----:B------:R-:W-:Y:S05]  /*9300*/  BSYNC B2 ;  /* 0x0000000000027941 */ /* 0x000fea0003800000 */
.L_x_13062:
[----:B------:R-:W-:Y:S02]  /*9310*/  IMAD.MOV.U32 R15, RZ, RZ, R11 ;  /* 0x000000ffff0f7224 */ /* 0x000fe400078e000b */
[----:B------:R-:W-:-:S03]  /*9320*/  IMAD.MOV.U32 R14, RZ, RZ, R6 ;  /* 0x000000ffff0e7224 */ /* 0x000fc600078e0006 */
[----:B------:R-:W-:Y:S01]  /*9330*/  LOP3.LUT R15, R15, 0x80000000, R27, 0xb8, !PT ;  /* 0x800000000f0f7812 */ /* 0x000fe200078eb81b */
[----:B------:R-:W-:Y:S05]  /*9340*/  BRA `(.L_x_13049) ;  /* 0x0000006000007947 */ /* 0x000fea0003800000 */
.L_x_13048:
[----:B------:R-:W0:-:S06]  /*9350*/  DSETP.GTU.AND P0, PT, R6, +INF , PT ;  /* 0x7ff000000600742a */ /* 0x000e0c0003f0c000 */
[----:B0-----:R-:W0:-:S14]  /*9360*/  DSETP.LE.AND P0, PT, R8, +INF , !P0 ;  /* 0x7ff000000800742a */ /* 0x001e1c0004703000 */
[----:B0-----:R-:W0:-:S04]  /*9370*/  @P0 DSETP.NEU.AND P1, PT, R8, +INF , PT ;  /* 0x7ff000000800042a */ /* 0x001e080003f2d000 */
[----:B------:R3:W4:-:S06]  /*9380*/  @!P0 DADD R14, R26, c[0x0][0x170] ;  /* 0x00005c001a0e8629 */ /* 0x00070c0000000000 */
[----:B0-----:R-:W-:Y:S02]  /*9390*/  @P0 FSEL R14, R26, RZ, P1 ;  /* 0x000000ff1a0e0208 */ /* 0x001fe40000800000 */
[----:B------:R-:W-:Y:S02]  /*93a0*/  @P0 FSEL R15, R27, -QNAN , P1 ;  /* 0xfff800001b0f0808 */ /* 0x000fe40000800000 */
.L_x_13049:
[----:B---34-:R-:W-:Y:S05]  /*93b0*/  BSYNC B1 ;  /* 0x0000000000017941 */ /* 0x018fea0003800000 */
.L_x_13047:
        /* <DEDUP_REMOVED lines=22> */
.L_x_13065:
[----:B------:R-:W-:Y:S05]  /*9520*/  BSYNC B2 ;  /* 0x0000000000027941 */ /* 0x000fea0003800000 */
.L_x_13064:
        /* <DEDUP_REMOVED lines=32> */
.L_x_13068:
[----:B------:R-:W-:Y:S05]  /*9730*/  BSYNC B2 ;  /* 0x0000000000027941 */ /* 0x000fea0003800000 */
.L_x_13067:
[----:B------:R-:W-:Y:S01]  /*9740*/  LOP3.LUT R17, RZ, 0x80000000, R7, 0xb8, !PT ;  /* 0x80000000ff117812 */ /* 0x000fe200078eb807 */
[----:B------:R-:W-:Y:S01]  /*9750*/  IMAD.MOV.U32 R16, RZ, RZ, RZ ;  /* 0x000000ffff107224 */ /* 0x000fe200078e00ff */
[----:B------:R-:W-:Y:S05]  /*9760*/  BRA `(.L_x_13043) ;  /* 0x0000006000007947 */ /* 0x000fea0003800000 */
.L_x_13066:
[----:B------:R-:W0:Y:S02]  /*9770*/  FRND.F64.FLOOR R2, R10 ;  /* 0x0000000a00027313 */ /* 0x000e240000305800 */
[----:B0-----:R-:W0:-:S04]  /*9780*/  DADD R6, R10, -R2 ;  /* 0x000000000a067229 */ /* 0x001e080000000802 */
[----:B------:R-:W-:-:S04]  /*9790*/  DADD R8, R2, 1 ;  /* 0x3ff0000002087429 */ /* 0x000fc80000000000 */
[----:B0-----:R-:W0:-:S06]  /*97a0*/  DSETP.GT.AND P0, PT, R6, 0.5, PT ;  /* 0x3fe000000600742a */ /* 0x001e0c0003f04000 */
[----:B0-----:R-:W-:Y:S02]  /*97b0*/  FSEL R16, R8, R2, P0 ;  /* 0x0000000208107208 */ /* 0x001fe40000000000 */
[----:B------:R-:W-:Y:S02]  /*97c0*/  FSEL R17, R9, R3, P0 ;  /* 0x0000000309117208 */ /* 0x000fe40000000000 */
.L_x_13043:
[----:B------:R-:W-:Y:S05]  /*97d0*/  BSYNC B0 ;  /* 0x0000000000007941 */ /* 0x000fea0003800000 */
.L_x_13042:
[----:B------:R-:W0:Y:S01]  /*97e0*/  S2R R0, SR_CTAID.X ;  /* 0x0000000000007919 */ /* 0x000e220000002500 */
[----:B------:R-:W-:Y:S01]  /*97f0*/  IMAD.MOV.U32 R3, RZ, RZ, -0x200 ;  /* 0xfffffe00ff037424 */ /* 0x000fe200078e00ff */
[----:B--2---:R-:W2:Y:S01]  /*9800*/  LDC.U8 R19, c[0x0][0x194] ;  /* 0x00006500ff137b82 */ /* 0x004ea20000000000 */
[----:B------:R-:W-:Y:S01]  /*9810*/  BSSY B6, `(.L_x_13069) ;  /* 0x000011f000067945 */ /* 0x000fe20003800000 */
[----:B-1----:R-:W1:Y:S01]  /*9820*/  S2R R23, SR_TID.X ;  /* 0x0000000000177919 */ /* 0x002e620000002100 */
[----:B0-----:R-:W-:-:S05]  /*9830*/  IMAD R18, R0, R3, c[0x0][0x160] ;  /* 0x0000580000127624 */ /* 0x001fca00078e0203 */
[----:B-1----:R-:W-:-:S13]  /*9840*/  ISETP.GE.AND P0, PT, R23, R18, PT ;  /* 0x000000121700720c */ /* 0x002fda0003f06270 */
        /* <DEDUP_REMOVED lines=21> */
.L_x_13074:
[----:B------:R-:W0:Y:S01]  /*99a0*/  F2I.S64.F64.TRUNC R4, R4 ;  /* 0x0000000400047311 */ /* 0x000e22000030d900 */
[----:B------:R-:W-:Y:S02]  /*99b0*/  IMAD.MOV.U32 R23, RZ, RZ, R37 ;  /* 0x000000ffff177224 */ /* 0x000fe400078e0025 */
[----:B0-----:R-:W-:-:S05]  /*99c0*/  IMAD.MOV.U32 R7, RZ, RZ, R4 ;  /* 0x000000ffff077224 */ /* 0x001fca00078e0004 */
[----:B------:R0:W-:Y:S01]  /*99d0*/  STG.E.U8 [R2.64], R7 ;  /* 0x0000000702007986 */ /* 0x0001e2000c101124 */
[----:B------:R-:W-:Y:S05]  /*99e0*/  BRA `(.L_x_13070) ;  /* 0x0000101000007947 */ /* 0x000fea0003800000 */
.L_x_13073:
        /* <DEDUP_REMOVED lines=10> */
.L_x_13077:
[----:B------:R-:W0:Y:S01]  /*9a90*/  F2I.F64.TRUNC R5, R4 ;  /* 0x0000000400057311 */ /* 0x000e22000030d100 */
[----:B------:R-:W-:Y:S01]  /*9aa0*/  IMAD.MOV.U32 R23, RZ, RZ, R37 ;  /* 0x000000ffff177224 */ /* 0x000fe200078e0025 */
[----:B0-----:R0:W-:Y:S01]  /*9ab0*/  STG.E [R2.64], R5 ;  /* 0x0000000502007986 */ /* 0x0011e2000c101924 */
[----:B------:R-:W-:Y:S05]  /*9ac0*/  BRA `(.L_x_13070) ;  /* 0x00000f3000007947 */ /* 0x000fea0003800000 */
.L_x_13076:
[----:B------:R-:W0:Y:S01]  /*9ad0*/  F2I.F64.TRUNC R5, R4 ;  /* 0x0000000400057311 */ /* 0x000e22000030d100 */
[----:B------:R-:W-:Y:S01]  /*9ae0*/  IMAD.MOV.U32 R23, RZ, RZ, R37 ;  /* 0x000000ffff177224 */ /* 0x000fe200078e0025 */
[----:B0-----:R0:W-:Y:S01]  /*9af0*/  STG.E.U16 [R2.64], R5 ;  /* 0x0000000502007986 */ /* 0x0011e2000c101524 */
[----:B------:R-:W-:Y:S05]  /*9b00*/  BRA `(.L_x_13070) ;  /* 0x00000ef000007947 */ /* 0x000fea0003800000 */
.L_x_13072:
        /* <DEDUP_REMOVED lines=12> */
.L_x_13079:
[----:B------:R-:W0:Y:S01]  /*9bd0*/  F2F.F32.F64 R0, R4 ;  /* 0x0000000400007310 */ /* 0x000e220000301000 */
[----:B------:R-:W0:Y:S01]  /*9be0*/  DSETP.GEU.AND P0, PT, |R4|, c[0x2][0x0], PT ;  /* 0x008000000400762a */ /* 0x000e220003f0e200 */
[----:B------:R-:W-:-:S13]  /*9bf0*/  IMAD.MOV.U32 R23, RZ, RZ, R37 ;  /* 0x000000ffff177224 */ /* 0x000fda00078e0025 */
[----:B0-----:R-:W-:-:S05]  /*9c00*/  @!P0 FMUL R0, R0, 1.175494350822287508e-38 ;  /* 0x0080000000008820 */ /* 0x001fca0000400000 */
[----:B------:R-:W-:-:S05]  /*9c10*/  F2FP.PACK_AB R0, RZ, R0 ;  /* 0x00000000ff00723e */ /* 0x000fca00000000ff */
[----:B------:R0:W-:Y:S01]  /*9c20*/  STG.E.U16 [R2.64], R0 ;  /* 0x0000000002007986 */ /* 0x0001e2000c101524 */
[----:B------:R-:W-:Y:S05]  /*9c30*/  BRA `(.L_x_13070) ;  /* 0x00000dc000007947 */ /* 0x000fea0003800000 */
.L_x_13078:
        /* <DEDUP_REMOVED lines=13> */
.L_x_13081:
        /* <DEDUP_REMOVED lines=8> */
.L_x_13080:
[----:B------:R0:W-:Y:S01]  /*9d90*/  STG.E.64 [R2.64], R4 ;  /* 0x0000000402007986 */ /* 0x0001e2000c101b24 */
[----:B------:R-:W-:Y:S01]  /*9da0*/  IMAD.MOV.U32 R23, RZ, RZ, R37 ;  /* 0x000000ffff177224 */ /* 0x000fe200078e0025 */
[----:B------:R-:W-:Y:S05]  /*9db0*/  BRA `(.L_x_13070) ;  /* 0x00000c4000007947 */ /* 0x000fea0003800000 */
.L_x_13071:
        /* <DEDUP_REMOVED lines=13> */
.L_x_13084:
[----:B------:R-:W-:Y:S01]  /*9e90*/  CS2R R6, SRZ ;  /* 0x0000000000067805 */ /* 0x000fe2000001ff00 */
[----:B------:R-:W-:-:S04]  /*9ea0*/  IMAD.MOV.U32 R23, RZ, RZ, R37 ;  /* 0x000000ffff177224 */ /* 0x000fc800078e0025 */
[----:B------:R0:W-:Y:S01]  /*9eb0*/  STG.E.128 [R2.64], R4 ;  /* 0x0000000402007986 */ /* 0x0001e2000c101d24 */
[----:B------:R-:W-:Y:S05]  /*9ec0*/  BRA `(.L_x_13070) ;  /* 0x00000b3000007947 */ /* 0x000fea0003800000 */
.L_x_13083:
        /* <DEDUP_REMOVED lines=23> */
.L_x_13088:
[----:B------:R-:W-:Y:S05]  /*a040*/  BSYNC B0 ;  /* 0x0000000000007941 */ /* 0x000fea0003800000 */
.L_x_13087:
[----:B------:R-:W-:Y:S01]  /*a050*/  LOP3.LUT R7, R0, R7, RZ, 0xfc, !PT ;  /* 0x0000000700077212 */ /* 0x000fe200078efcff */
[----:B------:R-:W-:-:S04]  /*a060*/  IMAD.MOV.U32 R23, RZ, RZ, R37 ;  /* 0x000000ffff177224 */ /* 0x000fc800078e0025 */
[----:B------:R0:W-:Y:S01]  /*a070*/  STG.E.U8 [R2.64], R7 ;  /* 0x0000000702007986 */ /* 0x0001e2000c101124 */
[----:B------:R-:W-:Y:S05]  /*a080*/  BRA `(.L_x_13070) ;  /* 0x0000097000007947 */ /* 0x000fea0003800000 */
.L_x_13086:
        /* <DEDUP_REMOVED lines=15> */
.L_x_13090:
[----:B------:R-:W-:Y:S01]  /*a180*/  IMAD.MOV.U32 R0, RZ, RZ, 0x7f ;  /* 0x0000007fff007424 */ /* 0x000fe200078e00ff */
[----:B------:R-:W-:-:S04]  /*a190*/  ISETP.GT.U32.AND P0, PT, R6, 0x7f800000, PT ;  /* 0x7f8000000600780c */ /* 0x000fc80003f04070 */
[----:B------:R-:W-:-:S04]  /*a1a0*/  SEL R0, R0, 0x7c, P0 ;  /* 0x0000007c00007807 */ /* 0x000fc80000000000 */
.L_x_13091:
[----:B------:R-:W-:Y:S05]  /*a1b0*/  BSYNC B0 ;  /* 0x0000000000007941 */ /* 0x000fea0003800000 */
.L_x_13089:
[----:B------:R-:W-:Y:S01]  /*a1c0*/  LOP3.LUT R4, R7, 0x80000000, RZ, 0xc0, !PT ;  /* 0x8000000007047812 */ /* 0x000fe200078ec0ff */
[----:B------:R-:W-:-:S03]  /*a1d0*/  IMAD.MOV.U32 R23, RZ, RZ, R37 ;  /* 0x000000ffff177224 */ /* 0x000fc600078e0025 */
[----:B------:R-:W-:-:S04]  /*a1e0*/  SHF.R.U32.HI R5, RZ, 0x18, R4 ;  /* 0x00000018ff057819 */ /* 0x000fc80000011604 */
[----:B------:R-:W-:-:S05]  /*a1f0*/  LOP3.LUT R5, R0, R5, RZ, 0xfc, !PT ;  /* 0x0000000500057212 */ /* 0x000fca00078efcff */
[----:B------:R0:W-:Y:S01]  /*a200*/  STG.E.U8 [R2.64], R5 ;  /* 0x0000000502007986 */ /* 0x0001e2000c101124 */
[----:B------:R-:W-:Y:S05]  /*a210*/  BRA `(.L_x_13070) ;  /* 0x000007e000007947 */ /* 0x000fea0003800000 */
.L_x_13085:
[----:B------:R-:W0:Y:S01]  /*a220*/  F2F.F32.F64 R0, R4 ;  /* 0x0000000400007310 */ /* 0x000e220000301000 */
[----:B------:R-:W0:Y:S01]  /*a230*/  DSETP.GEU.AND P0, PT, |R4|, c[0x2][0x0], PT ;  /* 0x008000000400762a */ /* 0x000e220003f0e200 */
[----:B------:R-:W-:-:S13]  /*a240*/  IMAD.MOV.U32 R23, RZ, RZ, R37 ;  /* 0x000000ffff177224 */ /* 0x000fda00078e0025 */
[----:B0-----:R-:W-:-:S05]  /*a250*/  @!P0 FMUL R0, R0, 1.175494350822287508e-38 ;  /* 0x0080000000008820 */ /* 0x001fca0000400000 */
[----:B------:R-:W-:-:S05]  /*a260*/  F2FP.BF16.PACK_AB R0, RZ, R0 ;  /* 0x00000000ff00723e */ /* 0x000fca00000010ff */
[----:B------:R0:W-:Y:S01]  /*a270*/  STG.E.U16 [R2.64], R0 ;  /* 0x0000000002007986 */ /* 0x0001e2000c101524 */
[----:B------:R-:W-:Y:S05]  /*a280*/  BRA `(.L_x_13070) ;  /* 0x0000077000007947 */ /* 0x000fea0003800000 */
.L_x_13082:
        /* <DEDUP_REMOVED lines=12> */
.L_x_13094:
        /* <DEDUP_REMOVED lines=19> */
.L_x_13097:
[----:B------:R-:W-:-:S04]  /*a480*/  LOP3.LUT R0, R7, 0x80000000, RZ, 0xc0, !PT ;  /* 0x8000000007007812 */ /* 0x000fc800078ec0ff */
[----:B------:R-:W-:-:S04]  /*a490*/  SHF.R.U32.HI R5, RZ, 0x18, R0 ;  /* 0x00000018ff057819 */ /* 0x000fc80000011600 */
[----:B------:R-:W-:-:S04]  /*a4a0*/  LOP3.LUT R4, R4, R5, RZ, 0xfc, !PT ;  /* 0x0000000504047212 */ /* 0x000fc800078efcff */
[----:B------:R-:W-:Y:S02]  /*a4b0*/  PRMT R0, R4, 0x7610, R0 ;  /* 0x0000761004007816 */ /* 0x000fe40000000000 */
.L_x_13096:
[----:B------:R-:W-:Y:S05]  /*a4c0*/  BSYNC B0 ;  /* 0x0000000000007941 */ /* 0x000fea0003800000 */
.L_x_13095:
[----:B------:R0:W-:Y:S01]  /*a4d0*/  STG.E.U8 [R2.64], R0 ;  /* 0x0000000002007986 */ /* 0x0001e2000c101124 */
[----:B------:R-:W-:Y:S01]  /*a4e0*/  IMAD.MOV.U32 R23, RZ, RZ, R37 ;  /* 0x000000ffff177224 */ /* 0x000fe200078e0025 */
[----:B------:R-:W-:Y:S05]  /*a4f0*/  BRA `(.L_x_13070) ;  /* 0x0000050000007947 */ /* 0x000fea0003800000 */
.L_x_13093:
        /* <DEDUP_REMOVED lines=19> */
.L_x_13100:
[----:B------:R-:W-:-:S04]  /*a630*/  LOP3.LUT R0, R7, 0x80000000, RZ, 0xc0, !PT ;  /* 0x8000000007007812 */ /* 0x000fc800078ec0ff */
[----:B------:R-:W-:-:S04]  /*a640*/  SHF.R.U32.HI R5, RZ, 0x18, R0 ;  /* 0x00000018ff057819 */ /* 0x000fc80000011600 */
[----:B------:R-:W-:-:S04]  /*a650*/  LOP3.LUT R4, R4, R5, RZ, 0xfc, !PT ;  /* 0x0000000504047212 */ /* 0x000fc800078efcff */
[----:B------:R-:W-:Y:S02]  /*a660*/  PRMT R0, R4, 0x7610, R0 ;  /* 0x0000761004007816 */ /* 0x000fe40000000000 */
.L_x_13099:
[----:B------:R-:W-:Y:S05]  /*a670*/  BSYNC B0 ;  /* 0x0000000000007941 */ /* 0x000fea0003800000 */
.L_x_13098:
[----:B------:R0:W-:Y:S01]  /*a680*/  STG.E.U8 [R2.64], R0 ;  /* 0x0000000002007986 */ /* 0x0001e2000c101124 */
[----:B------:R-:W-:Y:S01]  /*a690*/  IMAD.MOV.U32 R23, RZ, RZ, R37 ;  /* 0x000000ffff177224 */ /* 0x000fe200078e0025 */
[----:B------:R-:W-:Y:S05]  /*a6a0*/  BRA `(.L_x_13070) ;  /* 0x0000035000007947 */ /* 0x000fea0003800000 */
.L_x_13092:
[----:B------:R-:W-:-:S13]  /*a6b0*/  ISETP.NE.AND P0, PT, R0, 0x1c, PT ;  /* 0x0000001c0000780c */ /* 0x000fda0003f05270 */
[----:B------:R-:W-:Y:S05]  /*a6c0*/  @!P0 BRA `(.L_x_13101) ;  /* 0x0000030000008947 */ /* 0x000fea0003800000 */
[----:B------:R-:W-:-:S13]  /*a6d0*/  ISETP.NE.AND P0, PT, R0, 0x1d, PT ;  /* 0x0000001d0000780c */ /* 0x000fda0003f05270 */
[----:B------:R-:W-:Y:S05]  /*a6e0*/  @!P0 BRA `(.L_x_13102) ;  /* 0x000002a000008947 */ /* 0x000fea0003800000 */
[----:B------:R-:W-:-:S13]  /*a6f0*/  ISETP.NE.AND P0, PT, R0, 0x2c, PT ;  /* 0x0000002c0000780c */ /* 0x000fda0003f05270 */
[----:B------:R-:W-:Y:S05]  /*a700*/  @P0 BRA `(.L_x_13075) ;  /* 0x0000013000000947 */ /* 0x000fea0003800000 */
[----:B------:R0:W1:Y:S01]  /*a710*/  F2F.F32.F64 R8, R4 ;  /* 0x0000000400087310 */ /* 0x0000620000301000 */
[----:B------:R0:W1:Y:S01]  /*a720*/  DSETP.GEU.AND P0, PT, |R4|, c[0x2][0x0], PT ;  /* 0x008000000400762a */ /* 0x0000620003f0e200 */
[----:B------:R-:W-:Y:S02]  /*a730*/  IMAD.MOV.U32 R23, RZ, RZ, R37 ;  /* 0x000000ffff177224 */ /* 0x000fe400078e0025 */
[----:B0-----:R-:W-:-:S11]  /*a740*/  IMAD.MOV.U32 R5, RZ, RZ, 0xff ;  /* 0x000000ffff057424 */ /* 0x001fd600078e00ff */
[----:B-1----:R-:W-:Y:S01]  /*a750*/  @!P0 FMUL R8, R8, 1.175494350822287508e-38 ;  /* 0x0080000008088820 */ /* 0x002fe20000400000 */
        /* <DEDUP_REMOVED lines=14> */
.L_x_13075:
        /* <DEDUP_REMOVED lines=19> */
[----:B------:R-:W-:Y:S01]  /*a970*/  IMAD.MOV.U32 R23, RZ, RZ, R37 ;  /* 0x000000ffff177224 */ /* 0x000fe200078e0025 */
[----:B------:R-:W-:Y:S05]  /*a980*/  BRA `(.L_x_13070) ;  /* 0x0000007000007947 */ /* 0x000fea0003800000 */
.L_x_13102:
[----:B------:R-:W0:Y:S01]  /*a990*/  F2I.U64.F64.TRUNC R4, R4 ;  /* 0x0000000400047311 */ /* 0x000e22000030d800 */
[----:B------:R-:W-:Y:S01]  /*a9a0*/  IMAD.MOV.U32 R23, RZ, RZ, R37 ;  /* 0x000000ffff177224 */ /* 0x000fe200078e0025 */
[----:B0-----:R0:W-:Y:S01]  /*a9b0*/  STG.E.64 [R2.64], R4 ;  /* 0x0000000402007986 */ /* 0x0011e2000c101b24 */
[----:B------:R-:W-:Y:S05]  /*a9c0*/  BRA `(.L_x_13070) ;  /* 0x0000003000007947 */ /* 0x000fea0003800000 */
.L_x_13101:
[----:B------:R-:W0:Y:S01]  /*a9d0*/  F2I.U32.F64.TRUNC R5, R4 ;  /* 0x0000000400057311 */ /* 0x000e22000030d000 */
[----:B------:R-:W-:Y:S01]  /*a9e0*/  IMAD.MOV.U32 R23, RZ, RZ, R37 ;  /* 0x000000ffff177224 */ /* 0x000fe200078e0025 */
[----:B0-----:R0:W-:Y:S06]  /*a9f0*/  STG.E [R2.64], R5 ;  /* 0x0000000502007986 */ /* 0x0011ec000c101924 */
.L_x_13070:
[----:B--2---:R-:W-:Y:S05]  /*aa00*/  BSYNC B6 ;  /* 0x0000000000067941 */ /* 0x004fea0003800000 */
.L_x_13069:
        /* <DEDUP_REMOVED lines=23> */
.L_x_13108:
[----:B------:R-:W0:Y:S02]  /*ab80*/  F2I.S64.F64.TRUNC R28, R28 ;  /* 0x0000001c001c7311 */ /* 0x000e24000030d900 */
[----:B0-----:R-:W-:-:S05]  /*ab90*/  IMAD.MOV.U32 R5, RZ, RZ, R28 ;  /* 0x000000ffff057224 */ /* 0x001fca00078e001c */
[----:B------:R0:W-:Y:S01]  /*aba0*/  STG.E.U8 [R2.64], R5 ;  /* 0x0000000502007986 */ /* 0x0001e2000c101124 */
[----:B------:R-:W-:Y:S05]  /*abb0*/  BRA `(.L_x_13110) ;  /* 0x00000ed000007947 */ /* 0x000fea0003800000 */
.L_x_13107:
        /* <DEDUP_REMOVED lines=9> */
.L_x_13112:
[----:B------:R-:W0:Y:S02]  /*ac50*/  F2I.F64.TRUNC R29, R28 ;  /* 0x0000001c001d7311 */ /* 0x000e24000030d100 */
[----:B0-----:R0:W-:Y:S01]  /*ac60*/  STG.E [R2.64], R29 ;  /* 0x0000001d02007986 */ /* 0x0011e2000c101924 */
[----:B------:R-:W-:Y:S05]  /*ac70*/  BRA `(.L_x_13110) ;  /* 0x00000e1000007947 */ /* 0x000fea0003800000 */
.L_x_13111:
[----:B------:R-:W0:Y:S02]  /*ac80*/  F2I.F64.TRUNC R29, R28 ;  /* 0x0000001c001d7311 */ /* 0x000e24000030d100 */
[----:B0-----:R0:W-:Y:S01]  /*ac90*/  STG.E.U16 [R2.64], R29 ;  /* 0x0000001d02007986 */ /* 0x0011e2000c101524 */
[----:B------:R-:W-:Y:S05]  /*aca0*/  BRA `(.L_x_13110) ;  /* 0x00000de000007947 */ /* 0x000fea0003800000 */
.L_x_13106:
        /* <DEDUP_REMOVED lines=11> */
.L_x_13114:
[----:B------:R-:W0:Y:S01]  /*ad60*/  F2F.F32.F64 R0, R28 ;  /* 0x0000001c00007310 */ /* 0x000e220000301000 */
[----:B------:R-:W0:-:S14]  /*ad70*/  DSETP.GEU.AND P0, PT, |R28|, c[0x2][0x0], PT ;  /* 0x008000001c00762a */ /* 0x000e1c0003f0e200 */
[----:B0-----:R-:W-:-:S05]  /*ad80*/  @!P0 FMUL R0, R0, 1.175494350822287508e-38 ;  /* 0x0080000000008820 */ /* 0x001fca0000400000 */
[----:B------:R-:W-:-:S05]  /*ad90*/  F2FP.PACK_AB R0, RZ, R0 ;  /* 0x00000000ff00723e */ /* 0x000fca00000000ff */
[----:B------:R0:W-:Y:S01]  /*ada0*/  STG.E.U16 [R2.64], R0 ;  /* 0x0000000002007986 */ /* 0x0001e2000c101524 */
[----:B------:R-:W-:Y:S05]  /*adb0*/  BRA `(.L_x_13110) ;  /* 0x00000cd000007947 */ /* 0x000fea0003800000 */
.L_x_13113:
        /* <DEDUP_REMOVED lines=12> */
.L_x_13116:
[----:B------:R-:W0:Y:S01]  /*ae80*/  F2F.F32.F64 R0, R28 ;  /* 0x0000001c00007310 */ /* 0x000e220000301000 */
[----:B------:R-:W0:-:S14]  /*ae90*/  DSETP.GEU.AND P0, PT, |R28|, c[0x2][0x0], PT ;  /* 0x008000001c00762a */ /* 0x000e1c0003f0e200 */
[----:B0-----:R-:W-:-:S05]  /*aea0*/  @!P0 FMUL R0, R0, 1.175494350822287508e-38 ;  /* 0x0080000000008820 */ /* 0x001fca0000400000 */
[----:B------:R-:W-:-:S04]  /*aeb0*/  F2FP.PACK_AB R5, RZ, R0 ;  /* 0x00000000ff05723e */ /* 0x000fc800000000ff */
[----:B------:R-:W-:-:S05]  /*aec0*/  PRMT R5, R5, 0x5410, RZ ;  /* 0x0000541005057816 */ /* 0x000fca00000000ff */
[----:B------:R0:W-:Y:S01]  /*aed0*/  STG.E [R2.64], R5 ;  /* 0x0000000502007986 */ /* 0x0001e2000c101924 */
[----:B------:R-:W-:Y:S05]  /*aee0*/  BRA `(.L_x_13110) ;  /* 0x00000ba000007947 */ /* 0x000fea0003800000 */
.L_x_13115:
[----:B------:R0:W-:Y:S01]  /*aef0*/  STG.E.64 [R2.64], R28 ;  /* 0x0000001c02007986 */ /* 0x0001e2000c101b24 */
[----:B------:R-:W-:Y:S05]  /*af00*/  BRA `(.L_x_13110) ;  /* 0x00000b8000007947 */ /* 0x000fea0003800000 */
.L_x_13105:
        /* <DEDUP_REMOVED lines=12> */
.L_x_13119:
[----:B------:R-:W-:-:S05]  /*afd0*/  CS2R R30, SRZ ;  /* 0x00000000001e7805 */ /* 0x000fca000001ff00 */
[----:B------:R0:W-:Y:S01]  /*afe0*/  STG.E.128 [R2.64], R28 ;  /* 0x0000001c02007986 */ /* 0x0001e2000c101d24 */
[----:B------:R-:W-:Y:S05]  /*aff0*/  BRA `(.L_x_13110) ;  /* 0x00000a9000007947 */ /* 0x000fea0003800000 */
.L_x_13118:
        /* <DEDUP_REMOVED lines=23> */
.L_x_13123:
[----:B------:R-:W-:Y:S05]  /*b170*/  BSYNC B0 ;  /* 0x0000000000007941 */ /* 0x000fea0003800000 */
.L_x_13122:
[----:B------:R-:W-:-:S05]  /*b180*/  LOP3.LUT R5, R0, R5, RZ, 0xfc, !PT ;  /* 0x0000000500057212 */ /* 0x000fca00078efcff */
[----:B------:R0:W-:Y:S01]  /*b190*/  STG.E.U8 [R2.64], R5 ;  /* 0x0000000502007986 */ /* 0x0001e2000c101124 */
[----:B------:R-:W-:Y:S05]  /*b1a0*/  BRA `(.L_x_13110) ;  /* 0x000008e000007947 */ /* 0x000fea0003800000 */
.L_x_13121:
        /* <DEDUP_REMOVED lines=15> */
.L_x_13125:
[----:B------:R-:W-:Y:S01]  /*b2a0*/  IMAD.MOV.U32 R0, RZ, RZ, 0x7f ;  /* 0x0000007fff007424 */ /* 0x000fe200078e00ff */
[----:B------:R-:W-:-:S04]  /*b2b0*/  ISETP.GT.U32.AND P0, PT, R4, 0x7f800000, PT ;  /* 0x7f8000000400780c */ /* 0x000fc80003f04070 */
[----:B------:R-:W-:-:S04]  /*b2c0*/  SEL R0, R0, 0x7c, P0 ;  /* 0x0000007c00007807 */ /* 0x000fc80000000000 */
.L_x_13126:
[----:B------:R-:W-:Y:S05]  /*b2d0*/  BSYNC B0 ;  /* 0x0000000000007941 */ /* 0x000fea0003800000 */
.L_x_13124:
[----:B------:R-:W-:-:S04]  /*b2e0*/  LOP3.LUT R4, R5, 0x80000000, RZ, 0xc0, !PT ;  /* 0x8000000005047812 */ /* 0x000fc800078ec0ff */
[----:B------:R-:W-:-:S04]  /*b2f0*/  SHF.R.U32.HI R5, RZ, 0x18, R4 ;  /* 0x00000018ff057819 */ /* 0x000fc80000011604 */
[----:B------:R-:W-:-:S05]  /*b300*/  LOP3.LUT R5, R0, R5, RZ, 0xfc, !PT ;  /* 0x0000000500057212 */ /* 0x000fca00078efcff */
[----:B------:R0:W-:Y:S01]  /*b310*/  STG.E.U8 [R2.64], R5 ;  /* 0x0000000502007986 */ /* 0x0001e2000c101124 */
[----:B------:R-:W-:Y:S05]  /*b320*/  BRA `(.L_x_13110) ;  /* 0x0000076000007947 */ /* 0x000fea0003800000 */
.L_x_13120:
[----:B------:R-:W0:Y:S01]  /*b330*/  F2F.F32.F64 R0, R28 ;  /* 0x0000001c00007310 */ /* 0x000e220000301000 */
[----:B------:R-:W0:-:S14]  /*b340*/  DSETP.GEU.AND P0, PT, |R28|, c[0x2][0x0], PT ;  /* 0x008000001c00762a */ /* 0x000e1c0003f0e200 */
[----:B0-----:R-:W-:-:S05]  /*b350*/  @!P0 FMUL R0, R0, 1.175494350822287508e-38 ;  /* 0x0080000000008820 */ /* 0x001fca0000400000 */
[----:B------:R-:W-:-:S05]  /*b360*/  F2FP.BF16.PACK_AB R0, RZ, R0 ;  /* 0x00000000ff00723e */ /* 0x000fca00000010ff */
[----:B------:R0:W-:Y:S01]  /*b370*/  STG.E.U16 [R2.64], R0 ;  /* 0x0000000002007986 */ /* 0x0001e2000c101524 */
[----:B------:R-:W-:Y:S05]  /*b380*/  BRA `(.L_x_13110) ;  /* 0x0000070000007947 */ /* 0x000fea0003800000 */
.L_x_13117:
        /* <DEDUP_REMOVED lines=11> */
.L_x_13129:
        /* <DEDUP_REMOVED lines=19> */
.L_x_13132:
[----:B------:R-:W-:-:S04]  /*b570*/  LOP3.LUT R0, R7, 0x80000000, RZ, 0xc0, !PT ;  /* 0x8000000007007812 */ /* 0x000fc800078ec0ff */
[----:B------:R-:W-:-:S04]  /*b580*/  SHF.R.U32.HI R5, RZ, 0x18, R0 ;  /* 0x00000018ff057819 */ /* 0x000fc80000011600 */
[----:B------:R-:W-:-:S04]  /*b590*/  LOP3.LUT R4, R4, R5, RZ, 0xfc, !PT ;  /* 0x0000000504047212 */ /* 0x000fc800078efcff */
[----:B------:R-:W-:Y:S02]  /*b5a0*/  PRMT R0, R4, 0x7610, R0 ;  /* 0x0000761004007816 */ /* 0x000fe40000000000 */
.L_x_13131:
[----:B------:R-:W-:Y:S05]  /*b5b0*/  BSYNC B0 ;  /* 0x0000000000007941 */ /* 0x000fea0003800000 */
.L_x_13130:
[----:B------:R0:W-:Y:S01]  /*b5c0*/  STG.E.U8 [R2.64], R0 ;  /* 0x0000000002007986 */ /* 0x0001e2000c101124 */
[----:B------:R-:W-:Y:S05]  /*b5d0*/  BRA `(.L_x_13110) ;  /* 0x000004b000007947 */ /* 0x000fea0003800000 */
.L_x_13128:
        /* <DEDUP_REMOVED lines=19> */
.L_x_13135:
[----:B------:R-:W-:-:S04]  /*b710*/  LOP3.LUT R0, R7, 0x80000000, RZ, 0xc0, !PT ;  /* 0x8000000007007812 */ /* 0x000fc800078ec0ff */
[----:B------:R-:W-:-:S04]  /*b720*/  SHF.R.U32.HI R5, RZ, 0x18, R0 ;  /* 0x00000018ff057819 */ /* 0x000fc80000011600 */
[----:B------:R-:W-:-:S04]  /*b730*/  LOP3.LUT R4, R4, R5, RZ, 0xfc, !PT ;  /* 0x0000000504047212 */ /* 0x000fc800078efcff */
[----:B------:R-:W-:Y:S02]  /*b740*/  PRMT R0, R4, 0x7610, R0 ;  /* 0x0000761004007816 */ /* 0x000fe40000000000 */
.L_x_13134:
[----:B------:R-:W-:Y:S05]  /*b750*/  BSYNC B0 ;  /* 0x0000000000007941 */ /* 0x000fea0003800000 */
.L_x_13133:
[----:B------:R0:W-:Y:S01]  /*b760*/  STG.E.U8 [R2.64], R0 ;  /* 0x0000000002007986 */ /* 0x0001e2000c101124 */
[----:B------:R-:W-:Y:S05]  /*b770*/  BRA `(.L_x_13110) ;  /* 0x0000031000007947 */ /* 0x000fea0003800000 */
.L_x_13127:
        /* <DEDUP_REMOVED lines=24> */
.L_x_13109:
        /* <DEDUP_REMOVED lines=20> */
.L_x_13137:
[----:B------:R-:W0:Y:S02]  /*ba40*/  F2I.U64.F64.TRUNC R28, R28 ;  /* 0x0000001c001c7311 */ /* 0x000e24000030d800 */
[----:B0-----:R0:W-:Y:S01]  /*ba50*/  STG.E.64 [R2.64], R28 ;  /* 0x0000001c02007986 */ /* 0x0011e2000c101b24 */
[----:B------:R-:W-:Y:S05]  /*ba60*/  BRA `(.L_x_13110) ;  /* 0x0000002000007947 */ /* 0x000fea0003800000 */
.L_x_13136:
[----:B------:R-:W0:Y:S02]  /*ba70*/  F2I.U32.F64.TRUNC R29, R28 ;  /* 0x0000001c001d7311 */ /* 0x000e24000030d000 */
[----:B0-----:R0:W-:Y:S02]  /*ba80*/  STG.E [R2.64], R29 ;  /* 0x0000001d02007986 */ /* 0x0011e4000c101924 */
.L_x_13110:
        /* <DEDUP_REMOVED lines=23> */
.L_x_13141:
[----:B------:R-:W0:Y:S02]  /*bc00*/  F2I.S64.F64.TRUNC R24, R24 ;  /* 0x0000001800187311 */ /* 0x000e24000030d900 */
[----:B0-----:R-:W-:-:S05]  /*bc10*/  IMAD.MOV.U32 R5, RZ, RZ, R24 ;  /* 0x000000ffff057224 */ /* 0x001fca00078e0018 */
[----:B------:R0:W-:Y:S01]  /*bc20*/  STG.E.U8 [R2.64], R5 ;  /* 0x0000000502007986 */ /* 0x0001e2000c101124 */
[----:B------:R-:W-:Y:S05]  /*bc30*/  BRA `(.L_x_13143) ;  /* 0x00000ed000007947 */ /* 0x000fea0003800000 */
.L_x_13140:
        /* <DEDUP_REMOVED lines=9> */
.L_x_13145:
[----:B------:R-:W0:Y:S02]  /*bcd0*/  F2I.F64.TRUNC R25, R24 ;  /* 0x0000001800197311 */ /* 0x000e24000030d100 */
[----:B0-----:R0:W-:Y:S01]  /*bce0*/  STG.E [R2.64], R25 ;  /* 0x0000001902007986 */ /* 0x0011e2000c101924 */
[----:B------:R-:W-:Y:S05]  /*bcf0*/  BRA `(.L_x_13143) ;  /* 0x00000e1000007947 */ /* 0x000fea0003800000 */
.L_x_13144:
[----:B------:R-:W0:Y:S02]  /*bd00*/  F2I.F64.TRUNC R25, R24 ;  /* 0x0000001800197311 */ /* 0x000e24000030d100 */
[----:B0-----:R0:W-:Y:S01]  /*bd10*/  STG.E.U16 [R2.64], R25 ;  /* 0x0000001902007986 */ /* 0x0011e2000c101524 */
[----:B------:R-:W-:Y:S05]  /*bd20*/  BRA `(.L_x_13143) ;  /* 0x00000de000007947 */ /* 0x000fea0003800000 */
.L_x_13139:
        /* <DEDUP_REMOVED lines=11> */
.L_x_13147:
[----:B------:R-:W0:Y:S01]  /*bde0*/  F2F.F32.F64 R0, R24 ;  /* 0x0000001800007310 */ /* 0x000e220000301000 */
[----:B------:R-:W0:-:S14]  /*bdf0*/  DSETP.GEU.AND P0, PT, |R24|, c[0x2][0x0], PT ;  /* 0x008000001800762a */ /* 0x000e1c0003f0e200 */
[----:B0-----:R-:W-:-:S05]  /*be00*/  @!P0 FMUL R0, R0, 1.175494350822287508e-38 ;  /* 0x0080000000008820 */ /* 0x001fca0000400000 */
[----:B------:R-:W-:-:S05]  /*be10*/  F2FP.PACK_AB R0, RZ, R0 ;  /* 0x00000000ff00723e */ /* 0x000fca00000000ff */
[----:B------:R0:W-:Y:S01]  /*be20*/  STG.E.U16 [R2.64], R0 ;  /* 0x0000000002007986 */ /* 0x0001e2000c101524 */
[----:B------:R-:W-:Y:S05]  /*be30*/  BRA `(.L_x_13143) ;  /* 0x00000cd000007947 */ /* 0x000fea0003800000 */
.L_x_13146:
        /* <DEDUP_REMOVED lines=12> */
.L_x_13149:
[----:B------:R-:W0:Y:S01]  /*bf00*/  F2F.F32.F64 R0, R24 ;  /* 0x0000001800007310 */ /* 0x000e220000301000 */
[----:B------:R-:W0:-:S14]  /*bf10*/  DSETP.GEU.AND P0, PT, |R24|, c[0x2][0x0], PT ;  /* 0x008000001800762a */ /* 0x000e1c0003f0e200 */
[----:B0-----:R-:W-:-:S05]  /*bf20*/  @!P0 FMUL R0, R0, 1.175494350822287508e-38 ;  /* 0x0080000000008820 */ /* 0x001fca0000400000 */
[----:B------:R-:W-:-:S04]  /*bf30*/  F2FP.PACK_AB R5, RZ, R0 ;  /* 0x00000000ff05723e */ /* 0x000fc800000000ff */
[----:B------:R-:W-:-:S05]  /*bf40*/  PRMT R5, R5, 0x5410, RZ ;  /* 0x0000541005057816 */ /* 0x000fca00000000ff */
[----:B------:R0:W-:Y:S01]  /*bf50*/  STG.E [R2.64], R5 ;  /* 0x0000000502007986 */ /* 0x0001e2000c101924 */
[----:B------:R-:W-:Y:S05]  /*bf60*/  BRA `(.L_x_13143) ;  /* 0x00000ba000007947 */ /* 0x000fea0003800000 */
.L_x_13148:
[----:B------:R0:W-:Y:S01]  /*bf70*/  STG.E.64 [R2.64], R24 ;  /* 0x0000001802007986 */ /* 0x0001e2000c101b24 */
[----:B------:R-:W-:Y:S05]  /*bf80*/  BRA `(.L_x_13143) ;  /* 0x00000b8000007947 */ /* 0x000fea0003800000 */
.L_x_13138:
        /* <DEDUP_REMOVED lines=12> */
.L_x_13152:
[----:B---3--:R-:W-:-:S05]  /*c050*/  CS2R R26, SRZ ;  /* 0x00000000001a7805 */ /* 0x008fca000001ff00 */
[----:B------:R0:W-:Y:S01]  /*c060*/  STG.E.128 [R2.64], R24 ;  /* 0x0000001802007986 */ /* 0x0001e2000c101d24 */
[----:B------:R-:W-:Y:S05]  /*c070*/  BRA `(.L_x_13143) ;  /* 0x00000a9000007947 */ /* 0x000fea0003800000 */
.L_x_13151:
        /* <DEDUP_REMOVED lines=23> */
.L_x_13156:
[----:B------:R-:W-:Y:S05]  /*c1f0*/  BSYNC B0 ;  /* 0x0000000000007941 */ /* 0x000fea0003800000 */
.L_x_13155:
[----:B------:R-:W-:-:S05]  /*c200*/  LOP3.LUT R5, R0, R5, RZ, 0xfc, !PT ;  /* 0x0000000500057212 */ /* 0x000fca00078efcff */
[----:B------:R0:W-:Y:S01]  /*c210*/  STG.E.U8 [R2.64], R5 ;  /* 0x0000000502007986 */ /* 0x0001e2000c101124 */
[----:B------:R-:W-:Y:S05]  /*c220*/  BRA `(.L_x_13143) ;  /* 0x000008e000007947 */ /* 0x000fea0003800000 */
.L_x_13154:
        /* <DEDUP_REMOVED lines=15> */
.L_x_13158:
[----:B------:R-:W-:Y:S01]  /*c320*/  IMAD.MOV.U32 R0, RZ, RZ, 0x7f ;  /* 0x0000007fff007424 */ /* 0x000fe200078e00ff */
[----:B------:R-:W-:-:S04]  /*c330*/  ISETP.GT.U32.AND P0, PT, R4, 0x7f800000, PT ;  /* 0x7f8000000400780c */ /* 0x000fc80003f04070 */
[----:B------:R-:W-:-:S04]  /*c340*/  SEL R0, R0, 0x7c, P0 ;  /* 0x0000007c00007807 */ /* 0x000fc80000000000 */
.L_x_13159:
[----:B------:R-:W-:Y:S05]  /*c350*/  BSYNC B0 ;  /* 0x0000000000007941 */ /* 0x000fea0003800000 */
.L_x_13157:
[----:B------:R-:W-:-:S04]  /*c360*/  LOP3.LUT R4, R5, 0x80000000, RZ, 0xc0, !PT ;  /* 0x8000000005047812 */ /* 0x000fc800078ec0ff */
[----:B------:R-:W-:-:S04]  /*c370*/  SHF.R.U32.HI R5, RZ, 0x18, R4 ;  /* 0x00000018ff057819 */ /* 0x000fc80000011604 */
[----:B------:R-:W-:-:S05]  /*c380*/  LOP3.LUT R5, R0, R5, RZ, 0xfc, !PT ;  /* 0x0000000500057212 */ /* 0x000fca00078efcff */
[----:B------:R0:W-:Y:S01]  /*c390*/  STG.E.U8 [R2.64], R5 ;  /* 0x0000000502007986 */ /* 0x0001e2000c101124 */
[----:B------:R-:W-:Y:S05]  /*c3a0*/  BRA `(.L_x_13143) ;  /* 0x0000076000007947 */ /* 0x000fea0003800000 */
.L_x_13153:
[----:B------:R-:W0:Y:S01]  /*c3b0*/  F2F.F32.F64 R0, R24 ;  /* 0x0000001800007310 */ /* 0x000e220000301000 */
[----:B------:R-:W0:-:S14]  /*c3c0*/  DSETP.GEU.AND P0, PT, |R24|, c[0x2][0x0], PT ;  /* 0x008000001800762a */ /* 0x000e1c0003f0e200 */
[----:B0-----:R-:W-:-:S05]  /*c3d0*/  @!P0 FMUL R0, R0, 1.175494350822287508e-38 ;  /* 0x0080000000008820 */ /* 0x001fca0000400000 */
[----:B------:R-:W-:-:S05]  /*c3e0*/  F2FP.BF16.PACK_AB R0, RZ, R0 ;  /* 0x00000000ff00723e */ /* 0x000fca00000010ff */
[----:B------:R0:W-:Y:S01]  /*c3f0*/  STG.E.U16 [R2.64], R0 ;  /* 0x0000000002007986 */ /* 0x0001e2000c101524 */
[----:B------:R-:W-:Y:S05]  /*c400*/  BRA `(.L_x_13143) ;  /* 0x0000070000007947 */ /* 0x000fea0003800000 */
.L_x_13150:
        /* <DEDUP_REMOVED lines=11> */
.L_x_13162:
        /* <DEDUP_REMOVED lines=19> */
.L_x_13165:
[----:B------:R-:W-:-:S04]  /*c5f0*/  LOP3.LUT R0, R7, 0x80000000, RZ, 0xc0, !PT ;  /* 0x8000000007007812 */ /* 0x000fc800078ec0ff */
[----:B------:R-:W-:-:S04]  /*c600*/  SHF.R.U32.HI R5, RZ, 0x18, R0 ;  /* 0x00000018ff057819 */ /* 0x000fc80000011600 */
[----:B------:R-:W-:-:S04]  /*c610*/  LOP3.LUT R4, R4, R5, RZ, 0xfc, !PT ;  /* 0x0000000504047212 */ /* 0x000fc800078efcff */
[----:B------:R-:W-:Y:S02]  /*c620*/  PRMT R0, R4, 0x7610, R0 ;  /* 0x0000761004007816 */ /* 0x000fe40000000000 */
.L_x_13164:
[----:B------:R-:W-:Y:S05]  /*c630*/  BSYNC B0 ;  /* 0x0000000000007941 */ /* 0x000fea0003800000 */
.L_x_13163:
[----:B------:R0:W-:Y:S01]  /*c640*/  STG.E.U8 [R2.64], R0 ;  /* 0x0000000002007986 */ /* 0x0001e2000c101124 */
[----:B------:R-:W-:Y:S05]  /*c650*/  BRA `(.L_x_13143) ;  /* 0x000004b000007947 */ /* 0x000fea0003800000 */
.L_x_13161:
        /* <DEDUP_REMOVED lines=19> */
.L_x_13168:
[----:B------:R-:W-:-:S04]  /*c790*/  LOP3.LUT R0, R7, 0x80000000, RZ, 0xc0, !PT ;  /* 0x8000000007007812 */ /* 0x000fc800078ec0ff */
[----:B------:R-:W-:-:S04]  /*c7a0*/  SHF.R.U32.HI R5, RZ, 0x18, R0 ;  /* 0x00000018ff057819 */ /* 0x000fc80000011600 */
[----:B------:R-:W-:-:S04]  /*c7b0*/  LOP3.LUT R4, R4, R5, RZ, 0xfc, !PT ;  /* 0x0000000504047212 */ /* 0x000fc800078efcff */
[----:B------:R-:W-:Y:S02]  /*c7c0*/  PRMT R0, R4, 0x7610, R0 ;  /* 0x0000761004007816 */ /* 0x000fe40000000000 */
.L_x_13167:
[----:B------:R-:W-:Y:S05]  /*c7d0*/  BSYNC B0 ;  /* 0x0000000000007941 */ /* 0x000fea0003800000 */
.L_x_13166:
[----:B------:R0:W-:Y:S01]  /*c7e0*/  STG.E.U8 [R2.64], R0 ;  /* 0x0000000002007986 */ /* 0x0001e2000c101124 */
[----:B------:R-:W-:Y:S05]  /*c7f0*/  BRA `(.L_x_13143) ;  /* 0x0000031000007947 */ /* 0x000fea0003800000 */
.L_x_13160:
        /* <DEDUP_REMOVED lines=24> */
.L_x_13142:
        /* <DEDUP_REMOVED lines=20> */
.L_x_13170:
[----:B------:R-:W0:Y:S02]  /*cac0*/  F2I.U64.F64.TRUNC R24, R24 ;  /* 0x0000001800187311 */ /* 0x000e24000030d800 */
[----:B0-----:R0:W-:Y:S01]  /*cad0*/  STG.E.64 [R2.64], R24 ;  /* 0x0000001802007986 */ /* 0x0011e2000c101b24 */
[----:B------:R-:W-:Y:S05]  /*cae0*/  BRA `(.L_x_13143) ;  /* 0x0000002000007947 */ /* 0x000fea0003800000 */
.L_x_13169:
[----:B------:R-:W0:Y:S02]  /*caf0*/  F2I.U32.F64.TRUNC R25, R24 ;  /* 0x0000001800197311 */ /* 0x000e24000030d000 */
[----:B0-----:R0:W-:Y:S02]  /*cb00*/  STG.E [R2.64], R25 ;  /* 0x0000001902007986 */ /* 0x0011e4000c101924 */
.L_x_13143:
[----:B------:R-:W-:Y:S02]  /*cb10*/  IADD3 R23, R23, 0x80, RZ ;  /* 0x0000008017177810 */ /* 0x000fe40007ffe0ff */
.L_x_13104:
[----:B------:R-:W-:Y:S05]  /*cb20*/  BSYNC B6 ;  /* 0x0000000000067941 */ /* 0x000fea0003800000 */
.L_x_13103:
        /* <DEDUP_REMOVED lines=21> */
.L_x_13174:
[----:B------:R-:W0:Y:S02]  /*cc80*/  F2I.S64.F64.TRUNC R16, R16 ;  /* 0x0000001000107311 */ /* 0x000e24000030d900 */
[----:B0-----:R-:W-:-:S05]  /*cc90*/  IMAD.MOV.U32 R5, RZ, RZ, R16 ;  /* 0x000000ffff057224 */ /* 0x001fca00078e0010 */
[----:B------:R-:W-:Y:S01]  /*cca0*/  STG.E.U8 [R2.64], R5 ;  /* 0x0000000502007986 */ /* 0x000fe2000c101124 */
[----:B------:R-:W-:Y:S05]  /*ccb0*/  EXIT ;  /* 0x000000000000794d */ /* 0x000fea0003800000 */
.L_x_13173:
        /* <DEDUP_REMOVED lines=9> */
.L_x_13177:
[----:B------:R-:W0:Y:S02]  /*cd50*/  F2I.F64.TRUNC R17, R16 ;  /* 0x0000001000117311 */ /* 0x000e24000030d100 */
[----:B0-----:R-:W-:Y:S01]  /*cd60*/  STG.E [R2.64], R17 ;  /* 0x0000001102007986 */ /* 0x001fe2000c101924 */
[----:B------:R-:W-:Y:S05]  /*cd70*/  EXIT ;  /* 0x000000000000794d */ /* 0x000fea0003800000 */
.L_x_13176:
[----:B------:R-:W0:Y:S02]  /*cd80*/  F2I.F64.TRUNC R17, R16 ;  /* 0x0000001000117311 */ /* 0x000e24000030d100 */
[----:B0-----:R-:W-:Y:S01]  /*cd90*/  STG.E.U16 [R2.64], R17 ;  /* 0x0000001102007986 */ /* 0x001fe2000c101524 */
[----:B------:R-:W-:Y:S05]  /*cda0*/  EXIT ;  /* 0x000000000000794d */ /* 0x000fea0003800000 */
.L_x_13172:
        /* <DEDUP_REMOVED lines=11> */
.L_x_13179:
[----:B------:R-:W0:Y:S01]  /*ce60*/  F2F.F32.F64 R0, R16 ;  /* 0x0000001000007310 */ /* 0x000e220000301000 */
[----:B------:R-:W0:-:S14]  /*ce70*/  DSETP.GEU.AND P0, PT, |R16|, c[0x2][0x0], PT ;  /* 0x008000001000762a */ /* 0x000e1c0003f0e200 */
[----:B0-----:R-:W-:-:S05]  /*ce80*/  @!P0 FMUL R0, R0, 1.175494350822287508e-38 ;  /* 0x0080000000008820 */ /* 0x001fca0000400000 */
[----:B------:R-:W-:-:S05]  /*ce90*/  F2FP.PACK_AB R0, RZ, R0 ;  /* 0x00000000ff00723e */ /* 0x000fca00000000ff */
[----:B------:R-:W-:Y:S01]  /*cea0*/  STG.E.U16 [R2.64], R0 ;  /* 0x0000000002007986 */ /* 0x000fe2000c101524 */
[----:B------:R-:W-:Y:S05]  /*ceb0*/  EXIT ;  /* 0x000000000000794d */ /* 0x000fea0003800000 */
.L_x_13178:
        /* <DEDUP_REMOVED lines=12> */
.L_x_13181:
[----:B------:R-:W0:Y:S01]  /*cf80*/  F2F.F32.F64 R0, R16 ;  /* 0x0000001000007310 */ /* 0x000e220000301000 */
[----:B------:R-:W0:-:S14]  /*cf90*/  DSETP.GEU.AND P0, PT, |R16|, c[0x2][0x0], PT ;  /* 0x008000001000762a */ /* 0x000e1c0003f0e200 */
[----:B0-----:R-:W-:-:S05]  /*cfa0*/  @!P0 FMUL R0, R0, 1.175494350822287508e-38 ;  /* 0x0080000000008820 */ /* 0x001fca0000400000 */
[----:B------:R-:W-:-:S04]  /*cfb0*/  F2FP.PACK_AB R5, RZ, R0 ;  /* 0x00000000ff05723e */ /* 0x000fc800000000ff */
[----:B------:R-:W-:-:S05]  /*cfc0*/  PRMT R5, R5, 0x5410, RZ ;  /* 0x0000541005057816 */ /* 0x000fca00000000ff */
[----:B------:R-:W-:Y:S01]  /*cfd0*/  STG.E [R2.64], R5 ;  /* 0x0000000502007986 */ /* 0x000fe2000c101924 */
[----:B------:R-:W-:Y:S05]  /*cfe0*/  EXIT ;  /* 0x000000000000794d */ /* 0x000fea0003800000 */
.L_x_13180:
[----:B------:R-:W-:Y:S01]  /*cff0*/  STG.E.64 [R2.64], R16 ;  /* 0x0000001002007986 */ /* 0x000fe2000c101b24 */
[----:B------:R-:W-:Y:S05]  /*d000*/  EXIT ;  /* 0x000000000000794d */ /* 0x000fea0003800000 */
.L_x_13171:
        /* <DEDUP_REMOVED lines=12> */
.L_x_13184:
[----:B------:R-:W-:-:S05]  /*d0d0*/  CS2R R18, SRZ ;  /* 0x0000000000127805 */ /* 0x000fca000001ff00 */
[----:B------:R-:W-:Y:S01]  /*d0e0*/  STG.E.128 [R2.64], R16 ;  /* 0x0000001002007986 */ /* 0x000fe2000c101d24 */
[----:B------:R-:W-:Y:S05]  /*d0f0*/  EXIT ;  /* 0x000000000000794d */ /* 0x000fea0003800000 */
.L_x_13183:
        /* <DEDUP_REMOVED lines=23> */
.L_x_13188:
[----:B------:R-:W-:Y:S05]  /*d270*/  BSYNC B0 ;  /* 0x0000000000007941 */ /* 0x000fea0003800000 */
.L_x_13187:
[----:B------:R-:W-:-:S05]  /*d280*/  LOP3.LUT R5, R0, R5, RZ, 0xfc, !PT ;  /* 0x0000000500057212 */ /* 0x000fca00078efcff */
[----:B------:R-:W-:Y:S01]  /*d290*/  STG.E.U8 [R2.64], R5 ;  /* 0x0000000502007986 */ /* 0x000fe2000c101124 */
[----:B------:R-:W-:Y:S05]  /*d2a0*/  EXIT ;  /* 0x000000000000794d */ /* 0x000fea0003800000 */
.L_x_13186:
        /* <DEDUP_REMOVED lines=15> */
.L_x_13190:
[----:B------:R-:W-:Y:S01]  /*d3a0*/  IMAD.MOV.U32 R0, RZ, RZ, 0x7f ;  /* 0x0000007fff007424 */ /* 0x000fe200078e00ff */
[----:B------:R-:W-:-:S04]  /*d3b0*/  ISETP.GT.U32.AND P0, PT, R4, 0x7f800000, PT ;  /* 0x7f8000000400780c */ /* 0x000fc80003f04070 */
[----:B------:R-:W-:-:S04]  /*d3c0*/  SEL R0, R0, 0x7c, P0 ;  /* 0x0000007c00007807 */ /* 0x000fc80000000000 */
.L_x_13191:
[----:B------:R-:W-:Y:S05]  /*d3d0*/  BSYNC B0 ;  /* 0x0000000000007941 */ /* 0x000fea0003800000 */
.L_x_13189:
[----:B------:R-:W-:-:S04]  /*d3e0*/  LOP3.LUT R4, R5, 0x80000000, RZ, 0xc0, !PT ;  /* 0x8000000005047812 */ /* 0x000fc800078ec0ff */
[----:B------:R-:W-:-:S04]  /*d3f0*/  SHF.R.U32.HI R5, RZ, 0x18, R4 ;  /* 0x00000018ff057819 */ /* 0x000fc80000011604 */
[----:B------:R-:W-:-:S05]  /*d400*/  LOP3.LUT R5, R0, R5, RZ, 0xfc, !PT ;  /* 0x0000000500057212 */ /* 0x000fca00078efcff */
[----:B------:R-:W-:Y:S01]  /*d410*/  STG.E.U8 [R2.64], R5 ;  /* 0x0000000502007986 */ /* 0x000fe2000c101124 */
[----:B------:R-:W-:Y:S05]  /*d420*/  EXIT ;  /* 0x000000000000794d */ /* 0x000fea0003800000 */
.L_x_13185:
[----:B------:R-:W0:Y:S01]  /*d430*/  F2F.F32.F64 R0, R16 ;  /* 0x0000001000007310 */ /* 0x000e220000301000 */
[----:B------:R-:W0:-:S14]  /*d440*/  DSETP.GEU.AND P0, PT, |R16|, c[0x2][0x0], PT ;  /* 0x008000001000762a */ /* 0x000e1c0003f0e200 */
[----:B0-----:R-:W-:-:S05]  /*d450*/  @!P0 FMUL R0, R0, 1.175494350822287508e-38 ;  /* 0x0080000000008820 */ /* 0x001fca0000400000 */
[----:B------:R-:W-:-:S05]  /*d460*/  F2FP.BF16.PACK_AB R0, RZ, R0 ;  /* 0x00000000ff00723e */ /* 0x000fca00000010ff */
[----:B------:R-:W-:Y:S01]  /*d470*/  STG.E.U16 [R2.64], R0 ;  /* 0x0000000002007986 */ /* 0x000fe2000c101524 */
[----:B------:R-:W-:Y:S05]  /*d480*/  EXIT ;  /* 0x000000000000794d */ /* 0x000fea0003800000 */
.L_x_13182:
        /* <DEDUP_REMOVED lines=11> */
.L_x_13194:
        /* <DEDUP_REMOVED lines=19> */
.L_x_13197:
[----:B------:R-:W-:-:S04]  /*d670*/  LOP3.LUT R0, R7, 0x80000000, RZ, 0xc0, !PT ;  /* 0x8000000007007812 */ /* 0x000fc800078ec0ff */
[----:B------:R-:W-:-:S04]  /*d680*/  SHF.R.U32.HI R5, RZ, 0x18, R0 ;  /* 0x00000018ff057819 */ /* 0x000fc80000011600 */
[----:B------:R-:W-:-:S04]  /*d690*/  LOP3.LUT R4, R4, R5, RZ, 0xfc, !PT ;  /* 0x0000000504047212 */ /* 0x000fc800078efcff */
[----:B------:R-:W-:Y:S02]  /*d6a0*/  PRMT R0, R4, 0x7610, R0 ;  /* 0x0000761004007816 */ /* 0x000fe40000000000 */
.L_x_13196:
[----:B------:R-:W-:Y:S05]  /*d6b0*/  BSYNC B0 ;  /* 0x0000000000007941 */ /* 0x000fea0003800000 */
.L_x_13195:
[----:B------:R-:W-:Y:S01]  /*d6c0*/  STG.E.U8 [R2.64], R0 ;  /* 0x0000000002007986 */ /* 0x000fe2000c101124 */
[----:B------:R-:W-:Y:S05]  /*d6d0*/  EXIT ;  /* 0x000000000000794d */ /* 0x000fea0003800000 */
.L_x_13193:
        /* <DEDUP_REMOVED lines=19> */
.L_x_13200:
[----:B------:R-:W-:-:S04]  /*d810*/  LOP3.LUT R0, R7, 0x80000000, RZ, 0xc0, !PT ;  /* 0x8000000007007812 */ /* 0x000fc800078ec0ff */
[----:B------:R-:W-:-:S04]  /*d820*/  SHF.R.U32.HI R5, RZ, 0x18, R0 ;  /* 0x00000018ff057819 */ /* 0x000fc80000011600 */
[----:B------:R-:W-:-:S04]  /*d830*/  LOP3.LUT R4, R4, R5, RZ, 0xfc, !PT ;  /* 0x0000000504047212 */ /* 0x000fc800078efcff */
[----:B------:R-:W-:Y:S02]  /*d840*/  PRMT R0, R4, 0x7610, R0 ;  /* 0x0000761004007816 */ /* 0x000fe40000000000 */
.L_x_13199:
[----:B------:R-:W-:Y:S05]  /*d850*/  BSYNC B0 ;  /* 0x0000000000007941 */ /* 0x000fea0003800000 */
.L_x_13198:
[----:B------:R-:W-:Y:S01]  /*d860*/  STG.E.U8 [R2.64], R0 ;  /* 0x0000000002007986 */ /* 0x000fe2000c101124 */
[----:B------:R-:W-:Y:S05]  /*d870*/  EXIT ;  /* 0x000000000000794d */ /* 0x000fea0003800000 */
.L_x_13192:
        /* <DEDUP_REMOVED lines=24> */
.L_x_13175:
        /* <DEDUP_REMOVED lines=20> */
.L_x_13202:
[----:B------:R-:W0:Y:S02]  /*db40*/  F2I.U64.F64.TRUNC R16, R16 ;  /* 0x0000001000107311 */ /* 0x000e24000030d800 */
[----:B0-----:R-:W-:Y:S01]  /*db50*/  STG.E.64 [R2.64], R16 ;  /* 0x0000001002007986 */ /* 0x001fe2000c101b24 */
[----:B------:R-:W-:Y:S05]  /*db60*/  EXIT ;  /* 0x000000000000794d */ /* 0x000fea0003800000 */
.L_x_13201:
[----:B------:R-:W0:Y:S02]  /*db70*/  F2I.U32.F64.TRUNC R17, R16 ;  /* 0x0000001000117311 */ /* 0x000e24000030d000 */
[----:B0-----:R-:W-:Y:S01]  /*db80*/  STG.E [R2.64], R17 ;  /* 0x0000001102007986 */ /* 0x001fe2000c101924 */
[----:B------:R-:W-:Y:S05]  /*db90*/  EXIT ;  /* 0x000000000000794d */ /* 0x000fea0003800000 */
        .weak           $__internal_7_$__cuda_sm20_div_rn_f64_full
        .type           $__internal_7_$__cuda_sm20_div_rn_f64_full,@function
        .size           $__internal_7_$__cuda_sm20_div_rn_f64_full,(.L_x_32477 - $__internal_7_$__cuda_sm20_div_rn_f64_full)
$__internal_7_$__cuda_sm20_div_rn_f64_full:
        /* <DEDUP_REMOVED lines=16> */
[----:B------:R-:W-:-:S04]  /*dca0*/  @!P2 LOP3.LUT R2, R33, 0x7ff00000, RZ, 0xc0, !PT ;  /* 0x7ff000002102a812 */ /* 0x000fc800078ec0ff */
[----:B------:R-:W-:-:S04]  /*dcb0*/  @!P2 ISETP.GE.U32.AND P3, PT, R35, R2, PT ;  /* 0x000000022300a20c */ /* 0x000fc80003f66070 */
[----:B------:R-:W-:-:S04]  /*dcc0*/  @!P2 SEL R10, R20, 0x63400000, !P3 ;  /* 0x63400000140aa807 */ /* 0x000fc80005800000 */
[----:B------:R-:W-:Y:S01]  /*dcd0*/  @!P2 LOP3.LUT R10, R10, 0x80000000, R9, 0xf8, !PT ;  /* 0x800000000a0aa812 */ /* 0x000fe200078ef809 */
[----:B0-----:R-:W0:-:S06]  /*dce0*/  DFMA R2, R12, -R6, 1 ;  /* 0x3ff000000c02742b */ /* 0x001e0c0000000806 */
[----:B0-----:R0:W1:Y:S02]  /*dcf0*/  DFMA R20, R2, R2, R2 ;  /* 0x000000020214722b */ /* 0x0010640000000002 */
[----:B0-----:R-:W-:Y:S01]  /*dd00*/  LOP3.LUT R3, R11, 0x800fffff, R9, 0xf8, !PT ;  /* 0x800fffff0b037812 */ /* 0x001fe200078ef809 */
[----:B------:R-:W-:Y:S01]  /*dd10*/  IMAD.MOV.U32 R2, RZ, RZ, R8 ;  /* 0x000000ffff027224 */ /* 0x000fe200078e0008 */
[----:B------:R-:W-:Y:S01]  /*dd20*/  @!P2 LOP3.LUT R11, R10, 0x100000, RZ, 0xfc, !PT ;  /* 0x001000000a0ba812 */ /* 0x000fe200078efcff */
[----:B------:R-:W-:Y:S01]  /*dd30*/  @!P2 IMAD.MOV.U32 R10, RZ, RZ, RZ ;  /* 0x000000ffff0aa224 */ /* 0x000fe200078e00ff */
[----:B-1----:R0:W1:Y:S02]  /*dd40*/  DFMA R12, R12, R20, R12 ;  /* 0x000000140c0c722b */ /* 0x002064000000000c */
[----:B0-----:R-:W-:Y:S02]  /*dd50*/  IMAD.MOV.U32 R21, RZ, RZ, R35 ;  /* 0x000000ffff157224 */ /* 0x001fe400078e0023 */
[----:B------:R-:W-:Y:S01]  /*dd60*/  IMAD.MOV.U32 R20, RZ, RZ, R30 ;  /* 0x000000ffff147224 */ /* 0x000fe200078e001e */
[----:B------:R-:W0:Y:S01]  /*dd70*/  @!P2 DFMA R2, R2, 2, -R10 ;  /* 0x400000000202a82b */ /* 0x000e22000000080a */
[----:B------:R-:W-:-:S03]  /*dd80*/  @!P0 LOP3.LUT R20, R7, 0x7ff00000, RZ, 0xc0, !PT ;  /* 0x7ff0000007148812 */ /* 0x000fc600078ec0ff */
[----:B-1----:R-:W1:Y:S01]  /*dd90*/  DFMA R10, R12, -R6, 1 ;  /* 0x3ff000000c0a742b */ /* 0x002e620000000806 */
[----:B------:R-:W-:-:S05]  /*dda0*/  IADD3 R34, R20, -0x1, RZ ;  /* 0xffffffff14227810 */ /* 0x000fca0007ffe0ff */
        /* <DEDUP_REMOVED lines=10> */
[----:B------:R-:W-:-:S03]  /*de50*/  IMAD.MOV.U32 R34, RZ, RZ, 0x1ca00000 ;  /* 0x1ca00000ff227424 */ /* 0x000fc600078e00ff */
        /* <DEDUP_REMOVED lines=18> */
[----:B------:R-:W-:Y:S01]  /*df80*/  DMUL.RP R8, R10, R8 ;  /* 0x000000080a087228 */ /* 0x000fe20000008000 */
[----:B------:R-:W-:Y:S01]  /*df90*/  IMAD.MOV.U32 R2, RZ, RZ, RZ ;  /* 0x000000ffff027224 */ /* 0x000fe200078e00ff */
[----:B------:R-:W-:-:S05]  /*dfa0*/  IADD3 R20, -R20, -0x43300000, RZ ;  /* 0xbcd0000014147810 */ /* 0x000fca0007ffe1ff */
[----:B------:R-:W0:-:S10]  /*dfb0*/  DFMA R2, R12, -R2, R10 ;  /* 0x800000020c02722b */ /* 0x000e14000000000a */
[----:B0-----:R-:W-:Y:S02]  /*dfc0*/  FSETP.NEU.AND P0, PT, |R3|, R20, PT ;  /* 0x000000140300720b */ /* 0x001fe40003f0d200 */
[----:B------:R-:W-:Y:S02]  /*dfd0*/  LOP3.LUT R3, R9, R32, RZ, 0x3c, !PT ;  /* 0x0000002009037212 */ /* 0x000fe400078e3cff */
[----:B------:R-:W-:Y:S02]  /*dfe0*/  FSEL R12, R8, R12, !P0 ;  /* 0x0000000c080c7208 */ /* 0x000fe40004000000 */
[----:B------:R-:W-:Y:S01]  /*dff0*/  FSEL R13, R3, R13, !P0 ;  /* 0x0000000d030d7208 */ /* 0x000fe20004000000 */
[----:B------:R-:W-:Y:S05]  /*e000*/  BRA `(.L_x_13205) ;  /* 0x0000015000007947 */ /* 0x000fea0003800000 */
.L_x_13204:
        /* <DEDUP_REMOVED lines=16> */
.L_x_13207:
[----:B------:R-:W-:Y:S01]  /*e110*/  LOP3.LUT R13, R33, 0x80000, RZ, 0xfc, !PT ;  /* 0x00080000210d7812 */ /* 0x000fe200078efcff */
[----:B------:R-:W-:Y:S01]  /*e120*/  IMAD.MOV.U32 R12, RZ, RZ, R32 ;  /* 0x000000ffff0c7224 */ /* 0x000fe200078e0020 */
[----:B------:R-:W-:Y:S05]  /*e130*/  BRA `(.L_x_13205) ;  /* 0x0000002000007947 */ /* 0x000fea0003800000 */
.L_x_13206:
[----:B------:R-:W-:Y:S01]  /*e140*/  LOP3.LUT R13, R9, 0x80000, RZ, 0xfc, !PT ;  /* 0x00080000090d7812 */ /* 0x000fe200078efcff */
[----:B------:R-:W-:Y:S02]  /*e150*/  IMAD.MOV.U32 R12, RZ, RZ, R8 ;  /* 0x000000ffff0c7224 */ /* 0x000fe400078e0008 */
.L_x_13205:
[----:B------:R-:W-:Y:S05]  /*e160*/  BSYNC B1 ;  /* 0x0000000000017941 */ /* 0x000fea0003800000 */
.L_x_13203:
[----:B------:R-:W-:Y:S02]  /*e170*/  IMAD.MOV.U32 R2, RZ, RZ, R0 ;  /* 0x000000ffff027224 */ /* 0x000fe400078e0000 */
[----:B------:R-:W-:-:S02]  /*e180*/  IMAD.MOV.U32 R3, RZ, RZ, 0x0 ;  /* 0x00000000ff037424 */ /* 0x000fc400078e00ff */
[----:B------:R-:W-:Y:S02]  /*e190*/  IMAD.MOV.U32 R6, RZ, RZ, R12 ;  /* 0x000000ffff067224 */ /* 0x000fe400078e000c */
[----:B------:R-:W-:Y:S01]  /*e1a0*/  IMAD.MOV.U32 R7, RZ, RZ, R13 ;  /* 0x000000ffff077224 */ /* 0x000fe200078e000d */
[----:B------:R-:W-:Y:S06]  /*e1b0*/  RET.REL.NODEC R2 `(_ZN2at6native27unrolled_elementwise_kernelINS0_13BUnaryFunctorIdddZZZNS0_15binary_internal21div_floor_kernel_cudaERNS_18TensorIteratorBaseEENKUlvE1_clEvENKUlvE_clEvEUlddE_EESt5arrayIPcLm2EELi4E23TrivialOffsetCalculatorILi1EjESE_NS0_6memory12LoadWithCastILi1EEENSF_13StoreWithCastILi1EEEEEviT_T0_T2_T3_T4_T5_) ;  /* 0xffff1e4002007950 */ /* 0x000fec0003c3ffff */
.L_x_13208:
        /* <DEDUP_REMOVED lines=12> */
.L_x_32477:


//--------------------- .text._ZN2at6native18elementwise_kernelILi128ELi2EZNS0_22gpu_kernel_impl_nocastINS0_13BUnaryFunctorIdddZZZNS0_15binary_internal21div_floor_kernel_cudaERNS_18TensorIteratorBaseEENKUlvE1_clEvENKUlvE_clEvEUlddE_EEEEvS6_RKT_EUliE_EEviT1_ --------------------------
	.section	.text._ZN2at6native18elementwise_kernelILi128ELi2EZNS0_22gpu_kernel_impl_nocastINS0_13BUnaryFunctorIdddZZZNS0_15binary_internal21div_floor_kernel_cudaERNS_18TensorIteratorBaseEENKUlvE1_clEvENKUlvE_clEvEUlddE_EEEEvS6_RKT_EUliE_EEviT1_,"ax",@progbits
	.sectioninfo	@"SHI_REGISTERS=29"
	.align	128
        .global         _ZN2at6native18elementwise_kernelILi128ELi2EZNS0_22gpu_kernel_impl_nocastINS0_13BUnaryFunctorIdddZZZNS0_15binary_internal21div_floor_kernel_cudaERNS_18TensorIteratorBaseEENKUlvE1_clEvENKUlvE_clEvEUlddE_EEEEvS6_RKT_EUliE_EEviT1_
        .type           _ZN2at6native18elementwise_kernelILi128ELi2EZNS0_22gpu_kernel_impl_nocastINS0_13BUnaryFunctorIdddZZZNS0_15binary_internal21div_floor_kernel_cudaERNS_18TensorIteratorBaseEENKUlvE1_clEvENKUlvE_clEvEUlddE_EEEEvS6_RKT_EUliE_EEviT1_,@function
        .size           _ZN2at6native18elementwise_kernelILi128ELi2EZNS0_22gpu_kernel_impl_nocastINS0_13BUnaryFunctorIdddZZZNS0_15binary_internal21div_floor_kernel_cudaERNS_18TensorIteratorBaseEENKUlvE1_clEvENKUlvE_clEvEUlddE_EEEEvS6_RKT_EUliE_EEviT1_,(.L_x_32478 - _ZN2at6native18elementwise_kernelILi128ELi2EZNS0_22gpu_kernel_impl_nocastINS0_13BUnaryFunctorIdddZZZNS0_15binary_internal21div_floor_kernel_cudaERNS_18TensorIteratorBaseEENKUlvE1_clEvENKUlvE_clEvEUlddE_EEEEvS6_RKT_EUliE_EEviT1_)
        .other          _ZN2at6native18elementwise_kernelILi128ELi2EZNS0_22gpu_kernel_impl_nocastINS0_13BUnaryFunctorIdddZZZNS0_15binary_internal21div_floor_kernel_cudaERNS_18TensorIteratorBaseEENKUlvE1_clEvENKUlvE_clEvEUlddE_EEEEvS6_RKT_EUliE_EEviT1_,@"STO_CUDA_ENTRY STV_DEFAULT"
_ZN2at6native18elementwise_kernelILi128ELi2EZNS0_22gpu_kernel_impl_nocastINS0_13BUnaryFunctorIdddZZZNS0_15binary_internal21div_floor_kernel_cudaERNS_18TensorIteratorBaseEENKUlvE1_clEvENKUlvE_clEvEUlddE_EEEEvS6_RKT_EUliE_EEviT1_:
.text._ZN2at6native18elementwise_kernelILi128ELi2EZNS0_22gpu_kernel_impl_nocastINS0_13BUnaryFunctorIdddZZZNS0_15binary_internal21div_floor_kernel_cudaERNS_18TensorIteratorBaseEENKUlvE1_clEvENKUlvE_clEvEUlddE_EEEEvS6_RKT_EUliE_EEviT1_:
        /* <DEDUP_REMOVED lines=236> */
.L_x_13211:
[----:B------:R-:W-:-:S05]  /*0ec0*/  IADD3 R14, P0, R0, c[0x0][0x368], RZ ;  /* 0x0000da00000e7a10 */ /* 0x000fca0007f1e0ff */
[----:B------:R-:W-:-:S06]  /*0ed0*/  IMAD.X R15, RZ, RZ, c[0x0][0x36c], P0 ;  /* 0x0000db00ff0f7624 */ /* 0x000fcc00000e06ff */
[----:B------:R-:W5:Y:S01]  /*0ee0*/  LDG.E.64 R14, [R14.64] ;  /* 0x000000040e0e7981 */ /* 0x000f62000c1e1b00 */
[----:B------:R-:W0:Y:S01]  /*0ef0*/  DSETP.NEU.AND P0, PT, RZ, c[0x0][0x378], PT ;  /* 0x0000de00ff00762a */ /* 0x000e220003f0d000 */
[----:B------:R-:W-:Y:S01]  /*0f00*/  IADD3 R16, P1, R16, c[0x0][0x360], RZ ;  /* 0x0000d80010107a10 */ /* 0x000fe20007f3e0ff */
[----:B------:R-:W-:Y:S04]  /*0f10*/  BSSY B0, `(.L_x_13212) ;  /* 0x000015a000007945 */ /* 0x000fe80003800000 */
[----:B------:R-:W-:-:S08]  /*0f20*/  IMAD.X R17, RZ, RZ, c[0x0][0x364], P1 ;  /* 0x0000d900ff117624 */ /* 0x000fd000008e06ff */
[----:B0-----:R-:W-:Y:S05]  /*0f30*/  @P0 BRA `(.L_x_13213) ;  /* 0x000001b000000947 */ /* 0x001fea0003800000 */
[----:B------:R-:W0:Y:S01]  /*0f40*/  MUFU.RCP64H R3, c[0x0][0x37c] ;  /* 0x0000df0000037b08 */ /* 0x000e220000001800 */
[----:B------:R-:W-:Y:S01]  /*0f50*/  IMAD.MOV.U32 R6, RZ, RZ, c[0x0][0x378] ;  /* 0x0000de00ff067624 */ /* 0x000fe200078e00ff */
[----:B------:R-:W-:Y:S01]  /*0f60*/  MOV R2, 0x1 ;  /* 0x0000000100027802 */ /* 0x000fe20000000f00 */
[----:B------:R-:W-:Y:S01]  /*0f70*/  IMAD.MOV.U32 R7, RZ, RZ, c[0x0][0x37c] ;  /* 0x0000df00ff077624 */ /* 0x000fe200078e00ff */
[----:B-----5:R-:W-:Y:S01]  /*0f80*/  FSETP.GEU.AND P1, PT, |R15|, 6.5827683646048100446e-37, PT ;  /* 0x036000000f00780b */ /* 0x020fe20003f2e200 */
[----:B------:R-:W-:Y:S04]  /*0f90*/  BSSY B2, `(.L_x_13214) ;  /* 0x0000014000027945 */ /* 0x000fe80003800000 */
        /* <DEDUP_REMOVED lines=16> */
[----:B------:R-:W-:Y:S05]  /*10a0*/  CALL.REL.NOINC `($__internal_8_$__cuda_sm20_div_rn_f64_full) ;  /* 0x0000393000007944 */ /* 0x000fea0003c00000 */
[----:B------:R-:W-:Y:S02]  /*10b0*/  IMAD.MOV.U32 R2, RZ, RZ, R4 ;  /* 0x000000ffff027224 */ /* 0x000fe400078e0004 */
[----:B------:R-:W-:Y:S02]  /*10c0*/  IMAD.MOV.U32 R3, RZ, RZ, R7 ;  /* 0x000000ffff037224 */ /* 0x000fe400078e0007 */
.L_x_13215:
[----:B------:R-:W-:Y:S05]  /*10d0*/  BSYNC B2 ;  /* 0x0000000000027941 */ /* 0x000fea0003800000 */
.L_x_13214:
[----:B------:R-:W-:Y:S05]  /*10e0*/  BRA `(.L_x_13216) ;  /* 0x000013c000007947 */ /* 0x000fea0003800000 */
.L_x_13213:
        /* <DEDUP_REMOVED lines=32> */
[----:B------:R-:W-:Y:S01]  /*12f0*/  IMNMX R6, R9, -0x1, !PT ;  /* 0xffffffff09067817 */ /* 0x000fe20007800200 */
[----:B------:R-:W-:-:S04]  /*1300*/  IMAD.MOV.U32 R9, RZ, RZ, R4 ;  /* 0x000000ffff097224 */ /* 0x000fc800078e0004 */
[----:B------:R-:W-:-:S05]  /*1310*/  IMAD.IADD R19, R6, 0x1, R7 ;  /* 0x0000000106137824 */ /* 0x000fca00078e0207 */
[----:B------:R-:W-:-:S04]  /*1320*/  IADD3 R6, R19, 0x2, -R0 ;  /* 0x0000000213067810 */ /* 0x000fc80007ffe800 */
[----:B------:R-:W-:Y:S01]  /*1330*/  LOP3.LUT P0, R10, R6, 0x3, RZ, 0xc0, !PT ;  /* 0x00000003060a7812 */ /* 0x000fe2000780c0ff */
[----:B------:R-:W-:-:S12]  /*1340*/  IMAD.IADD R6, R7, 0x1, -R0 ;  /* 0x0000000107067824 */ /* 0x000fd800078e0a00 */
[----:B------:R-:W-:Y:S05]  /*1350*/  @!P0 BRA `(.L_x_13221) ;  /* 0x000000d000008947 */ /* 0x000fea0003800000 */
[----:B------:R-:W-:Y:S02]  /*1360*/  BSSY B4, `(.L_x_13221) ;  /* 0x000000c000047945 */ /* 0x000fe40003800000 */
.L_x_13222:
        /* <DEDUP_REMOVED lines=12> */
.L_x_13221:
[----:B------:R-:W-:Y:S05]  /*1430*/  BSYNC B3 ;  /* 0x0000000000037941 */ /* 0x000fea0003800000 */
.L_x_13220:
        /* <DEDUP_REMOVED lines=12> */
[----:B------:R-:W-:Y:S02]  /*1500*/  MOV R4, R10 ;  /* 0x0000000a00047202 */ /* 0x000fe40000000f00 */
.L_x_13228:
        /* <DEDUP_REMOVED lines=33> */
.L_x_13227:
[----:B------:R-:W-:Y:S02]  /*1720*/  IMAD.MOV.U32 R4, RZ, RZ, R10 ;  /* 0x000000ffff047224 */ /* 0x000fe400078e000a */
.L_x_13226:
[----:B------:R-:W-:Y:S05]  /*1730*/  BSYNC B4 ;  /* 0x0000000000047941 */ /* 0x000fea0003800000 */
.L_x_13225:
[----:B------:R-:W-:-:S13]  /*1740*/  ISETP.GE.U32.AND P0, PT, R7, 0xc, PT ;  /* 0x0000000c0700780c */ /* 0x000fda0003f06070 */
[----:B------:R-:W-:Y:S05]  /*1750*/  @!P0 BRA `(.L_x_13224) ;  /* 0x0000076000008947 */ /* 0x000fea0003800000 */
[----:B------:R-:W-:Y:S02]  /*1760*/  BSSY B4, `(.L_x_13229) ;  /* 0x0000074000047945 */ /* 0x000fe40003800000 */
.L_x_13230:
        /* <DEDUP_REMOVED lines=116> */
.L_x_13229:
[----:B------:R-:W-:Y:S02]  /*1eb0*/  IMAD.MOV.U32 R13, RZ, RZ, R7 ;  /* 0x000000ffff0d7224 */ /* 0x000fe400078e0007 */
.L_x_13224:
[----:B------:R-:W-:Y:S05]  /*1ec0*/  BSYNC B3 ;  /* 0x0000000000037941 */ /* 0x000fea0003800000 */
.L_x_13223:
        /* <DEDUP_REMOVED lines=19> */
.L_x_13232:
[----:B------:R-:W-:Y:S05]  /*2000*/  BSYNC B3 ;  /* 0x0000000000037941 */ /* 0x000fea0003800000 */
.L_x_13231:
[----:B------:R-:W-:Y:S01]  /*2010*/  LOP3.LUT R19, R19, 0x80000000, R15, 0xb8, !PT ;  /* 0x8000000013137812 */ /* 0x000fe200078eb80f */
[----:B------:R-:W-:Y:S05]  /*2020*/  BRA `(.L_x_13219) ;  /* 0x0000006000007947 */ /* 0x000fea0003800000 */
.L_x_13218:
[----:B------:R-:W0:-:S06]  /*2030*/  DSETP.GTU.AND P0, PT, R2, +INF , PT ;  /* 0x7ff000000200742a */ /* 0x000e0c0003f0c000 */
[----:B0-----:R-:W0:-:S14]  /*2040*/  DSETP.LE.AND P0, PT, R4, +INF , !P0 ;  /* 0x7ff000000400742a */ /* 0x001e1c0004703000 */
[----:B0-----:R-:W0:-:S04]  /*2050*/  @P0 DSETP.NEU.AND P1, PT, R4, +INF , PT ;  /* 0x7ff000000400042a */ /* 0x001e080003f2d000 */
[----:B------:R1:W2:-:S06]  /*2060*/  @!P0 DADD R18, R14, c[0x0][0x378] ;  /* 0x0000de000e128629 */ /* 0x00028c0000000000 */
[----:B0-----:R-:W-:Y:S02]  /*2070*/  @P0 FSEL R18, R14, RZ, P1 ;  /* 0x000000ff0e120208 */ /* 0x001fe40000800000 */
[----:B------:R-:W-:Y:S02]  /*2080*/  @P0 FSEL R19, R15, -QNAN , P1 ;  /* 0xfff800000f130808 */ /* 0x000fe40000800000 */
.L_x_13219:
[----:B-12---:R-:W-:Y:S05]  /*2090*/  BSYNC B2 ;  /* 0x0000000000027941 */ /* 0x006fea0003800000 */
.L_x_13217:
        /* <DEDUP_REMOVED lines=8> */
[----:B------:R-:W-:-:S04]  /*2120*/  DADD R6, R14, -R18 ;  /* 0x000000000e067229 */ /* 0x000fc80000000812 */
        /* <DEDUP_REMOVED lines=9> */
[----:B------:R-:W-:Y:S01]  /*21c0*/  IMAD.MOV.U32 R10, RZ, RZ, c[0x0][0x378] ;  /* 0x0000de00ff0a7624 */ /* 0x000fe200078e00ff */
[----:B------:R-:W-:Y:S02]  /*21d0*/  MOV R0, 0x21f0 ;  /* 0x000021f000007802 */ /* 0x000fe40000000f00 */
[----:B------:R-:W-:Y:S05]  /*21e0*/  CALL.REL.NOINC `($__internal_8_$__cuda_sm20_div_rn_f64_full) ;  /* 0x000027f000007944 */ /* 0x000fea0003c00000 */
[----:B------:R-:W-:Y:S02]  /*21f0*/  IMAD.MOV.U32 R2, RZ, RZ, R4 ;  /* 0x000000ffff027224 */ /* 0x000fe400078e0004 */
[----:B------:R-:W-:Y:S02]  /*2200*/  IMAD.MOV.U32 R3, RZ, RZ, R7 ;  /* 0x000000ffff037224 */ /* 0x000fe400078e0007 */
.L_x_13234:
[----:B------:R-:W-:Y:S05]  /*2210*/  BSYNC B2 ;  /* 0x0000000000027941 */ /* 0x000fea0003800000 */
.L_x_13233:
        /* <DEDUP_REMOVED lines=31> */
.L_x_13237:
[----:B------:R-:W-:Y:S05]  /*2410*/  BSYNC B2 ;  /* 0x0000000000027941 */ /* 0x000fea0003800000 */
.L_x_13236:
[----:B------:R-:W-:Y:S02]  /*2420*/  LOP3.LUT R3, RZ, 0x80000000, R7, 0xb8, !PT ;  /* 0x80000000ff037812 */ /* 0x000fe400078eb807 */
[----:B------:R-:W-:Y:S01]  /*2430*/  MOV R2, RZ ;  /* 0x000000ff00027202 */ /* 0x000fe20000000f00 */
[----:B------:R-:W-:Y:S05]  /*2440*/  BRA `(.L_x_13216) ;  /* 0x0000006000007947 */ /* 0x000fea0003800000 */
.L_x_13235:
[----:B------:R-:W0:Y:S02]  /*2450*/  FRND.F64.FLOOR R2, R8 ;  /* 0x0000000800027313 */ /* 0x000e240000305800 */
[----:B0-----:R-:W0:-:S04]  /*2460*/  DADD R4, R8, -R2 ;  /* 0x0000000008047229 */ /* 0x001e080000000802 */
[----:B------:R-:W-:-:S04]  /*2470*/  DADD R6, R2, 1 ;  /* 0x3ff0000002067429 */ /* 0x000fc80000000000 */
[----:B0-----:R-:W0:-:S06]  /*2480*/  DSETP.GT.AND P0, PT, R4, 0.5, PT ;  /* 0x3fe000000400742a */ /* 0x001e0c0003f04000 */
[----:B0-----:R-:W-:Y:S02]  /*2490*/  FSEL R2, R6, R2, P0 ;  /* 0x0000000206027208 */ /* 0x001fe40000000000 */
[----:B------:R-:W-:Y:S02]  /*24a0*/  FSEL R3, R7, R3, P0 ;  /* 0x0000000307037208 */ /* 0x000fe40000000000 */
.L_x_13216:
[----:B------:R-:W-:Y:S05]  /*24b0*/  BSYNC B0 ;  /* 0x0000000000007941 */ /* 0x000fea0003800000 */
.L_x_13212:
[----:B------:R-:W0:Y:S04]  /*24c0*/  S2R R0, SR_TID.X ;  /* 0x0000000000007919 */ /* 0x000e280000002100 */
[----:B------:R-:W0:Y:S04]  /*24d0*/  S2R R5, SR_CTAID.X ;  /* 0x0000000000057919 */ /* 0x000e280000002500 */
[----:B------:R1:W-:Y:S01]  /*24e0*/  STG.E.64 [R16.64], R2 ;  /* 0x0000000210007986 */ /* 0x0003e2000c101b04 */
[----:B0-----:R-:W-:-:S05]  /*24f0*/  IMAD R5, R5, 0x100, R0 ;  /* 0x0000010005057824 */ /* 0x001fca00078e0200 */
[----:B------:R-:W-:Y:S02]  /*2500*/  IADD3 R5, R5, 0x80, RZ ;  /* 0x0000008005057810 */ /* 0x000fe40007ffe0ff */
.L_x_13210:
[----:B-1----:R-:W-:Y:S05]  /*2510*/  BSYNC B1 ;  /* 0x0000000000017941 */ /* 0x002fea0003800000 */
.L_x_13209:
[----:B------:R-:W-:-:S13]  /*2520*/  ISETP.GE.AND P0, PT, R5, c[0x0][0x160], PT ;  /* 0x0000580005007a0c */ /* 0x000fda0003f06270 */
[----:B------:R-:W-:Y:S05]  /*2530*/  @P0 EXIT ;  /* 0x000000000000094d */ /* 0x000fea0003800000 */
        /* <DEDUP_REMOVED lines=228> */
.L_x_13238:
[----:B------:R-:W-:-:S05]  /*3380*/  IADD3 R18, P0, R0, c[0x0][0x368], RZ ;  /* 0x0000da0000127a10 */ /* 0x000fca0007f1e0ff */
[----:B------:R-:W-:-:S06]  /*3390*/  IMAD.X R19, RZ, RZ, c[0x0][0x36c], P0 ;  /* 0x0000db00ff137624 */ /* 0x000fcc00000e06ff */
[----:B------:R-:W5:Y:S01]  /*33a0*/  LDG.E.64 R18, [R18.64] ;  /* 0x0000000412127981 */ /* 0x000f62000c1e1b00 */
[----:B------:R-:W0:Y:S01]  /*33b0*/  DSETP.NEU.AND P1, PT, RZ, c[0x0][0x378], PT ;  /* 0x0000de00ff00762a */ /* 0x000e220003f2d000 */
[----:B------:R-:W-:-:S04]  /*33c0*/  IADD3 R16, P0, R16, c[0x0][0x360], RZ ;  /* 0x0000d80010107a10 */ /* 0x000fc80007f1e0ff */
[----:B------:R-:W-:-:S09]  /*33d0*/  IADD3.X R17, RZ, c[0x0][0x364], RZ, P0, !PT ;  /* 0x0000d900ff117a10 */ /* 0x000fd200007fe4ff */
        /* <DEDUP_REMOVED lines=26> */
.L_x_13241:
[----:B------:R-:W-:Y:S05]  /*3580*/  BSYNC B0 ;  /* 0x0000000000007941 */ /* 0x000fea0003800000 */
.L_x_13240:
[----:B------:R-:W-:Y:S05]  /*3590*/  BRA `(.L_x_13242) ;  /* 0x0000142000007947 */ /* 0x000fea0003800000 */
.L_x_13239:
        /* <DEDUP_REMOVED lines=31> */
[----:B------:R-:W-:Y:S02]  /*3790*/  IMNMX R0, R9, -0x1, !PT ;  /* 0xffffffff09007817 */ /* 0x000fe40007800200 */
[----:B------:R-:W-:Y:S01]  /*37a0*/  MOV R9, R6 ;  /* 0x0000000600097202 */ /* 0x000fe20000000f00 */
[----:B------:R-:W-:Y:S02]  /*37b0*/  IMAD.IADD R6, R5, 0x1, -R4 ;  /* 0x0000000105067824 */ /* 0x000fe400078e0a04 */
[----:B------:R-:W-:Y:S01]  /*37c0*/  IMAD.IADD R15, R0, 0x1, R5 ;  /* 0x00000001000f7824 */ /* 0x000fe200078e0205 */
[----:B------:R-:W-:-:S04]  /*37d0*/  LOP3.LUT R5, R7, 0x100000, RZ, 0xfc, !PT ;  /* 0x0010000007057812 */ /* 0x000fc800078efcff */
[----:B------:R-:W-:-:S04]  /*37e0*/  IADD3 R0, R15, 0x2, -R4 ;  /* 0x000000020f007810 */ /* 0x000fc80007ffe804 */
[----:B------:R-:W-:-:S13]  /*37f0*/  LOP3.LUT P0, R0, R0, 0x3, RZ, 0xc0, !PT ;  /* 0x0000000300007812 */ /* 0x000fda000780c0ff */
[----:B------:R-:W-:Y:S05]  /*3800*/  @!P0 BRA `(.L_x_13247) ;  /* 0x000000e000008947 */ /* 0x000fea0003800000 */
[----:B------:R-:W-:Y:S02]  /*3810*/  BSSY B2, `(.L_x_13248) ;  /* 0x000000c000027945 */ /* 0x000fe40003800000 */
.L_x_13249:
        /* <DEDUP_REMOVED lines=12> */
.L_x_13248:
[----:B------:R-:W-:Y:S02]  /*38e0*/  IMAD.MOV.U32 R0, RZ, RZ, R7 ;  /* 0x000000ffff007224 */ /* 0x000fe400078e0007 */
.L_x_13247:
[----:B------:R-:W-:Y:S05]  /*38f0*/  BSYNC B1 ;  /* 0x0000000000017941 */ /* 0x000fea0003800000 */
.L_x_13246:
        /* <DEDUP_REMOVED lines=13> */
.L_x_13255:
        /* <DEDUP_REMOVED lines=33> */
.L_x_13254:
[----:B------:R-:W-:Y:S02]  /*3be0*/  IMAD.MOV.U32 R0, RZ, RZ, R10 ;  /* 0x000000ffff007224 */ /* 0x000fe400078e000a */
.L_x_13253:
[----:B------:R-:W-:Y:S05]  /*3bf0*/  BSYNC B2 ;  /* 0x0000000000027941 */ /* 0x000fea0003800000 */
.L_x_13252:
[----:B------:R-:W-:-:S13]  /*3c00*/  ISETP.GE.U32.AND P0, PT, R7, 0xc, PT ;  /* 0x0000000c0700780c */ /* 0x000fda0003f06070 */
[----:B------:R-:W-:Y:S05]  /*3c10*/  @!P0 BRA `(.L_x_13251) ;  /* 0x0000075000008947 */ /* 0x000fea0003800000 */
[----:B------:R-:W-:Y:S02]  /*3c20*/  BSSY B2, `(.L_x_13251) ;  /* 0x0000074000027945 */ /* 0x000fe40003800000 */
.L_x_13256:
        /* <DEDUP_REMOVED lines=116> */
.L_x_13251:
[----:B------:R-:W-:Y:S05]  /*4370*/  BSYNC B1 ;  /* 0x0000000000017941 */ /* 0x000fea0003800000 */
.L_x_13250:
        /* <DEDUP_REMOVED lines=21> */
.L_x_13258:
[----:B------:R-:W-:Y:S05]  /*44d0*/  BSYNC B1 ;  /* 0x0000000000017941 */ /* 0x000fea0003800000 */
.L_x_13257:
[----:B------:R-:W-:Y:S02]  /*44e0*/  IMAD.MOV.U32 R15, RZ, RZ, R7 ;  /* 0x000000ffff0f7224 */ /* 0x000fe400078e0007 */
[----:B------:R-:W-:-:S03]  /*44f0*/  IMAD.MOV.U32 R14, RZ, RZ, R2 ;  /* 0x000000ffff0e7224 */ /* 0x000fc600078e0002 */
[----:B------:R-:W-:Y:S01]  /*4500*/  LOP3.LUT R15, R15, 0x80000000, R19, 0xb8, !PT ;  /* 0x800000000f0f7812 */ /* 0x000fe200078eb813 */
[----:B------:R-:W-:Y:S05]  /*4510*/  BRA `(.L_x_13245) ;  /* 0x0000006000007947 */ /* 0x000fea0003800000 */
.L_x_13244:
[----:B------:R-:W0:-:S06]  /*4520*/  DSETP.GTU.AND P0, PT, R2, +INF , PT ;  /* 0x7ff000000200742a */ /* 0x000e0c0003f0c000 */
[----:B0-----:R-:W0:-:S14]  /*4530*/  DSETP.LE.AND P0, PT, R6, +INF , !P0 ;  /* 0x7ff000000600742a */ /* 0x001e1c0004703000 */
[----:B0-----:R-:W0:-:S04]  /*4540*/  @P0 DSETP.NEU.AND P1, PT, R6, +INF , PT ;  /* 0x7ff000000600042a */ /* 0x001e080003f2d000 */
[----:B------:R1:W2:-:S06]  /*4550*/  @!P0 DADD R14, R18, c[0x0][0x378] ;  /* 0x0000de00120e8629 */ /* 0x00028c0000000000 */
[----:B0-----:R-:W-:Y:S02]  /*4560*/  @P0 FSEL R14, R18, RZ, P1 ;  /* 0x000000ff120e0208 */ /* 0x001fe40000800000 */
[----:B------:R-:W-:Y:S02]  /*4570*/  @P0 FSEL R15, R19, -QNAN , P1 ;  /* 0xfff80000130f0808 */ /* 0x000fe40000800000 */
.L_x_13245:
[----:B-12---:R-:W-:Y:S05]  /*4580*/  BSYNC B0 ;  /* 0x0000000000007941 */ /* 0x006fea0003800000 */
.L_x_13243:
        /* <DEDUP_REMOVED lines=18> */
[----:B------:R-:W-:Y:S02]  /*46b0*/  MOV R10, c[0x0][0x378] ;  /* 0x0000de00000a7a02 */ /* 0x000fe40000000f00 */
[----:B------:R-:W-:Y:S02]  /*46c0*/  MOV R0, 0x46e0 ;  /* 0x000046e000007802 */ /* 0x000fe40000000f00 */
[----:B------:R-:W-:Y:S05]  /*46d0*/  CALL.REL.NOINC `($__internal_8_$__cuda_sm20_div_rn_f64_full) ;  /* 0x0000030000007944 */ /* 0x000fea0003c00000 */
[----:B------:R-:W-:Y:S02]  /*46e0*/  IMAD.MOV.U32 R2, RZ, RZ, R4 ;  /* 0x000000ffff027224 */ /* 0x000fe400078e0004 */
[----:B------:R-:W-:Y:S02]  /*46f0*/  IMAD.MOV.U32 R3, RZ, RZ, R7 ;  /* 0x000000ffff037224 */ /* 0x000fe400078e0007 */
.L_x_13260:
[----:B------:R-:W-:Y:S05]  /*4700*/  BSYNC B0 ;  /* 0x0000000000007941 */ /* 0x000fea0003800000 */
.L_x_13259:
[----:B------:R-:W0:Y:S01]  /*4710*/  DSETP.GEU.AND P0, PT, R14, RZ, PT ;  /* 0x000000ff0e00722a */ /* 0x000e220003f0e000 */
[----:B------:R-:W-:Y:S03]  /*4720*/  BSSY B0, `(.L_x_13242) ;  /* 0x0000029000007945 */ /* 0x000fe60003800000 */
        /* <DEDUP_REMOVED lines=30> */
.L_x_13263:
[----:B------:R-:W-:Y:S05]  /*4910*/  BSYNC B1 ;  /* 0x0000000000017941 */ /* 0x000fea0003800000 */
.L_x_13262:
[----:B------:R-:W-:Y:S01]  /*4920*/  LOP3.LUT R3, RZ, 0x80000000, R7, 0xb8, !PT ;  /* 0x80000000ff037812 */ /* 0x000fe200078eb807 */
[----:B------:R-:W-:Y:S01]  /*4930*/  IMAD.MOV.U32 R2, RZ, RZ, RZ ;  /* 0x000000ffff027224 */ /* 0x000fe200078e00ff */
[----:B------:R-:W-:Y:S05]  /*4940*/  BRA `(.L_x_13264) ;  /* 0x0000006000007947 */ /* 0x000fea0003800000 */
.L_x_13261:
[----:B------:R-:W0:Y:S02]  /*4950*/  FRND.F64.FLOOR R2, R8 ;  /* 0x0000000800027313 */ /* 0x000e240000305800 */
[----:B0-----:R-:W0:-:S04]  /*4960*/  DADD R4, R8, -R2 ;  /* 0x0000000008047229 */ /* 0x001e080000000802 */
[----:B------:R-:W-:-:S04]  /*4970*/  DADD R6, R2, 1 ;  /* 0x3ff0000002067429 */ /* 0x000fc80000000000 */
[----:B0-----:R-:W0:-:S06]  /*4980*/  DSETP.GT.AND P0, PT, R4, 0.5, PT ;  /* 0x3fe000000400742a */ /* 0x001e0c0003f04000 */
[----:B0-----:R-:W-:Y:S02]  /*4990*/  FSEL R2, R6, R2, P0 ;  /* 0x0000000206027208 */ /* 0x001fe40000000000 */
[----:B------:R-:W-:Y:S02]  /*49a0*/  FSEL R3, R7, R3, P0 ;  /* 0x0000000307037208 */ /* 0x000fe40000000000 */
.L_x_13264:
[----:B------:R-:W-:Y:S05]  /*49b0*/  BSYNC B0 ;  /* 0x0000000000007941 */ /* 0x000fea0003800000 */
.L_x_13242:
[----:B------:R-:W-:Y:S01]  /*49c0*/  STG.E.64 [R16.64], R2 ;  /* 0x0000000210007986 */ /* 0x000fe2000c101b04 */
[----:B------:R-:W-:Y:S05]  /*49d0*/  EXIT ;  /* 0x000000000000794d */ /* 0x000fea0003800000 */
        .weak           $__internal_8_$__cuda_sm20_div_rn_f64_full
        .type           $__internal_8_$__cuda_sm20_div_rn_f64_full,@function
        .size           $__internal_8_$__cuda_sm20_div_rn_f64_full,(.L_x_32478 - $__internal_8_$__cuda_sm20_div_rn_f64_full)
$__internal_8_$__cuda_sm20_div_rn_f64_full:
[C---:B------:R-:W-:Y:S01]  /*49e0*/  FSETP.GEU.AND P0, PT, |R11|.reuse, 1.469367938527859385e-39, PT ;  /* 0x001000000b00780b */ /* 0x040fe20003f0e200 */
[----:B------:R-:W-:Y:S01]  /*49f0*/  IMAD.MOV.U32 R9, RZ, RZ, R7 ;  /* 0x000000ffff097224 */ /* 0x000fe200078e0007 */
[C---:B------:R-:W-:Y:S01]  /*4a00*/  LOP3.LUT R12, R11.reuse, 0x800fffff, RZ, 0xc0, !PT ;  /* 0x800fffff0b0c7812 */ /* 0x040fe200078ec0ff */
[----:B------:R-:W-:Y:S01]  /*4a10*/  IMAD.MOV.U32 R24, RZ, RZ, 0x1 ;  /* 0x00000001ff187424 */ /* 0x000fe200078e00ff */
[----:B------:R-:W-:Y:S01]  /*4a20*/  LOP3.LUT R23, R11, 0x7ff00000, RZ, 0xc0, !PT ;  /* 0x7ff000000b177812 */ /* 0x000fe200078ec0ff */
[----:B------:R-:W-:Y:S01]  /*4a30*/  IMAD.MOV.U32 R8, RZ, RZ, R6 ;  /* 0x000000ffff087224 */ /* 0x000fe200078e0006 */
[C---:B------:R-:W-:Y:S01]  /*4a40*/  FSETP.GEU.AND P2, PT, |R9|.reuse, 1.469367938527859385e-39, PT ;  /* 0x001000000900780b */ /* 0x040fe20003f4e200 */
[----:B------:R-:W-:Y:S01]  /*4a50*/  BSSY B3, `(.L_x_13265) ;  /* 0x0000054000037945 */ /* 0x000fe20003800000 */
[----:B------:R-:W-:Y:S01]  /*4a60*/  LOP3.LUT R13, R12, 0x3ff00000, RZ, 0xfc, !PT ;  /* 0x3ff000000c0d7812 */ /* 0x000fe200078efcff */
[----:B------:R-:W-:Y:S01]  /*4a70*/  IMAD.MOV.U32 R12, RZ, RZ, R10 ;  /* 0x000000ffff0c7224 */ /* 0x000fe200078e000a */
[----:B------:R-:W-:-:S03]  /*4a80*/  LOP3.LUT R2, R9, 0x7ff00000, RZ, 0xc0, !PT ;  /* 0x7ff0000009027812 */ /* 0x000fc600078ec0ff */
[----:B------:R-:W0:Y:S01]  /*4a90*/  @!P0 DMUL R12, R10, 8.98846567431157953865e+307 ;  /* 0x7fe000000a0c8828 */ /* 0x000e220000000000 */
[----:B------:R-:W-:-:S05]  /*4aa0*/  ISETP.GE.U32.AND P1, PT, R2, R23, PT ;  /* 0x000000170200720c */ /* 0x000fca0003f26070 */
[----:B0-----:R-:W0:Y:S01]  /*4ab0*/  MUFU.RCP64H R25, R13 ;  /* 0x0000000d00197308 */ /* 0x001e220000001800 */
[----:B------:R-:W-:Y:S01]  /*4ac0*/  @!P2 LOP3.LUT R3, R11, 0x7ff00000, RZ, 0xc0, !PT ;  /* 0x7ff000000b03a812 */ /* 0x000fe200078ec0ff */
[----:B------:R-:W-:-:S03]  /*4ad0*/  @!P2 IMAD.MOV.U32 R20, RZ, RZ, RZ ;  /* 0x000000ffff14a224 */ /* 0x000fc600078e00ff */
[----:B------:R-:W-:Y:S01]  /*4ae0*/  @!P2 ISETP.GE.U32.AND P3, PT, R2, R3, PT ;  /* 0x000000030200a20c */ /* 0x000fe20003f66070 */
[----:B------:R-:W-:-:S05]  /*4af0*/  IMAD.MOV.U32 R3, RZ, RZ, 0x1ca00000 ;  /* 0x1ca00000ff037424 */ /* 0x000fca00078e00ff */
[C---:B------:R-:W-:Y:S02]  /*4b00*/  @!P2 SEL R21, R3.reuse, 0x63400000, !P3 ;  /* 0x634000000315a807 */ /* 0x040fe40005800000 */
[----:B------:R-:W-:Y:S02]  /*4b10*/  SEL R7, R3, 0x63400000, !P1 ;  /* 0x6340000003077807 */ /* 0x000fe40004800000 */
[--C-:B------:R-:W-:Y:S01]  /*4b20*/  @!P2 LOP3.LUT R6, R21, 0x80000000, R9.reuse, 0xf8, !PT ;  /* 0x800000001506a812 */ /* 0x100fe200078ef809 */
[----:B0-----:R-:W0:Y:S01]  /*4b30*/  DFMA R4, R24, -R12, 1 ;  /* 0x3ff000001804742b */ /* 0x001e22000000080c */
[----:B------:R-:W-:Y:S02]  /*4b40*/  LOP3.LUT R7, R7, 0x800fffff, R9, 0xf8, !PT ;  /* 0x800fffff07077812 */ /* 0x000fe400078ef809 */
[----:B------:R-:W-:Y:S01]  /*4b50*/  @!P2 LOP3.LUT R21, R6, 0x100000, RZ, 0xfc, !PT ;  /* 0x001000000615a812 */ /* 0x000fe200078efcff */
[----:B------:R-:W-:Y:S02]  /*4b60*/  IMAD.MOV.U32 R6, RZ, RZ, R8 ;  /* 0x000000ffff067224 */ /* 0x000fe400078e0008 */
[----:B0-----:R-:W0:-:S04]  /*4b70*/  DFMA R4, R4, R4, R4 ;  /* 0x000000040404722b */ /* 0x001e080000000004 */
[----:B------:R-:W-:-:S04]  /*4b80*/  @!P2 DFMA R6, R6, 2, -R20 ;  /* 0x400000000606a82b */ /* 0x000fc80000000814 */
[----:B0-----:R0:W1:Y:S02]  /*4b90*/  DFMA R24, R24, R4, R24 ;  /* 0x000000041818722b */ /* 0x0010640000000018 */
[----:B0-----:R-:W-:Y:S01]  /*4ba0*/  IMAD.MOV.U32 R4, RZ, RZ, R2 ;  /* 0x000000ffff047224 */ /* 0x001fe200078e0002 */
[----:B------:R-:W-:Y:S02]  /*4bb0*/  MOV R5, R23 ;  /* 0x0000001700057202 */ /* 0x000fe40000000f00 */
[----:B------:R-:W-:Y:S01]  /*4bc0*/  @!P0 LOP3.LUT R5, R13, 0x7ff00000, RZ, 0xc0, !PT ;  /* 0x7ff000000d058812 */ /* 0x000fe200078ec0ff */
[----:B-1----:R-:W0:Y:S01]  /*4bd0*/  DFMA R20, R24, -R12, 1 ;  /* 0x3ff000001814742b */ /* 0x002e22000000080c */
[----:B------:R-:W-:Y:S02]  /*4be0*/  @!P2 LOP3.LUT R4, R7, 0x7ff00000, RZ, 0xc0, !PT ;  /* 0x7ff000000704a812 */ /* 0x000fe400078ec0ff */
[----:B------:R-:W-:-:S03]  /*4bf0*/  IADD3 R26, R5, -0x1, RZ ;  /* 0xffffffff051a7810 */ /* 0x000fc60007ffe0ff */
[----:B0-----:R0:W1:Y:S02]  /*4c00*/  DFMA R20, R24, R20, R24 ;  /* 0x000000141814722b */ /* 0x0010640000000018 */
[----:B0-----:R-:W-:-:S04]  /*4c10*/  IADD3 R24, R4, -0x1, RZ ;  /* 0xffffffff04187810 */ /* 0x001fc80007ffe0ff */
        /* <DEDUP_REMOVED lines=26> */
[----:B------:R-:W-:-:S06]  /*4dc0*/  IMAD.MOV.U32 R6, RZ, RZ, RZ ;  /* 0x000000ffff067224 */ /* 0x000fcc00078e00ff */
[----:B------:R-:W1:-:S03]  /*4dd0*/  DFMA R6, R2, -R6, R24 ;  /* 0x800000060206722b */ /* 0x000e460000000018 */
[----:B0-----:R-:W-:-:S03]  /*4de0*/  LOP3.LUT R11, R5, R11, RZ, 0x3c, !PT ;  /* 0x0000000b050b7212 */ /* 0x001fc600078e3cff */
[----:B-1----:R-:W-:-:S04]  /*4df0*/  IADD3 R6, -R8, -0x43300000, RZ ;  /* 0xbcd0000008067810 */ /* 0x002fc80007ffe1ff */
[----:B------:R-:W-:-:S04]  /*4e00*/  FSETP.NEU.AND P0, PT, |R7|, R6, PT ;  /* 0x000000060700720b */ /* 0x000fc80003f0d200 */
[----:B------:R-:W-:Y:S02]  /*4e10*/  FSEL R2, R4, R2, !P0 ;  /* 0x0000000204027208 */ /* 0x000fe40004000000 */
[----:B------:R-:W-:Y:S01]  /*4e20*/  FSEL R3, R11, R3, !P0 ;  /* 0x000000030b037208 */ /* 0x000fe20004000000 */
[----:B------:R-:W-:Y:S05]  /*4e30*/  BRA `(.L_x_13267) ;  /* 0x0000015000007947 */ /* 0x000fea0003800000 */
.L_x_13266:
        /* <DEDUP_REMOVED lines=16> */
.L_x_13269:
[----:B------:R-:W-:Y:S01]  /*4f40*/  LOP3.LUT R3, R11, 0x80000, RZ, 0xfc, !PT ;  /* 0x000800000b037812 */ /* 0x000fe200078efcff */
[----:B------:R-:W-:Y:S01]  /*4f50*/  IMAD.MOV.U32 R2, RZ, RZ, R10 ;  /* 0x000000ffff027224 */ /* 0x000fe200078e000a */
[----:B------:R-:W-:Y:S05]  /*4f60*/  BRA `(.L_x_13267) ;  /* 0x0000002000007947 */ /* 0x000fea0003800000 */
.L_x_13268:
[----:B------:R-:W-:Y:S01]  /*4f70*/  LOP3.LUT R3, R9, 0x80000, RZ, 0xfc, !PT ;  /* 0x0008000009037812 */ /* 0x000fe200078efcff */
[----:B------:R-:W-:Y:S02]  /*4f80*/  IMAD.MOV.U32 R2, RZ, RZ, R8 ;  /* 0x000000ffff027224 */ /* 0x000fe400078e0008 */
.L_x_13267:
[----:B------:R-:W-:Y:S05]  /*4f90*/  BSYNC B3 ;  /* 0x0000000000037941 */ /* 0x000fea0003800000 */
.L_x_13265:
[----:B------:R-:W-:Y:S02]  /*4fa0*/  IMAD.MOV.U32 R4, RZ, RZ, R2 ;  /* 0x000000ffff047224 */ /* 0x000fe400078e0002 */
[----:B------:R-:W-:-:S02]  /*4fb0*/  IMAD.MOV.U32 R7, RZ, RZ, R3 ;  /* 0x000000ffff077224 */ /* 0x000fc400078e0003 */
[----:B------:R-:W-:Y:S02]  /*4fc0*/  IMAD.MOV.U32 R2, RZ, RZ, R0 ;  /* 0x000000ffff027224 */ /* 0x000fe400078e0000 */
[----:B------:R-:W-:-:S04]  /*4fd0*/  IMAD.MOV.U32 R3, RZ, RZ, 0x0 ;  /* 0x00000000ff037424 */ /* 0x000fc800078e00ff */
[----:B------:R-:W-:Y:S05]  /*4fe0*/  RET.REL.NODEC R2 `(_ZN2at6native18elementwise_kernelILi128ELi2EZNS0_22gpu_kernel_impl_nocastINS0_13BUnaryFunctorIdddZZZNS0_15binary_internal21div_floor_kernel_cudaERNS_18TensorIteratorBaseEENKUlvE1_clEvENKUlvE_clEvEUlddE_EEEEvS6_RKT_EUliE_EEviT1_) ;  /* 0xffffb01002007950 */ /* 0x000fea0003c3ffff */
.L_x_13270:
        /* <DEDUP_REMOVED lines=9> */
.L_x_32478:


//--------------------- .text._ZN2at6native27unrolled_elementwise_kernelINS0_13BUnaryFunctorIdddZZZNS0_15binary_internal21div_floor_kernel_cudaERNS_18TensorIteratorBaseEENKUlvE1_clEvENKUlvE_clEvEUlddE_EESt5arrayIPcLm2EELi4E23TrivialOffsetCalculatorILi1EjESE_NS0_6memory15LoadWithoutCastENSF_16StoreWithoutCastEEEviT_T0_T2_T3_T4_T5_ --------------------------
	.section	.text._ZN2at6native27unrolled_elementwise_kernelINS0_13BUnaryFunctorIdddZZZNS0_15binary_internal21div_floor_kernel_cudaERNS_18TensorIteratorBaseEENKUlvE1_clEvENKUlvE_clEvEUlddE_EESt5arrayIPcLm2EELi4E23TrivialOffsetCalculatorILi1EjESE_NS0_6memory15LoadWithoutCastENSF_16StoreWithoutCastEEEviT_T0_T2_T3_T4_T5_,"ax",@progbits
	.sectioninfo	@"SHI_REGISTERS=34"
	.align	128
        .global         _ZN2at6native27unrolled_elementwise_kernelINS0_13BUnaryFunctorIdddZZZNS0_15binary_internal21div_floor_kernel_cudaERNS_18TensorIteratorBaseEENKUlvE1_clEvENKUlvE_clEvEUlddE_EESt5arrayIPcLm2EELi4E23TrivialOffsetCalculatorILi1EjESE_NS0_6memory15LoadWithoutCastENSF_16StoreWithoutCastEEEviT_T0_T2_T3_T4_T5_
        .type           _ZN2at6native27unrolled_elementwise_kernelINS0_13BUnaryFunctorIdddZZZNS0_15binary_internal21div_floor_kernel_cudaERNS_18TensorIteratorBaseEENKUlvE1_clEvENKUlvE_clEvEUlddE_EESt5arrayIPcLm2EELi4E23TrivialOffsetCalculatorILi1EjESE_NS0_6memory15LoadWithoutCastENSF_16StoreWithoutCastEEEviT_T0_T2_T3_T4_T5_,@function
        .size           _ZN2at6native27unrolled_elementwise_kernelINS0_13BUnaryFunctorIdddZZZNS0_15binary_internal21div_floor_kernel_cudaERNS_18TensorIteratorBaseEENKUlvE1_clEvENKUlvE_clEvEUlddE_EESt5arrayIPcLm2EELi4E23TrivialOffsetCalculatorILi1EjESE_NS0_6memory15LoadWithoutCastENSF_16StoreWithoutCastEEEviT_T0_T2_T3_T4_T5_,(.L_x_32479 - _ZN2at6native27unrolled_elementwise_kernelINS0_13BUnaryFunctorIdddZZZNS0_15binary_internal21div_floor_kernel_cudaERNS_18TensorIteratorBaseEENKUlvE1_clEvENKUlvE_clEvEUlddE_EESt5arrayIPcLm2EELi4E23TrivialOffsetCalculatorILi1EjESE_NS0_6memory15LoadWithoutCastENSF_16StoreWithoutCastEEEviT_T0_T2_T3_T4_T5_)
        .other          _ZN2at6native27unrolled_elementwise_kernelINS0_13BUnaryFunctorIdddZZZNS0_15binary_internal21div_floor_kernel_cudaERNS_18TensorIteratorBaseEENKUlvE1_clEvENKUlvE_clEvEUlddE_EESt5arrayIPcLm2EELi4E23TrivialOffsetCalculatorILi1EjESE_NS0_6memory15LoadWithoutCastENSF_16StoreWithoutCastEEEviT_T0_T2_T3_T4_T5_,@"STO_CUDA_ENTRY STV_DEFAULT"
_ZN2at6native27unrolled_elementwise_kernelINS0_13BUnaryFunctorIdddZZZNS0_15binary_internal21div_floor_kernel_cudaERNS_18TensorIteratorBaseEENKUlvE1_clEvENKUlvE_clEvEUlddE_EESt5arrayIPcLm2EELi4E23TrivialOffsetCalculatorILi1EjESE_NS0_6memory15LoadWithoutCastENSF_16StoreWithoutCastEEEviT_T0_T2_T3_T4_T5_:
.text._ZN2at6native27unrolled_elementwise_kernelINS0_13BUnaryFunctorIdddZZZNS0_15binary_internal21div_floor_kernel_cudaERNS_18TensorIteratorBaseEENKUlvE1_clEvENKUlvE_clEvEUlddE_EESt5arrayIPcLm2EELi4E23TrivialOffsetCalculatorILi1EjESE_NS0_6memory15LoadWithoutCastENSF_16StoreWithoutCastEEEviT_T0_T2_T3_T4_T5_:
[----:B------:R-:W-:Y:S02]  /*0000*/  IMAD.MOV.U32 R1, RZ, RZ, c[0x0][0x28] ;  /* 0x00000a00ff017624 */ /* 0x000fe400078e00ff */
[----:B------:R-:W0:Y:S01]  /*0010*/  S2R R4, SR_CTAID.X ;  /* 0x0000000000047919 */ /* 0x000e220000002500 */
[----:B------:R-:W-:Y:S01]  /*0020*/  IMAD.MOV.U32 R5, RZ, RZ, -0x200 ;  /* 0xfffffe00ff057424 */ /* 0x000fe200078e00ff */
[----:B------:R-:W-:Y:S01]  /*0030*/  CS2R R24, SRZ ;  /* 0x0000000000187805 */ /* 0x000fe2000001ff00 */
[----:B------:R-:W-:Y:S01]  /*0040*/  CS2R R20, SRZ ;  /* 0x0000000000147805 */ /* 0x000fe2000001ff00 */
[----:B------:R-:W1:Y:S01]  /*0050*/  S2R R3, SR_TID.X ;  /* 0x0000000000037919 */ /* 0x000e620000002100 */
[----:B------:R-:W-:Y:S01]  /*0060*/  CS2R R26, SRZ ;  /* 0x00000000001a7805 */ /* 0x000fe2000001ff00 */
[----:B------:R-:W-:Y:S01]  /*0070*/  CS2R R10, SRZ ;  /* 0x00000000000a7805 */ /* 0x000fe2000001ff00 */
[----:B------:R-:W-:Y:S01]  /*0080*/  ULDC.64 UR4, c[0x0][0x118] ;  /* 0x0000460000047ab9 */ /* 0x000fe20000000a00 */
[----:B0-----:R-:W-:-:S05]  /*0090*/  IMAD R0, R4, R5, c[0x0][0x160] ;  /* 0x0000580004007624 */ /* 0x001fca00078e0205 */
[----:B-1----:R-:W-:-:S13]  /*00a0*/  ISETP.GE.AND P2, PT, R3, R0, PT ;  /* 0x000000000300720c */ /* 0x002fda0003f46270 */
[----:B------:R-:W-:Y:S01]  /*00b0*/  @!P2 IMAD R2, R4, 0x200, R3 ;  /* 0x000002000402a824 */ /* 0x000fe200078e0203 */
[----:B------:R-:W-:-:S04]  /*00c0*/  @!P2 IADD3 R3, R3, 0x80, RZ ;  /* 0x000000800303a810 */ /* 0x000fc80007ffe0ff */
[----:B------:R-:W-:-:S13]  /*00d0*/  ISETP.GE.AND P0, PT, R3, R0, PT ;  /* 0x000000000300720c */ /* 0x000fda0003f06270 */
[----:B------:R-:W-:Y:S01]  /*00e0*/  @!P0 IMAD R6, R4, 0x200, R3 ;  /* 0x0000020004068824 */ /* 0x000fe200078e0203 */
[----:B------:R-:W-:Y:S01]  /*00f0*/  @!P0 IADD3 R3, R3, 0x80, RZ ;  /* 0x0000008003038810 */ /* 0x000fe20007ffe0ff */
[----:B------:R-:W-:-:S03]  /*0100*/  @!P0 IMAD.MOV.U32 R7, RZ, RZ, 0x8 ;  /* 0x00000008ff078424 */ /* 0x000fc600078e00ff */
[----:B------:R-:W-:Y:S01]  /*0110*/  ISETP.GE.AND P3, PT, R3, R0, PT ;  /* 0x000000000300720c */ /* 0x000fe20003f66270 */
[----:B------:R-:W-:-:S05]  /*0120*/  @!P0 IMAD.WIDE.U32 R6, R6, R7, c[0x0][0x180] ;  /* 0x0000600006068625 */ /* 0x000fca00078e0007 */
[----:B------:R0:W5:Y:S07]  /*0130*/  @!P0 LDG.E.64 R24, [R6.64] ;  /* 0x0000000406188981 */ /* 0x00016e000c1e1b00 */
[----:B------:R-:W-:Y:S01]  /*0140*/  @!P3 IMAD R8, R4, 0x200, R3 ;  /* 0x000002000408b824 */ /* 0x000fe200078e0203 */
[----:B------:R-:W-:Y:S01]  /*0150*/  @!P3 IADD3 R3, R3, 0x80, RZ ;  /* 0x000000800303b810 */ /* 0x000fe20007ffe0ff */
[----:B------:R-:W-:-:S03]  /*0160*/  @!P3 IMAD.MOV.U32 R9, RZ, RZ, 0x8 ;  /* 0x00000008ff09b424 */ /* 0x000fc600078e00ff */
[----:B------:R-:W-:Y:S01]  /*0170*/  ISETP.GE.AND P1, PT, R3, R0, PT ;  /* 0x000000000300720c */ /* 0x000fe20003f26270 */
[----:B------:R-:W-:-:S05]  /*0180*/  @!P3 IMAD.WIDE.U32 R8, R8, R9, c[0x0][0x180] ;  /* 0x000060000808b625 */ /* 0x000fca00078e0009 */
[----:B------:R0:W5:Y:S07]  /*0190*/  @!P3 LDG.E.64 R20, [R8.64] ;  /* 0x000000040814b981 */ /* 0x00016e000c1e1b00 */
[----:B------:R-:W-:Y:S02]  /*01a0*/  @!P1 IMAD R4, R4, 0x200, R3 ;  /* 0x0000020004049824 */ /* 0x000fe400078e0203 */
[----:B------:R-:W-:Y:S02]  /*01b0*/  @!P2 IMAD.MOV.U32 R3, RZ, RZ, 0x8 ;  /* 0x00000008ff03a424 */ /* 0x000fe400078e00ff */
[----:B------:R-:W-:-:S02]  /*01c0*/  @!P1 IMAD.MOV.U32 R5, RZ, RZ, 0x8 ;  /* 0x00000008ff059424 */ /* 0x000fc400078e00ff */
[----:B------:R-:W-:-:S04]  /*01d0*/  @!P2 IMAD.WIDE.U32 R2, R2, R3, c[0x0][0x180] ;  /* 0x000060000202a625 */ /* 0x000fc800078e0003 */
[----:B------:R-:W-:Y:S01]  /*01e0*/  @!P1 IMAD.WIDE.U32 R4, R4, R5, c[0x0][0x180] ;  /* 0x0000600004049625 */ /* 0x000fe200078e0005 */
[----:B------:R0:W5:Y:S04]  /*01f0*/  @!P2 LDG.E.64 R26, [R2.64] ;  /* 0x00000004021aa981 */ /* 0x000168000c1e1b00 */
[----:B------:R0:W5:Y:S01]  /*0200*/  @!P1 LDG.E.64 R10, [R4.64] ;  /* 0x00000004040a9981 */ /* 0x000162000c1e1b00 */
[----:B------:R-:W-:Y:S01]  /*0210*/  BSSY B0, `(.L_x_13271) ;  /* 0x000015c000007945 */ /* 0x000fe20003800000 */
[----:B------:R-:W-:Y:S05]  /*0220*/  @P2 BRA `(.L_x_13272) ;  /* 0x000015a000002947 */ /* 0x000fea0003800000 */
[----:B------:R-:W1:-:S14]  /*0230*/  DSETP.NEU.AND P0, PT, RZ, c[0x0][0x170], PT ;  /* 0x00005c00ff00762a */ /* 0x000e5c0003f0d000 */
[----:B-1----:R-:W-:Y:S05]  /*0240*/  @P0 BRA `(.L_x_13273) ;  /* 0x000001b000000947 */ /* 0x002fea0003800000 */
[----:B0-----:R-:W0:Y:S01]  /*0250*/  MUFU.RCP64H R3, c[0x0][0x174] ;  /* 0x00005d0000037b08 */ /* 0x001e220000001800 */
        /* <DEDUP_REMOVED lines=21> */
[----:B------:R-:W-:Y:S05]  /*03b0*/  CALL.REL.NOINC `($__internal_9_$__cuda_sm20_div_rn_f64_full) ;  /* 0x0000589000007944 */ /* 0x000fea0003c00000 */
[----:B------:R-:W-:Y:S02]  /*03c0*/  IMAD.MOV.U32 R8, RZ, RZ, R6 ;  /* 0x000000ffff087224 */ /* 0x000fe400078e0006 */
[----:B------:R-:W-:Y:S02]  /*03d0*/  IMAD.MOV.U32 R9, RZ, RZ, R7 ;  /* 0x000000ffff097224 */ /* 0x000fe400078e0007 */
.L_x_13275:
[----:B------:R-:W-:Y:S05]  /*03e0*/  BSYNC B2 ;  /* 0x0000000000027941 */ /* 0x000fea0003800000 */
.L_x_13274:
[----:B------:R-:W-:Y:S05]  /*03f0*/  BRA `(.L_x_13272) ;  /* 0x000013d000007947 */ /* 0x000fea0003800000 */
.L_x_13273:
[----:B------:R-:W-:Y:S01]  /*0400*/  IMAD.MOV.U32 R15, RZ, RZ, c[0x0][0x174] ;  /* 0x00005d00ff0f7624 */ /* 0x000fe200078e00ff */
[----:B0----5:R-:W-:Y:S01]  /*0410*/  LOP3.LUT R7, R27, 0x7fffffff, RZ, 0xc0, !PT ;  /* 0x7fffffff1b077812 */ /* 0x021fe200078ec0ff */
        /* <DEDUP_REMOVED lines=25> */
[----:B-1----:R-:W-:Y:S02]  /*05b0*/  @!P1 LEA.HI R4, R3, 0xffffffca, RZ, 0xc ;  /* 0xffffffca03049811 */ /* 0x002fe400078f60ff */
[----:B------:R-:W-:-:S03]  /*05c0*/  LOP3.LUT R9, RZ, R5, RZ, 0x33, !PT ;  /* 0x00000005ff097212 */ /* 0x000fc600078e33ff */
[--C-:B------:R-:W-:Y:S02]  /*05d0*/  IMAD.IADD R6, R5, 0x1, -R4.reuse ;  /* 0x0000000105067824 */ /* 0x100fe400078e0a04 */
[----:B------:R-:W-:-:S05]  /*05e0*/  IMAD.IADD R9, R9, 0x1, R4 ;  /* 0x0000000109097824 */ /* 0x000fca00078e0204 */
[----:B------:R-:W-:Y:S02]  /*05f0*/  IMNMX R8, R9, -0x1, !PT ;  /* 0xffffffff09087817 */ /* 0x000fe40007800200 */
[----:B------:R-:W-:-:S03]  /*0600*/  LOP3.LUT R9, R3, 0xfffff, RZ, 0xc0, !PT ;  /* 0x000fffff03097812 */ /* 0x000fc600078ec0ff */
[----:B------:R-:W-:Y:S01]  /*0610*/  IMAD.IADD R19, R8, 0x1, R5 ;  /* 0x0000000108137824 */ /* 0x000fe200078e0205 */
[----:B------:R-:W-:-:S04]  /*0620*/  LOP3.LUT R5, R9, 0x100000, RZ, 0xfc, !PT ;  /* 0x0010000009057812 */ /* 0x000fc800078efcff */
[----:B------:R-:W-:-:S04]  /*0630*/  IADD3 R8, R19, 0x2, -R4 ;  /* 0x0000000213087810 */ /* 0x000fc80007ffe804 */
[----:B------:R-:W-:Y:S02]  /*0640*/  LOP3.LUT P0, R7, R8, 0x3, RZ, 0xc0, !PT ;  /* 0x0000000308077812 */ /* 0x000fe4000780c0ff */
[----:B------:R-:W-:-:S11]  /*0650*/  LOP3.LUT R8, R12, 0x100000, RZ, 0xfc, !PT ;  /* 0x001000000c087812 */ /* 0x000fd600078efcff */
[----:B------:R-:W-:Y:S05]  /*0660*/  @!P0 BRA `(.L_x_13280) ;  /* 0x000000d000008947 */ /* 0x000fea0003800000 */
[----:B------:R-:W-:Y:S02]  /*0670*/  BSSY B3, `(.L_x_13280) ;  /* 0x000000c000037945 */ /* 0x000fe40003800000 */
.L_x_13281:
        /* <DEDUP_REMOVED lines=12> */
.L_x_13280:
[----:B------:R-:W-:Y:S05]  /*0740*/  BSYNC B2 ;  /* 0x0000000000027941 */ /* 0x000fea0003800000 */
.L_x_13279:
        /* <DEDUP_REMOVED lines=12> */
.L_x_13287:
        /* <DEDUP_REMOVED lines=33> */
.L_x_13286:
[----:B------:R-:W-:Y:S02]  /*0a20*/  IMAD.MOV.U32 R13, RZ, RZ, R9 ;  /* 0x000000ffff0d7224 */ /* 0x000fe400078e0009 */
.L_x_13285:
[----:B------:R-:W-:Y:S05]  /*0a30*/  BSYNC B3 ;  /* 0x0000000000037941 */ /* 0x000fea0003800000 */
.L_x_13284:
[----:B------:R-:W-:-:S13]  /*0a40*/  ISETP.GE.U32.AND P0, PT, R14, 0xc, PT ;  /* 0x0000000c0e00780c */ /* 0x000fda0003f06070 */
[----:B------:R-:W-:Y:S05]  /*0a50*/  @!P0 BRA `(.L_x_13283) ;  /* 0x0000077000008947 */ /* 0x000fea0003800000 */
[----:B------:R-:W-:Y:S01]  /*0a60*/  BSSY B3, `(.L_x_13288) ;  /* 0x0000075000037945 */ /* 0x000fe20003800000 */
[----:B------:R-:W-:Y:S02]  /*0a70*/  IADD3 R6, R6, 0x10, RZ ;  /* 0x0000001006067810 */ /* 0x000fe40007ffe0ff */
.L_x_13289:
        /* <DEDUP_REMOVED lines=116> */
.L_x_13288:
[----:B------:R-:W-:Y:S02]  /*11c0*/  IMAD.MOV.U32 R13, RZ, RZ, R7 ;  /* 0x000000ffff0d7224 */ /* 0x000fe400078e0007 */
.L_x_13283:
[----:B------:R-:W-:Y:S05]  /*11d0*/  BSYNC B2 ;  /* 0x0000000000027941 */ /* 0x000fea0003800000 */
.L_x_13282:
        /* <DEDUP_REMOVED lines=20> */
.L_x_13291:
[----:B------:R-:W-:Y:S05]  /*1320*/  BSYNC B2 ;  /* 0x0000000000027941 */ /* 0x000fea0003800000 */
.L_x_13290:
[----:B------:R-:W-:Y:S01]  /*1330*/  LOP3.LUT R9, R9, 0x80000000, R27, 0xb8, !PT ;  /* 0x8000000009097812 */ /* 0x000fe200078eb81b */
[----:B------:R-:W-:Y:S05]  /*1340*/  BRA `(.L_x_13278) ;  /* 0x0000006000007947 */ /* 0x000fea0003800000 */
.L_x_13277:
[----:B------:R-:W0:-:S06]  /*1350*/  DSETP.GTU.AND P0, PT, R2, +INF , PT ;  /* 0x7ff000000200742a */ /* 0x000e0c0003f0c000 */
[----:B0-----:R-:W0:-:S14]  /*1360*/  DSETP.LE.AND P0, PT, R6, +INF , !P0 ;  /* 0x7ff000000600742a */ /* 0x001e1c0004703000 */
[----:B0-----:R-:W0:-:S04]  /*1370*/  @P0 DSETP.NEU.AND P1, PT, R6, +INF , PT ;  /* 0x7ff000000600042a */ /* 0x001e080003f2d000 */
[----:B------:R1:W2:-:S06]  /*1380*/  @!P0 DADD R8, R26, c[0x0][0x170] ;  /* 0x00005c001a088629 */ /* 0x00028c0000000000 */
[----:B0-----:R-:W-:Y:S02]  /*1390*/  @P0 FSEL R8, R26, RZ, P1 ;  /* 0x000000ff1a080208 */ /* 0x001fe40000800000 */
[----:B------:R-:W-:Y:S02]  /*13a0*/  @P0 FSEL R9, R27, -QNAN , P1 ;  /* 0xfff800001b090808 */ /* 0x000fe40000800000 */
.L_x_13278:
[----:B-12---:R-:W-:Y:S05]  /*13b0*/  BSYNC B1 ;  /* 0x0000000000017941 */ /* 0x006fea0003800000 */
.L_x_13276:
        /* <DEDUP_REMOVED lines=20> */
[----:B------:R-:W-:Y:S05]  /*1500*/  CALL.REL.NOINC `($__internal_9_$__cuda_sm20_div_rn_f64_full) ;  /* 0x0000474000007944 */ /* 0x000fea0003c00000 */
[----:B------:R-:W-:Y:S02]  /*1510*/  IMAD.MOV.U32 R2, RZ, RZ, R6 ;  /* 0x000000ffff027224 */ /* 0x000fe400078e0006 */
[----:B------:R-:W-:Y:S02]  /*1520*/  IMAD.MOV.U32 R3, RZ, RZ, R7 ;  /* 0x000000ffff037224 */ /* 0x000fe400078e0007 */
.L_x_13293:
[----:B------:R-:W-:Y:S05]  /*1530*/  BSYNC B2 ;  /* 0x0000000000027941 */ /* 0x000fea0003800000 */
.L_x_13292:
        /* <DEDUP_REMOVED lines=31> */
.L_x_13296:
[----:B------:R-:W-:Y:S05]  /*1730*/  BSYNC B2 ;  /* 0x0000000000027941 */ /* 0x000fea0003800000 */
.L_x_13295:
[----:B------:R-:W-:Y:S01]  /*1740*/  LOP3.LUT R9, RZ, 0x80000000, R7, 0xb8, !PT ;  /* 0x80000000ff097812 */ /* 0x000fe200078eb807 */
[----:B------:R-:W-:Y:S01]  /*1750*/  IMAD.MOV.U32 R8, RZ, RZ, RZ ;  /* 0x000000ffff087224 */ /* 0x000fe200078e00ff */
[----:B------:R-:W-:Y:S05]  /*1760*/  BRA `(.L_x_13272) ;  /* 0x0000006000007947 */ /* 0x000fea0003800000 */
.L_x_13294:
[----:B------:R-:W0:Y:S02]  /*1770*/  FRND.F64.FLOOR R2, R12 ;  /* 0x0000000c00027313 */ /* 0x000e240000305800 */
[----:B0-----:R-:W0:-:S04]  /*1780*/  DADD R4, R12, -R2 ;  /* 0x000000000c047229 */ /* 0x001e080000000802 */
[----:B------:R-:W-:-:S04]  /*1790*/  DADD R6, R2, 1 ;  /* 0x3ff0000002067429 */ /* 0x000fc80000000000 */
[----:B0-----:R-:W0:-:S06]  /*17a0*/  DSETP.GT.AND P0, PT, R4, 0.5, PT ;  /* 0x3fe000000400742a */ /* 0x001e0c0003f04000 */
[----:B0-----:R-:W-:Y:S02]  /*17b0*/  FSEL R8, R6, R2, P0 ;  /* 0x0000000206087208 */ /* 0x001fe40000000000 */
[----:B------:R-:W-:Y:S02]  /*17c0*/  FSEL R9, R7, R3, P0 ;  /* 0x0000000307097208 */ /* 0x000fe40000000000 */
.L_x_13272:
[----:B------:R-:W-:Y:S05]  /*17d0*/  BSYNC B0 ;  /* 0x0000000000007941 */ /* 0x000fea0003800000 */
.L_x_13271:
[----:B0-----:R-:W0:Y:S01]  /*17e0*/  S2R R3, SR_TID.X ;  /* 0x0000000000037919 */ /* 0x001e220000002100 */
        /* <DEDUP_REMOVED lines=31> */
.L_x_13301:
[----:B------:R-:W-:Y:S05]  /*19e0*/  BSYNC B2 ;  /* 0x0000000000027941 */ /* 0x000fea0003800000 */
.L_x_13300:
[----:B------:R-:W-:Y:S02]  /*19f0*/  IMAD.MOV.U32 R24, RZ, RZ, R2 ;  /* 0x000000ffff187224 */ /* 0x000fe400078e0002 */
[----:B------:R-:W-:Y:S01]  /*1a00*/  IMAD.MOV.U32 R25, RZ, RZ, R3 ;  /* 0x000000ffff197224 */ /* 0x000fe200078e0003 */
[----:B------:R-:W-:Y:S05]  /*1a10*/  BRA `(.L_x_13298) ;  /* 0x000013e000007947 */ /* 0x000fea0003800000 */
.L_x_13299:
        /* <DEDUP_REMOVED lines=31> */
[----:B------:R-:W-:-:S05]  /*1c10*/  IMNMX R13, R12, -0x1, !PT ;  /* 0xffffffff0c0d7817 */ /* 0x000fca0007800200 */
[----:B------:R-:W-:Y:S01]  /*1c20*/  IMAD.IADD R16, R13, 0x1, R2 ;  /* 0x000000010d107824 */ /* 0x000fe200078e0202 */
[----:B------:R-:W-:Y:S01]  /*1c30*/  LOP3.LUT R13, R7, 0xfffff, RZ, 0xc0, !PT ;  /* 0x000fffff070d7812 */ /* 0x000fe200078ec0ff */
[----:B------:R-:W-:-:S03]  /*1c40*/  IMAD.IADD R7, R2, 0x1, -R3 ;  /* 0x0000000102077824 */ /* 0x000fc600078e0a03 */
[----:B------:R-:W-:Y:S02]  /*1c50*/  IADD3 R12, R16, 0x2, -R3 ;  /* 0x00000002100c7810 */ /* 0x000fe40007ffe803 */
[----:B------:R-:W-:Y:S02]  /*1c60*/  LOP3.LUT R13, R13, 0x100000, RZ, 0xfc, !PT ;  /* 0x001000000d0d7812 */ /* 0x000fe400078efcff */
[----:B------:R-:W-:-:S13]  /*1c70*/  LOP3.LUT P0, R12, R12, 0x3, RZ, 0xc0, !PT ;  /* 0x000000030c0c7812 */ /* 0x000fda000780c0ff */
[----:B------:R-:W-:Y:S05]  /*1c80*/  @!P0 BRA `(.L_x_13306) ;  /* 0x000000d000008947 */ /* 0x000fea0003800000 */
[----:B------:R-:W-:Y:S02]  /*1c90*/  BSSY B3, `(.L_x_13306) ;  /* 0x000000c000037945 */ /* 0x000fe40003800000 */
.L_x_13307:
        /* <DEDUP_REMOVED lines=12> */
.L_x_13306:
[----:B------:R-:W-:Y:S05]  /*1d60*/  BSYNC B2 ;  /* 0x0000000000027941 */ /* 0x000fea0003800000 */
.L_x_13305:
        /* <DEDUP_REMOVED lines=12> */
.L_x_13312:
        /* <DEDUP_REMOVED lines=33> */
.L_x_13311:
[----:B------:R-:W-:Y:S05]  /*2040*/  BSYNC B3 ;  /* 0x0000000000037941 */ /* 0x000fea0003800000 */
.L_x_13310:
[----:B------:R-:W-:-:S13]  /*2050*/  ISETP.GE.U32.AND P0, PT, R14, 0xc, PT ;  /* 0x0000000c0e00780c */ /* 0x000fda0003f06070 */
[----:B------:R-:W-:Y:S05]  /*2060*/  @!P0 BRA `(.L_x_13309) ;  /* 0x0000077000008947 */ /* 0x000fea0003800000 */
[----:B------:R-:W-:Y:S01]  /*2070*/  BSSY B3, `(.L_x_13313) ;  /* 0x0000075000037945 */ /* 0x000fe20003800000 */
[----:B------:R-:W-:Y:S02]  /*2080*/  IADD3 R2, R7, 0x10, RZ ;  /* 0x0000001007027810 */ /* 0x000fe40007ffe0ff */
.L_x_13314:
        /* <DEDUP_REMOVED lines=116> */
.L_x_13313:
[----:B------:R-:W-:Y:S02]  /*27d0*/  IMAD.MOV.U32 R2, RZ, RZ, R7 ;  /* 0x000000ffff027224 */ /* 0x000fe400078e0007 */
.L_x_13309:
[----:B------:R-:W-:Y:S05]  /*27e0*/  BSYNC B2 ;  /* 0x0000000000027941 */ /* 0x000fea0003800000 */
.L_x_13308:
        /* <DEDUP_REMOVED lines=20> */
.L_x_13316:
[----:B------:R-:W-:Y:S05]  /*2930*/  BSYNC B2 ;  /* 0x0000000000027941 */ /* 0x000fea0003800000 */
.L_x_13315:
[----:B------:R-:W-:Y:S02]  /*2940*/  IMAD.MOV.U32 R27, RZ, RZ, R7 ;  /* 0x000000ffff1b7224 */ /* 0x000fe400078e0007 */
[----:B------:R-:W-:-:S03]  /*2950*/  IMAD.MOV.U32 R26, RZ, RZ, R6 ;  /* 0x000000ffff1a7224 */ /* 0x000fc600078e0006 */
[----:B------:R-:W-:Y:S01]  /*2960*/  LOP3.LUT R27, R27, 0x80000000, R25, 0xb8, !PT ;  /* 0x800000001b1b7812 */ /* 0x000fe200078eb819 */
[----:B------:R-:W-:Y:S05]  /*2970*/  BRA `(.L_x_13304) ;  /* 0x0000006000007947 */ /* 0x000fea0003800000 */
.L_x_13303:
[----:B------:R-:W0:-:S06]  /*2980*/  DSETP.GTU.AND P0, PT, R4, +INF , PT ;  /* 0x7ff000000400742a */ /* 0x000e0c0003f0c000 */
[----:B0-----:R-:W0:-:S14]  /*2990*/  DSETP.LE.AND P0, PT, R6, +INF , !P0 ;  /* 0x7ff000000600742a */ /* 0x001e1c0004703000 */
[----:B0-----:R-:W0:-:S04]  /*29a0*/  @P0 DSETP.NEU.AND P1, PT, R6, +INF , PT ;  /* 0x7ff000000600042a */ /* 0x001e080003f2d000 */
[----:B------:R1:W2:-:S06]  /*29b0*/  @!P0 DADD R26, R24, c[0x0][0x170] ;  /* 0x00005c00181a8629 */ /* 0x00028c0000000000 */
[----:B0-----:R-:W-:Y:S02]  /*29c0*/  @P0 FSEL R26, R24, RZ, P1 ;  /* 0x000000ff181a0208 */ /* 0x001fe40000800000 */
[----:B------:R-:W-:Y:S02]  /*29d0*/  @P0 FSEL R27, R25, -QNAN , P1 ;  /* 0xfff80000191b0808 */ /* 0x000fe40000800000 */
.L_x_13304:
[----:B-12---:R-:W-:Y:S05]  /*29e0*/  BSYNC B1 ;  /* 0x0000000000017941 */ /* 0x006fea0003800000 */
.L_x_13302:
        /* <DEDUP_REMOVED lines=23> */
.L_x_13318:
[----:B------:R-:W-:Y:S05]  /*2b60*/  BSYNC B2 ;  /* 0x0000000000027941 */ /* 0x000fea0003800000 */
.L_x_13317:
        /* <DEDUP_REMOVED lines=31> */
.L_x_13321:
[----:B------:R-:W-:Y:S05]  /*2d60*/  BSYNC B2 ;  /* 0x0000000000027941 */ /* 0x000fea0003800000 */
.L_x_13320:
[----:B------:R-:W-:Y:S01]  /*2d70*/  LOP3.LUT R25, RZ, 0x80000000, R7, 0xb8, !PT ;  /* 0x80000000ff197812 */ /* 0x000fe200078eb807 */
[----:B------:R-:W-:Y:S01]  /*2d80*/  IMAD.MOV.U32 R24, RZ, RZ, RZ ;  /* 0x000000ffff187224 */ /* 0x000fe200078e00ff */
[----:B------:R-:W-:Y:S05]  /*2d90*/  BRA `(.L_x_13298) ;  /* 0x0000006000007947 */ /* 0x000fea0003800000 */
.L_x_13319:
[----:B------:R-:W0:Y:S02]  /*2da0*/  FRND.F64.FLOOR R2, R12 ;  /* 0x0000000c00027313 */ /* 0x000e240000305800 */
[----:B0-----:R-:W0:-:S04]  /*2db0*/  DADD R4, R12, -R2 ;  /* 0x000000000c047229 */ /* 0x001e080000000802 */
[----:B------:R-:W-:-:S04]  /*2dc0*/  DADD R6, R2, 1 ;  /* 0x3ff0000002067429 */ /* 0x000fc80000000000 */
[----:B0-----:R-:W0:-:S06]  /*2dd0*/  DSETP.GT.AND P0, PT, R4, 0.5, PT ;  /* 0x3fe000000400742a */ /* 0x001e0c0003f04000 */
[----:B0-----:R-:W-:Y:S02]  /*2de0*/  FSEL R24, R6, R2, P0 ;  /* 0x0000000206187208 */ /* 0x001fe40000000000 */
[----:B------:R-:W-:Y:S02]  /*2df0*/  FSEL R25, R7, R3, P0 ;  /* 0x0000000307197208 */ /* 0x000fe40000000000 */
.L_x_13298:
[----:B------:R-:W-:Y:S05]  /*2e00*/  BSYNC B0 ;  /* 0x0000000000007941 */ /* 0x000fea0003800000 */
.L_x_13297:
[----:B------:R-:W0:Y:S01]  /*2e10*/  S2R R3, SR_TID.X ;  /* 0x0000000000037919 */ /* 0x000e220000002100 */
        /* <DEDUP_REMOVED lines=31> */
.L_x_13326:
[----:B------:R-:W-:Y:S05]  /*3010*/  BSYNC B2 ;  /* 0x0000000000027941 */ /* 0x000fea0003800000 */
.L_x_13325:
[----:B------:R-:W-:Y:S02]  /*3020*/  IMAD.MOV.U32 R20, RZ, RZ, R2 ;  /* 0x000000ffff147224 */ /* 0x000fe400078e0002 */
[----:B------:R-:W-:Y:S01]  /*3030*/  IMAD.MOV.U32 R21, RZ, RZ, R3 ;  /* 0x000000ffff157224 */ /* 0x000fe200078e0003 */
[----:B------:R-:W-:Y:S05]  /*3040*/  BRA `(.L_x_13323) ;  /* 0x000013e000007947 */ /* 0x000fea0003800000 */
.L_x_13324:
        /* <DEDUP_REMOVED lines=40> */
.L_x_13332:
        /* <DEDUP_REMOVED lines=12> */
.L_x_13331:
[----:B------:R-:W-:Y:S05]  /*3390*/  BSYNC B2 ;  /* 0x0000000000027941 */ /* 0x000fea0003800000 */
.L_x_13330:
        /* <DEDUP_REMOVED lines=12> */
.L_x_13337:
        /* <DEDUP_REMOVED lines=33> */
.L_x_13336:
[----:B------:R-:W-:Y:S05]  /*3670*/  BSYNC B3 ;  /* 0x0000000000037941 */ /* 0x000fea0003800000 */
.L_x_13335:
[----:B------:R-:W-:-:S13]  /*3680*/  ISETP.GE.U32.AND P0, PT, R14, 0xc, PT ;  /* 0x0000000c0e00780c */ /* 0x000fda0003f06070 */
[----:B------:R-:W-:Y:S05]  /*3690*/  @!P0 BRA `(.L_x_13334) ;  /* 0x0000077000008947 */ /* 0x000fea0003800000 */
[----:B------:R-:W-:Y:S01]  /*36a0*/  BSSY B3, `(.L_x_13338) ;  /* 0x0000075000037945 */ /* 0x000fe20003800000 */
[----:B------:R-:W-:Y:S02]  /*36b0*/  IADD3 R2, R7, 0x10, RZ ;  /* 0x0000001007027810 */ /* 0x000fe40007ffe0ff */
.L_x_13339:
        /* <DEDUP_REMOVED lines=116> */
.L_x_13338:
[----:B------:R-:W-:Y:S02]  /*3e00*/  IMAD.MOV.U32 R2, RZ, RZ, R7 ;  /* 0x000000ffff027224 */ /* 0x000fe400078e0007 */
.L_x_13334:
[----:B------:R-:W-:Y:S05]  /*3e10*/  BSYNC B2 ;  /* 0x0000000000027941 */ /* 0x000fea0003800000 */
.L_x_13333:
        /* <DEDUP_REMOVED lines=20> */
.L_x_13341:
[----:B------:R-:W-:Y:S05]  /*3f60*/  BSYNC B2 ;  /* 0x0000000000027941 */ /* 0x000fea0003800000 */
.L_x_13340:
[----:B------:R-:W-:Y:S02]  /*3f70*/  IMAD.MOV.U32 R27, RZ, RZ, R7 ;  /* 0x000000ffff1b7224 */ /* 0x000fe400078e0007 */
[----:B------:R-:W-:-:S03]  /*3f80*/  IMAD.MOV.U32 R26, RZ, RZ, R6 ;  /* 0x000000ffff1a7224 */ /* 0x000fc600078e0006 */
[----:B------:R-:W-:Y:S01]  /*3f90*/  LOP3.LUT R27, R27, 0x80000000, R21, 0xb8, !PT ;  /* 0x800000001b1b7812 */ /* 0x000fe200078eb815 */
[----:B------:R-:W-:Y:S05]  /*3fa0*/  BRA `(.L_x_13329) ;  /* 0x0000006000007947 */ /* 0x000fea0003800000 */
.L_x_13328:
[----:B------:R-:W0:-:S06]  /*3fb0*/  DSETP.GTU.AND P0, PT, R4, +INF , PT ;  /* 0x7ff000000400742a */ /* 0x000e0c0003f0c000 */
[----:B0-----:R-:W0:-:S14]  /*3fc0*/  DSETP.LE.AND P0, PT, R6, +INF , !P0 ;  /* 0x7ff000000600742a */ /* 0x001e1c0004703000 */
[----:B0-----:R-:W0:-:S04]  /*3fd0*/  @P0 DSETP.NEU.AND P1, PT, R6, +INF , PT ;  /* 0x7ff000000600042a */ /* 0x001e080003f2d000 */
[----:B------:R1:W2:-:S06]  /*3fe0*/  @!P0 DADD R26, R20, c[0x0][0x170] ;  /* 0x00005c00141a8629 */ /* 0x00028c0000000000 */
[----:B0-----:R-:W-:Y:S02]  /*3ff0*/  @P0 FSEL R26, R20, RZ, P1 ;  /* 0x000000ff141a0208 */ /* 0x001fe40000800000 */
[----:B------:R-:W-:Y:S02]  /*4000*/  @P0 FSEL R27, R21, -QNAN , P1 ;  /* 0xfff80000151b0808 */ /* 0x000fe40000800000 */
.L_x_13329:
[----:B-12---:R-:W-:Y:S05]  /*4010*/  BSYNC B1 ;  /* 0x0000000000017941 */ /* 0x006fea0003800000 */
.L_x_13327:
        /* <DEDUP_REMOVED lines=23> */
.L_x_13343:
[----:B------:R-:W-:Y:S05]  /*4190*/  BSYNC B2 ;  /* 0x0000000000027941 */ /* 0x000fea0003800000 */
.L_x_13342:
        /* <DEDUP_REMOVED lines=31> */
.L_x_13346:
[----:B------:R-:W-:Y:S05]  /*4390*/  BSYNC B2 ;  /* 0x0000000000027941 */ /* 0x000fea0003800000 */
.L_x_13345:
[----:B------:R-:W-:Y:S01]  /*43a0*/  LOP3.LUT R21, RZ, 0x80000000, R7, 0xb8, !PT ;  /* 0x80000000ff157812 */ /* 0x000fe200078eb807 */
[----:B------:R-:W-:Y:S01]  /*43b0*/  IMAD.MOV.U32 R20, RZ, RZ, RZ ;  /* 0x000000ffff147224 */ /* 0x000fe200078e00ff */
[----:B------:R-:W-:Y:S05]  /*43c0*/  BRA `(.L_x_13323) ;  /* 0x0000006000007947 */ /* 0x000fea0003800000 */
.L_x_13344:
[----:B------:R-:W0:Y:S02]  /*43d0*/  FRND.F64.FLOOR R2, R12 ;  /* 0x0000000c00027313 */ /* 0x000e240000305800 */
[----:B0-----:R-:W0:-:S04]  /*43e0*/  DADD R4, R12, -R2 ;  /* 0x000000000c047229 */ /* 0x001e080000000802 */
[----:B------:R-:W-:-:S04]  /*43f0*/  DADD R6, R2, 1 ;  /* 0x3ff0000002067429 */ /* 0x000fc80000000000 */
[----:B0-----:R-:W0:-:S06]  /*4400*/  DSETP.GT.AND P0, PT, R4, 0.5, PT ;  /* 0x3fe000000400742a */ /* 0x001e0c0003f04000 */
[----:B0-----:R-:W-:Y:S02]  /*4410*/  FSEL R20, R6, R2, P0 ;  /* 0x0000000206147208 */ /* 0x001fe40000000000 */
[----:B------:R-:W-:Y:S02]  /*4420*/  FSEL R21, R7, R3, P0 ;  /* 0x0000000307157208 */ /* 0x000fe40000000000 */
.L_x_13323:
[----:B------:R-:W-:Y:S05]  /*4430*/  BSYNC B0 ;  /* 0x0000000000007941 */ /* 0x000fea0003800000 */
.L_x_13322:
        /* <DEDUP_REMOVED lines=32> */
.L_x_13351:
[----:B------:R-:W-:Y:S05]  /*4640*/  BSYNC B2 ;  /* 0x0000000000027941 */ /* 0x000fea0003800000 */
.L_x_13350:
[----:B------:R-:W-:Y:S05]  /*4650*/  BRA `(.L_x_13348) ;  /* 0x000013e000007947 */ /* 0x000fea0003800000 */
.L_x_13349:
        /* <DEDUP_REMOVED lines=40> */
.L_x_13357:
        /* <DEDUP_REMOVED lines=12> */
.L_x_13356:
[----:B------:R-:W-:Y:S05]  /*49a0*/  BSYNC B2 ;  /* 0x0000000000027941 */ /* 0x000fea0003800000 */
.L_x_13355:
        /* <DEDUP_REMOVED lines=12> */
.L_x_13362:
        /* <DEDUP_REMOVED lines=33> */
.L_x_13361:
[----:B------:R-:W-:Y:S05]  /*4c80*/  BSYNC B3 ;  /* 0x0000000000037941 */ /* 0x000fea0003800000 */
.L_x_13360:
[----:B------:R-:W-:-:S13]  /*4c90*/  ISETP.GE.U32.AND P0, PT, R14, 0xc, PT ;  /* 0x0000000c0e00780c */ /* 0x000fda0003f06070 */
[----:B------:R-:W-:Y:S05]  /*4ca0*/  @!P0 BRA `(.L_x_13359) ;  /* 0x0000077000008947 */ /* 0x000fea0003800000 */
[----:B------:R-:W-:Y:S01]  /*4cb0*/  BSSY B3, `(.L_x_13363) ;  /* 0x0000075000037945 */ /* 0x000fe20003800000 */
[----:B------:R-:W-:Y:S02]  /*4cc0*/  IADD3 R2, R7, 0x10, RZ ;  /* 0x0000001007027810 */ /* 0x000fe40007ffe0ff */
.L_x_13364:
        /* <DEDUP_REMOVED lines=116> */
.L_x_13363:
[----:B------:R-:W-:Y:S02]  /*5410*/  IMAD.MOV.U32 R2, RZ, RZ, R7 ;  /* 0x000000ffff027224 */ /* 0x000fe400078e0007 */
.L_x_13359:
[----:B------:R-:W-:Y:S05]  /*5420*/  BSYNC B2 ;  /* 0x0000000000027941 */ /* 0x000fea0003800000 */
.L_x_13358:
        /* <DEDUP_REMOVED lines=20> */
.L_x_13366:
[----:B------:R-:W-:Y:S05]  /*5570*/  BSYNC B2 ;  /* 0x0000000000027941 */ /* 0x000fea0003800000 */
.L_x_13365:
[----:B------:R-:W-:Y:S02]  /*5580*/  IMAD.MOV.U32 R27, RZ, RZ, R7 ;  /* 0x000000ffff1b7224 */ /* 0x000fe400078e0007 */
[----:B------:R-:W-:-:S03]  /*5590*/  IMAD.MOV.U32 R26, RZ, RZ, R6 ;  /* 0x000000ffff1a7224 */ /* 0x000fc600078e0006 */
[----:B------:R-:W-:Y:S01]  /*55a0*/  LOP3.LUT R27, R27, 0x80000000, R11, 0xb8, !PT ;  /* 0x800000001b1b7812 */ /* 0x000fe200078eb80b */
[----:B------:R-:W-:Y:S05]  /*55b0*/  BRA `(.L_x_13354) ;  /* 0x0000006000007947 */ /* 0x000fea0003800000 */
.L_x_13353:
[----:B------:R-:W0:-:S06]  /*55c0*/  DSETP.GTU.AND P0, PT, R4, +INF , PT ;  /* 0x7ff000000400742a */ /* 0x000e0c0003f0c000 */
[----:B0-----:R-:W0:-:S14]  /*55d0*/  DSETP.LE.AND P0, PT, R6, +INF , !P0 ;  /* 0x7ff000000600742a */ /* 0x001e1c0004703000 */
[----:B0-----:R-:W0:-:S04]  /*55e0*/  @P0 DSETP.NEU.AND P1, PT, R6, +INF , PT ;  /* 0x7ff000000600042a */ /* 0x001e080003f2d000 */
[----:B------:R1:W2:-:S06]  /*55f0*/  @!P0 DADD R26, R10, c[0x0][0x170] ;  /* 0x00005c000a1a8629 */ /* 0x00028c0000000000 */
[----:B0-----:R-:W-:Y:S02]  /*5600*/  @P0 FSEL R26, R10, RZ, P1 ;  /* 0x000000ff0a1a0208 */ /* 0x001fe40000800000 */
[----:B------:R-:W-:Y:S02]  /*5610*/  @P0 FSEL R27, R11, -QNAN , P1 ;  /* 0xfff800000b1b0808 */ /* 0x000fe40000800000 */
.L_x_13354:
[----:B-12---:R-:W-:Y:S05]  /*5620*/  BSYNC B1 ;  /* 0x0000000000017941 */ /* 0x006fea0003800000 */
.L_x_13352:
        /* <DEDUP_REMOVED lines=23> */
.L_x_13368:
[----:B------:R-:W-:Y:S05]  /*57a0*/  BSYNC B2 ;  /* 0x0000000000027941 */ /* 0x000fea0003800000 */
.L_x_13367:
        /* <DEDUP_REMOVED lines=31> */
.L_x_13371:
[----:B------:R-:W-:Y:S05]  /*59a0*/  BSYNC B2 ;  /* 0x0000000000027941 */ /* 0x000fea0003800000 */
.L_x_13370:
[----:B------:R-:W-:Y:S01]  /*59b0*/  LOP3.LUT R3, RZ, 0x80000000, R7, 0xb8, !PT ;  /* 0x80000000ff037812 */ /* 0x000fe200078eb807 */
[----:B------:R-:W-:Y:S01]  /*59c0*/  IMAD.MOV.U32 R2, RZ, RZ, RZ ;  /* 0x000000ffff027224 */ /* 0x000fe200078e00ff */
[----:B------:R-:W-:Y:S05]  /*59d0*/  BRA `(.L_x_13348) ;  /* 0x0000006000007947 */ /* 0x000fea0003800000 */
.L_x_13369:
[----:B------:R-:W0:Y:S02]  /*59e0*/  FRND.F64.FLOOR R2, R12 ;  /* 0x0000000c00027313 */ /* 0x000e240000305800 */
[----:B0-----:R-:W0:-:S04]  /*59f0*/  DADD R4, R12, -R2 ;  /* 0x000000000c047229 */ /* 0x001e080000000802 */
[----:B------:R-:W-:-:S04]  /*5a00*/  DADD R6, R2, 1 ;  /* 0x3ff0000002067429 */ /* 0x000fc80000000000 */
[----:B0-----:R-:W0:-:S06]  /*5a10*/  DSETP.GT.AND P0, PT, R4, 0.5, PT ;  /* 0x3fe000000400742a */ /* 0x001e0c0003f04000 */
[----:B0-----:R-:W-:Y:S02]  /*5a20*/  FSEL R2, R6, R2, P0 ;  /* 0x0000000206027208 */ /* 0x001fe40000000000 */
[----:B------:R-:W-:Y:S02]  /*5a30*/  FSEL R3, R7, R3, P0 ;  /* 0x0000000307037208 */ /* 0x000fe40000000000 */
.L_x_13348:
[----:B------:R-:W-:Y:S05]  /*5a40*/  BSYNC B0 ;  /* 0x0000000000007941 */ /* 0x000fea0003800000 */
.L_x_13347:
[----:B------:R-:W0:Y:S01]  /*5a50*/  S2R R5, SR_TID.X ;  /* 0x0000000000057919 */ /* 0x000e220000002100 */
[----:B------:R-:W-:Y:S01]  /*5a60*/  BSSY B0, `(.L_x_13372) ;  /* 0x0000016000007945 */ /* 0x000fe20003800000 */
[----:B0-----:R-:W-:Y:S01]  /*5a70*/  ISETP.GE.AND P1, PT, R5, R0, PT ;  /* 0x000000000500720c */ /* 0x001fe20003f26270 */
[----:B-----5:R-:W-:-:S12]  /*5a80*/  IMAD.MOV.U32 R11, RZ, RZ, R5 ;  /* 0x000000ffff0b7224 */ /* 0x020fd800078e0005 */
[----:B------:R-:W0:Y:S01]  /*5a90*/  @!P1 S2R R4, SR_CTAID.X ;  /* 0x0000000000049919 */ /* 0x000e220000002500 */
[----:B------:R-:W-:Y:S01]  /*5aa0*/  @!P1 IMAD.MOV.U32 R7, RZ, RZ, 0x8 ;  /* 0x00000008ff079424 */ /* 0x000fe200078e00ff */
[----:B------:R-:W-:-:S04]  /*5ab0*/  @!P1 IADD3 R11, R5, 0x80, RZ ;  /* 0x00000080050b9810 */ /* 0x000fc80007ffe0ff */
[----:B------:R-:W-:Y:S01]  /*5ac0*/  ISETP.GE.AND P0, PT, R11, R0, PT ;  /* 0x000000000b00720c */ /* 0x000fe20003f06270 */
[----:B0-----:R-:W-:-:S04]  /*5ad0*/  @!P1 IMAD R4, R4, 0x200, R5 ;  /* 0x0000020004049824 */ /* 0x001fc800078e0205 */
[----:B------:R-:W-:-:S05]  /*5ae0*/  @!P1 IMAD.WIDE.U32 R4, R4, R7, c[0x0][0x178] ;  /* 0x00005e0004049625 */ /* 0x000fca00078e0007 */
[----:B------:R0:W-:Y:S03]  /*5af0*/  @!P1 STG.E.64 [R4.64], R8 ;  /* 0x0000000804009986 */ /* 0x0001e6000c101b04 */
[----:B------:R-:W-:Y:S05]  /*5b00*/  @P0 BRA `(.L_x_13373) ;  /* 0x000000b000000947 */ /* 0x000fea0003800000 */
[----:B------:R-:W1:Y:S01]  /*5b10*/  S2R R6, SR_CTAID.X ;  /* 0x0000000000067919 */ /* 0x000e620000002500 */
[----:B------:R-:W-:Y:S02]  /*5b20*/  IMAD.MOV.U32 R7, RZ, RZ, 0x8 ;  /* 0x00000008ff077424 */ /* 0x000fe400078e00ff */
[----:B01----:R-:W-:Y:S01]  /*5b30*/  IMAD R4, R6, 0x200, R11 ;  /* 0x0000020006047824 */ /* 0x003fe200078e020b */
        /* <DEDUP_REMOVED lines=8> */
.L_x_13373:
[----:B------:R-:W-:Y:S05]  /*5bc0*/  BSYNC B0 ;  /* 0x0000000000007941 */ /* 0x000fea0003800000 */
.L_x_13372:
[----:B------:R-:W-:-:S13]  /*5bd0*/  ISETP.GE.AND P0, PT, R11, R0, PT ;  /* 0x000000000b00720c */ /* 0x000fda0003f06270 */
[----:B------:R-:W-:Y:S05]  /*5be0*/  @P0 EXIT ;  /* 0x000000000000094d */ /* 0x000fea0003800000 */
[----:B0-----:R-:W0:Y:S01]  /*5bf0*/  S2R R4, SR_CTAID.X ;  /* 0x0000000000047919 */ /* 0x001e220000002500 */
[----:B------:R-:W-:Y:S02]  /*5c00*/  IMAD.MOV.U32 R5, RZ, RZ, 0x8 ;  /* 0x00000008ff057424 */ /* 0x000fe400078e00ff */
[----:B0-----:R-:W-:-:S04]  /*5c10*/  IMAD R4, R4, 0x200, R11 ;  /* 0x0000020004047824 */ /* 0x001fc800078e020b */
[----:B------:R-:W-:-:S05]  /*5c20*/  IMAD.WIDE.U32 R4, R4, R5, c[0x0][0x178] ;  /* 0x00005e0004047625 */ /* 0x000fca00078e0005 */
[----:B------:R-:W-:Y:S01]  /*5c30*/  STG.E.64 [R4.64], R2 ;  /* 0x0000000204007986 */ /* 0x000fe2000c101b04 */
[----:B------:R-:W-:Y:S05]  /*5c40*/  EXIT ;  /* 0x000000000000794d */ /* 0x000fea0003800000 */
        .weak           $__internal_9_$__cuda_sm20_div_rn_f64_full
        .type           $__internal_9_$__cuda_sm20_div_rn_f64_full,@function
        .size           $__internal_9_$__cuda_sm20_div_rn_f64_full,(.L_x_32479 - $__internal_9_$__cuda_sm20_div_rn_f64_full)
$__internal_9_$__cuda_sm20_div_rn_f64_full:
[C---:B------:R-:W-:Y:S01]  /*5c50*/  FSETP.GEU.AND P0, PT, |R15|.reuse, 1.469367938527859385e-39, PT ;  /* 0x001000000f00780b */ /* 0x040fe20003f0e200 */
[----:B------:R-:W-:Y:S01]  /*5c60*/  IMAD.MOV.U32 R17, RZ, RZ, R7 ;  /* 0x000000ffff117224 */ /* 0x000fe200078e0007 */
[C---:B------:R-:W-:Y:S01]  /*5c70*/  LOP3.LUT R12, R15.reuse, 0x800fffff, RZ, 0xc0, !PT ;  /* 0x800fffff0f0c7812 */ /* 0x040fe200078ec0ff */
[----:B------:R-:W-:Y:S01]  /*5c80*/  IMAD.MOV.U32 R16, RZ, RZ, R6 ;  /* 0x000000ffff107224 */ /* 0x000fe200078e0006 */
[----:B------:R-:W-:Y:S01]  /*5c90*/  LOP3.LUT R6, R15, 0x7ff00000, RZ, 0xc0, !PT ;  /* 0x7ff000000f067812 */ /* 0x000fe200078ec0ff */
[----:B------:R-:W-:Y:S01]  /*5ca0*/  IMAD.MOV.U32 R22, RZ, RZ, 0x1 ;  /* 0x00000001ff167424 */ /* 0x000fe200078e00ff */
[C---:B------:R-:W-:Y:S01]  /*5cb0*/  FSETP.GEU.AND P2, PT, |R17|.reuse, 1.469367938527859385e-39, PT ;  /* 0x001000001100780b */ /* 0x040fe20003f4e200 */
[----:B------:R-:W-:Y:S01]  /*5cc0*/  IMAD.MOV.U32 R18, RZ, RZ, R16 ;  /* 0x000000ffff127224 */ /* 0x000fe200078e0010 */
[----:B------:R-:W-:Y:S01]  /*5cd0*/  LOP3.LUT R13, R12, 0x3ff00000, RZ, 0xfc, !PT ;  /* 0x3ff000000c0d7812 */ /* 0x000fe200078efcff */
[----:B------:R-:W-:Y:S01]  /*5ce0*/  IMAD.MOV.U32 R12, RZ, RZ, R14 ;  /* 0x000000ffff0c7224 */ /* 0x000fe200078e000e */
[----:B------:R-:W-:Y:S01]  /*5cf0*/  LOP3.LUT R3, R17, 0x7ff00000, RZ, 0xc0, !PT ;  /* 0x7ff0000011037812 */ /* 0x000fe200078ec0ff */
[----:B------:R-:W-:Y:S02]  /*5d00*/  BSSY B1, `(.L_x_13374) ;  /* 0x0000050000017945 */ /* 0x000fe40003800000 */
[----:B------:R-:W0:Y:S01]  /*5d10*/  @!P0 DMUL R12, R14, 8.98846567431157953865e+307 ;  /* 0x7fe000000e0c8828 */ /* 0x000e220000000000 */
[----:B------:R-:W-:-:S05]  /*5d20*/  ISETP.GE.U32.AND P1, PT, R3, R6, PT ;  /* 0x000000060300720c */ /* 0x000fca0003f26070 */
[----:B0-----:R-:W0:Y:S01]  /*5d30*/  MUFU.RCP64H R23, R13 ;  /* 0x0000000d00177308 */ /* 0x001e220000001800 */
[----:B------:R-:W-:-:S04]  /*5d40*/  @!P2 LOP3.LUT R4, R15, 0x7ff00000, RZ, 0xc0, !PT ;  /* 0x7ff000000f04a812 */ /* 0x000fc800078ec0ff */
[----:B------:R-:W-:Y:S01]  /*5d50*/  @!P2 ISETP.GE.U32.AND P3, PT, R3, R4, PT ;  /* 0x000000040300a20c */ /* 0x000fe20003f66070 */
[----:B------:R-:W-:-:S05]  /*5d60*/  IMAD.MOV.U32 R4, RZ, RZ, 0x1ca00000 ;  /* 0x1ca00000ff047424 */ /* 0x000fca00078e00ff */
[C---:B------:R-:W-:Y:S02]  /*5d70*/  @!P2 SEL R5, R4.reuse, 0x63400000, !P3 ;  /* 0x634000000405a807 */ /* 0x040fe40005800000 */
[----:B------:R-:W-:Y:S02]  /*5d80*/  SEL R19, R4, 0x63400000, !P1 ;  /* 0x6340000004137807 */ /* 0x000fe40004800000 */
[--C-:B------:R-:W-:Y:S01]  /*5d90*/  @!P2 LOP3.LUT R28, R5, 0x80000000, R17.reuse, 0xf8, !PT ;  /* 0x80000000051ca812 */ /* 0x100fe200078ef811 */
[----:B0-----:R-:W0:Y:S01]  /*5da0*/  DFMA R30, R22, -R12, 1 ;  /* 0x3ff00000161e742b */ /* 0x001e22000000080c */
[----:B------:R-:W-:Y:S01]  /*5db0*/  LOP3.LUT R19, R19, 0x800fffff, R17, 0xf8, !PT ;  /* 0x800fffff13137812 */ /* 0x000fe200078ef811 */
[----:B------:R-:W-:Y:S01]  /*5dc0*/  IMAD.MOV.U32 R5, RZ, RZ, R3 ;  /* 0x000000ffff057224 */ /* 0x000fe200078e0003 */
[----:B------:R-:W-:Y:S01]  /*5dd0*/  @!P2 LOP3.LUT R29, R28, 0x100000, RZ, 0xfc, !PT ;  /* 0x001000001c1da812 */ /* 0x000fe200078efcff */
[----:B------:R-:W-:Y:S02]  /*5de0*/  @!P2 IMAD.MOV.U32 R28, RZ, RZ, RZ ;  /* 0x000000ffff1ca224 */ /* 0x000fe400078e00ff */
[----:B0-----:R-:W0:-:S04]  /*5df0*/  DFMA R30, R30, R30, R30 ;  /* 0x0000001e1e1e722b */ /* 0x001e08000000001e */
[----:B------:R-:W-:-:S04]  /*5e00*/  @!P2 DFMA R18, R18, 2, -R28 ;  /* 0x400000001212a82b */ /* 0x000fc8000000081c */
[----:B0-----:R0:W1:Y:S02]  /*5e10*/  DFMA R22, R22, R30, R22 ;  /* 0x0000001e1616722b */ /* 0x0010640000000016 */
[----:B0-----:R-:W-:Y:S01]  /*5e20*/  IMAD.MOV.U32 R30, RZ, RZ, R6 ;  /* 0x000000ffff1e7224 */ /* 0x001fe200078e0006 */
[----:B------:R-:W-:-:S03]  /*5e30*/  @!P0 LOP3.LUT R30, R13, 0x7ff00000, RZ, 0xc0, !PT ;  /* 0x7ff000000d1e8812 */ /* 0x000fc600078ec0ff */
        /* <DEDUP_REMOVED lines=39> */
.L_x_13375:
        /* <DEDUP_REMOVED lines=16> */
.L_x_13378:
[----:B------:R-:W-:Y:S01]  /*61b0*/  LOP3.LUT R7, R15, 0x80000, RZ, 0xfc, !PT ;  /* 0x000800000f077812 */ /* 0x000fe200078efcff */
[----:B------:R-:W-:Y:S01]  /*61c0*/  IMAD.MOV.U32 R6, RZ, RZ, R14 ;  /* 0x000000ffff067224 */ /* 0x000fe200078e000e */
[----:B------:R-:W-:Y:S05]  /*61d0*/  BRA `(.L_x_13376) ;  /* 0x0000002000007947 */ /* 0x000fea0003800000 */
.L_x_13377:
[----:B------:R-:W-:Y:S01]  /*61e0*/  LOP3.LUT R7, R17, 0x80000, RZ, 0xfc, !PT ;  /* 0x0008000011077812 */ /* 0x000fe200078efcff */
[----:B------:R-:W-:Y:S02]  /*61f0*/  IMAD.MOV.U32 R6, RZ, RZ, R16 ;  /* 0x000000ffff067224 */ /* 0x000fe400078e0010 */
.L_x_13376:
[----:B------:R-:W-:Y:S05]  /*6200*/  BSYNC B1 ;  /* 0x0000000000017941 */ /* 0x000fea0003800000 */
.L_x_13374:
[----:B------:R-:W-:Y:S02]  /*6210*/  IMAD.MOV.U32 R4, RZ, RZ, R2 ;  /* 0x000000ffff047224 */ /* 0x000fe400078e0002 */
[----:B------:R-:W-:-:S04]  /*6220*/  IMAD.MOV.U32 R5, RZ, RZ, 0x0 ;  /* 0x00000000ff057424 */ /* 0x000fc800078e00ff */
[----:B------:R-:W-:Y:S05]  /*6230*/  RET.REL.NODEC R4 `(_ZN2at6native27unrolled_elementwise_kernelINS0_13BUnaryFunctorIdddZZZNS0_15binary_internal21div_floor_kernel_cudaERNS_18TensorIteratorBaseEENKUlvE1_clEvENKUlvE_clEvEUlddE_EESt5arrayIPcLm2EELi4E23TrivialOffsetCalculatorILi1EjESE_NS0_6memory15LoadWithoutCastENSF_16StoreWithoutCastEEEviT_T0_T2_T3_T4_T5_) ;  /* 0xffff9dc004007950 */ /* 0x000fea0003c3ffff */
.L_x_13379:
        /* <DEDUP_REMOVED lines=12> */
.L_x_32479:


//--------------------- .text._ZN2at6native29vectorized_elementwise_kernelILi2ENS0_13BUnaryFunctorIdddZZZNS0_15binary_internal21div_floor_kernel_cudaERNS_18TensorIteratorBaseEENKUlvE1_clEvENKUlvE_clEvEUlddE_EESt5arrayIPcLm2EEEEviT0_T1_ --------------------------
	.section	.text._ZN2at6native29vectorized_elementwise_kernelILi2ENS0_13BUnaryFunctorIdddZZZNS0_15binary_internal21div_floor_kernel_cudaERNS_18TensorIteratorBaseEENKUlvE1_clEvENKUlvE_clEvEUlddE_EESt5arrayIPcLm2EEEEviT0_T1_,"ax",@progbits
	.sectioninfo	@"SHI_REGISTERS=44"
	.align	128
        .global         _ZN2at6native29vectorized_elementwise_kernelILi2ENS0_13BUnaryFunctorIdddZZZNS0_15binary_internal21div_floor_kernel_cudaERNS_18TensorIteratorBaseEENKUlvE1_clEvENKUlvE_clEvEUlddE_EESt5arrayIPcLm2EEEEviT0_T1_
        .type           _ZN2at6native29vectorized_elementwise_kernelILi2ENS0_13BUnaryFunctorIdddZZZNS0_15binary_internal21div_floor_kernel_cudaERNS_18TensorIteratorBaseEENKUlvE1_clEvENKUlvE_clEvEUlddE_EESt5arrayIPcLm2EEEEviT0_T1_,@function
        .size           _ZN2at6native29vectorized_elementwise_kernelILi2ENS0_13BUnaryFunctorIdddZZZNS0_15binary_internal21div_floor_kernel_cudaERNS_18TensorIteratorBaseEENKUlvE1_clEvENKUlvE_clEvEUlddE_EESt5arrayIPcLm2EEEEviT0_T1_,(.L_x_32480 - _ZN2at6native29vectorized_elementwise_kernelILi2ENS0_13BUnaryFunctorIdddZZZNS0_15binary_internal21div_floor_kernel_cudaERNS_18TensorIteratorBaseEENKUlvE1_clEvENKUlvE_clEvEUlddE_EESt5arrayIPcLm2EEEEviT0_T1_)
        .other          _ZN2at6native29vectorized_elementwise_kernelILi2ENS0_13BUnaryFunctorIdddZZZNS0_15binary_internal21div_floor_kernel_cudaERNS_18TensorIteratorBaseEENKUlvE1_clEvENKUlvE_clEvEUlddE_EESt5arrayIPcLm2EEEEviT0_T1_,@"STO_CUDA_ENTRY STV_DEFAULT"
_ZN2at6native29vectorized_elementwise_kernelILi2ENS0_13BUnaryFunctorIdddZZZNS0_15binary_internal21div_floor_kernel_cudaERNS_18TensorIteratorBaseEENKUlvE1_clEvENKUlvE_clEvEUlddE_EESt5arrayIPcLm2EEEEviT0_T1_:
.text._ZN2at6native29vectorized_elementwise_kernelILi2ENS0_13BUnaryFunctorIdddZZZNS0_15binary_internal21div_floor_kernel_cudaERNS_18TensorIteratorBaseEENKUlvE1_clEvENKUlvE_clEvEUlddE_EESt5arrayIPcLm2EEEEviT0_T1_:
        /* <DEDUP_REMOVED lines=12> */
[----:B------:R0:W5:Y:S04]  /*00c0*/  LDG.E.128 R20, [R2.64+0x800] ;  /* 0x0008000402147981 */ /* 0x000168000c1e1d00 */
[----:B------:R0:W5:Y:S04]  /*00d0*/  LDG.E.128 R8, [R2.64+0x1000] ;  /* 0x0010000402087981 */ /* 0x000168000c1e1d00 */
[----:B------:R0:W5:Y:S01]  /*00e0*/  LDG.E.128 R12, [R2.64+0x1800] ;  /* 0x00180004020c7981 */ /* 0x000162000c1e1d00 */
        /* <DEDUP_REMOVED lines=24> */
[----:B------:R-:W-:Y:S05]  /*0270*/  CALL.REL.NOINC `($__internal_10_$__cuda_sm20_div_rn_f64_full) ;  /* 0x000161a000007944 */ /* 0x000fea0003c00000 */
.L_x_13383:
[----:B------:R-:W-:Y:S05]  /*0280*/  BSYNC B1 ;  /* 0x0000000000017941 */ /* 0x000fea0003800000 */
.L_x_13382:
[----:B------:R-:W-:Y:S02]  /*0290*/  IMAD.MOV.U32 R16, RZ, RZ, R34 ;  /* 0x000000ffff107224 */ /* 0x000fe400078e0022 */
[----:B------:R-:W-:Y:S01]  /*02a0*/  IMAD.MOV.U32 R17, RZ, RZ, R35 ;  /* 0x000000ffff117224 */ /* 0x000fe200078e0023 */
[----:B------:R-:W-:Y:S05]  /*02b0*/  BRA `(.L_x_13384) ;  /* 0x000013f000007947 */ /* 0x000fea0003800000 */
.L_x_13381:
[----:B0-----:R-:W-:Y:S01]  /*02c0*/  IMAD.MOV.U32 R5, RZ, RZ, c[0x0][0x174] ;  /* 0x00005d00ff057624 */ /* 0x001fe200078e00ff */
        /* <DEDUP_REMOVED lines=25> */
[----:B-1----:R-:W-:Y:S02]  /*0460*/  @!P2 LEA.HI R0, R3, 0xffffffca, RZ, 0xc ;  /* 0xffffffca0300a811 */ /* 0x002fe400078f60ff */
[----:B------:R-:W-:Y:S02]  /*0470*/  LOP3.LUT R27, RZ, R25, RZ, 0x33, !PT ;  /* 0x00000019ff1b7212 */ /* 0x000fe400078e33ff */
[----:B------:R-:W-:-:S03]  /*0480*/  LOP3.LUT R29, R29, 0x100000, RZ, 0xfc, !PT ;  /* 0x001000001d1d7812 */ /* 0x000fc600078efcff */
[----:B------:R-:W-:-:S05]  /*0490*/  IMAD.IADD R27, R27, 0x1, R0 ;  /* 0x000000011b1b7824 */ /* 0x000fca00078e0200 */
[----:B------:R-:W-:Y:S01]  /*04a0*/  IMNMX R4, R27, -0x1, !PT ;  /* 0xffffffff1b047817 */ /* 0x000fe20007800200 */
[----:B------:R-:W-:Y:S02]  /*04b0*/  IMAD.MOV.U32 R27, RZ, RZ, R6 ;  /* 0x000000ffff1b7224 */ /* 0x000fe400078e0006 */
[----:B------:R-:W-:Y:S02]  /*04c0*/  IMAD.IADD R6, R25, 0x1, -R0 ;  /* 0x0000000119067824 */ /* 0x000fe400078e0a00 */
[----:B------:R-:W-:-:S05]  /*04d0*/  IMAD.IADD R31, R4, 0x1, R25 ;  /* 0x00000001041f7824 */ /* 0x000fca00078e0219 */
[----:B------:R-:W-:-:S04]  /*04e0*/  IADD3 R4, R31, 0x2, -R0 ;  /* 0x000000021f047810 */ /* 0x000fc80007ffe800 */
[----:B------:R-:W-:Y:S02]  /*04f0*/  LOP3.LUT P0, R7, R4, 0x3, RZ, 0xc0, !PT ;  /* 0x0000000304077812 */ /* 0x000fe4000780c0ff */
[----:B------:R-:W-:-:S04]  /*0500*/  LOP3.LUT R4, R3, 0xfffff, RZ, 0xc0, !PT ;  /* 0x000fffff03047812 */ /* 0x000fc800078ec0ff */
[----:B------:R-:W-:-:S07]  /*0510*/  LOP3.LUT R4, R4, 0x100000, RZ, 0xfc, !PT ;  /* 0x0010000004047812 */ /* 0x000fce00078efcff */
[----:B------:R-:W-:Y:S05]  /*0520*/  @!P0 BRA `(.L_x_13389) ;  /* 0x000000d000008947 */ /* 0x000fea0003800000 */
[----:B------:R-:W-:Y:S02]  /*0530*/  BSSY B2, `(.L_x_13389) ;  /* 0x000000c000027945 */ /* 0x000fe40003800000 */
.L_x_13390:
        /* <DEDUP_REMOVED lines=12> */
.L_x_13389:
[----:B------:R-:W-:Y:S05]  /*0600*/  BSYNC B1 ;  /* 0x0000000000017941 */ /* 0x000fea0003800000 */
.L_x_13388:
        /* <DEDUP_REMOVED lines=12> */
.L_x_13396:
        /* <DEDUP_REMOVED lines=33> */
.L_x_13395:
[----:B------:R-:W-:Y:S02]  /*08e0*/  IMAD.MOV.U32 R26, RZ, RZ, R24 ;  /* 0x000000ffff1a7224 */ /* 0x000fe400078e0018 */
[----:B------:R-:W-:Y:S02]  /*08f0*/  IMAD.MOV.U32 R24, RZ, RZ, R25 ;  /* 0x000000ffff187224 */ /* 0x000fe400078e0019 */
.L_x_13394:
[----:B------:R-:W-:Y:S05]  /*0900*/  BSYNC B2 ;  /* 0x0000000000027941 */ /* 0x000fea0003800000 */
.L_x_13393:
[----:B------:R-:W-:-:S13]  /*0910*/  ISETP.GE.U32.AND P0, PT, R28, 0xc, PT ;  /* 0x0000000c1c00780c */ /* 0x000fda0003f06070 */
[----:B------:R-:W-:Y:S05]  /*0920*/  @!P0 BRA `(.L_x_13392) ;  /* 0x0000077000008947 */ /* 0x000fea0003800000 */
[----:B------:R-:W-:Y:S01]  /*0930*/  BSSY B2, `(.L_x_13397) ;  /* 0x0000075000027945 */ /* 0x000fe20003800000 */
[----:B------:R-:W-:Y:S02]  /*0940*/  IADD3 R6, R6, 0x10, RZ ;  /* 0x0000001006067810 */ /* 0x000fe40007ffe0ff */
.L_x_13398:
        /* <DEDUP_REMOVED lines=116> */
.L_x_13397:
[----:B------:R-:W-:Y:S02]  /*1090*/  IMAD.MOV.U32 R26, RZ, RZ, R7 ;  /* 0x000000ffff1a7224 */ /* 0x000fe400078e0007 */
.L_x_13392:
[----:B------:R-:W-:Y:S05]  /*10a0*/  BSYNC B1 ;  /* 0x0000000000017941 */ /* 0x000fea0003800000 */
.L_x_13391:
        /* <DEDUP_REMOVED lines=20> */
.L_x_13400:
[----:B------:R-:W-:Y:S05]  /*11f0*/  BSYNC B1 ;  /* 0x0000000000017941 */ /* 0x000fea0003800000 */
.L_x_13399:
[----:B------:R-:W-:Y:S01]  /*1200*/  LOP3.LUT R39, R39, 0x80000000, R17, 0xb8, !PT ;  /* 0x8000000027277812 */ /* 0x000fe200078eb811 */
[----:B------:R-:W-:Y:S05]  /*1210*/  BRA `(.L_x_13387) ;  /* 0x0000006000007947 */ /* 0x000fea0003800000 */
.L_x_13386:
[----:B------:R-:W0:-:S06]  /*1220*/  DSETP.GTU.AND P0, PT, R2, +INF , PT ;  /* 0x7ff000000200742a */ /* 0x000e0c0003f0c000 */
[----:B0-----:R-:W0:-:S14]  /*1230*/  DSETP.LE.AND P0, PT, R6, +INF , !P0 ;  /* 0x7ff000000600742a */ /* 0x001e1c0004703000 */
[----:B0-----:R-:W0:-:S04]  /*1240*/  @P0 DSETP.NEU.AND P2, PT, R6, +INF , PT ;  /* 0x7ff000000600042a */ /* 0x001e080003f4d000 */
[----:B------:R1:W2:-:S06]  /*1250*/  @!P0 DADD R38, R16, c[0x0][0x170] ;  /* 0x00005c0010268629 */ /* 0x00028c0000000000 */
[----:B0-----:R-:W-:Y:S02]  /*1260*/  @P0 FSEL R38, R16, RZ, P2 ;  /* 0x000000ff10260208 */ /* 0x001fe40001000000 */
[----:B------:R-:W-:Y:S02]  /*1270*/  @P0 FSEL R39, R17, -QNAN , P2 ;  /* 0xfff8000011270808 */ /* 0x000fe40001000000 */
.L_x_13387:
[----:B-12---:R-:W-:Y:S05]  /*1280*/  BSYNC B0 ;  /* 0x0000000000007941 */ /* 0x006fea0003800000 */
.L_x_13385:
[----:B------:R-:W0:Y:S01]  /*1290*/  MUFU.RCP64H R3, c[0x0][0x174] ;  /* 0x00005d0000037b08 */ /* 0x000e220000001800 */
[----:B------:R-:W-:Y:S01]  /*12a0*/  IMAD.MOV.U32 R6, RZ, RZ, c[0x0][0x170] ;  /* 0x00005c00ff067624 */ /* 0x000fe200078e00ff */
[----:B------:R-:W1:Y:S01]  /*12b0*/  DADD R28, R16, -R38 ;  /* 0x00000000101c7229 */ /* 0x000e620000000826 */
[----:B------:R-:W-:Y:S01]  /*12c0*/  IMAD.MOV.U32 R7, RZ, RZ, c[0x0][0x174] ;  /* 0x00005d00ff077624 */ /* 0x000fe200078e00ff */
[----:B------:R-:W-:Y:S01]  /*12d0*/  BSSY B1, `(.L_x_13401) ;  /* 0x0000011000017945 */ /* 0x000fe20003800000 */
[----:B------:R-:W-:-:S07]  /*12e0*/  IMAD.MOV.U32 R2, RZ, RZ, 0x1 ;  /* 0x00000001ff027424 */ /* 0x000fce00078e00ff */
[----:B-1----:R-:W-:Y:S01]  /*12f0*/  FSETP.GEU.AND P2, PT, |R29|, 6.5827683646048100446e-37, PT ;  /* 0x036000001d00780b */ /* 0x002fe20003f4e200 */
        /* <DEDUP_REMOVED lines=13> */
[----:B------:R-:W-:Y:S05]  /*13d0*/  CALL.REL.NOINC `($__internal_10_$__cuda_sm20_div_rn_f64_full) ;  /* 0x0001504000007944 */ /* 0x000fea0003c00000 */
.L_x_13402:
[----:B------:R-:W-:Y:S05]  /*13e0*/  BSYNC B1 ;  /* 0x0000000000017941 */ /* 0x000fea0003800000 */
.L_x_13401:
        /* <DEDUP_REMOVED lines=32> */
[----:B------:R-:W-:Y:S02]  /*15f0*/  IMAD.MOV.U32 R7, RZ, RZ, R35 ;  /* 0x000000ffff077224 */ /* 0x000fe400078e0023 */
.L_x_13405:
[----:B------:R-:W-:Y:S05]  /*1600*/  BSYNC B2 ;  /* 0x0000000000027941 */ /* 0x000fea0003800000 */
.L_x_13404:
[----:B------:R-:W-:Y:S01]  /*1610*/  LOP3.LUT R17, RZ, 0x80000000, R7, 0xb8, !PT ;  /* 0x80000000ff117812 */ /* 0x000fe200078eb807 */
[----:B------:R-:W-:Y:S01]  /*1620*/  IMAD.MOV.U32 R16, RZ, RZ, RZ ;  /* 0x000000ffff107224 */ /* 0x000fe200078e00ff */
[----:B------:R-:W-:Y:S05]  /*1630*/  BRA `(.L_x_13406) ;  /* 0x0000006000007947 */ /* 0x000fea0003800000 */
.L_x_13403:
[----:B------:R-:W0:Y:S02]  /*1640*/  FRND.F64.FLOOR R2, R24 ;  /* 0x0000001800027313 */ /* 0x000e240000305800 */
[----:B0-----:R-:W0:-:S04]  /*1650*/  DADD R4, R24, -R2 ;  /* 0x0000000018047229 */ /* 0x001e080000000802 */
[----:B------:R-:W-:-:S04]  /*1660*/  DADD R6, R2, 1 ;  /* 0x3ff0000002067429 */ /* 0x000fc80000000000 */
[----:B0-----:R-:W0:-:S06]  /*1670*/  DSETP.GT.AND P0, PT, R4, 0.5, PT ;  /* 0x3fe000000400742a */ /* 0x001e0c0003f04000 */
[----:B0-----:R-:W-:Y:S02]  /*1680*/  FSEL R16, R6, R2, P0 ;  /* 0x0000000206107208 */ /* 0x001fe40000000000 */
[----:B------:R-:W-:Y:S02]  /*1690*/  FSEL R17, R7, R3, P0 ;  /* 0x0000000307117208 */ /* 0x000fe40000000000 */
.L_x_13406:
[----:B------:R-:W-:Y:S05]  /*16a0*/  BSYNC B1 ;  /* 0x0000000000017941 */ /* 0x000fea0003800000 */
.L_x_13384:
[----:B------:R-:W-:Y:S05]  /*16b0*/  @P1 BRA `(.L_x_13407) ;  /* 0x000001b000001947 */ /* 0x000fea0003800000 */
        /* <DEDUP_REMOVED lines=23> */
.L_x_13409:
[----:B------:R-:W-:Y:S05]  /*1830*/  BSYNC B1 ;  /* 0x0000000000017941 */ /* 0x000fea0003800000 */
.L_x_13408:
[----:B------:R-:W-:Y:S02]  /*1840*/  IMAD.MOV.U32 R18, RZ, RZ, R34 ;  /* 0x000000ffff127224 */ /* 0x000fe400078e0022 */
[----:B------:R-:W-:Y:S01]  /*1850*/  IMAD.MOV.U32 R19, RZ, RZ, R35 ;  /* 0x000000ffff137224 */ /* 0x000fe200078e0023 */
[----:B------:R-:W-:Y:S05]  /*1860*/  BRA `(.L_x_13410) ;  /* 0x000013c000007947 */ /* 0x000fea0003800000 */
.L_x_13407:
[----:B------:R-:W-:Y:S01]  /*1870*/  IMAD.MOV.U32 R5, RZ, RZ, c[0x0][0x174] ;  /* 0x00005d00ff057624 */ /* 0x000fe200078e00ff */
[----:B------:R-:W-:Y:S01]  /*1880*/  LOP3.LUT R3, R19, 0x7fffffff, RZ, 0xc0, !PT ;  /* 0x7fffffff13037812 */ /* 0x000fe200078ec0ff */
        /* <DEDUP_REMOVED lines=38> */
.L_x_13416:
        /* <DEDUP_REMOVED lines=12> */
.L_x_13415:
[----:B------:R-:W-:Y:S05]  /*1bb0*/  BSYNC B1 ;  /* 0x0000000000017941 */ /* 0x000fea0003800000 */
.L_x_13414:
        /* <DEDUP_REMOVED lines=12> */
.L_x_13421:
        /* <DEDUP_REMOVED lines=33> */
.L_x_13420:
[----:B------:R-:W-:Y:S05]  /*1e90*/  BSYNC B2 ;  /* 0x0000000000027941 */ /* 0x000fea0003800000 */
.L_x_13419:
[----:B------:R-:W-:-:S13]  /*1ea0*/  ISETP.GE.U32.AND P0, PT, R28, 0xc, PT ;  /* 0x0000000c1c00780c */ /* 0x000fda0003f06070 */
[----:B------:R-:W-:Y:S05]  /*1eb0*/  @!P0 BRA `(.L_x_13418) ;  /* 0x0000077000008947 */ /* 0x000fea0003800000 */
[----:B------:R-:W-:Y:S01]  /*1ec0*/  BSSY B2, `(.L_x_13422) ;  /* 0x0000075000027945 */ /* 0x000fe20003800000 */
[----:B------:R-:W-:Y:S02]  /*1ed0*/  IADD3 R2, R6, 0x10, RZ ;  /* 0x0000001006027810 */ /* 0x000fe40007ffe0ff */
.L_x_13423:
        /* <DEDUP_REMOVED lines=116> */
.L_x_13422:
[----:B------:R-:W-:Y:S02]  /*2620*/  IMAD.MOV.U32 R2, RZ, RZ, R4 ;  /* 0x000000ffff027224 */ /* 0x000fe400078e0004 */
.L_x_13418:
[----:B------:R-:W-:Y:S05]  /*2630*/  BSYNC B1 ;  /* 0x0000000000017941 */ /* 0x000fea0003800000 */
.L_x_13417:
        /* <DEDUP_REMOVED lines=19> */
.L_x_13425:
[----:B------:R-:W-:Y:S05]  /*2770*/  BSYNC B1 ;  /* 0x0000000000017941 */ /* 0x000fea0003800000 */
.L_x_13424:
[----:B------:R-:W-:Y:S01]  /*2780*/  LOP3.LUT R39, R39, 0x80000000, R19, 0xb8, !PT ;  /* 0x8000000027277812 */ /* 0x000fe200078eb813 */
[----:B------:R-:W-:Y:S05]  /*2790*/  BRA `(.L_x_13413) ;  /* 0x0000006000007947 */ /* 0x000fea0003800000 */
.L_x_13412:
[----:B------:R-:W0:-:S06]  /*27a0*/  DSETP.GTU.AND P0, PT, R24, +INF , PT ;  /* 0x7ff000001800742a */ /* 0x000e0c0003f0c000 */
[----:B0-----:R-:W0:-:S14]  /*27b0*/  DSETP.LE.AND P0, PT, R2, +INF , !P0 ;  /* 0x7ff000000200742a */ /* 0x001e1c0004703000 */
[----:B0-----:R-:W0:-:S04]  /*27c0*/  @P0 DSETP.NEU.AND P2, PT, R2, +INF , PT ;  /* 0x7ff000000200042a */ /* 0x001e080003f4d000 */
[----:B------:R1:W2:-:S06]  /*27d0*/  @!P0 DADD R38, R18, c[0x0][0x170] ;  /* 0x00005c0012268629 */ /* 0x00028c0000000000 */
[----:B0-----:R-:W-:Y:S02]  /*27e0*/  @P0 FSEL R38, R18, RZ, P2 ;  /* 0x000000ff12260208 */ /* 0x001fe40001000000 */
[----:B------:R-:W-:Y:S02]  /*27f0*/  @P0 FSEL R39, R19, -QNAN , P2 ;  /* 0xfff8000013270808 */ /* 0x000fe40001000000 */
.L_x_13413:
[----:B-12---:R-:W-:Y:S05]  /*2800*/  BSYNC B0 ;  /* 0x0000000000007941 */ /* 0x006fea0003800000 */
.L_x_13411:
        /* <DEDUP_REMOVED lines=21> */
.L_x_13427:
[----:B------:R-:W-:Y:S05]  /*2960*/  BSYNC B1 ;  /* 0x0000000000017941 */ /* 0x000fea0003800000 */
.L_x_13426:
        /* <DEDUP_REMOVED lines=33> */
.L_x_13430:
[----:B------:R-:W-:Y:S05]  /*2b80*/  BSYNC B2 ;  /* 0x0000000000027941 */ /* 0x000fea0003800000 */
.L_x_13429:
[----:B------:R-:W-:Y:S01]  /*2b90*/  LOP3.LUT R19, RZ, 0x80000000, R7, 0xb8, !PT ;  /* 0x80000000ff137812 */ /* 0x000fe200078eb807 */
[----:B------:R-:W-:Y:S01]  /*2ba0*/  IMAD.MOV.U32 R18, RZ, RZ, RZ ;  /* 0x000000ffff127224 */ /* 0x000fe200078e00ff */
[----:B------:R-:W-:Y:S05]  /*2bb0*/  BRA `(.L_x_13431) ;  /* 0x0000006000007947 */ /* 0x000fea0003800000 */
.L_x_13428:
[----:B------:R-:W0:Y:S02]  /*2bc0*/  FRND.F64.FLOOR R2, R24 ;  /* 0x0000001800027313 */ /* 0x000e240000305800 */
[----:B0-----:R-:W0:-:S04]  /*2bd0*/  DADD R4, R24, -R2 ;  /* 0x0000000018047229 */ /* 0x001e080000000802 */
[----:B------:R-:W-:-:S04]  /*2be0*/  DADD R6, R2, 1 ;  /* 0x3ff0000002067429 */ /* 0x000fc80000000000 */
[----:B0-----:R-:W0:-:S06]  /*2bf0*/  DSETP.GT.AND P0, PT, R4, 0.5, PT ;  /* 0x3fe000000400742a */ /* 0x001e0c0003f04000 */
[----:B0-----:R-:W-:Y:S02]  /*2c00*/  FSEL R18, R6, R2, P0 ;  /* 0x0000000206127208 */ /* 0x001fe40000000000 */
[----:B------:R-:W-:Y:S02]  /*2c10*/  FSEL R19, R7, R3, P0 ;  /* 0x0000000307137208 */ /* 0x000fe40000000000 */
.L_x_13431:
[----:B------:R-:W-:Y:S05]  /*2c20*/  BSYNC B1 ;  /* 0x0000000000017941 */ /* 0x000fea0003800000 */
.L_x_13410:
        /* <DEDUP_REMOVED lines=24> */
.L_x_13434:
[----:B------:R-:W-:Y:S05]  /*2db0*/  BSYNC B1 ;  /* 0x0000000000017941 */ /* 0x000fea0003800000 */
.L_x_13433:
[----:B------:R-:W-:Y:S02]  /*2dc0*/  IMAD.MOV.U32 R20, RZ, RZ, R34 ;  /* 0x000000ffff147224 */ /* 0x000fe400078e0022 */
[----:B------:R-:W-:Y:S01]  /*2dd0*/  IMAD.MOV.U32 R21, RZ, RZ, R35 ;  /* 0x000000ffff157224 */ /* 0x000fe200078e0023 */
[----:B------:R-:W-:Y:S05]  /*2de0*/  BRA `(.L_x_13435) ;  /* 0x000013c000007947 */ /* 0x000fea0003800000 */
.L_x_13432:
        /* <DEDUP_REMOVED lines=40> */
.L_x_13441:
        /* <DEDUP_REMOVED lines=12> */
.L_x_13440:
[----:B------:R-:W-:Y:S05]  /*3130*/  BSYNC B1 ;  /* 0x0000000000017941 */ /* 0x000fea0003800000 */
.L_x_13439:
        /* <DEDUP_REMOVED lines=12> */
.L_x_13446:
        /* <DEDUP_REMOVED lines=33> */
.L_x_13445:
[----:B------:R-:W-:Y:S05]  /*3410*/  BSYNC B2 ;  /* 0x0000000000027941 */ /* 0x000fea0003800000 */
.L_x_13444:
[----:B------:R-:W-:-:S13]  /*3420*/  ISETP.GE.U32.AND P0, PT, R28, 0xc, PT ;  /* 0x0000000c1c00780c */ /* 0x000fda0003f06070 */
[----:B------:R-:W-:Y:S05]  /*3430*/  @!P0 BRA `(.L_x_13443) ;  /* 0x0000077000008947 */ /* 0x000fea0003800000 */
[----:B------:R-:W-:Y:S01]  /*3440*/  BSSY B2, `(.L_x_13447) ;  /* 0x0000075000027945 */ /* 0x000fe20003800000 */
[----:B------:R-:W-:Y:S02]  /*3450*/  IADD3 R2, R6, 0x10, RZ ;  /* 0x0000001006027810 */ /* 0x000fe40007ffe0ff */
.L_x_13448:
        /* <DEDUP_REMOVED lines=116> */
.L_x_13447:
[----:B------:R-:W-:Y:S02]  /*3ba0*/  IMAD.MOV.U32 R2, RZ, RZ, R4 ;  /* 0x000000ffff027224 */ /* 0x000fe400078e0004 */
.L_x_13443:
[----:B------:R-:W-:Y:S05]  /*3bb0*/  BSYNC B1 ;  /* 0x0000000000017941 */ /* 0x000fea0003800000 */
.L_x_13442:
        /* <DEDUP_REMOVED lines=19> */
.L_x_13450:
[----:B------:R-:W-:Y:S05]  /*3cf0*/  BSYNC B1 ;  /* 0x0000000000017941 */ /* 0x000fea0003800000 */
.L_x_13449:
[----:B------:R-:W-:Y:S01]  /*3d00*/  LOP3.LUT R39, R39, 0x80000000, R21, 0xb8, !PT ;  /* 0x8000000027277812 */ /* 0x000fe200078eb815 */
[----:B------:R-:W-:Y:S05]  /*3d10*/  BRA `(.L_x_13438) ;  /* 0x0000006000007947 */ /* 0x000fea0003800000 */
.L_x_13437:
[----:B------:R-:W0:-:S06]  /*3d20*/  DSETP.GTU.AND P0, PT, R24, +INF , PT ;  /* 0x7ff000001800742a */ /* 0x000e0c0003f0c000 */
[----:B0-----:R-:W0:-:S14]  /*3d30*/  DSETP.LE.AND P0, PT, R2, +INF , !P0 ;  /* 0x7ff000000200742a */ /* 0x001e1c0004703000 */
[----:B0-----:R-:W0:-:S04]  /*3d40*/  @P0 DSETP.NEU.AND P2, PT, R2, +INF , PT ;  /* 0x7ff000000200042a */ /* 0x001e080003f4d000 */
[----:B------:R1:W2:-:S06]  /*3d50*/  @!P0 DADD R38, R20, c[0x0][0x170] ;  /* 0x00005c0014268629 */ /* 0x00028c0000000000 */
[----:B0-----:R-:W-:Y:S02]  /*3d60*/  @P0 FSEL R38, R20, RZ, P2 ;  /* 0x000000ff14260208 */ /* 0x001fe40001000000 */
[----:B------:R-:W-:Y:S02]  /*3d70*/  @P0 FSEL R39, R21, -QNAN , P2 ;  /* 0xfff8000015270808 */ /* 0x000fe40001000000 */
.L_x_13438:
[----:B-12---:R-:W-:Y:S05]  /*3d80*/  BSYNC B0 ;  /* 0x0000000000007941 */ /* 0x006fea0003800000 */
.L_x_13436:
        /* <DEDUP_REMOVED lines=21> */
.L_x_13452:
[----:B------:R-:W-:Y:S05]  /*3ee0*/  BSYNC B1 ;  /* 0x0000000000017941 */ /* 0x000fea0003800000 */
.L_x_13451:
        /* <DEDUP_REMOVED lines=33> */
.L_x_13455:
[----:B------:R-:W-:Y:S05]  /*4100*/  BSYNC B2 ;  /* 0x0000000000027941 */ /* 0x000fea0003800000 */
.L_x_13454:
[----:B------:R-:W-:Y:S01]  /*4110*/  LOP3.LUT R21, RZ, 0x80000000, R7, 0xb8, !PT ;  /* 0x80000000ff157812 */ /* 0x000fe200078eb807 */
[----:B------:R-:W-:Y:S01]  /*4120*/  IMAD.MOV.U32 R20, RZ, RZ, RZ ;  /* 0x000000ffff147224 */ /* 0x000fe200078e00ff */
[----:B------:R-:W-:Y:S05]  /*4130*/  BRA `(.L_x_13456) ;  /* 0x0000006000007947 */ /* 0x000fea0003800000 */
.L_x_13453:
[----:B------:R-:W0:Y:S02]  /*4140*/  FRND.F64.FLOOR R2, R24 ;  /* 0x0000001800027313 */ /* 0x000e240000305800 */
[----:B0-----:R-:W0:-:S04]  /*4150*/  DADD R4, R24, -R2 ;  /* 0x0000000018047229 */ /* 0x001e080000000802 */
[----:B------:R-:W-:-:S04]  /*4160*/  DADD R6, R2, 1 ;  /* 0x3ff0000002067429 */ /* 0x000fc80000000000 */
[----:B0-----:R-:W0:-:S06]  /*4170*/  DSETP.GT.AND P0, PT, R4, 0.5, PT ;  /* 0x3fe000000400742a */ /* 0x001e0c0003f04000 */
[----:B0-----:R-:W-:Y:S02]  /*4180*/  FSEL R20, R6, R2, P0 ;  /* 0x0000000206147208 */ /* 0x001fe40000000000 */
[----:B------:R-:W-:Y:S02]  /*4190*/  FSEL R21, R7, R3, P0 ;  /* 0x0000000307157208 */ /* 0x000fe40000000000 */
.L_x_13456:
[----:B------:R-:W-:Y:S05]  /*41a0*/  BSYNC B1 ;  /* 0x0000000000017941 */ /* 0x000fea0003800000 */
.L_x_13435:
        /* <DEDUP_REMOVED lines=24> */
.L_x_13459:
[----:B------:R-:W-:Y:S05]  /*4330*/  BSYNC B1 ;  /* 0x0000000000017941 */ /* 0x000fea0003800000 */
.L_x_13458:
[----:B------:R-:W-:Y:S02]  /*4340*/  IMAD.MOV.U32 R22, RZ, RZ, R34 ;  /* 0x000000ffff167224 */ /* 0x000fe400078e0022 */
[----:B------:R-:W-:Y:S01]  /*4350*/  IMAD.MOV.U32 R23, RZ, RZ, R35 ;  /* 0x000000ffff177224 */ /* 0x000fe200078e0023 */
[----:B------:R-:W-:Y:S05]  /*4360*/  BRA `(.L_x_13460) ;  /* 0x000013c000007947 */ /* 0x000fea0003800000 */
.L_x_13457:
        /* <DEDUP_REMOVED lines=40> */
.L_x_13466:
        /* <DEDUP_REMOVED lines=12> */
.L_x_13465:
[----:B------:R-:W-:Y:S05]  /*46b0*/  BSYNC B1 ;  /* 0x0000000000017941 */ /* 0x000fea0003800000 */
.L_x_13464:
        /* <DEDUP_REMOVED lines=12> */
.L_x_13471:
        /* <DEDUP_REMOVED lines=33> */
.L_x_13470:
[----:B------:R-:W-:Y:S05]  /*4990*/  BSYNC B2 ;  /* 0x0000000000027941 */ /* 0x000fea0003800000 */
.L_x_13469:
[----:B------:R-:W-:-:S13]  /*49a0*/  ISETP.GE.U32.AND P0, PT, R28, 0xc, PT ;  /* 0x0000000c1c00780c */ /* 0x000fda0003f06070 */
[----:B------:R-:W-:Y:S05]  /*49b0*/  @!P0 BRA `(.L_x_13468) ;  /* 0x0000077000008947 */ /* 0x000fea0003800000 */
[----:B------:R-:W-:Y:S01]  /*49c0*/  BSSY B2, `(.L_x_13472) ;  /* 0x0000075000027945 */ /* 0x000fe20003800000 */
[----:B------:R-:W-:Y:S02]  /*49d0*/  IADD3 R2, R6, 0x10, RZ ;  /* 0x0000001006027810 */ /* 0x000fe40007ffe0ff */
.L_x_13473:
        /* <DEDUP_REMOVED lines=116> */
.L_x_13472:
[----:B------:R-:W-:Y:S02]  /*5120*/  IMAD.MOV.U32 R2, RZ, RZ, R4 ;  /* 0x000000ffff027224 */ /* 0x000fe400078e0004 */
.L_x_13468:
[----:B------:R-:W-:Y:S05]  /*5130*/  BSYNC B1 ;  /* 0x0000000000017941 */ /* 0x000fea0003800000 */
.L_x_13467:
        /* <DEDUP_REMOVED lines=19> */
.L_x_13475:
[----:B------:R-:W-:Y:S05]  /*5270*/  BSYNC B1 ;  /* 0x0000000000017941 */ /* 0x000fea0003800000 */
.L_x_13474:
[----:B------:R-:W-:Y:S01]  /*5280*/  LOP3.LUT R39, R39, 0x80000000, R23, 0xb8, !PT ;  /* 0x8000000027277812 */ /* 0x000fe200078eb817 */
[----:B------:R-:W-:Y:S05]  /*5290*/  BRA `(.L_x_13463) ;  /* 0x0000006000007947 */ /* 0x000fea0003800000 */
.L_x_13462:
[----:B------:R-:W0:-:S06]  /*52a0*/  DSETP.GTU.AND P0, PT, R24, +INF , PT ;  /* 0x7ff000001800742a */ /* 0x000e0c0003f0c000 */
[----:B0-----:R-:W0:-:S14]  /*52b0*/  DSETP.LE.AND P0, PT, R2, +INF , !P0 ;  /* 0x7ff000000200742a */ /* 0x001e1c0004703000 */
[----:B0-----:R-:W0:-:S04]  /*52c0*/  @P0 DSETP.NEU.AND P2, PT, R2, +INF , PT ;  /* 0x7ff000000200042a */ /* 0x001e080003f4d000 */
[----:B------:R1:W2:-:S06]  /*52d0*/  @!P0 DADD R38, R22, c[0x0][0x170] ;  /* 0x00005c0016268629 */ /* 0x00028c0000000000 */
[----:B0-----:R-:W-:Y:S02]  /*52e0*/  @P0 FSEL R38, R22, RZ, P2 ;  /* 0x000000ff16260208 */ /* 0x001fe40001000000 */
[----:B------:R-:W-:Y:S02]  /*52f0*/  @P0 FSEL R39, R23, -QNAN , P2 ;  /* 0xfff8000017270808 */ /* 0x000fe40001000000 */
.L_x_13463:
[----:B-12---:R-:W-:Y:S05]  /*5300*/  BSYNC B0 ;  /* 0x0000000000007941 */ /* 0x006fea0003800000 */
.L_x_13461:
        /* <DEDUP_REMOVED lines=21> */
.L_x_13477:
[----:B------:R-:W-:Y:S05]  /*5460*/  BSYNC B1 ;  /* 0x0000000000017941 */ /* 0x000fea0003800000 */
.L_x_13476:
        /* <DEDUP_REMOVED lines=33> */
.L_x_13480:
[----:B------:R-:W-:Y:S05]  /*5680*/  BSYNC B2 ;  /* 0x0000000000027941 */ /* 0x000fea0003800000 */
.L_x_13479:
[----:B------:R-:W-:Y:S01]  /*5690*/  LOP3.LUT R23, RZ, 0x80000000, R7, 0xb8, !PT ;  /* 0x80000000ff177812 */ /* 0x000fe200078eb807 */
[----:B------:R-:W-:Y:S01]  /*56a0*/  IMAD.MOV.U32 R22, RZ, RZ, RZ ;  /* 0x000000ffff167224 */ /* 0x000fe200078e00ff */
[----:B------:R-:W-:Y:S05]  /*56b0*/  BRA `(.L_x_13481) ;  /* 0x0000006000007947 */ /* 0x000fea0003800000 */
.L_x_13478:
[----:B------:R-:W0:Y:S02]  /*56c0*/  FRND.F64.FLOOR R2, R24 ;  /* 0x0000001800027313 */ /* 0x000e240000305800 */
[----:B0-----:R-:W0:-:S04]  /*56d0*/  DADD R4, R24, -R2 ;  /* 0x0000000018047229 */ /* 0x001e080000000802 */
[----:B------:R-:W-:-:S04]  /*56e0*/  DADD R6, R2, 1 ;  /* 0x3ff0000002067429 */ /* 0x000fc80000000000 */
[----:B0-----:R-:W0:-:S06]  /*56f0*/  DSETP.GT.AND P0, PT, R4, 0.5, PT ;  /* 0x3fe000000400742a */ /* 0x001e0c0003f04000 */
[----:B0-----:R-:W-:Y:S02]  /*5700*/  FSEL R22, R6, R2, P0 ;  /* 0x0000000206167208 */ /* 0x001fe40000000000 */
[----:B------:R-:W-:Y:S02]  /*5710*/  FSEL R23, R7, R3, P0 ;  /* 0x0000000307177208 */ /* 0x000fe40000000000 */
.L_x_13481:
[----:B------:R-:W-:Y:S05]  /*5720*/  BSYNC B1 ;  /* 0x0000000000017941 */ /* 0x000fea0003800000 */
.L_x_13460:
        /* <DEDUP_REMOVED lines=24> */
.L_x_13484:
[----:B------:R-:W-:Y:S05]  /*58b0*/  BSYNC B1 ;  /* 0x0000000000017941 */ /* 0x000fea0003800000 */
.L_x_13483:
[----:B------:R-:W-:Y:S02]  /*58c0*/  IMAD.MOV.U32 R8, RZ, RZ, R34 ;  /* 0x000000ffff087224 */ /* 0x000fe400078e0022 */
[----:B------:R-:W-:Y:S01]  /*58d0*/  IMAD.MOV.U32 R9, RZ, RZ, R35 ;  /* 0x000000ffff097224 */ /* 0x000fe200078e0023 */
[----:B------:R-:W-:Y:S05]  /*58e0*/  BRA `(.L_x_13485) ;  /* 0x000013c000007947 */ /* 0x000fea0003800000 */
.L_x_13482:
        /* <DEDUP_REMOVED lines=40> */
.L_x_13491:
        /* <DEDUP_REMOVED lines=12> */
.L_x_13490:
[----:B------:R-:W-:Y:S05]  /*5c30*/  BSYNC B1 ;  /* 0x0000000000017941 */ /* 0x000fea0003800000 */
.L_x_13489:
        /* <DEDUP_REMOVED lines=12> */
.L_x_13496:
        /* <DEDUP_REMOVED lines=33> */
.L_x_13495:
[----:B------:R-:W-:Y:S05]  /*5f10*/  BSYNC B2 ;  /* 0x0000000000027941 */ /* 0x000fea0003800000 */
.L_x_13494:
[----:B------:R-:W-:-:S13]  /*5f20*/  ISETP.GE.U32.AND P0, PT, R28, 0xc, PT ;  /* 0x0000000c1c00780c */ /* 0x000fda0003f06070 */
[----:B------:R-:W-:Y:S05]  /*5f30*/  @!P0 BRA `(.L_x_13493) ;  /* 0x0000077000008947 */ /* 0x000fea0003800000 */
[----:B------:R-:W-:Y:S01]  /*5f40*/  BSSY B2, `(.L_x_13497) ;  /* 0x0000075000027945 */ /* 0x000fe20003800000 */
[----:B------:R-:W-:Y:S02]  /*5f50*/  IADD3 R2, R6, 0x10, RZ ;  /* 0x0000001006027810 */ /* 0x000fe40007ffe0ff */
.L_x_13498:
        /* <DEDUP_REMOVED lines=116> */
.L_x_13497:
[----:B------:R-:W-:Y:S02]  /*66a0*/  IMAD.MOV.U32 R2, RZ, RZ, R4 ;  /* 0x000000ffff027224 */ /* 0x000fe400078e0004 */
.L_x_13493:
[----:B------:R-:W-:Y:S05]  /*66b0*/  BSYNC B1 ;  /* 0x0000000000017941 */ /* 0x000fea0003800000 */
.L_x_13492:
        /* <DEDUP_REMOVED lines=19> */
.L_x_13500:
[----:B------:R-:W-:Y:S05]  /*67f0*/  BSYNC B1 ;  /* 0x0000000000017941 */ /* 0x000fea0003800000 */
.L_x_13499:
[----:B------:R-:W-:Y:S01]  /*6800*/  LOP3.LUT R39, R39, 0x80000000, R9, 0xb8, !PT ;  /* 0x8000000027277812 */ /* 0x000fe200078eb809 */
[----:B------:R-:W-:Y:S05]  /*6810*/  BRA `(.L_x_13488) ;  /* 0x0000006000007947 */ /* 0x000fea0003800000 */
.L_x_13487:
[----:B------:R-:W0:-:S06]  /*6820*/  DSETP.GTU.AND P0, PT, R24, +INF , PT ;  /* 0x7ff000001800742a */ /* 0x000e0c0003f0c000 */
[----:B0-----:R-:W0:-:S14]  /*6830*/  DSETP.LE.AND P0, PT, R2, +INF , !P0 ;  /* 0x7ff000000200742a */ /* 0x001e1c0004703000 */
[----:B0-----:R-:W0:-:S04]  /*6840*/  @P0 DSETP.NEU.AND P2, PT, R2, +INF , PT ;  /* 0x7ff000000200042a */ /* 0x001e080003f4d000 */
[----:B------:R1:W2:-:S06]  /*6850*/  @!P0 DADD R38, R8, c[0x0][0x170] ;  /* 0x00005c0008268629 */ /* 0x00028c0000000000 */
[----:B0-----:R-:W-:Y:S02]  /*6860*/  @P0 FSEL R38, R8, RZ, P2 ;  /* 0x000000ff08260208 */ /* 0x001fe40001000000 */
[----:B------:R-:W-:Y:S02]  /*6870*/  @P0 FSEL R39, R9, -QNAN , P2 ;  /* 0xfff8000009270808 */ /* 0x000fe40001000000 */
.L_x_13488:
[----:B-12---:R-:W-:Y:S05]  /*6880*/  BSYNC B0 ;  /* 0x0000000000007941 */ /* 0x006fea0003800000 */
.L_x_13486:
        /* <DEDUP_REMOVED lines=21> */
.L_x_13502:
[----:B------:R-:W-:Y:S05]  /*69e0*/  BSYNC B1 ;  /* 0x0000000000017941 */ /* 0x000fea0003800000 */
.L_x_13501:
        /* <DEDUP_REMOVED lines=33> */
.L_x_13505:
[----:B------:R-:W-:Y:S05]  /*6c00*/  BSYNC B2 ;  /* 0x0000000000027941 */ /* 0x000fea0003800000 */
.L_x_13504:
[----:B------:R-:W-:Y:S01]  /*6c10*/  LOP3.LUT R9, RZ, 0x80000000, R7, 0xb8, !PT ;  /* 0x80000000ff097812 */ /* 0x000fe200078eb807 */
[----:B------:R-:W-:Y:S01]  /*6c20*/  IMAD.MOV.U32 R8, RZ, RZ, RZ ;  /* 0x000000ffff087224 */ /* 0x000fe200078e00ff */
[----:B------:R-:W-:Y:S05]  /*6c30*/  BRA `(.L_x_13506) ;  /* 0x0000006000007947 */ /* 0x000fea0003800000 */
.L_x_13503:
[----:B------:R-:W0:Y:S02]  /*6c40*/  FRND.F64.FLOOR R2, R24 ;  /* 0x0000001800027313 */ /* 0x000e240000305800 */
[----:B0-----:R-:W0:-:S04]  /*6c50*/  DADD R4, R24, -R2 ;  /* 0x0000000018047229 */ /* 0x001e080000000802 */
[----:B------:R-:W-:-:S04]  /*6c60*/  DADD R6, R2, 1 ;  /* 0x3ff0000002067429 */ /* 0x000fc80000000000 */
[----:B0-----:R-:W0:-:S06]  /*6c70*/  DSETP.GT.AND P0, PT, R4, 0.5, PT ;  /* 0x3fe000000400742a */ /* 0x001e0c0003f04000 */
[----:B0-----:R-:W-:Y:S02]  /*6c80*/  FSEL R8, R6, R2, P0 ;  /* 0x0000000206087208 */ /* 0x001fe40000000000 */
[----:B------:R-:W-:Y:S02]  /*6c90*/  FSEL R9, R7, R3, P0 ;  /* 0x0000000307097208 */ /* 0x000fe40000000000 */
.L_x_13506:
[----:B------:R-:W-:Y:S05]  /*6ca0*/  BSYNC B1 ;  /* 0x0000000000017941 */ /* 0x000fea0003800000 */
.L_x_13485:
        /* <DEDUP_REMOVED lines=24> */
.L_x_13509:
[----:B------:R-:W-:Y:S05]  /*6e30*/  BSYNC B1 ;  /* 0x0000000000017941 */ /* 0x000fea0003800000 */
.L_x_13508:
[----:B------:R-:W-:Y:S02]  /*6e40*/  IMAD.MOV.U32 R10, RZ, RZ, R34 ;  /* 0x000000ffff0a7224 */ /* 0x000fe400078e0022 */
[----:B------:R-:W-:Y:S01]  /*6e50*/  IMAD.MOV.U32 R11, RZ, RZ, R35 ;  /* 0x000000ffff0b7224 */ /* 0x000fe200078e0023 */
[----:B------:R-:W-:Y:S05]  /*6e60*/  BRA `(.L_x_13510) ;  /* 0x000013c000007947 */ /* 0x000fea0003800000 */
.L_x_13507:
        /* <DEDUP_REMOVED lines=40> */
.L_x_13516:
        /* <DEDUP_REMOVED lines=12> */
.L_x_13515:
[----:B------:R-:W-:Y:S05]  /*71b0*/  BSYNC B1 ;  /* 0x0000000000017941 */ /* 0x000fea0003800000 */
.L_x_13514:
        /* <DEDUP_REMOVED lines=12> */
.L_x_13521:
        /* <DEDUP_REMOVED lines=33> */
.L_x_13520:
[----:B------:R-:W-:Y:S05]  /*7490*/  BSYNC B2 ;  /* 0x0000000000027941 */ /* 0x000fea0003800000 */
.L_x_13519:
[----:B------:R-:W-:-:S13]  /*74a0*/  ISETP.GE.U32.AND P0, PT, R28, 0xc, PT ;  /* 0x0000000c1c00780c */ /* 0x000fda0003f06070 */
[----:B------:R-:W-:Y:S05]  /*74b0*/  @!P0 BRA `(.L_x_13518) ;  /* 0x0000077000008947 */ /* 0x000fea0003800000 */
[----:B------:R-:W-:Y:S01]  /*74c0*/  BSSY B2, `(.L_x_13522) ;  /* 0x0000075000027945 */ /* 0x000fe20003800000 */
[----:B------:R-:W-:Y:S02]  /*74d0*/  IADD3 R2, R6, 0x10, RZ ;  /* 0x0000001006027810 */ /* 0x000fe40007ffe0ff */
.L_x_13523:
        /* <DEDUP_REMOVED lines=116> */
.L_x_13522:
[----:B------:R-:W-:Y:S02]  /*7c20*/  IMAD.MOV.U32 R2, RZ, RZ, R4 ;  /* 0x000000ffff027224 */ /* 0x000fe400078e0004 */
.L_x_13518:
[----:B------:R-:W-:Y:S05]  /*7c30*/  BSYNC B1 ;  /* 0x0000000000017941 */ /* 0x000fea0003800000 */
.L_x_13517:
        /* <DEDUP_REMOVED lines=19> */
.L_x_13525:
[----:B------:R-:W-:Y:S05]  /*7d70*/  BSYNC B1 ;  /* 0x0000000000017941 */ /* 0x000fea0003800000 */
.L_x_13524:
[----:B------:R-:W-:Y:S01]  /*7d80*/  LOP3.LUT R39, R39, 0x80000000, R11, 0xb8, !PT ;  /* 0x8000000027277812 */ /* 0x000fe200078eb80b */
[----:B------:R-:W-:Y:S05]  /*7d90*/  BRA `(.L_x_13513) ;  /* 0x0000006000007947 */ /* 0x000fea0003800000 */
.L_x_13512:
[----:B------:R-:W0:-:S06]  /*7da0*/  DSETP.GTU.AND P0, PT, R24, +INF , PT ;  /* 0x7ff000001800742a */ /* 0x000e0c0003f0c000 */
[----:B0-----:R-:W0:-:S14]  /*7db0*/  DSETP.LE.AND P0, PT, R2, +INF , !P0 ;  /* 0x7ff000000200742a */ /* 0x001e1c0004703000 */
[----:B0-----:R-:W0:-:S04]  /*7dc0*/  @P0 DSETP.NEU.AND P2, PT, R2, +INF , PT ;  /* 0x7ff000000200042a */ /* 0x001e080003f4d000 */
[----:B------:R1:W2:-:S06]  /*7dd0*/  @!P0 DADD R38, R10, c[0x0][0x170] ;  /* 0x00005c000a268629 */ /* 0x00028c0000000000 */
[----:B0-----:R-:W-:Y:S02]  /*7de0*/  @P0 FSEL R38, R10, RZ, P2 ;  /* 0x000000ff0a260208 */ /* 0x001fe40001000000 */
[----:B------:R-:W-:Y:S02]  /*7df0*/  @P0 FSEL R39, R11, -QNAN , P2 ;  /* 0xfff800000b270808 */ /* 0x000fe40001000000 */
.L_x_13513:
[----:B-12---:R-:W-:Y:S05]  /*7e00*/  BSYNC B0 ;  /* 0x0000000000007941 */ /* 0x006fea0003800000 */
.L_x_13511:
        /* <DEDUP_REMOVED lines=21> */
.L_x_13527:
[----:B------:R-:W-:Y:S05]  /*7f60*/  BSYNC B1 ;  /* 0x0000000000017941 */ /* 0x000fea0003800000 */
.L_x_13526:
        /* <DEDUP_REMOVED lines=33> */
.L_x_13530:
[----:B------:R-:W-:Y:S05]  /*8180*/  BSYNC B2 ;  /* 0x0000000000027941 */ /* 0x000fea0003800000 */
.L_x_13529:
[----:B------:R-:W-:Y:S01]  /*8190*/  LOP3.LUT R11, RZ, 0x80000000, R7, 0xb8, !PT ;  /* 0x80000000ff0b7812 */ /* 0x000fe200078eb807 */
[----:B------:R-:W-:Y:S01]  /*81a0*/  IMAD.MOV.U32 R10, RZ, RZ, RZ ;  /* 0x000000ffff0a7224 */ /* 0x000fe200078e00ff */
[----:B------:R-:W-:Y:S05]  /*81b0*/  BRA `(.L_x_13531) ;  /* 0x0000006000007947 */ /* 0x000fea0003800000 */
.L_x_13528:
[----:B------:R-:W0:Y:S02]  /*81c0*/  FRND.F64.FLOOR R2, R24 ;  /* 0x0000001800027313 */ /* 0x000e240000305800 */
[----:B0-----:R-:W0:-:S04]  /*81d0*/  DADD R4, R24, -R2 ;  /* 0x0000000018047229 */ /* 0x001e080000000802 */
[----:B------:R-:W-:-:S04]  /*81e0*/  DADD R6, R2, 1 ;  /* 0x3ff0000002067429 */ /* 0x000fc80000000000 */
[----:B0-----:R-:W0:-:S06]  /*81f0*/  DSETP.GT.AND P0, PT, R4, 0.5, PT ;  /* 0x3fe000000400742a */ /* 0x001e0c0003f04000 */
[----:B0-----:R-:W-:Y:S02]  /*8200*/  FSEL R10, R6, R2, P0 ;  /* 0x00000002060a7208 */ /* 0x001fe40000000000 */
[----:B------:R-:W-:Y:S02]  /*8210*/  FSEL R11, R7, R3, P0 ;  /* 0x00000003070b7208 */ /* 0x000fe40000000000 */
.L_x_13531:
[----:B------:R-:W-:Y:S05]  /*8220*/  BSYNC B1 ;  /* 0x0000000000017941 */ /* 0x000fea0003800000 */
.L_x_13510:
        /* <DEDUP_REMOVED lines=24> */
.L_x_13534:
[----:B------:R-:W-:Y:S05]  /*83b0*/  BSYNC B1 ;  /* 0x0000000000017941 */ /* 0x000fea0003800000 */
.L_x_13533:
[----:B------:R-:W-:Y:S02]  /*83c0*/  IMAD.MOV.U32 R12, RZ, RZ, R34 ;  /* 0x000000ffff0c7224 */ /* 0x000fe400078e0022 */
[----:B------:R-:W-:Y:S01]  /*83d0*/  IMAD.MOV.U32 R13, RZ, RZ, R35 ;  /* 0x000000ffff0d7224 */ /* 0x000fe200078e0023 */
[----:B------:R-:W-:Y:S05]  /*83e0*/  BRA `(.L_x_13535) ;  /* 0x000013c000007947 */ /* 0x000fea0003800000 */
.L_x_13532:
        /* <DEDUP_REMOVED lines=40> */
.L_x_13541:
        /* <DEDUP_REMOVED lines=12> */
.L_x_13540:
[----:B------:R-:W-:Y:S05]  /*8730*/  BSYNC B1 ;  /* 0x0000000000017941 */ /* 0x000fea0003800000 */
.L_x_13539:
        /* <DEDUP_REMOVED lines=12> */
.L_x_13546:
        /* <DEDUP_REMOVED lines=33> */
.L_x_13545:
[----:B------:R-:W-:Y:S05]  /*8a10*/  BSYNC B2 ;  /* 0x0000000000027941 */ /* 0x000fea0003800000 */
.L_x_13544:
[----:B------:R-:W-:-:S13]  /*8a20*/  ISETP.GE.U32.AND P0, PT, R28, 0xc, PT ;  /* 0x0000000c1c00780c */ /* 0x000fda0003f06070 */
[----:B------:R-:W-:Y:S05]  /*8a30*/  @!P0 BRA `(.L_x_13543) ;  /* 0x0000077000008947 */ /* 0x000fea0003800000 */
[----:B------:R-:W-:Y:S01]  /*8a40*/  BSSY B2, `(.L_x_13547) ;  /* 0x0000075000027945 */ /* 0x000fe20003800000 */
[----:B------:R-:W-:Y:S02]  /*8a50*/  IADD3 R2, R6, 0x10, RZ ;  /* 0x0000001006027810 */ /* 0x000fe40007ffe0ff */
.L_x_13548:
        /* <DEDUP_REMOVED lines=116> */
.L_x_13547:
[----:B------:R-:W-:Y:S02]  /*91a0*/  IMAD.MOV.U32 R2, RZ, RZ, R4 ;  /* 0x000000ffff027224 */ /* 0x000fe400078e0004 */
.L_x_13543:
[----:B------:R-:W-:Y:S05]  /*91b0*/  BSYNC B1 ;  /* 0x0000000000017941 */ /* 0x000fea0003800000 */
.L_x_13542:
        /* <DEDUP_REMOVED lines=19> */
.L_x_13550:
[----:B------:R-:W-:Y:S05]  /*92f0*/  BSYNC B1 ;  /* 0x0000000000017941 */ /* 0x000fea0003800000 */
.L_x_13549:
[----:B------:R-:W-:Y:S01]  /*9300*/  LOP3.LUT R39, R39, 0x80000000, R13, 0xb8, !PT ;  /* 0x8000000027277812 */ /* 0x000fe200078eb80d */
[----:B------:R-:W-:Y:S05]  /*9310*/  BRA `(.L_x_13538) ;  /* 0x0000006000007947 */ /* 0x000fea0003800000 */
.L_x_13537:
[----:B------:R-:W0:-:S06]  /*9320*/  DSETP.GTU.AND P0, PT, R24, +INF , PT ;  /* 0x7ff000001800742a */ /* 0x000e0c0003f0c000 */
[----:B0-----:R-:W0:-:S14]  /*9330*/  DSETP.LE.AND P0, PT, R2, +INF , !P0 ;  /* 0x7ff000000200742a */ /* 0x001e1c0004703000 */
[----:B0-----:R-:W0:-:S04]  /*9340*/  @P0 DSETP.NEU.AND P2, PT, R2, +INF , PT ;  /* 0x7ff000000200042a */ /* 0x001e080003f4d000 */
[----:B------:R1:W2:-:S06]  /*9350*/  @!P0 DADD R38, R12, c[0x0][0x170] ;  /* 0x00005c000c268629 */ /* 0x00028c0000000000 */
[----:B0-----:R-:W-:Y:S02]  /*9360*/  @P0 FSEL R38, R12, RZ, P2 ;  /* 0x000000ff0c260208 */ /* 0x001fe40001000000 */
[----:B------:R-:W-:Y:S02]  /*9370*/  @P0 FSEL R39, R13, -QNAN , P2 ;  /* 0xfff800000d270808 */ /* 0x000fe40001000000 */
.L_x_13538:
[----:B-12---:R-:W-:Y:S05]  /*9380*/  BSYNC B0 ;  /* 0x0000000000007941 */ /* 0x006fea0003800000 */
.L_x_13536:
        /* <DEDUP_REMOVED lines=21> */
.L_x_13552:
[----:B------:R-:W-:Y:S05]  /*94e0*/  BSYNC B1 ;  /* 0x0000000000017941 */ /* 0x000fea0003800000 */
.L_x_13551:
        /* <DEDUP_REMOVED lines=33> */
.L_x_13555:
[----:B------:R-:W-:Y:S05]  /*9700*/  BSYNC B2 ;  /* 0x0000000000027941 */ /* 0x000fea0003800000 */
.L_x_13554:
[----:B------:R-:W-:Y:S01]  /*9710*/  LOP3.LUT R13, RZ, 0x80000000, R7, 0xb8, !PT ;  /* 0x80000000ff0d7812 */ /* 0x000fe200078eb807 */
[----:B------:R-:W-:Y:S01]  /*9720*/  IMAD.MOV.U32 R12, RZ, RZ, RZ ;  /* 0x000000ffff0c7224 */ /* 0x000fe200078e00ff */
[----:B------:R-:W-:Y:S05]  /*9730*/  BRA `(.L_x_13556) ;  /* 0x0000006000007947 */ /* 0x000fea0003800000 */
.L_x_13553:
[----:B------:R-:W0:Y:S02]  /*9740*/  FRND.F64.FLOOR R2, R24 ;  /* 0x0000001800027313 */ /* 0x000e240000305800 */
[----:B0-----:R-:W0:-:S04]  /*9750*/  DADD R4, R24, -R2 ;  /* 0x0000000018047229 */ /* 0x001e080000000802 */
[----:B------:R-:W-:-:S04]  /*9760*/  DADD R6, R2, 1 ;  /* 0x3ff0000002067429 */ /* 0x000fc80000000000 */
[----:B0-----:R-:W0:-:S06]  /*9770*/  DSETP.GT.AND P0, PT, R4, 0.5, PT ;  /* 0x3fe000000400742a */ /* 0x001e0c0003f04000 */
[----:B0-----:R-:W-:Y:S02]  /*9780*/  FSEL R12, R6, R2, P0 ;  /* 0x00000002060c7208 */ /* 0x001fe40000000000 */
[----:B------:R-:W-:Y:S02]  /*9790*/  FSEL R13, R7, R3, P0 ;  /* 0x00000003070d7208 */ /* 0x000fe40000000000 */
.L_x_13556:
[----:B------:R-:W-:Y:S05]  /*97a0*/  BSYNC B1 ;  /* 0x0000000000017941 */ /* 0x000fea0003800000 */
.L_x_13535:
        /* <DEDUP_REMOVED lines=24> */
.L_x_13559:
[----:B------:R-:W-:Y:S05]  /*9930*/  BSYNC B1 ;  /* 0x0000000000017941 */ /* 0x000fea0003800000 */
.L_x_13558:
[----:B------:R-:W-:Y:S02]  /*9940*/  IMAD.MOV.U32 R14, RZ, RZ, R34 ;  /* 0x000000ffff0e7224 */ /* 0x000fe400078e0022 */
[----:B------:R-:W-:Y:S01]  /*9950*/  IMAD.MOV.U32 R15, RZ, RZ, R35 ;  /* 0x000000ffff0f7224 */ /* 0x000fe200078e0023 */
[----:B------:R-:W-:Y:S05]  /*9960*/  BRA `(.L_x_13560) ;  /* 0x000013c000007947 */ /* 0x000fea0003800000 */
.L_x_13557:
        /* <DEDUP_REMOVED lines=40> */
.L_x_13566:
        /* <DEDUP_REMOVED lines=12> */
.L_x_13565:
[----:B------:R-:W-:Y:S05]  /*9cb0*/  BSYNC B1 ;  /* 0x0000000000017941 */ /* 0x000fea0003800000 */
.L_x_13564:
        /* <DEDUP_REMOVED lines=12> */
.L_x_13571:
        /* <DEDUP_REMOVED lines=33> */
.L_x_13570:
[----:B------:R-:W-:Y:S05]  /*9f90*/  BSYNC B2 ;  /* 0x0000000000027941 */ /* 0x000fea0003800000 */
.L_x_13569:
[----:B------:R-:W-:-:S13]  /*9fa0*/  ISETP.GE.U32.AND P0, PT, R28, 0xc, PT ;  /* 0x0000000c1c00780c */ /* 0x000fda0003f06070 */
[----:B------:R-:W-:Y:S05]  /*9fb0*/  @!P0 BRA `(.L_x_13568) ;  /* 0x0000077000008947 */ /* 0x000fea0003800000 */
[----:B------:R-:W-:Y:S01]  /*9fc0*/  BSSY B2, `(.L_x_13572) ;  /* 0x0000075000027945 */ /* 0x000fe20003800000 */
[----:B------:R-:W-:Y:S02]  /*9fd0*/  IADD3 R2, R6, 0x10, RZ ;  /* 0x0000001006027810 */ /* 0x000fe40007ffe0ff */
.L_x_13573:
        /* <DEDUP_REMOVED lines=116> */
.L_x_13572:
[----:B------:R-:W-:Y:S02]  /*a720*/  IMAD.MOV.U32 R2, RZ, RZ, R4 ;  /* 0x000000ffff027224 */ /* 0x000fe400078e0004 */
.L_x_13568:
[----:B------:R-:W-:Y:S05]  /*a730*/  BSYNC B1 ;  /* 0x0000000000017941 */ /* 0x000fea0003800000 */
.L_x_13567:
        /* <DEDUP_REMOVED lines=19> */
.L_x_13575:
[----:B------:R-:W-:Y:S05]  /*a870*/  BSYNC B1 ;  /* 0x0000000000017941 */ /* 0x000fea0003800000 */
.L_x_13574:
[----:B------:R-:W-:Y:S01]  /*a880*/  LOP3.LUT R39, R39, 0x80000000, R15, 0xb8, !PT ;  /* 0x8000000027277812 */ /* 0x000fe200078eb80f */
[----:B------:R-:W-:Y:S05]  /*a890*/  BRA `(.L_x_13563) ;  /* 0x0000006000007947 */ /* 0x000fea0003800000 */
.L_x_13562:
[----:B------:R-:W0:-:S06]  /*a8a0*/  DSETP.GTU.AND P0, PT, R24, +INF , PT ;  /* 0x7ff000001800742a */ /* 0x000e0c0003f0c000 */
[----:B0-----:R-:W0:-:S14]  /*a8b0*/  DSETP.LE.AND P0, PT, R2, +INF , !P0 ;  /* 0x7ff000000200742a */ /* 0x001e1c0004703000 */
[----:B0-----:R-:W0:-:S04]  /*a8c0*/  @P0 DSETP.NEU.AND P1, PT, R2, +INF , PT ;  /* 0x7ff000000200042a */ /* 0x001e080003f2d000 */
[----:B------:R1:W2:-:S06]  /*a8d0*/  @!P0 DADD R38, R14, c[0x0][0x170] ;  /* 0x00005c000e268629 */ /* 0x00028c0000000000 */
[----:B0-----:R-:W-:Y:S02]  /*a8e0*/  @P0 FSEL R38, R14, RZ, P1 ;  /* 0x000000ff0e260208 */ /* 0x001fe40000800000 */
[----:B------:R-:W-:Y:S02]  /*a8f0*/  @P0 FSEL R39, R15, -QNAN , P1 ;  /* 0xfff800000f270808 */ /* 0x000fe40000800000 */
.L_x_13563:
[----:B-12---:R-:W-:Y:S05]  /*a900*/  BSYNC B0 ;  /* 0x0000000000007941 */ /* 0x006fea0003800000 */
.L_x_13561:
        /* <DEDUP_REMOVED lines=21> */
.L_x_13577:
[----:B------:R-:W-:Y:S05]  /*aa60*/  BSYNC B1 ;  /* 0x0000000000017941 */ /* 0x000fea0003800000 */
.L_x_13576:
        /* <DEDUP_REMOVED lines=33> */
.L_x_13580:
[----:B------:R-:W-:Y:S05]  /*ac80*/  BSYNC B2 ;  /* 0x0000000000027941 */ /* 0x000fea0003800000 */
.L_x_13579:
[----:B------:R-:W-:Y:S01]  /*ac90*/  LOP3.LUT R15, RZ, 0x80000000, R7, 0xb8, !PT ;  /* 0x80000000ff0f7812 */ /* 0x000fe200078eb807 */
[----:B------:R-:W-:Y:S01]  /*aca0*/  IMAD.MOV.U32 R14, RZ, RZ, RZ ;  /* 0x000000ffff0e7224 */ /* 0x000fe200078e00ff */
[----:B------:R-:W-:Y:S05]  /*acb0*/  BRA `(.L_x_13581) ;  /* 0x0000006000007947 */ /* 0x000fea0003800000 */
.L_x_13578:
[----:B------:R-:W0:Y:S02]  /*acc0*/  FRND.F64.FLOOR R2, R24 ;  /* 0x0000001800027313 */ /* 0x000e240000305800 */
[----:B0-----:R-:W0:-:S04]  /*acd0*/  DADD R4, R24, -R2 ;  /* 0x0000000018047229 */ /* 0x001e080000000802 */
[----:B------:R-:W-:-:S04]  /*ace0*/  DADD R6, R2, 1 ;  /* 0x3ff0000002067429 */ /* 0x000fc80000000000 */
[----:B0-----:R-:W0:-:S06]  /*acf0*/  DSETP.GT.AND P0, PT, R4, 0.5, PT ;  /* 0x3fe000000400742a */ /* 0x001e0c0003f04000 */
[----:B0-----:R-:W-:Y:S02]  /*ad00*/  FSEL R14, R6, R2, P0 ;  /* 0x00000002060e7208 */ /* 0x001fe40000000000 */
[----:B------:R-:W-:Y:S02]  /*ad10*/  FSEL R15, R7, R3, P0 ;  /* 0x00000003070f7208 */ /* 0x000fe40000000000 */
.L_x_13581:
[----:B------:R-:W-:Y:S05]  /*ad20*/  BSYNC B1 ;  /* 0x0000000000017941 */ /* 0x000fea0003800000 */
.L_x_13560:
        /* <DEDUP_REMOVED lines=11> */
.L_x_13380:
[----:B------:R-:W0:Y:S01]  /*ade0*/  S2R R0, SR_TID.X ;  /* 0x0000000000007919 */ /* 0x000e220000002100 */
[----:B------:R-:W-:Y:S01]  /*adf0*/  CS2R R18, SRZ ;  /* 0x0000000000127805 */ /* 0x000fe2000001ff00 */
[----:B------:R-:W-:Y:S01]  /*ae00*/  CS2R R16, SRZ ;  /* 0x0000000000107805 */ /* 0x000fe2000001ff00 */
[----:B------:R-:W-:Y:S01]  /*ae10*/  CS2R R40, SRZ ;  /* 0x0000000000287805 */ /* 0x000fe2000001ff00 */
[----:B0-----:R-:W-:-:S13]  /*ae20*/  ISETP.GE.AND P0, PT, R0, R7, PT ;  /* 0x000000070000720c */ /* 0x001fda0003f06270 */
[----:B------:R-:W-:Y:S01]  /*ae30*/  @!P0 IMAD.IADD R2, R20, 0x1, R0 ;  /* 0x0000000114028824 */ /* 0x000fe200078e0200 */
[----:B------:R-:W-:Y:S01]  /*ae40*/  @!P0 IADD3 R0, R0, 0x80, RZ ;  /* 0x0000008000008810 */ /* 0x000fe20007ffe0ff */
[----:B------:R-:W-:-:S03]  /*ae50*/  @!P0 IMAD.MOV.U32 R3, RZ, RZ, 0x8 ;  /* 0x00000008ff038424 */ /* 0x000fc600078e00ff */
[----:B------:R-:W-:Y:S01]  /*ae60*/  ISETP.GE.AND P6, PT, R0, R7, PT ;  /* 0x000000070000720c */ /* 0x000fe20003fc6270 */
[----:B------:R-:W-:Y:S01]  /*ae70*/  @!P0 IMAD.WIDE.U32 R2, R2, R3, c[0x0][0x180] ;  /* 0x0000600002028625 */ /* 0x000fe200078e0003 */
[----:B------:R-:W-:-:S04]  /*ae80*/  CS2R R22, SRZ ;  /* 0x0000000000167805 */ /* 0x000fc8000001ff00 */
[----:B------:R0:W5:Y:S07]  /*ae90*/  @!P0 LDG.E.64 R16, [R2.64] ;  /* 0x0000000402108981 */ /* 0x00016e000c1e1b00 */
[----:B------:R-:W-:Y:S01]  /*aea0*/  @!P6 IMAD.IADD R4, R20, 0x1, R0 ;  /* 0x000000011404e824 */ /* 0x000fe200078e0200 */
[----:B------:R-:W-:Y:S01]  /*aeb0*/  @!P6 IADD3 R0, R0, 0x80, RZ ;  /* 0x000000800000e810 */ /* 0x000fe20007ffe0ff */
[----:B------:R-:W-:-:S03]  /*aec0*/  @!P6 IMAD.MOV.U32 R5, RZ, RZ, 0x8 ;  /* 0x00000008ff05e424 */ /* 0x000fc600078e00ff */
[----:B------:R-:W-:Y:S01]  /*aed0*/  ISETP.GE.AND P5, PT, R0, R7, PT ;  /* 0x000000070000720c */ /* 0x000fe20003fa6270 */
[----:B------:R-:W-:-:S05]  /*aee0*/  @!P6 IMAD.WIDE.U32 R4, R4, R5, c[0x0][0x180] ;  /* 0x000060000404e625 */ /* 0x000fca00078e0005 */
[----:B------:R1:W5:Y:S07]  /*aef0*/  @!P6 LDG.E.64 R18, [R4.64] ;  /* 0x000000040412e981 */ /* 0x00036e000c1e1b00 */
[----:B------:R-:W-:Y:S01]  /*af00*/  @!P5 IMAD.IADD R14, R20, 0x1, R0 ;  /* 0x00000001140ed824 */ /* 0x000fe200078e0200 */
[----:B------:R-:W-:Y:S01]  /*af10*/  @!P5 IADD3 R0, R0, 0x80, RZ ;  /* 0x000000800000d810 */ /* 0x000fe20007ffe0ff */
[----:B------:R-:W-:-:S03]  /*af20*/  @!P5 IMAD.MOV.U32 R15, RZ, RZ, 0x8 ;  /* 0x00000008ff0fd424 */ /* 0x000fc600078e00ff */
[----:B------:R-:W-:Y:S01]  /*af30*/  ISETP.GE.AND P4, PT, R0, R7, PT ;  /* 0x000000070000720c */ /* 0x000fe20003f86270 */
[----:B------:R-:W-:Y:S01]  /*af40*/  @!P5 IMAD.WIDE.U32 R14, R14, R15, c[0x0][0x180] ;  /* 0x000060000e0ed625 */ /* 0x000fe200078e000f */
[----:B------:R-:W-:Y:S01]  /*af50*/  CS2R R38, SRZ ;  /* 0x0000000000267805 */ /* 0x000fe2000001ff00 */
[----:B------:R-:W-:Y:S01]  /*af60*/  CS2R R8, SRZ ;  /* 0x0000000000087805 */ /* 0x000fe2000001ff00 */
[----:B------:R-:W-:Y:S02]  /*af70*/  CS2R R10, SRZ ;  /* 0x00000000000a7805 */ /* 0x000fe4000001ff00 */
[----:B------:R2:W5:Y:S07]  /*af80*/  @!P5 LDG.E.64 R40, [R14.64] ;  /* 0x000000040e28d981 */ /* 0x00056e000c1e1b00 */
        /* <DEDUP_REMOVED lines=16> */
[----:B------:R-:W-:Y:S01]  /*b090*/  CS2R R12, SRZ ;  /* 0x00000000000c7805 */ /* 0x000fe2000001ff00 */
[----:B--2---:R-:W-:-:S04]  /*b0a0*/  @!P3 IMAD.WIDE.U32 R14, R24, R25, c[0x0][0x180] ;  /* 0x00006000180eb625 */ /* 0x004fc800078e0019 */
[----:B0-----:R-:W-:Y:S01]  /*b0b0*/  @!P6 IMAD.IADD R2, R20, 0x1, R0 ;  /* 0x000000011402e824 */ /* 0x001fe200078e0200 */
[----:B------:R0:W5:Y:S01]  /*b0c0*/  @!P3 LDG.E.64 R38, [R14.64] ;  /* 0x000000040e26b981 */ /* 0x000162000c1e1b00 */
[----:B------:R-:W-:Y:S02]  /*b0d0*/  @!P6 IMAD.MOV.U32 R3, RZ, RZ, 0x8 ;  /* 0x00000008ff03e424 */ /* 0x000fe400078e00ff */
[----:B------:R-:W-:-:S04]  /*b0e0*/  @!P2 IMAD.WIDE.U32 R24, R26, R27, c[0x0][0x180] ;  /* 0x000060001a18a625 */ /* 0x000fc800078e001b */
[----:B-1----:R-:W-:Y:S01]  /*b0f0*/  @!P4 IMAD.WIDE.U32 R4, R6, R21, c[0x0][0x180] ;  /* 0x000060000604c625 */ /* 0x002fe200078e0015 */
[----:B------:R0:W5:Y:S03]  /*b100*/  @!P2 LDG.E.64 R8, [R24.64] ;  /* 0x000000041808a981 */ /* 0x000166000c1e1b00 */
[----:B------:R-:W-:Y:S01]  /*b110*/  @!P1 IMAD.WIDE.U32 R26, R28, R29, c[0x0][0x180] ;  /* 0x000060001c1a9625 */ /* 0x000fe200078e001d */
[----:B------:R0:W5:Y:S03]  /*b120*/  @!P4 LDG.E.64 R22, [R4.64] ;  /* 0x000000040416c981 */ /* 0x000166000c1e1b00 */
        /* <DEDUP_REMOVED lines=30> */
.L_x_13586:
[----:B------:R-:W-:Y:S05]  /*b310*/  BSYNC B2 ;  /* 0x0000000000027941 */ /* 0x000fea0003800000 */
.L_x_13585:
[----:B------:R-:W-:Y:S02]  /*b320*/  IMAD.MOV.U32 R14, RZ, RZ, R34 ;  /* 0x000000ffff0e7224 */ /* 0x000fe400078e0022 */
[----:B------:R-:W-:Y:S01]  /*b330*/  IMAD.MOV.U32 R15, RZ, RZ, R35 ;  /* 0x000000ffff0f7224 */ /* 0x000fe200078e0023 */
[----:B------:R-:W-:Y:S05]  /*b340*/  BRA `(.L_x_13583) ;  /* 0x000013c000007947 */ /* 0x000fea0003800000 */
.L_x_13584:
        /* <DEDUP_REMOVED lines=30> */
[----:B------:R-:W-:-:S05]  /*b530*/  IMNMX R4, R21, -0x1, !PT ;  /* 0xffffffff15047817 */ /* 0x000fca0007800200 */
[----:B------:R-:W-:Y:S02]  /*b540*/  IMAD.IADD R27, R4, 0x1, R15 ;  /* 0x00000001041b7824 */ /* 0x000fe400078e020f */
[----:B------:R-:W-:-:S03]  /*b550*/  IMAD.IADD R15, R15, 0x1, -R0 ;  /* 0x000000010f0f7824 */ /* 0x000fc600078e0a00 */
[----:B------:R-:W-:-:S04]  /*b560*/  IADD3 R4, R27, 0x2, -R0 ;  /* 0x000000021b047810 */ /* 0x000fc80007ffe800 */
[----:B------:R-:W-:Y:S02]  /*b570*/  LOP3.LUT P0, R6, R4, 0x3, RZ, 0xc0, !PT ;  /* 0x0000000304067812 */ /* 0x000fe4000780c0ff */
[----:B------:R-:W-:-:S04]  /*b580*/  LOP3.LUT R4, R3, 0xfffff, RZ, 0xc0, !PT ;  /* 0x000fffff03047812 */ /* 0x000fc800078ec0ff */
[----:B------:R-:W-:-:S07]  /*b590*/  LOP3.LUT R4, R4, 0x100000, RZ, 0xfc, !PT ;  /* 0x0010000004047812 */ /* 0x000fce00078efcff */
[----:B------:R-:W-:Y:S05]  /*b5a0*/  @!P0 BRA `(.L_x_13591) ;  /* 0x000000d000008947 */ /* 0x000fea0003800000 */
[----:B------:R-:W-:Y:S02]  /*b5b0*/  BSSY B3, `(.L_x_13591) ;  /* 0x000000c000037945 */ /* 0x000fe40003800000 */
.L_x_13592:
        /* <DEDUP_REMOVED lines=12> */
.L_x_13591:
[----:B------:R-:W-:Y:S05]  /*b680*/  BSYNC B2 ;  /* 0x0000000000027941 */ /* 0x000fea0003800000 */
.L_x_13590:
        /* <DEDUP_REMOVED lines=12> */
.L_x_13597:
        /* <DEDUP_REMOVED lines=33> */
.L_x_13596:
[----:B------:R-:W-:Y:S05]  /*b960*/  BSYNC B3 ;  /* 0x0000000000037941 */ /* 0x000fea0003800000 */
.L_x_13595:
[----:B------:R-:W-:-:S13]  /*b970*/  ISETP.GE.U32.AND P0, PT, R26, 0xc, PT ;  /* 0x0000000c1a00780c */ /* 0x000fda0003f06070 */
[----:B------:R-:W-:Y:S05]  /*b980*/  @!P0 BRA `(.L_x_13594) ;  /* 0x0000077000008947 */ /* 0x000fea0003800000 */
[----:B------:R-:W-:Y:S01]  /*b990*/  BSSY B3, `(.L_x_13598) ;  /* 0x0000075000037945 */ /* 0x000fe20003800000 */
[----:B------:R-:W-:Y:S02]  /*b9a0*/  IADD3 R6, R15, 0x10, RZ ;  /* 0x000000100f067810 */ /* 0x000fe40007ffe0ff */
.L_x_13599:
        /* <DEDUP_REMOVED lines=116> */
.L_x_13598:
[----:B------:R-:W-:Y:S02]  /*c0f0*/  IMAD.MOV.U32 R21, RZ, RZ, R15 ;  /* 0x000000ffff157224 */ /* 0x000fe400078e000f */
.L_x_13594:
[----:B------:R-:W-:Y:S05]  /*c100*/  BSYNC B2 ;  /* 0x0000000000027941 */ /* 0x000fea0003800000 */
.L_x_13593:
        /* <DEDUP_REMOVED lines=20> */
.L_x_13601:
[----:B------:R-:W-:Y:S05]  /*c250*/  BSYNC B2 ;  /* 0x0000000000027941 */ /* 0x000fea0003800000 */
.L_x_13600:
[----:B------:R-:W-:Y:S02]  /*c260*/  IMAD.MOV.U32 R15, RZ, RZ, R25 ;  /* 0x000000ffff0f7224 */ /* 0x000fe400078e0019 */
[----:B------:R-:W-:-:S03]  /*c270*/  IMAD.MOV.U32 R14, RZ, RZ, R4 ;  /* 0x000000ffff0e7224 */ /* 0x000fc600078e0004 */
[----:B------:R-:W-:Y:S01]  /*c280*/  LOP3.LUT R15, R15, 0x80000000, R17, 0xb8, !PT ;  /* 0x800000000f0f7812 */ /* 0x000fe200078eb811 */
[----:B------:R-:W-:Y:S05]  /*c290*/  BRA `(.L_x_13589) ;  /* 0x0000006000007947 */ /* 0x000fea0003800000 */
.L_x_13588:
[----:B------:R-:W0:-:S06]  /*c2a0*/  DSETP.GTU.AND P0, PT, R2, +INF , PT ;  /* 0x7ff000000200742a */ /* 0x000e0c0003f0c000 */
[----:B0-----:R-:W0:-:S14]  /*c2b0*/  DSETP.LE.AND P0, PT, R24, +INF , !P0 ;  /* 0x7ff000001800742a */ /* 0x001e1c0004703000 */
[----:B0-----:R-:W0:-:S04]  /*c2c0*/  @P0 DSETP.NEU.AND P1, PT, R24, +INF , PT ;  /* 0x7ff000001800042a */ /* 0x001e080003f2d000 */
[----:B------:R1:W2:-:S06]  /*c2d0*/  @!P0 DADD R14, R16, c[0x0][0x170] ;  /* 0x00005c00100e8629 */ /* 0x00028c0000000000 */
[----:B0-----:R-:W-:Y:S02]  /*c2e0*/  @P0 FSEL R14, R16, RZ, P1 ;  /* 0x000000ff100e0208 */ /* 0x001fe40000800000 */
[----:B------:R-:W-:Y:S02]  /*c2f0*/  @P0 FSEL R15, R17, -QNAN , P1 ;  /* 0xfff80000110f0808 */ /* 0x000fe40000800000 */
.L_x_13589:
[----:B-12---:R-:W-:Y:S05]  /*c300*/  BSYNC B0 ;  /* 0x0000000000007941 */ /* 0x006fea0003800000 */
.L_x_13587:
[----:B------:R-:W0:Y:S01]  /*c310*/  MUFU.RCP64H R3, c[0x0][0x174] ;  /* 0x00005d0000037b08 */ /* 0x000e220000001800 */
[----:B------:R-:W-:Y:S01]  /*c320*/  IMAD.MOV.U32 R24, RZ, RZ, c[0x0][0x170] ;  /* 0x00005c00ff187624 */ /* 0x000fe200078e00ff */
[----:B------:R-:W1:Y:S01]  /*c330*/  DADD R28, -R14, R16 ;  /* 0x000000000e1c7229 */ /* 0x000e620000000110 */
        /* <DEDUP_REMOVED lines=18> */
.L_x_13603:
[----:B------:R-:W-:Y:S05]  /*c460*/  BSYNC B2 ;  /* 0x0000000000027941 */ /* 0x000fea0003800000 */
.L_x_13602:
        /* <DEDUP_REMOVED lines=32> */
.L_x_13606:
[----:B------:R-:W-:Y:S05]  /*c670*/  BSYNC B2 ;  /* 0x0000000000027941 */ /* 0x000fea0003800000 */
.L_x_13605:
[----:B------:R-:W-:Y:S01]  /*c680*/  LOP3.LUT R15, RZ, 0x80000000, R15, 0xb8, !PT ;  /* 0x80000000ff0f7812 */ /* 0x000fe200078eb80f */
[----:B------:R-:W-:Y:S01]  /*c690*/  IMAD.MOV.U32 R14, RZ, RZ, RZ ;  /* 0x000000ffff0e7224 */ /* 0x000fe200078e00ff */
[----:B------:R-:W-:Y:S05]  /*c6a0*/  BRA `(.L_x_13583) ;  /* 0x0000006000007947 */ /* 0x000fea0003800000 */
.L_x_13604:
[----:B------:R-:W0:Y:S02]  /*c6b0*/  FRND.F64.FLOOR R2, R24 ;  /* 0x0000001800027313 */ /* 0x000e240000305800 */
[----:B0-----:R-:W0:-:S04]  /*c6c0*/  DADD R4, R24, -R2 ;  /* 0x0000000018047229 */ /* 0x001e080000000802 */
[----:B------:R-:W-:-:S04]  /*c6d0*/  DADD R14, R2, 1 ;  /* 0x3ff00000020e7429 */ /* 0x000fc80000000000 */
[----:B0-----:R-:W0:-:S06]  /*c6e0*/  DSETP.GT.AND P0, PT, R4, 0.5, PT ;  /* 0x3fe000000400742a */ /* 0x001e0c0003f04000 */
[----:B0-----:R-:W-:Y:S02]  /*c6f0*/  FSEL R14, R14, R2, P0 ;  /* 0x000000020e0e7208 */ /* 0x001fe40000000000 */
[----:B------:R-:W-:Y:S02]  /*c700*/  FSEL R15, R15, R3, P0 ;  /* 0x000000030f0f7208 */ /* 0x000fe40000000000 */
.L_x_13583:
[----:B------:R-:W-:Y:S05]  /*c710*/  BSYNC B1 ;  /* 0x0000000000017941 */ /* 0x000fea0003800000 */
.L_x_13582:
[----:B------:R-:W1:Y:S01]  /*c720*/  S2R R0, SR_TID.X ;  /* 0x0000000000007919 */ /* 0x000e620000002100 */
[----:B------:R-:W-:Y:S01]  /*c730*/  BSSY B1, `(.L_x_13607) ;  /* 0x000015d000017945 */ /* 0x000fe20003800000 */
[----:B-1----:R-:W-:-:S04]  /*c740*/  IADD3 R0, R0, 0x80, RZ ;  /* 0x0000008000007810 */ /* 0x002fc80007ffe0ff */
[----:B------:R-:W-:-:S13]  /*c750*/  ISETP.GE.AND P0, PT, R0, R7, PT ;  /* 0x000000070000720c */ /* 0x000fda0003f06270 */
        /* <DEDUP_REMOVED lines=26> */
.L_x_13611:
[----:B------:R-:W-:Y:S05]  /*c900*/  BSYNC B2 ;  /* 0x0000000000027941 */ /* 0x000fea0003800000 */
.L_x_13610:
[----:B------:R-:W-:Y:S02]  /*c910*/  IMAD.MOV.U32 R16, RZ, RZ, R34 ;  /* 0x000000ffff107224 */ /* 0x000fe400078e0022 */
[----:B------:R-:W-:Y:S01]  /*c920*/  IMAD.MOV.U32 R17, RZ, RZ, R35 ;  /* 0x000000ffff117224 */ /* 0x000fe200078e0023 */
[----:B------:R-:W-:Y:S05]  /*c930*/  BRA `(.L_x_13608) ;  /* 0x000013c000007947 */ /* 0x000fea0003800000 */
.L_x_13609:
        /* <DEDUP_REMOVED lines=34> */
[----:B------:R-:W-:Y:S02]  /*cb60*/  IMAD.IADD R27, R4, 0x1, R17 ;  /* 0x00000001041b7824 */ /* 0x000fe400078e0211 */
[----:B------:R-:W-:-:S03]  /*cb70*/  IMAD.IADD R17, R17, 0x1, -R0 ;  /* 0x0000000111117824 */ /* 0x000fc600078e0a00 */
[----:B------:R-:W-:-:S04]  /*cb80*/  IADD3 R4, R27, 0x2, -R0 ;  /* 0x000000021b047810 */ /* 0x000fc80007ffe800 */
[----:B------:R-:W-:-:S13]  /*cb90*/  LOP3.LUT P0, R4, R4, 0x3, RZ, 0xc0, !PT ;  /* 0x0000000304047812 */ /* 0x000fda000780c0ff */
[----:B------:R-:W-:Y:S05]  /*cba0*/  @!P0 BRA `(.L_x_13616) ;  /* 0x000000d000008947 */ /* 0x000fea0003800000 */
[----:B------:R-:W-:Y:S02]  /*cbb0*/  BSSY B3, `(.L_x_13616) ;  /* 0x000000c000037945 */ /* 0x000fe40003800000 */
.L_x_13617:
        /* <DEDUP_REMOVED lines=12> */
.L_x_13616:
[----:B------:R-:W-:Y:S05]  /*cc80*/  BSYNC B2 ;  /* 0x0000000000027941 */ /* 0x000fea0003800000 */
.L_x_13615:
        /* <DEDUP_REMOVED lines=12> */
.L_x_13622:
        /* <DEDUP_REMOVED lines=33> */
.L_x_13621:
[----:B------:R-:W-:Y:S05]  /*cf60*/  BSYNC B3 ;  /* 0x0000000000037941 */ /* 0x000fea0003800000 */
.L_x_13620:
[----:B------:R-:W-:-:S13]  /*cf70*/  ISETP.GE.U32.AND P0, PT, R26, 0xc, PT ;  /* 0x0000000c1a00780c */ /* 0x000fda0003f06070 */
[----:B------:R-:W-:Y:S05]  /*cf80*/  @!P0 BRA `(.L_x_13619) ;  /* 0x0000077000008947 */ /* 0x000fea0003800000 */
[----:B------:R-:W-:Y:S01]  /*cf90*/  BSSY B3, `(.L_x_13623) ;  /* 0x0000075000037945 */ /* 0x000fe20003800000 */
[----:B------:R-:W-:Y:S02]  /*cfa0*/  IADD3 R2, R17, 0x10, RZ ;  /* 0x0000001011027810 */ /* 0x000fe40007ffe0ff */
.L_x_13624:
        /* <DEDUP_REMOVED lines=116> */
.L_x_13623:
[----:B------:R-:W-:Y:S02]  /*d6f0*/  IMAD.MOV.U32 R2, RZ, RZ, R4 ;  /* 0x000000ffff027224 */ /* 0x000fe400078e0004 */
.L_x_13619:
[----:B------:R-:W-:Y:S05]  /*d700*/  BSYNC B2 ;  /* 0x0000000000027941 */ /* 0x000fea0003800000 */
.L_x_13618:
        /* <DEDUP_REMOVED lines=20> */
.L_x_13626:
[----:B------:R-:W-:Y:S05]  /*d850*/  BSYNC B2 ;  /* 0x0000000000027941 */ /* 0x000fea0003800000 */
.L_x_13625:
[----:B------:R-:W-:-:S05]  /*d860*/  IMAD.MOV.U32 R17, RZ, RZ, R25 ;  /* 0x000000ffff117224 */ /* 0x000fca00078e0019 */
[----:B------:R-:W-:Y:S01]  /*d870*/  LOP3.LUT R17, R17, 0x80000000, R19, 0xb8, !PT ;  /* 0x8000000011117812 */ /* 0x000fe200078eb813 */
[----:B------:R-:W-:Y:S05]  /*d880*/  BRA `(.L_x_13614) ;  /* 0x0000006000007947 */ /* 0x000fea0003800000 */
.L_x_13613:
[----:B------:R-:W0:-:S06]  /*d890*/  DSETP.GTU.AND P0, PT, R24, +INF , PT ;  /* 0x7ff000001800742a */ /* 0x000e0c0003f0c000 */
[----:B0-----:R-:W0:-:S14]  /*d8a0*/  DSETP.LE.AND P0, PT, R2, +INF , !P0 ;  /* 0x7ff000000200742a */ /* 0x001e1c0004703000 */
[----:B0-----:R-:W0:-:S04]  /*d8b0*/  @P0 DSETP.NEU.AND P1, PT, R2, +INF , PT ;  /* 0x7ff000000200042a */ /* 0x001e080003f2d000 */
[----:B------:R1:W2:-:S06]  /*d8c0*/  @!P0 DADD R16, R18, c[0x0][0x170] ;  /* 0x00005c0012108629 */ /* 0x00028c0000000000 */
[----:B0-----:R-:W-:Y:S02]  /*d8d0*/  @P0 FSEL R16, R18, RZ, P1 ;  /* 0x000000ff12100208 */ /* 0x001fe40000800000 */
[----:B------:R-:W-:Y:S02]  /*d8e0*/  @P0 FSEL R17, R19, -QNAN , P1 ;  /* 0xfff8000013110808 */ /* 0x000fe40000800000 */
.L_x_13614:
[----:B-12---:R-:W-:Y:S05]  /*d8f0*/  BSYNC B0 ;  /* 0x0000000000007941 */ /* 0x006fea0003800000 */
.L_x_13612:
        /* <DEDUP_REMOVED lines=21> */
.L_x_13628:
[----:B------:R-:W-:Y:S05]  /*da50*/  BSYNC B2 ;  /* 0x0000000000027941 */ /* 0x000fea0003800000 */
.L_x_13627:
        /* <DEDUP_REMOVED lines=32> */
.L_x_13631:
[----:B------:R-:W-:Y:S05]  /*dc60*/  BSYNC B2 ;  /* 0x0000000000027941 */ /* 0x000fea0003800000 */
.L_x_13630:
[----:B------:R-:W-:Y:S01]  /*dc70*/  LOP3.LUT R17, RZ, 0x80000000, R17, 0xb8, !PT ;  /* 0x80000000ff117812 */ /* 0x000fe200078eb811 */
[----:B------:R-:W-:Y:S01]  /*dc80*/  IMAD.MOV.U32 R16, RZ, RZ, RZ ;  /* 0x000000ffff107224 */ /* 0x000fe200078e00ff */
[----:B------:R-:W-:Y:S05]  /*dc90*/  BRA `(.L_x_13608) ;  /* 0x0000006000007947 */ /* 0x000fea0003800000 */
.L_x_13629:
[----:B------:R-:W0:Y:S02]  /*dca0*/  FRND.F64.FLOOR R2, R24 ;  /* 0x0000001800027313 */ /* 0x000e240000305800 */
[----:B0-----:R-:W0:-:S04]  /*dcb0*/  DADD R4, R24, -R2 ;  /* 0x0000000018047229 */ /* 0x001e080000000802 */
[----:B------:R-:W-:-:S04]  /*dcc0*/  DADD R16, R2, 1 ;  /* 0x3ff0000002107429 */ /* 0x000fc80000000000 */
[----:B0-----:R-:W0:-:S06]  /*dcd0*/  DSETP.GT.AND P0, PT, R4, 0.5, PT ;  /* 0x3fe000000400742a */ /* 0x001e0c0003f04000 */
[----:B0-----:R-:W-:Y:S02]  /*dce0*/  FSEL R16, R16, R2, P0 ;  /* 0x0000000210107208 */ /* 0x001fe40000000000 */
[----:B------:R-:W-:Y:S02]  /*dcf0*/  FSEL R17, R17, R3, P0 ;  /* 0x0000000311117208 */ /* 0x000fe40000000000 */
.L_x_13608:
[----:B------:R-:W-:Y:S05]  /*dd00*/  BSYNC B1 ;  /* 0x0000000000017941 */ /* 0x000fea0003800000 */
.L_x_13607:
        /* <DEDUP_REMOVED lines=30> */
.L_x_13636:
[----:B------:R-:W-:Y:S05]  /*def0*/  BSYNC B2 ;  /* 0x0000000000027941 */ /* 0x000fea0003800000 */
.L_x_13635:
[----:B------:R-:W-:Y:S02]  /*df00*/  IMAD.MOV.U32 R18, RZ, RZ, R34 ;  /* 0x000000ffff127224 */ /* 0x000fe400078e0022 */
[----:B------:R-:W-:Y:S01]  /*df10*/  IMAD.MOV.U32 R19, RZ, RZ, R35 ;  /* 0x000000ffff137224 */ /* 0x000fe200078e0023 */
[----:B------:R-:W-:Y:S05]  /*df20*/  BRA `(.L_x_13633) ;  /* 0x000013c000007947 */ /* 0x000fea0003800000 */
.L_x_13634:
        /* <DEDUP_REMOVED lines=40> */
.L_x_13642:
        /* <DEDUP_REMOVED lines=12> */
.L_x_13641:
[----:B------:R-:W-:Y:S05]  /*e270*/  BSYNC B2 ;  /* 0x0000000000027941 */ /* 0x000fea0003800000 */
.L_x_13640:
        /* <DEDUP_REMOVED lines=12> */
.L_x_13647:
        /* <DEDUP_REMOVED lines=33> */
.L_x_13646:
[----:B------:R-:W-:Y:S05]  /*e550*/  BSYNC B3 ;  /* 0x0000000000037941 */ /* 0x000fea0003800000 */
.L_x_13645:
[----:B------:R-:W-:-:S13]  /*e560*/  ISETP.GE.U32.AND P0, PT, R26, 0xc, PT ;  /* 0x0000000c1a00780c */ /* 0x000fda0003f06070 */
[----:B------:R-:W-:Y:S05]  /*e570*/  @!P0 BRA `(.L_x_13644) ;  /* 0x0000077000008947 */ /* 0x000fea0003800000 */
[----:B------:R-:W-:Y:S01]  /*e580*/  BSSY B3, `(.L_x_13648) ;  /* 0x0000075000037945 */ /* 0x000fe20003800000 */
[----:B------:R-:W-:Y:S02]  /*e590*/  IADD3 R2, R19, 0x10, RZ ;  /* 0x0000001013027810 */ /* 0x000fe40007ffe0ff */
.L_x_13649:
        /* <DEDUP_REMOVED lines=116> */
.L_x_13648:
[----:B------:R-:W-:Y:S02]  /*ece0*/  IMAD.MOV.U32 R2, RZ, RZ, R4 ;  /* 0x000000ffff027224 */ /* 0x000fe400078e0004 */
.L_x_13644:
[----:B------:R-:W-:Y:S05]  /*ecf0*/  BSYNC B2 ;  /* 0x0000000000027941 */ /* 0x000fea0003800000 */
.L_x_13643:
        /* <DEDUP_REMOVED lines=20> */
.L_x_13651:
[----:B------:R-:W-:Y:S05]  /*ee40*/  BSYNC B2 ;  /* 0x0000000000027941 */ /* 0x000fea0003800000 */
.L_x_13650:
[----:B------:R-:W-:-:S05]  /*ee50*/  IMAD.MOV.U32 R19, RZ, RZ, R25 ;  /* 0x000000ffff137224 */ /* 0x000fca00078e0019 */
[----:B------:R-:W-:Y:S01]  /*ee60*/  LOP3.LUT R19, R19, 0x80000000, R41, 0xb8, !PT ;  /* 0x8000000013137812 */ /* 0x000fe200078eb829 */
[----:B------:R-:W-:Y:S05]  /*ee70*/  BRA `(.L_x_13639) ;  /* 0x0000006000007947 */ /* 0x000fea0003800000 */
.L_x_13638:
[----:B------:R-:W0:-:S06]  /*ee80*/  DSETP.GTU.AND P0, PT, R24, +INF , PT ;  /* 0x7ff000001800742a */ /* 0x000e0c0003f0c000 */
[----:B0-----:R-:W0:-:S14]  /*ee90*/  DSETP.LE.AND P0, PT, R2, +INF , !P0 ;  /* 0x7ff000000200742a */ /* 0x001e1c0004703000 */
[----:B0-----:R-:W0:-:S04]  /*eea0*/  @P0 DSETP.NEU.AND P1, PT, R2, +INF , PT ;  /* 0x7ff000000200042a */ /* 0x001e080003f2d000 */
[----:B------:R1:W2:-:S06]  /*eeb0*/  @!P0 DADD R18, R40, c[0x0][0x170] ;  /* 0x00005c0028128629 */ /* 0x00028c0000000000 */
[----:B0-----:R-:W-:Y:S02]  /*eec0*/  @P0 FSEL R18, R40, RZ, P1 ;  /* 0x000000ff28120208 */ /* 0x001fe40000800000 */
[----:B------:R-:W-:Y:S02]  /*eed0*/  @P0 FSEL R19, R41, -QNAN , P1 ;  /* 0xfff8000029130808 */ /* 0x000fe40000800000 */
.L_x_13639:
[----:B-12---:R-:W-:Y:S05]  /*eee0*/  BSYNC B0 ;  /* 0x0000000000007941 */ /* 0x006fea0003800000 */
.L_x_13637:
        /* <DEDUP_REMOVED lines=21> */
.L_x_13653:
[----:B------:R-:W-:Y:S05]  /*f040*/  BSYNC B2 ;  /* 0x0000000000027941 */ /* 0x000fea0003800000 */
.L_x_13652:
        /* <DEDUP_REMOVED lines=32> */
.L_x_13656:
[----:B------:R-:W-:Y:S05]  /*f250*/  BSYNC B2 ;  /* 0x0000000000027941 */ /* 0x000fea0003800000 */
.L_x_13655:
[----:B------:R-:W-:Y:S01]  /*f260*/  LOP3.LUT R19, RZ, 0x80000000, R19, 0xb8, !PT ;  /* 0x80000000ff137812 */ /* 0x000fe200078eb813 */
[----:B------:R-:W-:Y:S01]  /*f270*/  IMAD.MOV.U32 R18, RZ, RZ, RZ ;  /* 0x000000ffff127224 */ /* 0x000fe200078e00ff */
[----:B------:R-:W-:Y:S05]  /*f280*/  BRA `(.L_x_13633) ;  /* 0x0000006000007947 */ /* 0x000fea0003800000 */
.L_x_13654:
[----:B------:R-:W0:Y:S02]  /*f290*/  FRND.F64.FLOOR R2, R24 ;  /* 0x0000001800027313 */ /* 0x000e240000305800 */
[----:B0-----:R-:W0:-:S04]  /*f2a0*/  DADD R4, R24, -R2 ;  /* 0x0000000018047229 */ /* 0x001e080000000802 */
[----:B------:R-:W-:-:S04]  /*f2b0*/  DADD R18, R2, 1 ;  /* 0x3ff0000002127429 */ /* 0x000fc80000000000 */
[----:B0-----:R-:W0:-:S06]  /*f2c0*/  DSETP.GT.AND P0, PT, R4, 0.5, PT ;  /* 0x3fe000000400742a */ /* 0x001e0c0003f04000 */
[----:B0-----:R-:W-:Y:S02]  /*f2d0*/  FSEL R18, R18, R2, P0 ;  /* 0x0000000212127208 */ /* 0x001fe40000000000 */
[----:B------:R-:W-:Y:S02]  /*f2e0*/  FSEL R19, R19, R3, P0 ;  /* 0x0000000313137208 */ /* 0x000fe40000000000 */
.L_x_13633:
[----:B------:R-:W-:Y:S05]  /*f2f0*/  BSYNC B1 ;  /* 0x0000000000017941 */ /* 0x000fea0003800000 */
.L_x_13632:
        /* <DEDUP_REMOVED lines=30> */
.L_x_13661:
[----:B------:R-:W-:Y:S05]  /*f4e0*/  BSYNC B2 ;  /* 0x0000000000027941 */ /* 0x000fea0003800000 */
.L_x_13660:
[----:B------:R-:W-:Y:S02]  /*f4f0*/  IMAD.MOV.U32 R22, RZ, RZ, R34 ;  /* 0x000000ffff167224 */ /* 0x000fe400078e0022 */
[----:B------:R-:W-:Y:S01]  /*f500*/  IMAD.MOV.U32 R23, RZ, RZ, R35 ;  /* 0x000000ffff177224 */ /* 0x000fe200078e0023 */
[----:B------:R-:W-:Y:S05]  /*f510*/  BRA `(.L_x_13658) ;  /* 0x000013a000007947 */ /* 0x000fea0003800000 */
.L_x_13659:
        /* <DEDUP_REMOVED lines=40> */
.L_x_13667:
        /* <DEDUP_REMOVED lines=12> */
.L_x_13666:
[----:B------:R-:W-:Y:S05]  /*f860*/  BSYNC B2 ;  /* 0x0000000000027941 */ /* 0x000fea0003800000 */
.L_x_13665:
        /* <DEDUP_REMOVED lines=12> */
.L_x_13672:
        /* <DEDUP_REMOVED lines=33> */
.L_x_13671:
[----:B------:R-:W-:Y:S05]  /*fb40*/  BSYNC B3 ;  /* 0x0000000000037941 */ /* 0x000fea0003800000 */
.L_x_13670:
[----:B------:R-:W-:-:S13]  /*fb50*/  ISETP.GE.U32.AND P0, PT, R28, 0xc, PT ;  /* 0x0000000c1c00780c */ /* 0x000fda0003f06070 */
[----:B------:R-:W-:Y:S05]  /*fb60*/  @!P0 BRA `(.L_x_13669) ;  /* 0x0000077000008947 */ /* 0x000fea0003800000 */
[----:B------:R-:W-:Y:S01]  /*fb70*/  BSSY B3, `(.L_x_13673) ;  /* 0x0000075000037945 */ /* 0x000fe20003800000 */
[----:B------:R-:W-:Y:S02]  /*fb80*/  IADD3 R2, R6, 0x10, RZ ;  /* 0x0000001006027810 */ /* 0x000fe40007ffe0ff */
.L_x_13674:
        /* <DEDUP_REMOVED lines=116> */
.L_x_13673:
[----:B------:R-:W-:Y:S02]  /*102d0*/  IMAD.MOV.U32 R2, RZ, RZ, R4 ;  /* 0x000000ffff027224 */ /* 0x000fe400078e0004 */
.L_x_13669:
[----:B------:R-:W-:Y:S05]  /*102e0*/  BSYNC B2 ;  /* 0x0000000000027941 */ /* 0x000fea0003800000 */
.L_x_13668:
        /* <DEDUP_REMOVED lines=19> */
.L_x_13676:
[----:B------:R-:W-:Y:S05]  /*10420*/  BSYNC B2 ;  /* 0x0000000000027941 */ /* 0x000fea0003800000 */
.L_x_13675:
[----:B------:R-:W-:Y:S01]  /*10430*/  LOP3.LUT R41, R41, 0x80000000, R23, 0xb8, !PT ;  /* 0x8000000029297812 */ /* 0x000fe200078eb817 */
[----:B------:R-:W-:Y:S05]  /*10440*/  BRA `(.L_x_13664) ;  /* 0x0000006000007947 */ /* 0x000fea0003800000 */
.L_x_13663:
[----:B------:R-:W0:-:S06]  /*10450*/  DSETP.GTU.AND P0, PT, R24, +INF , PT ;  /* 0x7ff000001800742a */ /* 0x000e0c0003f0c000 */
[----:B0-----:R-:W0:-:S14]  /*10460*/  DSETP.LE.AND P0, PT, R2, +INF , !P0 ;  /* 0x7ff000000200742a */ /* 0x001e1c0004703000 */
[----:B0-----:R-:W0:-:S04]  /*10470*/  @P0 DSETP.NEU.AND P1, PT, R2, +INF , PT ;  /* 0x7ff000000200042a */ /* 0x001e080003f2d000 */
[----:B------:R1:W2:-:S06]  /*10480*/  @!P0 DADD R40, R22, c[0x0][0x170] ;  /* 0x00005c0016288629 */ /* 0x00028c0000000000 */
[----:B0-----:R-:W-:Y:S02]  /*10490*/  @P0 FSEL R40, R22, RZ, P1 ;  /* 0x000000ff16280208 */ /* 0x001fe40000800000 */
[----:B------:R-:W-:Y:S02]  /*104a0*/  @P0 FSEL R41, R23, -QNAN , P1 ;  /* 0xfff8000017290808 */ /* 0x000fe40000800000 */
.L_x_13664:
[----:B-12---:R-:W-:Y:S05]  /*104b0*/  BSYNC B0 ;  /* 0x0000000000007941 */ /* 0x006fea0003800000 */
.L_x_13662:
        /* <DEDUP_REMOVED lines=21> */
.L_x_13678:
[----:B------:R-:W-:Y:S05]  /*10610*/  BSYNC B2 ;  /* 0x0000000000027941 */ /* 0x000fea0003800000 */
.L_x_13677:
        /* <DEDUP_REMOVED lines=32> */
.L_x_13681:
[----:B------:R-:W-:Y:S05]  /*10820*/  BSYNC B2 ;  /* 0x0000000000027941 */ /* 0x000fea0003800000 */
.L_x_13680:
[----:B------:R-:W-:Y:S01]  /*10830*/  LOP3.LUT R23, RZ, 0x80000000, R25, 0xb8, !PT ;  /* 0x80000000ff177812 */ /* 0x000fe200078eb819 */
[----:B------:R-:W-:Y:S01]  /*10840*/  IMAD.MOV.U32 R22, RZ, RZ, RZ ;  /* 0x000000ffff167224 */ /* 0x000fe200078e00ff */
[----:B------:R-:W-:Y:S05]  /*10850*/  BRA `(.L_x_13658) ;  /* 0x0000006000007947 */ /* 0x000fea0003800000 */
.L_x_13679:
[----:B------:R-:W0:Y:S02]  /*10860*/  FRND.F64.FLOOR R2, R24 ;  /* 0x0000001800027313 */ /* 0x000e240000305800 */
[----:B0-----:R-:W0:-:S04]  /*10870*/  DADD R4, R24, -R2 ;  /* 0x0000000018047229 */ /* 0x001e080000000802 */
[----:B------:R-:W-:-:S04]  /*10880*/  DADD R22, R2, 1 ;  /* 0x3ff0000002167429 */ /* 0x000fc80000000000 */
[----:B0-----:R-:W0:-:S06]  /*10890*/  DSETP.GT.AND P0, PT, R4, 0.5, PT ;  /* 0x3fe000000400742a */ /* 0x001e0c0003f04000 */
[----:B0-----:R-:W-:Y:S02]  /*108a0*/  FSEL R22, R22, R2, P0 ;  /* 0x0000000216167208 */ /* 0x001fe40000000000 */
[----:B------:R-:W-:Y:S02]  /*108b0*/  FSEL R23, R23, R3, P0 ;  /* 0x0000000317177208 */ /* 0x000fe40000000000 */
.L_x_13658:
[----:B------:R-:W-:Y:S05]  /*108c0*/  BSYNC B1 ;  /* 0x0000000000017941 */ /* 0x000fea0003800000 */
.L_x_13657:
        /* <DEDUP_REMOVED lines=30> */
.L_x_13686:
[----:B------:R-:W-:Y:S05]  /*10ab0*/  BSYNC B2 ;  /* 0x0000000000027941 */ /* 0x000fea0003800000 */
.L_x_13685:
[----:B------:R-:W-:Y:S02]  /*10ac0*/  IMAD.MOV.U32 R38, RZ, RZ, R34 ;  /* 0x000000ffff267224 */ /* 0x000fe400078e0022 */
[----:B------:R-:W-:Y:S01]  /*10ad0*/  IMAD.MOV.U32 R39, RZ, RZ, R35 ;  /* 0x000000ffff277224 */ /* 0x000fe200078e0023 */
[----:B------:R-:W-:Y:S05]  /*10ae0*/  BRA `(.L_x_13683) ;  /* 0x000013a000007947 */ /* 0x000fea0003800000 */
.L_x_13684:
        /* <DEDUP_REMOVED lines=40> */
.L_x_13692:
        /* <DEDUP_REMOVED lines=12> */
.L_x_13691:
[----:B------:R-:W-:Y:S05]  /*10e30*/  BSYNC B2 ;  /* 0x0000000000027941 */ /* 0x000fea0003800000 */
.L_x_13690:
        /* <DEDUP_REMOVED lines=12> */
.L_x_13697:
        /* <DEDUP_REMOVED lines=33> */
.L_x_13696:
[----:B------:R-:W-:Y:S05]  /*11110*/  BSYNC B3 ;  /* 0x0000000000037941 */ /* 0x000fea0003800000 */
.L_x_13695:
[----:B------:R-:W-:-:S13]  /*11120*/  ISETP.GE.U32.AND P0, PT, R28, 0xc, PT ;  /* 0x0000000c1c00780c */ /* 0x000fda0003f06070 */
[----:B------:R-:W-:Y:S05]  /*11130*/  @!P0 BRA `(.L_x_13694) ;  /* 0x0000077000008947 */ /* 0x000fea0003800000 */
[----:B------:R-:W-:Y:S01]  /*11140*/  BSSY B3, `(.L_x_13698) ;  /* 0x0000075000037945 */ /* 0x000fe20003800000 */
[----:B------:R-:W-:Y:S02]  /*11150*/  IADD3 R2, R6, 0x10, RZ ;  /* 0x0000001006027810 */ /* 0x000fe40007ffe0ff */
.L_x_13699:
        /* <DEDUP_REMOVED lines=116> */
.L_x_13698:
[----:B------:R-:W-:Y:S02]  /*118a0*/  IMAD.MOV.U32 R2, RZ, RZ, R4 ;  /* 0x000000ffff027224 */ /* 0x000fe400078e0004 */
.L_x_13694:
[----:B------:R-:W-:Y:S05]  /*118b0*/  BSYNC B2 ;  /* 0x0000000000027941 */ /* 0x000fea0003800000 */
.L_x_13693:
        /* <DEDUP_REMOVED lines=19> */
.L_x_13701:
[----:B------:R-:W-:Y:S05]  /*119f0*/  BSYNC B2 ;  /* 0x0000000000027941 */ /* 0x000fea0003800000 */
.L_x_13700:
[----:B------:R-:W-:Y:S01]  /*11a00*/  LOP3.LUT R41, R41, 0x80000000, R39, 0xb8, !PT ;  /* 0x8000000029297812 */ /* 0x000fe200078eb827 */
[----:B------:R-:W-:Y:S05]  /*11a10*/  BRA `(.L_x_13689) ;  /* 0x0000006000007947 */ /* 0x000fea0003800000 */
.L_x_13688:
[----:B------:R-:W0:-:S06]  /*11a20*/  DSETP.GTU.AND P0, PT, R24, +INF , PT ;  /* 0x7ff000001800742a */ /* 0x000e0c0003f0c000 */
[----:B0-----:R-:W0:-:S14]  /*11a30*/  DSETP.LE.AND P0, PT, R2, +INF , !P0 ;  /* 0x7ff000000200742a */ /* 0x001e1c0004703000 */
[----:B0-----:R-:W0:-:S04]  /*11a40*/  @P0 DSETP.NEU.AND P1, PT, R2, +INF , PT ;  /* 0x7ff000000200042a */ /* 0x001e080003f2d000 */
[----:B------:R1:W2:-:S06]  /*11a50*/  @!P0 DADD R40, R38, c[0x0][0x170] ;  /* 0x00005c0026288629 */ /* 0x00028c0000000000 */
[----:B0-----:R-:W-:Y:S02]  /*11a60*/  @P0 FSEL R40, R38, RZ, P1 ;  /* 0x000000ff26280208 */ /* 0x001fe40000800000 */
[----:B------:R-:W-:Y:S02]  /*11a70*/  @P0 FSEL R41, R39, -QNAN , P1 ;  /* 0xfff8000027290808 */ /* 0x000fe40000800000 */
.L_x_13689:
[----:B-12---:R-:W-:Y:S05]  /*11a80*/  BSYNC B0 ;  /* 0x0000000000007941 */ /* 0x006fea0003800000 */
.L_x_13687:
        /* <DEDUP_REMOVED lines=21> */
.L_x_13703:
[----:B------:R-:W-:Y:S05]  /*11be0*/  BSYNC B2 ;  /* 0x0000000000027941 */ /* 0x000fea0003800000 */
.L_x_13702:
        /* <DEDUP_REMOVED lines=32> */
.L_x_13706:
[----:B------:R-:W-:Y:S05]  /*11df0*/  BSYNC B2 ;  /* 0x0000000000027941 */ /* 0x000fea0003800000 */
.L_x_13705:
[----:B------:R-:W-:Y:S01]  /*11e00*/  LOP3.LUT R39, RZ, 0x80000000, R25, 0xb8, !PT ;  /* 0x80000000ff277812 */ /* 0x000fe200078eb819 */
[----:B------:R-:W-:Y:S01]  /*11e10*/  IMAD.MOV.U32 R38, RZ, RZ, RZ ;  /* 0x000000ffff267224 */ /* 0x000fe200078e00ff */
[----:B------:R-:W-:Y:S05]  /*11e20*/  BRA `(.L_x_13683) ;  /* 0x0000006000007947 */ /* 0x000fea0003800000 */
.L_x_13704:
[----:B------:R-:W0:Y:S02]  /*11e30*/  FRND.F64.FLOOR R2, R26 ;  /* 0x0000001a00027313 */ /* 0x000e240000305800 */
[----:B0-----:R-:W0:-:S04]  /*11e40*/  DADD R4, R26, -R2 ;  /* 0x000000001a047229 */ /* 0x001e080000000802 */
[----:B------:R-:W-:-:S04]  /*11e50*/  DADD R24, R2, 1 ;  /* 0x3ff0000002187429 */ /* 0x000fc80000000000 */
[----:B0-----:R-:W0:-:S06]  /*11e60*/  DSETP.GT.AND P0, PT, R4, 0.5, PT ;  /* 0x3fe000000400742a */ /* 0x001e0c0003f04000 */
[----:B0-----:R-:W-:Y:S02]  /*11e70*/  FSEL R38, R24, R2, P0 ;  /* 0x0000000218267208 */ /* 0x001fe40000000000 */
[----:B------:R-:W-:Y:S02]  /*11e80*/  FSEL R39, R25, R3, P0 ;  /* 0x0000000319277208 */ /* 0x000fe40000000000 */
.L_x_13683:
[----:B------:R-:W-:Y:S05]  /*11e90*/  BSYNC B1 ;  /* 0x0000000000017941 */ /* 0x000fea0003800000 */
.L_x_13682:
        /* <DEDUP_REMOVED lines=30> */
.L_x_13711:
[----:B------:R-:W-:Y:S05]  /*12080*/  BSYNC B2 ;  /* 0x0000000000027941 */ /* 0x000fea0003800000 */
.L_x_13710:
[----:B------:R-:W-:Y:S02]  /*12090*/  IMAD.MOV.U32 R40, RZ, RZ, R34 ;  /* 0x000000ffff287224 */ /* 0x000fe400078e0022 */
[----:B------:R-:W-:Y:S01]  /*120a0*/  IMAD.MOV.U32 R41, RZ, RZ, R35 ;  /* 0x000000ffff297224 */ /* 0x000fe200078e0023 */
[----:B------:R-:W-:Y:S05]  /*120b0*/  BRA `(.L_x_13708) ;  /* 0x000013a000007947 */ /* 0x000fea0003800000 */
.L_x_13709:
        /* <DEDUP_REMOVED lines=40> */
.L_x_13717:
        /* <DEDUP_REMOVED lines=12> */
.L_x_13716:
[----:B------:R-:W-:Y:S05]  /*12400*/  BSYNC B2 ;  /* 0x0000000000027941 */ /* 0x000fea0003800000 */
.L_x_13715:
        /* <DEDUP_REMOVED lines=12> */
.L_x_13722:
        /* <DEDUP_REMOVED lines=33> */
.L_x_13721:
[----:B------:R-:W-:Y:S05]  /*126e0*/  BSYNC B3 ;  /* 0x0000000000037941 */ /* 0x000fea0003800000 */
.L_x_13720:
[----:B------:R-:W-:-:S13]  /*126f0*/  ISETP.GE.U32.AND P0, PT, R28, 0xc, PT ;  /* 0x0000000c1c00780c */ /* 0x000fda0003f06070 */
[----:B------:R-:W-:Y:S05]  /*12700*/  @!P0 BRA `(.L_x_13719) ;  /* 0x0000077000008947 */ /* 0x000fea0003800000 */
[----:B------:R-:W-:Y:S01]  /*12710*/  BSSY B3, `(.L_x_13723) ;  /* 0x0000075000037945 */ /* 0x000fe20003800000 */
[----:B------:R-:W-:Y:S02]  /*12720*/  IADD3 R2, R6, 0x10, RZ ;  /* 0x0000001006027810 */ /* 0x000fe40007ffe0ff */
.L_x_13724:
        /* <DEDUP_REMOVED lines=116> */
.L_x_13723:
[----:B------:R-:W-:Y:S02]  /*12e70*/  IMAD.MOV.U32 R2, RZ, RZ, R4 ;  /* 0x000000ffff027224 */ /* 0x000fe400078e0004 */
.L_x_13719:
[----:B------:R-:W-:Y:S05]  /*12e80*/  BSYNC B2 ;  /* 0x0000000000027941 */ /* 0x000fea0003800000 */
.L_x_13718:
        /* <DEDUP_REMOVED lines=19> */
.L_x_13726:
[----:B------:R-:W-:Y:S05]  /*12fc0*/  BSYNC B2 ;  /* 0x0000000000027941 */ /* 0x000fea0003800000 */
.L_x_13725:
[----:B------:R-:W-:Y:S01]  /*12fd0*/  LOP3.LUT R41, R41, 0x80000000, R9, 0xb8, !PT ;  /* 0x8000000029297812 */ /* 0x000fe200078eb809 */
[----:B------:R-:W-:Y:S05]  /*12fe0*/  BRA `(.L_x_13714) ;  /* 0x0000006000007947 */ /* 0x000fea0003800000 */
.L_x_13713:
[----:B------:R-:W0:-:S06]  /*12ff0*/  DSETP.GTU.AND P0, PT, R24, +INF , PT ;  /* 0x7ff000001800742a */ /* 0x000e0c0003f0c000 */
[----:B0-----:R-:W0:-:S14]  /*13000*/  DSETP.LE.AND P0, PT, R2, +INF , !P0 ;  /* 0x7ff000000200742a */ /* 0x001e1c0004703000 */
[----:B0-----:R-:W0:-:S04]  /*13010*/  @P0 DSETP.NEU.AND P1, PT, R2, +INF , PT ;  /* 0x7ff000000200042a */ /* 0x001e080003f2d000 */
[----:B------:R1:W2:-:S06]  /*13020*/  @!P0 DADD R40, R8, c[0x0][0x170] ;  /* 0x00005c0008288629 */ /* 0x00028c0000000000 */
[----:B0-----:R-:W-:Y:S02]  /*13030*/  @P0 FSEL R40, R8, RZ, P1 ;  /* 0x000000ff08280208 */ /* 0x001fe40000800000 */
[----:B------:R-:W-:Y:S02]  /*13040*/  @P0 FSEL R41, R9, -QNAN , P1 ;  /* 0xfff8000009290808 */ /* 0x000fe40000800000 */
.L_x_13714:
[----:B-12---:R-:W-:Y:S05]  /*13050*/  BSYNC B0 ;  /* 0x0000000000007941 */ /* 0x006fea0003800000 */
.L_x_13712:
        /* <DEDUP_REMOVED lines=21> */
.L_x_13728:
[----:B------:R-:W-:Y:S05]  /*131b0*/  BSYNC B2 ;  /* 0x0000000000027941 */ /* 0x000fea0003800000 */
.L_x_13727:
        /* <DEDUP_REMOVED lines=32> */
.L_x_13731:
[----:B------:R-:W-:Y:S05]  /*133c0*/  BSYNC B2 ;  /* 0x0000000000027941 */ /* 0x000fea0003800000 */
.L_x_13730:
[----:B------:R-:W-:Y:S01]  /*133d0*/  LOP3.LUT R41, RZ, 0x80000000, R25, 0xb8, !PT ;  /* 0x80000000ff297812 */ /* 0x000fe200078eb819 */
[----:B------:R-:W-:Y:S01]  /*133e0*/  IMAD.MOV.U32 R40, RZ, RZ, RZ ;  /* 0x000000ffff287224 */ /* 0x000fe200078e00ff */
[----:B------:R-:W-:Y:S05]  /*133f0*/  BRA `(.L_x_13708) ;  /* 0x0000006000007947 */ /* 0x000fea0003800000 */
.L_x_13729:
[----:B------:R-:W0:Y:S02]  /*13400*/  FRND.F64.FLOOR R2, R24 ;  /* 0x0000001800027313 */ /* 0x000e240000305800 */
[----:B0-----:R-:W0:-:S04]  /*13410*/  DADD R4, R24, -R2 ;  /* 0x0000000018047229 */ /* 0x001e080000000802 */
[----:B------:R-:W-:-:S04]  /*13420*/  DADD R8, R2, 1 ;  /* 0x3ff0000002087429 */ /* 0x000fc80000000000 */
[----:B0-----:R-:W0:-:S06]  /*13430*/  DSETP.GT.AND P0, PT, R4, 0.5, PT ;  /* 0x3fe000000400742a */ /* 0x001e0c0003f04000 */
[----:B0-----:R-:W-:Y:S02]  /*13440*/  FSEL R40, R8, R2, P0 ;  /* 0x0000000208287208 */ /* 0x001fe40000000000 */
[----:B------:R-:W-:Y:S02]  /*13450*/  FSEL R41, R9, R3, P0 ;  /* 0x0000000309297208 */ /* 0x000fe40000000000 */
.L_x_13708:
[----:B------:R-:W-:Y:S05]  /*13460*/  BSYNC B1 ;  /* 0x0000000000017941 */ /* 0x000fea0003800000 */
.L_x_13707:
        /* <DEDUP_REMOVED lines=30> */
.L_x_13736:
[----:B------:R-:W-:Y:S05]  /*13650*/  BSYNC B2 ;  /* 0x0000000000027941 */ /* 0x000fea0003800000 */
.L_x_13735:
[----:B------:R-:W-:Y:S02]  /*13660*/  IMAD.MOV.U32 R10, RZ, RZ, R34 ;  /* 0x000000ffff0a7224 */ /* 0x000fe400078e0022 */
[----:B------:R-:W-:Y:S01]  /*13670*/  IMAD.MOV.U32 R11, RZ, RZ, R35 ;  /* 0x000000ffff0b7224 */ /* 0x000fe200078e0023 */
[----:B------:R-:W-:Y:S05]  /*13680*/  BRA `(.L_x_13733) ;  /* 0x000013c000007947 */ /* 0x000fea0003800000 */
.L_x_13734:
        /* <DEDUP_REMOVED lines=40> */
.L_x_13742:
        /* <DEDUP_REMOVED lines=12> */
.L_x_13741:
[----:B------:R-:W-:Y:S05]  /*139d0*/  BSYNC B2 ;  /* 0x0000000000027941 */ /* 0x000fea0003800000 */
.L_x_13740:
        /* <DEDUP_REMOVED lines=12> */
.L_x_13747:
        /* <DEDUP_REMOVED lines=33> */
.L_x_13746:
[----:B------:R-:W-:Y:S05]  /*13cb0*/  BSYNC B3 ;  /* 0x0000000000037941 */ /* 0x000fea0003800000 */
.L_x_13745:
[----:B------:R-:W-:-:S13]  /*13cc0*/  ISETP.GE.U32.AND P0, PT, R26, 0xc, PT ;  /* 0x0000000c1a00780c */ /* 0x000fda0003f06070 */
[----:B------:R-:W-:Y:S05]  /*13cd0*/  @!P0 BRA `(.L_x_13744) ;  /* 0x0000077000008947 */ /* 0x000fea0003800000 */
[----:B------:R-:W-:Y:S01]  /*13ce0*/  BSSY B3, `(.L_x_13748) ;  /* 0x0000075000037945 */ /* 0x000fe20003800000 */
[----:B------:R-:W-:Y:S02]  /*13cf0*/  IADD3 R2, R9, 0x10, RZ ;  /* 0x0000001009027810 */ /* 0x000fe40007ffe0ff */
.L_x_13749:
        /* <DEDUP_REMOVED lines=116> */
.L_x_13748:
[----:B------:R-:W-:Y:S02]  /*14440*/  IMAD.MOV.U32 R2, RZ, RZ, R4 ;  /* 0x000000ffff027224 */ /* 0x000fe400078e0004 */
.L_x_13744:
[----:B------:R-:W-:Y:S05]  /*14450*/  BSYNC B2 ;  /* 0x0000000000027941 */ /* 0x000fea0003800000 */
.L_x_13743:
        /* <DEDUP_REMOVED lines=20> */
.L_x_13751:
[----:B------:R-:W-:Y:S05]  /*145a0*/  BSYNC B2 ;  /* 0x0000000000027941 */ /* 0x000fea0003800000 */
.L_x_13750:
[----:B------:R-:W-:-:S05]  /*145b0*/  IMAD.MOV.U32 R9, RZ, RZ, R25 ;  /* 0x000000ffff097224 */ /* 0x000fca00078e0019 */
[----:B------:R-:W-:Y:S01]  /*145c0*/  LOP3.LUT R9, R9, 0x80000000, R11, 0xb8, !PT ;  /* 0x8000000009097812 */ /* 0x000fe200078eb80b */
[----:B------:R-:W-:Y:S05]  /*145d0*/  BRA `(.L_x_13739) ;  /* 0x0000006000007947 */ /* 0x000fea0003800000 */
.L_x_13738:
[----:B------:R-:W0:-:S06]  /*145e0*/  DSETP.GTU.AND P0, PT, R24, +INF , PT ;  /* 0x7ff000001800742a */ /* 0x000e0c0003f0c000 */
[----:B0-----:R-:W0:-:S14]  /*145f0*/  DSETP.LE.AND P0, PT, R2, +INF , !P0 ;  /* 0x7ff000000200742a */ /* 0x001e1c0004703000 */
[----:B0-----:R-:W0:-:S04]  /*14600*/  @P0 DSETP.NEU.AND P1, PT, R2, +INF , PT ;  /* 0x7ff000000200042a */ /* 0x001e080003f2d000 */
[----:B------:R1:W2:-:S06]  /*14610*/  @!P0 DADD R8, R10, c[0x0][0x170] ;  /* 0x00005c000a088629 */ /* 0x00028c0000000000 */
[----:B0-----:R-:W-:Y:S02]  /*14620*/  @P0 FSEL R8, R10, RZ, P1 ;  /* 0x000000ff0a080208 */ /* 0x001fe40000800000 */
[----:B------:R-:W-:Y:S02]  /*14630*/  @P0 FSEL R9, R11, -QNAN , P1 ;  /* 0xfff800000b090808 */ /* 0x000fe40000800000 */
.L_x_13739:
[----:B-12---:R-:W-:Y:S05]  /*14640*/  BSYNC B0 ;  /* 0x0000000000007941 */ /* 0x006fea0003800000 */
.L_x_13737:
        /* <DEDUP_REMOVED lines=21> */
.L_x_13753:
[----:B------:R-:W-:Y:S05]  /*147a0*/  BSYNC B2 ;  /* 0x0000000000027941 */ /* 0x000fea0003800000 */
.L_x_13752:
        /* <DEDUP_REMOVED lines=32> */
.L_x_13756:
[----:B------:R-:W-:Y:S05]  /*149b0*/  BSYNC B2 ;  /* 0x0000000000027941 */ /* 0x000fea0003800000 */
.L_x_13755:
[----:B------:R-:W-:Y:S01]  /*149c0*/  LOP3.LUT R11, RZ, 0x80000000, R9, 0xb8, !PT ;  /* 0x80000000ff0b7812 */ /* 0x000fe200078eb809 */
[----:B------:R-:W-:Y:S01]  /*149d0*/  IMAD.MOV.U32 R10, RZ, RZ, RZ ;  /* 0x000000ffff0a7224 */ /* 0x000fe200078e00ff */
[----:B------:R-:W-:Y:S05]  /*149e0*/  BRA `(.L_x_13733) ;  /* 0x0000006000007947 */ /* 0x000fea0003800000 */
.L_x_13754:
[----:B------:R-:W0:Y:S02]  /*149f0*/  FRND.F64.FLOOR R2, R24 ;  /* 0x0000001800027313 */ /* 0x000e240000305800 */
[----:B0-----:R-:W0:-:S04]  /*14a00*/  DADD R4, R24, -R2 ;  /* 0x0000000018047229 */ /* 0x001e080000000802 */
[----:B------:R-:W-:-:S04]  /*14a10*/  DADD R8, R2, 1 ;  /* 0x3ff0000002087429 */ /* 0x000fc80000000000 */
[----:B0-----:R-:W0:-:S06]  /*14a20*/  DSETP.GT.AND P0, PT, R4, 0.5, PT ;  /* 0x3fe000000400742a */ /* 0x001e0c0003f04000 */
[----:B0-----:R-:W-:Y:S02]  /*14a30*/  FSEL R10, R8, R2, P0 ;  /* 0x00000002080a7208 */ /* 0x001fe40000000000 */
[----:B------:R-:W-:Y:S02]  /*14a40*/  FSEL R11, R9, R3, P0 ;  /* 0x00000003090b7208 */ /* 0x000fe40000000000 */
.L_x_13733:
[----:B------:R-:W-:Y:S05]  /*14a50*/  BSYNC B1 ;  /* 0x0000000000017941 */ /* 0x000fea0003800000 */
.L_x_13732:
        /* <DEDUP_REMOVED lines=30> */
.L_x_13761:
[----:B------:R-:W-:Y:S05]  /*14c40*/  BSYNC B2 ;  /* 0x0000000000027941 */ /* 0x000fea0003800000 */
.L_x_13760:
[----:B------:R-:W-:Y:S02]  /*14c50*/  IMAD.MOV.U32 R2, RZ, RZ, R34 ;  /* 0x000000ffff027224 */ /* 0x000fe400078e0022 */
[----:B------:R-:W-:Y:S01]  /*14c60*/  IMAD.MOV.U32 R3, RZ, RZ, R35 ;  /* 0x000000ffff037224 */ /* 0x000fe200078e0023 */
[----:B------:R-:W-:Y:S05]  /*14c70*/  BRA `(.L_x_13758) ;  /* 0x000013c000007947 */ /* 0x000fea0003800000 */
.L_x_13759:
        /* <DEDUP_REMOVED lines=40> */
.L_x_13767:
        /* <DEDUP_REMOVED lines=12> */
.L_x_13766:
[----:B------:R-:W-:Y:S05]  /*14fc0*/  BSYNC B2 ;  /* 0x0000000000027941 */ /* 0x000fea0003800000 */
.L_x_13765:
        /* <DEDUP_REMOVED lines=12> */
.L_x_13772:
        /* <DEDUP_REMOVED lines=33> */
.L_x_13771:
[----:B------:R-:W-:Y:S05]  /*152a0*/  BSYNC B3 ;  /* 0x0000000000037941 */ /* 0x000fea0003800000 */
.L_x_13770:
[----:B------:R-:W-:-:S13]  /*152b0*/  ISETP.GE.U32.AND P0, PT, R26, 0xc, PT ;  /* 0x0000000c1a00780c */ /* 0x000fda0003f06070 */
[----:B------:R-:W-:Y:S05]  /*152c0*/  @!P0 BRA `(.L_x_13769) ;  /* 0x0000077000008947 */ /* 0x000fea0003800000 */
[----:B------:R-:W-:Y:S01]  /*152d0*/  BSSY B3, `(.L_x_13773) ;  /* 0x0000075000037945 */ /* 0x000fe20003800000 */
[----:B------:R-:W-:Y:S02]  /*152e0*/  IADD3 R2, R9, 0x10, RZ ;  /* 0x0000001009027810 */ /* 0x000fe40007ffe0ff */
.L_x_13774:
        /* <DEDUP_REMOVED lines=116> */
.L_x_13773:
[----:B------:R-:W-:Y:S02]  /*15a30*/  IMAD.MOV.U32 R2, RZ, RZ, R4 ;  /* 0x000000ffff027224 */ /* 0x000fe400078e0004 */
.L_x_13769:
[----:B------:R-:W-:Y:S05]  /*15a40*/  BSYNC B2 ;  /* 0x0000000000027941 */ /* 0x000fea0003800000 */
.L_x_13768:
        /* <DEDUP_REMOVED lines=20> */
.L_x_13776:
[----:B------:R-:W-:Y:S05]  /*15b90*/  BSYNC B2 ;  /* 0x0000000000027941 */ /* 0x000fea0003800000 */
.L_x_13775:
[----:B------:R-:W-:-:S05]  /*15ba0*/  IMAD.MOV.U32 R9, RZ, RZ, R25 ;  /* 0x000000ffff097224 */ /* 0x000fca00078e0019 */
[----:B------:R-:W-:Y:S01]  /*15bb0*/  LOP3.LUT R9, R9, 0x80000000, R13, 0xb8, !PT ;  /* 0x8000000009097812 */ /* 0x000fe200078eb80d */
[----:B------:R-:W-:Y:S05]  /*15bc0*/  BRA `(.L_x_13764) ;  /* 0x0000006000007947 */ /* 0x000fea0003800000 */
.L_x_13763:
[----:B------:R-:W0:-:S06]  /*15bd0*/  DSETP.GTU.AND P0, PT, R24, +INF , PT ;  /* 0x7ff000001800742a */ /* 0x000e0c0003f0c000 */
[----:B0-----:R-:W0:-:S14]  /*15be0*/  DSETP.LE.AND P0, PT, R2, +INF , !P0 ;  /* 0x7ff000000200742a */ /* 0x001e1c0004703000 */
[----:B0-----:R-:W0:-:S04]  /*15bf0*/  @P0 DSETP.NEU.AND P1, PT, R2, +INF , PT ;  /* 0x7ff000000200042a */ /* 0x001e080003f2d000 */
[----:B------:R1:W2:-:S06]  /*15c00*/  @!P0 DADD R8, R12, c[0x0][0x170] ;  /* 0x00005c000c088629 */ /* 0x00028c0000000000 */
[----:B0-----:R-:W-:Y:S02]  /*15c10*/  @P0 FSEL R8, R12, RZ, P1 ;  /* 0x000000ff0c080208 */ /* 0x001fe40000800000 */
[----:B------:R-:W-:Y:S02]  /*15c20*/  @P0 FSEL R9, R13, -QNAN , P1 ;  /* 0xfff800000d090808 */ /* 0x000fe40000800000 */
.L_x_13764:
[----:B-12---:R-:W-:Y:S05]  /*15c30*/  BSYNC B0 ;  /* 0x0000000000007941 */ /* 0x006fea0003800000 */
.L_x_13762:
        /* <DEDUP_REMOVED lines=21> */
.L_x_13778:
[----:B------:R-:W-:Y:S05]  /*15d90*/  BSYNC B2 ;  /* 0x0000000000027941 */ /* 0x000fea0003800000 */
.L_x_13777:
        /* <DEDUP_REMOVED lines=32> */
.L_x_13781:
[----:B------:R-:W-:Y:S05]  /*15fa0*/  BSYNC B2 ;  /* 0x0000000000027941 */ /* 0x000fea0003800000 */
.L_x_13780:
[----:B------:R-:W-:Y:S01]  /*15fb0*/  LOP3.LUT R3, RZ, 0x80000000, R9, 0xb8, !PT ;  /* 0x80000000ff037812 */ /* 0x000fe200078eb809 */
[----:B------:R-:W-:Y:S01]  /*15fc0*/  IMAD.MOV.U32 R2, RZ, RZ, RZ ;  /* 0x000000ffff027224 */ /* 0x000fe200078e00ff */
[----:B------:R-:W-:Y:S05]  /*15fd0*/  BRA `(.L_x_13758) ;  /* 0x0000006000007947 */ /* 0x000fea0003800000 */
.L_x_13779:
[----:B------:R-:W0:Y:S02]  /*15fe0*/  FRND.F64.FLOOR R2, R24 ;  /* 0x0000001800027313 */ /* 0x000e240000305800 */
[----:B0-----:R-:W0:-:S04]  /*15ff0*/  DADD R4, R24, -R2 ;  /* 0x0000000018047229 */ /* 0x001e080000000802 */
[----:B------:R-:W-:-:S04]  /*16000*/  DADD R8, R2, 1 ;  /* 0x3ff0000002087429 */ /* 0x000fc80000000000 */
[----:B0-----:R-:W0:-:S06]  /*16010*/  DSETP.GT.AND P0, PT, R4, 0.5, PT ;  /* 0x3fe000000400742a */ /* 0x001e0c0003f04000 */
[----:B0-----:R-:W-:Y:S02]  /*16020*/  FSEL R2, R8, R2, P0 ;  /* 0x0000000208027208 */ /* 0x001fe40000000000 */
[----:B------:R-:W-:Y:S02]  /*16030*/  FSEL R3, R9, R3, P0 ;  /* 0x0000000309037208 */ /* 0x000fe40000000000 */
.L_x_13758:
[----:B------:R-:W-:Y:S05]  /*16040*/  BSYNC B1 ;  /* 0x0000000000017941 */ /* 0x000fea0003800000 */
.L_x_13757:
[----:B------:R-:W1:Y:S01]  /*16050*/  S2R R0, SR_TID.X ;  /* 0x0000000000007919 */ /* 0x000e620000002100 */
[----:B------:R-:W-:Y:S01]  /*16060*/  BSSY B0, `(.L_x_13782) ;  /* 0x0000033000007945 */ /* 0x000fe20003800000 */
[----:B------:R-:W-:Y:S01]  /*16070*/  BSSY B1, `(.L_x_13783) ;  /* 0x000002b000017945 */ /* 0x000fe20003800000 */
[----:B-1----:R-:W-:-:S13]  /*16080*/  ISETP.GE.AND P0, PT, R0, R7, PT ;  /* 0x000000070000720c */ /* 0x002fda0003f06270 */
[----:B0-----:R-:W-:Y:S01]  /*16090*/  @!P0 IMAD.IADD R4, R20, 0x1, R0 ;  /* 0x0000000114048824 */ /* 0x001fe200078e0200 */
[----:B------:R-:W-:Y:S01]  /*160a0*/  @!P0 IADD3 R0, R0, 0x80, RZ ;  /* 0x0000008000008810 */ /* 0x000fe20007ffe0ff */
[----:B------:R-:W-:-:S04]  /*160b0*/  @!P0 IMAD.MOV.U32 R5, RZ, RZ, 0x8 ;  /* 0x00000008ff058424 */ /* 0x000fc800078e00ff */
[----:B------:R-:W-:-:S05]  /*160c0*/  @!P0 IMAD.WIDE.U32 R4, R4, R5, c[0x0][0x178] ;  /* 0x00005e0004048625 */ /* 0x000fca00078e0005 */
[----:B------:R0:W-:Y:S01]  /*160d0*/  @!P0 STG.E.64 [R4.64], R14 ;  /* 0x0000000e04008986 */ /* 0x0001e2000c101b04 */
[----:B------:R-:W-:-:S13]  /*160e0*/  ISETP.GE.AND P0, PT, R0, R7, PT ;  /* 0x000000070000720c */ /* 0x000fda0003f06270 */
[----:B------:R-:W-:Y:S05]  /*160f0*/  @P0 BRA `(.L_x_13784) ;  /* 0x000000c000000947 */ /* 0x000fea0003800000 */
[----:B0-----:R-:W-:Y:S01]  /*16100*/  IMAD.IADD R4, R20, 0x1, R0 ;  /* 0x0000000114047824 */ /* 0x001fe200078e0200 */
[----:B------:R-:W-:Y:S01]  /*16110*/  IADD3 R0, R0, 0x80, RZ ;  /* 0x0000008000007810 */ /* 0x000fe20007ffe0ff */
[----:B------:R-:W-:-:S03]  /*16120*/  IMAD.MOV.U32 R5, RZ, RZ, 0x8 ;  /* 0x00000008ff057424 */ /* 0x000fc600078e00ff */
[----:B------:R-:W-:Y:S01]  /*16130*/  ISETP.GE.AND P0, PT, R0, R7, PT ;  /* 0x000000070000720c */ /* 0x000fe20003f06270 */
[----:B------:R-:W-:-:S05]  /*16140*/  IMAD.WIDE.U32 R4, R4, R5, c[0x0][0x178] ;  /* 0x00005e0004047625 */ /* 0x000fca00078e0005 */
[----:B-----5:R0:W-:Y:S07]  /*16150*/  STG.E.64 [R4.64], R16 ;  /* 0x0000001004007986 */ /* 0x0201ee000c101b04 */
[----:B------:R-:W-:Y:S05]  /*16160*/  @P0 BRA `(.L_x_13785) ;  /* 0x000000c000000947 */ /* 0x000fea0003800000 */
[----:B0-----:R-:W-:Y:S01]  /*16170*/  IMAD.IADD R4, R20, 0x1, R0 ;  /* 0x0000000114047824 */ /* 0x001fe200078e0200 */
[----:B------:R-:W-:Y:S01]  /*16180*/  IADD3 R0, R0, 0x80, RZ ;  /* 0x0000008000007810 */ /* 0x000fe20007ffe0ff */
[----:B------:R-:W-:-:S04]  /*16190*/  IMAD.MOV.U32 R5, RZ, RZ, 0x8 ;  /* 0x00000008ff057424 */ /* 0x000fc800078e00ff */
[----:B------:R-:W-:-:S05]  /*161a0*/  IMAD.WIDE.U32 R4, R4, R5, c[0x0][0x178] ;  /* 0x00005e0004047625 */ /* 0x000fca00078e0005 */
[----:B------:R0:W-:Y:S02]  /*161b0*/  STG.E.64 [R4.64], R18 ;  /* 0x0000001204007986 */ /* 0x0001e4000c101b04 */
.L_x_13784:
[----:B0-----:R-:W-:-:S13]  /*161c0*/  ISETP.GE.AND P0, PT, R0, R7, PT ;  /* 0x000000070000720c */ /* 0x001fda0003f06270 */
[----:B------:R-:W-:Y:S05]  /*161d0*/  @P0 BRA `(.L_x_13786) ;  /* 0x000000c000000947 */ /* 0x000fea0003800000 */
[----:B------:R-:W-:Y:S01]  /*161e0*/  IMAD.IADD R4, R20, 0x1, R0 ;  /* 0x0000000114047824 */ /* 0x000fe200078e0200 */
[----:B------:R-:W-:Y:S01]  /*161f0*/  IADD3 R0, R0, 0x80, RZ ;  /* 0x0000008000007810 */ /* 0x000fe20007ffe0ff */
[----:B------:R-:W-:-:S04]  /*16200*/  IMAD.MOV.U32 R5, RZ, RZ, 0x8 ;  /* 0x00000008ff057424 */ /* 0x000fc800078e00ff */
[----:B------:R-:W-:-:S05]  /*16210*/  IMAD.WIDE.U32 R4, R4, R5, c[0x0][0x178] ;  /* 0x00005e0004047625 */ /* 0x000fca00078e0005 */
[----:B-----5:R0:W-:Y:S02]  /*16220*/  STG.E.64 [R4.64], R22 ;  /* 0x0000001604007986 */ /* 0x0201e4000c101b04 */
.L_x_13785:
[----:B------:R-:W-:-:S13]  /*16230*/  ISETP.GE.AND P0, PT, R0, R7, PT ;  /* 0x000000070000720c */ /* 0x000fda0003f06270 */
[----:B------:R-:W-:Y:S05]  /*16240*/  @P0 BRA `(.L_x_13787) ;  /* 0x000000d000000947 */ /* 0x000fea0003800000 */
[----:B0-----:R-:W-:Y:S01]  /*16250*/  IMAD.IADD R4, R20, 0x1, R0 ;  /* 0x0000000114047824 */ /* 0x001fe200078e0200 */
[----:B------:R-:W-:Y:S01]  /*16260*/  IADD3 R0, R0, 0x80, RZ ;  /* 0x0000008000007810 */ /* 0x000fe20007ffe0ff */
[----:B------:R-:W-:-:S04]  /*16270*/  IMAD.MOV.U32 R5, RZ, RZ, 0x8 ;  /* 0x00000008ff057424 */ /* 0x000fc800078e00ff */
[----:B------:R-:W-:-:S05]  /*16280*/  IMAD.WIDE.U32 R4, R4, R5, c[0x0][0x178] ;  /* 0x00005e0004047625 */ /* 0x000fca00078e0005 */
[----:B------:R0:W-:Y:S02]  /*16290*/  STG.E.64 [R4.64], R38 ;  /* 0x0000002604007986 */ /* 0x0001e4000c101b04 */
.L_x_13786:
[----:B------:R-:W-:-:S13]  /*162a0*/  ISETP.GE.AND P0, PT, R0, R7, PT ;  /* 0x000000070000720c */ /* 0x000fda0003f06270 */
[----:B------:R-:W-:Y:S01]  /*162b0*/  @P0 BREAK B1 ;  /* 0x0000000000010942 */ /* 0x000fe20003800000 */
[----:B------:R-:W-:Y:S05]  /*162c0*/  @P0 BRA `(.L_x_13788) ;  /* 0x000000c000000947 */ /* 0x000fea0003800000 */
[----:B0-----:R-:W-:Y:S01]  /*162d0*/  IMAD.IADD R4, R20, 0x1, R0 ;  /* 0x0000000114047824 */ /* 0x001fe200078e0200 */
[----:B------:R-:W-:Y:S01]  /*162e0*/  IADD3 R0, R0, 0x80, RZ ;  /* 0x0000008000007810 */ /* 0x000fe20007ffe0ff */
[----:B------:R-:W-:-:S04]  /*162f0*/  IMAD.MOV.U32 R5, RZ, RZ, 0x8 ;  /* 0x00000008ff057424 */ /* 0x000fc800078e00ff */
[----:B------:R-:W-:-:S05]  /*16300*/  IMAD.WIDE.U32 R4, R4, R5, c[0x0][0x178] ;  /* 0x00005e0004047625 */ /* 0x000fca00078e0005 */
[----:B-----5:R0:W-:Y:S02]  /*16310*/  STG.E.64 [R4.64], R40 ;  /* 0x0000002804007986 */ /* 0x0201e4000c101b04 */
.L_x_13787:
[----:B------:R-:W-:Y:S05]  /*16320*/  BSYNC B1 ;  /* 0x0000000000017941 */ /* 0x000fea0003800000 */
.L_x_13783:
[----:B------:R-:W-:-:S13]  /*16330*/  ISETP.GE.AND P0, PT, R0, R7, PT ;  /* 0x000000070000720c */ /* 0x000fda0003f06270 */
[----:B0-----:R-:W-:Y:S01]  /*16340*/  @!P0 IMAD.IADD R4, R20, 0x1, R0 ;  /* 0x0000000114048824 */ /* 0x001fe200078e0200 */
[----:B------:R-:W-:Y:S01]  /*16350*/  @!P0 IADD3 R0, R0, 0x80, RZ ;  /* 0x0000008000008810 */ /* 0x000fe20007ffe0ff */
[----:B------:R-:W-:-:S04]  /*16360*/  @!P0 IMAD.MOV.U32 R5, RZ, RZ, 0x8 ;  /* 0x00000008ff058424 */ /* 0x000fc800078e00ff */
[----:B------:R-:W-:-:S05]  /*16370*/  @!P0 IMAD.WIDE.U32 R4, R4, R5, c[0x0][0x178] ;  /* 0x00005e0004048625 */ /* 0x000fca00078e0005 */
[----:B------:R0:W-:Y:S02]  /*16380*/  @!P0 STG.E.64 [R4.64], R10 ;  /* 0x0000000a04008986 */ /* 0x0001e4000c101b04 */
.L_x_13788:
[----:B------:R-:W-:Y:S05]  /*16390*/  BSYNC B0 ;  /* 0x0000000000007941 */ /* 0x000fea0003800000 */
.L_x_13782:
        /* <DEDUP_REMOVED lines=8> */
        .weak           $__internal_10_$__cuda_sm20_div_rn_f64_full
        .type           $__internal_10_$__cuda_sm20_div_rn_f64_full,@function
        .size           $__internal_10_$__cuda_sm20_div_rn_f64_full,(.L_x_32480 - $__internal_10_$__cuda_sm20_div_rn_f64_full)
$__internal_10_$__cuda_sm20_div_rn_f64_full:
[C---:B------:R-:W-:Y:S01]  /*16420*/  FSETP.GEU.AND P0, PT, |R5|.reuse, 1.469367938527859385e-39, PT ;  /* 0x001000000500780b */ /* 0x040fe20003f0e200 */
[----:B------:R-:W-:Y:S01]  /*16430*/  IMAD.MOV.U32 R27, RZ, RZ, R5 ;  /* 0x000000ffff1b7224 */ /* 0x000fe200078e0005 */
[----:B------:R-:W-:Y:S01]  /*16440*/  LOP3.LUT R24, R5, 0x800fffff, RZ, 0xc0, !PT ;  /* 0x800fffff05187812 */ /* 0x000fe200078ec0ff */
[----:B------:R-:W-:Y:S01]  /*16450*/  IMAD.MOV.U32 R30, RZ, RZ, 0x1 ;  /* 0x00000001ff1e7424 */ /* 0x000fe200078e00ff */
[C---:B------:R-:W-:Y:S01]  /*16460*/  FSETP.GEU.AND P3, PT, |R29|.reuse, 1.469367938527859385e-39, PT ;  /* 0x001000001d00780b */ /* 0x040fe20003f6e200 */
[----:B------:R-:W-:Y:S01]  /*16470*/  BSSY B0, `(.L_x_13789) ;  /* 0x0000054000007945 */ /* 0x000fe20003800000 */
[----:B------:R-:W-:Y:S01]  /*16480*/  LOP3.LUT R25, R24, 0x3ff00000, RZ, 0xfc, !PT ;  /* 0x3ff0000018197812 */ /* 0x000fe200078efcff */
[----:B------:R-:W-:Y:S01]  /*16490*/  IMAD.MOV.U32 R24, RZ, RZ, R26 ;  /* 0x000000ffff187224 */ /* 0x000fe200078e001a */
[----:B------:R-:W-:Y:S02]  /*164a0*/  LOP3.LUT R0, R29, 0x7ff00000, RZ, 0xc0, !PT ;  /* 0x7ff000001d007812 */ /* 0x000fe400078ec0ff */
        /* <DEDUP_REMOVED lines=11> */
[----:B------:R-:W-:Y:S01]  /*16560*/  @!P3 LOP3.LUT R4, R4, 0x80000000, R29, 0xf8, !PT ;  /* 0x800000000404b812 */ /* 0x000fe200078ef81d */
[----:B0-----:R-:W0:-:S03]  /*16570*/  DFMA R32, R30, -R24, 1 ;  /* 0x3ff000001e20742b */ /* 0x001e060000000818 */
[----:B------:R-:W-:Y:S01]  /*16580*/  @!P3 LOP3.LUT R35, R4, 0x100000, RZ, 0xfc, !PT ;  /* 0x001000000423b812 */ /* 0x000fe200078efcff */
[----:B------:R-:W-:Y:S02]  /*16590*/  IMAD.MOV.U32 R4, RZ, RZ, R0 ;  /* 0x000000ffff047224 */ /* 0x000fe400078e0000 */
[----:B0-----:R-:W0:-:S06]  /*165a0*/  DFMA R32, R32, R32, R32 ;  /* 0x000000202020722b */ /* 0x001e0c0000000020 */
[----:B0-----:R0:W1:Y:S02]  /*165b0*/  DFMA R32, R30, R32, R30 ;  /* 0x000000201e20722b */ /* 0x001064000000001e */
[----:B0-----:R-:W-:Y:S01]  /*165c0*/  LOP3.LUT R31, R6, 0x800fffff, R29, 0xf8, !PT ;  /* 0x800fffff061f7812 */ /* 0x001fe200078ef81d */
[----:B------:R-:W-:-:S06]  /*165d0*/  IMAD.MOV.U32 R30, RZ, RZ, R28 ;  /* 0x000000ffff1e7224 */ /* 0x000fcc00078e001c */
[----:B------:R-:W0:-:S04]  /*165e0*/  @!P3 DFMA R30, R30, 2, -R34 ;  /* 0x400000001e1eb82b */ /* 0x000e080000000822 */
[----:B-1----:R-:W1:-:S06]  /*165f0*/  DFMA R34, R32, -R24, 1 ;  /* 0x3ff000002022742b */ /* 0x002e4c0000000818 */
[----:B0-----:R-:W-:Y:S01]  /*16600*/  @!P3 LOP3.LUT R4, R31, 0x7ff00000, RZ, 0xc0, !PT ;  /* 0x7ff000001f04b812 */ /* 0x001fe200078ec0ff */
[----:B-1----:R-:W0:-:S03]  /*16610*/  DFMA R32, R32, R34, R32 ;  /* 0x000000222020722b */ /* 0x002e060000000020 */
[----:B------:R-:W-:-:S03]  /*16620*/  IADD3 R6, R4, -0x1, RZ ;  /* 0xffffffff04067810 */ /* 0x000fc60007ffe0ff */
[----:B0-----:R-:W0:Y:S01]  /*16630*/  DMUL R34, R32, R30 ;  /* 0x0000001e20227228 */ /* 0x001e220000000000 */
[----:B------:R-:W-:Y:S02]  /*16640*/  ISETP.GT.U32.AND P0, PT, R6, 0x7feffffe, PT ;  /* 0x7feffffe0600780c */ /* 0x000fe40003f04070 */
[----:B------:R-:W-:-:S03]  /*16650*/  IADD3 R6, R5, -0x1, RZ ;  /* 0xffffffff05067810 */ /* 0x000fc60007ffe0ff */
[----:B0-----:R-:W0:Y:S01]  /*16660*/  DFMA R36, R34, -R24, R30 ;  /* 0x800000182224722b */ /* 0x001e22000000001e */
[----:B------:R-:W-:-:S05]  /*16670*/  ISETP.GT.U32.OR P0, PT, R6, 0x7feffffe, P0 ;  /* 0x7feffffe0600780c */ /* 0x000fca0000704470 */
[----:B0-----:R0:W1:-:S08]  /*16680*/  DFMA R32, R32, R36, R34 ;  /* 0x000000242020722b */ /* 0x0010500000000022 */
[----:B------:R-:W-:Y:S05]  /*16690*/  @P0 BRA `(.L_x_13790) ;  /* 0x000001c000000947 */ /* 0x000fea0003800000 */
[----:B01----:R-:W-:-:S04]  /*166a0*/  LOP3.LUT R5, R27, 0x7ff00000, RZ, 0xc0, !PT ;  /* 0x7ff000001b057812 */ /* 0x003fc800078ec0ff */
[C---:B------:R-:W-:Y:S01]  /*166b0*/  ISETP.GE.U32.AND P0, PT, R0.reuse, R5, PT ;  /* 0x000000050000720c */ /* 0x040fe20003f06070 */
[----:B------:R-:W-:-:S03]  /*166c0*/  IMAD.IADD R4, R0, 0x1, -R5 ;  /* 0x0000000100047824 */ /* 0x000fc600078e0a05 */
[----:B------:R-:W-:Y:S02]  /*166d0*/  SEL R0, R3, 0x63400000, !P0 ;  /* 0x6340000003007807 */ /* 0x000fe40004000000 */
[----:B------:R-:W-:-:S04]  /*166e0*/  IMNMX R4, R4, -0x46a00000, !PT ;  /* 0xb960000004047817 */ /* 0x000fc80007800200 */
[----:B------:R-:W-:Y:S01]  /*166f0*/  IMNMX R3, R4, 0x46a00000, PT ;  /* 0x46a0000004037817 */ /* 0x000fe20003800200 */
[----:B------:R-:W-:-:S04]  /*16700*/  IMAD.MOV.U32 R4, RZ, RZ, RZ ;  /* 0x000000ffff047224 */ /* 0x000fc800078e00ff */
        /* <DEDUP_REMOVED lines=21> */
.L_x_13790:
        /* <DEDUP_REMOVED lines=16> */
.L_x_13793:
[----:B------:R-:W-:Y:S01]  /*16960*/  LOP3.LUT R35, R27, 0x80000, RZ, 0xfc, !PT ;  /* 0x000800001b237812 */ /* 0x000fe200078efcff */
[----:B------:R-:W-:Y:S01]  /*16970*/  IMAD.MOV.U32 R34, RZ, RZ, R26 ;  /* 0x000000ffff227224 */ /* 0x000fe200078e001a */
[----:B------:R-:W-:Y:S05]  /*16980*/  BRA `(.L_x_13791) ;  /* 0x0000002000007947 */ /* 0x000fea0003800000 */
.L_x_13792:
[----:B------:R-:W-:Y:S01]  /*16990*/  LOP3.LUT R35, R29, 0x80000, RZ, 0xfc, !PT ;  /* 0x000800001d237812 */ /* 0x000fe200078efcff */
[----:B------:R-:W-:Y:S02]  /*169a0*/  IMAD.MOV.U32 R34, RZ, RZ, R28 ;  /* 0x000000ffff227224 */ /* 0x000fe400078e001c */
.L_x_13791:
[----:B------:R-:W-:Y:S05]  /*169b0*/  BSYNC B0 ;  /* 0x0000000000007941 */ /* 0x000fea0003800000 */
.L_x_13789:
[----:B------:R-:W-:Y:S02]  /*169c0*/  IMAD.MOV.U32 R4, RZ, RZ, R2 ;  /* 0x000000ffff047224 */ /* 0x000fe400078e0002 */
[----:B------:R-:W-:-:S04]  /*169d0*/  IMAD.MOV.U32 R5, RZ, RZ, 0x0 ;  /* 0x00000000ff057424 */ /* 0x000fc800078e00ff */
[----:B------:R-:W-:Y:S05]  /*169e0*/  RET.REL.NODEC R4 `(_ZN2at6native29vectorized_elementwise_kernelILi2ENS0_13BUnaryFunctorIdddZZZNS0_15binary_internal21div_floor_kernel_cudaERNS_18TensorIteratorBaseEENKUlvE1_clEvENKUlvE_clEvEUlddE_EESt5arrayIPcLm2EEEEviT0_T1_) ;  /* 0xfffe961004007950 */ /* 0x000fea0003c3ffff */
.L_x_13794:
        /* <DEDUP_REMOVED lines=9> */
.L_x_32480:


//--------------------- .text._ZN2at6native29vectorized_elementwise_kernelILi4ENS0_13BUnaryFunctorIdddZZZNS0_15binary_internal21div_floor_kernel_cudaERNS_18TensorIteratorBaseEENKUlvE1_clEvENKUlvE_clEvEUlddE_EESt5arrayIPcLm2EEEEviT0_T1_ --------------------------
	.section	.text._ZN2at6native29vectorized_elementwise_kernelILi4ENS0_13BUnaryFunctorIdddZZZNS0_15binary_internal21div_floor_kernel_cudaERNS_18TensorIteratorBaseEENKUlvE1_clEvENKUlvE_clEvEUlddE_EESt5arrayIPcLm2EEEEviT0_T1_,"ax",@progbits
	.sectioninfo	@"SHI_REGISTERS=44"
	.align	128
        .global         _ZN2at6native29vectorized_elementwise_kernelILi4ENS0_13BUnaryFunctorIdddZZZNS0_15binary_internal21div_floor_kernel_cudaERNS_18TensorIteratorBaseEENKUlvE1_clEvENKUlvE_clEvEUlddE_EESt5arrayIPcLm2EEEEviT0_T1_
        .type           _ZN2at6native29vectorized_elementwise_kernelILi4ENS0_13BUnaryFunctorIdddZZZNS0_15binary_internal21div_floor_kernel_cudaERNS_18TensorIteratorBaseEENKUlvE1_clEvENKUlvE_clEvEUlddE_EESt5arrayIPcLm2EEEEviT0_T1_,@function
        .size           _ZN2at6native29vectorized_elementwise_kernelILi4ENS0_13BUnaryFunctorIdddZZZNS0_15binary_internal21div_floor_kernel_cudaERNS_18TensorIteratorBaseEENKUlvE1_clEvENKUlvE_clEvEUlddE_EESt5arrayIPcLm2EEEEviT0_T1_,(.L_x_32481 - _ZN2at6native29vectorized_elementwise_kernelILi4ENS0_13BUnaryFunctorIdddZZZNS0_15binary_internal21div_floor_kernel_cudaERNS_18TensorIteratorBaseEENKUlvE1_clEvENKUlvE_clEvEUlddE_EESt5arrayIPcLm2EEEEviT0_T1_)
        .other          _ZN2at6native29vectorized_elementwise_kernelILi4ENS0_13BUnaryFunctorIdddZZZNS0_15binary_internal21div_floor_kernel_cudaERNS_18TensorIteratorBaseEENKUlvE1_clEvENKUlvE_clEvEUlddE_EESt5arrayIPcLm2EEEEviT0_T1_,@"STO_CUDA_ENTRY STV_DEFAULT"
_ZN2at6native29vectorized_elementwise_kernelILi4ENS0_13BUnaryFunctorIdddZZZNS0_15binary_internal21div_floor_kernel_cudaERNS_18TensorIteratorBaseEENKUlvE1_clEvENKUlvE_clEvEUlddE_EESt5arrayIPcLm2EEEEviT0_T1_:
.text._ZN2at6native29vectorized_elementwise_kernelILi4ENS0_13BUnaryFunctorIdddZZZNS0_15binary_internal21div_floor_kernel_cudaERNS_18TensorIteratorBaseEENKUlvE1_clEvENKUlvE_clEvEUlddE_EESt5arrayIPcLm2EEEEviT0_T1_:
        /* <DEDUP_REMOVED lines=39> */
[----:B------:R-:W-:Y:S05]  /*0270*/  CALL.REL.NOINC `($__internal_11_$__cuda_sm20_div_rn_f64_full) ;  /* 0x000161a000007944 */ /* 0x000fea0003c00000 */
.L_x_13798:
[----:B------:R-:W-:Y:S05]  /*0280*/  BSYNC B1 ;  /* 0x0000000000017941 */ /* 0x000fea0003800000 */
.L_x_13797:
[----:B------:R-:W-:Y:S02]  /*0290*/  IMAD.MOV.U32 R16, RZ, RZ, R34 ;  /* 0x000000ffff107224 */ /* 0x000fe400078e0022 */
[----:B------:R-:W-:Y:S01]  /*02a0*/  IMAD.MOV.U32 R17, RZ, RZ, R35 ;  /* 0x000000ffff117224 */ /* 0x000fe200078e0023 */
[----:B------:R-:W-:Y:S05]  /*02b0*/  BRA `(.L_x_13799) ;  /* 0x000013f000007947 */ /* 0x000fea0003800000 */
.L_x_13796:
        /* <DEDUP_REMOVED lines=40> */
.L_x_13805:
        /* <DEDUP_REMOVED lines=12> */
.L_x_13804:
[----:B------:R-:W-:Y:S05]  /*0600*/  BSYNC B1 ;  /* 0x0000000000017941 */ /* 0x000fea0003800000 */
.L_x_13803:
        /* <DEDUP_REMOVED lines=12> */
.L_x_13811:
        /* <DEDUP_REMOVED lines=33> */
.L_x_13810:
[----:B------:R-:W-:Y:S02]  /*08e0*/  IMAD.MOV.U32 R26, RZ, RZ, R24 ;  /* 0x000000ffff1a7224 */ /* 0x000fe400078e0018 */
[----:B------:R-:W-:Y:S02]  /*08f0*/  IMAD.MOV.U32 R24, RZ, RZ, R25 ;  /* 0x000000ffff187224 */ /* 0x000fe400078e0019 */
.L_x_13809:
[----:B------:R-:W-:Y:S05]  /*0900*/  BSYNC B2 ;  /* 0x0000000000027941 */ /* 0x000fea0003800000 */
.L_x_13808:
[----:B------:R-:W-:-:S13]  /*0910*/  ISETP.GE.U32.AND P0, PT, R28, 0xc, PT ;  /* 0x0000000c1c00780c */ /* 0x000fda0003f06070 */
[----:B------:R-:W-:Y:S05]  /*0920*/  @!P0 BRA `(.L_x_13807) ;  /* 0x0000077000008947 */ /* 0x000fea0003800000 */
[----:B------:R-:W-:Y:S01]  /*0930*/  BSSY B2, `(.L_x_13812) ;  /* 0x0000075000027945 */ /* 0x000fe20003800000 */
[----:B------:R-:W-:Y:S02]  /*0940*/  IADD3 R6, R6, 0x10, RZ ;  /* 0x0000001006067810 */ /* 0x000fe40007ffe0ff */
.L_x_13813:
        /* <DEDUP_REMOVED lines=116> */
.L_x_13812:
[----:B------:R-:W-:Y:S02]  /*1090*/  IMAD.MOV.U32 R26, RZ, RZ, R7 ;  /* 0x000000ffff1a7224 */ /* 0x000fe400078e0007 */
.L_x_13807:
[----:B------:R-:W-:Y:S05]  /*10a0*/  BSYNC B1 ;  /* 0x0000000000017941 */ /* 0x000fea0003800000 */
.L_x_13806:
        /* <DEDUP_REMOVED lines=20> */
.L_x_13815:
[----:B------:R-:W-:Y:S05]  /*11f0*/  BSYNC B1 ;  /* 0x0000000000017941 */ /* 0x000fea0003800000 */
.L_x_13814:
[----:B------:R-:W-:Y:S01]  /*1200*/  LOP3.LUT R39, R39, 0x80000000, R17, 0xb8, !PT ;  /* 0x8000000027277812 */ /* 0x000fe200078eb811 */
[----:B------:R-:W-:Y:S05]  /*1210*/  BRA `(.L_x_13802) ;  /* 0x0000006000007947 */ /* 0x000fea0003800000 */
.L_x_13801:
[----:B------:R-:W0:-:S06]  /*1220*/  DSETP.GTU.AND P0, PT, R2, +INF , PT ;  /* 0x7ff000000200742a */ /* 0x000e0c0003f0c000 */
[----:B0-----:R-:W0:-:S14]  /*1230*/  DSETP.LE.AND P0, PT, R6, +INF , !P0 ;  /* 0x7ff000000600742a */ /* 0x001e1c0004703000 */
[----:B0-----:R-:W0:-:S04]  /*1240*/  @P0 DSETP.NEU.AND P2, PT, R6, +INF , PT ;  /* 0x7ff000000600042a */ /* 0x001e080003f4d000 */
[----:B------:R1:W2:-:S06]  /*1250*/  @!P0 DADD R38, R16, c[0x0][0x170] ;  /* 0x00005c0010268629 */ /* 0x00028c0000000000 */
[----:B0-----:R-:W-:Y:S02]  /*1260*/  @P0 FSEL R38, R16, RZ, P2 ;  /* 0x000000ff10260208 */ /* 0x001fe40001000000 */
[----:B------:R-:W-:Y:S02]  /*1270*/  @P0 FSEL R39, R17, -QNAN , P2 ;  /* 0xfff8000011270808 */ /* 0x000fe40001000000 */
.L_x_13802:
[----:B-12---:R-:W-:Y:S05]  /*1280*/  BSYNC B0 ;  /* 0x0000000000007941 */ /* 0x006fea0003800000 */
.L_x_13800:
        /* <DEDUP_REMOVED lines=20> */
[----:B------:R-:W-:Y:S05]  /*13d0*/  CALL.REL.NOINC `($__internal_11_$__cuda_sm20_div_rn_f64_full) ;  /* 0x0001504000007944 */ /* 0x000fea0003c00000 */
.L_x_13817:
[----:B------:R-:W-:Y:S05]  /*13e0*/  BSYNC B1 ;  /* 0x0000000000017941 */ /* 0x000fea0003800000 */
.L_x_13816:
        /* <DEDUP_REMOVED lines=32> */
[----:B------:R-:W-:Y:S02]  /*15f0*/  IMAD.MOV.U32 R7, RZ, RZ, R35 ;  /* 0x000000ffff077224 */ /* 0x000fe400078e0023 */
.L_x_13820:
[----:B------:R-:W-:Y:S05]  /*1600*/  BSYNC B2 ;  /* 0x0000000000027941 */ /* 0x000fea0003800000 */
.L_x_13819:
[----:B------:R-:W-:Y:S01]  /*1610*/  LOP3.LUT R17, RZ, 0x80000000, R7, 0xb8, !PT ;  /* 0x80000000ff117812 */ /* 0x000fe200078eb807 */
[----:B------:R-:W-:Y:S01]  /*1620*/  IMAD.MOV.U32 R16, RZ, RZ, RZ ;  /* 0x000000ffff107224 */ /* 0x000fe200078e00ff */
[----:B------:R-:W-:Y:S05]  /*1630*/  BRA `(.L_x_13821) ;  /* 0x0000006000007947 */ /* 0x000fea0003800000 */
.L_x_13818:
[----:B------:R-:W0:Y:S02]  /*1640*/  FRND.F64.FLOOR R2, R24 ;  /* 0x0000001800027313 */ /* 0x000e240000305800 */
[----:B0-----:R-:W0:-:S04]  /*1650*/  DADD R4, R24, -R2 ;  /* 0x0000000018047229 */ /* 0x001e080000000802 */
[----:B------:R-:W-:-:S04]  /*1660*/  DADD R6, R2, 1 ;  /* 0x3ff0000002067429 */ /* 0x000fc80000000000 */
[----:B0-----:R-:W0:-:S06]  /*1670*/  DSETP.GT.AND P0, PT, R4, 0.5, PT ;  /* 0x3fe000000400742a */ /* 0x001e0c0003f04000 */
[----:B0-----:R-:W-:Y:S02]  /*1680*/  FSEL R16, R6, R2, P0 ;  /* 0x0000000206107208 */ /* 0x001fe40000000000 */
[----:B------:R-:W-:Y:S02]  /*1690*/  FSEL R17, R7, R3, P0 ;  /* 0x0000000307117208 */ /* 0x000fe40000000000 */
.L_x_13821:
[----:B------:R-:W-:Y:S05]  /*16a0*/  BSYNC B1 ;  /* 0x0000000000017941 */ /* 0x000fea0003800000 */
.L_x_13799:
        /* <DEDUP_REMOVED lines=24> */
.L_x_13824:
[----:B------:R-:W-:Y:S05]  /*1830*/  BSYNC B1 ;  /* 0x0000000000017941 */ /* 0x000fea0003800000 */
.L_x_13823:
[----:B------:R-:W-:Y:S02]  /*1840*/  IMAD.MOV.U32 R18, RZ, RZ, R34 ;  /* 0x000000ffff127224 */ /* 0x000fe400078e0022 */
[----:B------:R-:W-:Y:S01]  /*1850*/  IMAD.MOV.U32 R19, RZ, RZ, R35 ;  /* 0x000000ffff137224 */ /* 0x000fe200078e0023 */
[----:B------:R-:W-:Y:S05]  /*1860*/  BRA `(.L_x_13825) ;  /* 0x000013c000007947 */ /* 0x000fea0003800000 */
.L_x_13822:
        /* <DEDUP_REMOVED lines=40> */
.L_x_13831:
        /* <DEDUP_REMOVED lines=12> */
.L_x_13830:
[----:B------:R-:W-:Y:S05]  /*1bb0*/  BSYNC B1 ;  /* 0x0000000000017941 */ /* 0x000fea0003800000 */
.L_x_13829:
        /* <DEDUP_REMOVED lines=12> */
.L_x_13836:
        /* <DEDUP_REMOVED lines=33> */
.L_x_13835:
[----:B------:R-:W-:Y:S05]  /*1e90*/  BSYNC B2 ;  /* 0x0000000000027941 */ /* 0x000fea0003800000 */
.L_x_13834:
[----:B------:R-:W-:-:S13]  /*1ea0*/  ISETP.GE.U32.AND P0, PT, R28, 0xc, PT ;  /* 0x0000000c1c00780c */ /* 0x000fda0003f06070 */
[----:B------:R-:W-:Y:S05]  /*1eb0*/  @!P0 BRA `(.L_x_13833) ;  /* 0x0000077000008947 */ /* 0x000fea0003800000 */
[----:B------:R-:W-:Y:S01]  /*1ec0*/  BSSY B2, `(.L_x_13837) ;  /* 0x0000075000027945 */ /* 0x000fe20003800000 */
[----:B------:R-:W-:Y:S02]  /*1ed0*/  IADD3 R2, R6, 0x10, RZ ;  /* 0x0000001006027810 */ /* 0x000fe40007ffe0ff */
.L_x_13838:
        /* <DEDUP_REMOVED lines=116> */
.L_x_13837:
[----:B------:R-:W-:Y:S02]  /*2620*/  IMAD.MOV.U32 R2, RZ, RZ, R4 ;  /* 0x000000ffff027224 */ /* 0x000fe400078e0004 */
.L_x_13833:
[----:B------:R-:W-:Y:S05]  /*2630*/  BSYNC B1 ;  /* 0x0000000000017941 */ /* 0x000fea0003800000 */
.L_x_13832:
        /* <DEDUP_REMOVED lines=19> */
.L_x_13840:
[----:B------:R-:W-:Y:S05]  /*2770*/  BSYNC B1 ;  /* 0x0000000000017941 */ /* 0x000fea0003800000 */
.L_x_13839:
[----:B------:R-:W-:Y:S01]  /*2780*/  LOP3.LUT R39, R39, 0x80000000, R19, 0xb8, !PT ;  /* 0x8000000027277812 */ /* 0x000fe200078eb813 */
[----:B------:R-:W-:Y:S05]  /*2790*/  BRA `(.L_x_13828) ;  /* 0x0000006000007947 */ /* 0x000fea0003800000 */
.L_x_13827:
[----:B------:R-:W0:-:S06]  /*27a0*/  DSETP.GTU.AND P0, PT, R24, +INF , PT ;  /* 0x7ff000001800742a */ /* 0x000e0c0003f0c000 */
[----:B0-----:R-:W0:-:S14]  /*27b0*/  DSETP.LE.AND P0, PT, R2, +INF , !P0 ;  /* 0x7ff000000200742a */ /* 0x001e1c0004703000 */
[----:B0-----:R-:W0:-:S04]  /*27c0*/  @P0 DSETP.NEU.AND P2, PT, R2, +INF , PT ;  /* 0x7ff000000200042a */ /* 0x001e080003f4d000 */
[----:B------:R1:W2:-:S06]  /*27d0*/  @!P0 DADD R38, R18, c[0x0][0x170] ;  /* 0x00005c0012268629 */ /* 0x00028c0000000000 */
[----:B0-----:R-:W-:Y:S02]  /*27e0*/  @P0 FSEL R38, R18, RZ, P2 ;  /* 0x000000ff12260208 */ /* 0x001fe40001000000 */
[----:B------:R-:W-:Y:S02]  /*27f0*/  @P0 FSEL R39, R19, -QNAN , P2 ;  /* 0xfff8000013270808 */ /* 0x000fe40001000000 */
.L_x_13828:
[----:B-12---:R-:W-:Y:S05]  /*2800*/  BSYNC B0 ;  /* 0x0000000000007941 */ /* 0x006fea0003800000 */
.L_x_13826:
        /* <DEDUP_REMOVED lines=21> */
.L_x_13842:
[----:B------:R-:W-:Y:S05]  /*2960*/  BSYNC B1 ;  /* 0x0000000000017941 */ /* 0x000fea0003800000 */
.L_x_13841:
        /* <DEDUP_REMOVED lines=33> */
.L_x_13845:
[----:B------:R-:W-:Y:S05]  /*2b80*/  BSYNC B2 ;  /* 0x0000000000027941 */ /* 0x000fea0003800000 */
.L_x_13844:
[----:B------:R-:W-:Y:S01]  /*2b90*/  LOP3.LUT R19, RZ, 0x80000000, R7, 0xb8, !PT ;  /* 0x80000000ff137812 */ /* 0x000fe200078eb807 */
[----:B------:R-:W-:Y:S01]  /*2ba0*/  IMAD.MOV.U32 R18, RZ, RZ, RZ ;  /* 0x000000ffff127224 */ /* 0x000fe200078e00ff */
[----:B------:R-:W-:Y:S05]  /*2bb0*/  BRA `(.L_x_13846) ;  /* 0x0000006000007947 */ /* 0x000fea0003800000 */
.L_x_13843:
[----:B------:R-:W0:Y:S02]  /*2bc0*/  FRND.F64.FLOOR R2, R24 ;  /* 0x0000001800027313 */ /* 0x000e240000305800 */
[----:B0-----:R-:W0:-:S04]  /*2bd0*/  DADD R4, R24, -R2 ;  /* 0x0000000018047229 */ /* 0x001e080000000802 */
[----:B------:R-:W-:-:S04]  /*2be0*/  DADD R6, R2, 1 ;  /* 0x3ff0000002067429 */ /* 0x000fc80000000000 */
[----:B0-----:R-:W0:-:S06]  /*2bf0*/  DSETP.GT.AND P0, PT, R4, 0.5, PT ;  /* 0x3fe000000400742a */ /* 0x001e0c0003f04000 */
[----:B0-----:R-:W-:Y:S02]  /*2c00*/  FSEL R18, R6, R2, P0 ;  /* 0x0000000206127208 */ /* 0x001fe40000000000 */
[----:B------:R-:W-:Y:S02]  /*2c10*/  FSEL R19, R7, R3, P0 ;  /* 0x0000000307137208 */ /* 0x000fe40000000000 */
.L_x_13846:
[----:B------:R-:W-:Y:S05]  /*2c20*/  BSYNC B1 ;  /* 0x0000000000017941 */ /* 0x000fea0003800000 */
.L_x_13825:
        /* <DEDUP_REMOVED lines=24> */
.L_x_13849:
[----:B------:R-:W-:Y:S05]  /*2db0*/  BSYNC B1 ;  /* 0x0000000000017941 */ /* 0x000fea0003800000 */
.L_x_13848:
[----:B------:R-:W-:Y:S02]  /*2dc0*/  IMAD.MOV.U32 R20, RZ, RZ, R34 ;  /* 0x000000ffff147224 */ /* 0x000fe400078e0022 */
[----:B------:R-:W-:Y:S01]  /*2dd0*/  IMAD.MOV.U32 R21, RZ, RZ, R35 ;  /* 0x000000ffff157224 */ /* 0x000fe200078e0023 */
[----:B------:R-:W-:Y:S05]  /*2de0*/  BRA `(.L_x_13850) ;  /* 0x000013c000007947 */ /* 0x000fea0003800000 */
.L_x_13847:
        /* <DEDUP_REMOVED lines=40> */
.L_x_13856:
        /* <DEDUP_REMOVED lines=12> */
.L_x_13855:
[----:B------:R-:W-:Y:S05]  /*3130*/  BSYNC B1 ;  /* 0x0000000000017941 */ /* 0x000fea0003800000 */
.L_x_13854:
        /* <DEDUP_REMOVED lines=12> */
.L_x_13861:
        /* <DEDUP_REMOVED lines=33> */
.L_x_13860:
[----:B------:R-:W-:Y:S05]  /*3410*/  BSYNC B2 ;  /* 0x0000000000027941 */ /* 0x000fea0003800000 */
.L_x_13859:
[----:B------:R-:W-:-:S13]  /*3420*/  ISETP.GE.U32.AND P0, PT, R28, 0xc, PT ;  /* 0x0000000c1c00780c */ /* 0x000fda0003f06070 */
[----:B------:R-:W-:Y:S05]  /*3430*/  @!P0 BRA `(.L_x_13858) ;  /* 0x0000077000008947 */ /* 0x000fea0003800000 */
[----:B------:R-:W-:Y:S01]  /*3440*/  BSSY B2, `(.L_x_13862) ;  /* 0x0000075000027945 */ /* 0x000fe20003800000 */
[----:B------:R-:W-:Y:S02]  /*3450*/  IADD3 R2, R6, 0x10, RZ ;  /* 0x0000001006027810 */ /* 0x000fe40007ffe0ff */
.L_x_13863:
        /* <DEDUP_REMOVED lines=116> */
.L_x_13862:
[----:B------:R-:W-:Y:S02]  /*3ba0*/  IMAD.MOV.U32 R2, RZ, RZ, R4 ;  /* 0x000000ffff027224 */ /* 0x000fe400078e0004 */
.L_x_13858:
[----:B------:R-:W-:Y:S05]  /*3bb0*/  BSYNC B1 ;  /* 0x0000000000017941 */ /* 0x000fea0003800000 */
.L_x_13857:
        /* <DEDUP_REMOVED lines=19> */
.L_x_13865:
[----:B------:R-:W-:Y:S05]  /*3cf0*/  BSYNC B1 ;  /* 0x0000000000017941 */ /* 0x000fea0003800000 */
.L_x_13864:
[----:B------:R-:W-:Y:S01]  /*3d00*/  LOP3.LUT R39, R39, 0x80000000, R21, 0xb8, !PT ;  /* 0x8000000027277812 */ /* 0x000fe200078eb815 */
[----:B------:R-:W-:Y:S05]  /*3d10*/  BRA `(.L_x_13853) ;  /* 0x0000006000007947 */ /* 0x000fea0003800000 */
.L_x_13852:
[----:B------:R-:W0:-:S06]  /*3d20*/  DSETP.GTU.AND P0, PT, R24, +INF , PT ;  /* 0x7ff000001800742a */ /* 0x000e0c0003f0c000 */
[----:B0-----:R-:W0:-:S14]  /*3d30*/  DSETP.LE.AND P0, PT, R2, +INF , !P0 ;  /* 0x7ff000000200742a */ /* 0x001e1c0004703000 */
[----:B0-----:R-:W0:-:S04]  /*3d40*/  @P0 DSETP.NEU.AND P2, PT, R2, +INF , PT ;  /* 0x7ff000000200042a */ /* 0x001e080003f4d000 */
[----:B------:R1:W2:-:S06]  /*3d50*/  @!P0 DADD R38, R20, c[0x0][0x170] ;  /* 0x00005c0014268629 */ /* 0x00028c0000000000 */
[----:B0-----:R-:W-:Y:S02]  /*3d60*/  @P0 FSEL R38, R20, RZ, P2 ;  /* 0x000000ff14260208 */ /* 0x001fe40001000000 */
[----:B------:R-:W-:Y:S02]  /*3d70*/  @P0 FSEL R39, R21, -QNAN , P2 ;  /* 0xfff8000015270808 */ /* 0x000fe40001000000 */
.L_x_13853:
[----:B-12---:R-:W-:Y:S05]  /*3d80*/  BSYNC B0 ;  /* 0x0000000000007941 */ /* 0x006fea0003800000 */
.L_x_13851:
        /* <DEDUP_REMOVED lines=21> */
.L_x_13867:
[----:B------:R-:W-:Y:S05]  /*3ee0*/  BSYNC B1 ;  /* 0x0000000000017941 */ /* 0x000fea0003800000 */
.L_x_13866:
        /* <DEDUP_REMOVED lines=33> */
.L_x_13870:
[----:B------:R-:W-:Y:S05]  /*4100*/  BSYNC B2 ;  /* 0x0000000000027941 */ /* 0x000fea0003800000 */
.L_x_13869:
[----:B------:R-:W-:Y:S01]  /*4110*/  LOP3.LUT R21, RZ, 0x80000000, R7, 0xb8, !PT ;  /* 0x80000000ff157812 */ /* 0x000fe200078eb807 */
[----:B------:R-:W-:Y:S01]  /*4120*/  IMAD.MOV.U32 R20, RZ, RZ, RZ ;  /* 0x000000ffff147224 */ /* 0x000fe200078e00ff */
[----:B------:R-:W-:Y:S05]  /*4130*/  BRA `(.L_x_13871) ;  /* 0x0000006000007947 */ /* 0x000fea0003800000 */
.L_x_13868:
[----:B------:R-:W0:Y:S02]  /*4140*/  FRND.F64.FLOOR R2, R24 ;  /* 0x0000001800027313 */ /* 0x000e240000305800 */
[----:B0-----:R-:W0:-:S04]  /*4150*/  DADD R4, R24, -R2 ;  /* 0x0000000018047229 */ /* 0x001e080000000802 */
[----:B------:R-:W-:-:S04]  /*4160*/  DADD R6, R2, 1 ;  /* 0x3ff0000002067429 */ /* 0x000fc80000000000 */
[----:B0-----:R-:W0:-:S06]  /*4170*/  DSETP.GT.AND P0, PT, R4, 0.5, PT ;  /* 0x3fe000000400742a */ /* 0x001e0c0003f04000 */
[----:B0-----:R-:W-:Y:S02]  /*4180*/  FSEL R20, R6, R2, P0 ;  /* 0x0000000206147208 */ /* 0x001fe40000000000 */
[----:B------:R-:W-:Y:S02]  /*4190*/  FSEL R21, R7, R3, P0 ;  /* 0x0000000307157208 */ /* 0x000fe40000000000 */
.L_x_13871:
[----:B------:R-:W-:Y:S05]  /*41a0*/  BSYNC B1 ;  /* 0x0000000000017941 */ /* 0x000fea0003800000 */
.L_x_13850:
        /* <DEDUP_REMOVED lines=24> */
.L_x_13874:
[----:B------:R-:W-:Y:S05]  /*4330*/  BSYNC B1 ;  /* 0x0000000000017941 */ /* 0x000fea0003800000 */
.L_x_13873:
[----:B------:R-:W-:Y:S02]  /*4340*/  IMAD.MOV.U32 R22, RZ, RZ, R34 ;  /* 0x000000ffff167224 */ /* 0x000fe400078e0022 */
[----:B------:R-:W-:Y:S01]  /*4350*/  IMAD.MOV.U32 R23, RZ, RZ, R35 ;  /* 0x000000ffff177224 */ /* 0x000fe200078e0023 */
[----:B------:R-:W-:Y:S05]  /*4360*/  BRA `(.L_x_13875) ;  /* 0x000013c000007947 */ /* 0x000fea0003800000 */
.L_x_13872:
        /* <DEDUP_REMOVED lines=40> */
.L_x_13881:
        /* <DEDUP_REMOVED lines=12> */
.L_x_13880:
[----:B------:R-:W-:Y:S05]  /*46b0*/  BSYNC B1 ;  /* 0x0000000000017941 */ /* 0x000fea0003800000 */
.L_x_13879:
        /* <DEDUP_REMOVED lines=12> */
.L_x_13886:
        /* <DEDUP_REMOVED lines=33> */
.L_x_13885:
[----:B------:R-:W-:Y:S05]  /*4990*/  BSYNC B2 ;  /* 0x0000000000027941 */ /* 0x000fea0003800000 */
.L_x_13884:
[----:B------:R-:W-:-:S13]  /*49a0*/  ISETP.GE.U32.AND P0, PT, R28, 0xc, PT ;  /* 0x0000000c1c00780c */ /* 0x000fda0003f06070 */
[----:B------:R-:W-:Y:S05]  /*49b0*/  @!P0 BRA `(.L_x_13883) ;  /* 0x0000077000008947 */ /* 0x000fea0003800000 */
[----:B------:R-:W-:Y:S01]  /*49c0*/  BSSY B2, `(.L_x_13887) ;  /* 0x0000075000027945 */ /* 0x000fe20003800000 */
[----:B------:R-:W-:Y:S02]  /*49d0*/  IADD3 R2, R6, 0x10, RZ ;  /* 0x0000001006027810 */ /* 0x000fe40007ffe0ff */
.L_x_13888:
        /* <DEDUP_REMOVED lines=116> */
.L_x_13887:
[----:B------:R-:W-:Y:S02]  /*5120*/  IMAD.MOV.U32 R2, RZ, RZ, R4 ;  /* 0x000000ffff027224 */ /* 0x000fe400078e0004 */
.L_x_13883:
[----:B------:R-:W-:Y:S05]  /*5130*/  BSYNC B1 ;  /* 0x0000000000017941 */ /* 0x000fea0003800000 */
.L_x_13882:
        /* <DEDUP_REMOVED lines=19> */
.L_x_13890:
[----:B------:R-:W-:Y:S05]  /*5270*/  BSYNC B1 ;  /* 0x0000000000017941 */ /* 0x000fea0003800000 */
.L_x_13889:
[----:B------:R-:W-:Y:S01]  /*5280*/  LOP3.LUT R39, R39, 0x80000000, R23, 0xb8, !PT ;  /* 0x8000000027277812 */ /* 0x000fe200078eb817 */
[----:B------:R-:W-:Y:S05]  /*5290*/  BRA `(.L_x_13878) ;  /* 0x0000006000007947 */ /* 0x000fea0003800000 */
.L_x_13877:
[----:B------:R-:W0:-:S06]  /*52a0*/  DSETP.GTU.AND P0, PT, R24, +INF , PT ;  /* 0x7ff000001800742a */ /* 0x000e0c0003f0c000 */
[----:B0-----:R-:W0:-:S14]  /*52b0*/  DSETP.LE.AND P0, PT, R2, +INF , !P0 ;  /* 0x7ff000000200742a */ /* 0x001e1c0004703000 */
[----:B0-----:R-:W0:-:S04]  /*52c0*/  @P0 DSETP.NEU.AND P2, PT, R2, +INF , PT ;  /* 0x7ff000000200042a */ /* 0x001e080003f4d000 */
[----:B------:R1:W2:-:S06]  /*52d0*/  @!P0 DADD R38, R22, c[0x0][0x170] ;  /* 0x00005c0016268629 */ /* 0x00028c0000000000 */
[----:B0-----:R-:W-:Y:S02]  /*52e0*/  @P0 FSEL R38, R22, RZ, P2 ;  /* 0x000000ff16260208 */ /* 0x001fe40001000000 */
[----:B------:R-:W-:Y:S02]  /*52f0*/  @P0 FSEL R39, R23, -QNAN , P2 ;  /* 0xfff8000017270808 */ /* 0x000fe40001000000 */
.L_x_13878:
[----:B-12---:R-:W-:Y:S05]  /*5300*/  BSYNC B0 ;  /* 0x0000000000007941 */ /* 0x006fea0003800000 */
.L_x_13876:
        /* <DEDUP_REMOVED lines=21> */
.L_x_13892:
[----:B------:R-:W-:Y:S05]  /*5460*/  BSYNC B1 ;  /* 0x0000000000017941 */ /* 0x000fea0003800000 */
.L_x_13891:
        /* <DEDUP_REMOVED lines=33> */
.L_x_13895:
[----:B------:R-:W-:Y:S05]  /*5680*/  BSYNC B2 ;  /* 0x0000000000027941 */ /* 0x000fea0003800000 */
.L_x_13894:
[----:B------:R-:W-:Y:S01]  /*5690*/  LOP3.LUT R23, RZ, 0x80000000, R7, 0xb8, !PT ;  /* 0x80000000ff177812 */ /* 0x000fe200078eb807 */
[----:B------:R-:W-:Y:S01]  /*56a0*/  IMAD.MOV.U32 R22, RZ, RZ, RZ ;  /* 0x000000ffff167224 */ /* 0x000fe200078e00ff */
[----:B------:R-:W-:Y:S05]  /*56b0*/  BRA `(.L_x_13896) ;  /* 0x0000006000007947 */ /* 0x000fea0003800000 */
.L_x_13893:
[----:B------:R-:W0:Y:S02]  /*56c0*/  FRND.F64.FLOOR R2, R24 ;  /* 0x0000001800027313 */ /* 0x000e240000305800 */
[----:B0-----:R-:W0:-:S04]  /*56d0*/  DADD R4, R24, -R2 ;  /* 0x0000000018047229 */ /* 0x001e080000000802 */
[----:B------:R-:W-:-:S04]  /*56e0*/  DADD R6, R2, 1 ;  /* 0x3ff0000002067429 */ /* 0x000fc80000000000 */
[----:B0-----:R-:W0:-:S06]  /*56f0*/  DSETP.GT.AND P0, PT, R4, 0.5, PT ;  /* 0x3fe000000400742a */ /* 0x001e0c0003f04000 */
[----:B0-----:R-:W-:Y:S02]  /*5700*/  FSEL R22, R6, R2, P0 ;  /* 0x0000000206167208 */ /* 0x001fe40000000000 */
[----:B------:R-:W-:Y:S02]  /*5710*/  FSEL R23, R7, R3, P0 ;  /* 0x0000000307177208 */ /* 0x000fe40000000000 */
.L_x_13896:
[----:B------:R-:W-:Y:S05]  /*5720*/  BSYNC B1 ;  /* 0x0000000000017941 */ /* 0x000fea0003800000 */
.L_x_13875:
        /* <DEDUP_REMOVED lines=24> */
.L_x_13899:
[----:B------:R-:W-:Y:S05]  /*58b0*/  BSYNC B1 ;  /* 0x0000000000017941 */ /* 0x000fea0003800000 */
.L_x_13898:
[----:B------:R-:W-:Y:S02]  /*58c0*/  IMAD.MOV.U32 R8, RZ, RZ, R34 ;  /* 0x000000ffff087224 */ /* 0x000fe400078e0022 */
[----:B------:R-:W-:Y:S01]  /*58d0*/  IMAD.MOV.U32 R9, RZ, RZ, R35 ;  /* 0x000000ffff097224 */ /* 0x000fe200078e0023 */
[----:B------:R-:W-:Y:S05]  /*58e0*/  BRA `(.L_x_13900) ;  /* 0x000013c000007947 */ /* 0x000fea0003800000 */
.L_x_13897:
        /* <DEDUP_REMOVED lines=40> */
.L_x_13906:
        /* <DEDUP_REMOVED lines=12> */
.L_x_13905:
[----:B------:R-:W-:Y:S05]  /*5c30*/  BSYNC B1 ;  /* 0x0000000000017941 */ /* 0x000fea0003800000 */
.L_x_13904:
        /* <DEDUP_REMOVED lines=12> */
.L_x_13911:
        /* <DEDUP_REMOVED lines=33> */
.L_x_13910:
[----:B------:R-:W-:Y:S05]  /*5f10*/  BSYNC B2 ;  /* 0x0000000000027941 */ /* 0x000fea0003800000 */
.L_x_13909:
[----:B------:R-:W-:-:S13]  /*5f20*/  ISETP.GE.U32.AND P0, PT, R28, 0xc, PT ;  /* 0x0000000c1c00780c */ /* 0x000fda0003f06070 */
[----:B------:R-:W-:Y:S05]  /*5f30*/  @!P0 BRA `(.L_x_13908) ;  /* 0x0000077000008947 */ /* 0x000fea0003800000 */
[----:B------:R-:W-:Y:S01]  /*5f40*/  BSSY B2, `(.L_x_13912) ;  /* 0x0000075000027945 */ /* 0x000fe20003800000 */
[----:B------:R-:W-:Y:S02]  /*5f50*/  IADD3 R2, R6, 0x10, RZ ;  /* 0x0000001006027810 */ /* 0x000fe40007ffe0ff */
.L_x_13913:
        /* <DEDUP_REMOVED lines=116> */
.L_x_13912:
[----:B------:R-:W-:Y:S02]  /*66a0*/  IMAD.MOV.U32 R2, RZ, RZ, R4 ;  /* 0x000000ffff027224 */ /* 0x000fe400078e0004 */
.L_x_13908:
[----:B------:R-:W-:Y:S05]  /*66b0*/  BSYNC B1 ;  /* 0x0000000000017941 */ /* 0x000fea0003800000 */
.L_x_13907:
        /* <DEDUP_REMOVED lines=19> */
.L_x_13915:
[----:B------:R-:W-:Y:S05]  /*67f0*/  BSYNC B1 ;  /* 0x0000000000017941 */ /* 0x000fea0003800000 */
.L_x_13914:
[----:B------:R-:W-:Y:S01]  /*6800*/  LOP3.LUT R39, R39, 0x80000000, R9, 0xb8, !PT ;  /* 0x8000000027277812 */ /* 0x000fe200078eb809 */
[----:B------:R-:W-:Y:S05]  /*6810*/  BRA `(.L_x_13903) ;  /* 0x0000006000007947 */ /* 0x000fea0003800000 */
.L_x_13902:
[----:B------:R-:W0:-:S06]  /*6820*/  DSETP.GTU.AND P0, PT, R24, +INF , PT ;  /* 0x7ff000001800742a */ /* 0x000e0c0003f0c000 */
[----:B0-----:R-:W0:-:S14]  /*6830*/  DSETP.LE.AND P0, PT, R2, +INF , !P0 ;  /* 0x7ff000000200742a */ /* 0x001e1c0004703000 */
[----:B0-----:R-:W0:-:S04]  /*6840*/  @P0 DSETP.NEU.AND P2, PT, R2, +INF , PT ;  /* 0x7ff000000200042a */ /* 0x001e080003f4d000 */
[----:B------:R1:W2:-:S06]  /*6850*/  @!P0 DADD R38, R8, c[0x0][0x170] ;  /* 0x00005c0008268629 */ /* 0x00028c0000000000 */
[----:B0-----:R-:W-:Y:S02]  /*6860*/  @P0 FSEL R38, R8, RZ, P2 ;  /* 0x000000ff08260208 */ /* 0x001fe40001000000 */
[----:B------:R-:W-:Y:S02]  /*6870*/  @P0 FSEL R39, R9, -QNAN , P2 ;  /* 0xfff8000009270808 */ /* 0x000fe40001000000 */
.L_x_13903:
[----:B-12---:R-:W-:Y:S05]  /*6880*/  BSYNC B0 ;  /* 0x0000000000007941 */ /* 0x006fea0003800000 */
.L_x_13901:
        /* <DEDUP_REMOVED lines=21> */
.L_x_13917:
[----:B------:R-:W-:Y:S05]  /*69e0*/  BSYNC B1 ;  /* 0x0000000000017941 */ /* 0x000fea0003800000 */
.L_x_13916:
        /* <DEDUP_REMOVED lines=33> */
.L_x_13920:
[----:B------:R-:W-:Y:S05]  /*6c00*/  BSYNC B2 ;  /* 0x0000000000027941 */ /* 0x000fea0003800000 */
.L_x_13919:
[----:B------:R-:W-:Y:S01]  /*6c10*/  LOP3.LUT R9, RZ, 0x80000000, R7, 0xb8, !PT ;  /* 0x80000000ff097812 */ /* 0x000fe200078eb807 */
[----:B------:R-:W-:Y:S01]  /*6c20*/  IMAD.MOV.U32 R8, RZ, RZ, RZ ;  /* 0x000000ffff087224 */ /* 0x000fe200078e00ff */
[----:B------:R-:W-:Y:S05]  /*6c30*/  BRA `(.L_x_13921) ;  /* 0x0000006000007947 */ /* 0x000fea0003800000 */
.L_x_13918:
[----:B------:R-:W0:Y:S02]  /*6c40*/  FRND.F64.FLOOR R2, R24 ;  /* 0x0000001800027313 */ /* 0x000e240000305800 */
[----:B0-----:R-:W0:-:S04]  /*6c50*/  DADD R4, R24, -R2 ;  /* 0x0000000018047229 */ /* 0x001e080000000802 */
[----:B------:R-:W-:-:S04]  /*6c60*/  DADD R6, R2, 1 ;  /* 0x3ff0000002067429 */ /* 0x000fc80000000000 */
[----:B0-----:R-:W0:-:S06]  /*6c70*/  DSETP.GT.AND P0, PT, R4, 0.5, PT ;  /* 0x3fe000000400742a */ /* 0x001e0c0003f04000 */
[----:B0-----:R-:W-:Y:S02]  /*6c80*/  FSEL R8, R6, R2, P0 ;  /* 0x0000000206087208 */ /* 0x001fe40000000000 */
[----:B------:R-:W-:Y:S02]  /*6c90*/  FSEL R9, R7, R3, P0 ;  /* 0x0000000307097208 */ /* 0x000fe40000000000 */
.L_x_13921:
[----:B------:R-:W-:Y:S05]  /*6ca0*/  BSYNC B1 ;  /* 0x0000000000017941 */ /* 0x000fea0003800000 */
.L_x_13900:
        /* <DEDUP_REMOVED lines=24> */
.L_x_13924:
[----:B------:R-:W-:Y:S05]  /*6e30*/  BSYNC B1 ;  /* 0x0000000000017941 */ /* 0x000fea0003800000 */
.L_x_13923:
[----:B------:R-:W-:Y:S02]  /*6e40*/  IMAD.MOV.U32 R10, RZ, RZ, R34 ;  /* 0x000000ffff0a7224 */ /* 0x000fe400078e0022 */
[----:B------:R-:W-:Y:S01]  /*6e50*/  IMAD.MOV.U32 R11, RZ, RZ, R35 ;  /* 0x000000ffff0b7224 */ /* 0x000fe200078e0023 */
[----:B------:R-:W-:Y:S05]  /*6e60*/  BRA `(.L_x_13925) ;  /* 0x000013c000007947 */ /* 0x000fea0003800000 */
.L_x_13922:
        /* <DEDUP_REMOVED lines=40> */
.L_x_13931:
        /* <DEDUP_REMOVED lines=12> */
.L_x_13930:
[----:B------:R-:W-:Y:S05]  /*71b0*/  BSYNC B1 ;  /* 0x0000000000017941 */ /* 0x000fea0003800000 */
.L_x_13929:
        /* <DEDUP_REMOVED lines=12> */
.L_x_13936:
        /* <DEDUP_REMOVED lines=33> */
.L_x_13935:
[----:B------:R-:W-:Y:S05]  /*7490*/  BSYNC B2 ;  /* 0x0000000000027941 */ /* 0x000fea0003800000 */
.L_x_13934:
[----:B------:R-:W-:-:S13]  /*74a0*/  ISETP.GE.U32.AND P0, PT, R28, 0xc, PT ;  /* 0x0000000c1c00780c */ /* 0x000fda0003f06070 */
[----:B------:R-:W-:Y:S05]  /*74b0*/  @!P0 BRA `(.L_x_13933) ;  /* 0x0000077000008947 */ /* 0x000fea0003800000 */
[----:B------:R-:W-:Y:S01]  /*74c0*/  BSSY B2, `(.L_x_13937) ;  /* 0x0000075000027945 */ /* 0x000fe20003800000 */
[----:B------:R-:W-:Y:S02]  /*74d0*/  IADD3 R2, R6, 0x10, RZ ;  /* 0x0000001006027810 */ /* 0x000fe40007ffe0ff */
.L_x_13938:
        /* <DEDUP_REMOVED lines=116> */
.L_x_13937:
[----:B------:R-:W-:Y:S02]  /*7c20*/  IMAD.MOV.U32 R2, RZ, RZ, R4 ;  /* 0x000000ffff027224 */ /* 0x000fe400078e0004 */
.L_x_13933:
[----:B------:R-:W-:Y:S05]  /*7c30*/  BSYNC B1 ;  /* 0x0000000000017941 */ /* 0x000fea0003800000 */
.L_x_13932:
        /* <DEDUP_REMOVED lines=19> */
.L_x_13940:
[----:B------:R-:W-:Y:S05]  /*7d70*/  BSYNC B1 ;  /* 0x0000000000017941 */ /* 0x000fea0003800000 */
.L_x_13939:
[----:B------:R-:W-:Y:S01]  /*7d80*/  LOP3.LUT R39, R39, 0x80000000, R11, 0xb8, !PT ;  /* 0x8000000027277812 */ /* 0x000fe200078eb80b */
[----:B------:R-:W-:Y:S05]  /*7d90*/  BRA `(.L_x_13928) ;  /* 0x0000006000007947 */ /* 0x000fea0003800000 */
.L_x_13927:
[----:B------:R-:W0:-:S06]  /*7da0*/  DSETP.GTU.AND P0, PT, R24, +INF , PT ;  /* 0x7ff000001800742a */ /* 0x000e0c0003f0c000 */
[----:B0-----:R-:W0:-:S14]  /*7db0*/  DSETP.LE.AND P0, PT, R2, +INF , !P0 ;  /* 0x7ff000000200742a */ /* 0x001e1c0004703000 */
[----:B0-----:R-:W0:-:S04]  /*7dc0*/  @P0 DSETP.NEU.AND P2, PT, R2, +INF , PT ;  /* 0x7ff000000200042a */ /* 0x001e080003f4d000 */
[----:B------:R1:W2:-:S06]  /*7dd0*/  @!P0 DADD R38, R10, c[0x0][0x170] ;  /* 0x00005c000a268629 */ /* 0x00028c0000000000 */
[----:B0-----:R-:W-:Y:S02]  /*7de0*/  @P0 FSEL R38, R10, RZ, P2 ;  /* 0x000000ff0a260208 */ /* 0x001fe40001000000 */
[----:B------:R-:W-:Y:S02]  /*7df0*/  @P0 FSEL R39, R11, -QNAN , P2 ;  /* 0xfff800000b270808 */ /* 0x000fe40001000000 */
.L_x_13928:
[----:B-12---:R-:W-:Y:S05]  /*7e00*/  BSYNC B0 ;  /* 0x0000000000007941 */ /* 0x006fea0003800000 */
.L_x_13926:
        /* <DEDUP_REMOVED lines=21> */
.L_x_13942:
[----:B------:R-:W-:Y:S05]  /*7f60*/  BSYNC B1 ;  /* 0x0000000000017941 */ /* 0x000fea0003800000 */
.L_x_13941:
        /* <DEDUP_REMOVED lines=33> */
.L_x_13945:
[----:B------:R-:W-:Y:S05]  /*8180*/  BSYNC B2 ;  /* 0x0000000000027941 */ /* 0x000fea0003800000 */
.L_x_13944:
[----:B------:R-:W-:Y:S01]  /*8190*/  LOP3.LUT R11, RZ, 0x80000000, R7, 0xb8, !PT ;  /* 0x80000000ff0b7812 */ /* 0x000fe200078eb807 */
[----:B------:R-:W-:Y:S01]  /*81a0*/  IMAD.MOV.U32 R10, RZ, RZ, RZ ;  /* 0x000000ffff0a7224 */ /* 0x000fe200078e00ff */
[----:B------:R-:W-:Y:S05]  /*81b0*/  BRA `(.L_x_13946) ;  /* 0x0000006000007947 */ /* 0x000fea0003800000 */
.L_x_13943:
[----:B------:R-:W0:Y:S02]  /*81c0*/  FRND.F64.FLOOR R2, R24 ;  /* 0x0000001800027313 */ /* 0x000e240000305800 */
[----:B0-----:R-:W0:-:S04]  /*81d0*/  DADD R4, R24, -R2 ;  /* 0x0000000018047229 */ /* 0x001e080000000802 */
[----:B------:R-:W-:-:S04]  /*81e0*/  DADD R6, R2, 1 ;  /* 0x3ff0000002067429 */ /* 0x000fc80000000000 */
[----:B0-----:R-:W0:-:S06]  /*81f0*/  DSETP.GT.AND P0, PT, R4, 0.5, PT ;  /* 0x3fe000000400742a */ /* 0x001e0c0003f04000 */
[----:B0-----:R-:W-:Y:S02]  /*8200*/  FSEL R10, R6, R2, P0 ;  /* 0x00000002060a7208 */ /* 0x001fe40000000000 */
[----:B------:R-:W-:Y:S02]  /*8210*/  FSEL R11, R7, R3, P0 ;  /* 0x00000003070b7208 */ /* 0x000fe40000000000 */
.L_x_13946:
[----:B------:R-:W-:Y:S05]  /*8220*/  BSYNC B1 ;  /* 0x0000000000017941 */ /* 0x000fea0003800000 */
.L_x_13925:
        /* <DEDUP_REMOVED lines=24> */
.L_x_13949:
[----:B------:R-:W-:Y:S05]  /*83b0*/  BSYNC B1 ;  /* 0x0000000000017941 */ /* 0x000fea0003800000 */
.L_x_13948:
[----:B------:R-:W-:Y:S02]  /*83c0*/  IMAD.MOV.U32 R12, RZ, RZ, R34 ;  /* 0x000000ffff0c7224 */ /* 0x000fe400078e0022 */
[----:B------:R-:W-:Y:S01]  /*83d0*/  IMAD.MOV.U32 R13, RZ, RZ, R35 ;  /* 0x000000ffff0d7224 */ /* 0x000fe200078e0023 */
[----:B------:R-:W-:Y:S05]  /*83e0*/  BRA `(.L_x_13950) ;  /* 0x000013c000007947 */ /* 0x000fea0003800000 */
.L_x_13947:
        /* <DEDUP_REMOVED lines=40> */
.L_x_13956:
        /* <DEDUP_REMOVED lines=12> */
.L_x_13955:
[----:B------:R-:W-:Y:S05]  /*8730*/  BSYNC B1 ;  /* 0x0000000000017941 */ /* 0x000fea0003800000 */
.L_x_13954:
        /* <DEDUP_REMOVED lines=12> */
.L_x_13961:
        /* <DEDUP_REMOVED lines=33> */
.L_x_13960:
[----:B------:R-:W-:Y:S05]  /*8a10*/  BSYNC B2 ;  /* 0x0000000000027941 */ /* 0x000fea0003800000 */
.L_x_13959:
[----:B------:R-:W-:-:S13]  /*8a20*/  ISETP.GE.U32.AND P0, PT, R28, 0xc, PT ;  /* 0x0000000c1c00780c */ /* 0x000fda0003f06070 */
[----:B------:R-:W-:Y:S05]  /*8a30*/  @!P0 BRA `(.L_x_13958) ;  /* 0x0000077000008947 */ /* 0x000fea0003800000 */
[----:B------:R-:W-:Y:S01]  /*8a40*/  BSSY B2, `(.L_x_13962) ;  /* 0x0000075000027945 */ /* 0x000fe20003800000 */
[----:B------:R-:W-:Y:S02]  /*8a50*/  IADD3 R2, R6, 0x10, RZ ;  /* 0x0000001006027810 */ /* 0x000fe40007ffe0ff */
.L_x_13963:
        /* <DEDUP_REMOVED lines=116> */
.L_x_13962:
[----:B------:R-:W-:Y:S02]  /*91a0*/  IMAD.MOV.U32 R2, RZ, RZ, R4 ;  /* 0x000000ffff027224 */ /* 0x000fe400078e0004 */
.L_x_13958:
[----:B------:R-:W-:Y:S05]  /*91b0*/  BSYNC B1 ;  /* 0x0000000000017941 */ /* 0x000fea0003800000 */
.L_x_13957:
        /* <DEDUP_REMOVED lines=19> */
.L_x_13965:
[----:B------:R-:W-:Y:S05]  /*92f0*/  BSYNC B1 ;  /* 0x0000000000017941 */ /* 0x000fea0003800000 */
.L_x_13964:
[----:B------:R-:W-:Y:S01]  /*9300*/  LOP3.LUT R39, R39, 0x80000000, R13, 0xb8, !PT ;  /* 0x8000000027277812 */ /* 0x000fe200078eb80d */
[----:B------:R-:W-:Y:S05]  /*9310*/  BRA `(.L_x_13953) ;  /* 0x0000006000007947 */ /* 0x000fea0003800000 */
.L_x_13952:
[----:B------:R-:W0:-:S06]  /*9320*/  DSETP.GTU.AND P0, PT, R24, +INF , PT ;  /* 0x7ff000001800742a */ /* 0x000e0c0003f0c000 */
[----:B0-----:R-:W0:-:S14]  /*9330*/  DSETP.LE.AND P0, PT, R2, +INF , !P0 ;  /* 0x7ff000000200742a */ /* 0x001e1c0004703000 */
[----:B0-----:R-:W0:-:S04]  /*9340*/  @P0 DSETP.NEU.AND P2, PT, R2, +INF , PT ;  /* 0x7ff000000200042a */ /* 0x001e080003f4d000 */
[----:B------:R1:W2:-:S06]  /*9350*/  @!P0 DADD R38, R12, c[0x0][0x170] ;  /* 0x00005c000c268629 */ /* 0x00028c0000000000 */
[----:B0-----:R-:W-:Y:S02]  /*9360*/  @P0 FSEL R38, R12, RZ, P2 ;  /* 0x000000ff0c260208 */ /* 0x001fe40001000000 */
[----:B------:R-:W-:Y:S02]  /*9370*/  @P0 FSEL R39, R13, -QNAN , P2 ;  /* 0xfff800000d270808 */ /* 0x000fe40001000000 */
.L_x_13953:
[----:B-12---:R-:W-:Y:S05]  /*9380*/  BSYNC B0 ;  /* 0x0000000000007941 */ /* 0x006fea0003800000 */
.L_x_13951:
        /* <DEDUP_REMOVED lines=21> */
.L_x_13967:
[----:B------:R-:W-:Y:S05]  /*94e0*/  BSYNC B1 ;  /* 0x0000000000017941 */ /* 0x000fea0003800000 */
.L_x_13966:
        /* <DEDUP_REMOVED lines=33> */
.L_x_13970:
[----:B------:R-:W-:Y:S05]  /*9700*/  BSYNC B2 ;  /* 0x0000000000027941 */ /* 0x000fea0003800000 */
.L_x_13969:
[----:B------:R-:W-:Y:S01]  /*9710*/  LOP3.LUT R13, RZ, 0x80000000, R7, 0xb8, !PT ;  /* 0x80000000ff0d7812 */ /* 0x000fe200078eb807 */
[----:B------:R-:W-:Y:S01]  /*9720*/  IMAD.MOV.U32 R12, RZ, RZ, RZ ;  /* 0x000000ffff0c7224 */ /* 0x000fe200078e00ff */
[----:B------:R-:W-:Y:S05]  /*9730*/  BRA `(.L_x_13971) ;  /* 0x0000006000007947 */ /* 0x000fea0003800000 */
.L_x_13968:
[----:B------:R-:W0:Y:S02]  /*9740*/  FRND.F64.FLOOR R2, R24 ;  /* 0x0000001800027313 */ /* 0x000e240000305800 */
[----:B0-----:R-:W0:-:S04]  /*9750*/  DADD R4, R24, -R2 ;  /* 0x0000000018047229 */ /* 0x001e080000000802 */
[----:B------:R-:W-:-:S04]  /*9760*/  DADD R6, R2, 1 ;  /* 0x3ff0000002067429 */ /* 0x000fc80000000000 */
[----:B0-----:R-:W0:-:S06]  /*9770*/  DSETP.GT.AND P0, PT, R4, 0.5, PT ;  /* 0x3fe000000400742a */ /* 0x001e0c0003f04000 */
[----:B0-----:R-:W-:Y:S02]  /*9780*/  FSEL R12, R6, R2, P0 ;  /* 0x00000002060c7208 */ /* 0x001fe40000000000 */
[----:B------:R-:W-:Y:S02]  /*9790*/  FSEL R13, R7, R3, P0 ;  /* 0x00000003070d7208 */ /* 0x000fe40000000000 */
.L_x_13971:
[----:B------:R-:W-:Y:S05]  /*97a0*/  BSYNC B1 ;  /* 0x0000000000017941 */ /* 0x000fea0003800000 */
.L_x_13950:
        /* <DEDUP_REMOVED lines=24> */
.L_x_13974:
[----:B------:R-:W-:Y:S05]  /*9930*/  BSYNC B1 ;  /* 0x0000000000017941 */ /* 0x000fea0003800000 */
.L_x_13973:
[----:B------:R-:W-:Y:S02]  /*9940*/  IMAD.MOV.U32 R14, RZ, RZ, R34 ;  /* 0x000000ffff0e7224 */ /* 0x000fe400078e0022 */
[----:B------:R-:W-:Y:S01]  /*9950*/  IMAD.MOV.U32 R15, RZ, RZ, R35 ;  /* 0x000000ffff0f7224 */ /* 0x000fe200078e0023 */
[----:B------:R-:W-:Y:S05]  /*9960*/  BRA `(.L_x_13975) ;  /* 0x000013c000007947 */ /* 0x000fea0003800000 */
.L_x_13972:
        /* <DEDUP_REMOVED lines=40> */
.L_x_13981:
        /* <DEDUP_REMOVED lines=12> */
.L_x_13980:
[----:B------:R-:W-:Y:S05]  /*9cb0*/  BSYNC B1 ;  /* 0x0000000000017941 */ /* 0x000fea0003800000 */
.L_x_13979:
        /* <DEDUP_REMOVED lines=12> */
.L_x_13986:
        /* <DEDUP_REMOVED lines=33> */
.L_x_13985:
[----:B------:R-:W-:Y:S05]  /*9f90*/  BSYNC B2 ;  /* 0x0000000000027941 */ /* 0x000fea0003800000 */
.L_x_13984:
[----:B------:R-:W-:-:S13]  /*9fa0*/  ISETP.GE.U32.AND P0, PT, R28, 0xc, PT ;  /* 0x0000000c1c00780c */ /* 0x000fda0003f06070 */
[----:B------:R-:W-:Y:S05]  /*9fb0*/  @!P0 BRA `(.L_x_13983) ;  /* 0x0000077000008947 */ /* 0x000fea0003800000 */
[----:B------:R-:W-:Y:S01]  /*9fc0*/  BSSY B2, `(.L_x_13987) ;  /* 0x0000075000027945 */ /* 0x000fe20003800000 */
[----:B------:R-:W-:Y:S02]  /*9fd0*/  IADD3 R2, R6, 0x10, RZ ;  /* 0x0000001006027810 */ /* 0x000fe40007ffe0ff */
.L_x_13988:
        /* <DEDUP_REMOVED lines=116> */
.L_x_13987:
[----:B------:R-:W-:Y:S02]  /*a720*/  IMAD.MOV.U32 R2, RZ, RZ, R4 ;  /* 0x000000ffff027224 */ /* 0x000fe400078e0004 */
.L_x_13983:
[----:B------:R-:W-:Y:S05]  /*a730*/  BSYNC B1 ;  /* 0x0000000000017941 */ /* 0x000fea0003800000 */
.L_x_13982:
        /* <DEDUP_REMOVED lines=19> */
.L_x_13990:
[----:B------:R-:W-:Y:S05]  /*a870*/  BSYNC B1 ;  /* 0x0000000000017941 */ /* 0x000fea0003800000 */
.L_x_13989:
[----:B------:R-:W-:Y:S01]  /*a880*/  LOP3.LUT R39, R39, 0x80000000, R15, 0xb8, !PT ;  /* 0x8000000027277812 */ /* 0x000fe200078eb80f */
[----:B------:R-:W-:Y:S05]  /*a890*/  BRA `(.L_x_13978) ;  /* 0x0000006000007947 */ /* 0x000fea0003800000 */
.L_x_13977:
[----:B------:R-:W0:-:S06]  /*a8a0*/  DSETP.GTU.AND P0, PT, R24, +INF , PT ;  /* 0x7ff000001800742a */ /* 0x000e0c0003f0c000 */
[----:B0-----:R-:W0:-:S14]  /*a8b0*/  DSETP.LE.AND P0, PT, R2, +INF , !P0 ;  /* 0x7ff000000200742a */ /* 0x001e1c0004703000 */
[----:B0-----:R-:W0:-:S04]  /*a8c0*/  @P0 DSETP.NEU.AND P1, PT, R2, +INF , PT ;  /* 0x7ff000000200042a */ /* 0x001e080003f2d000 */
[----:B------:R1:W2:-:S06]  /*a8d0*/  @!P0 DADD R38, R14, c[0x0][0x170] ;  /* 0x00005c000e268629 */ /* 0x00028c0000000000 */
[----:B0-----:R-:W-:Y:S02]  /*a8e0*/  @P0 FSEL R38, R14, RZ, P1 ;  /* 0x000000ff0e260208 */ /* 0x001fe40000800000 */
[----:B------:R-:W-:Y:S02]  /*a8f0*/  @P0 FSEL R39, R15, -QNAN , P1 ;  /* 0xfff800000f270808 */ /* 0x000fe40000800000 */
.L_x_13978:
[----:B-12---:R-:W-:Y:S05]  /*a900*/  BSYNC B0 ;  /* 0x0000000000007941 */ /* 0x006fea0003800000 */
.L_x_13976:
        /* <DEDUP_REMOVED lines=21> */
.L_x_13992:
[----:B------:R-:W-:Y:S05]  /*aa60*/  BSYNC B1 ;  /* 0x0000000000017941 */ /* 0x000fea0003800000 */
.L_x_13991:
        /* <DEDUP_REMOVED lines=33> */
.L_x_13995:
[----:B------:R-:W-:Y:S05]  /*ac80*/  BSYNC B2 ;  /* 0x0000000000027941 */ /* 0x000fea0003800000 */
.L_x_13994:
[----:B------:R-:W-:Y:S01]  /*ac90*/  LOP3.LUT R15, RZ, 0x80000000, R7, 0xb8, !PT ;  /* 0x80000000ff0f7812 */ /* 0x000fe200078eb807 */
[----:B------:R-:W-:Y:S01]  /*aca0*/  IMAD.MOV.U32 R14, RZ, RZ, RZ ;  /* 0x000000ffff0e7224 */ /* 0x000fe200078e00ff */
[----:B------:R-:W-:Y:S05]  /*acb0*/  BRA `(.L_x_13996) ;  /* 0x0000006000007947 */ /* 0x000fea0003800000 */
.L_x_13993:
[----:B------:R-:W0:Y:S02]  /*acc0*/  FRND.F64.FLOOR R2, R24 ;  /* 0x0000001800027313 */ /* 0x000e240000305800 */
[----:B0-----:R-:W0:-:S04]  /*acd0*/  DADD R4, R24, -R2 ;  /* 0x0000000018047229 */ /* 0x001e080000000802 */
[----:B------:R-:W-:-:S04]  /*ace0*/  DADD R6, R2, 1 ;  /* 0x3ff0000002067429 */ /* 0x000fc80000000000 */
[----:B0-----:R-:W0:-:S06]  /*acf0*/  DSETP.GT.AND P0, PT, R4, 0.5, PT ;  /* 0x3fe000000400742a */ /* 0x001e0c0003f04000 */
[----:B0-----:R-:W-:Y:S02]  /*ad00*/  FSEL R14, R6, R2, P0 ;  /* 0x00000002060e7208 */ /* 0x001fe40000000000 */
[----:B------:R-:W-:Y:S02]  /*ad10*/  FSEL R15, R7, R3, P0 ;  /* 0x00000003070f7208 */ /* 0x000fe40000000000 */
.L_x_13996:
[----:B------:R-:W-:Y:S05]  /*ad20*/  BSYNC B1 ;  /* 0x0000000000017941 */ /* 0x000fea0003800000 */
.L_x_13975:
        /* <DEDUP_REMOVED lines=11> */
.L_x_13795:
        /* <DEDUP_REMOVED lines=83> */
.L_x_14001:
[----:B------:R-:W-:Y:S05]  /*b310*/  BSYNC B2 ;  /* 0x0000000000027941 */ /* 0x000fea0003800000 */
.L_x_14000:
[----:B------:R-:W-:Y:S02]  /*b320*/  IMAD.MOV.U32 R14, RZ, RZ, R34 ;  /* 0x000000ffff0e7224 */ /* 0x000fe400078e0022 */
[----:B------:R-:W-:Y:S01]  /*b330*/  IMAD.MOV.U32 R15, RZ, RZ, R35 ;  /* 0x000000ffff0f7224 */ /* 0x000fe200078e0023 */
[----:B------:R-:W-:Y:S05]  /*b340*/  BRA `(.L_x_13998) ;  /* 0x000013c000007947 */ /* 0x000fea0003800000 */
.L_x_13999:
        /* <DEDUP_REMOVED lines=39> */
.L_x_14007:
        /* <DEDUP_REMOVED lines=12> */
.L_x_14006:
[----:B------:R-:W-:Y:S05]  /*b680*/  BSYNC B2 ;  /* 0x0000000000027941 */ /* 0x000fea0003800000 */
.L_x_14005:
        /* <DEDUP_REMOVED lines=12> */
.L_x_14012:
        /* <DEDUP_REMOVED lines=33> */
.L_x_14011:
[----:B------:R-:W-:Y:S05]  /*b960*/  BSYNC B3 ;  /* 0x0000000000037941 */ /* 0x000fea0003800000 */
.L_x_14010:
[----:B------:R-:W-:-:S13]  /*b970*/  ISETP.GE.U32.AND P0, PT, R26, 0xc, PT ;  /* 0x0000000c1a00780c */ /* 0x000fda0003f06070 */
[----:B------:R-:W-:Y:S05]  /*b980*/  @!P0 BRA `(.L_x_14009) ;  /* 0x0000077000008947 */ /* 0x000fea0003800000 */
[----:B------:R-:W-:Y:S01]  /*b990*/  BSSY B3, `(.L_x_14013) ;  /* 0x0000075000037945 */ /* 0x000fe20003800000 */
[----:B------:R-:W-:Y:S02]  /*b9a0*/  IADD3 R6, R15, 0x10, RZ ;  /* 0x000000100f067810 */ /* 0x000fe40007ffe0ff */
.L_x_14014:
        /* <DEDUP_REMOVED lines=116> */
.L_x_14013:
[----:B------:R-:W-:Y:S02]  /*c0f0*/  IMAD.MOV.U32 R21, RZ, RZ, R15 ;  /* 0x000000ffff157224 */ /* 0x000fe400078e000f */
.L_x_14009:
[----:B------:R-:W-:Y:S05]  /*c100*/  BSYNC B2 ;  /* 0x0000000000027941 */ /* 0x000fea0003800000 */
.L_x_14008:
        /* <DEDUP_REMOVED lines=20> */
.L_x_14016:
[----:B------:R-:W-:Y:S05]  /*c250*/  BSYNC B2 ;  /* 0x0000000000027941 */ /* 0x000fea0003800000 */
.L_x_14015:
[----:B------:R-:W-:Y:S02]  /*c260*/  IMAD.MOV.U32 R15, RZ, RZ, R25 ;  /* 0x000000ffff0f7224 */ /* 0x000fe400078e0019 */
[----:B------:R-:W-:-:S03]  /*c270*/  IMAD.MOV.U32 R14, RZ, RZ, R4 ;  /* 0x000000ffff0e7224 */ /* 0x000fc600078e0004 */
[----:B------:R-:W-:Y:S01]  /*c280*/  LOP3.LUT R15, R15, 0x80000000, R17, 0xb8, !PT ;  /* 0x800000000f0f7812 */ /* 0x000fe200078eb811 */
[----:B------:R-:W-:Y:S05]  /*c290*/  BRA `(.L_x_14004) ;  /* 0x0000006000007947 */ /* 0x000fea0003800000 */
.L_x_14003:
[----:B------:R-:W0:-:S06]  /*c2a0*/  DSETP.GTU.AND P0, PT, R2, +INF , PT ;  /* 0x7ff000000200742a */ /* 0x000e0c0003f0c000 */
[----:B0-----:R-:W0:-:S14]  /*c2b0*/  DSETP.LE.AND P0, PT, R24, +INF , !P0 ;  /* 0x7ff000001800742a */ /* 0x001e1c0004703000 */
[----:B0-----:R-:W0:-:S04]  /*c2c0*/  @P0 DSETP.NEU.AND P1, PT, R24, +INF , PT ;  /* 0x7ff000001800042a */ /* 0x001e080003f2d000 */
[----:B------:R1:W2:-:S06]  /*c2d0*/  @!P0 DADD R14, R16, c[0x0][0x170] ;  /* 0x00005c00100e8629 */ /* 0x00028c0000000000 */
[----:B0-----:R-:W-:Y:S02]  /*c2e0*/  @P0 FSEL R14, R16, RZ, P1 ;  /* 0x000000ff100e0208 */ /* 0x001fe40000800000 */
[----:B------:R-:W-:Y:S02]  /*c2f0*/  @P0 FSEL R15, R17, -QNAN , P1 ;  /* 0xfff80000110f0808 */ /* 0x000fe40000800000 */
.L_x_14004:
[----:B-12---:R-:W-:Y:S05]  /*c300*/  BSYNC B0 ;  /* 0x0000000000007941 */ /* 0x006fea0003800000 */
.L_x_14002:
        /* <DEDUP_REMOVED lines=21> */
.L_x_14018:
[----:B------:R-:W-:Y:S05]  /*c460*/  BSYNC B2 ;  /* 0x0000000000027941 */ /* 0x000fea0003800000 */
.L_x_14017:
        /* <DEDUP_REMOVED lines=32> */
.L_x_14021:
[----:B------:R-:W-:Y:S05]  /*c670*/  BSYNC B2 ;  /* 0x0000000000027941 */ /* 0x000fea0003800000 */
.L_x_14020:
[----:B------:R-:W-:Y:S01]  /*c680*/  LOP3.LUT R15, RZ, 0x80000000, R15, 0xb8, !PT ;  /* 0x80000000ff0f7812 */ /* 0x000fe200078eb80f */
[----:B------:R-:W-:Y:S01]  /*c690*/  IMAD.MOV.U32 R14, RZ, RZ, RZ ;  /* 0x000000ffff0e7224 */ /* 0x000fe200078e00ff */
[----:B------:R-:W-:Y:S05]  /*c6a0*/  BRA `(.L_x_13998) ;  /* 0x0000006000007947 */ /* 0x000fea0003800000 */
.L_x_14019:
[----:B------:R-:W0:Y:S02]  /*c6b0*/  FRND.F64.FLOOR R2, R24 ;  /* 0x0000001800027313 */ /* 0x000e240000305800 */
[----:B0-----:R-:W0:-:S04]  /*c6c0*/  DADD R4, R24, -R2 ;  /* 0x0000000018047229 */ /* 0x001e080000000802 */
[----:B------:R-:W-:-:S04]  /*c6d0*/  DADD R14, R2, 1 ;  /* 0x3ff00000020e7429 */ /* 0x000fc80000000000 */
[----:B0-----:R-:W0:-:S06]  /*c6e0*/  DSETP.GT.AND P0, PT, R4, 0.5, PT ;  /* 0x3fe000000400742a */ /* 0x001e0c0003f04000 */
[----:B0-----:R-:W-:Y:S02]  /*c6f0*/  FSEL R14, R14, R2, P0 ;  /* 0x000000020e0e7208 */ /* 0x001fe40000000000 */
[----:B------:R-:W-:Y:S02]  /*c700*/  FSEL R15, R15, R3, P0 ;  /* 0x000000030f0f7208 */ /* 0x000fe40000000000 */
.L_x_13998:
[----:B------:R-:W-:Y:S05]  /*c710*/  BSYNC B1 ;  /* 0x0000000000017941 */ /* 0x000fea0003800000 */
.L_x_13997:
        /* <DEDUP_REMOVED lines=30> */
.L_x_14026:
[----:B------:R-:W-:Y:S05]  /*c900*/  BSYNC B2 ;  /* 0x0000000000027941 */ /* 0x000fea0003800000 */
.L_x_14025:
[----:B------:R-:W-:Y:S02]  /*c910*/  IMAD.MOV.U32 R16, RZ, RZ, R34 ;  /* 0x000000ffff107224 */ /* 0x000fe400078e0022 */
[----:B------:R-:W-:Y:S01]  /*c920*/  IMAD.MOV.U32 R17, RZ, RZ, R35 ;  /* 0x000000ffff117224 */ /* 0x000fe200078e0023 */
[----:B------:R-:W-:Y:S05]  /*c930*/  BRA `(.L_x_14023) ;  /* 0x000013c000007947 */ /* 0x000fea0003800000 */
.L_x_14024:
        /* <DEDUP_REMOVED lines=40> */
.L_x_14032:
        /* <DEDUP_REMOVED lines=12> */
.L_x_14031:
[----:B------:R-:W-:Y:S05]  /*cc80*/  BSYNC B2 ;  /* 0x0000000000027941 */ /* 0x000fea0003800000 */
.L_x_14030:
        /* <DEDUP_REMOVED lines=12> */
.L_x_14037:
        /* <DEDUP_REMOVED lines=33> */
.L_x_14036:
[----:B------:R-:W-:Y:S05]  /*cf60*/  BSYNC B3 ;  /* 0x0000000000037941 */ /* 0x000fea0003800000 */
.L_x_14035:
[----:B------:R-:W-:-:S13]  /*cf70*/  ISETP.GE.U32.AND P0, PT, R26, 0xc, PT ;  /* 0x0000000c1a00780c */ /* 0x000fda0003f06070 */
[----:B------:R-:W-:Y:S05]  /*cf80*/  @!P0 BRA `(.L_x_14034) ;  /* 0x0000077000008947 */ /* 0x000fea0003800000 */
[----:B------:R-:W-:Y:S01]  /*cf90*/  BSSY B3, `(.L_x_14038) ;  /* 0x0000075000037945 */ /* 0x000fe20003800000 */
[----:B------:R-:W-:Y:S02]  /*cfa0*/  IADD3 R2, R17, 0x10, RZ ;  /* 0x0000001011027810 */ /* 0x000fe40007ffe0ff */
.L_x_14039:
        /* <DEDUP_REMOVED lines=116> */
.L_x_14038:
[----:B------:R-:W-:Y:S02]  /*d6f0*/  IMAD.MOV.U32 R2, RZ, RZ, R4 ;  /* 0x000000ffff027224 */ /* 0x000fe400078e0004 */
.L_x_14034:
[----:B------:R-:W-:Y:S05]  /*d700*/  BSYNC B2 ;  /* 0x0000000000027941 */ /* 0x000fea0003800000 */
.L_x_14033:
        /* <DEDUP_REMOVED lines=20> */
.L_x_14041:
[----:B------:R-:W-:Y:S05]  /*d850*/  BSYNC B2 ;  /* 0x0000000000027941 */ /* 0x000fea0003800000 */
.L_x_14040:
[----:B------:R-:W-:-:S05]  /*d860*/  IMAD.MOV.U32 R17, RZ, RZ, R25 ;  /* 0x000000ffff117224 */ /* 0x000fca00078e0019 */
[----:B------:R-:W-:Y:S01]  /*d870*/  LOP3.LUT R17, R17, 0x80000000, R19, 0xb8, !PT ;  /* 0x8000000011117812 */ /* 0x000fe200078eb813 */
[----:B------:R-:W-:Y:S05]  /*d880*/  BRA `(.L_x_14029) ;  /* 0x0000006000007947 */ /* 0x000fea0003800000 */
.L_x_14028:
[----:B------:R-:W0:-:S06]  /*d890*/  DSETP.GTU.AND P0, PT, R24, +INF , PT ;  /* 0x7ff000001800742a */ /* 0x000e0c0003f0c000 */
[----:B0-----:R-:W0:-:S14]  /*d8a0*/  DSETP.LE.AND P0, PT, R2, +INF , !P0 ;  /* 0x7ff000000200742a */ /* 0x001e1c0004703000 */
[----:B0-----:R-:W0:-:S04]  /*d8b0*/  @P0 DSETP.NEU.AND P1, PT, R2, +INF , PT ;  /* 0x7ff000000200042a */ /* 0x001e080003f2d000 */
[----:B------:R1:W2:-:S06]  /*d8c0*/  @!P0 DADD R16, R18, c[0x0][0x170] ;  /* 0x00005c0012108629 */ /* 0x00028c0000000000 */
[----:B0-----:R-:W-:Y:S02]  /*d8d0*/  @P0 FSEL R16, R18, RZ, P1 ;  /* 0x000000ff12100208 */ /* 0x001fe40000800000 */
[----:B------:R-:W-:Y:S02]  /*d8e0*/  @P0 FSEL R17, R19, -QNAN , P1 ;  /* 0xfff8000013110808 */ /* 0x000fe40000800000 */
.L_x_14029:
[----:B-12---:R-:W-:Y:S05]  /*d8f0*/  BSYNC B0 ;  /* 0x0000000000007941 */ /* 0x006fea0003800000 */
.L_x_14027:
        /* <DEDUP_REMOVED lines=21> */
.L_x_14043:
[----:B------:R-:W-:Y:S05]  /*da50*/  BSYNC B2 ;  /* 0x0000000000027941 */ /* 0x000fea0003800000 */
.L_x_14042:
        /* <DEDUP_REMOVED lines=32> */
.L_x_14046:
[----:B------:R-:W-:Y:S05]  /*dc60*/  BSYNC B2 ;  /* 0x0000000000027941 */ /* 0x000fea0003800000 */
.L_x_14045:
[----:B------:R-:W-:Y:S01]  /*dc70*/  LOP3.LUT R17, RZ, 0x80000000, R17, 0xb8, !PT ;  /* 0x80000000ff117812 */ /* 0x000fe200078eb811 */
[----:B------:R-:W-:Y:S01]  /*dc80*/  IMAD.MOV.U32 R16, RZ, RZ, RZ ;  /* 0x000000ffff107224 */ /* 0x000fe200078e00ff */
[----:B------:R-:W-:Y:S05]  /*dc90*/  BRA `(.L_x_14023) ;  /* 0x0000006000007947 */ /* 0x000fea0003800000 */
.L_x_14044:
[----:B------:R-:W0:Y:S02]  /*dca0*/  FRND.F64.FLOOR R2, R24 ;  /* 0x0000001800027313 */ /* 0x000e240000305800 */
[----:B0-----:R-:W0:-:S04]  /*dcb0*/  DADD R4, R24, -R2 ;  /* 0x0000000018047229 */ /* 0x001e080000000802 */
[----:B------:R-:W-:-:S04]  /*dcc0*/  DADD R16, R2, 1 ;  /* 0x3ff0000002107429 */ /* 0x000fc80000000000 */
[----:B0-----:R-:W0:-:S06]  /*dcd0*/  DSETP.GT.AND P0, PT, R4, 0.5, PT ;  /* 0x3fe000000400742a */ /* 0x001e0c0003f04000 */
[----:B0-----:R-:W-:Y:S02]  /*dce0*/  FSEL R16, R16, R2, P0 ;  /* 0x0000000210107208 */ /* 0x001fe40000000000 */
[----:B------:R-:W-:Y:S02]  /*dcf0*/  FSEL R17, R17, R3, P0 ;  /* 0x0000000311117208 */ /* 0x000fe40000000000 */
.L_x_14023:
[----:B------:R-:W-:Y:S05]  /*dd00*/  BSYNC B1 ;  /* 0x0000000000017941 */ /* 0x000fea0003800000 */
.L_x_14022:
        /* <DEDUP_REMOVED lines=30> */
.L_x_14051:
[----:B------:R-:W-:Y:S05]  /*def0*/  BSYNC B2 ;  /* 0x0000000000027941 */ /* 0x000fea0003800000 */
.L_x_14050:
[----:B------:R-:W-:Y:S02]  /*df00*/  IMAD.MOV.U32 R18, RZ, RZ, R34 ;  /* 0x000000ffff127224 */ /* 0x000fe400078e0022 */
[----:B------:R-:W-:Y:S01]  /*df10*/  IMAD.MOV.U32 R19, RZ, RZ, R35 ;  /* 0x000000ffff137224 */ /* 0x000fe200078e0023 */
[----:B------:R-:W-:Y:S05]  /*df20*/  BRA `(.L_x_14048) ;  /* 0x000013c000007947 */ /* 0x000fea0003800000 */
.L_x_14049:
        /* <DEDUP_REMOVED lines=40> */
.L_x_14057:
        /* <DEDUP_REMOVED lines=12> */
.L_x_14056:
[----:B------:R-:W-:Y:S05]  /*e270*/  BSYNC B2 ;  /* 0x0000000000027941 */ /* 0x000fea0003800000 */
.L_x_14055:
        /* <DEDUP_REMOVED lines=12> */
.L_x_14062:
        /* <DEDUP_REMOVED lines=33> */
.L_x_14061:
[----:B------:R-:W-:Y:S05]  /*e550*/  BSYNC B3 ;  /* 0x0000000000037941 */ /* 0x000fea0003800000 */
.L_x_14060:
[----:B------:R-:W-:-:S13]  /*e560*/  ISETP.GE.U32.AND P0, PT, R26, 0xc, PT ;  /* 0x0000000c1a00780c */ /* 0x000fda0003f06070 */
[----:B------:R-:W-:Y:S05]  /*e570*/  @!P0 BRA `(.L_x_14059) ;  /* 0x0000077000008947 */ /* 0x000fea0003800000 */
[----:B------:R-:W-:Y:S01]  /*e580*/  BSSY B3, `(.L_x_14063) ;  /* 0x0000075000037945 */ /* 0x000fe20003800000 */
[----:B------:R-:W-:Y:S02]  /*e590*/  IADD3 R2, R19, 0x10, RZ ;  /* 0x0000001013027810 */ /* 0x000fe40007ffe0ff */
.L_x_14064:
        /* <DEDUP_REMOVED lines=116> */
.L_x_14063:
[----:B------:R-:W-:Y:S02]  /*ece0*/  IMAD.MOV.U32 R2, RZ, RZ, R4 ;  /* 0x000000ffff027224 */ /* 0x000fe400078e0004 */
.L_x_14059:
[----:B------:R-:W-:Y:S05]  /*ecf0*/  BSYNC B2 ;  /* 0x0000000000027941 */ /* 0x000fea0003800000 */
.L_x_14058:
        /* <DEDUP_REMOVED lines=20> */
.L_x_14066:
[----:B------:R-:W-:Y:S05]  /*ee40*/  BSYNC B2 ;  /* 0x0000000000027941 */ /* 0x000fea0003800000 */
.L_x_14065:
[----:B------:R-:W-:-:S05]  /*ee50*/  IMAD.MOV.U32 R19, RZ, RZ, R25 ;  /* 0x000000ffff137224 */ /* 0x000fca00078e0019 */
[----:B------:R-:W-:Y:S01]  /*ee60*/  LOP3.LUT R19, R19, 0x80000000, R41, 0xb8, !PT ;  /* 0x8000000013137812 */ /* 0x000fe200078eb829 */
[----:B------:R-:W-:Y:S05]  /*ee70*/  BRA `(.L_x_14054) ;  /* 0x0000006000007947 */ /* 0x000fea0003800000 */
.L_x_14053:
[----:B------:R-:W0:-:S06]  /*ee80*/  DSETP.GTU.AND P0, PT, R24, +INF , PT ;  /* 0x7ff000001800742a */ /* 0x000e0c0003f0c000 */
[----:B0-----:R-:W0:-:S14]  /*ee90*/  DSETP.LE.AND P0, PT, R2, +INF , !P0 ;  /* 0x7ff000000200742a */ /* 0x001e1c0004703000 */
[----:B0-----:R-:W0:-:S04]  /*eea0*/  @P0 DSETP.NEU.AND P1, PT, R2, +INF , PT ;  /* 0x7ff000000200042a */ /* 0x001e080003f2d000 */
[----:B------:R1:W2:-:S06]  /*eeb0*/  @!P0 DADD R18, R40, c[0x0][0x170] ;  /* 0x00005c0028128629 */ /* 0x00028c0000000000 */
[----:B0-----:R-:W-:Y:S02]  /*eec0*/  @P0 FSEL R18, R40, RZ, P1 ;  /* 0x000000ff28120208 */ /* 0x001fe40000800000 */
[----:B------:R-:W-:Y:S02]  /*eed0*/  @P0 FSEL R19, R41, -QNAN , P1 ;  /* 0xfff8000029130808 */ /* 0x000fe40000800000 */
.L_x_14054:
[----:B-12---:R-:W-:Y:S05]  /*eee0*/  BSYNC B0 ;  /* 0x0000000000007941 */ /* 0x006fea0003800000 */
.L_x_14052:
        /* <DEDUP_REMOVED lines=21> */
.L_x_14068:
[----:B------:R-:W-:Y:S05]  /*f040*/  BSYNC B2 ;  /* 0x0000000000027941 */ /* 0x000fea0003800000 */
.L_x_14067:
        /* <DEDUP_REMOVED lines=32> */
.L_x_14071:
[----:B------:R-:W-:Y:S05]  /*f250*/  BSYNC B2 ;  /* 0x0000000000027941 */ /* 0x000fea0003800000 */
.L_x_14070:
[----:B------:R-:W-:Y:S01]  /*f260*/  LOP3.LUT R19, RZ, 0x80000000, R19, 0xb8, !PT ;  /* 0x80000000ff137812 */ /* 0x000fe200078eb813 */
[----:B------:R-:W-:Y:S01]  /*f270*/  IMAD.MOV.U32 R18, RZ, RZ, RZ ;  /* 0x000000ffff127224 */ /* 0x000fe200078e00ff */
[----:B------:R-:W-:Y:S05]  /*f280*/  BRA `(.L_x_14048) ;  /* 0x0000006000007947 */ /* 0x000fea0003800000 */
.L_x_14069:
[----:B------:R-:W0:Y:S02]  /*f290*/  FRND.F64.FLOOR R2, R24 ;  /* 0x0000001800027313 */ /* 0x000e240000305800 */
[----:B0-----:R-:W0:-:S04]  /*f2a0*/  DADD R4, R24, -R2 ;  /* 0x0000000018047229 */ /* 0x001e080000000802 */
[----:B------:R-:W-:-:S04]  /*f2b0*/  DADD R18, R2, 1 ;  /* 0x3ff0000002127429 */ /* 0x000fc80000000000 */
[----:B0-----:R-:W0:-:S06]  /*f2c0*/  DSETP.GT.AND P0, PT, R4, 0.5, PT ;  /* 0x3fe000000400742a */ /* 0x001e0c0003f04000 */
[----:B0-----:R-:W-:Y:S02]  /*f2d0*/  FSEL R18, R18, R2, P0 ;  /* 0x0000000212127208 */ /* 0x001fe40000000000 */
[----:B------:R-:W-:Y:S02]  /*f2e0*/  FSEL R19, R19, R3, P0 ;  /* 0x0000000313137208 */ /* 0x000fe40000000000 */
.L_x_14048:
[----:B------:R-:W-:Y:S05]  /*f2f0*/  BSYNC B1 ;  /* 0x0000000000017941 */ /* 0x000fea0003800000 */
.L_x_14047:
        /* <DEDUP_REMOVED lines=30> */
.L_x_14076:
[----:B------:R-:W-:Y:S05]  /*f4e0*/  BSYNC B2 ;  /* 0x0000000000027941 */ /* 0x000fea0003800000 */
.L_x_14075:
[----:B------:R-:W-:Y:S02]  /*f4f0*/  IMAD.MOV.U32 R22, RZ, RZ, R34 ;  /* 0x000000ffff167224 */ /* 0x000fe400078e0022 */
[----:B------:R-:W-:Y:S01]  /*f500*/  IMAD.MOV.U32 R23, RZ, RZ, R35 ;  /* 0x000000ffff177224 */ /* 0x000fe200078e0023 */
[----:B------:R-:W-:Y:S05]  /*f510*/  BRA `(.L_x_14073) ;  /* 0x000013a000007947 */ /* 0x000fea0003800000 */
.L_x_14074:
        /* <DEDUP_REMOVED lines=40> */
.L_x_14082:
        /* <DEDUP_REMOVED lines=12> */
.L_x_14081:
[----:B------:R-:W-:Y:S05]  /*f860*/  BSYNC B2 ;  /* 0x0000000000027941 */ /* 0x000fea0003800000 */
.L_x_14080:
        /* <DEDUP_REMOVED lines=12> */
.L_x_14087:
        /* <DEDUP_REMOVED lines=33> */
.L_x_14086:
[----:B------:R-:W-:Y:S05]  /*fb40*/  BSYNC B3 ;  /* 0x0000000000037941 */ /* 0x000fea0003800000 */
.L_x_14085:
[----:B------:R-:W-:-:S13]  /*fb50*/  ISETP.GE.U32.AND P0, PT, R28, 0xc, PT ;  /* 0x0000000c1c00780c */ /* 0x000fda0003f06070 */
[----:B------:R-:W-:Y:S05]  /*fb60*/  @!P0 BRA `(.L_x_14084) ;  /* 0x0000077000008947 */ /* 0x000fea0003800000 */
[----:B------:R-:W-:Y:S01]  /*fb70*/  BSSY B3, `(.L_x_14088) ;  /* 0x0000075000037945 */ /* 0x000fe20003800000 */
[----:B------:R-:W-:Y:S02]  /*fb80*/  IADD3 R2, R6, 0x10, RZ ;  /* 0x0000001006027810 */ /* 0x000fe40007ffe0ff */
.L_x_14089:
        /* <DEDUP_REMOVED lines=116> */
.L_x_14088:
[----:B------:R-:W-:Y:S02]  /*102d0*/  IMAD.MOV.U32 R2, RZ, RZ, R4 ;  /* 0x000000ffff027224 */ /* 0x000fe400078e0004 */
.L_x_14084:
[----:B------:R-:W-:Y:S05]  /*102e0*/  BSYNC B2 ;  /* 0x0000000000027941 */ /* 0x000fea0003800000 */
.L_x_14083:
        /* <DEDUP_REMOVED lines=19> */
.L_x_14091:
[----:B------:R-:W-:Y:S05]  /*10420*/  BSYNC B2 ;  /* 0x0000000000027941 */ /* 0x000fea0003800000 */
.L_x_14090:
[----:B------:R-:W-:Y:S01]  /*10430*/  LOP3.LUT R41, R41, 0x80000000, R23, 0xb8, !PT ;  /* 0x8000000029297812 */ /* 0x000fe200078eb817 */
[----:B------:R-:W-:Y:S05]  /*10440*/  BRA `(.L_x_14079) ;  /* 0x0000006000007947 */ /* 0x000fea0003800000 */
.L_x_14078:
[----:B------:R-:W0:-:S06]  /*10450*/  DSETP.GTU.AND P0, PT, R24, +INF , PT ;  /* 0x7ff000001800742a */ /* 0x000e0c0003f0c000 */
[----:B0-----:R-:W0:-:S14]  /*10460*/  DSETP.LE.AND P0, PT, R2, +INF , !P0 ;  /* 0x7ff000000200742a */ /* 0x001e1c0004703000 */
[----:B0-----:R-:W0:-:S04]  /*10470*/  @P0 DSETP.NEU.AND P1, PT, R2, +INF , PT ;  /* 0x7ff000000200042a */ /* 0x001e080003f2d000 */
[----:B------:R1:W2:-:S06]  /*10480*/  @!P0 DADD R40, R22, c[0x0][0x170] ;  /* 0x00005c0016288629 */ /* 0x00028c0000000000 */
[----:B0-----:R-:W-:Y:S02]  /*10490*/  @P0 FSEL R40, R22, RZ, P1 ;  /* 0x000000ff16280208 */ /* 0x001fe40000800000 */
[----:B------:R-:W-:Y:S02]  /*104a0*/  @P0 FSEL R41, R23, -QNAN , P1 ;  /* 0xfff8000017290808 */ /* 0x000fe40000800000 */
.L_x_14079:
[----:B-12---:R-:W-:Y:S05]  /*104b0*/  BSYNC B0 ;  /* 0x0000000000007941 */ /* 0x006fea0003800000 */
.L_x_14077:
        /* <DEDUP_REMOVED lines=21> */
.L_x_14093:
[----:B------:R-:W-:Y:S05]  /*10610*/  BSYNC B2 ;  /* 0x0000000000027941 */ /* 0x000fea0003800000 */
.L_x_14092:
        /* <DEDUP_REMOVED lines=32> */
.L_x_14096:
[----:B------:R-:W-:Y:S05]  /*10820*/  BSYNC B2 ;  /* 0x0000000000027941 */ /* 0x000fea0003800000 */
.L_x_14095:
[----:B------:R-:W-:Y:S01]  /*10830*/  LOP3.LUT R23, RZ, 0x80000000, R25, 0xb8, !PT ;  /* 0x80000000ff177812 */ /* 0x000fe200078eb819 */
[----:B------:R-:W-:Y:S01]  /*10840*/  IMAD.MOV.U32 R22, RZ, RZ, RZ ;  /* 0x000000ffff167224 */ /* 0x000fe200078e00ff */
[----:B------:R-:W-:Y:S05]  /*10850*/  BRA `(.L_x_14073) ;  /* 0x0000006000007947 */ /* 0x000fea0003800000 */
.L_x_14094:
[----:B------:R-:W0:Y:S02]  /*10860*/  FRND.F64.FLOOR R2, R24 ;  /* 0x0000001800027313 */ /* 0x000e240000305800 */
[----:B0-----:R-:W0:-:S04]  /*10870*/  DADD R4, R24, -R2 ;  /* 0x0000000018047229 */ /* 0x001e080000000802 */
[----:B------:R-:W-:-:S04]  /*10880*/  DADD R22, R2, 1 ;  /* 0x3ff0000002167429 */ /* 0x000fc80000000000 */
[----:B0-----:R-:W0:-:S06]  /*10890*/  DSETP.GT.AND P0, PT, R4, 0.5, PT ;  /* 0x3fe000000400742a */ /* 0x001e0c0003f04000 */
[----:B0-----:R-:W-:Y:S02]  /*108a0*/  FSEL R22, R22, R2, P0 ;  /* 0x0000000216167208 */ /* 0x001fe40000000000 */
[----:B------:R-:W-:Y:S02]  /*108b0*/  FSEL R23, R23, R3, P0 ;  /* 0x0000000317177208 */ /* 0x000fe40000000000 */
.L_x_14073:
[----:B------:R-:W-:Y:S05]  /*108c0*/  BSYNC B1 ;  /* 0x0000000000017941 */ /* 0x000fea0003800000 */
.L_x_14072:
        /* <DEDUP_REMOVED lines=30> */
.L_x_14101:
[----:B------:R-:W-:Y:S05]  /*10ab0*/  BSYNC B2 ;  /* 0x0000000000027941 */ /* 0x000fea0003800000 */
.L_x_14100:
[----:B------:R-:W-:Y:S02]  /*10ac0*/  IMAD.MOV.U32 R38, RZ, RZ, R34 ;  /* 0x000000ffff267224 */ /* 0x000fe400078e0022 */
[----:B------:R-:W-:Y:S01]  /*10ad0*/  IMAD.MOV.U32 R39, RZ, RZ, R35 ;  /* 0x000000ffff277224 */ /* 0x000fe200078e0023 */
[----:B------:R-:W-:Y:S05]  /*10ae0*/  BRA `(.L_x_14098) ;  /* 0x000013a000007947 */ /* 0x000fea0003800000 */
.L_x_14099:
        /* <DEDUP_REMOVED lines=40> */
.L_x_14107:
        /* <DEDUP_REMOVED lines=12> */
.L_x_14106:
[----:B------:R-:W-:Y:S05]  /*10e30*/  BSYNC B2 ;  /* 0x0000000000027941 */ /* 0x000fea0003800000 */
.L_x_14105:
        /* <DEDUP_REMOVED lines=12> */
.L_x_14112:
        /* <DEDUP_REMOVED lines=33> */
.L_x_14111:
[----:B------:R-:W-:Y:S05]  /*11110*/  BSYNC B3 ;  /* 0x0000000000037941 */ /* 0x000fea0003800000 */
.L_x_14110:
[----:B------:R-:W-:-:S13]  /*11120*/  ISETP.GE.U32.AND P0, PT, R28, 0xc, PT ;  /* 0x0000000c1c00780c */ /* 0x000fda0003f06070 */
[----:B------:R-:W-:Y:S05]  /*11130*/  @!P0 BRA `(.L_x_14109) ;  /* 0x0000077000008947 */ /* 0x000fea0003800000 */
[----:B------:R-:W-:Y:S01]  /*11140*/  BSSY B3, `(.L_x_14113) ;  /* 0x0000075000037945 */ /* 0x000fe20003800000 */
[----:B------:R-:W-:Y:S02]  /*11150*/  IADD3 R2, R6, 0x10, RZ ;  /* 0x0000001006027810 */ /* 0x000fe40007ffe0ff */
.L_x_14114:
        /* <DEDUP_REMOVED lines=116> */
.L_x_14113:
[----:B------:R-:W-:Y:S02]  /*118a0*/  IMAD.MOV.U32 R2, RZ, RZ, R4 ;  /* 0x000000ffff027224 */ /* 0x000fe400078e0004 */
.L_x_14109:
[----:B------:R-:W-:Y:S05]  /*118b0*/  BSYNC B2 ;  /* 0x0000000000027941 */ /* 0x000fea0003800000 */
.L_x_14108:
        /* <DEDUP_REMOVED lines=19> */
.L_x_14116:
[----:B------:R-:W-:Y:S05]  /*119f0*/  BSYNC B2 ;  /* 0x0000000000027941 */ /* 0x000fea0003800000 */
.L_x_14115:
[----:B------:R-:W-:Y:S01]  /*11a00*/  LOP3.LUT R41, R41, 0x80000000, R39, 0xb8, !PT ;  /* 0x8000000029297812 */ /* 0x000fe200078eb827 */
[----:B------:R-:W-:Y:S05]  /*11a10*/  BRA `(.L_x_14104) ;  /* 0x0000006000007947 */ /* 0x000fea0003800000 */
.L_x_14103:
[----:B------:R-:W0:-:S06]  /*11a20*/  DSETP.GTU.AND P0, PT, R24, +INF , PT ;  /* 0x7ff000001800742a */ /* 0x000e0c0003f0c000 */
[----:B0-----:R-:W0:-:S14]  /*11a30*/  DSETP.LE.AND P0, PT, R2, +INF , !P0 ;  /* 0x7ff000000200742a */ /* 0x001e1c0004703000 */
[----:B0-----:R-:W0:-:S04]  /*11a40*/  @P0 DSETP.NEU.AND P1, PT, R2, +INF , PT ;  /* 0x7ff000000200042a */ /* 0x001e080003f2d000 */
[----:B------:R1:W2:-:S06]  /*11a50*/  @!P0 DADD R40, R38, c[0x0][0x170] ;  /* 0x00005c0026288629 */ /* 0x00028c0000000000 */
[----:B0-----:R-:W-:Y:S02]  /*11a60*/  @P0 FSEL R40, R38, RZ, P1 ;  /* 0x000000ff26280208 */ /* 0x001fe40000800000 */
[----:B------:R-:W-:Y:S02]  /*11a70*/  @P0 FSEL R41, R39, -QNAN , P1 ;  /* 0xfff8000027290808 */ /* 0x000fe40000800000 */
.L_x_14104:
[----:B-12---:R-:W-:Y:S05]  /*11a80*/  BSYNC B0 ;  /* 0x0000000000007941 */ /* 0x006fea0003800000 */
.L_x_14102:
        /* <DEDUP_REMOVED lines=21> */
.L_x_14118:
[----:B------:R-:W-:Y:S05]  /*11be0*/  BSYNC B2 ;  /* 0x0000000000027941 */ /* 0x000fea0003800000 */
.L_x_14117:
        /* <DEDUP_REMOVED lines=32> */
.L_x_14121:
[----:B------:R-:W-:Y:S05]  /*11df0*/  BSYNC B2 ;  /* 0x0000000000027941 */ /* 0x000fea0003800000 */
.L_x_14120:
[----:B------:R-:W-:Y:S01]  /*11e00*/  LOP3.LUT R39, RZ, 0x80000000, R25, 0xb8, !PT ;  /* 0x80000000ff277812 */ /* 0x000fe200078eb819 */
[----:B------:R-:W-:Y:S01]  /*11e10*/  IMAD.MOV.U32 R38, RZ, RZ, RZ ;  /* 0x000000ffff267224 */ /* 0x000fe200078e00ff */
[----:B------:R-:W-:Y:S05]  /*11e20*/  BRA `(.L_x_14098) ;  /* 0x0000006000007947 */ /* 0x000fea0003800000 */
.L_x_14119:
[----:B------:R-:W0:Y:S02]  /*11e30*/  FRND.F64.FLOOR R2, R26 ;  /* 0x0000001a00027313 */ /* 0x000e240000305800 */
[----:B0-----:R-:W0:-:S04]  /*11e40*/  DADD R4, R26, -R2 ;  /* 0x000000001a047229 */ /* 0x001e080000000802 */
[----:B------:R-:W-:-:S04]  /*11e50*/  DADD R24, R2, 1 ;  /* 0x3ff0000002187429 */ /* 0x000fc80000000000 */
[----:B0-----:R-:W0:-:S06]  /*11e60*/  DSETP.GT.AND P0, PT, R4, 0.5, PT ;  /* 0x3fe000000400742a */ /* 0x001e0c0003f04000 */
[----:B0-----:R-:W-:Y:S02]  /*11e70*/  FSEL R38, R24, R2, P0 ;  /* 0x0000000218267208 */ /* 0x001fe40000000000 */
[----:B------:R-:W-:Y:S02]  /*11e80*/  FSEL R39, R25, R3, P0 ;  /* 0x0000000319277208 */ /* 0x000fe40000000000 */
.L_x_14098:
[----:B------:R-:W-:Y:S05]  /*11e90*/  BSYNC B1 ;  /* 0x0000000000017941 */ /* 0x000fea0003800000 */
.L_x_14097:
        /* <DEDUP_REMOVED lines=30> */
.L_x_14126:
[----:B------:R-:W-:Y:S05]  /*12080*/  BSYNC B2 ;  /* 0x0000000000027941 */ /* 0x000fea0003800000 */
.L_x_14125:
[----:B------:R-:W-:Y:S02]  /*12090*/  IMAD.MOV.U32 R40, RZ, RZ, R34 ;  /* 0x000000ffff287224 */ /* 0x000fe400078e0022 */
[----:B------:R-:W-:Y:S01]  /*120a0*/  IMAD.MOV.U32 R41, RZ, RZ, R35 ;  /* 0x000000ffff297224 */ /* 0x000fe200078e0023 */
[----:B------:R-:W-:Y:S05]  /*120b0*/  BRA `(.L_x_14123) ;  /* 0x000013a000007947 */ /* 0x000fea0003800000 */
.L_x_14124:
        /* <DEDUP_REMOVED lines=40> */
.L_x_14132:
        /* <DEDUP_REMOVED lines=12> */
.L_x_14131:
[----:B------:R-:W-:Y:S05]  /*12400*/  BSYNC B2 ;  /* 0x0000000000027941 */ /* 0x000fea0003800000 */
.L_x_14130:
        /* <DEDUP_REMOVED lines=12> */
.L_x_14137:
        /* <DEDUP_REMOVED lines=33> */
.L_x_14136:
[----:B------:R-:W-:Y:S05]  /*126e0*/  BSYNC B3 ;  /* 0x0000000000037941 */ /* 0x000fea0003800000 */
.L_x_14135:
[----:B------:R-:W-:-:S13]  /*126f0*/  ISETP.GE.U32.AND P0, PT, R28, 0xc, PT ;  /* 0x0000000c1c00780c */ /* 0x000fda0003f06070 */
[----:B------:R-:W-:Y:S05]  /*12700*/  @!P0 BRA `(.L_x_14134) ;  /* 0x0000077000008947 */ /* 0x000fea0003800000 */
[----:B------:R-:W-:Y:S01]  /*12710*/  BSSY B3, `(.L_x_14138) ;  /* 0x0000075000037945 */ /* 0x000fe20003800000 */
[----:B------:R-:W-:Y:S02]  /*12720*/  IADD3 R2, R6, 0x10, RZ ;  /* 0x0000001006027810 */ /* 0x000fe40007ffe0ff */
.L_x_14139:
        /* <DEDUP_REMOVED lines=116> */
.L_x_14138:
[----:B------:R-:W-:Y:S02]  /*12e70*/  IMAD.MOV.U32 R2, RZ, RZ, R4 ;  /* 0x000000ffff027224 */ /* 0x000fe400078e0004 */
.L_x_14134:
[----:B------:R-:W-:Y:S05]  /*12e80*/  BSYNC B2 ;  /* 0x0000000000027941 */ /* 0x000fea0003800000 */
.L_x_14133:
        /* <DEDUP_REMOVED lines=19> */
.L_x_14141:
[----:B------:R-:W-:Y:S05]  /*12fc0*/  BSYNC B2 ;  /* 0x0000000000027941 */ /* 0x000fea0003800000 */
.L_x_14140:
[----:B------:R-:W-:Y:S01]  /*12fd0*/  LOP3.LUT R41, R41, 0x80000000, R9, 0xb8, !PT ;  /* 0x8000000029297812 */ /* 0x000fe200078eb809 */
[----:B------:R-:W-:Y:S05]  /*12fe0*/  BRA `(.L_x_14129) ;  /* 0x0000006000007947 */ /* 0x000fea0003800000 */
.L_x_14128:
[----:B------:R-:W0:-:S06]  /*12ff0*/  DSETP.GTU.AND P0, PT, R24, +INF , PT ;  /* 0x7ff000001800742a */ /* 0x000e0c0003f0c000 */
[----:B0-----:R-:W0:-:S14]  /*13000*/  DSETP.LE.AND P0, PT, R2, +INF , !P0 ;  /* 0x7ff000000200742a */ /* 0x001e1c0004703000 */
[----:B0-----:R-:W0:-:S04]  /*13010*/  @P0 DSETP.NEU.AND P1, PT, R2, +INF , PT ;  /* 0x7ff000000200042a */ /* 0x001e080003f2d000 */
[----:B------:R1:W2:-:S06]  /*13020*/  @!P0 DADD R40, R8, c[0x0][0x170] ;  /* 0x00005c0008288629 */ /* 0x00028c0000000000 */
[----:B0-----:R-:W-:Y:S02]  /*13030*/  @P0 FSEL R40, R8, RZ, P1 ;  /* 0x000000ff08280208 */ /* 0x001fe40000800000 */
[----:B------:R-:W-:Y:S02]  /*13040*/  @P0 FSEL R41, R9, -QNAN , P1 ;  /* 0xfff8000009290808 */ /* 0x000fe40000800000 */
.L_x_14129:
[----:B-12---:R-:W-:Y:S05]  /*13050*/  BSYNC B0 ;  /* 0x0000000000007941 */ /* 0x006fea0003800000 */
.L_x_14127:
        /* <DEDUP_REMOVED lines=21> */
.L_x_14143:
[----:B------:R-:W-:Y:S05]  /*131b0*/  BSYNC B2 ;  /* 0x0000000000027941 */ /* 0x000fea0003800000 */
.L_x_14142:
        /* <DEDUP_REMOVED lines=32> */
.L_x_14146:
[----:B------:R-:W-:Y:S05]  /*133c0*/  BSYNC B2 ;  /* 0x0000000000027941 */ /* 0x000fea0003800000 */
.L_x_14145:
[----:B------:R-:W-:Y:S01]  /*133d0*/  LOP3.LUT R41, RZ, 0x80000000, R25, 0xb8, !PT ;  /* 0x80000000ff297812 */ /* 0x000fe200078eb819 */
[----:B------:R-:W-:Y:S01]  /*133e0*/  IMAD.MOV.U32 R40, RZ, RZ, RZ ;  /* 0x000000ffff287224 */ /* 0x000fe200078e00ff */
[----:B------:R-:W-:Y:S05]  /*133f0*/  BRA `(.L_x_14123) ;  /* 0x0000006000007947 */ /* 0x000fea0003800000 */
.L_x_14144:
[----:B------:R-:W0:Y:S02]  /*13400*/  FRND.F64.FLOOR R2, R24 ;  /* 0x0000001800027313 */ /* 0x000e240000305800 */
[----:B0-----:R-:W0:-:S04]  /*13410*/  DADD R4, R24, -R2 ;  /* 0x0000000018047229 */ /* 0x001e080000000802 */
[----:B------:R-:W-:-:S04]  /*13420*/  DADD R8, R2, 1 ;  /* 0x3ff0000002087429 */ /* 0x000fc80000000000 */
[----:B0-----:R-:W0:-:S06]  /*13430*/  DSETP.GT.AND P0, PT, R4, 0.5, PT ;  /* 0x3fe000000400742a */ /* 0x001e0c0003f04000 */
[----:B0-----:R-:W-:Y:S02]  /*13440*/  FSEL R40, R8, R2, P0 ;  /* 0x0000000208287208 */ /* 0x001fe40000000000 */
[----:B------:R-:W-:Y:S02]  /*13450*/  FSEL R41, R9, R3, P0 ;  /* 0x0000000309297208 */ /* 0x000fe40000000000 */
.L_x_14123:
[----:B------:R-:W-:Y:S05]  /*13460*/  BSYNC B1 ;  /* 0x0000000000017941 */ /* 0x000fea0003800000 */
.L_x_14122:
        /* <DEDUP_REMOVED lines=30> */
.L_x_14151:
[----:B------:R-:W-:Y:S05]  /*13650*/  BSYNC B2 ;  /* 0x0000000000027941 */ /* 0x000fea0003800000 */
.L_x_14150:
[----:B------:R-:W-:Y:S02]  /*13660*/  IMAD.MOV.U32 R10, RZ, RZ, R34 ;  /* 0x000000ffff0a7224 */ /* 0x000fe400078e0022 */
[----:B------:R-:W-:Y:S01]  /*13670*/  IMAD.MOV.U32 R11, RZ, RZ, R35 ;  /* 0x000000ffff0b7224 */ /* 0x000fe200078e0023 */
[----:B------:R-:W-:Y:S05]  /*13680*/  BRA `(.L_x_14148) ;  /* 0x000013c000007947 */ /* 0x000fea0003800000 */
.L_x_14149:
        /* <DEDUP_REMOVED lines=40> */
.L_x_14157:
        /* <DEDUP_REMOVED lines=12> */
.L_x_14156:
[----:B------:R-:W-:Y:S05]  /*139d0*/  BSYNC B2 ;  /* 0x0000000000027941 */ /* 0x000fea0003800000 */
.L_x_14155:
        /* <DEDUP_REMOVED lines=12> */
.L_x_14162:
        /* <DEDUP_REMOVED lines=33> */
.L_x_14161:
[----:B------:R-:W-:Y:S05]  /*13cb0*/  BSYNC B3 ;  /* 0x0000000000037941 */ /* 0x000fea0003800000 */
.L_x_14160:
[----:B------:R-:W-:-:S13]  /*13cc0*/  ISETP.GE.U32.AND P0, PT, R26, 0xc, PT ;  /* 0x0000000c1a00780c */ /* 0x000fda0003f06070 */
[----:B------:R-:W-:Y:S05]  /*13cd0*/  @!P0 BRA `(.L_x_14159) ;  /* 0x0000077000008947 */ /* 0x000fea0003800000 */
[----:B------:R-:W-:Y:S01]  /*13ce0*/  BSSY B3, `(.L_x_14163) ;  /* 0x0000075000037945 */ /* 0x000fe20003800000 */
[----:B------:R-:W-:Y:S02]  /*13cf0*/  IADD3 R2, R9, 0x10, RZ ;  /* 0x0000001009027810 */ /* 0x000fe40007ffe0ff */
.L_x_14164:
        /* <DEDUP_REMOVED lines=116> */
.L_x_14163:
[----:B------:R-:W-:Y:S02]  /*14440*/  IMAD.MOV.U32 R2, RZ, RZ, R4 ;  /* 0x000000ffff027224 */ /* 0x000fe400078e0004 */
.L_x_14159:
[----:B------:R-:W-:Y:S05]  /*14450*/  BSYNC B2 ;  /* 0x0000000000027941 */ /* 0x000fea0003800000 */
.L_x_14158:
        /* <DEDUP_REMOVED lines=20> */
.L_x_14166:
[----:B------:R-:W-:Y:S05]  /*145a0*/  BSYNC B2 ;  /* 0x0000000000027941 */ /* 0x000fea0003800000 */
.L_x_14165:
[----:B------:R-:W-:-:S05]  /*145b0*/  IMAD.MOV.U32 R9, RZ, RZ, R25 ;  /* 0x000000ffff097224 */ /* 0x000fca00078e0019 */
[----:B------:R-:W-:Y:S01]  /*145c0*/  LOP3.LUT R9, R9, 0x80000000, R11, 0xb8, !PT ;  /* 0x8000000009097812 */ /* 0x000fe200078eb80b */
[----:B------:R-:W-:Y:S05]  /*145d0*/  BRA `(.L_x_14154) ;  /* 0x0000006000007947 */ /* 0x000fea0003800000 */
.L_x_14153:
[----:B------:R-:W0:-:S06]  /*145e0*/  DSETP.GTU.AND P0, PT, R24, +INF , PT ;  /* 0x7ff000001800742a */ /* 0x000e0c0003f0c000 */
[----:B0-----:R-:W0:-:S14]  /*145f0*/  DSETP.LE.AND P0, PT, R2, +INF , !P0 ;  /* 0x7ff000000200742a */ /* 0x001e1c0004703000 */
[----:B0-----:R-:W0:-:S04]  /*14600*/  @P0 DSETP.NEU.AND P1, PT, R2, +INF , PT ;  /* 0x7ff000000200042a */ /* 0x001e080003f2d000 */
[----:B------:R1:W2:-:S06]  /*14610*/  @!P0 DADD R8, R10, c[0x0][0x170] ;  /* 0x00005c000a088629 */ /* 0x00028c0000000000 */
[----:B0-----:R-:W-:Y:S02]  /*14620*/  @P0 FSEL R8, R10, RZ, P1 ;  /* 0x000000ff0a080208 */ /* 0x001fe40000800000 */
[----:B------:R-:W-:Y:S02]  /*14630*/  @P0 FSEL R9, R11, -QNAN , P1 ;  /* 0xfff800000b090808 */ /* 0x000fe40000800000 */
.L_x_14154:
[----:B-12---:R-:W-:Y:S05]  /*14640*/  BSYNC B0 ;  /* 0x0000000000007941 */ /* 0x006fea0003800000 */
.L_x_14152:
        /* <DEDUP_REMOVED lines=21> */
.L_x_14168:
[----:B------:R-:W-:Y:S05]  /*147a0*/  BSYNC B2 ;  /* 0x0000000000027941 */ /* 0x000fea0003800000 */
.L_x_14167:
        /* <DEDUP_REMOVED lines=32> */
.L_x_14171:
[----:B------:R-:W-:Y:S05]  /*149b0*/  BSYNC B2 ;  /* 0x0000000000027941 */ /* 0x000fea0003800000 */
.L_x_14170:
[----:B------:R-:W-:Y:S01]  /*149c0*/  LOP3.LUT R11, RZ, 0x80000000, R9, 0xb8, !PT ;  /* 0x80000000ff0b7812 */ /* 0x000fe200078eb809 */
[----:B------:R-:W-:Y:S01]  /*149d0*/  IMAD.MOV.U32 R10, RZ, RZ, RZ ;  /* 0x000000ffff0a7224 */ /* 0x000fe200078e00ff */
[----:B------:R-:W-:Y:S05]  /*149e0*/  BRA `(.L_x_14148) ;  /* 0x0000006000007947 */ /* 0x000fea0003800000 */
.L_x_14169:
[----:B------:R-:W0:Y:S02]  /*149f0*/  FRND.F64.FLOOR R2, R24 ;  /* 0x0000001800027313 */ /* 0x000e240000305800 */
[----:B0-----:R-:W0:-:S04]  /*14a00*/  DADD R4, R24, -R2 ;  /* 0x0000000018047229 */ /* 0x001e080000000802 */
[----:B------:R-:W-:-:S04]  /*14a10*/  DADD R8, R2, 1 ;  /* 0x3ff0000002087429 */ /* 0x000fc80000000000 */
[----:B0-----:R-:W0:-:S06]  /*14a20*/  DSETP.GT.AND P0, PT, R4, 0.5, PT ;  /* 0x3fe000000400742a */ /* 0x001e0c0003f04000 */
[----:B0-----:R-:W-:Y:S02]  /*14a30*/  FSEL R10, R8, R2, P0 ;  /* 0x00000002080a7208 */ /* 0x001fe40000000000 */
[----:B------:R-:W-:Y:S02]  /*14a40*/  FSEL R11, R9, R3, P0 ;  /* 0x00000003090b7208 */ /* 0x000fe40000000000 */
.L_x_14148:
[----:B------:R-:W-:Y:S05]  /*14a50*/  BSYNC B1 ;  /* 0x0000000000017941 */ /* 0x000fea0003800000 */
.L_x_14147:
        /* <DEDUP_REMOVED lines=30> */
.L_x_14176:
[----:B------:R-:W-:Y:S05]  /*14c40*/  BSYNC B2 ;  /* 0x0000000000027941 */ /* 0x000fea0003800000 */
.L_x_14175:
[----:B------:R-:W-:Y:S02]  /*14c50*/  IMAD.MOV.U32 R2, RZ, RZ, R34 ;  /* 0x000000ffff027224 */ /* 0x000fe400078e0022 */
[----:B------:R-:W-:Y:S01]  /*14c60*/  IMAD.MOV.U32 R3, RZ, RZ, R35 ;  /* 0x000000ffff037224 */ /* 0x000fe200078e0023 */
[----:B------:R-:W-:Y:S05]  /*14c70*/  BRA `(.L_x_14173) ;  /* 0x000013c000007947 */ /* 0x000fea0003800000 */
.L_x_14174:
        /* <DEDUP_REMOVED lines=40> */
.L_x_14182:
        /* <DEDUP_REMOVED lines=12> */
.L_x_14181:
[----:B------:R-:W-:Y:S05]  /*14fc0*/  BSYNC B2 ;  /* 0x0000000000027941 */ /* 0x000fea0003800000 */
.L_x_14180:
        /* <DEDUP_REMOVED lines=12> */
.L_x_14187:
        /* <DEDUP_REMOVED lines=33> */
.L_x_14186:
[----:B------:R-:W-:Y:S05]  /*152a0*/  BSYNC B3 ;  /* 0x0000000000037941 */ /* 0x000fea0003800000 */
.L_x_14185:
[----:B------:R-:W-:-:S13]  /*152b0*/  ISETP.GE.U32.AND P0, PT, R26, 0xc, PT ;  /* 0x0000000c1a00780c */ /* 0x000fda0003f06070 */
[----:B------:R-:W-:Y:S05]  /*152c0*/  @!P0 BRA `(.L_x_14184) ;  /* 0x0000077000008947 */ /* 0x000fea0003800000 */
[----:B------:R-:W-:Y:S01]  /*152d0*/  BSSY B3, `(.L_x_14188) ;  /* 0x0000075000037945 */ /* 0x000fe20003800000 */
[----:B------:R-:W-:Y:S02]  /*152e0*/  IADD3 R2, R9, 0x10, RZ ;  /* 0x0000001009027810 */ /* 0x000fe40007ffe0ff */
.L_x_14189:
        /* <DEDUP_REMOVED lines=116> */
.L_x_14188:
[----:B------:R-:W-:Y:S02]  /*15a30*/  IMAD.MOV.U32 R2, RZ, RZ, R4 ;  /* 0x000000ffff027224 */ /* 0x000fe400078e0004 */
.L_x_14184:
[----:B------:R-:W-:Y:S05]  /*15a40*/  BSYNC B2 ;  /* 0x0000000000027941 */ /* 0x000fea0003800000 */
.L_x_14183:
        /* <DEDUP_REMOVED lines=20> */
.L_x_14191:
[----:B------:R-:W-:Y:S05]  /*15b90*/  BSYNC B2 ;  /* 0x0000000000027941 */ /* 0x000fea0003800000 */
.L_x_14190:
[----:B------:R-:W-:-:S05]  /*15ba0*/  IMAD.MOV.U32 R9, RZ, RZ, R25 ;  /* 0x000000ffff097224 */ /* 0x000fca00078e0019 */
[----:B------:R-:W-:Y:S01]  /*15bb0*/  LOP3.LUT R9, R9, 0x80000000, R13, 0xb8, !PT ;  /* 0x8000000009097812 */ /* 0x000fe200078eb80d */
[----:B------:R-:W-:Y:S05]  /*15bc0*/  BRA `(.L_x_14179) ;  /* 0x0000006000007947 */ /* 0x000fea0003800000 */
.L_x_14178:
[----:B------:R-:W0:-:S06]  /*15bd0*/  DSETP.GTU.AND P0, PT, R24, +INF , PT ;  /* 0x7ff000001800742a */ /* 0x000e0c0003f0c000 */
[----:B0-----:R-:W0:-:S14]  /*15be0*/  DSETP.LE.AND P0, PT, R2, +INF , !P0 ;  /* 0x7ff000000200742a */ /* 0x001e1c0004703000 */
[----:B0-----:R-:W0:-:S04]  /*15bf0*/  @P0 DSETP.NEU.AND P1, PT, R2, +INF , PT ;  /* 0x7ff000000200042a */ /* 0x001e080003f2d000 */
[----:B------:R1:W2:-:S06]  /*15c00*/  @!P0 DADD R8, R12, c[0x0][0x170] ;  /* 0x00005c000c088629 */ /* 0x00028c0000000000 */
[----:B0-----:R-:W-:Y:S02]  /*15c10*/  @P0 FSEL R8, R12, RZ, P1 ;  /* 0x000000ff0c080208 */ /* 0x001fe40000800000 */
[----:B------:R-:W-:Y:S02]  /*15c20*/  @P0 FSEL R9, R13, -QNAN , P1 ;  /* 0xfff800000d090808 */ /* 0x000fe40000800000 */
.L_x_14179:
[----:B-12---:R-:W-:Y:S05]  /*15c30*/  BSYNC B0 ;  /* 0x0000000000007941 */ /* 0x006fea0003800000 */
.L_x_14177:
        /* <DEDUP_REMOVED lines=21> */
.L_x_14193:
[----:B------:R-:W-:Y:S05]  /*15d90*/  BSYNC B2 ;  /* 0x0000000000027941 */ /* 0x000fea0003800000 */
.L_x_14192:
        /* <DEDUP_REMOVED lines=32> */
.L_x_14196:
[----:B------:R-:W-:Y:S05]  /*15fa0*/  BSYNC B2 ;  /* 0x0000000000027941 */ /* 0x000fea0003800000 */
.L_x_14195:
[----:B------:R-:W-:Y:S01]  /*15fb0*/  LOP3.LUT R3, RZ, 0x80000000, R9, 0xb8, !PT ;  /* 0x80000000ff037812 */ /* 0x000fe200078eb809 */
[----:B------:R-:W-:Y:S01]  /*15fc0*/  IMAD.MOV.U32 R2, RZ, RZ, RZ ;  /* 0x000000ffff027224 */ /* 0x000fe200078e00ff */
[----:B------:R-:W-:Y:S05]  /*15fd0*/  BRA `(.L_x_14173) ;  /* 0x0000006000007947 */ /* 0x000fea0003800000 */
.L_x_14194:
[----:B------:R-:W0:Y:S02]  /*15fe0*/  FRND.F64.FLOOR R2, R24 ;  /* 0x0000001800027313 */ /* 0x000e240000305800 */
[----:B0-----:R-:W0:-:S04]  /*15ff0*/  DADD R4, R24, -R2 ;  /* 0x0000000018047229 */ /* 0x001e080000000802 */
[----:B------:R-:W-:-:S04]  /*16000*/  DADD R8, R2, 1 ;  /* 0x3ff0000002087429 */ /* 0x000fc80000000000 */
[----:B0-----:R-:W0:-:S06]  /*16010*/  DSETP.GT.AND P0, PT, R4, 0.5, PT ;  /* 0x3fe000000400742a */ /* 0x001e0c0003f04000 */
[----:B0-----:R-:W-:Y:S02]  /*16020*/  FSEL R2, R8, R2, P0 ;  /* 0x0000000208027208 */ /* 0x001fe40000000000 */
[----:B------:R-:W-:Y:S02]  /*16030*/  FSEL R3, R9, R3, P0 ;  /* 0x0000000309037208 */ /* 0x000fe40000000000 */
.L_x_14173:
[----:B------:R-:W-:Y:S05]  /*16040*/  BSYNC B1 ;  /* 0x0000000000017941 */ /* 0x000fea0003800000 */
.L_x_14172:
        /* <DEDUP_REMOVED lines=23> */
.L_x_14199:
[----:B0-----:R-:W-:-:S13]  /*161c0*/  ISETP.GE.AND P0, PT, R0, R7, PT ;  /* 0x000000070000720c */ /* 0x001fda0003f06270 */
[----:B------:R-:W-:Y:S05]  /*161d0*/  @P0 BRA `(.L_x_14201) ;  /* 0x000000c000000947 */ /* 0x000fea0003800000 */
[----:B------:R-:W-:Y:S01]  /*161e0*/  IMAD.IADD R4, R20, 0x1, R0 ;  /* 0x0000000114047824 */ /* 0x000fe200078e0200 */
[----:B------:R-:W-:Y:S01]  /*161f0*/  IADD3 R0, R0, 0x80, RZ ;  /* 0x0000008000007810 */ /* 0x000fe20007ffe0ff */
[----:B------:R-:W-:-:S04]  /*16200*/  IMAD.MOV.U32 R5, RZ, RZ, 0x8 ;  /* 0x00000008ff057424 */ /* 0x000fc800078e00ff */
[----:B------:R-:W-:-:S05]  /*16210*/  IMAD.WIDE.U32 R4, R4, R5, c[0x0][0x178] ;  /* 0x00005e0004047625 */ /* 0x000fca00078e0005 */
[----:B-----5:R0:W-:Y:S02]  /*16220*/  STG.E.64 [R4.64], R22 ;  /* 0x0000001604007986 */ /* 0x0201e4000c101b04 */
.L_x_14200:
[----:B------:R-:W-:-:S13]  /*16230*/  ISETP.GE.AND P0, PT, R0, R7, PT ;  /* 0x000000070000720c */ /* 0x000fda0003f06270 */
[----:B------:R-:W-:Y:S05]  /*16240*/  @P0 BRA `(.L_x_14202) ;  /* 0x000000d000000947 */ /* 0x000fea0003800000 */
[----:B0-----:R-:W-:Y:S01]  /*16250*/  IMAD.IADD R4, R20, 0x1, R0 ;  /* 0x0000000114047824 */ /* 0x001fe200078e0200 */
[----:B------:R-:W-:Y:S01]  /*16260*/  IADD3 R0, R0, 0x80, RZ ;  /* 0x0000008000007810 */ /* 0x000fe20007ffe0ff */
[----:B------:R-:W-:-:S04]  /*16270*/  IMAD.MOV.U32 R5, RZ, RZ, 0x8 ;  /* 0x00000008ff057424 */ /* 0x000fc800078e00ff */
[----:B------:R-:W-:-:S05]  /*16280*/  IMAD.WIDE.U32 R4, R4, R5, c[0x0][0x178] ;  /* 0x00005e0004047625 */ /* 0x000fca00078e0005 */
[----:B------:R0:W-:Y:S02]  /*16290*/  STG.E.64 [R4.64], R38 ;  /* 0x0000002604007986 */ /* 0x0001e4000c101b04 */
.L_x_14201:
        /* <DEDUP_REMOVED lines=8> */
.L_x_14202:
[----:B------:R-:W-:Y:S05]  /*16320*/  BSYNC B1 ;  /* 0x0000000000017941 */ /* 0x000fea0003800000 */
.L_x_14198:
[----:B------:R-:W-:-:S13]  /*16330*/  ISETP.GE.AND P0, PT, R0, R7, PT ;  /* 0x000000070000720c */ /* 0x000fda0003f06270 */
[----:B0-----:R-:W-:Y:S01]  /*16340*/  @!P0 IMAD.IADD R4, R20, 0x1, R0 ;  /* 0x0000000114048824 */ /* 0x001fe200078e0200 */
[----:B------:R-:W-:Y:S01]  /*16350*/  @!P0 IADD3 R0, R0, 0x80, RZ ;  /* 0x0000008000008810 */ /* 0x000fe20007ffe0ff */
[----:B------:R-:W-:-:S04]  /*16360*/  @!P0 IMAD.MOV.U32 R5, RZ, RZ, 0x8 ;  /* 0x00000008ff058424 */ /* 0x000fc800078e00ff */
[----:B------:R-:W-:-:S05]  /*16370*/  @!P0 IMAD.WIDE.U32 R4, R4, R5, c[0x0][0x178] ;  /* 0x00005e0004048625 */ /* 0x000fca00078e0005 */
[----:B------:R0:W-:Y:S02]  /*16380*/  @!P0 STG.E.64 [R4.64], R10 ;  /* 0x0000000a04008986 */ /* 0x0001e4000c101b04 */
.L_x_14203:
[----:B------:R-:W-:Y:S05]  /*16390*/  BSYNC B0 ;  /* 0x0000000000007941 */ /* 0x000fea0003800000 */
.L_x_14197:
        /* <DEDUP_REMOVED lines=8> */
        .weak           $__internal_11_$__cuda_sm20_div_rn_f64_full
        .type           $__internal_11_$__cuda_sm20_div_rn_f64_full,@function
        .size           $__internal_11_$__cuda_sm20_div_rn_f64_full,(.L_x_32481 - $__internal_11_$__cuda_sm20_div_rn_f64_full)
$__internal_11_$__cuda_sm20_div_rn_f64_full:
        /* <DEDUP_REMOVED lines=68> */
.L_x_14205:
        /* <DEDUP_REMOVED lines=16> */
.L_x_14208:
[----:B------:R-:W-:Y:S01]  /*16960*/  LOP3.LUT R35, R27, 0x80000, RZ, 0xfc, !PT ;  /* 0x000800001b237812 */ /* 0x000fe200078efcff */
[----:B------:R-:W-:Y:S01]  /*16970*/  IMAD.MOV.U32 R34, RZ, RZ, R26 ;  /* 0x000000ffff227224 */ /* 0x000fe200078e001a */
[----:B------:R-:W-:Y:S05]  /*16980*/  BRA `(.L_x_14206) ;  /* 0x0000002000007947 */ /* 0x000fea0003800000 */
.L_x_14207:
[----:B------:R-:W-:Y:S01]  /*16990*/  LOP3.LUT R35, R29, 0x80000, RZ, 0xfc, !PT ;  /* 0x000800001d237812 */ /* 0x000fe200078efcff */
[----:B------:R-:W-:Y:S02]  /*169a0*/  IMAD.MOV.U32 R34, RZ, RZ, R28 ;  /* 0x000000ffff227224 */ /* 0x000fe400078e001c */
.L_x_14206:
[----:B------:R-:W-:Y:S05]  /*169b0*/  BSYNC B0 ;  /* 0x0000000000007941 */ /* 0x000fea0003800000 */
.L_x_14204:
[----:B------:R-:W-:Y:S02]  /*169c0*/  IMAD.MOV.U32 R4, RZ, RZ, R2 ;  /* 0x000000ffff047224 */ /* 0x000fe400078e0002 */
[----:B------:R-:W-:-:S04]  /*169d0*/  IMAD.MOV.U32 R5, RZ, RZ, 0x0 ;  /* 0x00000000ff057424 */ /* 0x000fc800078e00ff */
[----:B------:R-:W-:Y:S05]  /*169e0*/  RET.REL.NODEC R4 `(_ZN2at6native29vectorized_elementwise_kernelILi4ENS0_13BUnaryFunctorIdddZZZNS0_15binary_internal21div_floor_kernel_cudaERNS_18TensorIteratorBaseEENKUlvE1_clEvENKUlvE_clEvEUlddE_EESt5arrayIPcLm2EEEEviT0_T1_) ;  /* 0xfffe961004007950 */ /* 0x000fea0003c3ffff */
.L_x_14209:
        /* <DEDUP_REMOVED lines=9> */
.L_x_32481:


//--------------------- .text._ZN2at6native29vectorized_elementwise_kernelILi8ENS0_13BUnaryFunctorIdddZZZNS0_15binary_internal21div_floor_kernel_cudaERNS_18TensorIteratorBaseEENKUlvE1_clEvENKUlvE_clEvEUlddE_EESt5arrayIPcLm2EEEEviT0_T1_ --------------------------
	.section	.text._ZN2at6native29vectorized_elementwise_kernelILi8ENS0_13BUnaryFunctorIdddZZZNS0_15binary_internal21div_floor_kernel_cudaERNS_18TensorIteratorBaseEENKUlvE1_clEvENKUlvE_clEvEUlddE_EESt5arrayIPcLm2EEEEviT0_T1_,"ax",@progbits
	.sectioninfo	@"SHI_REGISTERS=4"
	.align	128
        .global         _ZN2at6native29vectorized_elementwise_kernelILi8ENS0_13BUnaryFunctorIdddZZZNS0_15binary_internal21div_floor_kernel_cudaERNS_18TensorIteratorBaseEENKUlvE1_clEvENKUlvE_clEvEUlddE_EESt5arrayIPcLm2EEEEviT0_T1_
        .type           _ZN2at6native29vectorized_elementwise_kernelILi8ENS0_13BUnaryFunctorIdddZZZNS0_15binary_internal21div_floor_kernel_cudaERNS_18TensorIteratorBaseEENKUlvE1_clEvENKUlvE_clEvEUlddE_EESt5arrayIPcLm2EEEEviT0_T1_,@function
        .size           _ZN2at6native29vectorized_elementwise_kernelILi8ENS0_13BUnaryFunctorIdddZZZNS0_15binary_internal21div_floor_kernel_cudaERNS_18TensorIteratorBaseEENKUlvE1_clEvENKUlvE_clEvEUlddE_EESt5arrayIPcLm2EEEEviT0_T1_,(.L_x_32618 - _ZN2at6native29vectorized_elementwise_kernelILi8ENS0_13BUnaryFunctorIdddZZZNS0_15binary_internal21div_floor_kernel_cudaERNS_18TensorIteratorBaseEENKUlvE1_clEvENKUlvE_clEvEUlddE_EESt5arrayIPcLm2EEEEviT0_T1_)
        .other          _ZN2at6native29vectorized_elementwise_kernelILi8ENS0_13BUnaryFunctorIdddZZZNS0_15binary_internal21div_floor_kernel_cudaERNS_18TensorIteratorBaseEENKUlvE1_clEvENKUlvE_clEvEUlddE_EESt5arrayIPcLm2EEEEviT0_T1_,@"STO_CUDA_ENTRY STV_DEFAULT"
_ZN2at6native29vectorized_elementwise_kernelILi8ENS0_13BUnaryFunctorIdddZZZNS0_15binary_internal21div_floor_kernel_cudaERNS_18TensorIteratorBaseEENKUlvE1_clEvENKUlvE_clEvEUlddE_EESt5arrayIPcLm2EEEEviT0_T1_:
.text._ZN2at6native29vectorized_elementwise_kernelILi8ENS0_13BUnaryFunctorIdddZZZNS0_15binary_internal21div_floor_kernel_cudaERNS_18TensorIteratorBaseEENKUlvE1_clEvENKUlvE_clEvEUlddE_EESt5arrayIPcLm2EEEEviT0_T1_:
[----:B------:R-:W-:Y:S02]  /*0000*/  MOV R1, c[0x0][0x28] ;  /* 0x00000a0000017a02 */ /* 0x000fe40000000f00 */
[----:B------:R-:W-:Y:S05]  /*0010*/  EXIT ;  /* 0x000000000000794d */ /* 0x000fea0003800000 */
.L_x_14210:
        /* <DEDUP_REMOVED lines=14> */
.L_x_32618:


//--------------------- .text._ZN2at6native18elementwise_kernelILi128ELi4EZNS0_15gpu_kernel_implINS0_13AUnaryFunctorIdddZZZNS0_15binary_internal21div_floor_kernel_cudaERNS_18TensorIteratorBaseEENKUlvE1_clEvENKUlvE_clEvEUlddE_EEEEvS6_RKT_EUliE_EEviT1_ --------------------------
	.section	.text._ZN2at6native18elementwise_kernelILi128ELi4EZNS0_15gpu_kernel_implINS0_13AUnaryFunctorIdddZZZNS0_15binary_internal21div_floor_kernel_cudaERNS_18TensorIteratorBaseEENKUlvE1_clEvENKUlvE_clEvEUlddE_EEEEvS6_RKT_EUliE_EEviT1_,"ax",@progbits
	.sectioninfo	@"SHI_REGISTERS=31"
	.align	128
        .global         _ZN2at6native18elementwise_kernelILi128ELi4EZNS0_15gpu_kernel_implINS0_13AUnaryFunctorIdddZZZNS0_15binary_internal21div_floor_kernel_cudaERNS_18TensorIteratorBaseEENKUlvE1_clEvENKUlvE_clEvEUlddE_EEEEvS6_RKT_EUliE_EEviT1_
        .type           _ZN2at6native18elementwise_kernelILi128ELi4EZNS0_15gpu_kernel_implINS0_13AUnaryFunctorIdddZZZNS0_15binary_internal21div_floor_kernel_cudaERNS_18TensorIteratorBaseEENKUlvE1_clEvENKUlvE_clEvEUlddE_EEEEvS6_RKT_EUliE_EEviT1_,@function
        .size           _ZN2at6native18elementwise_kernelILi128ELi4EZNS0_15gpu_kernel_implINS0_13AUnaryFunctorIdddZZZNS0_15binary_internal21div_floor_kernel_cudaERNS_18TensorIteratorBaseEENKUlvE1_clEvENKUlvE_clEvEUlddE_EEEEvS6_RKT_EUliE_EEviT1_,(.L_x_32482 - _ZN2at6native18elementwise_kernelILi128ELi4EZNS0_15gpu_kernel_implINS0_13AUnaryFunctorIdddZZZNS0_15binary_internal21div_floor_kernel_cudaERNS_18TensorIteratorBaseEENKUlvE1_clEvENKUlvE_clEvEUlddE_EEEEvS6_RKT_EUliE_EEviT1_)
        .other          _ZN2at6native18elementwise_kernelILi128ELi4EZNS0_15gpu_kernel_implINS0_13AUnaryFunctorIdddZZZNS0_15binary_internal21div_floor_kernel_cudaERNS_18TensorIteratorBaseEENKUlvE1_clEvENKUlvE_clEvEUlddE_EEEEvS6_RKT_EUliE_EEviT1_,@"STO_CUDA_ENTRY STV_DEFAULT"
_ZN2at6native18elementwise_kernelILi128ELi4EZNS0_15gpu_kernel_implINS0_13AUnaryFunctorIdddZZZNS0_15binary_internal21div_floor_kernel_cudaERNS_18TensorIteratorBaseEENKUlvE1_clEvENKUlvE_clEvEUlddE_EEEEvS6_RKT_EUliE_EEviT1_:
.text._ZN2at6native18elementwise_kernelILi128ELi4EZNS0_15gpu_kernel_implINS0_13AUnaryFunctorIdddZZZNS0_15binary_internal21div_floor_kernel_cudaERNS_18TensorIteratorBaseEENKUlvE1_clEvENKUlvE_clEvEUlddE_EEEEvS6_RKT_EUliE_EEviT1_:
        /* <DEDUP_REMOVED lines=235> */
.L_x_14213:
        /* <DEDUP_REMOVED lines=19> */
.L_x_14217:
[----:B------:R-:W2:Y:S02]  /*0fe0*/  LDG.E.U8 R2, [R2.64] ;  /* 0x0000002402027981 */ /* 0x000ea4000c1e1100 */
[----:B--2---:R0:W1:Y:S01]  /*0ff0*/  I2F.F64.U16 R18, R2 ;  /* 0x0000000200127312 */ /* 0x0040620000101800 */
[----:B------:R-:W-:Y:S05]  /*1000*/  BRA `(.L_x_14219) ;  /* 0x00000df000007947 */ /* 0x000fea0003800000 */
.L_x_14216:
        /* <DEDUP_REMOVED lines=9> */
.L_x_14221:
[----:B------:R-:W2:Y:S02]  /*10a0*/  LDG.E R2, [R2.64] ;  /* 0x0000002402027981 */ /* 0x000ea4000c1e1900 */
[----:B--2---:R0:W1:Y:S01]  /*10b0*/  I2F.F64 R18, R2 ;  /* 0x0000000200127312 */ /* 0x0040620000201c00 */
[----:B------:R-:W-:Y:S05]  /*10c0*/  BRA `(.L_x_14219) ;  /* 0x00000d3000007947 */ /* 0x000fea0003800000 */
.L_x_14220:
[----:B------:R-:W2:Y:S02]  /*10d0*/  LDG.E.U16 R2, [R2.64] ;  /* 0x0000002402027981 */ /* 0x000ea4000c1e1500 */
[----:B--2---:R0:W1:Y:S01]  /*10e0*/  I2F.F64.S16 R18, R2 ;  /* 0x0000000200127312 */ /* 0x0040620000101c00 */
[----:B------:R-:W-:Y:S05]  /*10f0*/  BRA `(.L_x_14219) ;  /* 0x00000d0000007947 */ /* 0x000fea0003800000 */
.L_x_14215:
        /* <DEDUP_REMOVED lines=10> */
.L_x_14223:
[----:B------:R-:W2:Y:S02]  /*11a0*/  LDG.E.U16 R0, [R2.64] ;  /* 0x0000002402007981 */ /* 0x000ea4000c1e1500 */
[----:B--2---:R-:W-:-:S05]  /*11b0*/  HADD2.F32 R0, -RZ, R0.H0_H0 ;  /* 0x20000000ff007230 */ /* 0x004fca0000004100 */
[----:B------:R-:W-:-:S04]  /*11c0*/  FMUL.FTZ R0, R0, 1 ;  /* 0x3f80000000007820 */ /* 0x000fc80000410000 */
[----:B------:R0:W1:Y:S01]  /*11d0*/  F2F.F64.F32 R18, R0 ;  /* 0x0000000000127310 */ /* 0x0000620000201800 */
[----:B------:R-:W-:Y:S05]  /*11e0*/  BRA `(.L_x_14219) ;  /* 0x00000c1000007947 */ /* 0x000fea0003800000 */
.L_x_14222:
        /* <DEDUP_REMOVED lines=10> */
.L_x_14225:
[----:B------:R-:W2:Y:S02]  /*1290*/  LDG.E.U16 R2, [R2.64] ;  /* 0x0000002402027981 */ /* 0x000ea4000c1e1500 */
[----:B--2---:R-:W-:-:S05]  /*12a0*/  HADD2.F32 R0, -RZ, R2.H0_H0 ;  /* 0x20000002ff007230 */ /* 0x004fca0000004100 */
[----:B------:R-:W-:-:S04]  /*12b0*/  FMUL.FTZ R0, R0, 1 ;  /* 0x3f80000000007820 */ /* 0x000fc80000410000 */
[----:B------:R0:W1:Y:S01]  /*12c0*/  F2F.F64.F32 R18, R0 ;  /* 0x0000000000127310 */ /* 0x0000620000201800 */
[----:B------:R-:W-:Y:S05]  /*12d0*/  BRA `(.L_x_14219) ;  /* 0x00000b2000007947 */ /* 0x000fea0003800000 */
.L_x_14224:
[----:B------:R0:W5:Y:S01]  /*12e0*/  LDG.E.64 R18, [R2.64] ;  /* 0x0000002402127981 */ /* 0x000162000c1e1b00 */
[----:B------:R-:W-:Y:S05]  /*12f0*/  BRA `(.L_x_14219) ;  /* 0x00000b0000007947 */ /* 0x000fea0003800000 */
.L_x_14214:
        /* <DEDUP_REMOVED lines=13> */
.L_x_14228:
[----:B------:R0:W5:Y:S01]  /*13d0*/  LDG.E.64 R18, [R2.64] ;  /* 0x0000002402127981 */ /* 0x000162000c1e1b00 */
[----:B------:R-:W-:Y:S05]  /*13e0*/  BRA `(.L_x_14219) ;  /* 0x00000a1000007947 */ /* 0x000fea0003800000 */
.L_x_14227:
        /* <DEDUP_REMOVED lines=28> */
.L_x_14230:
        /* <DEDUP_REMOVED lines=15> */
.L_x_14229:
[----:B------:R-:W2:Y:S02]  /*16a0*/  LDG.E.U16 R0, [R2.64] ;  /* 0x0000002402007981 */ /* 0x000ea4000c1e1500 */
[----:B--2---:R-:W-:-:S05]  /*16b0*/  PRMT R0, RZ, 0x5410, R0 ;  /* 0x00005410ff007816 */ /* 0x004fca0000000000 */
[----:B------:R-:W-:-:S04]  /*16c0*/  FMUL.FTZ R0, R0, 1 ;  /* 0x3f80000000007820 */ /* 0x000fc80000410000 */
[----:B------:R0:W1:Y:S01]  /*16d0*/  F2F.F64.F32 R18, R0 ;  /* 0x0000000000127310 */ /* 0x0000620000201800 */
[----:B------:R-:W-:Y:S05]  /*16e0*/  BRA `(.L_x_14219) ;  /* 0x0000071000007947 */ /* 0x000fea0003800000 */
.L_x_14226:
        /* <DEDUP_REMOVED lines=11> */
.L_x_14233:
        /* <DEDUP_REMOVED lines=21> */
.L_x_14237:
[----:B------:R-:W-:Y:S05]  /*18f0*/  BSYNC B1 ;  /* 0x0000000000017941 */ /* 0x000fea0003800000 */
.L_x_14236:
[----:B------:R-:W-:Y:S01]  /*1900*/  LEA R3, R0, 0x3b800000, 0x17 ;  /* 0x3b80000000037811 */ /* 0x000fe200078eb8ff */
[----:B------:R-:W-:-:S05]  /*1910*/  IMAD.SHL.U32 R0, R2, 0x100000, RZ ;  /* 0x0010000002007824 */ /* 0x000fca00078e00ff */
[----:B------:R-:W-:Y:S02]  /*1920*/  LOP3.LUT R0, R3, R0, R4, 0xfe, !PT ;  /* 0x0000000003007212 */ /* 0x000fe400078efe04 */
.L_x_14235:
[----:B------:R-:W-:Y:S05]  /*1930*/  BSYNC B0 ;  /* 0x0000000000007941 */ /* 0x000fea0003800000 */
.L_x_14234:
[----:B------:R-:W-:-:S04]  /*1940*/  FMUL.FTZ R0, R0, 1 ;  /* 0x3f80000000007820 */ /* 0x000fc80000410000 */
[----:B------:R0:W1:Y:S01]  /*1950*/  F2F.F64.F32 R18, R0 ;  /* 0x0000000000127310 */ /* 0x0000620000201800 */
[----:B------:R-:W-:Y:S05]  /*1960*/  BRA `(.L_x_14219) ;  /* 0x0000049000007947 */ /* 0x000fea0003800000 */
.L_x_14232:
        /* <DEDUP_REMOVED lines=21> */
.L_x_14241:
[----:B------:R-:W-:Y:S05]  /*1ac0*/  BSYNC B1 ;  /* 0x0000000000017941 */ /* 0x000fea0003800000 */
.L_x_14240:
[----:B------:R-:W-:Y:S01]  /*1ad0*/  LEA R3, R0, 0x37800000, 0x17 ;  /* 0x3780000000037811 */ /* 0x000fe200078eb8ff */
[----:B------:R-:W-:-:S05]  /*1ae0*/  IMAD.SHL.U32 R0, R2, 0x200000, RZ ;  /* 0x0020000002007824 */ /* 0x000fca00078e00ff */
[----:B------:R-:W-:Y:S02]  /*1af0*/  LOP3.LUT R0, R3, R0, R4, 0xfe, !PT ;  /* 0x0000000003007212 */ /* 0x000fe400078efe04 */
.L_x_14239:
[----:B------:R-:W-:Y:S05]  /*1b00*/  BSYNC B0 ;  /* 0x0000000000007941 */ /* 0x000fea0003800000 */
.L_x_14238:
[----:B------:R-:W-:-:S04]  /*1b10*/  FMUL.FTZ R0, R0, 1 ;  /* 0x3f80000000007820 */ /* 0x000fc80000410000 */
[----:B------:R0:W1:Y:S01]  /*1b20*/  F2F.F64.F32 R18, R0 ;  /* 0x0000000000127310 */ /* 0x0000620000201800 */
[----:B------:R-:W-:Y:S05]  /*1b30*/  BRA `(.L_x_14219) ;  /* 0x000002c000007947 */ /* 0x000fea0003800000 */
.L_x_14231:
        /* <DEDUP_REMOVED lines=14> */
.L_x_14245:
[----:B------:R-:W-:Y:S05]  /*1c20*/  BSYNC B0 ;  /* 0x0000000000007941 */ /* 0x000fea0003800000 */
.L_x_14244:
[----:B------:R-:W-:-:S04]  /*1c30*/  FMUL.FTZ R0, R0, 1 ;  /* 0x3f80000000007820 */ /* 0x000fc80000410000 */
[----:B------:R0:W1:Y:S01]  /*1c40*/  F2F.F64.F32 R18, R0 ;  /* 0x0000000000127310 */ /* 0x0000620000201800 */
[----:B------:R-:W-:Y:S05]  /*1c50*/  BRA `(.L_x_14219) ;  /* 0x000001a000007947 */ /* 0x000fea0003800000 */
.L_x_14218:
        /* <DEDUP_REMOVED lines=21> */
.L_x_14243:
[----:B------:R-:W2:Y:S02]  /*1db0*/  LDG.E.64 R18, [R2.64] ;  /* 0x0000002402127981 */ /* 0x000ea4000c1e1b00 */
[----:B--2---:R-:W0:Y:S01]  /*1dc0*/  I2F.F64.U64 R18, R18 ;  /* 0x0000001200127312 */ /* 0x004e220000301800 */
[----:B------:R-:W-:Y:S05]  /*1dd0*/  BRA `(.L_x_14219) ;  /* 0x0000002000007947 */ /* 0x000fea0003800000 */
.L_x_14242:
[----:B------:R-:W2:Y:S02]  /*1de0*/  LDG.E R2, [R2.64] ;  /* 0x0000002402027981 */ /* 0x000ea4000c1e1900 */
[----:B--2---:R0:W1:Y:S02]  /*1df0*/  I2F.F64.U32 R18, R2 ;  /* 0x0000000200127312 */ /* 0x0040640000201800 */
.L_x_14219:
[----:B01---5:R-:W0:Y:S01]  /*1e00*/  DSETP.NEU.AND P0, PT, R18, RZ, PT ;  /* 0x000000ff1200722a */ /* 0x023e220003f0d000 */
[----:B------:R-:W-:-:S13]  /*1e10*/  BSSY B0, `(.L_x_14246) ;  /* 0x0000159000007945 */ /* 0x000fda0003800000 */
[----:B0-----:R-:W-:Y:S05]  /*1e20*/  @P0 BRA `(.L_x_14247) ;  /* 0x0000018000000947 */ /* 0x001fea0003800000 */
[----:B------:R-:W0:Y:S01]  /*1e30*/  MUFU.RCP64H R3, R19 ;  /* 0x0000001300037308 */ /* 0x000e220000001800 */
[----:B------:R-:W-:Y:S01]  /*1e40*/  IMAD.MOV.U32 R2, RZ, RZ, 0x1 ;  /* 0x00000001ff027424 */ /* 0x000fe200078e00ff */
[----:B------:R-:W-:Y:S01]  /*1e50*/  BSSY B2, `(.L_x_14248) ;  /* 0x0000014000027945 */ /* 0x000fe20003800000 */
[----:B------:R-:W-:-:S05]  /*1e60*/  IMAD.MOV.U32 R0, RZ, RZ, c[0x0][0x37c] ;  /* 0x0000df00ff007624 */ /* 0x000fca00078e00ff */
[----:B------:R-:W-:Y:S01]  /*1e70*/  FSETP.GEU.AND P1, PT, |R0|, 6.5827683646048100446e-37, PT ;  /* 0x036000000000780b */ /* 0x000fe20003f2e200 */
[----:B0-----:R-:W0:-:S06]  /*1e80*/  DFMA R4, R2, -R18, 1 ;  /* 0x3ff000000204742b */ /* 0x001e0c0000000812 */
[----:B0-----:R-:W0:-:S06]  /*1e90*/  DFMA R4, R4, R4, R4 ;  /* 0x000000040404722b */ /* 0x001e0c0000000004 */
[----:B0-----:R-:W0:-:S06]  /*1ea0*/  DFMA R4, R2, R4, R2 ;  /* 0x000000040204722b */ /* 0x001e0c0000000002 */
[----:B0-----:R-:W0:-:S06]  /*1eb0*/  DFMA R2, R4, -R18, 1 ;  /* 0x3ff000000402742b */ /* 0x001e0c0000000812 */
[----:B0-----:R-:W0:-:S06]  /*1ec0*/  DFMA R2, R4, R2, R4 ;  /* 0x000000020402722b */ /* 0x001e0c0000000004 */
[----:B0-----:R-:W0:-:S06]  /*1ed0*/  DMUL R4, R2, c[0x0][0x378] ;  /* 0x0000de0002047a28 */ /* 0x001e0c0000000000 */
[----:B0-----:R-:W0:-:S06]  /*1ee0*/  DFMA R6, R4, -R18, c[0x0][0x378] ;  /* 0x0000de000406762b */ /* 0x001e0c0000000812 */
[----:B0-----:R-:W0:-:S10]  /*1ef0*/  DFMA R4, R2, R6, R4 ;  /* 0x000000060204722b */ /* 0x001e140000000004 */
[----:B0-----:R-:W-:-:S05]  /*1f00*/  FFMA R2, RZ, R19, R5 ;  /* 0x00000013ff027223 */ /* 0x001fca0000000005 */
[----:B------:R-:W-:-:S13]  /*1f10*/  FSETP.GT.AND P0, PT, |R2|, 1.469367938527859385e-39, PT ;  /* 0x001000000200780b */ /* 0x000fda0003f04200 */
[----:B------:R-:W-:Y:S05]  /*1f20*/  @P0 BRA P1, `(.L_x_14249) ;  /* 0x0000006000000947 */ /* 0x000fea0000800000 */
[----:B------:R-:W-:Y:S01]  /*1f30*/  IMAD.MOV.U32 R8, RZ, RZ, R18 ;  /* 0x000000ffff087224 */ /* 0x000fe200078e0012 */
[----:B------:R-:W-:Y:S01]  /*1f40*/  MOV R0, 0x1f90 ;  /* 0x00001f9000007802 */ /* 0x000fe20000000f00 */
[----:B------:R-:W-:Y:S02]  /*1f50*/  IMAD.MOV.U32 R9, RZ, RZ, R19 ;  /* 0x000000ffff097224 */ /* 0x000fe400078e0013 */
[----:B------:R-:W-:Y:S02]  /*1f60*/  IMAD.MOV.U32 R10, RZ, RZ, c[0x0][0x378] ;  /* 0x0000de00ff0a7624 */ /* 0x000fe400078e00ff */
[----:B------:R-:W-:Y:S02]  /*1f70*/  IMAD.MOV.U32 R11, RZ, RZ, c[0x0][0x37c] ;  /* 0x0000df00ff0b7624 */ /* 0x000fe400078e00ff */
[----:B------:R-:W-:Y:S05]  /*1f80*/  CALL.REL.NOINC `($__internal_12_$__cuda_sm20_div_rn_f64_full) ;  /* 0x0000ee3000007944 */ /* 0x000fea0003c00000 */
.L_x_14249:
[----:B------:R-:W-:Y:S05]  /*1f90*/  BSYNC B2 ;  /* 0x0000000000027941 */ /* 0x000fea0003800000 */
.L_x_14248:
[----:B------:R-:W-:Y:S05]  /*1fa0*/  BRA `(.L_x_14250) ;  /* 0x000013f000007947 */ /* 0x000fea0003800000 */
.L_x_14247:
[----:B------:R-:W-:Y:S01]  /*1fb0*/  IMAD.MOV.U32 R0, RZ, RZ, c[0x0][0x37c] ;  /* 0x0000df00ff007624 */ /* 0x000fe200078e00ff */
[----:B------:R-:W-:Y:S01]  /*1fc0*/  LOP3.LUT R3, R19, 0x7fffffff, RZ, 0xc0, !PT ;  /* 0x7fffffff13037812 */ /* 0x000fe200078ec0ff */
[----:B------:R-:W-:Y:S01]  /*1fd0*/  BSSY B1, `(.L_x_14251) ;  /* 0x00000fa000017945 */ /* 0x000fe20003800000 */
[----:B------:R-:W-:Y:S02]  /*1fe0*/  IMAD.MOV.U32 R2, RZ, RZ, R18 ;  /* 0x000000ffff027224 */ /* 0x000fe400078e0012 */
[----:B------:R-:W-:Y:S01]  /*1ff0*/  ISETP.GT.U32.AND P0, PT, R3, 0x7fefffff, PT ;  /* 0x7fefffff0300780c */ /* 0x000fe20003f04070 */
[----:B------:R-:W-:Y:S01]  /*2000*/  IMAD.MOV.U32 R6, RZ, RZ, c[0x0][0x378] ;  /* 0x0000de00ff067624 */ /* 0x000fe200078e00ff */
[----:B------:R-:W-:-:S04]  /*2010*/  LOP3.LUT R7, R0, 0x7fffffff, RZ, 0xc0, !PT ;  /* 0x7fffffff00077812 */ /* 0x000fc800078ec0ff */
[----:B------:R-:W-:-:S13]  /*2020*/  ISETP.GT.U32.OR P0, PT, R7, 0x7fefffff, P0 ;  /* 0x7fefffff0700780c */ /* 0x000fda0000704470 */
[----:B------:R-:W-:Y:S05]  /*2030*/  @P0 BRA `(.L_x_14252) ;  /* 0x00000ed000000947 */ /* 0x000fea0003800000 */
[----:B------:R-:W0:Y:S01]  /*2040*/  DSETP.NEU.AND P0, PT, R2, RZ, PT ;  /* 0x000000ff0200722a */ /* 0x000e220003f0d000 */
[----:B------:R-:W-:Y:S02]  /*2050*/  IMAD.MOV.U32 R24, RZ, RZ, 0x0 ;  /* 0x00000000ff187424 */ /* 0x000fe400078e00ff */
[----:B------:R-:W-:-:S11]  /*2060*/  IMAD.MOV.U32 R25, RZ, RZ, -0x80000 ;  /* 0xfff80000ff197424 */ /* 0x000fd600078e00ff */
[----:B0-----:R-:W-:Y:S05]  /*2070*/  @!P0 BRA `(.L_x_14253) ;  /* 0x00000ef000008947 */ /* 0x001fea0003800000 */
[----:B------:R-:W0:Y:S01]  /*2080*/  DSETP.GE.AND P0, PT, R6, R2, PT ;  /* 0x000000020600722a */ /* 0x000e220003f06000 */
[----:B------:R-:W-:Y:S02]  /*2090*/  IMAD.MOV.U32 R24, RZ, RZ, c[0x0][0x378] ;  /* 0x0000de00ff187624 */ /* 0x000fe400078e00ff */
[----:B------:R-:W-:-:S11]  /*20a0*/  IMAD.MOV.U32 R25, RZ, RZ, c[0x0][0x37c] ;  /* 0x0000df00ff197624 */ /* 0x000fd600078e00ff */
        /* <DEDUP_REMOVED lines=24> */
.L_x_14257:
        /* <DEDUP_REMOVED lines=12> */
.L_x_14256:
[----:B------:R-:W-:Y:S02]  /*22f0*/  IMAD.MOV.U32 R8, RZ, RZ, R7 ;  /* 0x000000ffff087224 */ /* 0x000fe400078e0007 */
.L_x_14255:
[----:B------:R-:W-:Y:S05]  /*2300*/  BSYNC B2 ;  /* 0x0000000000027941 */ /* 0x000fea0003800000 */
.L_x_14254:
        /* <DEDUP_REMOVED lines=12> */
.L_x_14263:
        /* <DEDUP_REMOVED lines=33> */
.L_x_14262:
[----:B------:R-:W-:Y:S02]  /*25e0*/  IMAD.MOV.U32 R10, RZ, RZ, R8 ;  /* 0x000000ffff0a7224 */ /* 0x000fe400078e0008 */
[----:B------:R-:W-:Y:S02]  /*25f0*/  IMAD.MOV.U32 R8, RZ, RZ, R9 ;  /* 0x000000ffff087224 */ /* 0x000fe400078e0009 */
.L_x_14261:
[----:B------:R-:W-:Y:S05]  /*2600*/  BSYNC B3 ;  /* 0x0000000000037941 */ /* 0x000fea0003800000 */
.L_x_14260:
[----:B------:R-:W-:-:S13]  /*2610*/  ISETP.GE.U32.AND P0, PT, R13, 0xc, PT ;  /* 0x0000000c0d00780c */ /* 0x000fda0003f06070 */
[----:B------:R-:W-:Y:S05]  /*2620*/  @!P0 BRA `(.L_x_14259) ;  /* 0x0000076000008947 */ /* 0x000fea0003800000 */
[----:B------:R-:W-:Y:S02]  /*2630*/  BSSY B3, `(.L_x_14264) ;  /* 0x0000074000037945 */ /* 0x000fe40003800000 */
.L_x_14265:
        /* <DEDUP_REMOVED lines=116> */
.L_x_14264:
[----:B------:R-:W-:Y:S02]  /*2d80*/  IMAD.MOV.U32 R10, RZ, RZ, R7 ;  /* 0x000000ffff0a7224 */ /* 0x000fe400078e0007 */
.L_x_14259:
[----:B------:R-:W-:Y:S05]  /*2d90*/  BSYNC B2 ;  /* 0x0000000000027941 */ /* 0x000fea0003800000 */
.L_x_14258:
        /* <DEDUP_REMOVED lines=20> */
.L_x_14267:
[----:B------:R-:W-:Y:S05]  /*2ee0*/  BSYNC B2 ;  /* 0x0000000000027941 */ /* 0x000fea0003800000 */
.L_x_14266:
[----:B------:R-:W-:Y:S01]  /*2ef0*/  LOP3.LUT R25, R25, 0x80000000, R0, 0xb8, !PT ;  /* 0x8000000019197812 */ /* 0x000fe200078eb800 */
[----:B------:R-:W-:Y:S05]  /*2f00*/  BRA `(.L_x_14253) ;  /* 0x0000006000007947 */ /* 0x000fea0003800000 */
.L_x_14252:
[----:B------:R-:W0:-:S06]  /*2f10*/  DSETP.GTU.AND P0, PT, R2, +INF , PT ;  /* 0x7ff000000200742a */ /* 0x000e0c0003f0c000 */
[----:B0-----:R-:W0:-:S14]  /*2f20*/  DSETP.LE.AND P0, PT, R6, +INF , !P0 ;  /* 0x7ff000000600742a */ /* 0x001e1c0004703000 */
[----:B0-----:R-:W0:-:S04]  /*2f30*/  @P0 DSETP.NEU.AND P1, PT, R6, +INF , PT ;  /* 0x7ff000000600042a */ /* 0x001e080003f2d000 */
[----:B------:R1:W2:-:S06]  /*2f40*/  @!P0 DADD R24, R18, c[0x0][0x378] ;  /* 0x0000de0012188629 */ /* 0x00028c0000000000 */
[----:B0-----:R-:W-:Y:S02]  /*2f50*/  @P0 FSEL R25, R0, -QNAN , P1 ;  /* 0xfff8000000190808 */ /* 0x001fe40000800000 */
[----:B------:R-:W-:Y:S02]  /*2f60*/  @P0 FSEL R24, RZ, c[0x0][0x378], !P1 ;  /* 0x0000de00ff180a08 */ /* 0x000fe40004800000 */
.L_x_14253:
[----:B-12---:R-:W-:Y:S05]  /*2f70*/  BSYNC B1 ;  /* 0x0000000000017941 */ /* 0x006fea0003800000 */
.L_x_14251:
[----:B------:R-:W0:Y:S01]  /*2f80*/  MUFU.RCP64H R3, R19 ;  /* 0x0000001300037308 */ /* 0x000e220000001800 */
[----:B------:R-:W-:Y:S01]  /*2f90*/  IMAD.MOV.U32 R2, RZ, RZ, 0x1 ;  /* 0x00000001ff027424 */ /* 0x000fe200078e00ff */
[----:B------:R-:W1:Y:S01]  /*2fa0*/  DADD R6, -R24, c[0x0][0x378] ;  /* 0x0000de0018067629 */ /* 0x000e620000000100 */
        /* <DEDUP_REMOVED lines=18> */
[----:B------:R-:W-:Y:S05]  /*30d0*/  CALL.REL.NOINC `($__internal_12_$__cuda_sm20_div_rn_f64_full) ;  /* 0x0000dce000007944 */ /* 0x000fea0003c00000 */
[----:B------:R-:W-:Y:S02]  /*30e0*/  IMAD.MOV.U32 R2, RZ, RZ, R4 ;  /* 0x000000ffff027224 */ /* 0x000fe400078e0004 */
[----:B------:R-:W-:Y:S02]  /*30f0*/  IMAD.MOV.U32 R3, RZ, RZ, R5 ;  /* 0x000000ffff037224 */ /* 0x000fe400078e0005 */
.L_x_14269:
[----:B------:R-:W-:Y:S05]  /*3100*/  BSYNC B2 ;  /* 0x0000000000027941 */ /* 0x000fea0003800000 */
.L_x_14268:
        /* <DEDUP_REMOVED lines=10> */
[----:B------:R-:W-:Y:S01]  /*31b0*/  BSSY B2, `(.L_x_14271) ;  /* 0x0000015000027945 */ /* 0x000fe20003800000 */
[----:B------:R-:W-:-:S05]  /*31c0*/  IMAD.MOV.U32 R0, RZ, RZ, c[0x0][0x37c] ;  /* 0x0000df00ff007624 */ /* 0x000fca00078e00ff */
[----:B------:R-:W-:Y:S01]  /*31d0*/  FSETP.GEU.AND P1, PT, |R0|, 6.5827683646048100446e-37, PT ;  /* 0x036000000000780b */ /* 0x000fe20003f2e200 */
[----:B--2---:R-:W2:-:S06]  /*31e0*/  DFMA R4, R2, -R18, 1 ;  /* 0x3ff000000204742b */ /* 0x004e8c0000000812 */
[----:B--2---:R-:W2:-:S06]  /*31f0*/  DFMA R4, R4, R4, R4 ;  /* 0x000000040404722b */ /* 0x004e8c0000000004 */
[----:B--2---:R-:W2:-:S06]  /*3200*/  DFMA R4, R2, R4, R2 ;  /* 0x000000040204722b */ /* 0x004e8c0000000002 */
[----:B--2---:R-:W2:-:S06]  /*3210*/  DFMA R2, R4, -R18, 1 ;  /* 0x3ff000000402742b */ /* 0x004e8c0000000812 */
[----:B--2---:R-:W2:-:S06]  /*3220*/  DFMA R2, R4, R2, R4 ;  /* 0x000000020402722b */ /* 0x004e8c0000000004 */
[----:B--2---:R-:W2:-:S06]  /*3230*/  DMUL R4, R2, c[0x0][0x378] ;  /* 0x0000de0002047a28 */ /* 0x004e8c0000000000 */
[----:B--2---:R-:W2:-:S06]  /*3240*/  DFMA R6, R4, -R18, c[0x0][0x378] ;  /* 0x0000de000406762b */ /* 0x004e8c0000000812 */
[----:B--2---:R-:W2:-:S10]  /*3250*/  DFMA R6, R2, R6, R4 ;  /* 0x000000060206722b */ /* 0x004e940000000004 */
[----:B--2---:R-:W-:-:S05]  /*3260*/  FFMA R2, RZ, R19, R7 ;  /* 0x00000013ff027223 */ /* 0x004fca0000000007 */
[----:B------:R-:W-:-:S13]  /*3270*/  FSETP.GT.AND P0, PT, |R2|, 1.469367938527859385e-39, PT ;  /* 0x001000000200780b */ /* 0x000fda0003f04200 */
[----:B------:R-:W-:Y:S05]  /*3280*/  @P0 BRA P1, `(.L_x_14272) ;  /* 0x0000007000000947 */ /* 0x000fea0000800000 */
[----:B------:R-:W-:Y:S01]  /*3290*/  IMAD.MOV.U32 R8, RZ, RZ, R18 ;  /* 0x000000ffff087224 */ /* 0x000fe200078e0012 */
[----:B------:R-:W-:Y:S01]  /*32a0*/  MOV R0, 0x32f0 ;  /* 0x000032f000007802 */ /* 0x000fe20000000f00 */
[----:B------:R-:W-:Y:S02]  /*32b0*/  IMAD.MOV.U32 R9, RZ, RZ, R19 ;  /* 0x000000ffff097224 */ /* 0x000fe400078e0013 */
[----:B------:R-:W-:Y:S02]  /*32c0*/  IMAD.MOV.U32 R10, RZ, RZ, c[0x0][0x378] ;  /* 0x0000de00ff0a7624 */ /* 0x000fe400078e00ff */
[----:B------:R-:W-:Y:S02]  /*32d0*/  IMAD.MOV.U32 R11, RZ, RZ, c[0x0][0x37c] ;  /* 0x0000df00ff0b7624 */ /* 0x000fe400078e00ff */
[----:B01----:R-:W-:Y:S05]  /*32e0*/  CALL.REL.NOINC `($__internal_12_$__cuda_sm20_div_rn_f64_full) ;  /* 0x0000dad000007944 */ /* 0x003fea0003c00000 */
[----:B------:R-:W-:Y:S02]  /*32f0*/  IMAD.MOV.U32 R7, RZ, RZ, R5 ;  /* 0x000000ffff077224 */ /* 0x000fe400078e0005 */
.L_x_14272:
[----:B------:R-:W-:Y:S05]  /*3300*/  BSYNC B2 ;  /* 0x0000000000027941 */ /* 0x000fea0003800000 */
.L_x_14271:
[----:B------:R-:W-:Y:S01]  /*3310*/  LOP3.LUT R5, RZ, 0x80000000, R7, 0xb8, !PT ;  /* 0x80000000ff057812 */ /* 0x000fe200078eb807 */
[----:B------:R-:W-:Y:S01]  /*3320*/  IMAD.MOV.U32 R4, RZ, RZ, RZ ;  /* 0x000000ffff047224 */ /* 0x000fe200078e00ff */
[----:B------:R-:W-:Y:S05]  /*3330*/  BRA `(.L_x_14250) ;  /* 0x0000006000007947 */ /* 0x000fea0003800000 */
.L_x_14270:
[----:B------:R-:W2:Y:S02]  /*3340*/  FRND.F64.FLOOR R2, R8 ;  /* 0x0000000800027313 */ /* 0x000ea40000305800 */
[----:B--2---:R-:W2:-:S04]  /*3350*/  DADD R4, R8, -R2 ;  /* 0x0000000008047229 */ /* 0x004e880000000802 */
[----:B------:R-:W-:-:S04]  /*3360*/  DADD R6, R2, 1 ;  /* 0x3ff0000002067429 */ /* 0x000fc80000000000 */
[----:B--2---:R-:W2:-:S06]  /*3370*/  DSETP.GT.AND P0, PT, R4, 0.5, PT ;  /* 0x3fe000000400742a */ /* 0x004e8c0003f04000 */
[----:B--2---:R-:W-:Y:S02]  /*3380*/  FSEL R4, R6, R2, P0 ;  /* 0x0000000206047208 */ /* 0x004fe40000000000 */
[----:B------:R-:W-:Y:S02]  /*3390*/  FSEL R5, R7, R3, P0 ;  /* 0x0000000307057208 */ /* 0x000fe40000000000 */
.L_x_14250:
[----:B------:R-:W-:Y:S05]  /*33a0*/  BSYNC B0 ;  /* 0x0000000000007941 */ /* 0x000fea0003800000 */
.L_x_14246:
        /* <DEDUP_REMOVED lines=15> */
.L_x_14276:
[----:B------:R-:W2:Y:S02]  /*34a0*/  F2I.S64.F64.TRUNC R4, R4 ;  /* 0x0000000400047311 */ /* 0x000ea4000030d900 */
[----:B--2---:R-:W-:-:S05]  /*34b0*/  IMAD.MOV.U32 R3, RZ, RZ, R4 ;  /* 0x000000ffff037224 */ /* 0x004fca00078e0004 */
[----:B------:R2:W-:Y:S01]  /*34c0*/  STG.E.U8 [R16.64], R3 ;  /* 0x0000000310007986 */ /* 0x0005e2000c101124 */
[----:B------:R-:W-:Y:S05]  /*34d0*/  BRA `(.L_x_14278) ;  /* 0x00000ed000007947 */ /* 0x000fea0003800000 */
.L_x_14275:
        /* <DEDUP_REMOVED lines=9> */
.L_x_14280:
[----:B------:R-:W2:Y:S02]  /*3570*/  F2I.F64.TRUNC R5, R4 ;  /* 0x0000000400057311 */ /* 0x000ea4000030d100 */
[----:B--2---:R2:W-:Y:S01]  /*3580*/  STG.E [R16.64], R5 ;  /* 0x0000000510007986 */ /* 0x0045e2000c101924 */
[----:B------:R-:W-:Y:S05]  /*3590*/  BRA `(.L_x_14278) ;  /* 0x00000e1000007947 */ /* 0x000fea0003800000 */
.L_x_14279:
[----:B------:R-:W2:Y:S02]  /*35a0*/  F2I.F64.TRUNC R5, R4 ;  /* 0x0000000400057311 */ /* 0x000ea4000030d100 */
[----:B--2---:R2:W-:Y:S01]  /*35b0*/  STG.E.U16 [R16.64], R5 ;  /* 0x0000000510007986 */ /* 0x0045e2000c101524 */
[----:B------:R-:W-:Y:S05]  /*35c0*/  BRA `(.L_x_14278) ;  /* 0x00000de000007947 */ /* 0x000fea0003800000 */
.L_x_14274:
        /* <DEDUP_REMOVED lines=11> */
.L_x_14282:
[----:B------:R-:W2:Y:S01]  /*3680*/  F2F.F32.F64 R0, R4 ;  /* 0x0000000400007310 */ /* 0x000ea20000301000 */
[----:B------:R-:W2:-:S14]  /*3690*/  DSETP.GEU.AND P0, PT, |R4|, c[0x2][0x0], PT ;  /* 0x008000000400762a */ /* 0x000e9c0003f0e200 */
[----:B--2---:R-:W-:-:S05]  /*36a0*/  @!P0 FMUL R0, R0, 1.175494350822287508e-38 ;  /* 0x0080000000008820 */ /* 0x004fca0000400000 */
[----:B------:R-:W-:-:S05]  /*36b0*/  F2FP.PACK_AB R0, RZ, R0 ;  /* 0x00000000ff00723e */ /* 0x000fca00000000ff */
[----:B------:R2:W-:Y:S01]  /*36c0*/  STG.E.U16 [R16.64], R0 ;  /* 0x0000000010007986 */ /* 0x0005e2000c101524 */
[----:B------:R-:W-:Y:S05]  /*36d0*/  BRA `(.L_x_14278) ;  /* 0x00000cd000007947 */ /* 0x000fea0003800000 */
.L_x_14281:
        /* <DEDUP_REMOVED lines=12> */
.L_x_14284:
[----:B------:R-:W2:Y:S01]  /*37a0*/  F2F.F32.F64 R0, R4 ;  /* 0x0000000400007310 */ /* 0x000ea20000301000 */
[----:B------:R-:W2:-:S14]  /*37b0*/  DSETP.GEU.AND P0, PT, |R4|, c[0x2][0x0], PT ;  /* 0x008000000400762a */ /* 0x000e9c0003f0e200 */
[----:B--2---:R-:W-:-:S05]  /*37c0*/  @!P0 FMUL R0, R0, 1.175494350822287508e-38 ;  /* 0x0080000000008820 */ /* 0x004fca0000400000 */
[----:B------:R-:W-:-:S04]  /*37d0*/  F2FP.PACK_AB R3, RZ, R0 ;  /* 0x00000000ff03723e */ /* 0x000fc800000000ff */
[----:B------:R-:W-:-:S05]  /*37e0*/  PRMT R3, R3, 0x5410, RZ ;  /* 0x0000541003037816 */ /* 0x000fca00000000ff */
[----:B------:R2:W-:Y:S01]  /*37f0*/  STG.E [R16.64], R3 ;  /* 0x0000000310007986 */ /* 0x0005e2000c101924 */
[----:B------:R-:W-:Y:S05]  /*3800*/  BRA `(.L_x_14278) ;  /* 0x00000ba000007947 */ /* 0x000fea0003800000 */
.L_x_14283:
[----:B------:R2:W-:Y:S01]  /*3810*/  STG.E.64 [R16.64], R4 ;  /* 0x0000000410007986 */ /* 0x0005e2000c101b24 */
[----:B------:R-:W-:Y:S05]  /*3820*/  BRA `(.L_x_14278) ;  /* 0x00000b8000007947 */ /* 0x000fea0003800000 */
.L_x_14273:
        /* <DEDUP_REMOVED lines=12> */
.L_x_14287:
[----:B------:R-:W-:-:S05]  /*38f0*/  CS2R R6, SRZ ;  /* 0x0000000000067805 */ /* 0x000fca000001ff00 */
[----:B------:R2:W-:Y:S01]  /*3900*/  STG.E.128 [R16.64], R4 ;  /* 0x0000000410007986 */ /* 0x0005e2000c101d24 */
[----:B------:R-:W-:Y:S05]  /*3910*/  BRA `(.L_x_14278) ;  /* 0x00000a9000007947 */ /* 0x000fea0003800000 */
.L_x_14286:
        /* <DEDUP_REMOVED lines=23> */
.L_x_14291:
[----:B------:R-:W-:Y:S05]  /*3a90*/  BSYNC B0 ;  /* 0x0000000000007941 */ /* 0x000fea0003800000 */
.L_x_14290:
[----:B------:R-:W-:-:S05]  /*3aa0*/  LOP3.LUT R3, R0, R3, RZ, 0xfc, !PT ;  /* 0x0000000300037212 */ /* 0x000fca00078efcff */
[----:B------:R2:W-:Y:S01]  /*3ab0*/  STG.E.U8 [R16.64], R3 ;  /* 0x0000000310007986 */ /* 0x0005e2000c101124 */
[----:B------:R-:W-:Y:S05]  /*3ac0*/  BRA `(.L_x_14278) ;  /* 0x000008e000007947 */ /* 0x000fea0003800000 */
.L_x_14289:
        /* <DEDUP_REMOVED lines=15> */
.L_x_14293:
[----:B------:R-:W-:Y:S01]  /*3bc0*/  IMAD.MOV.U32 R0, RZ, RZ, 0x7f ;  /* 0x0000007fff007424 */ /* 0x000fe200078e00ff */
[----:B------:R-:W-:-:S04]  /*3bd0*/  ISETP.GT.U32.AND P0, PT, R2, 0x7f800000, PT ;  /* 0x7f8000000200780c */ /* 0x000fc80003f04070 */
[----:B------:R-:W-:-:S04]  /*3be0*/  SEL R0, R0, 0x7c, P0 ;  /* 0x0000007c00007807 */ /* 0x000fc80000000000 */
.L_x_14294:
[----:B------:R-:W-:Y:S05]  /*3bf0*/  BSYNC B0 ;  /* 0x0000000000007941 */ /* 0x000fea0003800000 */
.L_x_14292:
[----:B------:R-:W-:-:S04]  /*3c00*/  LOP3.LUT R2, R3, 0x80000000, RZ, 0xc0, !PT ;  /* 0x8000000003027812 */ /* 0x000fc800078ec0ff */
[----:B------:R-:W-:-:S04]  /*3c10*/  SHF.R.U32.HI R3, RZ, 0x18, R2 ;  /* 0x00000018ff037819 */ /* 0x000fc80000011602 */
[----:B------:R-:W-:-:S05]  /*3c20*/  LOP3.LUT R3, R0, R3, RZ, 0xfc, !PT ;  /* 0x0000000300037212 */ /* 0x000fca00078efcff */
[----:B------:R2:W-:Y:S01]  /*3c30*/  STG.E.U8 [R16.64], R3 ;  /* 0x0000000310007986 */ /* 0x0005e2000c101124 */
[----:B------:R-:W-:Y:S05]  /*3c40*/  BRA `(.L_x_14278) ;  /* 0x0000076000007947 */ /* 0x000fea0003800000 */
.L_x_14288:
[----:B------:R-:W2:Y:S01]  /*3c50*/  F2F.F32.F64 R0, R4 ;  /* 0x0000000400007310 */ /* 0x000ea20000301000 */
[----:B------:R-:W2:-:S14]  /*3c60*/  DSETP.GEU.AND P0, PT, |R4|, c[0x2][0x0], PT ;  /* 0x008000000400762a */ /* 0x000e9c0003f0e200 */
[----:B--2---:R-:W-:-:S05]  /*3c70*/  @!P0 FMUL R0, R0, 1.175494350822287508e-38 ;  /* 0x0080000000008820 */ /* 0x004fca0000400000 */
[----:B------:R-:W-:-:S05]  /*3c80*/  F2FP.BF16.PACK_AB R0, RZ, R0 ;  /* 0x00000000ff00723e */ /* 0x000fca00000010ff */
[----:B------:R2:W-:Y:S01]  /*3c90*/  STG.E.U16 [R16.64], R0 ;  /* 0x0000000010007986 */ /* 0x0005e2000c101524 */
[----:B------:R-:W-:Y:S05]  /*3ca0*/  BRA `(.L_x_14278) ;  /* 0x0000070000007947 */ /* 0x000fea0003800000 */
.L_x_14285:
        /* <DEDUP_REMOVED lines=11> */
.L_x_14297:
        /* <DEDUP_REMOVED lines=19> */
.L_x_14300:
[----:B------:R-:W-:-:S04]  /*3e90*/  LOP3.LUT R2, R3, 0x80000000, RZ, 0xc0, !PT ;  /* 0x8000000003027812 */ /* 0x000fc800078ec0ff */
[----:B------:R-:W-:-:S04]  /*3ea0*/  SHF.R.U32.HI R3, RZ, 0x18, R2 ;  /* 0x00000018ff037819 */ /* 0x000fc80000011602 */
[----:B------:R-:W-:-:S04]  /*3eb0*/  LOP3.LUT R0, R0, R3, RZ, 0xfc, !PT ;  /* 0x0000000300007212 */ /* 0x000fc800078efcff */
[----:B------:R-:W-:Y:S02]  /*3ec0*/  PRMT R8, R0, 0x7610, R8 ;  /* 0x0000761000087816 */ /* 0x000fe40000000008 */
.L_x_14299:
[----:B------:R-:W-:Y:S05]  /*3ed0*/  BSYNC B0 ;  /* 0x0000000000007941 */ /* 0x000fea0003800000 */
.L_x_14298:
[----:B------:R2:W-:Y:S01]  /*3ee0*/  STG.E.U8 [R16.64], R8 ;  /* 0x0000000810007986 */ /* 0x0005e2000c101124 */
[----:B------:R-:W-:Y:S05]  /*3ef0*/  BRA `(.L_x_14278) ;  /* 0x000004b000007947 */ /* 0x000fea0003800000 */
.L_x_14296:
        /* <DEDUP_REMOVED lines=19> */
.L_x_14303:
[----:B------:R-:W-:-:S04]  /*4030*/  LOP3.LUT R2, R3, 0x80000000, RZ, 0xc0, !PT ;  /* 0x8000000003027812 */ /* 0x000fc800078ec0ff */
[----:B------:R-:W-:-:S04]  /*4040*/  SHF.R.U32.HI R3, RZ, 0x18, R2 ;  /* 0x00000018ff037819 */ /* 0x000fc80000011602 */
[----:B------:R-:W-:-:S04]  /*4050*/  LOP3.LUT R0, R0, R3, RZ, 0xfc, !PT ;  /* 0x0000000300007212 */ /* 0x000fc800078efcff */
[----:B------:R-:W-:Y:S02]  /*4060*/  PRMT R8, R0, 0x7610, R8 ;  /* 0x0000761000087816 */ /* 0x000fe40000000008 */
.L_x_14302:
[----:B------:R-:W-:Y:S05]  /*4070*/  BSYNC B0 ;  /* 0x0000000000007941 */ /* 0x000fea0003800000 */
.L_x_14301:
[----:B------:R2:W-:Y:S01]  /*4080*/  STG.E.U8 [R16.64], R8 ;  /* 0x0000000810007986 */ /* 0x0005e2000c101124 */
[----:B------:R-:W-:Y:S05]  /*4090*/  BRA `(.L_x_14278) ;  /* 0x0000031000007947 */ /* 0x000fea0003800000 */
.L_x_14295:
        /* <DEDUP_REMOVED lines=24> */
.L_x_14277:
        /* <DEDUP_REMOVED lines=20> */
.L_x_14305:
[----:B------:R-:W2:Y:S02]  /*4360*/  F2I.U64.F64.TRUNC R4, R4 ;  /* 0x0000000400047311 */ /* 0x000ea4000030d800 */
[----:B--2---:R2:W-:Y:S01]  /*4370*/  STG.E.64 [R16.64], R4 ;  /* 0x0000000410007986 */ /* 0x0045e2000c101b24 */
[----:B------:R-:W-:Y:S05]  /*4380*/  BRA `(.L_x_14278) ;  /* 0x0000002000007947 */ /* 0x000fea0003800000 */
.L_x_14304:
[----:B------:R-:W2:Y:S02]  /*4390*/  F2I.U32.F64.TRUNC R5, R4 ;  /* 0x0000000400057311 */ /* 0x000ea4000030d000 */
[----:B--2---:R2:W-:Y:S02]  /*43a0*/  STG.E [R16.64], R5 ;  /* 0x0000000510007986 */ /* 0x0045e4000c101924 */
.L_x_14278:
[----:B--2---:R-:W2:Y:S04]  /*43b0*/  S2R R0, SR_TID.X ;  /* 0x0000000000007919 */ /* 0x004ea80000002100 */
[----:B------:R-:W2:Y:S02]  /*43c0*/  S2R R3, SR_CTAID.X ;  /* 0x0000000000037919 */ /* 0x000ea40000002500 */
[----:B--2---:R-:W-:-:S05]  /*43d0*/  IMAD R0, R3, 0x200, R0 ;  /* 0x0000020003007824 */ /* 0x004fca00078e0200 */
[----:B------:R-:W-:Y:S02]  /*43e0*/  IADD3 R17, R0, 0x80, RZ ;  /* 0x0000008000117810 */ /* 0x000fe40007ffe0ff */
.L_x_14212:
[----:B------:R-:W-:Y:S05]  /*43f0*/  BSYNC B6 ;  /* 0x0000000000067941 */ /* 0x000fea0003800000 */
.L_x_14211:
        /* <DEDUP_REMOVED lines=231> */
.L_x_14308:
        /* <DEDUP_REMOVED lines=19> */
.L_x_14312:
[----:B------:R-:W2:Y:S02]  /*53a0*/  LDG.E.U8 R2, [R2.64] ;  /* 0x0000002402027981 */ /* 0x000ea4000c1e1100 */
[----:B--2---:R2:W3:Y:S01]  /*53b0*/  I2F.F64.U16 R26, R2 ;  /* 0x00000002001a7312 */ /* 0x0044e20000101800 */
[----:B------:R-:W-:Y:S05]  /*53c0*/  BRA `(.L_x_14314) ;  /* 0x00000df000007947 */ /* 0x000fea0003800000 */
.L_x_14311:
        /* <DEDUP_REMOVED lines=9> */
.L_x_14316:
[----:B------:R-:W2:Y:S02]  /*5460*/  LDG.E R2, [R2.64] ;  /* 0x0000002402027981 */ /* 0x000ea4000c1e1900 */
[----:B--2---:R2:W3:Y:S01]  /*5470*/  I2F.F64 R26, R2 ;  /* 0x00000002001a7312 */ /* 0x0044e20000201c00 */
[----:B------:R-:W-:Y:S05]  /*5480*/  BRA `(.L_x_14314) ;  /* 0x00000d3000007947 */ /* 0x000fea0003800000 */
.L_x_14315:
[----:B------:R-:W2:Y:S02]  /*5490*/  LDG.E.U16 R2, [R2.64] ;  /* 0x0000002402027981 */ /* 0x000ea4000c1e1500 */
[----:B--2---:R2:W3:Y:S01]  /*54a0*/  I2F.F64.S16 R26, R2 ;  /* 0x00000002001a7312 */ /* 0x0044e20000101c00 */
[----:B------:R-:W-:Y:S05]  /*54b0*/  BRA `(.L_x_14314) ;  /* 0x00000d0000007947 */ /* 0x000fea0003800000 */
.L_x_14310:
        /* <DEDUP_REMOVED lines=10> */
.L_x_14318:
[----:B------:R-:W2:Y:S02]  /*5560*/  LDG.E.U16 R0, [R2.64] ;  /* 0x0000002402007981 */ /* 0x000ea4000c1e1500 */
[----:B--2---:R-:W-:-:S05]  /*5570*/  HADD2.F32 R0, -RZ, R0.H0_H0 ;  /* 0x20000000ff007230 */ /* 0x004fca0000004100 */
[----:B------:R-:W-:-:S04]  /*5580*/  FMUL.FTZ R0, R0, 1 ;  /* 0x3f80000000007820 */ /* 0x000fc80000410000 */
[----:B------:R2:W3:Y:S01]  /*5590*/  F2F.F64.F32 R26, R0 ;  /* 0x00000000001a7310 */ /* 0x0004e20000201800 */
[----:B------:R-:W-:Y:S05]  /*55a0*/  BRA `(.L_x_14314) ;  /* 0x00000c1000007947 */ /* 0x000fea0003800000 */
.L_x_14317:
        /* <DEDUP_REMOVED lines=10> */
.L_x_14320:
[----:B------:R-:W2:Y:S02]  /*5650*/  LDG.E.U16 R2, [R2.64] ;  /* 0x0000002402027981 */ /* 0x000ea4000c1e1500 */
[----:B--2---:R-:W-:-:S05]  /*5660*/  HADD2.F32 R0, -RZ, R2.H0_H0 ;  /* 0x20000002ff007230 */ /* 0x004fca0000004100 */
[----:B------:R-:W-:-:S04]  /*5670*/  FMUL.FTZ R0, R0, 1 ;  /* 0x3f80000000007820 */ /* 0x000fc80000410000 */
[----:B------:R2:W3:Y:S01]  /*5680*/  F2F.F64.F32 R26, R0 ;  /* 0x00000000001a7310 */ /* 0x0004e20000201800 */
[----:B------:R-:W-:Y:S05]  /*5690*/  BRA `(.L_x_14314) ;  /* 0x00000b2000007947 */ /* 0x000fea0003800000 */
.L_x_14319:
[----:B------:R2:W5:Y:S01]  /*56a0*/  LDG.E.64 R26, [R2.64] ;  /* 0x00000024021a7981 */ /* 0x000562000c1e1b00 */
[----:B------:R-:W-:Y:S05]  /*56b0*/  BRA `(.L_x_14314) ;  /* 0x00000b0000007947 */ /* 0x000fea0003800000 */
.L_x_14309:
        /* <DEDUP_REMOVED lines=13> */
.L_x_14323:
[----:B------:R2:W5:Y:S01]  /*5790*/  LDG.E.64 R26, [R2.64] ;  /* 0x00000024021a7981 */ /* 0x000562000c1e1b00 */
[----:B------:R-:W-:Y:S05]  /*57a0*/  BRA `(.L_x_14314) ;  /* 0x00000a1000007947 */ /* 0x000fea0003800000 */
.L_x_14322:
        /* <DEDUP_REMOVED lines=28> */
.L_x_14325:
        /* <DEDUP_REMOVED lines=15> */
.L_x_14324:
[----:B------:R-:W2:Y:S02]  /*5a60*/  LDG.E.U16 R0, [R2.64] ;  /* 0x0000002402007981 */ /* 0x000ea4000c1e1500 */
[----:B--2---:R-:W-:-:S05]  /*5a70*/  PRMT R0, RZ, 0x5410, R0 ;  /* 0x00005410ff007816 */ /* 0x004fca0000000000 */
[----:B------:R-:W-:-:S04]  /*5a80*/  FMUL.FTZ R0, R0, 1 ;  /* 0x3f80000000007820 */ /* 0x000fc80000410000 */
[----:B------:R2:W3:Y:S01]  /*5a90*/  F2F.F64.F32 R26, R0 ;  /* 0x00000000001a7310 */ /* 0x0004e20000201800 */
[----:B------:R-:W-:Y:S05]  /*5aa0*/  BRA `(.L_x_14314) ;  /* 0x0000071000007947 */ /* 0x000fea0003800000 */
.L_x_14321:
        /* <DEDUP_REMOVED lines=11> */
.L_x_14328:
        /* <DEDUP_REMOVED lines=21> */
.L_x_14332:
[----:B------:R-:W-:Y:S05]  /*5cb0*/  BSYNC B1 ;  /* 0x0000000000017941 */ /* 0x000fea0003800000 */
.L_x_14331:
[----:B------:R-:W-:Y:S01]  /*5cc0*/  LEA R3, R0, 0x3b800000, 0x17 ;  /* 0x3b80000000037811 */ /* 0x000fe200078eb8ff */
[----:B------:R-:W-:-:S05]  /*5cd0*/  IMAD.SHL.U32 R0, R2, 0x100000, RZ ;  /* 0x0010000002007824 */ /* 0x000fca00078e00ff */
[----:B------:R-:W-:Y:S02]  /*5ce0*/  LOP3.LUT R0, R3, R0, R4, 0xfe, !PT ;  /* 0x0000000003007212 */ /* 0x000fe400078efe04 */
.L_x_14330:
[----:B------:R-:W-:Y:S05]  /*5cf0*/  BSYNC B0 ;  /* 0x0000000000007941 */ /* 0x000fea0003800000 */
.L_x_14329:
[----:B------:R-:W-:-:S04]  /*5d00*/  FMUL.FTZ R0, R0, 1 ;  /* 0x3f80000000007820 */ /* 0x000fc80000410000 */
[----:B------:R2:W3:Y:S01]  /*5d10*/  F2F.F64.F32 R26, R0 ;  /* 0x00000000001a7310 */ /* 0x0004e20000201800 */
[----:B------:R-:W-:Y:S05]  /*5d20*/  BRA `(.L_x_14314) ;  /* 0x0000049000007947 */ /* 0x000fea0003800000 */
.L_x_14327:
        /* <DEDUP_REMOVED lines=21> */
.L_x_14336:
[----:B------:R-:W-:Y:S05]  /*5e80*/  BSYNC B1 ;  /* 0x0000000000017941 */ /* 0x000fea0003800000 */
.L_x_14335:
[----:B------:R-:W-:Y:S01]  /*5e90*/  LEA R3, R0, 0x37800000, 0x17 ;  /* 0x3780000000037811 */ /* 0x000fe200078eb8ff */
[----:B------:R-:W-:-:S05]  /*5ea0*/  IMAD.SHL.U32 R0, R2, 0x200000, RZ ;  /* 0x0020000002007824 */ /* 0x000fca00078e00ff */
[----:B------:R-:W-:Y:S02]  /*5eb0*/  LOP3.LUT R0, R3, R0, R4, 0xfe, !PT ;  /* 0x0000000003007212 */ /* 0x000fe400078efe04 */
.L_x_14334:
[----:B------:R-:W-:Y:S05]  /*5ec0*/  BSYNC B0 ;  /* 0x0000000000007941 */ /* 0x000fea0003800000 */
.L_x_14333:
[----:B------:R-:W-:-:S04]  /*5ed0*/  FMUL.FTZ R0, R0, 1 ;  /* 0x3f80000000007820 */ /* 0x000fc80000410000 */
[----:B------:R2:W3:Y:S01]  /*5ee0*/  F2F.F64.F32 R26, R0 ;  /* 0x00000000001a7310 */ /* 0x0004e20000201800 */
[----:B------:R-:W-:Y:S05]  /*5ef0*/  BRA `(.L_x_14314) ;  /* 0x000002c000007947 */ /* 0x000fea0003800000 */
.L_x_14326:
        /* <DEDUP_REMOVED lines=14> */
.L_x_14340:
[----:B------:R-:W-:Y:S05]  /*5fe0*/  BSYNC B0 ;  /* 0x0000000000007941 */ /* 0x000fea0003800000 */
.L_x_14339:
[----:B------:R-:W-:-:S04]  /*5ff0*/  FMUL.FTZ R0, R0, 1 ;  /* 0x3f80000000007820 */ /* 0x000fc80000410000 */
[----:B------:R2:W3:Y:S01]  /*6000*/  F2F.F64.F32 R26, R0 ;  /* 0x00000000001a7310 */ /* 0x0004e20000201800 */
[----:B------:R-:W-:Y:S05]  /*6010*/  BRA `(.L_x_14314) ;  /* 0x000001a000007947 */ /* 0x000fea0003800000 */
.L_x_14313:
        /* <DEDUP_REMOVED lines=21> */
.L_x_14338:
[----:B------:R-:W2:Y:S02]  /*6170*/  LDG.E.64 R26, [R2.64] ;  /* 0x00000024021a7981 */ /* 0x000ea4000c1e1b00 */
[----:B--2---:R-:W2:Y:S01]  /*6180*/  I2F.F64.U64 R26, R26 ;  /* 0x0000001a001a7312 */ /* 0x004ea20000301800 */
[----:B------:R-:W-:Y:S05]  /*6190*/  BRA `(.L_x_14314) ;  /* 0x0000002000007947 */ /* 0x000fea0003800000 */
.L_x_14337:
[----:B------:R-:W2:Y:S02]  /*61a0*/  LDG.E R2, [R2.64] ;  /* 0x0000002402027981 */ /* 0x000ea4000c1e1900 */
[----:B--2---:R2:W3:Y:S02]  /*61b0*/  I2F.F64.U32 R26, R2 ;  /* 0x00000002001a7312 */ /* 0x0044e40000201800 */
.L_x_14314:
[----:B--23-5:R-:W2:Y:S01]  /*61c0*/  DSETP.NEU.AND P0, PT, R26, RZ, PT ;  /* 0x000000ff1a00722a */ /* 0x02cea20003f0d000 */
[----:B------:R-:W-:-:S13]  /*61d0*/  BSSY B0, `(.L_x_14341) ;  /* 0x0000155000007945 */ /* 0x000fda0003800000 */
        /* <DEDUP_REMOVED lines=23> */
.L_x_14344:
[----:B------:R-:W-:Y:S05]  /*6350*/  BSYNC B2 ;  /* 0x0000000000027941 */ /* 0x000fea0003800000 */
.L_x_14343:
[----:B------:R-:W-:Y:S05]  /*6360*/  BRA `(.L_x_14345) ;  /* 0x000013b000007947 */ /* 0x000fea0003800000 */
.L_x_14342:
        /* <DEDUP_REMOVED lines=9> */
[----:B------:R-:W2:Y:S01]  /*6400*/  DSETP.NEU.AND P0, PT, R2, RZ, PT ;  /* 0x000000ff0200722a */ /* 0x000ea20003f0d000 */
[----:B------:R-:W-:Y:S02]  /*6410*/  IMAD.MOV.U32 R24, RZ, RZ, 0x0 ;  /* 0x00000000ff187424 */ /* 0x000fe400078e00ff */
[----:B------:R-:W-:-:S11]  /*6420*/  IMAD.MOV.U32 R25, RZ, RZ, -0x80000 ;  /* 0xfff80000ff197424 */ /* 0x000fd600078e00ff */
[----:B--2---:R-:W-:Y:S05]  /*6430*/  @!P0 BRA `(.L_x_14348) ;  /* 0x00000eb000008947 */ /* 0x004fea0003800000 */
[----:B------:R-:W2:Y:S01]  /*6440*/  DSETP.GE.AND P0, PT, R6, R2, PT ;  /* 0x000000020600722a */ /* 0x000ea20003f06000 */
[----:B------:R-:W-:Y:S02]  /*6450*/  IMAD.MOV.U32 R24, RZ, RZ, c[0x0][0x378] ;  /* 0x0000de00ff187624 */ /* 0x000fe400078e00ff */
[----:B------:R-:W-:-:S11]  /*6460*/  IMAD.MOV.U32 R25, RZ, RZ, c[0x0][0x37c] ;  /* 0x0000df00ff197624 */ /* 0x000fd600078e00ff */
        /* <DEDUP_REMOVED lines=12> */
[----:B------:R-:W-:Y:S01]  /*6530*/  LOP3.LUT R10, R3, 0xfffff, RZ, 0xc0, !PT ;  /* 0x000fffff030a7812 */ /* 0x000fe200078ec0ff */
[--C-:B------:R-:W-:Y:S01]  /*6540*/  IMAD.IADD R7, R0, 0x1, -R5.reuse ;  /* 0x0000000100077824 */ /* 0x100fe200078e0a05 */
[----:B------:R-:W-:Y:S01]  /*6550*/  LOP3.LUT R11, R11, 0x100000, RZ, 0xfc, !PT ;  /* 0x001000000b0b7812 */ /* 0x000fe200078efcff */
[----:B------:R-:W-:-:S05]  /*6560*/  IMAD.IADD R8, R8, 0x1, R5 ;  /* 0x0000000108087824 */ /* 0x000fca00078e0205 */
[----:B------:R-:W-:-:S05]  /*6570*/  IMNMX R9, R8, -0x1, !PT ;  /* 0xffffffff08097817 */ /* 0x000fca0007800200 */
[----:B------:R-:W-:Y:S02]  /*6580*/  IMAD.IADD R12, R9, 0x1, R0 ;  /* 0x00000001090c7824 */ /* 0x000fe400078e0200 */
[----:B------:R-:W-:Y:S01]  /*6590*/  IMAD.MOV.U32 R9, RZ, RZ, R6 ;  /* 0x000000ffff097224 */ /* 0x000fe200078e0006 */
[----:B------:R-:W-:Y:S02]  /*65a0*/  LOP3.LUT R6, R10, 0x100000, RZ, 0xfc, !PT ;  /* 0x001000000a067812 */ /* 0x000fe400078efcff */
[----:B------:R-:W-:-:S04]  /*65b0*/  IADD3 R8, R12, 0x2, -R5 ;  /* 0x000000020c087810 */ /* 0x000fc80007ffe805 */
[----:B------:R-:W-:-:S13]  /*65c0*/  LOP3.LUT P0, R8, R8, 0x3, RZ, 0xc0, !PT ;  /* 0x0000000308087812 */ /* 0x000fda000780c0ff */
[----:B------:R-:W-:Y:S05]  /*65d0*/  @!P0 BRA `(.L_x_14350) ;  /* 0x000000d000008947 */ /* 0x000fea0003800000 */
[----:B------:R-:W-:Y:S02]  /*65e0*/  BSSY B3, `(.L_x_14350) ;  /* 0x000000c000037945 */ /* 0x000fe40003800000 */
.L_x_14351:
        /* <DEDUP_REMOVED lines=12> */
.L_x_14350:
[----:B------:R-:W-:Y:S05]  /*66b0*/  BSYNC B2 ;  /* 0x0000000000027941 */ /* 0x000fea0003800000 */
.L_x_14349:
        /* <DEDUP_REMOVED lines=12> */
.L_x_14356:
        /* <DEDUP_REMOVED lines=33> */
.L_x_14355:
[----:B------:R-:W-:Y:S05]  /*6990*/  BSYNC B3 ;  /* 0x0000000000037941 */ /* 0x000fea0003800000 */
.L_x_14354:
[----:B------:R-:W-:-:S13]  /*69a0*/  ISETP.GE.U32.AND P0, PT, R10, 0xc, PT ;  /* 0x0000000c0a00780c */ /* 0x000fda0003f06070 */
[----:B------:R-:W-:Y:S05]  /*69b0*/  @!P0 BRA `(.L_x_14353) ;  /* 0x0000075000008947 */ /* 0x000fea0003800000 */
[----:B------:R-:W-:Y:S02]  /*69c0*/  BSSY B3, `(.L_x_14353) ;  /* 0x0000074000037945 */ /* 0x000fe40003800000 */
.L_x_14357:
        /* <DEDUP_REMOVED lines=116> */
.L_x_14353:
[----:B------:R-:W-:Y:S05]  /*7110*/  BSYNC B2 ;  /* 0x0000000000027941 */ /* 0x000fea0003800000 */
.L_x_14352:
        /* <DEDUP_REMOVED lines=20> */
.L_x_14359:
[----:B------:R-:W-:Y:S05]  /*7260*/  BSYNC B2 ;  /* 0x0000000000027941 */ /* 0x000fea0003800000 */
.L_x_14358:
[----:B------:R-:W-:Y:S01]  /*7270*/  LOP3.LUT R25, R25, 0x80000000, R4, 0xb8, !PT ;  /* 0x8000000019197812 */ /* 0x000fe200078eb804 */
[----:B------:R-:W-:Y:S05]  /*7280*/  BRA `(.L_x_14348) ;  /* 0x0000006000007947 */ /* 0x000fea0003800000 */
.L_x_14347:
[----:B------:R-:W2:-:S06]  /*7290*/  DSETP.GTU.AND P0, PT, R2, +INF , PT ;  /* 0x7ff000000200742a */ /* 0x000e8c0003f0c000 */
[----:B--2---:R-:W2:-:S14]  /*72a0*/  DSETP.LE.AND P0, PT, R6, +INF , !P0 ;  /* 0x7ff000000600742a */ /* 0x004e9c0004703000 */
[----:B--2---:R-:W2:-:S04]  /*72b0*/  @P0 DSETP.NEU.AND P1, PT, R6, +INF , PT ;  /* 0x7ff000000600042a */ /* 0x004e880003f2d000 */
[----:B------:R3:W4:-:S06]  /*72c0*/  @!P0 DADD R24, R26, c[0x0][0x378] ;  /* 0x0000de001a188629 */ /* 0x00070c0000000000 */
[----:B--2---:R-:W-:Y:S02]  /*72d0*/  @P0 FSEL R25, R4, -QNAN , P1 ;  /* 0xfff8000004190808 */ /* 0x004fe40000800000 */
[----:B------:R-:W-:Y:S02]  /*72e0*/  @P0 FSEL R24, RZ, c[0x0][0x378], !P1 ;  /* 0x0000de00ff180a08 */ /* 0x000fe40004800000 */
.L_x_14348:
[----:B---34-:R-:W-:Y:S05]  /*72f0*/  BSYNC B1 ;  /* 0x0000000000017941 */ /* 0x018fea0003800000 */
.L_x_14346:
[----:B------:R-:W2:Y:S01]  /*7300*/  MUFU.RCP64H R3, R27 ;  /* 0x0000001b00037308 */ /* 0x000ea20000001800 */
[----:B------:R-:W-:Y:S01]  /*7310*/  IMAD.MOV.U32 R2, RZ, RZ, 0x1 ;  /* 0x00000001ff027424 */ /* 0x000fe200078e00ff */
[----:B------:R-:W3:Y:S01]  /*7320*/  DADD R6, -R24, c[0x0][0x378] ;  /* 0x0000de0018067629 */ /* 0x000ee20000000100 */
        /* <DEDUP_REMOVED lines=18> */
[----:B01----:R-:W-:Y:S05]  /*7450*/  CALL.REL.NOINC `($__internal_12_$__cuda_sm20_div_rn_f64_full) ;  /* 0x0000996000007944 */ /* 0x003fea0003c00000 */
[----:B------:R-:W-:Y:S02]  /*7460*/  IMAD.MOV.U32 R2, RZ, RZ, R4 ;  /* 0x000000ffff027224 */ /* 0x000fe400078e0004 */
[----:B------:R-:W-:Y:S02]  /*7470*/  IMAD.MOV.U32 R3, RZ, RZ, R5 ;  /* 0x000000ffff037224 */ /* 0x000fe400078e0005 */
.L_x_14361:
[----:B------:R-:W-:Y:S05]  /*7480*/  BSYNC B2 ;  /* 0x0000000000027941 */ /* 0x000fea0003800000 */
.L_x_14360:
        /* <DEDUP_REMOVED lines=31> */
.L_x_14364:
[----:B------:R-:W-:Y:S05]  /*7680*/  BSYNC B2 ;  /* 0x0000000000027941 */ /* 0x000fea0003800000 */
.L_x_14363:
[----:B------:R-:W-:Y:S01]  /*7690*/  LOP3.LUT R5, RZ, 0x80000000, R7, 0xb8, !PT ;  /* 0x80000000ff057812 */ /* 0x000fe200078eb807 */
[----:B------:R-:W-:Y:S01]  /*76a0*/  IMAD.MOV.U32 R4, RZ, RZ, RZ ;  /* 0x000000ffff047224 */ /* 0x000fe200078e00ff */
[----:B------:R-:W-:Y:S05]  /*76b0*/  BRA `(.L_x_14345) ;  /* 0x0000006000007947 */ /* 0x000fea0003800000 */
.L_x_14362:
[----:B------:R-:W2:Y:S02]  /*76c0*/  FRND.F64.FLOOR R2, R8 ;  /* 0x0000000800027313 */ /* 0x000ea40000305800 */
[----:B--2---:R-:W2:-:S04]  /*76d0*/  DADD R4, R8, -R2 ;  /* 0x0000000008047229 */ /* 0x004e880000000802 */
[----:B------:R-:W-:-:S04]  /*76e0*/  DADD R6, R2, 1 ;  /* 0x3ff0000002067429 */ /* 0x000fc80000000000 */
[----:B--2---:R-:W2:-:S06]  /*76f0*/  DSETP.GT.AND P0, PT, R4, 0.5, PT ;  /* 0x3fe000000400742a */ /* 0x004e8c0003f04000 */
[----:B--2---:R-:W-:Y:S02]  /*7700*/  FSEL R4, R6, R2, P0 ;  /* 0x0000000206047208 */ /* 0x004fe40000000000 */
[----:B------:R-:W-:Y:S02]  /*7710*/  FSEL R5, R7, R3, P0 ;  /* 0x0000000307057208 */ /* 0x000fe40000000000 */
.L_x_14345:
[----:B------:R-:W-:Y:S05]  /*7720*/  BSYNC B0 ;  /* 0x0000000000007941 */ /* 0x000fea0003800000 */
.L_x_14341:
        /* <DEDUP_REMOVED lines=15> */
.L_x_14368:
[----:B------:R-:W2:Y:S02]  /*7820*/  F2I.S64.F64.TRUNC R4, R4 ;  /* 0x0000000400047311 */ /* 0x000ea4000030d900 */
[----:B--2---:R-:W-:-:S05]  /*7830*/  IMAD.MOV.U32 R3, RZ, RZ, R4 ;  /* 0x000000ffff037224 */ /* 0x004fca00078e0004 */
[----:B------:R2:W-:Y:S01]  /*7840*/  STG.E.U8 [R18.64], R3 ;  /* 0x0000000312007986 */ /* 0x0005e2000c101124 */
[----:B------:R-:W-:Y:S05]  /*7850*/  BRA `(.L_x_14370) ;  /* 0x00000ed000007947 */ /* 0x000fea0003800000 */
.L_x_14367:
        /* <DEDUP_REMOVED lines=9> */
.L_x_14372:
[----:B------:R-:W2:Y:S02]  /*78f0*/  F2I.F64.TRUNC R5, R4 ;  /* 0x0000000400057311 */ /* 0x000ea4000030d100 */
[----:B--2---:R2:W-:Y:S01]  /*7900*/  STG.E [R18.64], R5 ;  /* 0x0000000512007986 */ /* 0x0045e2000c101924 */
[----:B------:R-:W-:Y:S05]  /*7910*/  BRA `(.L_x_14370) ;  /* 0x00000e1000007947 */ /* 0x000fea0003800000 */
.L_x_14371:
[----:B------:R-:W2:Y:S02]  /*7920*/  F2I.F64.TRUNC R5, R4 ;  /* 0x0000000400057311 */ /* 0x000ea4000030d100 */
[----:B--2---:R2:W-:Y:S01]  /*7930*/  STG.E.U16 [R18.64], R5 ;  /* 0x0000000512007986 */ /* 0x0045e2000c101524 */
[----:B------:R-:W-:Y:S05]  /*7940*/  BRA `(.L_x_14370) ;  /* 0x00000de000007947 */ /* 0x000fea0003800000 */
.L_x_14366:
        /* <DEDUP_REMOVED lines=11> */
.L_x_14374:
[----:B------:R-:W2:Y:S01]  /*7a00*/  F2F.F32.F64 R0, R4 ;  /* 0x0000000400007310 */ /* 0x000ea20000301000 */
[----:B------:R-:W2:-:S14]  /*7a10*/  DSETP.GEU.AND P0, PT, |R4|, c[0x2][0x0], PT ;  /* 0x008000000400762a */ /* 0x000e9c0003f0e200 */
[----:B--2---:R-:W-:-:S05]  /*7a20*/  @!P0 FMUL R0, R0, 1.175494350822287508e-38 ;  /* 0x0080000000008820 */ /* 0x004fca0000400000 */
[----:B------:R-:W-:-:S05]  /*7a30*/  F2FP.PACK_AB R0, RZ, R0 ;  /* 0x00000000ff00723e */ /* 0x000fca00000000ff */
[----:B------:R2:W-:Y:S01]  /*7a40*/  STG.E.U16 [R18.64], R0 ;  /* 0x0000000012007986 */ /* 0x0005e2000c101524 */
[----:B------:R-:W-:Y:S05]  /*7a50*/  BRA `(.L_x_14370) ;  /* 0x00000cd000007947 */ /* 0x000fea0003800000 */
.L_x_14373:
        /* <DEDUP_REMOVED lines=12> */
.L_x_14376:
[----:B------:R-:W2:Y:S01]  /*7b20*/  F2F.F32.F64 R0, R4 ;  /* 0x0000000400007310 */ /* 0x000ea20000301000 */
[----:B------:R-:W2:-:S14]  /*7b30*/  DSETP.GEU.AND P0, PT, |R4|, c[0x2][0x0], PT ;  /* 0x008000000400762a */ /* 0x000e9c0003f0e200 */
[----:B--2---:R-:W-:-:S05]  /*7b40*/  @!P0 FMUL R0, R0, 1.175494350822287508e-38 ;  /* 0x0080000000008820 */ /* 0x004fca0000400000 */
[----:B------:R-:W-:-:S04]  /*7b50*/  F2FP.PACK_AB R3, RZ, R0 ;  /* 0x00000000ff03723e */ /* 0x000fc800000000ff */
[----:B------:R-:W-:-:S05]  /*7b60*/  PRMT R3, R3, 0x5410, RZ ;  /* 0x0000541003037816 */ /* 0x000fca00000000ff */
[----:B------:R2:W-:Y:S01]  /*7b70*/  STG.E [R18.64], R3 ;  /* 0x0000000312007986 */ /* 0x0005e2000c101924 */
[----:B------:R-:W-:Y:S05]  /*7b80*/  BRA `(.L_x_14370) ;  /* 0x00000ba000007947 */ /* 0x000fea0003800000 */
.L_x_14375:
[----:B------:R2:W-:Y:S01]  /*7b90*/  STG.E.64 [R18.64], R4 ;  /* 0x0000000412007986 */ /* 0x0005e2000c101b24 */
[----:B------:R-:W-:Y:S05]  /*7ba0*/  BRA `(.L_x_14370) ;  /* 0x00000b8000007947 */ /* 0x000fea0003800000 */
.L_x_14365:
        /* <DEDUP_REMOVED lines=12> */
.L_x_14379:
[----:B------:R-:W-:-:S05]  /*7c70*/  CS2R R6, SRZ ;  /* 0x0000000000067805 */ /* 0x000fca000001ff00 */
[----:B------:R2:W-:Y:S01]  /*7c80*/  STG.E.128 [R18.64], R4 ;  /* 0x0000000412007986 */ /* 0x0005e2000c101d24 */
[----:B------:R-:W-:Y:S05]  /*7c90*/  BRA `(.L_x_14370) ;  /* 0x00000a9000007947 */ /* 0x000fea0003800000 */
.L_x_14378:
        /* <DEDUP_REMOVED lines=23> */
.L_x_14383:
[----:B------:R-:W-:Y:S05]  /*7e10*/  BSYNC B0 ;  /* 0x0000000000007941 */ /* 0x000fea0003800000 */
.L_x_14382:
[----:B------:R-:W-:-:S05]  /*7e20*/  LOP3.LUT R3, R0, R3, RZ, 0xfc, !PT ;  /* 0x0000000300037212 */ /* 0x000fca00078efcff */
[----:B------:R2:W-:Y:S01]  /*7e30*/  STG.E.U8 [R18.64], R3 ;  /* 0x0000000312007986 */ /* 0x0005e2000c101124 */
[----:B------:R-:W-:Y:S05]  /*7e40*/  BRA `(.L_x_14370) ;  /* 0x000008e000007947 */ /* 0x000fea0003800000 */
.L_x_14381:
        /* <DEDUP_REMOVED lines=15> */
.L_x_14385:
[----:B------:R-:W-:Y:S01]  /*7f40*/  IMAD.MOV.U32 R0, RZ, RZ, 0x7f ;  /* 0x0000007fff007424 */ /* 0x000fe200078e00ff */
[----:B------:R-:W-:-:S04]  /*7f50*/  ISETP.GT.U32.AND P0, PT, R2, 0x7f800000, PT ;  /* 0x7f8000000200780c */ /* 0x000fc80003f04070 */
[----:B------:R-:W-:-:S04]  /*7f60*/  SEL R0, R0, 0x7c, P0 ;  /* 0x0000007c00007807 */ /* 0x000fc80000000000 */
.L_x_14386:
[----:B------:R-:W-:Y:S05]  /*7f70*/  BSYNC B0 ;  /* 0x0000000000007941 */ /* 0x000fea0003800000 */
.L_x_14384:
[----:B------:R-:W-:-:S04]  /*7f80*/  LOP3.LUT R2, R3, 0x80000000, RZ, 0xc0, !PT ;  /* 0x8000000003027812 */ /* 0x000fc800078ec0ff */
[----:B------:R-:W-:-:S04]  /*7f90*/  SHF.R.U32.HI R3, RZ, 0x18, R2 ;  /* 0x00000018ff037819 */ /* 0x000fc80000011602 */
[----:B------:R-:W-:-:S05]  /*7fa0*/  LOP3.LUT R3, R0, R3, RZ, 0xfc, !PT ;  /* 0x0000000300037212 */ /* 0x000fca00078efcff */
[----:B------:R2:W-:Y:S01]  /*7fb0*/  STG.E.U8 [R18.64], R3 ;  /* 0x0000000312007986 */ /* 0x0005e2000c101124 */
[----:B------:R-:W-:Y:S05]  /*7fc0*/  BRA `(.L_x_14370) ;  /* 0x0000076000007947 */ /* 0x000fea0003800000 */
.L_x_14380:
[----:B------:R-:W2:Y:S01]  /*7fd0*/  F2F.F32.F64 R0, R4 ;  /* 0x0000000400007310 */ /* 0x000ea20000301000 */
[----:B------:R-:W2:-:S14]  /*7fe0*/  DSETP.GEU.AND P0, PT, |R4|, c[0x2][0x0], PT ;  /* 0x008000000400762a */ /* 0x000e9c0003f0e200 */
[----:B--2---:R-:W-:-:S05]  /*7ff0*/  @!P0 FMUL R0, R0, 1.175494350822287508e-38 ;  /* 0x0080000000008820 */ /* 0x004fca0000400000 */
[----:B------:R-:W-:-:S05]  /*8000*/  F2FP.BF16.PACK_AB R0, RZ, R0 ;  /* 0x00000000ff00723e */ /* 0x000fca00000010ff */
[----:B------:R2:W-:Y:S01]  /*8010*/  STG.E.U16 [R18.64], R0 ;  /* 0x0000000012007986 */ /* 0x0005e2000c101524 */
[----:B------:R-:W-:Y:S05]  /*8020*/  BRA `(.L_x_14370) ;  /* 0x0000070000007947 */ /* 0x000fea0003800000 */
.L_x_14377:
        /* <DEDUP_REMOVED lines=11> */
.L_x_14389:
        /* <DEDUP_REMOVED lines=19> */
.L_x_14392:
[----:B------:R-:W-:-:S04]  /*8210*/  LOP3.LUT R2, R3, 0x80000000, RZ, 0xc0, !PT ;  /* 0x8000000003027812 */ /* 0x000fc800078ec0ff */
[----:B------:R-:W-:-:S04]  /*8220*/  SHF.R.U32.HI R3, RZ, 0x18, R2 ;  /* 0x00000018ff037819 */ /* 0x000fc80000011602 */
[----:B------:R-:W-:-:S04]  /*8230*/  LOP3.LUT R0, R0, R3, RZ, 0xfc, !PT ;  /* 0x0000000300007212 */ /* 0x000fc800078efcff */
[----:B------:R-:W-:Y:S02]  /*8240*/  PRMT R9, R0, 0x7610, R9 ;  /* 0x0000761000097816 */ /* 0x000fe40000000009 */
.L_x_14391:
[----:B------:R-:W-:Y:S05]  /*8250*/  BSYNC B0 ;  /* 0x0000000000007941 */ /* 0x000fea0003800000 */
.L_x_14390:
[----:B------:R2:W-:Y:S01]  /*8260*/  STG.E.U8 [R18.64], R9 ;  /* 0x0000000912007986 */ /* 0x0005e2000c101124 */
[----:B------:R-:W-:Y:S05]  /*8270*/  BRA `(.L_x_14370) ;  /* 0x000004b000007947 */ /* 0x000fea0003800000 */
.L_x_14388:
        /* <DEDUP_REMOVED lines=19> */
.L_x_14395:
[----:B------:R-:W-:-:S04]  /*83b0*/  LOP3.LUT R2, R3, 0x80000000, RZ, 0xc0, !PT ;  /* 0x8000000003027812 */ /* 0x000fc800078ec0ff */
[----:B------:R-:W-:-:S04]  /*83c0*/  SHF.R.U32.HI R3, RZ, 0x18, R2 ;  /* 0x00000018ff037819 */ /* 0x000fc80000011602 */
[----:B------:R-:W-:-:S04]  /*83d0*/  LOP3.LUT R0, R0, R3, RZ, 0xfc, !PT ;  /* 0x0000000300007212 */ /* 0x000fc800078efcff */
[----:B------:R-:W-:Y:S02]  /*83e0*/  PRMT R9, R0, 0x7610, R9 ;  /* 0x0000761000097816 */ /* 0x000fe40000000009 */
.L_x_14394:
[----:B------:R-:W-:Y:S05]  /*83f0*/  BSYNC B0 ;  /* 0x0000000000007941 */ /* 0x000fea0003800000 */
.L_x_14393:
[----:B------:R2:W-:Y:S01]  /*8400*/  STG.E.U8 [R18.64], R9 ;  /* 0x0000000912007986 */ /* 0x0005e2000c101124 */
[----:B------:R-:W-:Y:S05]  /*8410*/  BRA `(.L_x_14370) ;  /* 0x0000031000007947 */ /* 0x000fea0003800000 */
.L_x_14387:
        /* <DEDUP_REMOVED lines=24> */
.L_x_14369:
        /* <DEDUP_REMOVED lines=20> */
.L_x_14397:
[----:B------:R-:W2:Y:S02]  /*86e0*/  F2I.U64.F64.TRUNC R4, R4 ;  /* 0x0000000400047311 */ /* 0x000ea4000030d800 */
[----:B--2---:R2:W-:Y:S01]  /*86f0*/  STG.E.64 [R18.64], R4 ;  /* 0x0000000412007986 */ /* 0x0045e2000c101b24 */
[----:B------:R-:W-:Y:S05]  /*8700*/  BRA `(.L_x_14370) ;  /* 0x0000002000007947 */ /* 0x000fea0003800000 */
.L_x_14396:
[----:B------:R-:W2:Y:S02]  /*8710*/  F2I.U32.F64.TRUNC R5, R4 ;  /* 0x0000000400057311 */ /* 0x000ea4000030d000 */
[----:B--2---:R2:W-:Y:S02]  /*8720*/  STG.E [R18.64], R5 ;  /* 0x0000000512007986 */ /* 0x0045e4000c101924 */
.L_x_14370:
        /* <DEDUP_REMOVED lines=231> */
.L_x_14398:
        /* <DEDUP_REMOVED lines=19> */
.L_x_14402:
[----:B------:R-:W2:Y:S02]  /*96d0*/  LDG.E.U8 R2, [R2.64] ;  /* 0x0000002402027981 */ /* 0x000ea4000c1e1100 */
[----:B--2---:R2:W3:Y:S01]  /*96e0*/  I2F.F64.U16 R26, R2 ;  /* 0x00000002001a7312 */ /* 0x0044e20000101800 */
[----:B------:R-:W-:Y:S05]  /*96f0*/  BRA `(.L_x_14404) ;  /* 0x00000df000007947 */ /* 0x000fea0003800000 */
.L_x_14401:
        /* <DEDUP_REMOVED lines=9> */
.L_x_14406:
[----:B------:R-:W2:Y:S02]  /*9790*/  LDG.E R2, [R2.64] ;  /* 0x0000002402027981 */ /* 0x000ea4000c1e1900 */
[----:B--2---:R2:W3:Y:S01]  /*97a0*/  I2F.F64 R26, R2 ;  /* 0x00000002001a7312 */ /* 0x0044e20000201c00 */
[----:B------:R-:W-:Y:S05]  /*97b0*/  BRA `(.L_x_14404) ;  /* 0x00000d3000007947 */ /* 0x000fea0003800000 */
.L_x_14405:
[----:B------:R-:W2:Y:S02]  /*97c0*/  LDG.E.U16 R2, [R2.64] ;  /* 0x0000002402027981 */ /* 0x000ea4000c1e1500 */
[----:B--2---:R2:W3:Y:S01]  /*97d0*/  I2F.F64.S16 R26, R2 ;  /* 0x00000002001a7312 */ /* 0x0044e20000101c00 */
[----:B------:R-:W-:Y:S05]  /*97e0*/  BRA `(.L_x_14404) ;  /* 0x00000d0000007947 */ /* 0x000fea0003800000 */
.L_x_14400:
        /* <DEDUP_REMOVED lines=10> */
.L_x_14408:
[----:B------:R-:W2:Y:S02]  /*9890*/  LDG.E.U16 R0, [R2.64] ;  /* 0x0000002402007981 */ /* 0x000ea4000c1e1500 */
[----:B--2---:R-:W-:-:S05]  /*98a0*/  HADD2.F32 R0, -RZ, R0.H0_H0 ;  /* 0x20000000ff007230 */ /* 0x004fca0000004100 */
[----:B------:R-:W-:-:S04]  /*98b0*/  FMUL.FTZ R0, R0, 1 ;  /* 0x3f80000000007820 */ /* 0x000fc80000410000 */
[----:B------:R2:W3:Y:S01]  /*98c0*/  F2F.F64.F32 R26, R0 ;  /* 0x00000000001a7310 */ /* 0x0004e20000201800 */
[----:B------:R-:W-:Y:S05]  /*98d0*/  BRA `(.L_x_14404) ;  /* 0x00000c1000007947 */ /* 0x000fea0003800000 */
.L_x_14407:
        /* <DEDUP_REMOVED lines=10> */
.L_x_14410:
[----:B------:R-:W2:Y:S02]  /*9980*/  LDG.E.U16 R2, [R2.64] ;  /* 0x0000002402027981 */ /* 0x000ea4000c1e1500 */
[----:B--2---:R-:W-:-:S05]  /*9990*/  HADD2.F32 R0, -RZ, R2.H0_H0 ;  /* 0x20000002ff007230 */ /* 0x004fca0000004100 */
[----:B------:R-:W-:-:S04]  /*99a0*/  FMUL.FTZ R0, R0, 1 ;  /* 0x3f80000000007820 */ /* 0x000fc80000410000 */
[----:B------:R2:W3:Y:S01]  /*99b0*/  F2F.F64.F32 R26, R0 ;  /* 0x00000000001a7310 */ /* 0x0004e20000201800 */
[----:B------:R-:W-:Y:S05]  /*99c0*/  BRA `(.L_x_14404) ;  /* 0x00000b2000007947 */ /* 0x000fea0003800000 */
.L_x_14409:
[----:B------:R2:W5:Y:S01]  /*99d0*/  LDG.E.64 R26, [R2.64] ;  /* 0x00000024021a7981 */ /* 0x000562000c1e1b00 */
[----:B------:R-:W-:Y:S05]  /*99e0*/  BRA `(.L_x_14404) ;  /* 0x00000b0000007947 */ /* 0x000fea0003800000 */
.L_x_14399:
        /* <DEDUP_REMOVED lines=13> */
.L_x_14413:
[----:B------:R2:W5:Y:S01]  /*9ac0*/  LDG.E.64 R26, [R2.64] ;  /* 0x00000024021a7981 */ /* 0x000562000c1e1b00 */
[----:B------:R-:W-:Y:S05]  /*9ad0*/  BRA `(.L_x_14404) ;  /* 0x00000a1000007947 */ /* 0x000fea0003800000 */
.L_x_14412:
        /* <DEDUP_REMOVED lines=28> */
.L_x_14415:
        /* <DEDUP_REMOVED lines=15> */
.L_x_14414:
[----:B------:R-:W2:Y:S02]  /*9d90*/  LDG.E.U16 R0, [R2.64] ;  /* 0x0000002402007981 */ /* 0x000ea4000c1e1500 */
[----:B--2---:R-:W-:-:S05]  /*9da0*/  PRMT R0, RZ, 0x5410, R0 ;  /* 0x00005410ff007816 */ /* 0x004fca0000000000 */
[----:B------:R-:W-:-:S04]  /*9db0*/  FMUL.FTZ R0, R0, 1 ;  /* 0x3f80000000007820 */ /* 0x000fc80000410000 */
[----:B------:R2:W3:Y:S01]  /*9dc0*/  F2F.F64.F32 R26, R0 ;  /* 0x00000000001a7310 */ /* 0x0004e20000201800 */
[----:B------:R-:W-:Y:S05]  /*9dd0*/  BRA `(.L_x_14404) ;  /* 0x0000071000007947 */ /* 0x000fea0003800000 */
.L_x_14411:
        /* <DEDUP_REMOVED lines=11> */
.L_x_14418:
        /* <DEDUP_REMOVED lines=21> */
.L_x_14422:
[----:B------:R-:W-:Y:S05]  /*9fe0*/  BSYNC B1 ;  /* 0x0000000000017941 */ /* 0x000fea0003800000 */
.L_x_14421:
[----:B------:R-:W-:Y:S01]  /*9ff0*/  LEA R3, R0, 0x3b800000, 0x17 ;  /* 0x3b80000000037811 */ /* 0x000fe200078eb8ff */
[----:B------:R-:W-:-:S05]  /*a000*/  IMAD.SHL.U32 R0, R2, 0x100000, RZ ;  /* 0x0010000002007824 */ /* 0x000fca00078e00ff */
[----:B------:R-:W-:Y:S02]  /*a010*/  LOP3.LUT R0, R3, R0, R4, 0xfe, !PT ;  /* 0x0000000003007212 */ /* 0x000fe400078efe04 */
.L_x_14420:
[----:B------:R-:W-:Y:S05]  /*a020*/  BSYNC B0 ;  /* 0x0000000000007941 */ /* 0x000fea0003800000 */
.L_x_14419:
[----:B------:R-:W-:-:S04]  /*a030*/  FMUL.FTZ R0, R0, 1 ;  /* 0x3f80000000007820 */ /* 0x000fc80000410000 */
[----:B------:R2:W3:Y:S01]  /*a040*/  F2F.F64.F32 R26, R0 ;  /* 0x00000000001a7310 */ /* 0x0004e20000201800 */
[----:B------:R-:W-:Y:S05]  /*a050*/  BRA `(.L_x_14404) ;  /* 0x0000049000007947 */ /* 0x000fea0003800000 */
.L_x_14417:
        /* <DEDUP_REMOVED lines=21> */
.L_x_14426:
[----:B------:R-:W-:Y:S05]  /*a1b0*/  BSYNC B1 ;  /* 0x0000000000017941 */ /* 0x000fea0003800000 */
.L_x_14425:
[----:B------:R-:W-:Y:S01]  /*a1c0*/  LEA R3, R0, 0x37800000, 0x17 ;  /* 0x3780000000037811 */ /* 0x000fe200078eb8ff */
[----:B------:R-:W-:-:S05]  /*a1d0*/  IMAD.SHL.U32 R0, R2, 0x200000, RZ ;  /* 0x0020000002007824 */ /* 0x000fca00078e00ff */
[----:B------:R-:W-:Y:S02]  /*a1e0*/  LOP3.LUT R0, R3, R0, R4, 0xfe, !PT ;  /* 0x0000000003007212 */ /* 0x000fe400078efe04 */
.L_x_14424:
[----:B------:R-:W-:Y:S05]  /*a1f0*/  BSYNC B0 ;  /* 0x0000000000007941 */ /* 0x000fea0003800000 */
.L_x_14423:
[----:B------:R-:W-:-:S04]  /*a200*/  FMUL.FTZ R0, R0, 1 ;  /* 0x3f80000000007820 */ /* 0x000fc80000410000 */
[----:B------:R2:W3:Y:S01]  /*a210*/  F2F.F64.F32 R26, R0 ;  /* 0x00000000001a7310 */ /* 0x0004e20000201800 */
[----:B------:R-:W-:Y:S05]  /*a220*/  BRA `(.L_x_14404) ;  /* 0x000002c000007947 */ /* 0x000fea0003800000 */
.L_x_14416:
        /* <DEDUP_REMOVED lines=14> */
.L_x_14430:
[----:B------:R-:W-:Y:S05]  /*a310*/  BSYNC B0 ;  /* 0x0000000000007941 */ /* 0x000fea0003800000 */
.L_x_14429:
[----:B------:R-:W-:-:S04]  /*a320*/  FMUL.FTZ R0, R0, 1 ;  /* 0x3f80000000007820 */ /* 0x000fc80000410000 */
[----:B------:R2:W3:Y:S01]  /*a330*/  F2F.F64.F32 R26, R0 ;  /* 0x00000000001a7310 */ /* 0x0004e20000201800 */
[----:B------:R-:W-:Y:S05]  /*a340*/  BRA `(.L_x_14404) ;  /* 0x000001a000007947 */ /* 0x000fea0003800000 */
.L_x_14403:
        /* <DEDUP_REMOVED lines=21> */
.L_x_14428:
[----:B------:R-:W2:Y:S02]  /*a4a0*/  LDG.E.64 R26, [R2.64] ;  /* 0x00000024021a7981 */ /* 0x000ea4000c1e1b00 */
[----:B--2---:R-:W2:Y:S01]  /*a4b0*/  I2F.F64.U64 R26, R26 ;  /* 0x0000001a001a7312 */ /* 0x004ea20000301800 */
[----:B------:R-:W-:Y:S05]  /*a4c0*/  BRA `(.L_x_14404) ;  /* 0x0000002000007947 */ /* 0x000fea0003800000 */
.L_x_14427:
[----:B------:R-:W2:Y:S02]  /*a4d0*/  LDG.E R2, [R2.64] ;  /* 0x0000002402027981 */ /* 0x000ea4000c1e1900 */
[----:B--2---:R2:W3:Y:S02]  /*a4e0*/  I2F.F64.U32 R26, R2 ;  /* 0x00000002001a7312 */ /* 0x0044e40000201800 */
.L_x_14404:
        /* <DEDUP_REMOVED lines=25> */
.L_x_14434:
[----:B------:R-:W-:Y:S05]  /*a680*/  BSYNC B2 ;  /* 0x0000000000027941 */ /* 0x000fea0003800000 */
.L_x_14433:
[----:B------:R-:W-:Y:S05]  /*a690*/  BRA `(.L_x_14435) ;  /* 0x000013b000007947 */ /* 0x000fea0003800000 */
.L_x_14432:
        /* <DEDUP_REMOVED lines=40> */
.L_x_14441:
        /* <DEDUP_REMOVED lines=12> */
.L_x_14440:
[----:B------:R-:W-:Y:S05]  /*a9e0*/  BSYNC B2 ;  /* 0x0000000000027941 */ /* 0x000fea0003800000 */
.L_x_14439:
        /* <DEDUP_REMOVED lines=12> */
.L_x_14446:
        /* <DEDUP_REMOVED lines=33> */
.L_x_14445:
[----:B------:R-:W-:Y:S05]  /*acc0*/  BSYNC B3 ;  /* 0x0000000000037941 */ /* 0x000fea0003800000 */
.L_x_14444:
[----:B------:R-:W-:-:S13]  /*acd0*/  ISETP.GE.U32.AND P0, PT, R10, 0xc, PT ;  /* 0x0000000c0a00780c */ /* 0x000fda0003f06070 */
[----:B------:R-:W-:Y:S05]  /*ace0*/  @!P0 BRA `(.L_x_14443) ;  /* 0x0000075000008947 */ /* 0x000fea0003800000 */
[----:B------:R-:W-:Y:S02]  /*acf0*/  BSSY B3, `(.L_x_14443) ;  /* 0x0000074000037945 */ /* 0x000fe40003800000 */
.L_x_14447:
        /* <DEDUP_REMOVED lines=116> */
.L_x_14443:
[----:B------:R-:W-:Y:S05]  /*b440*/  BSYNC B2 ;  /* 0x0000000000027941 */ /* 0x000fea0003800000 */
.L_x_14442:
        /* <DEDUP_REMOVED lines=20> */
.L_x_14449:
[----:B------:R-:W-:Y:S05]  /*b590*/  BSYNC B2 ;  /* 0x0000000000027941 */ /* 0x000fea0003800000 */
.L_x_14448:
[----:B------:R-:W-:Y:S01]  /*b5a0*/  LOP3.LUT R25, R25, 0x80000000, R4, 0xb8, !PT ;  /* 0x8000000019197812 */ /* 0x000fe200078eb804 */
[----:B------:R-:W-:Y:S05]  /*b5b0*/  BRA `(.L_x_14438) ;  /* 0x0000006000007947 */ /* 0x000fea0003800000 */
.L_x_14437:
[----:B------:R-:W2:-:S06]  /*b5c0*/  DSETP.GTU.AND P0, PT, R2, +INF , PT ;  /* 0x7ff000000200742a */ /* 0x000e8c0003f0c000 */
[----:B--2---:R-:W2:-:S14]  /*b5d0*/  DSETP.LE.AND P0, PT, R6, +INF , !P0 ;  /* 0x7ff000000600742a */ /* 0x004e9c0004703000 */
[----:B--2---:R-:W2:-:S04]  /*b5e0*/  @P0 DSETP.NEU.AND P1, PT, R6, +INF , PT ;  /* 0x7ff000000600042a */ /* 0x004e880003f2d000 */
[----:B------:R3:W4:-:S06]  /*b5f0*/  @!P0 DADD R24, R26, c[0x0][0x378] ;  /* 0x0000de001a188629 */ /* 0x00070c0000000000 */
[----:B--2---:R-:W-:Y:S02]  /*b600*/  @P0 FSEL R25, R4, -QNAN , P1 ;  /* 0xfff8000004190808 */ /* 0x004fe40000800000 */
[----:B------:R-:W-:Y:S02]  /*b610*/  @P0 FSEL R24, RZ, c[0x0][0x378], !P1 ;  /* 0x0000de00ff180a08 */ /* 0x000fe40004800000 */
.L_x_14438:
[----:B---34-:R-:W-:Y:S05]  /*b620*/  BSYNC B1 ;  /* 0x0000000000017941 */ /* 0x018fea0003800000 */
.L_x_14436:
        /* <DEDUP_REMOVED lines=24> */
.L_x_14451:
[----:B------:R-:W-:Y:S05]  /*b7b0*/  BSYNC B2 ;  /* 0x0000000000027941 */ /* 0x000fea0003800000 */
.L_x_14450:
        /* <DEDUP_REMOVED lines=31> */
.L_x_14454:
[----:B------:R-:W-:Y:S05]  /*b9b0*/  BSYNC B2 ;  /* 0x0000000000027941 */ /* 0x000fea0003800000 */
.L_x_14453:
[----:B------:R-:W-:Y:S01]  /*b9c0*/  LOP3.LUT R5, RZ, 0x80000000, R7, 0xb8, !PT ;  /* 0x80000000ff057812 */ /* 0x000fe200078eb807 */
[----:B------:R-:W-:Y:S01]  /*b9d0*/  IMAD.MOV.U32 R4, RZ, RZ, RZ ;  /* 0x000000ffff047224 */ /* 0x000fe200078e00ff */
[----:B------:R-:W-:Y:S05]  /*b9e0*/  BRA `(.L_x_14435) ;  /* 0x0000006000007947 */ /* 0x000fea0003800000 */
.L_x_14452:
[----:B------:R-:W2:Y:S02]  /*b9f0*/  FRND.F64.FLOOR R2, R8 ;  /* 0x0000000800027313 */ /* 0x000ea40000305800 */
[----:B--2---:R-:W2:-:S04]  /*ba00*/  DADD R4, R8, -R2 ;  /* 0x0000000008047229 */ /* 0x004e880000000802 */
[----:B------:R-:W-:-:S04]  /*ba10*/  DADD R6, R2, 1 ;  /* 0x3ff0000002067429 */ /* 0x000fc80000000000 */
[----:B--2---:R-:W2:-:S06]  /*ba20*/  DSETP.GT.AND P0, PT, R4, 0.5, PT ;  /* 0x3fe000000400742a */ /* 0x004e8c0003f04000 */
[----:B--2---:R-:W-:Y:S02]  /*ba30*/  FSEL R4, R6, R2, P0 ;  /* 0x0000000206047208 */ /* 0x004fe40000000000 */
[----:B------:R-:W-:Y:S02]  /*ba40*/  FSEL R5, R7, R3, P0 ;  /* 0x0000000307057208 */ /* 0x000fe40000000000 */
.L_x_14435:
[----:B------:R-:W-:Y:S05]  /*ba50*/  BSYNC B0 ;  /* 0x0000000000007941 */ /* 0x000fea0003800000 */
.L_x_14431:
        /* <DEDUP_REMOVED lines=15> */
.L_x_14458:
[----:B------:R-:W2:Y:S02]  /*bb50*/  F2I.S64.F64.TRUNC R4, R4 ;  /* 0x0000000400047311 */ /* 0x000ea4000030d900 */
[----:B--2---:R-:W-:-:S05]  /*bb60*/  IMAD.MOV.U32 R3, RZ, RZ, R4 ;  /* 0x000000ffff037224 */ /* 0x004fca00078e0004 */
[----:B------:R2:W-:Y:S01]  /*bb70*/  STG.E.U8 [R18.64], R3 ;  /* 0x0000000312007986 */ /* 0x0005e2000c101124 */
[----:B------:R-:W-:Y:S05]  /*bb80*/  BRA `(.L_x_14460) ;  /* 0x00000ed000007947 */ /* 0x000fea0003800000 */
.L_x_14457:
        /* <DEDUP_REMOVED lines=9> */
.L_x_14462:
[----:B------:R-:W2:Y:S02]  /*bc20*/  F2I.F64.TRUNC R5, R4 ;  /* 0x0000000400057311 */ /* 0x000ea4000030d100 */
[----:B--2---:R2:W-:Y:S01]  /*bc30*/  STG.E [R18.64], R5 ;  /* 0x0000000512007986 */ /* 0x0045e2000c101924 */
[----:B------:R-:W-:Y:S05]  /*bc40*/  BRA `(.L_x_14460) ;  /* 0x00000e1000007947 */ /* 0x000fea0003800000 */
.L_x_14461:
[----:B------:R-:W2:Y:S02]  /*bc50*/  F2I.F64.TRUNC R5, R4 ;  /* 0x0000000400057311 */ /* 0x000ea4000030d100 */
[----:B--2---:R2:W-:Y:S01]  /*bc60*/  STG.E.U16 [R18.64], R5 ;  /* 0x0000000512007986 */ /* 0x0045e2000c101524 */
[----:B------:R-:W-:Y:S05]  /*bc70*/  BRA `(.L_x_14460) ;  /* 0x00000de000007947 */ /* 0x000fea0003800000 */
.L_x_14456:
        /* <DEDUP_REMOVED lines=11> */
.L_x_14464:
[----:B------:R-:W2:Y:S01]  /*bd30*/  F2F.F32.F64 R0, R4 ;  /* 0x0000000400007310 */ /* 0x000ea20000301000 */
[----:B------:R-:W2:-:S14]  /*bd40*/  DSETP.GEU.AND P0, PT, |R4|, c[0x2][0x0], PT ;  /* 0x008000000400762a */ /* 0x000e9c0003f0e200 */
[----:B--2---:R-:W-:-:S05]  /*bd50*/  @!P0 FMUL R0, R0, 1.175494350822287508e-38 ;  /* 0x0080000000008820 */ /* 0x004fca0000400000 */
[----:B------:R-:W-:-:S05]  /*bd60*/  F2FP.PACK_AB R0, RZ, R0 ;  /* 0x00000000ff00723e */ /* 0x000fca00000000ff */
[----:B------:R2:W-:Y:S01]  /*bd70*/  STG.E.U16 [R18.64], R0 ;  /* 0x0000000012007986 */ /* 0x0005e2000c101524 */
[----:B------:R-:W-:Y:S05]  /*bd80*/  BRA `(.L_x_14460) ;  /* 0x00000cd000007947 */ /* 0x000fea0003800000 */
.L_x_14463:
        /* <DEDUP_REMOVED lines=12> */
.L_x_14466:
[----:B------:R-:W2:Y:S01]  /*be50*/  F2F.F32.F64 R0, R4 ;  /* 0x0000000400007310 */ /* 0x000ea20000301000 */
[----:B------:R-:W2:-:S14]  /*be60*/  DSETP.GEU.AND P0, PT, |R4|, c[0x2][0x0], PT ;  /* 0x008000000400762a */ /* 0x000e9c0003f0e200 */
[----:B--2---:R-:W-:-:S05]  /*be70*/  @!P0 FMUL R0, R0, 1.175494350822287508e-38 ;  /* 0x0080000000008820 */ /* 0x004fca0000400000 */
[----:B------:R-:W-:-:S04]  /*be80*/  F2FP.PACK_AB R3, RZ, R0 ;  /* 0x00000000ff03723e */ /* 0x000fc800000000ff */
[----:B------:R-:W-:-:S05]  /*be90*/  PRMT R3, R3, 0x5410, RZ ;  /* 0x0000541003037816 */ /* 0x000fca00000000ff */
[----:B------:R2:W-:Y:S01]  /*bea0*/  STG.E [R18.64], R3 ;  /* 0x0000000312007986 */ /* 0x0005e2000c101924 */
[----:B------:R-:W-:Y:S05]  /*beb0*/  BRA `(.L_x_14460) ;  /* 0x00000ba000007947 */ /* 0x000fea0003800000 */
.L_x_14465:
[----:B------:R2:W-:Y:S01]  /*bec0*/  STG.E.64 [R18.64], R4 ;  /* 0x0000000412007986 */ /* 0x0005e2000c101b24 */
[----:B------:R-:W-:Y:S05]  /*bed0*/  BRA `(.L_x_14460) ;  /* 0x00000b8000007947 */ /* 0x000fea0003800000 */
.L_x_14455:
        /* <DEDUP_REMOVED lines=12> */
.L_x_14469:
[----:B------:R-:W-:-:S05]  /*bfa0*/  CS2R R6, SRZ ;  /* 0x0000000000067805 */ /* 0x000fca000001ff00 */
[----:B------:R2:W-:Y:S01]  /*bfb0*/  STG.E.128 [R18.64], R4 ;  /* 0x0000000412007986 */ /* 0x0005e2000c101d24 */
[----:B------:R-:W-:Y:S05]  /*bfc0*/  BRA `(.L_x_14460) ;  /* 0x00000a9000007947 */ /* 0x000fea0003800000 */
.L_x_14468:
        /* <DEDUP_REMOVED lines=23> */
.L_x_14473:
[----:B------:R-:W-:Y:S05]  /*c140*/  BSYNC B0 ;  /* 0x0000000000007941 */ /* 0x000fea0003800000 */
.L_x_14472:
[----:B------:R-:W-:-:S05]  /*c150*/  LOP3.LUT R3, R0, R3, RZ, 0xfc, !PT ;  /* 0x0000000300037212 */ /* 0x000fca00078efcff */
[----:B------:R2:W-:Y:S01]  /*c160*/  STG.E.U8 [R18.64], R3 ;  /* 0x0000000312007986 */ /* 0x0005e2000c101124 */
[----:B------:R-:W-:Y:S05]  /*c170*/  BRA `(.L_x_14460) ;  /* 0x000008e000007947 */ /* 0x000fea0003800000 */
.L_x_14471:
        /* <DEDUP_REMOVED lines=15> */
.L_x_14475:
[----:B------:R-:W-:Y:S01]  /*c270*/  IMAD.MOV.U32 R0, RZ, RZ, 0x7f ;  /* 0x0000007fff007424 */ /* 0x000fe200078e00ff */
[----:B------:R-:W-:-:S04]  /*c280*/  ISETP.GT.U32.AND P0, PT, R2, 0x7f800000, PT ;  /* 0x7f8000000200780c */ /* 0x000fc80003f04070 */
[----:B------:R-:W-:-:S04]  /*c290*/  SEL R0, R0, 0x7c, P0 ;  /* 0x0000007c00007807 */ /* 0x000fc80000000000 */
.L_x_14476:
[----:B------:R-:W-:Y:S05]  /*c2a0*/  BSYNC B0 ;  /* 0x0000000000007941 */ /* 0x000fea0003800000 */
.L_x_14474:
[----:B------:R-:W-:-:S04]  /*c2b0*/  LOP3.LUT R2, R3, 0x80000000, RZ, 0xc0, !PT ;  /* 0x8000000003027812 */ /* 0x000fc800078ec0ff */
[----:B------:R-:W-:-:S04]  /*c2c0*/  SHF.R.U32.HI R3, RZ, 0x18, R2 ;  /* 0x00000018ff037819 */ /* 0x000fc80000011602 */
[----:B------:R-:W-:-:S05]  /*c2d0*/  LOP3.LUT R3, R0, R3, RZ, 0xfc, !PT ;  /* 0x0000000300037212 */ /* 0x000fca00078efcff */
[----:B------:R2:W-:Y:S01]  /*c2e0*/  STG.E.U8 [R18.64], R3 ;  /* 0x0000000312007986 */ /* 0x0005e2000c101124 */
[----:B------:R-:W-:Y:S05]  /*c2f0*/  BRA `(.L_x_14460) ;  /* 0x0000076000007947 */ /* 0x000fea0003800000 */
.L_x_14470:
[----:B------:R-:W2:Y:S01]  /*c300*/  F2F.F32.F64 R0, R4 ;  /* 0x0000000400007310 */ /* 0x000ea20000301000 */
[----:B------:R-:W2:-:S14]  /*c310*/  DSETP.GEU.AND P0, PT, |R4|, c[0x2][0x0], PT ;  /* 0x008000000400762a */ /* 0x000e9c0003f0e200 */
[----:B--2---:R-:W-:-:S05]  /*c320*/  @!P0 FMUL R0, R0, 1.175494350822287508e-38 ;  /* 0x0080000000008820 */ /* 0x004fca0000400000 */
[----:B------:R-:W-:-:S05]  /*c330*/  F2FP.BF16.PACK_AB R0, RZ, R0 ;  /* 0x00000000ff00723e */ /* 0x000fca00000010ff */
[----:B------:R2:W-:Y:S01]  /*c340*/  STG.E.U16 [R18.64], R0 ;  /* 0x0000000012007986 */ /* 0x0005e2000c101524 */
[----:B------:R-:W-:Y:S05]  /*c350*/  BRA `(.L_x_14460) ;  /* 0x0000070000007947 */ /* 0x000fea0003800000 */
.L_x_14467:
        /* <DEDUP_REMOVED lines=11> */
.L_x_14479:
        /* <DEDUP_REMOVED lines=19> */
.L_x_14482:
[----:B------:R-:W-:-:S04]  /*c540*/  LOP3.LUT R2, R3, 0x80000000, RZ, 0xc0, !PT ;  /* 0x8000000003027812 */ /* 0x000fc800078ec0ff */
[----:B------:R-:W-:-:S04]  /*c550*/  SHF.R.U32.HI R3, RZ, 0x18, R2 ;  /* 0x00000018ff037819 */ /* 0x000fc80000011602 */
[----:B------:R-:W-:-:S04]  /*c560*/  LOP3.LUT R0, R0, R3, RZ, 0xfc, !PT ;  /* 0x0000000300007212 */ /* 0x000fc800078efcff */
[----:B------:R-:W-:Y:S02]  /*c570*/  PRMT R9, R0, 0x7610, R9 ;  /* 0x0000761000097816 */ /* 0x000fe40000000009 */
.L_x_14481:
[----:B------:R-:W-:Y:S05]  /*c580*/  BSYNC B0 ;  /* 0x0000000000007941 */ /* 0x000fea0003800000 */
.L_x_14480:
[----:B------:R2:W-:Y:S01]  /*c590*/  STG.E.U8 [R18.64], R9 ;  /* 0x0000000912007986 */ /* 0x0005e2000c101124 */
[----:B------:R-:W-:Y:S05]  /*c5a0*/  BRA `(.L_x_14460) ;  /* 0x000004b000007947 */ /* 0x000fea0003800000 */
.L_x_14478:
        /* <DEDUP_REMOVED lines=19> */
.L_x_14485:
[----:B------:R-:W-:-:S04]  /*c6e0*/  LOP3.LUT R2, R3, 0x80000000, RZ, 0xc0, !PT ;  /* 0x8000000003027812 */ /* 0x000fc800078ec0ff */
[----:B------:R-:W-:-:S04]  /*c6f0*/  SHF.R.U32.HI R3, RZ, 0x18, R2 ;  /* 0x00000018ff037819 */ /* 0x000fc80000011602 */
[----:B------:R-:W-:-:S04]  /*c700*/  LOP3.LUT R0, R0, R3, RZ, 0xfc, !PT ;  /* 0x0000000300007212 */ /* 0x000fc800078efcff */
[----:B------:R-:W-:Y:S02]  /*c710*/  PRMT R9, R0, 0x7610, R9 ;  /* 0x0000761000097816 */ /* 0x000fe40000000009 */
.L_x_14484:
[----:B------:R-:W-:Y:S05]  /*c720*/  BSYNC B0 ;  /* 0x0000000000007941 */ /* 0x000fea0003800000 */
.L_x_14483:
[----:B------:R2:W-:Y:S01]  /*c730*/  STG.E.U8 [R18.64], R9 ;  /* 0x0000000912007986 */ /* 0x0005e2000c101124 */
[----:B------:R-:W-:Y:S05]  /*c740*/  BRA `(.L_x_14460) ;  /* 0x0000031000007947 */ /* 0x000fea0003800000 */
.L_x_14477:
        /* <DEDUP_REMOVED lines=24> */
.L_x_14459:
        /* <DEDUP_REMOVED lines=20> */
.L_x_14487:
[----:B------:R-:W2:Y:S02]  /*ca10*/  F2I.U64.F64.TRUNC R4, R4 ;  /* 0x0000000400047311 */ /* 0x000ea4000030d800 */
[----:B--2---:R2:W-:Y:S01]  /*ca20*/  STG.E.64 [R18.64], R4 ;  /* 0x0000000412007986 */ /* 0x0045e2000c101b24 */
[----:B------:R-:W-:Y:S05]  /*ca30*/  BRA `(.L_x_14460) ;  /* 0x0000002000007947 */ /* 0x000fea0003800000 */
.L_x_14486:
[----:B------:R-:W2:Y:S02]  /*ca40*/  F2I.U32.F64.TRUNC R5, R4 ;  /* 0x0000000400057311 */ /* 0x000ea4000030d000 */
[----:B--2---:R2:W-:Y:S02]  /*ca50*/  STG.E [R18.64], R5 ;  /* 0x0000000512007986 */ /* 0x0045e4000c101924 */
.L_x_14460:
[----:B------:R-:W-:Y:S02]  /*ca60*/  IADD3 R17, R17, 0x80, RZ ;  /* 0x0000008011117810 */ /* 0x000fe40007ffe0ff */
.L_x_14307:
[----:B------:R-:W-:Y:S05]  /*ca70*/  BSYNC B6 ;  /* 0x0000000000067941 */ /* 0x000fea0003800000 */
.L_x_14306:
        /* <DEDUP_REMOVED lines=230> */
.L_x_14488:
        /* <DEDUP_REMOVED lines=19> */
.L_x_14492:
[----:B------:R-:W2:Y:S02]  /*da10*/  LDG.E.U8 R2, [R2.64] ;  /* 0x0000002402027981 */ /* 0x000ea4000c1e1100 */
[----:B--2---:R2:W3:Y:S01]  /*da20*/  I2F.F64.U16 R18, R2 ;  /* 0x0000000200127312 */ /* 0x0044e20000101800 */
[----:B------:R-:W-:Y:S05]  /*da30*/  BRA `(.L_x_14494) ;  /* 0x00000df000007947 */ /* 0x000fea0003800000 */
.L_x_14491:
        /* <DEDUP_REMOVED lines=9> */
.L_x_14496:
[----:B------:R-:W2:Y:S02]  /*dad0*/  LDG.E R2, [R2.64] ;  /* 0x0000002402027981 */ /* 0x000ea4000c1e1900 */
[----:B--2---:R2:W3:Y:S01]  /*dae0*/  I2F.F64 R18, R2 ;  /* 0x0000000200127312 */ /* 0x0044e20000201c00 */
[----:B------:R-:W-:Y:S05]  /*daf0*/  BRA `(.L_x_14494) ;  /* 0x00000d3000007947 */ /* 0x000fea0003800000 */
.L_x_14495:
[----:B------:R-:W2:Y:S02]  /*db00*/  LDG.E.U16 R2, [R2.64] ;  /* 0x0000002402027981 */ /* 0x000ea4000c1e1500 */
[----:B--2---:R2:W3:Y:S01]  /*db10*/  I2F.F64.S16 R18, R2 ;  /* 0x0000000200127312 */ /* 0x0044e20000101c00 */
[----:B------:R-:W-:Y:S05]  /*db20*/  BRA `(.L_x_14494) ;  /* 0x00000d0000007947 */ /* 0x000fea0003800000 */
.L_x_14490:
        /* <DEDUP_REMOVED lines=10> */
.L_x_14498:
[----:B------:R-:W2:Y:S02]  /*dbd0*/  LDG.E.U16 R0, [R2.64] ;  /* 0x0000002402007981 */ /* 0x000ea4000c1e1500 */
[----:B--2---:R-:W-:-:S05]  /*dbe0*/  HADD2.F32 R0, -RZ, R0.H0_H0 ;  /* 0x20000000ff007230 */ /* 0x004fca0000004100 */
[----:B------:R-:W-:-:S04]  /*dbf0*/  FMUL.FTZ R0, R0, 1 ;  /* 0x3f80000000007820 */ /* 0x000fc80000410000 */
[----:B------:R2:W3:Y:S01]  /*dc00*/  F2F.F64.F32 R18, R0 ;  /* 0x0000000000127310 */ /* 0x0004e20000201800 */
[----:B------:R-:W-:Y:S05]  /*dc10*/  BRA `(.L_x_14494) ;  /* 0x00000c1000007947 */ /* 0x000fea0003800000 */
.L_x_14497:
        /* <DEDUP_REMOVED lines=10> */
.L_x_14500:
[----:B------:R-:W2:Y:S02]  /*dcc0*/  LDG.E.U16 R2, [R2.64] ;  /* 0x0000002402027981 */ /* 0x000ea4000c1e1500 */
[----:B--2---:R-:W-:-:S05]  /*dcd0*/  HADD2.F32 R0, -RZ, R2.H0_H0 ;  /* 0x20000002ff007230 */ /* 0x004fca0000004100 */
[----:B------:R-:W-:-:S04]  /*dce0*/  FMUL.FTZ R0, R0, 1 ;  /* 0x3f80000000007820 */ /* 0x000fc80000410000 */
[----:B------:R2:W3:Y:S01]  /*dcf0*/  F2F.F64.F32 R18, R0 ;  /* 0x0000000000127310 */ /* 0x0004e20000201800 */
[----:B------:R-:W-:Y:S05]  /*dd00*/  BRA `(.L_x_14494) ;  /* 0x00000b2000007947 */ /* 0x000fea0003800000 */
.L_x_14499:
[----:B------:R2:W5:Y:S01]  /*dd10*/  LDG.E.64 R18, [R2.64] ;  /* 0x0000002402127981 */ /* 0x000562000c1e1b00 */
[----:B------:R-:W-:Y:S05]  /*dd20*/  BRA `(.L_x_14494) ;  /* 0x00000b0000007947 */ /* 0x000fea0003800000 */
.L_x_14489:
        /* <DEDUP_REMOVED lines=13> */
.L_x_14503:
[----:B------:R2:W5:Y:S01]  /*de00*/  LDG.E.64 R18, [R2.64] ;  /* 0x0000002402127981 */ /* 0x000562000c1e1b00 */
[----:B------:R-:W-:Y:S05]  /*de10*/  BRA `(.L_x_14494) ;  /* 0x00000a1000007947 */ /* 0x000fea0003800000 */
.L_x_14502:
        /* <DEDUP_REMOVED lines=28> */
.L_x_14505:
        /* <DEDUP_REMOVED lines=15> */
.L_x_14504:
[----:B------:R-:W2:Y:S02]  /*e0d0*/  LDG.E.U16 R0, [R2.64] ;  /* 0x0000002402007981 */ /* 0x000ea4000c1e1500 */
[----:B--2---:R-:W-:-:S05]  /*e0e0*/  PRMT R0, RZ, 0x5410, R0 ;  /* 0x00005410ff007816 */ /* 0x004fca0000000000 */
[----:B------:R-:W-:-:S04]  /*e0f0*/  FMUL.FTZ R0, R0, 1 ;  /* 0x3f80000000007820 */ /* 0x000fc80000410000 */
[----:B------:R2:W3:Y:S01]  /*e100*/  F2F.F64.F32 R18, R0 ;  /* 0x0000000000127310 */ /* 0x0004e20000201800 */
[----:B------:R-:W-:Y:S05]  /*e110*/  BRA `(.L_x_14494) ;  /* 0x0000071000007947 */ /* 0x000fea0003800000 */
.L_x_14501:
        /* <DEDUP_REMOVED lines=11> */
.L_x_14508:
        /* <DEDUP_REMOVED lines=21> */
.L_x_14512:
[----:B------:R-:W-:Y:S05]  /*e320*/  BSYNC B1 ;  /* 0x0000000000017941 */ /* 0x000fea0003800000 */
.L_x_14511:
[----:B------:R-:W-:Y:S01]  /*e330*/  LEA R3, R0, 0x3b800000, 0x17 ;  /* 0x3b80000000037811 */ /* 0x000fe200078eb8ff */
[----:B------:R-:W-:-:S05]  /*e340*/  IMAD.SHL.U32 R0, R2, 0x100000, RZ ;  /* 0x0010000002007824 */ /* 0x000fca00078e00ff */
[----:B------:R-:W-:Y:S02]  /*e350*/  LOP3.LUT R0, R3, R0, R4, 0xfe, !PT ;  /* 0x0000000003007212 */ /* 0x000fe400078efe04 */
.L_x_14510:
[----:B------:R-:W-:Y:S05]  /*e360*/  BSYNC B0 ;  /* 0x0000000000007941 */ /* 0x000fea0003800000 */
.L_x_14509:
[----:B------:R-:W-:-:S04]  /*e370*/  FMUL.FTZ R0, R0, 1 ;  /* 0x3f80000000007820 */ /* 0x000fc80000410000 */
[----:B------:R2:W3:Y:S01]  /*e380*/  F2F.F64.F32 R18, R0 ;  /* 0x0000000000127310 */ /* 0x0004e20000201800 */
[----:B------:R-:W-:Y:S05]  /*e390*/  BRA `(.L_x_14494) ;  /* 0x0000049000007947 */ /* 0x000fea0003800000 */
.L_x_14507:
        /* <DEDUP_REMOVED lines=21> */
.L_x_14516:
[----:B------:R-:W-:Y:S05]  /*e4f0*/  BSYNC B1 ;  /* 0x0000000000017941 */ /* 0x000fea0003800000 */
.L_x_14515:
[----:B------:R-:W-:Y:S01]  /*e500*/  LEA R3, R0, 0x37800000, 0x17 ;  /* 0x3780000000037811 */ /* 0x000fe200078eb8ff */
[----:B------:R-:W-:-:S05]  /*e510*/  IMAD.SHL.U32 R0, R2, 0x200000, RZ ;  /* 0x0020000002007824 */ /* 0x000fca00078e00ff */
[----:B------:R-:W-:Y:S02]  /*e520*/  LOP3.LUT R0, R3, R0, R4, 0xfe, !PT ;  /* 0x0000000003007212 */ /* 0x000fe400078efe04 */
.L_x_14514:
[----:B------:R-:W-:Y:S05]  /*e530*/  BSYNC B0 ;  /* 0x0000000000007941 */ /* 0x000fea0003800000 */
.L_x_14513:
[----:B------:R-:W-:-:S04]  /*e540*/  FMUL.FTZ R0, R0, 1 ;  /* 0x3f80000000007820 */ /* 0x000fc80000410000 */
[----:B------:R2:W3:Y:S01]  /*e550*/  F2F.F64.F32 R18, R0 ;  /* 0x0000000000127310 */ /* 0x0004e20000201800 */
[----:B------:R-:W-:Y:S05]  /*e560*/  BRA `(.L_x_14494) ;  /* 0x000002c000007947 */ /* 0x000fea0003800000 */
.L_x_14506:
        /* <DEDUP_REMOVED lines=14> */
.L_x_14520:
[----:B------:R-:W-:Y:S05]  /*e650*/  BSYNC B0 ;  /* 0x0000000000007941 */ /* 0x000fea0003800000 */
.L_x_14519:
[----:B------:R-:W-:-:S04]  /*e660*/  FMUL.FTZ R0, R0, 1 ;  /* 0x3f80000000007820 */ /* 0x000fc80000410000 */
[----:B------:R2:W3:Y:S01]  /*e670*/  F2F.F64.F32 R18, R0 ;  /* 0x0000000000127310 */ /* 0x0004e20000201800 */
[----:B------:R-:W-:Y:S05]  /*e680*/  BRA `(.L_x_14494) ;  /* 0x000001a000007947 */ /* 0x000fea0003800000 */
.L_x_14493:
        /* <DEDUP_REMOVED lines=21> */
.L_x_14518:
[----:B------:R-:W2:Y:S02]  /*e7e0*/  LDG.E.64 R18, [R2.64] ;  /* 0x0000002402127981 */ /* 0x000ea4000c1e1b00 */
[----:B--2---:R-:W2:Y:S01]  /*e7f0*/  I2F.F64.U64 R18, R18 ;  /* 0x0000001200127312 */ /* 0x004ea20000301800 */
[----:B------:R-:W-:Y:S05]  /*e800*/  BRA `(.L_x_14494) ;  /* 0x0000002000007947 */ /* 0x000fea0003800000 */
.L_x_14517:
[----:B------:R-:W2:Y:S02]  /*e810*/  LDG.E R2, [R2.64] ;  /* 0x0000002402027981 */ /* 0x000ea4000c1e1900 */
[----:B--2---:R2:W3:Y:S02]  /*e820*/  I2F.F64.U32 R18, R2 ;  /* 0x0000000200127312 */ /* 0x0044e40000201800 */
.L_x_14494:
        /* <DEDUP_REMOVED lines=25> */
.L_x_14524:
[----:B------:R-:W-:Y:S05]  /*e9c0*/  BSYNC B2 ;  /* 0x0000000000027941 */ /* 0x000fea0003800000 */
.L_x_14523:
[----:B------:R-:W-:Y:S05]  /*e9d0*/  BRA `(.L_x_14525) ;  /* 0x000013c000007947 */ /* 0x000fea0003800000 */
.L_x_14522:
        /* <DEDUP_REMOVED lines=40> */
.L_x_14531:
        /* <DEDUP_REMOVED lines=12> */
.L_x_14530:
[----:B------:R-:W-:Y:S05]  /*ed20*/  BSYNC B2 ;  /* 0x0000000000027941 */ /* 0x000fea0003800000 */
.L_x_14529:
        /* <DEDUP_REMOVED lines=12> */
.L_x_14536:
        /* <DEDUP_REMOVED lines=33> */
.L_x_14535:
[----:B------:R-:W-:Y:S05]  /*f000*/  BSYNC B3 ;  /* 0x0000000000037941 */ /* 0x000fea0003800000 */
.L_x_14534:
[----:B------:R-:W-:-:S13]  /*f010*/  ISETP.GE.U32.AND P0, PT, R10, 0xc, PT ;  /* 0x0000000c0a00780c */ /* 0x000fda0003f06070 */
[----:B------:R-:W-:Y:S05]  /*f020*/  @!P0 BRA `(.L_x_14533) ;  /* 0x0000075000008947 */ /* 0x000fea0003800000 */
[----:B------:R-:W-:Y:S02]  /*f030*/  BSSY B3, `(.L_x_14533) ;  /* 0x0000074000037945 */ /* 0x000fe40003800000 */
.L_x_14537:
        /* <DEDUP_REMOVED lines=116> */
.L_x_14533:
[----:B------:R-:W-:Y:S05]  /*f780*/  BSYNC B2 ;  /* 0x0000000000027941 */ /* 0x000fea0003800000 */
.L_x_14532:
        /* <DEDUP_REMOVED lines=19> */
.L_x_14539:
[----:B------:R-:W-:Y:S05]  /*f8c0*/  BSYNC B2 ;  /* 0x0000000000027941 */ /* 0x000fea0003800000 */
.L_x_14538:
[----:B------:R-:W-:Y:S02]  /*f8d0*/  IMAD.MOV.U32 R25, RZ, RZ, R7 ;  /* 0x000000ffff197224 */ /* 0x000fe400078e0007 */
[----:B------:R-:W-:-:S03]  /*f8e0*/  IMAD.MOV.U32 R24, RZ, RZ, R6 ;  /* 0x000000ffff187224 */ /* 0x000fc600078e0006 */
[----:B------:R-:W-:Y:S01]  /*f8f0*/  LOP3.LUT R25, R25, 0x80000000, R4, 0xb8, !PT ;  /* 0x8000000019197812 */ /* 0x000fe200078eb804 */
[----:B------:R-:W-:Y:S05]  /*f900*/  BRA `(.L_x_14528) ;  /* 0x0000006000007947 */ /* 0x000fea0003800000 */
.L_x_14527:
[----:B------:R-:W2:-:S06]  /*f910*/  DSETP.GTU.AND P0, PT, R2, +INF , PT ;  /* 0x7ff000000200742a */ /* 0x000e8c0003f0c000 */
[----:B--2---:R-:W2:-:S14]  /*f920*/  DSETP.LE.AND P0, PT, R6, +INF , !P0 ;  /* 0x7ff000000600742a */ /* 0x004e9c0004703000 */
[----:B--2---:R-:W2:-:S04]  /*f930*/  @P0 DSETP.NEU.AND P1, PT, R6, +INF , PT ;  /* 0x7ff000000600042a */ /* 0x004e880003f2d000 */
[----:B------:R3:W4:-:S06]  /*f940*/  @!P0 DADD R24, R18, c[0x0][0x378] ;  /* 0x0000de0012188629 */ /* 0x00070c0000000000 */
[----:B--2---:R-:W-:Y:S02]  /*f950*/  @P0 FSEL R25, R4, -QNAN , P1 ;  /* 0xfff8000004190808 */ /* 0x004fe40000800000 */
[----:B------:R-:W-:Y:S02]  /*f960*/  @P0 FSEL R24, RZ, c[0x0][0x378], !P1 ;  /* 0x0000de00ff180a08 */ /* 0x000fe40004800000 */
.L_x_14528:
[----:B---34-:R-:W-:Y:S05]  /*f970*/  BSYNC B1 ;  /* 0x0000000000017941 */ /* 0x018fea0003800000 */
.L_x_14526:
        /* <DEDUP_REMOVED lines=24> */
.L_x_14541:
[----:B------:R-:W-:Y:S05]  /*fb00*/  BSYNC B2 ;  /* 0x0000000000027941 */ /* 0x000fea0003800000 */
.L_x_14540:
        /* <DEDUP_REMOVED lines=31> */
.L_x_14544:
[----:B------:R-:W-:Y:S05]  /*fd00*/  BSYNC B2 ;  /* 0x0000000000027941 */ /* 0x000fea0003800000 */
.L_x_14543:
[----:B------:R-:W-:Y:S01]  /*fd10*/  LOP3.LUT R5, RZ, 0x80000000, R7, 0xb8, !PT ;  /* 0x80000000ff057812 */ /* 0x000fe200078eb807 */
[----:B------:R-:W-:Y:S01]  /*fd20*/  IMAD.MOV.U32 R4, RZ, RZ, RZ ;  /* 0x000000ffff047224 */ /* 0x000fe200078e00ff */
[----:B------:R-:W-:Y:S05]  /*fd30*/  BRA `(.L_x_14525) ;  /* 0x0000006000007947 */ /* 0x000fea0003800000 */
.L_x_14542:
[----:B------:R-:W2:Y:S02]  /*fd40*/  FRND.F64.FLOOR R2, R8 ;  /* 0x0000000800027313 */ /* 0x000ea40000305800 */
[----:B--2---:R-:W2:-:S04]  /*fd50*/  DADD R4, R8, -R2 ;  /* 0x0000000008047229 */ /* 0x004e880000000802 */
[----:B------:R-:W-:-:S04]  /*fd60*/  DADD R6, R2, 1 ;  /* 0x3ff0000002067429 */ /* 0x000fc80000000000 */
[----:B--2---:R-:W2:-:S06]  /*fd70*/  DSETP.GT.AND P0, PT, R4, 0.5, PT ;  /* 0x3fe000000400742a */ /* 0x004e8c0003f04000 */
[----:B--2---:R-:W-:Y:S02]  /*fd80*/  FSEL R4, R6, R2, P0 ;  /* 0x0000000206047208 */ /* 0x004fe40000000000 */
[----:B------:R-:W-:Y:S02]  /*fd90*/  FSEL R5, R7, R3, P0 ;  /* 0x0000000307057208 */ /* 0x000fe40000000000 */
.L_x_14525:
[----:B------:R-:W-:Y:S05]  /*fda0*/  BSYNC B0 ;  /* 0x0000000000007941 */ /* 0x000fea0003800000 */
.L_x_14521:
        /* <DEDUP_REMOVED lines=15> */
.L_x_14548:
[----:B------:R-:W2:Y:S02]  /*fea0*/  F2I.S64.F64.TRUNC R4, R4 ;  /* 0x0000000400047311 */ /* 0x000ea4000030d900 */
[----:B--2---:R-:W-:-:S05]  /*feb0*/  IMAD.MOV.U32 R3, RZ, RZ, R4 ;  /* 0x000000ffff037224 */ /* 0x004fca00078e0004 */
[----:B------:R-:W-:Y:S01]  /*fec0*/  STG.E.U8 [R16.64], R3 ;  /* 0x0000000310007986 */ /* 0x000fe2000c101124 */
[----:B------:R-:W-:Y:S05]  /*fed0*/  EXIT ;  /* 0x000000000000794d */ /* 0x000fea0003800000 */
.L_x_14547:
        /* <DEDUP_REMOVED lines=9> */
.L_x_14551:
[----:B------:R-:W2:Y:S02]  /*ff70*/  F2I.F64.TRUNC R5, R4 ;  /* 0x0000000400057311 */ /* 0x000ea4000030d100 */
[----:B--2---:R-:W-:Y:S01]  /*ff80*/  STG.E [R16.64], R5 ;  /* 0x0000000510007986 */ /* 0x004fe2000c101924 */
[----:B------:R-:W-:Y:S05]  /*ff90*/  EXIT ;  /* 0x000000000000794d */ /* 0x000fea0003800000 */
.L_x_14550:
[----:B------:R-:W2:Y:S02]  /*ffa0*/  F2I.F64.TRUNC R5, R4 ;  /* 0x0000000400057311 */ /* 0x000ea4000030d100 */
[----:B--2---:R-:W-:Y:S01]  /*ffb0*/  STG.E.U16 [R16.64], R5 ;  /* 0x0000000510007986 */ /* 0x004fe2000c101524 */
[----:B------:R-:W-:Y:S05]  /*ffc0*/  EXIT ;  /* 0x000000000000794d */ /* 0x000fea0003800000 */
.L_x_14546:
        /* <DEDUP_REMOVED lines=11> */
.L_x_14553:
[----:B------:R-:W2:Y:S01]  /*10080*/  F2F.F32.F64 R0, R4 ;  /* 0x0000000400007310 */ /* 0x000ea20000301000 */
[----:B------:R-:W2:-:S14]  /*10090*/  DSETP.GEU.AND P0, PT, |R4|, c[0x2][0x0], PT ;  /* 0x008000000400762a */ /* 0x000e9c0003f0e200 */
[----:B--2---:R-:W-:-:S05]  /*100a0*/  @!P0 FMUL R0, R0, 1.175494350822287508e-38 ;  /* 0x0080000000008820 */ /* 0x004fca0000400000 */
[----:B------:R-:W-:-:S05]  /*100b0*/  F2FP.PACK_AB R0, RZ, R0 ;  /* 0x00000000ff00723e */ /* 0x000fca00000000ff */
[----:B------:R-:W-:Y:S01]  /*100c0*/  STG.E.U16 [R16.64], R0 ;  /* 0x0000000010007986 */ /* 0x000fe2000c101524 */
[----:B------:R-:W-:Y:S05]  /*100d0*/  EXIT ;  /* 0x000000000000794d */ /* 0x000fea0003800000 */
.L_x_14552:
        /* <DEDUP_REMOVED lines=12> */
.L_x_14555:
[----:B------:R-:W2:Y:S01]  /*101a0*/  F2F.F32.F64 R0, R4 ;  /* 0x0000000400007310 */ /* 0x000ea20000301000 */
[----:B------:R-:W2:-:S14]  /*101b0*/  DSETP.GEU.AND P0, PT, |R4|, c[0x2][0x0], PT ;  /* 0x008000000400762a */ /* 0x000e9c0003f0e200 */
[----:B--2---:R-:W-:-:S05]  /*101c0*/  @!P0 FMUL R0, R0, 1.175494350822287508e-38 ;  /* 0x0080000000008820 */ /* 0x004fca0000400000 */
[----:B------:R-:W-:-:S04]  /*101d0*/  F2FP.PACK_AB R3, RZ, R0 ;  /* 0x00000000ff03723e */ /* 0x000fc800000000ff */
[----:B------:R-:W-:-:S05]  /*101e0*/  PRMT R3, R3, 0x5410, RZ ;  /* 0x0000541003037816 */ /* 0x000fca00000000ff */
[----:B------:R-:W-:Y:S01]  /*101f0*/  STG.E [R16.64], R3 ;  /* 0x0000000310007986 */ /* 0x000fe2000c101924 */
[----:B------:R-:W-:Y:S05]  /*10200*/  EXIT ;  /* 0x000000000000794d */ /* 0x000fea0003800000 */
.L_x_14554:
[----:B------:R-:W-:Y:S01]  /*10210*/  STG.E.64 [R16.64], R4 ;  /* 0x0000000410007986 */ /* 0x000fe2000c101b24 */
[----:B------:R-:W-:Y:S05]  /*10220*/  EXIT ;  /* 0x000000000000794d */ /* 0x000fea0003800000 */
.L_x_14545:
        /* <DEDUP_REMOVED lines=12> */
.L_x_14558:
[----:B------:R-:W-:-:S05]  /*102f0*/  CS2R R6, SRZ ;  /* 0x0000000000067805 */ /* 0x000fca000001ff00 */
[----:B------:R-:W-:Y:S01]  /*10300*/  STG.E.128 [R16.64], R4 ;  /* 0x0000000410007986 */ /* 0x000fe2000c101d24 */
[----:B------:R-:W-:Y:S05]  /*10310*/  EXIT ;  /* 0x000000000000794d */ /* 0x000fea0003800000 */
.L_x_14557:
        /* <DEDUP_REMOVED lines=23> */
.L_x_14562:
[----:B------:R-:W-:Y:S05]  /*10490*/  BSYNC B0 ;  /* 0x0000000000007941 */ /* 0x000fea0003800000 */
.L_x_14561:
[----:B------:R-:W-:-:S05]  /*104a0*/  LOP3.LUT R3, R0, R3, RZ, 0xfc, !PT ;  /* 0x0000000300037212 */ /* 0x000fca00078efcff */
[----:B------:R-:W-:Y:S01]  /*104b0*/  STG.E.U8 [R16.64], R3 ;  /* 0x0000000310007986 */ /* 0x000fe2000c101124 */
[----:B------:R-:W-:Y:S05]  /*104c0*/  EXIT ;  /* 0x000000000000794d */ /* 0x000fea0003800000 */
.L_x_14560:
        /* <DEDUP_REMOVED lines=15> */
.L_x_14564:
[----:B------:R-:W-:Y:S01]  /*105c0*/  IMAD.MOV.U32 R0, RZ, RZ, 0x7f ;  /* 0x0000007fff007424 */ /* 0x000fe200078e00ff */
[----:B------:R-:W-:-:S04]  /*105d0*/  ISETP.GT.U32.AND P0, PT, R2, 0x7f800000, PT ;  /* 0x7f8000000200780c */ /* 0x000fc80003f04070 */
[----:B------:R-:W-:-:S04]  /*105e0*/  SEL R0, R0, 0x7c, P0 ;  /* 0x0000007c00007807 */ /* 0x000fc80000000000 */
.L_x_14565:
[----:B------:R-:W-:Y:S05]  /*105f0*/  BSYNC B0 ;  /* 0x0000000000007941 */ /* 0x000fea0003800000 */
.L_x_14563:
[----:B------:R-:W-:-:S04]  /*10600*/  LOP3.LUT R2, R3, 0x80000000, RZ, 0xc0, !PT ;  /* 0x8000000003027812 */ /* 0x000fc800078ec0ff */
[----:B------:R-:W-:-:S04]  /*10610*/  SHF.R.U32.HI R3, RZ, 0x18, R2 ;  /* 0x00000018ff037819 */ /* 0x000fc80000011602 */
[----:B------:R-:W-:-:S05]  /*10620*/  LOP3.LUT R3, R0, R3, RZ, 0xfc, !PT ;  /* 0x0000000300037212 */ /* 0x000fca00078efcff */
[----:B------:R-:W-:Y:S01]  /*10630*/  STG.E.U8 [R16.64], R3 ;  /* 0x0000000310007986 */ /* 0x000fe2000c101124 */
[----:B------:R-:W-:Y:S05]  /*10640*/  EXIT ;  /* 0x000000000000794d */ /* 0x000fea0003800000 */
.L_x_14559:
[----:B------:R-:W2:Y:S01]  /*10650*/  F2F.F32.F64 R0, R4 ;  /* 0x0000000400007310 */ /* 0x000ea20000301000 */
[----:B------:R-:W2:-:S14]  /*10660*/  DSETP.GEU.AND P0, PT, |R4|, c[0x2][0x0], PT ;  /* 0x008000000400762a */ /* 0x000e9c0003f0e200 */
[----:B--2---:R-:W-:-:S05]  /*10670*/  @!P0 FMUL R0, R0, 1.175494350822287508e-38 ;  /* 0x0080000000008820 */ /* 0x004fca0000400000 */
[----:B------:R-:W-:-:S05]  /*10680*/  F2FP.BF16.PACK_AB R0, RZ, R0 ;  /* 0x00000000ff00723e */ /* 0x000fca00000010ff */
[----:B------:R-:W-:Y:S01]  /*10690*/  STG.E.U16 [R16.64], R0 ;  /* 0x0000000010007986 */ /* 0x000fe2000c101524 */
[----:B------:R-:W-:Y:S05]  /*106a0*/  EXIT ;  /* 0x000000000000794d */ /* 0x000fea0003800000 */
.L_x_14556:
        /* <DEDUP_REMOVED lines=11> */
.L_x_14568:
        /* <DEDUP_REMOVED lines=19> */
.L_x_14571:
[----:B------:R-:W-:-:S04]  /*10890*/  LOP3.LUT R2, R3, 0x80000000, RZ, 0xc0, !PT ;  /* 0x8000000003027812 */ /* 0x000fc800078ec0ff */
[----:B------:R-:W-:-:S04]  /*108a0*/  SHF.R.U32.HI R3, RZ, 0x18, R2 ;  /* 0x00000018ff037819 */ /* 0x000fc80000011602 */
[----:B------:R-:W-:-:S04]  /*108b0*/  LOP3.LUT R0, R0, R3, RZ, 0xfc, !PT ;  /* 0x0000000300007212 */ /* 0x000fc800078efcff */
[----:B------:R-:W-:Y:S02]  /*108c0*/  PRMT R8, R0, 0x7610, R8 ;  /* 0x0000761000087816 */ /* 0x000fe40000000008 */
.L_x_14570:
[----:B------:R-:W-:Y:S05]  /*108d0*/  BSYNC B0 ;  /* 0x0000000000007941 */ /* 0x000fea0003800000 */
.L_x_14569:
[----:B------:R-:W-:Y:S01]  /*108e0*/  STG.E.U8 [R16.64], R8 ;  /* 0x0000000810007986 */ /* 0x000fe2000c101124 */
[----:B------:R-:W-:Y:S05]  /*108f0*/  EXIT ;  /* 0x000000000000794d */ /* 0x000fea0003800000 */
.L_x_14567:
        /* <DEDUP_REMOVED lines=19> */
.L_x_14574:
[----:B------:R-:W-:-:S04]  /*10a30*/  LOP3.LUT R2, R3, 0x80000000, RZ, 0xc0, !PT ;  /* 0x8000000003027812 */ /* 0x000fc800078ec0ff */
[----:B------:R-:W-:-:S04]  /*10a40*/  SHF.R.U32.HI R3, RZ, 0x18, R2 ;  /* 0x00000018ff037819 */ /* 0x000fc80000011602 */
[----:B------:R-:W-:-:S04]  /*10a50*/  LOP3.LUT R0, R0, R3, RZ, 0xfc, !PT ;  /* 0x0000000300007212 */ /* 0x000fc800078efcff */
[----:B------:R-:W-:Y:S02]  /*10a60*/  PRMT R8, R0, 0x7610, R8 ;  /* 0x0000761000087816 */ /* 0x000fe40000000008 */
.L_x_14573:
[----:B------:R-:W-:Y:S05]  /*10a70*/  BSYNC B0 ;  /* 0x0000000000007941 */ /* 0x000fea0003800000 */
.L_x_14572:
[----:B------:R-:W-:Y:S01]  /*10a80*/  STG.E.U8 [R16.64], R8 ;  /* 0x0000000810007986 */ /* 0x000fe2000c101124 */
[----:B------:R-:W-:Y:S05]  /*10a90*/  EXIT ;  /* 0x000000000000794d */ /* 0x000fea0003800000 */
.L_x_14566:
        /* <DEDUP_REMOVED lines=24> */
.L_x_14549:
        /* <DEDUP_REMOVED lines=20> */
.L_x_14576:
[----:B------:R-:W2:Y:S02]  /*10d60*/  F2I.U64.F64.TRUNC R4, R4 ;  /* 0x0000000400047311 */ /* 0x000ea4000030d800 */
[----:B--2---:R-:W-:Y:S01]  /*10d70*/  STG.E.64 [R16.64], R4 ;  /* 0x0000000410007986 */ /* 0x004fe2000c101b24 */
[----:B------:R-:W-:Y:S05]  /*10d80*/  EXIT ;  /* 0x000000000000794d */ /* 0x000fea0003800000 */
.L_x_14575:
[----:B------:R-:W2:Y:S02]  /*10d90*/  F2I.U32.F64.TRUNC R5, R4 ;  /* 0x0000000400057311 */ /* 0x000ea4000030d000 */
[----:B--2---:R-:W-:Y:S01]  /*10da0*/  STG.E [R16.64], R5 ;  /* 0x0000000510007986 */ /* 0x004fe2000c101924 */
[----:B------:R-:W-:Y:S05]  /*10db0*/  EXIT ;  /* 0x000000000000794d */ /* 0x000fea0003800000 */
        .weak           $__internal_12_$__cuda_sm20_div_rn_f64_full
        .type           $__internal_12_$__cuda_sm20_div_rn_f64_full,@function
        .size           $__internal_12_$__cuda_sm20_div_rn_f64_full,(.L_x_32482 - $__internal_12_$__cuda_sm20_div_rn_f64_full)
$__internal_12_$__cuda_sm20_div_rn_f64_full:
        /* <DEDUP_REMOVED lines=67> */
.L_x_14578:
        /* <DEDUP_REMOVED lines=16> */
.L_x_14581:
[----:B------:R-:W-:Y:S01]  /*112f0*/  LOP3.LUT R3, R9, 0x80000, RZ, 0xfc, !PT ;  /* 0x0008000009037812 */ /* 0x000fe200078efcff */
[----:B------:R-:W-:Y:S01]  /*11300*/  IMAD.MOV.U32 R2, RZ, RZ, R8 ;  /* 0x000000ffff027224 */ /* 0x000fe200078e0008 */
[----:B------:R-:W-:Y:S05]  /*11310*/  BRA `(.L_x_14579) ;  /* 0x0000002000007947 */ /* 0x000fea0003800000 */
.L_x_14580:
[----:B------:R-:W-:Y:S01]  /*11320*/  LOP3.LUT R3, R11, 0x80000, RZ, 0xfc, !PT ;  /* 0x000800000b037812 */ /* 0x000fe200078efcff */
[----:B------:R-:W-:Y:S02]  /*11330*/  IMAD.MOV.U32 R2, RZ, RZ, R10 ;  /* 0x000000ffff027224 */ /* 0x000fe400078e000a */
.L_x_14579:
[----:B------:R-:W-:Y:S05]  /*11340*/  BSYNC B1 ;  /* 0x0000000000017941 */ /* 0x000fea0003800000 */
.L_x_14577:
[----:B------:R-:W-:Y:S02]  /*11350*/  IMAD.MOV.U32 R4, RZ, RZ, R2 ;  /* 0x000000ffff047224 */ /* 0x000fe400078e0002 */
[----:B------:R-:W-:-:S02]  /*11360*/  IMAD.MOV.U32 R5, RZ, RZ, R3 ;  /* 0x000000ffff057224 */ /* 0x000fc400078e0003 */
[----:B------:R-:W-:Y:S02]  /*11370*/  IMAD.MOV.U32 R2, RZ, RZ, R0 ;  /* 0x000000ffff027224 */ /* 0x000fe400078e0000 */
[----:B------:R-:W-:-:S04]  /*11380*/  IMAD.MOV.U32 R3, RZ, RZ, 0x0 ;  /* 0x00000000ff037424 */ /* 0x000fc800078e00ff */
[----:B------:R-:W-:Y:S05]  /*11390*/  RET.REL.NODEC R2 `(_ZN2at6native18elementwise_kernelILi128ELi4EZNS0_15gpu_kernel_implINS0_13AUnaryFunctorIdddZZZNS0_15binary_internal21div_floor_kernel_cudaERNS_18TensorIteratorBaseEENKUlvE1_clEvENKUlvE_clEvEUlddE_EEEEvS6_RKT_EUliE_EEviT1_) ;  /* 0xfffeec6002007950 */ /* 0x000fea0003c3ffff */
.L_x_14582:
        /* <DEDUP_REMOVED lines=14> */
.L_x_32482:


//--------------------- .text._ZN2at6native27unrolled_elementwise_kernelINS0_13AUnaryFunctorIdddZZZNS0_15binary_internal21div_floor_kernel_cudaERNS_18TensorIteratorBaseEENKUlvE1_clEvENKUlvE_clEvEUlddE_EESt5arrayIPcLm2EELi4E23TrivialOffsetCalculatorILi1EjESE_NS0_6memory12LoadWithCastILi1EEENSF_13StoreWithCastILi1EEEEEviT_T0_T2_T3_T4_T5_ --------------------------
	.section	.text._ZN2at6native27unrolled_elementwise_kernelINS0_13AUnaryFunctorIdddZZZNS0_15binary_internal21div_floor_kernel_cudaERNS_18TensorIteratorBaseEENKUlvE1_clEvENKUlvE_clEvEUlddE_EESt5arrayIPcLm2EELi4E23TrivialOffsetCalculatorILi1EjESE_NS0_6memory12LoadWithCastILi1EEENSF_13StoreWithCastILi1EEEEEviT_T0_T2_T3_T4_T5_,"ax",@progbits
	.sectioninfo	@"SHI_REGISTERS=40"
	.align	128
        .global         _ZN2at6native27unrolled_elementwise_kernelINS0_13AUnaryFunctorIdddZZZNS0_15binary_internal21div_floor_kernel_cudaERNS_18TensorIteratorBaseEENKUlvE1_clEvENKUlvE_clEvEUlddE_EESt5arrayIPcLm2EELi4E23TrivialOffsetCalculatorILi1EjESE_NS0_6memory12LoadWithCastILi1EEENSF_13StoreWithCastILi1EEEEEviT_T0_T2_T3_T4_T5_
        .type           _ZN2at6native27unrolled_elementwise_kernelINS0_13AUnaryFunctorIdddZZZNS0_15binary_internal21div_floor_kernel_cudaERNS_18TensorIteratorBaseEENKUlvE1_clEvENKUlvE_clEvEUlddE_EESt5arrayIPcLm2EELi4E23TrivialOffsetCalculatorILi1EjESE_NS0_6memory12LoadWithCastILi1EEENSF_13StoreWithCastILi1EEEEEviT_T0_T2_T3_T4_T5_,@function
        .size           _ZN2at6native27unrolled_elementwise_kernelINS0_13AUnaryFunctorIdddZZZNS0_15binary_internal21div_floor_kernel_cudaERNS_18TensorIteratorBaseEENKUlvE1_clEvENKUlvE_clEvEUlddE_EESt5arrayIPcLm2EELi4E23TrivialOffsetCalculatorILi1EjESE_NS0_6memory12LoadWithCastILi1EEENSF_13StoreWithCastILi1EEEEEviT_T0_T2_T3_T4_T5_,(.L_x_32483 - _ZN2at6native27unrolled_elementwise_kernelINS0_13AUnaryFunctorIdddZZZNS0_15binary_internal21div_floor_kernel_cudaERNS_18TensorIteratorBaseEENKUlvE1_clEvENKUlvE_clEvEUlddE_EESt5arrayIPcLm2EELi4E23TrivialOffsetCalculatorILi1EjESE_NS0_6memory12LoadWithCastILi1EEENSF_13StoreWithCastILi1EEEEEviT_T0_T2_T3_T4_T5_)
        .other          _ZN2at6native27unrolled_elementwise_kernelINS0_13AUnaryFunctorIdddZZZNS0_15binary_internal21div_floor_kernel_cudaERNS_18TensorIteratorBaseEENKUlvE1_clEvENKUlvE_clEvEUlddE_EESt5arrayIPcLm2EELi4E23TrivialOffsetCalculatorILi1EjESE_NS0_6memory12LoadWithCastILi1EEENSF_13StoreWithCastILi1EEEEEviT_T0_T2_T3_T4_T5_,@"STO_CUDA_ENTRY STV_DEFAULT"
_ZN2at6native27unrolled_elementwise_kernelINS0_13AUnaryFunctorIdddZZZNS0_15binary_internal21div_floor_kernel_cudaERNS_18TensorIteratorBaseEENKUlvE1_clEvENKUlvE_clEvEUlddE_EESt5arrayIPcLm2EELi4E23TrivialOffsetCalculatorILi1EjESE_NS0_6memory12LoadWithCastILi1EEENSF_13StoreWithCastILi1EEEEEviT_T0_T2_T3_T4_T5_:
.text._ZN2at6native27unrolled_elementwise_kernelINS0_13AUnaryFunctorIdddZZZNS0_15binary_internal21div_floor_kernel_cudaERNS_18TensorIteratorBaseEENKUlvE1_clEvENKUlvE_clEvEUlddE_EESt5arrayIPcLm2EELi4E23TrivialOffsetCalculatorILi1EjESE_NS0_6memory12LoadWithCastILi1EEENSF_13StoreWithCastILi1EEEEEviT_T0_T2_T3_T4_T5_:
        /* <DEDUP_REMOVED lines=30> */
.L_x_14588:
[----:B------:R-:W2:Y:S02]  /*01e0*/  LDG.E.U8 R2, [R2.64] ;  /* 0x0000002402027981 */ /* 0x000ea4000c1e1100 */
[----:B--2---:R0:W1:Y:S01]  /*01f0*/  I2F.F64.U16 R16, R2 ;  /* 0x0000000200107312 */ /* 0x0040620000101800 */
[----:B------:R-:W-:Y:S05]  /*0200*/  BRA `(.L_x_14590) ;  /* 0x00000e0000007947 */ /* 0x000fea0003800000 */
.L_x_14587:
        /* <DEDUP_REMOVED lines=9> */
.L_x_14592:
[----:B------:R-:W2:Y:S02]  /*02a0*/  LDG.E R2, [R2.64] ;  /* 0x0000002402027981 */ /* 0x000ea4000c1e1900 */
[----:B--2---:R0:W1:Y:S01]  /*02b0*/  I2F.F64 R16, R2 ;  /* 0x0000000200107312 */ /* 0x0040620000201c00 */
[----:B------:R-:W-:Y:S05]  /*02c0*/  BRA `(.L_x_14590) ;  /* 0x00000d4000007947 */ /* 0x000fea0003800000 */
.L_x_14591:
[----:B------:R-:W2:Y:S02]  /*02d0*/  LDG.E.U16 R2, [R2.64] ;  /* 0x0000002402027981 */ /* 0x000ea4000c1e1500 */
[----:B--2---:R0:W1:Y:S01]  /*02e0*/  I2F.F64.S16 R16, R2 ;  /* 0x0000000200107312 */ /* 0x0040620000101c00 */
[----:B------:R-:W-:Y:S05]  /*02f0*/  BRA `(.L_x_14590) ;  /* 0x00000d1000007947 */ /* 0x000fea0003800000 */
.L_x_14586:
        /* <DEDUP_REMOVED lines=10> */
.L_x_14594:
[----:B------:R-:W2:Y:S02]  /*03a0*/  LDG.E.U16 R0, [R2.64] ;  /* 0x0000002402007981 */ /* 0x000ea4000c1e1500 */
[----:B--2---:R-:W-:-:S05]  /*03b0*/  HADD2.F32 R0, -RZ, R0.H0_H0 ;  /* 0x20000000ff007230 */ /* 0x004fca0000004100 */
[----:B------:R-:W-:-:S04]  /*03c0*/  FMUL.FTZ R0, R0, 1 ;  /* 0x3f80000000007820 */ /* 0x000fc80000410000 */
[----:B------:R0:W1:Y:S01]  /*03d0*/  F2F.F64.F32 R16, R0 ;  /* 0x0000000000107310 */ /* 0x0000620000201800 */
[----:B------:R-:W-:Y:S05]  /*03e0*/  BRA `(.L_x_14590) ;  /* 0x00000c2000007947 */ /* 0x000fea0003800000 */
.L_x_14593:
        /* <DEDUP_REMOVED lines=10> */
.L_x_14596:
[----:B------:R-:W2:Y:S02]  /*0490*/  LDG.E.U16 R2, [R2.64] ;  /* 0x0000002402027981 */ /* 0x000ea4000c1e1500 */
[----:B--2---:R-:W-:-:S05]  /*04a0*/  HADD2.F32 R0, -RZ, R2.H0_H0 ;  /* 0x20000002ff007230 */ /* 0x004fca0000004100 */
[----:B------:R-:W-:-:S04]  /*04b0*/  FMUL.FTZ R0, R0, 1 ;  /* 0x3f80000000007820 */ /* 0x000fc80000410000 */
[----:B------:R0:W1:Y:S01]  /*04c0*/  F2F.F64.F32 R16, R0 ;  /* 0x0000000000107310 */ /* 0x0000620000201800 */
[----:B------:R-:W-:Y:S05]  /*04d0*/  BRA `(.L_x_14590) ;  /* 0x00000b3000007947 */ /* 0x000fea0003800000 */
.L_x_14595:
[----:B------:R0:W5:Y:S01]  /*04e0*/  LDG.E.64 R16, [R2.64] ;  /* 0x0000002402107981 */ /* 0x000162000c1e1b00 */
[----:B------:R-:W-:Y:S05]  /*04f0*/  BRA `(.L_x_14590) ;  /* 0x00000b1000007947 */ /* 0x000fea0003800000 */
.L_x_14585:
        /* <DEDUP_REMOVED lines=13> */
.L_x_14599:
[----:B------:R0:W5:Y:S01]  /*05d0*/  LDG.E.64 R16, [R2.64] ;  /* 0x0000002402107981 */ /* 0x000162000c1e1b00 */
[----:B------:R-:W-:Y:S05]  /*05e0*/  BRA `(.L_x_14590) ;  /* 0x00000a2000007947 */ /* 0x000fea0003800000 */
.L_x_14598:
        /* <DEDUP_REMOVED lines=28> */
.L_x_14601:
        /* <DEDUP_REMOVED lines=16> */
.L_x_14600:
[----:B------:R-:W2:Y:S02]  /*08b0*/  LDG.E.U16 R0, [R2.64] ;  /* 0x0000002402007981 */ /* 0x000ea4000c1e1500 */
[----:B--2---:R-:W-:-:S05]  /*08c0*/  PRMT R0, RZ, 0x5410, R0 ;  /* 0x00005410ff007816 */ /* 0x004fca0000000000 */
[----:B------:R-:W-:-:S04]  /*08d0*/  FMUL.FTZ R0, R0, 1 ;  /* 0x3f80000000007820 */ /* 0x000fc80000410000 */
[----:B------:R0:W1:Y:S01]  /*08e0*/  F2F.F64.F32 R16, R0 ;  /* 0x0000000000107310 */ /* 0x0000620000201800 */
[----:B------:R-:W-:Y:S05]  /*08f0*/  BRA `(.L_x_14590) ;  /* 0x0000071000007947 */ /* 0x000fea0003800000 */
.L_x_14597:
        /* <DEDUP_REMOVED lines=11> */
.L_x_14604:
        /* <DEDUP_REMOVED lines=21> */
.L_x_14608:
[----:B------:R-:W-:Y:S05]  /*0b00*/  BSYNC B1 ;  /* 0x0000000000017941 */ /* 0x000fea0003800000 */
.L_x_14607:
[----:B------:R-:W-:Y:S01]  /*0b10*/  LEA R3, R0, 0x3b800000, 0x17 ;  /* 0x3b80000000037811 */ /* 0x000fe200078eb8ff */
[----:B------:R-:W-:-:S05]  /*0b20*/  IMAD.SHL.U32 R0, R2, 0x100000, RZ ;  /* 0x0010000002007824 */ /* 0x000fca00078e00ff */
[----:B------:R-:W-:Y:S02]  /*0b30*/  LOP3.LUT R0, R3, R0, R4, 0xfe, !PT ;  /* 0x0000000003007212 */ /* 0x000fe400078efe04 */
.L_x_14606:
[----:B------:R-:W-:Y:S05]  /*0b40*/  BSYNC B0 ;  /* 0x0000000000007941 */ /* 0x000fea0003800000 */
.L_x_14605:
[----:B------:R-:W-:-:S04]  /*0b50*/  FMUL.FTZ R0, R0, 1 ;  /* 0x3f80000000007820 */ /* 0x000fc80000410000 */
[----:B------:R0:W1:Y:S01]  /*0b60*/  F2F.F64.F32 R16, R0 ;  /* 0x0000000000107310 */ /* 0x0000620000201800 */
[----:B------:R-:W-:Y:S05]  /*0b70*/  BRA `(.L_x_14590) ;  /* 0x0000049000007947 */ /* 0x000fea0003800000 */
.L_x_14603:
        /* <DEDUP_REMOVED lines=21> */
.L_x_14612:
[----:B------:R-:W-:Y:S05]  /*0cd0*/  BSYNC B1 ;  /* 0x0000000000017941 */ /* 0x000fea0003800000 */
.L_x_14611:
[----:B------:R-:W-:Y:S01]  /*0ce0*/  LEA R3, R0, 0x37800000, 0x17 ;  /* 0x3780000000037811 */ /* 0x000fe200078eb8ff */
[----:B------:R-:W-:-:S05]  /*0cf0*/  IMAD.SHL.U32 R0, R2, 0x200000, RZ ;  /* 0x0020000002007824 */ /* 0x000fca00078e00ff */
[----:B------:R-:W-:Y:S02]  /*0d00*/  LOP3.LUT R0, R3, R0, R4, 0xfe, !PT ;  /* 0x0000000003007212 */ /* 0x000fe400078efe04 */
.L_x_14610:
[----:B------:R-:W-:Y:S05]  /*0d10*/  BSYNC B0 ;  /* 0x0000000000007941 */ /* 0x000fea0003800000 */
.L_x_14609:
[----:B------:R-:W-:-:S04]  /*0d20*/  FMUL.FTZ R0, R0, 1 ;  /* 0x3f80000000007820 */ /* 0x000fc80000410000 */
[----:B------:R0:W1:Y:S01]  /*0d30*/  F2F.F64.F32 R16, R0 ;  /* 0x0000000000107310 */ /* 0x0000620000201800 */
[----:B------:R-:W-:Y:S05]  /*0d40*/  BRA `(.L_x_14590) ;  /* 0x000002c000007947 */ /* 0x000fea0003800000 */
.L_x_14602:
        /* <DEDUP_REMOVED lines=14> */
.L_x_14616:
[----:B------:R-:W-:Y:S05]  /*0e30*/  BSYNC B0 ;  /* 0x0000000000007941 */ /* 0x000fea0003800000 */
.L_x_14615:
[----:B------:R-:W-:-:S04]  /*0e40*/  FMUL.FTZ R0, R0, 1 ;  /* 0x3f80000000007820 */ /* 0x000fc80000410000 */
[----:B------:R0:W1:Y:S01]  /*0e50*/  F2F.F64.F32 R16, R0 ;  /* 0x0000000000107310 */ /* 0x0000620000201800 */
[----:B------:R-:W-:Y:S05]  /*0e60*/  BRA `(.L_x_14590) ;  /* 0x000001a000007947 */ /* 0x000fea0003800000 */
.L_x_14589:
        /* <DEDUP_REMOVED lines=21> */
.L_x_14614:
[----:B------:R-:W2:Y:S02]  /*0fc0*/  LDG.E.64 R16, [R2.64] ;  /* 0x0000002402107981 */ /* 0x000ea4000c1e1b00 */
[----:B--2---:R-:W0:Y:S01]  /*0fd0*/  I2F.F64.U64 R16, R16 ;  /* 0x0000001000107312 */ /* 0x004e220000301800 */
[----:B------:R-:W-:Y:S05]  /*0fe0*/  BRA `(.L_x_14590) ;  /* 0x0000002000007947 */ /* 0x000fea0003800000 */
.L_x_14613:
[----:B------:R-:W2:Y:S02]  /*0ff0*/  LDG.E R2, [R2.64] ;  /* 0x0000002402027981 */ /* 0x000ea4000c1e1900 */
[----:B--2---:R0:W1:Y:S02]  /*1000*/  I2F.F64.U32 R16, R2 ;  /* 0x0000000200107312 */ /* 0x0040640000201800 */
.L_x_14590:
[----:B------:R-:W2:Y:S02]  /*1010*/  S2R R29, SR_TID.X ;  /* 0x00000000001d7919 */ /* 0x000ea40000002100 */
[----:B--2---:R-:W-:Y:S02]  /*1020*/  IADD3 R29, R29, 0x80, RZ ;  /* 0x000000801d1d7810 */ /* 0x004fe40007ffe0ff */
.L_x_14584:
[----:B-1----:R-:W-:Y:S05]  /*1030*/  BSYNC B6 ;  /* 0x0000000000067941 */ /* 0x002fea0003800000 */
.L_x_14583:
        /* <DEDUP_REMOVED lines=22> */
.L_x_14622:
[----:B------:R-:W2:Y:S02]  /*11a0*/  LDG.E.U8 R2, [R2.64] ;  /* 0x0000002402027981 */ /* 0x000ea4000c1e1100 */
[----:B--2---:R0:W1:Y:S01]  /*11b0*/  I2F.F64.U16 R22, R2 ;  /* 0x0000000200167312 */ /* 0x0040620000101800 */
[----:B------:R-:W-:Y:S05]  /*11c0*/  BRA `(.L_x_14624) ;  /* 0x00000df000007947 */ /* 0x000fea0003800000 */
.L_x_14621:
        /* <DEDUP_REMOVED lines=9> */
.L_x_14626:
[----:B------:R-:W2:Y:S02]  /*1260*/  LDG.E R2, [R2.64] ;  /* 0x0000002402027981 */ /* 0x000ea4000c1e1900 */
[----:B--2---:R0:W1:Y:S01]  /*1270*/  I2F.F64 R22, R2 ;  /* 0x0000000200167312 */ /* 0x0040620000201c00 */
[----:B------:R-:W-:Y:S05]  /*1280*/  BRA `(.L_x_14624) ;  /* 0x00000d3000007947 */ /* 0x000fea0003800000 */
.L_x_14625:
[----:B------:R-:W2:Y:S02]  /*1290*/  LDG.E.U16 R2, [R2.64] ;  /* 0x0000002402027981 */ /* 0x000ea4000c1e1500 */
[----:B--2---:R0:W1:Y:S01]  /*12a0*/  I2F.F64.S16 R22, R2 ;  /* 0x0000000200167312 */ /* 0x0040620000101c00 */
[----:B------:R-:W-:Y:S05]  /*12b0*/  BRA `(.L_x_14624) ;  /* 0x00000d0000007947 */ /* 0x000fea0003800000 */
.L_x_14620:
        /* <DEDUP_REMOVED lines=10> */
.L_x_14628:
[----:B------:R-:W2:Y:S02]  /*1360*/  LDG.E.U16 R0, [R2.64] ;  /* 0x0000002402007981 */ /* 0x000ea4000c1e1500 */
[----:B--2---:R-:W-:-:S05]  /*1370*/  HADD2.F32 R0, -RZ, R0.H0_H0 ;  /* 0x20000000ff007230 */ /* 0x004fca0000004100 */
[----:B------:R-:W-:-:S04]  /*1380*/  FMUL.FTZ R0, R0, 1 ;  /* 0x3f80000000007820 */ /* 0x000fc80000410000 */
[----:B------:R0:W1:Y:S01]  /*1390*/  F2F.F64.F32 R22, R0 ;  /* 0x0000000000167310 */ /* 0x0000620000201800 */
[----:B------:R-:W-:Y:S05]  /*13a0*/  BRA `(.L_x_14624) ;  /* 0x00000c1000007947 */ /* 0x000fea0003800000 */
.L_x_14627:
        /* <DEDUP_REMOVED lines=10> */
.L_x_14630:
[----:B------:R-:W2:Y:S02]  /*1450*/  LDG.E.U16 R2, [R2.64] ;  /* 0x0000002402027981 */ /* 0x000ea4000c1e1500 */
[----:B--2---:R-:W-:-:S05]  /*1460*/  HADD2.F32 R0, -RZ, R2.H0_H0 ;  /* 0x20000002ff007230 */ /* 0x004fca0000004100 */
[----:B------:R-:W-:-:S04]  /*1470*/  FMUL.FTZ R0, R0, 1 ;  /* 0x3f80000000007820 */ /* 0x000fc80000410000 */
[----:B------:R0:W1:Y:S01]  /*1480*/  F2F.F64.F32 R22, R0 ;  /* 0x0000000000167310 */ /* 0x0000620000201800 */
[----:B------:R-:W-:Y:S05]  /*1490*/  BRA `(.L_x_14624) ;  /* 0x00000b2000007947 */ /* 0x000fea0003800000 */
.L_x_14629:
[----:B------:R0:W5:Y:S01]  /*14a0*/  LDG.E.64 R22, [R2.64] ;  /* 0x0000002402167981 */ /* 0x000162000c1e1b00 */
[----:B------:R-:W-:Y:S05]  /*14b0*/  BRA `(.L_x_14624) ;  /* 0x00000b0000007947 */ /* 0x000fea0003800000 */
.L_x_14619:
        /* <DEDUP_REMOVED lines=13> */
.L_x_14633:
[----:B------:R0:W5:Y:S01]  /*1590*/  LDG.E.64 R22, [R2.64] ;  /* 0x0000002402167981 */ /* 0x000162000c1e1b00 */
[----:B------:R-:W-:Y:S05]  /*15a0*/  BRA `(.L_x_14624) ;  /* 0x00000a1000007947 */ /* 0x000fea0003800000 */
.L_x_14632:
        /* <DEDUP_REMOVED lines=28> */
.L_x_14635:
        /* <DEDUP_REMOVED lines=15> */
.L_x_14634:
[----:B------:R-:W2:Y:S02]  /*1860*/  LDG.E.U16 R0, [R2.64] ;  /* 0x0000002402007981 */ /* 0x000ea4000c1e1500 */
[----:B--2---:R-:W-:-:S05]  /*1870*/  PRMT R0, RZ, 0x5410, R0 ;  /* 0x00005410ff007816 */ /* 0x004fca0000000000 */
[----:B------:R-:W-:-:S04]  /*1880*/  FMUL.FTZ R0, R0, 1 ;  /* 0x3f80000000007820 */ /* 0x000fc80000410000 */
[----:B------:R0:W1:Y:S01]  /*1890*/  F2F.F64.F32 R22, R0 ;  /* 0x0000000000167310 */ /* 0x0000620000201800 */
[----:B------:R-:W-:Y:S05]  /*18a0*/  BRA `(.L_x_14624) ;  /* 0x0000071000007947 */ /* 0x000fea0003800000 */
.L_x_14631:
        /* <DEDUP_REMOVED lines=11> */
.L_x_14638:
        /* <DEDUP_REMOVED lines=21> */
.L_x_14642:
[----:B------:R-:W-:Y:S05]  /*1ab0*/  BSYNC B1 ;  /* 0x0000000000017941 */ /* 0x000fea0003800000 */
.L_x_14641:
[----:B------:R-:W-:Y:S01]  /*1ac0*/  LEA R3, R0, 0x3b800000, 0x17 ;  /* 0x3b80000000037811 */ /* 0x000fe200078eb8ff */
[----:B------:R-:W-:-:S05]  /*1ad0*/  IMAD.SHL.U32 R0, R2, 0x100000, RZ ;  /* 0x0010000002007824 */ /* 0x000fca00078e00ff */
[----:B------:R-:W-:Y:S02]  /*1ae0*/  LOP3.LUT R0, R3, R0, R4, 0xfe, !PT ;  /* 0x0000000003007212 */ /* 0x000fe400078efe04 */
.L_x_14640:
[----:B------:R-:W-:Y:S05]  /*1af0*/  BSYNC B0 ;  /* 0x0000000000007941 */ /* 0x000fea0003800000 */
.L_x_14639:
[----:B------:R-:W-:-:S04]  /*1b00*/  FMUL.FTZ R0, R0, 1 ;  /* 0x3f80000000007820 */ /* 0x000fc80000410000 */
[----:B------:R0:W1:Y:S01]  /*1b10*/  F2F.F64.F32 R22, R0 ;  /* 0x0000000000167310 */ /* 0x0000620000201800 */
[----:B------:R-:W-:Y:S05]  /*1b20*/  BRA `(.L_x_14624) ;  /* 0x0000049000007947 */ /* 0x000fea0003800000 */
.L_x_14637:
        /* <DEDUP_REMOVED lines=21> */
.L_x_14646:
[----:B------:R-:W-:Y:S05]  /*1c80*/  BSYNC B1 ;  /* 0x0000000000017941 */ /* 0x000fea0003800000 */
.L_x_14645:
[----:B------:R-:W-:Y:S01]  /*1c90*/  LEA R3, R0, 0x37800000, 0x17 ;  /* 0x3780000000037811 */ /* 0x000fe200078eb8ff */
[----:B------:R-:W-:-:S05]  /*1ca0*/  IMAD.SHL.U32 R0, R2, 0x200000, RZ ;  /* 0x0020000002007824 */ /* 0x000fca00078e00ff */
[----:B------:R-:W-:Y:S02]  /*1cb0*/  LOP3.LUT R0, R3, R0, R4, 0xfe, !PT ;  /* 0x0000000003007212 */ /* 0x000fe400078efe04 */
.L_x_14644:
[----:B------:R-:W-:Y:S05]  /*1cc0*/  BSYNC B0 ;  /* 0x0000000000007941 */ /* 0x000fea0003800000 */
.L_x_14643:
[----:B------:R-:W-:-:S04]  /*1cd0*/  FMUL.FTZ R0, R0, 1 ;  /* 0x3f80000000007820 */ /* 0x000fc80000410000 */
[----:B------:R0:W1:Y:S01]  /*1ce0*/  F2F.F64.F32 R22, R0 ;  /* 0x0000000000167310 */ /* 0x0000620000201800 */
[----:B------:R-:W-:Y:S05]  /*1cf0*/  BRA `(.L_x_14624) ;  /* 0x000002c000007947 */ /* 0x000fea0003800000 */
.L_x_14636:
        /* <DEDUP_REMOVED lines=14> */
.L_x_14650:
[----:B------:R-:W-:Y:S05]  /*1de0*/  BSYNC B0 ;  /* 0x0000000000007941 */ /* 0x000fea0003800000 */
.L_x_14649:
[----:B------:R-:W-:-:S04]  /*1df0*/  FMUL.FTZ R0, R0, 1 ;  /* 0x3f80000000007820 */ /* 0x000fc80000410000 */
[----:B------:R0:W1:Y:S01]  /*1e00*/  F2F.F64.F32 R22, R0 ;  /* 0x0000000000167310 */ /* 0x0000620000201800 */
[----:B------:R-:W-:Y:S05]  /*1e10*/  BRA `(.L_x_14624) ;  /* 0x000001a000007947 */ /* 0x000fea0003800000 */
.L_x_14623:
        /* <DEDUP_REMOVED lines=21> */
.L_x_14648:
[----:B------:R-:W2:Y:S02]  /*1f70*/  LDG.E.64 R22, [R2.64] ;  /* 0x0000002402167981 */ /* 0x000ea4000c1e1b00 */
[----:B--2---:R-:W0:Y:S01]  /*1f80*/  I2F.F64.U64 R22, R22 ;  /* 0x0000001600167312 */ /* 0x004e220000301800 */
[----:B------:R-:W-:Y:S05]  /*1f90*/  BRA `(.L_x_14624) ;  /* 0x0000002000007947 */ /* 0x000fea0003800000 */
.L_x_14647:
[----:B------:R-:W2:Y:S02]  /*1fa0*/  LDG.E R2, [R2.64] ;  /* 0x0000002402027981 */ /* 0x000ea4000c1e1900 */
[----:B--2---:R0:W1:Y:S02]  /*1fb0*/  I2F.F64.U32 R22, R2 ;  /* 0x0000000200167312 */ /* 0x0040640000201800 */
.L_x_14624:
[----:B------:R-:W-:-:S03]  /*1fc0*/  IADD3 R29, R29, 0x80, RZ ;  /* 0x000000801d1d7810 */ /* 0x000fc60007ffe0ff */
.L_x_14618:
[----:B------:R-:W-:Y:S05]  /*1fd0*/  BSYNC B6 ;  /* 0x0000000000067941 */ /* 0x000fea0003800000 */
.L_x_14617:
        /* <DEDUP_REMOVED lines=24> */
.L_x_14656:
[----:B------:R-:W2:Y:S02]  /*2160*/  LDG.E.U8 R2, [R2.64] ;  /* 0x0000002402027981 */ /* 0x000ea4000c1e1100 */
[----:B--2---:R0:W2:Y:S01]  /*2170*/  I2F.F64.U16 R18, R2 ;  /* 0x0000000200127312 */ /* 0x0040a20000101800 */
[----:B------:R-:W-:Y:S05]  /*2180*/  BRA `(.L_x_14658) ;  /* 0x00000df000007947 */ /* 0x000fea0003800000 */
.L_x_14655:
        /* <DEDUP_REMOVED lines=9> */
.L_x_14660:
[----:B------:R-:W2:Y:S02]  /*2220*/  LDG.E R2, [R2.64] ;  /* 0x0000002402027981 */ /* 0x000ea4000c1e1900 */
[----:B--2---:R0:W2:Y:S01]  /*2230*/  I2F.F64 R18, R2 ;  /* 0x0000000200127312 */ /* 0x0040a20000201c00 */
[----:B------:R-:W-:Y:S05]  /*2240*/  BRA `(.L_x_14658) ;  /* 0x00000d3000007947 */ /* 0x000fea0003800000 */
.L_x_14659:
[----:B------:R-:W2:Y:S02]  /*2250*/  LDG.E.U16 R2, [R2.64] ;  /* 0x0000002402027981 */ /* 0x000ea4000c1e1500 */
[----:B--2---:R0:W2:Y:S01]  /*2260*/  I2F.F64.S16 R18, R2 ;  /* 0x0000000200127312 */ /* 0x0040a20000101c00 */
[----:B------:R-:W-:Y:S05]  /*2270*/  BRA `(.L_x_14658) ;  /* 0x00000d0000007947 */ /* 0x000fea0003800000 */
.L_x_14654:
        /* <DEDUP_REMOVED lines=10> */
.L_x_14662:
[----:B------:R-:W2:Y:S02]  /*2320*/  LDG.E.U16 R0, [R2.64] ;  /* 0x0000002402007981 */ /* 0x000ea4000c1e1500 */
[----:B--2---:R-:W-:-:S05]  /*2330*/  HADD2.F32 R0, -RZ, R0.H0_H0 ;  /* 0x20000000ff007230 */ /* 0x004fca0000004100 */
[----:B------:R-:W-:-:S04]  /*2340*/  FMUL.FTZ R0, R0, 1 ;  /* 0x3f80000000007820 */ /* 0x000fc80000410000 */
[----:B------:R0:W2:Y:S01]  /*2350*/  F2F.F64.F32 R18, R0 ;  /* 0x0000000000127310 */ /* 0x0000a20000201800 */
[----:B------:R-:W-:Y:S05]  /*2360*/  BRA `(.L_x_14658) ;  /* 0x00000c1000007947 */ /* 0x000fea0003800000 */
.L_x_14661:
        /* <DEDUP_REMOVED lines=10> */
.L_x_14664:
[----:B------:R-:W2:Y:S02]  /*2410*/  LDG.E.U16 R2, [R2.64] ;  /* 0x0000002402027981 */ /* 0x000ea4000c1e1500 */
[----:B--2---:R-:W-:-:S05]  /*2420*/  HADD2.F32 R0, -RZ, R2.H0_H0 ;  /* 0x20000002ff007230 */ /* 0x004fca0000004100 */
[----:B------:R-:W-:-:S04]  /*2430*/  FMUL.FTZ R0, R0, 1 ;  /* 0x3f80000000007820 */ /* 0x000fc80000410000 */
[----:B------:R0:W2:Y:S01]  /*2440*/  F2F.F64.F32 R18, R0 ;  /* 0x0000000000127310 */ /* 0x0000a20000201800 */
[----:B------:R-:W-:Y:S05]  /*2450*/  BRA `(.L_x_14658) ;  /* 0x00000b2000007947 */ /* 0x000fea0003800000 */
.L_x_14663:
[----:B------:R0:W5:Y:S01]  /*2460*/  LDG.E.64 R18, [R2.64] ;  /* 0x0000002402127981 */ /* 0x000162000c1e1b00 */
[----:B------:R-:W-:Y:S05]  /*2470*/  BRA `(.L_x_14658) ;  /* 0x00000b0000007947 */ /* 0x000fea0003800000 */
.L_x_14653:
        /* <DEDUP_REMOVED lines=13> */
.L_x_14667:
[----:B------:R0:W5:Y:S01]  /*2550*/  LDG.E.64 R18, [R2.64] ;  /* 0x0000002402127981 */ /* 0x000162000c1e1b00 */
[----:B------:R-:W-:Y:S05]  /*2560*/  BRA `(.L_x_14658) ;  /* 0x00000a1000007947 */ /* 0x000fea0003800000 */
.L_x_14666:
        /* <DEDUP_REMOVED lines=28> */
.L_x_14669:
        /* <DEDUP_REMOVED lines=15> */
.L_x_14668:
[----:B------:R-:W2:Y:S02]  /*2820*/  LDG.E.U16 R0, [R2.64] ;  /* 0x0000002402007981 */ /* 0x000ea4000c1e1500 */
[----:B--2---:R-:W-:-:S05]  /*2830*/  PRMT R0, RZ, 0x5410, R0 ;  /* 0x00005410ff007816 */ /* 0x004fca0000000000 */
[----:B------:R-:W-:-:S04]  /*2840*/  FMUL.FTZ R0, R0, 1 ;  /* 0x3f80000000007820 */ /* 0x000fc80000410000 */
[----:B------:R0:W2:Y:S01]  /*2850*/  F2F.F64.F32 R18, R0 ;  /* 0x0000000000127310 */ /* 0x0000a20000201800 */
[----:B------:R-:W-:Y:S05]  /*2860*/  BRA `(.L_x_14658) ;  /* 0x0000071000007947 */ /* 0x000fea0003800000 */
.L_x_14665:
        /* <DEDUP_REMOVED lines=11> */
.L_x_14672:
        /* <DEDUP_REMOVED lines=21> */
.L_x_14676:
[----:B------:R-:W-:Y:S05]  /*2a70*/  BSYNC B1 ;  /* 0x0000000000017941 */ /* 0x000fea0003800000 */
.L_x_14675:
[----:B------:R-:W-:Y:S01]  /*2a80*/  LEA R3, R0, 0x3b800000, 0x17 ;  /* 0x3b80000000037811 */ /* 0x000fe200078eb8ff */
[----:B------:R-:W-:-:S05]  /*2a90*/  IMAD.SHL.U32 R0, R2, 0x100000, RZ ;  /* 0x0010000002007824 */ /* 0x000fca00078e00ff */
[----:B------:R-:W-:Y:S02]  /*2aa0*/  LOP3.LUT R0, R3, R0, R4, 0xfe, !PT ;  /* 0x0000000003007212 */ /* 0x000fe400078efe04 */
.L_x_14674:
[----:B------:R-:W-:Y:S05]  /*2ab0*/  BSYNC B0 ;  /* 0x0000000000007941 */ /* 0x000fea0003800000 */
.L_x_14673:
[----:B------:R-:W-:-:S04]  /*2ac0*/  FMUL.FTZ R0, R0, 1 ;  /* 0x3f80000000007820 */ /* 0x000fc80000410000 */
[----:B------:R0:W2:Y:S01]  /*2ad0*/  F2F.F64.F32 R18, R0 ;  /* 0x0000000000127310 */ /* 0x0000a20000201800 */
[----:B------:R-:W-:Y:S05]  /*2ae0*/  BRA `(.L_x_14658) ;  /* 0x0000049000007947 */ /* 0x000fea0003800000 */
.L_x_14671:
        /* <DEDUP_REMOVED lines=21> */
.L_x_14680:
[----:B------:R-:W-:Y:S05]  /*2c40*/  BSYNC B1 ;  /* 0x0000000000017941 */ /* 0x000fea0003800000 */
.L_x_14679:
[----:B------:R-:W-:Y:S01]  /*2c50*/  LEA R3, R0, 0x37800000, 0x17 ;  /* 0x3780000000037811 */ /* 0x000fe200078eb8ff */
[----:B------:R-:W-:-:S05]  /*2c60*/  IMAD.SHL.U32 R0, R2, 0x200000, RZ ;  /* 0x0020000002007824 */ /* 0x000fca00078e00ff */
[----:B------:R-:W-:Y:S02]  /*2c70*/  LOP3.LUT R0, R3, R0, R4, 0xfe, !PT ;  /* 0x0000000003007212 */ /* 0x000fe400078efe04 */
.L_x_14678:
[----:B------:R-:W-:Y:S05]  /*2c80*/  BSYNC B0 ;  /* 0x0000000000007941 */ /* 0x000fea0003800000 */
.L_x_14677:
[----:B------:R-:W-:-:S04]  /*2c90*/  FMUL.FTZ R0, R0, 1 ;  /* 0x3f80000000007820 */ /* 0x000fc80000410000 */
[----:B------:R0:W2:Y:S01]  /*2ca0*/  F2F.F64.F32 R18, R0 ;  /* 0x0000000000127310 */ /* 0x0000a20000201800 */
[----:B------:R-:W-:Y:S05]  /*2cb0*/  BRA `(.L_x_14658) ;  /* 0x000002c000007947 */ /* 0x000fea0003800000 */
.L_x_14670:
        /* <DEDUP_REMOVED lines=14> */
.L_x_14684:
[----:B------:R-:W-:Y:S05]  /*2da0*/  BSYNC B0 ;  /* 0x0000000000007941 */ /* 0x000fea0003800000 */
.L_x_14683:
[----:B------:R-:W-:-:S04]  /*2db0*/  FMUL.FTZ R0, R0, 1 ;  /* 0x3f80000000007820 */ /* 0x000fc80000410000 */
[----:B------:R0:W2:Y:S01]  /*2dc0*/  F2F.F64.F32 R18, R0 ;  /* 0x0000000000127310 */ /* 0x0000a20000201800 */
[----:B------:R-:W-:Y:S05]  /*2dd0*/  BRA `(.L_x_14658) ;  /* 0x000001a000007947 */ /* 0x000fea0003800000 */
.L_x_14657:
        /* <DEDUP_REMOVED lines=21> */
.L_x_14682:
[----:B------:R-:W2:Y:S02]  /*2f30*/  LDG.E.64 R18, [R2.64] ;  /* 0x0000002402127981 */ /* 0x000ea4000c1e1b00 */
[----:B--2---:R-:W0:Y:S01]  /*2f40*/  I2F.F64.U64 R18, R18 ;  /* 0x0000001200127312 */ /* 0x004e220000301800 */
[----:B------:R-:W-:Y:S05]  /*2f50*/  BRA `(.L_x_14658) ;  /* 0x0000002000007947 */ /* 0x000fea0003800000 */
.L_x_14681:
[----:B------:R-:W2:Y:S02]  /*2f60*/  LDG.E R2, [R2.64] ;  /* 0x0000002402027981 */ /* 0x000ea4000c1e1900 */
[----:B--2---:R0:W2:Y:S02]  /*2f70*/  I2F.F64.U32 R18, R2 ;  /* 0x0000000200127312 */ /* 0x0040a40000201800 */
.L_x_14658:
[----:B------:R-:W-:-:S03]  /*2f80*/  IADD3 R29, R29, 0x80, RZ ;  /* 0x000000801d1d7810 */ /* 0x000fc60007ffe0ff */
.L_x_14652:
[----:B------:R-:W-:Y:S05]  /*2f90*/  BSYNC B6 ;  /* 0x0000000000067941 */ /* 0x000fea0003800000 */
.L_x_14651:
        /* <DEDUP_REMOVED lines=21> */
.L_x_14690:
[----:B------:R-:W3:Y:S02]  /*30f0*/  LDG.E.U8 R2, [R2.64] ;  /* 0x0000002402027981 */ /* 0x000ee4000c1e1100 */
[----:B---3--:R0:W3:Y:S01]  /*3100*/  I2F.F64.U16 R24, R2 ;  /* 0x0000000200187312 */ /* 0x0080e20000101800 */
[----:B------:R-:W-:Y:S05]  /*3110*/  BRA `(.L_x_14686) ;  /* 0x00000de000007947 */ /* 0x000fea0003800000 */
.L_x_14689:
        /* <DEDUP_REMOVED lines=9> */
.L_x_14693:
[----:B------:R-:W3:Y:S02]  /*31b0*/  LDG.E R2, [R2.64] ;  /* 0x0000002402027981 */ /* 0x000ee4000c1e1900 */
[----:B---3--:R0:W3:Y:S01]  /*31c0*/  I2F.F64 R24, R2 ;  /* 0x0000000200187312 */ /* 0x0080e20000201c00 */
[----:B------:R-:W-:Y:S05]  /*31d0*/  BRA `(.L_x_14686) ;  /* 0x00000d2000007947 */ /* 0x000fea0003800000 */
.L_x_14692:
[----:B------:R-:W3:Y:S02]  /*31e0*/  LDG.E.U16 R2, [R2.64] ;  /* 0x0000002402027981 */ /* 0x000ee4000c1e1500 */
[----:B---3--:R0:W3:Y:S01]  /*31f0*/  I2F.F64.S16 R24, R2 ;  /* 0x0000000200187312 */ /* 0x0080e20000101c00 */
[----:B------:R-:W-:Y:S05]  /*3200*/  BRA `(.L_x_14686) ;  /* 0x00000cf000007947 */ /* 0x000fea0003800000 */
.L_x_14688:
        /* <DEDUP_REMOVED lines=10> */
.L_x_14695:
[----:B------:R-:W3:Y:S02]  /*32b0*/  LDG.E.U16 R0, [R2.64] ;  /* 0x0000002402007981 */ /* 0x000ee4000c1e1500 */
[----:B---3--:R-:W-:-:S05]  /*32c0*/  HADD2.F32 R0, -RZ, R0.H0_H0 ;  /* 0x20000000ff007230 */ /* 0x008fca0000004100 */
[----:B------:R-:W-:-:S04]  /*32d0*/  FMUL.FTZ R0, R0, 1 ;  /* 0x3f80000000007820 */ /* 0x000fc80000410000 */
[----:B------:R0:W3:Y:S01]  /*32e0*/  F2F.F64.F32 R24, R0 ;  /* 0x0000000000187310 */ /* 0x0000e20000201800 */
[----:B------:R-:W-:Y:S05]  /*32f0*/  BRA `(.L_x_14686) ;  /* 0x00000c0000007947 */ /* 0x000fea0003800000 */
.L_x_14694:
        /* <DEDUP_REMOVED lines=10> */
.L_x_14697:
[----:B------:R-:W3:Y:S02]  /*33a0*/  LDG.E.U16 R2, [R2.64] ;  /* 0x0000002402027981 */ /* 0x000ee4000c1e1500 */
[----:B---3--:R-:W-:-:S05]  /*33b0*/  HADD2.F32 R0, -RZ, R2.H0_H0 ;  /* 0x20000002ff007230 */ /* 0x008fca0000004100 */
[----:B------:R-:W-:-:S04]  /*33c0*/  FMUL.FTZ R0, R0, 1 ;  /* 0x3f80000000007820 */ /* 0x000fc80000410000 */
[----:B------:R0:W3:Y:S01]  /*33d0*/  F2F.F64.F32 R24, R0 ;  /* 0x0000000000187310 */ /* 0x0000e20000201800 */
[----:B------:R-:W-:Y:S05]  /*33e0*/  BRA `(.L_x_14686) ;  /* 0x00000b1000007947 */ /* 0x000fea0003800000 */
.L_x_14696:
[----:B------:R0:W5:Y:S01]  /*33f0*/  LDG.E.64 R24, [R2.64] ;  /* 0x0000002402187981 */ /* 0x000162000c1e1b00 */
[----:B------:R-:W-:Y:S05]  /*3400*/  BRA `(.L_x_14686) ;  /* 0x00000af000007947 */ /* 0x000fea0003800000 */
.L_x_14687:
        /* <DEDUP_REMOVED lines=13> */
.L_x_14700:
[----:B------:R0:W5:Y:S01]  /*34e0*/  LDG.E.64 R24, [R2.64] ;  /* 0x0000002402187981 */ /* 0x000162000c1e1b00 */
[----:B------:R-:W-:Y:S05]  /*34f0*/  BRA `(.L_x_14686) ;  /* 0x00000a0000007947 */ /* 0x000fea0003800000 */
.L_x_14699:
        /* <DEDUP_REMOVED lines=28> */
.L_x_14702:
        /* <DEDUP_REMOVED lines=15> */
.L_x_14701:
[----:B------:R-:W3:Y:S02]  /*37b0*/  LDG.E.U16 R0, [R2.64] ;  /* 0x0000002402007981 */ /* 0x000ee4000c1e1500 */
[----:B---3--:R-:W-:-:S05]  /*37c0*/  PRMT R0, RZ, 0x5410, R0 ;  /* 0x00005410ff007816 */ /* 0x008fca0000000000 */
[----:B------:R-:W-:-:S04]  /*37d0*/  FMUL.FTZ R0, R0, 1 ;  /* 0x3f80000000007820 */ /* 0x000fc80000410000 */
[----:B------:R0:W3:Y:S01]  /*37e0*/  F2F.F64.F32 R24, R0 ;  /* 0x0000000000187310 */ /* 0x0000e20000201800 */
[----:B------:R-:W-:Y:S05]  /*37f0*/  BRA `(.L_x_14686) ;  /* 0x0000070000007947 */ /* 0x000fea0003800000 */
.L_x_14698:
        /* <DEDUP_REMOVED lines=11> */
.L_x_14705:
        /* <DEDUP_REMOVED lines=21> */
.L_x_14709:
[----:B------:R-:W-:Y:S05]  /*3a00*/  BSYNC B1 ;  /* 0x0000000000017941 */ /* 0x000fea0003800000 */
.L_x_14708:
[----:B------:R-:W-:Y:S01]  /*3a10*/  LEA R3, R0, 0x3b800000, 0x17 ;  /* 0x3b80000000037811 */ /* 0x000fe200078eb8ff */
[----:B------:R-:W-:-:S05]  /*3a20*/  IMAD.SHL.U32 R0, R2, 0x100000, RZ ;  /* 0x0010000002007824 */ /* 0x000fca00078e00ff */
[----:B------:R-:W-:Y:S02]  /*3a30*/  LOP3.LUT R0, R3, R0, R4, 0xfe, !PT ;  /* 0x0000000003007212 */ /* 0x000fe400078efe04 */
.L_x_14707:
[----:B------:R-:W-:Y:S05]  /*3a40*/  BSYNC B0 ;  /* 0x0000000000007941 */ /* 0x000fea0003800000 */
.L_x_14706:
[----:B------:R-:W-:-:S04]  /*3a50*/  FMUL.FTZ R0, R0, 1 ;  /* 0x3f80000000007820 */ /* 0x000fc80000410000 */
[----:B------:R0:W3:Y:S01]  /*3a60*/  F2F.F64.F32 R24, R0 ;  /* 0x0000000000187310 */ /* 0x0000e20000201800 */
[----:B------:R-:W-:Y:S05]  /*3a70*/  BRA `(.L_x_14686) ;  /* 0x0000048000007947 */ /* 0x000fea0003800000 */
.L_x_14704:
        /* <DEDUP_REMOVED lines=21> */
.L_x_14713:
[----:B------:R-:W-:Y:S05]  /*3bd0*/  BSYNC B1 ;  /* 0x0000000000017941 */ /* 0x000fea0003800000 */
.L_x_14712:
[----:B------:R-:W-:Y:S01]  /*3be0*/  LEA R3, R0, 0x37800000, 0x17 ;  /* 0x3780000000037811 */ /* 0x000fe200078eb8ff */
[----:B------:R-:W-:-:S05]  /*3bf0*/  IMAD.SHL.U32 R0, R2, 0x200000, RZ ;  /* 0x0020000002007824 */ /* 0x000fca00078e00ff */
[----:B------:R-:W-:Y:S02]  /*3c00*/  LOP3.LUT R0, R3, R0, R4, 0xfe, !PT ;  /* 0x0000000003007212 */ /* 0x000fe400078efe04 */
.L_x_14711:
[----:B------:R-:W-:Y:S05]  /*3c10*/  BSYNC B0 ;  /* 0x0000000000007941 */ /* 0x000fea0003800000 */
.L_x_14710:
[----:B------:R-:W-:-:S04]  /*3c20*/  FMUL.FTZ R0, R0, 1 ;  /* 0x3f80000000007820 */ /* 0x000fc80000410000 */
[----:B------:R0:W3:Y:S01]  /*3c30*/  F2F.F64.F32 R24, R0 ;  /* 0x0000000000187310 */ /* 0x0000e20000201800 */
[----:B------:R-:W-:Y:S05]  /*3c40*/  BRA `(.L_x_14686) ;  /* 0x000002b000007947 */ /* 0x000fea0003800000 */
.L_x_14703:
        /* <DEDUP_REMOVED lines=14> */
.L_x_14717:
[----:B------:R-:W-:Y:S05]  /*3d30*/  BSYNC B0 ;  /* 0x0000000000007941 */ /* 0x000fea0003800000 */
.L_x_14716:
[----:B------:R-:W-:-:S04]  /*3d40*/  FMUL.FTZ R0, R0, 1 ;  /* 0x3f80000000007820 */ /* 0x000fc80000410000 */
[----:B------:R0:W3:Y:S01]  /*3d50*/  F2F.F64.F32 R24, R0 ;  /* 0x0000000000187310 */ /* 0x0000e20000201800 */
[----:B------:R-:W-:Y:S05]  /*3d60*/  BRA `(.L_x_14686) ;  /* 0x0000019000007947 */ /* 0x000fea0003800000 */
.L_x_14691:
        /* <DEDUP_REMOVED lines=20> */
.L_x_14715:
[----:B------:R-:W3:Y:S02]  /*3eb0*/  LDG.E.64 R24, [R2.64] ;  /* 0x0000002402187981 */ /* 0x000ee4000c1e1b00 */
[----:B---3--:R-:W0:Y:S01]  /*3ec0*/  I2F.F64.U64 R24, R24 ;  /* 0x0000001800187312 */ /* 0x008e220000301800 */
[----:B------:R-:W-:Y:S05]  /*3ed0*/  BRA `(.L_x_14686) ;  /* 0x0000002000007947 */ /* 0x000fea0003800000 */
.L_x_14714:
[----:B------:R-:W3:Y:S02]  /*3ee0*/  LDG.E R2, [R2.64] ;  /* 0x0000002402027981 */ /* 0x000ee4000c1e1900 */
[----:B---3--:R0:W3:Y:S02]  /*3ef0*/  I2F.F64.U32 R24, R2 ;  /* 0x0000000200187312 */ /* 0x0080e40000201800 */
.L_x_14686:
[----:B------:R-:W-:Y:S05]  /*3f00*/  BSYNC B6 ;  /* 0x0000000000067941 */ /* 0x000fea0003800000 */
.L_x_14685:
[----:B0-----:R-:W0:Y:S01]  /*3f10*/  S2R R3, SR_TID.X ;  /* 0x0000000000037919 */ /* 0x001e220000002100 */
[----:B------:R-:W-:Y:S01]  /*3f20*/  BSSY B0, `(.L_x_14718) ;  /* 0x000015b000007945 */ /* 0x000fe20003800000 */
[----:B0-----:R-:W-:-:S13]  /*3f30*/  ISETP.GE.AND P0, PT, R3, R34, PT ;  /* 0x000000220300720c */ /* 0x001fda0003f06270 */
[----:B------:R-:W-:Y:S05]  /*3f40*/  @P0 BRA `(.L_x_14719) ;  /* 0x0000158000000947 */ /* 0x000fea0003800000 */
[----:B-----5:R-:W0:-:S14]  /*3f50*/  DSETP.NEU.AND P0, PT, R16, RZ, PT ;  /* 0x000000ff1000722a */ /* 0x020e1c0003f0d000 */
        /* <DEDUP_REMOVED lines=22> */
[----:B-123--:R-:W-:Y:S05]  /*40c0*/  CALL.REL.NOINC `($__internal_13_$__cuda_sm20_div_rn_f64_full) ;  /* 0x0000998000007944 */ /* 0x00efea0003c00000 */
.L_x_14722:
[----:B------:R-:W-:Y:S05]  /*40d0*/  BSYNC B2 ;  /* 0x0000000000027941 */ /* 0x000fea0003800000 */
.L_x_14721:
[----:B------:R-:W-:Y:S02]  /*40e0*/  IMAD.MOV.U32 R4, RZ, RZ, R6 ;  /* 0x000000ffff047224 */ /* 0x000fe400078e0006 */
[----:B------:R-:W-:Y:S01]  /*40f0*/  IMAD.MOV.U32 R5, RZ, RZ, R7 ;  /* 0x000000ffff057224 */ /* 0x000fe200078e0007 */
[----:B------:R-:W-:Y:S05]  /*4100*/  BRA `(.L_x_14719) ;  /* 0x000013c000007947 */ /* 0x000fea0003800000 */
.L_x_14720:
[----:B------:R-:W-:Y:S01]  /*4110*/  IMAD.MOV.U32 R0, RZ, RZ, c[0x0][0x174] ;  /* 0x00005d00ff007624 */ /* 0x000fe200078e00ff */
[----:B------:R-:W-:Y:S01]  /*4120*/  LOP3.LUT R3, R17, 0x7fffffff, RZ, 0xc0, !PT ;  /* 0x7fffffff11037812 */ /* 0x000fe200078ec0ff */
[----:B------:R-:W-:Y:S01]  /*4130*/  BSSY B1, `(.L_x_14723) ;  /* 0x00000fc000017945 */ /* 0x000fe20003800000 */
[----:B------:R-:W-:-:S02]  /*4140*/  IMAD.MOV.U32 R2, RZ, RZ, R16 ;  /* 0x000000ffff027224 */ /* 0x000fc400078e0010 */
        /* <DEDUP_REMOVED lines=22> */
[C---:B----4-:R-:W-:Y:S02]  /*42b0*/  @!P1 LEA.HI R4, R3.reuse, 0xffffffca, RZ, 0xc ;  /* 0xffffffca03049811 */ /* 0x050fe400078f60ff */
        /* <DEDUP_REMOVED lines=13> */
.L_x_14729:
        /* <DEDUP_REMOVED lines=12> */
.L_x_14728:
[----:B------:R-:W-:Y:S02]  /*4450*/  IMAD.MOV.U32 R8, RZ, RZ, R7 ;  /* 0x000000ffff087224 */ /* 0x000fe400078e0007 */
.L_x_14727:
[----:B------:R-:W-:Y:S05]  /*4460*/  BSYNC B2 ;  /* 0x0000000000027941 */ /* 0x000fea0003800000 */
.L_x_14726:
        /* <DEDUP_REMOVED lines=13> */
.L_x_14735:
        /* <DEDUP_REMOVED lines=33> */
.L_x_14734:
[----:B------:R-:W-:Y:S02]  /*4750*/  IMAD.MOV.U32 R8, RZ, RZ, R11 ;  /* 0x000000ffff087224 */ /* 0x000fe400078e000b */
.L_x_14733:
[----:B------:R-:W-:Y:S05]  /*4760*/  BSYNC B3 ;  /* 0x0000000000037941 */ /* 0x000fea0003800000 */
.L_x_14732:
[----:B------:R-:W-:-:S13]  /*4770*/  ISETP.GE.U32.AND P0, PT, R7, 0xc, PT ;  /* 0x0000000c0700780c */ /* 0x000fda0003f06070 */
[----:B------:R-:W-:Y:S05]  /*4780*/  @!P0 BRA `(.L_x_14731) ;  /* 0x0000077000008947 */ /* 0x000fea0003800000 */
[----:B------:R-:W-:Y:S01]  /*4790*/  BSSY B3, `(.L_x_14736) ;  /* 0x0000075000037945 */ /* 0x000fe20003800000 */
[----:B------:R-:W-:Y:S02]  /*47a0*/  IADD3 R6, R6, 0x10, RZ ;  /* 0x0000001006067810 */ /* 0x000fe40007ffe0ff */
.L_x_14737:
        /* <DEDUP_REMOVED lines=116> */
.L_x_14736:
[----:B------:R-:W-:Y:S02]  /*4ef0*/  IMAD.MOV.U32 R12, RZ, RZ, R7 ;  /* 0x000000ffff0c7224 */ /* 0x000fe400078e0007 */
.L_x_14731:
[----:B------:R-:W-:Y:S05]  /*4f00*/  BSYNC B2 ;  /* 0x0000000000027941 */ /* 0x000fea0003800000 */
.L_x_14730:
        /* <DEDUP_REMOVED lines=19> */
.L_x_14739:
[----:B------:R-:W-:Y:S05]  /*5040*/  BSYNC B2 ;  /* 0x0000000000027941 */ /* 0x000fea0003800000 */
.L_x_14738:
[----:B------:R-:W-:Y:S02]  /*5050*/  IMAD.MOV.U32 R5, RZ, RZ, R7 ;  /* 0x000000ffff057224 */ /* 0x000fe400078e0007 */
[----:B------:R-:W-:-:S03]  /*5060*/  IMAD.MOV.U32 R4, RZ, RZ, R6 ;  /* 0x000000ffff047224 */ /* 0x000fc600078e0006 */
[----:B------:R-:W-:Y:S01]  /*5070*/  LOP3.LUT R5, R5, 0x80000000, R0, 0xb8, !PT ;  /* 0x8000000005057812 */ /* 0x000fe200078eb800 */
[----:B------:R-:W-:Y:S05]  /*5080*/  BRA `(.L_x_14725) ;  /* 0x0000006000007947 */ /* 0x000fea0003800000 */
.L_x_14724:
[----:B------:R-:W0:-:S06]  /*5090*/  DSETP.GTU.AND P0, PT, R2, +INF , PT ;  /* 0x7ff000000200742a */ /* 0x000e0c0003f0c000 */
[----:B0-----:R-:W0:-:S14]  /*50a0*/  DSETP.LE.AND P0, PT, R6, +INF , !P0 ;  /* 0x7ff000000600742a */ /* 0x001e1c0004703000 */
[----:B0-----:R-:W0:-:S04]  /*50b0*/  @P0 DSETP.NEU.AND P1, PT, R6, +INF , PT ;  /* 0x7ff000000600042a */ /* 0x001e080003f2d000 */
[----:B------:R4:W3:-:S06]  /*50c0*/  @!P0 DADD R4, R16, c[0x0][0x170] ;  /* 0x00005c0010048629 */ /* 0x0008cc0000000000 */
[----:B0-----:R-:W-:Y:S02]  /*50d0*/  @P0 FSEL R5, R0, -QNAN , P1 ;  /* 0xfff8000000050808 */ /* 0x001fe40000800000 */
[----:B------:R-:W-:Y:S02]  /*50e0*/  @P0 FSEL R4, RZ, c[0x0][0x170], !P1 ;  /* 0x00005c00ff040a08 */ /* 0x000fe40004800000 */
.L_x_14725:
[----:B---34-:R-:W-:Y:S05]  /*50f0*/  BSYNC B1 ;  /* 0x0000000000017941 */ /* 0x018fea0003800000 */
.L_x_14723:
[----:B------:R-:W0:Y:S01]  /*5100*/  MUFU.RCP64H R3, R17 ;  /* 0x0000001100037308 */ /* 0x000e220000001800 */
[----:B------:R-:W-:Y:S01]  /*5110*/  IMAD.MOV.U32 R2, RZ, RZ, 0x1 ;  /* 0x00000001ff027424 */ /* 0x000fe200078e00ff */
[----:B------:R-:W3:Y:S01]  /*5120*/  DADD R10, -R4, c[0x0][0x170] ;  /* 0x00005c00040a7629 */ /* 0x000ee20000000100 */
[----:B------:R-:W-:Y:S09]  /*5130*/  BSSY B2, `(.L_x_14740) ;  /* 0x0000011000027945 */ /* 0x000ff20003800000 */
[----:B---3--:R-:W-:Y:S01]  /*5140*/  FSETP.GEU.AND P1, PT, |R11|, 6.5827683646048100446e-37, PT ;  /* 0x036000000b00780b */ /* 0x008fe20003f2e200 */
        /* <DEDUP_REMOVED lines=14> */
[----:B-12---:R-:W-:Y:S05]  /*5230*/  CALL.REL.NOINC `($__internal_13_$__cuda_sm20_div_rn_f64_full) ;  /* 0x0000881000007944 */ /* 0x006fea0003c00000 */
.L_x_14741:
[----:B------:R-:W-:Y:S05]  /*5240*/  BSYNC B2 ;  /* 0x0000000000027941 */ /* 0x000fea0003800000 */
.L_x_14740:
        /* <DEDUP_REMOVED lines=29> */
[----:B-12---:R-:W-:Y:S05]  /*5420*/  CALL.REL.NOINC `($__internal_13_$__cuda_sm20_div_rn_f64_full) ;  /* 0x0000862000007944 */ /* 0x006fea0003c00000 */
.L_x_14744:
[----:B------:R-:W-:Y:S05]  /*5430*/  BSYNC B2 ;  /* 0x0000000000027941 */ /* 0x000fea0003800000 */
.L_x_14743:
[----:B------:R-:W-:Y:S01]  /*5440*/  LOP3.LUT R5, RZ, 0x80000000, R7, 0xb8, !PT ;  /* 0x80000000ff057812 */ /* 0x000fe200078eb807 */
[----:B------:R-:W-:Y:S01]  /*5450*/  IMAD.MOV.U32 R4, RZ, RZ, RZ ;  /* 0x000000ffff047224 */ /* 0x000fe200078e00ff */
[----:B------:R-:W-:Y:S05]  /*5460*/  BRA `(.L_x_14719) ;  /* 0x0000006000007947 */ /* 0x000fea0003800000 */
.L_x_14742:
[----:B------:R-:W0:Y:S02]  /*5470*/  FRND.F64.FLOOR R2, R8 ;  /* 0x0000000800027313 */ /* 0x000e240000305800 */
[----:B0-----:R-:W0:-:S04]  /*5480*/  DADD R4, R8, -R2 ;  /* 0x0000000008047229 */ /* 0x001e080000000802 */
[----:B------:R-:W-:-:S04]  /*5490*/  DADD R6, R2, 1 ;  /* 0x3ff0000002067429 */ /* 0x000fc80000000000 */
[----:B0-----:R-:W0:-:S06]  /*54a0*/  DSETP.GT.AND P0, PT, R4, 0.5, PT ;  /* 0x3fe000000400742a */ /* 0x001e0c0003f04000 */
[----:B0-----:R-:W-:Y:S02]  /*54b0*/  FSEL R4, R6, R2, P0 ;  /* 0x0000000206047208 */ /* 0x001fe40000000000 */
[----:B------:R-:W-:Y:S02]  /*54c0*/  FSEL R5, R7, R3, P0 ;  /* 0x0000000307057208 */ /* 0x000fe40000000000 */
.L_x_14719:
[----:B------:R-:W-:Y:S05]  /*54d0*/  BSYNC B0 ;  /* 0x0000000000007941 */ /* 0x000fea0003800000 */
.L_x_14718:
[----:B------:R-:W0:Y:S01]  /*54e0*/  S2R R37, SR_TID.X ;  /* 0x0000000000257919 */ /* 0x000e220000002100 */
[----:B------:R-:W-:Y:S01]  /*54f0*/  BSSY B0, `(.L_x_14745) ;  /* 0x000015d000007945 */ /* 0x000fe20003800000 */
[----:B0-----:R-:W-:-:S04]  /*5500*/  IADD3 R35, R37, 0x80, RZ ;  /* 0x0000008025237810 */ /* 0x001fc80007ffe0ff */
[----:B------:R-:W-:-:S13]  /*5510*/  ISETP.GE.AND P0, PT, R35, R34, PT ;  /* 0x000000222300720c */ /* 0x000fda0003f06270 */
[----:B------:R-:W-:Y:S05]  /*5520*/  @P0 BRA `(.L_x_14746) ;  /* 0x0000159000000947 */ /* 0x000fea0003800000 */
[----:B-1---5:R-:W0:-:S14]  /*5530*/  DSETP.NEU.AND P0, PT, R22, RZ, PT ;  /* 0x000000ff1600722a */ /* 0x022e1c0003f0d000 */
        /* <DEDUP_REMOVED lines=22> */
[----:B--23--:R-:W-:Y:S05]  /*56a0*/  CALL.REL.NOINC `($__internal_13_$__cuda_sm20_div_rn_f64_full) ;  /* 0x000083a000007944 */ /* 0x00cfea0003c00000 */
.L_x_14749:
[----:B------:R-:W-:Y:S05]  /*56b0*/  BSYNC B2 ;  /* 0x0000000000027941 */ /* 0x000fea0003800000 */
.L_x_14748:
[----:B------:R-:W-:Y:S02]  /*56c0*/  IMAD.MOV.U32 R32, RZ, RZ, R6 ;  /* 0x000000ffff207224 */ /* 0x000fe400078e0006 */
[----:B------:R-:W-:Y:S01]  /*56d0*/  IMAD.MOV.U32 R33, RZ, RZ, R7 ;  /* 0x000000ffff217224 */ /* 0x000fe200078e0007 */
[----:B------:R-:W-:Y:S05]  /*56e0*/  BRA `(.L_x_14746) ;  /* 0x000013d000007947 */ /* 0x000fea0003800000 */
.L_x_14747:
        /* <DEDUP_REMOVED lines=40> */
.L_x_14755:
        /* <DEDUP_REMOVED lines=12> */
.L_x_14754:
[----:B------:R-:W-:Y:S05]  /*5a30*/  BSYNC B2 ;  /* 0x0000000000027941 */ /* 0x000fea0003800000 */
.L_x_14753:
        /* <DEDUP_REMOVED lines=13> */
.L_x_14761:
        /* <DEDUP_REMOVED lines=33> */
.L_x_14760:
[----:B------:R-:W-:Y:S02]  /*5d20*/  IMAD.MOV.U32 R0, RZ, RZ, R12 ;  /* 0x000000ffff007224 */ /* 0x000fe400078e000c */
.L_x_14759:
[----:B------:R-:W-:Y:S05]  /*5d30*/  BSYNC B3 ;  /* 0x0000000000037941 */ /* 0x000fea0003800000 */
.L_x_14758:
[----:B------:R-:W-:-:S13]  /*5d40*/  ISETP.GE.U32.AND P0, PT, R10, 0xc, PT ;  /* 0x0000000c0a00780c */ /* 0x000fda0003f06070 */
[----:B------:R-:W-:Y:S05]  /*5d50*/  @!P0 BRA `(.L_x_14757) ;  /* 0x0000077000008947 */ /* 0x000fea0003800000 */
[----:B------:R-:W-:Y:S01]  /*5d60*/  BSSY B3, `(.L_x_14762) ;  /* 0x0000075000037945 */ /* 0x000fe20003800000 */
[----:B------:R-:W-:Y:S02]  /*5d70*/  IADD3 R0, R9, 0x10, RZ ;  /* 0x0000001009007810 */ /* 0x000fe40007ffe0ff */
.L_x_14763:
        /* <DEDUP_REMOVED lines=116> */
.L_x_14762:
[----:B------:R-:W-:Y:S02]  /*64c0*/  IMAD.MOV.U32 R0, RZ, RZ, R9 ;  /* 0x000000ffff007224 */ /* 0x000fe400078e0009 */
.L_x_14757:
[----:B------:R-:W-:Y:S05]  /*64d0*/  BSYNC B2 ;  /* 0x0000000000027941 */ /* 0x000fea0003800000 */
.L_x_14756:
        /* <DEDUP_REMOVED lines=20> */
.L_x_14765:
[----:B------:R-:W-:Y:S05]  /*6620*/  BSYNC B2 ;  /* 0x0000000000027941 */ /* 0x000fea0003800000 */
.L_x_14764:
[----:B------:R-:W-:Y:S02]  /*6630*/  IMAD.MOV.U32 R17, RZ, RZ, R9 ;  /* 0x000000ffff117224 */ /* 0x000fe400078e0009 */
[----:B------:R-:W-:-:S03]  /*6640*/  IMAD.MOV.U32 R16, RZ, RZ, R8 ;  /* 0x000000ffff107224 */ /* 0x000fc600078e0008 */
[----:B------:R-:W-:Y:S01]  /*6650*/  LOP3.LUT R17, R17, 0x80000000, R6, 0xb8, !PT ;  /* 0x8000000011117812 */ /* 0x000fe200078eb806 */
[----:B------:R-:W-:Y:S05]  /*6660*/  BRA `(.L_x_14752) ;  /* 0x0000006000007947 */ /* 0x000fea0003800000 */
.L_x_14751:
[----:B------:R-:W0:-:S06]  /*6670*/  DSETP.GTU.AND P0, PT, R2, +INF , PT ;  /* 0x7ff000000200742a */ /* 0x000e0c0003f0c000 */
[----:B0-----:R-:W0:-:S14]  /*6680*/  DSETP.LE.AND P0, PT, R8, +INF , !P0 ;  /* 0x7ff000000800742a */ /* 0x001e1c0004703000 */
[----:B0-----:R-:W0:-:S04]  /*6690*/  @P0 DSETP.NEU.AND P1, PT, R8, +INF , PT ;  /* 0x7ff000000800042a */ /* 0x001e080003f2d000 */
[----:B------:R1:W4:-:S06]  /*66a0*/  @!P0 DADD R16, R22, c[0x0][0x170] ;  /* 0x00005c0016108629 */ /* 0x00030c0000000000 */
[----:B0-----:R-:W-:Y:S02]  /*66b0*/  @P0 FSEL R17, R6, -QNAN , P1 ;  /* 0xfff8000006110808 */ /* 0x001fe40000800000 */
[----:B------:R-:W-:Y:S02]  /*66c0*/  @P0 FSEL R16, RZ, c[0x0][0x170], !P1 ;  /* 0x00005c00ff100a08 */ /* 0x000fe40004800000 */
.L_x_14752:
[----:B-1--4-:R-:W-:Y:S05]  /*66d0*/  BSYNC B1 ;  /* 0x0000000000017941 */ /* 0x012fea0003800000 */
.L_x_14750:
        /* <DEDUP_REMOVED lines=19> */
[----:B--23--:R-:W-:Y:S05]  /*6810*/  CALL.REL.NOINC `($__internal_13_$__cuda_sm20_div_rn_f64_full) ;  /* 0x0000723000007944 */ /* 0x00cfea0003c00000 */
.L_x_14767:
[----:B------:R-:W-:Y:S05]  /*6820*/  BSYNC B2 ;  /* 0x0000000000027941 */ /* 0x000fea0003800000 */
.L_x_14766:
        /* <DEDUP_REMOVED lines=31> */
.L_x_14770:
[----:B------:R-:W-:Y:S05]  /*6a20*/  BSYNC B2 ;  /* 0x0000000000027941 */ /* 0x000fea0003800000 */
.L_x_14769:
[----:B------:R-:W-:Y:S01]  /*6a30*/  LOP3.LUT R33, RZ, 0x80000000, R7, 0xb8, !PT ;  /* 0x80000000ff217812 */ /* 0x000fe200078eb807 */
[----:B------:R-:W-:Y:S01]  /*6a40*/  IMAD.MOV.U32 R32, RZ, RZ, RZ ;  /* 0x000000ffff207224 */ /* 0x000fe200078e00ff */
[----:B------:R-:W-:Y:S05]  /*6a50*/  BRA `(.L_x_14746) ;  /* 0x0000006000007947 */ /* 0x000fea0003800000 */
.L_x_14768:
[----:B------:R-:W0:Y:S02]  /*6a60*/  FRND.F64.FLOOR R2, R10 ;  /* 0x0000000a00027313 */ /* 0x000e240000305800 */
[----:B0-----:R-:W0:-:S04]  /*6a70*/  DADD R6, R10, -R2 ;  /* 0x000000000a067229 */ /* 0x001e080000000802 */
[----:B------:R-:W-:-:S04]  /*6a80*/  DADD R8, R2, 1 ;  /* 0x3ff0000002087429 */ /* 0x000fc80000000000 */
[----:B0-----:R-:W0:-:S06]  /*6a90*/  DSETP.GT.AND P0, PT, R6, 0.5, PT ;  /* 0x3fe000000600742a */ /* 0x001e0c0003f04000 */
[----:B0-----:R-:W-:Y:S02]  /*6aa0*/  FSEL R32, R8, R2, P0 ;  /* 0x0000000208207208 */ /* 0x001fe40000000000 */
[----:B------:R-:W-:Y:S02]  /*6ab0*/  FSEL R33, R9, R3, P0 ;  /* 0x0000000309217208 */ /* 0x000fe40000000000 */
.L_x_14746:
[----:B------:R-:W-:Y:S05]  /*6ac0*/  BSYNC B0 ;  /* 0x0000000000007941 */ /* 0x000fea0003800000 */
.L_x_14745:
[----:B------:R-:W-:Y:S01]  /*6ad0*/  IADD3 R3, R37, 0x100, RZ ;  /* 0x0000010025037810 */ /* 0x000fe20007ffe0ff */
[----:B------:R-:W-:Y:S03]  /*6ae0*/  BSSY B0, `(.L_x_14771) ;  /* 0x000015c000007945 */ /* 0x000fe60003800000 */
[----:B------:R-:W-:-:S13]  /*6af0*/  ISETP.GE.AND P0, PT, R3, R34, PT ;  /* 0x000000220300720c */ /* 0x000fda0003f06270 */
[----:B------:R-:W-:Y:S05]  /*6b00*/  @P0 BRA `(.L_x_14772) ;  /* 0x0000159000000947 */ /* 0x000fea0003800000 */
[----:B--2--5:R-:W0:-:S14]  /*6b10*/  DSETP.NEU.AND P0, PT, R18, RZ, PT ;  /* 0x000000ff1200722a */ /* 0x024e1c0003f0d000 */
        /* <DEDUP_REMOVED lines=22> */
[----:B-1-3--:R-:W-:Y:S05]  /*6c80*/  CALL.REL.NOINC `($__internal_13_$__cuda_sm20_div_rn_f64_full) ;  /* 0x00006dc000007944 */ /* 0x00afea0003c00000 */
.L_x_14775:
[----:B------:R-:W-:Y:S05]  /*6c90*/  BSYNC B2 ;  /* 0x0000000000027941 */ /* 0x000fea0003800000 */
.L_x_14774:
[----:B------:R-:W-:Y:S02]  /*6ca0*/  IMAD.MOV.U32 R28, RZ, RZ, R6 ;  /* 0x000000ffff1c7224 */ /* 0x000fe400078e0006 */
[----:B------:R-:W-:Y:S01]  /*6cb0*/  IMAD.MOV.U32 R29, RZ, RZ, R7 ;  /* 0x000000ffff1d7224 */ /* 0x000fe200078e0007 */
[----:B------:R-:W-:Y:S05]  /*6cc0*/  BRA `(.L_x_14772) ;  /* 0x000013d000007947 */ /* 0x000fea0003800000 */
.L_x_14773:
        /* <DEDUP_REMOVED lines=40> */
.L_x_14781:
        /* <DEDUP_REMOVED lines=12> */
.L_x_14780:
[----:B------:R-:W-:Y:S05]  /*7010*/  BSYNC B2 ;  /* 0x0000000000027941 */ /* 0x000fea0003800000 */
.L_x_14779:
        /* <DEDUP_REMOVED lines=13> */
.L_x_14787:
        /* <DEDUP_REMOVED lines=33> */
.L_x_14786:
[----:B------:R-:W-:Y:S02]  /*7300*/  IMAD.MOV.U32 R0, RZ, RZ, R12 ;  /* 0x000000ffff007224 */ /* 0x000fe400078e000c */
.L_x_14785:
[----:B------:R-:W-:Y:S05]  /*7310*/  BSYNC B3 ;  /* 0x0000000000037941 */ /* 0x000fea0003800000 */
.L_x_14784:
[----:B------:R-:W-:-:S13]  /*7320*/  ISETP.GE.U32.AND P0, PT, R10, 0xc, PT ;  /* 0x0000000c0a00780c */ /* 0x000fda0003f06070 */
[----:B------:R-:W-:Y:S05]  /*7330*/  @!P0 BRA `(.L_x_14783) ;  /* 0x0000077000008947 */ /* 0x000fea0003800000 */
[----:B------:R-:W-:Y:S01]  /*7340*/  BSSY B3, `(.L_x_14788) ;  /* 0x0000075000037945 */ /* 0x000fe20003800000 */
[----:B------:R-:W-:Y:S02]  /*7350*/  IADD3 R0, R9, 0x10, RZ ;  /* 0x0000001009007810 */ /* 0x000fe40007ffe0ff */
.L_x_14789:
        /* <DEDUP_REMOVED lines=116> */
.L_x_14788:
[----:B------:R-:W-:Y:S02]  /*7aa0*/  IMAD.MOV.U32 R0, RZ, RZ, R9 ;  /* 0x000000ffff007224 */ /* 0x000fe400078e0009 */
.L_x_14783:
[----:B------:R-:W-:Y:S05]  /*7ab0*/  BSYNC B2 ;  /* 0x0000000000027941 */ /* 0x000fea0003800000 */
.L_x_14782:
        /* <DEDUP_REMOVED lines=20> */
.L_x_14791:
[----:B------:R-:W-:Y:S05]  /*7c00*/  BSYNC B2 ;  /* 0x0000000000027941 */ /* 0x000fea0003800000 */
.L_x_14790:
[----:B------:R-:W-:Y:S02]  /*7c10*/  IMAD.MOV.U32 R17, RZ, RZ, R9 ;  /* 0x000000ffff117224 */ /* 0x000fe400078e0009 */
[----:B------:R-:W-:-:S03]  /*7c20*/  IMAD.MOV.U32 R16, RZ, RZ, R8 ;  /* 0x000000ffff107224 */ /* 0x000fc600078e0008 */
[----:B------:R-:W-:Y:S01]  /*7c30*/  LOP3.LUT R17, R17, 0x80000000, R6, 0xb8, !PT ;  /* 0x8000000011117812 */ /* 0x000fe200078eb806 */
[----:B------:R-:W-:Y:S05]  /*7c40*/  BRA `(.L_x_14778) ;  /* 0x0000006000007947 */ /* 0x000fea0003800000 */
.L_x_14777:
[----:B------:R-:W0:-:S06]  /*7c50*/  DSETP.GTU.AND P0, PT, R2, +INF , PT ;  /* 0x7ff000000200742a */ /* 0x000e0c0003f0c000 */
[----:B0-----:R-:W0:-:S14]  /*7c60*/  DSETP.LE.AND P0, PT, R8, +INF , !P0 ;  /* 0x7ff000000800742a */ /* 0x001e1c0004703000 */
[----:B0-----:R-:W0:-:S04]  /*7c70*/  @P0 DSETP.NEU.AND P1, PT, R8, +INF , PT ;  /* 0x7ff000000800042a */ /* 0x001e080003f2d000 */
[----:B------:R2:W4:-:S06]  /*7c80*/  @!P0 DADD R16, R18, c[0x0][0x170] ;  /* 0x00005c0012108629 */ /* 0x00050c0000000000 */
[----:B0-----:R-:W-:Y:S02]  /*7c90*/  @P0 FSEL R17, R6, -QNAN , P1 ;  /* 0xfff8000006110808 */ /* 0x001fe40000800000 */
[----:B------:R-:W-:Y:S02]  /*7ca0*/  @P0 FSEL R16, RZ, c[0x0][0x170], !P1 ;  /* 0x00005c00ff100a08 */ /* 0x000fe40004800000 */
.L_x_14778:
[----:B--2-4-:R-:W-:Y:S05]  /*7cb0*/  BSYNC B1 ;  /* 0x0000000000017941 */ /* 0x014fea0003800000 */
.L_x_14776:
[----:B------:R-:W0:Y:S01]  /*7cc0*/  MUFU.RCP64H R3, R19 ;  /* 0x0000001300037308 */ /* 0x000e220000001800 */
[----:B------:R-:W-:Y:S01]  /*7cd0*/  IMAD.MOV.U32 R2, RZ, RZ, 0x1 ;  /* 0x00000001ff027424 */ /* 0x000fe200078e00ff */
[----:B------:R-:W2:Y:S01]  /*7ce0*/  DADD R10, -R16, c[0x0][0x170] ;  /* 0x00005c00100a7629 */ /* 0x000ea20000000100 */
        /* <DEDUP_REMOVED lines=16> */
[----:B-1-3--:R-:W-:Y:S05]  /*7df0*/  CALL.REL.NOINC `($__internal_13_$__cuda_sm20_div_rn_f64_full) ;  /* 0x00005c5000007944 */ /* 0x00afea0003c00000 */
.L_x_14793:
[----:B------:R-:W-:Y:S05]  /*7e00*/  BSYNC B2 ;  /* 0x0000000000027941 */ /* 0x000fea0003800000 */
.L_x_14792:
        /* <DEDUP_REMOVED lines=31> */
.L_x_14796:
[----:B------:R-:W-:Y:S05]  /*8000*/  BSYNC B2 ;  /* 0x0000000000027941 */ /* 0x000fea0003800000 */
.L_x_14795:
[----:B------:R-:W-:Y:S01]  /*8010*/  LOP3.LUT R29, RZ, 0x80000000, R7, 0xb8, !PT ;  /* 0x80000000ff1d7812 */ /* 0x000fe200078eb807 */
[----:B------:R-:W-:Y:S01]  /*8020*/  IMAD.MOV.U32 R28, RZ, RZ, RZ ;  /* 0x000000ffff1c7224 */ /* 0x000fe200078e00ff */
[----:B------:R-:W-:Y:S05]  /*8030*/  BRA `(.L_x_14772) ;  /* 0x0000006000007947 */ /* 0x000fea0003800000 */
.L_x_14794:
[----:B------:R-:W0:Y:S02]  /*8040*/  FRND.F64.FLOOR R2, R10 ;  /* 0x0000000a00027313 */ /* 0x000e240000305800 */
[----:B0-----:R-:W0:-:S04]  /*8050*/  DADD R6, R10, -R2 ;  /* 0x000000000a067229 */ /* 0x001e080000000802 */
[----:B------:R-:W-:-:S04]  /*8060*/  DADD R8, R2, 1 ;  /* 0x3ff0000002087429 */ /* 0x000fc80000000000 */
[----:B0-----:R-:W0:-:S06]  /*8070*/  DSETP.GT.AND P0, PT, R6, 0.5, PT ;  /* 0x3fe000000600742a */ /* 0x001e0c0003f04000 */
[----:B0-----:R-:W-:Y:S02]  /*8080*/  FSEL R28, R8, R2, P0 ;  /* 0x00000002081c7208 */ /* 0x001fe40000000000 */
[----:B------:R-:W-:Y:S02]  /*8090*/  FSEL R29, R9, R3, P0 ;  /* 0x00000003091d7208 */ /* 0x000fe40000000000 */
.L_x_14772:
[----:B------:R-:W-:Y:S05]  /*80a0*/  BSYNC B0 ;  /* 0x0000000000007941 */ /* 0x000fea0003800000 */
.L_x_14771:
[----:B------:R-:W-:Y:S01]  /*80b0*/  IADD3 R37, R37, 0x180, RZ ;  /* 0x0000018025257810 */ /* 0x000fe20007ffe0ff */
[----:B------:R-:W-:Y:S03]  /*80c0*/  BSSY B0, `(.L_x_14797) ;  /* 0x000015c000007945 */ /* 0x000fe60003800000 */
[----:B------:R-:W-:-:S13]  /*80d0*/  ISETP.GE.AND P0, PT, R37, R34, PT ;  /* 0x000000222500720c */ /* 0x000fda0003f06270 */
[----:B------:R-:W-:Y:S05]  /*80e0*/  @P0 BRA `(.L_x_14798) ;  /* 0x0000159000000947 */ /* 0x000fea0003800000 */
[----:B---3-5:R-:W0:-:S14]  /*80f0*/  DSETP.NEU.AND P0, PT, R24, RZ, PT ;  /* 0x000000ff1800722a */ /* 0x028e1c0003f0d000 */
        /* <DEDUP_REMOVED lines=23> */
.L_x_14801:
[----:B------:R-:W-:Y:S05]  /*8270*/  BSYNC B2 ;  /* 0x0000000000027941 */ /* 0x000fea0003800000 */
.L_x_14800:
[----:B------:R-:W-:Y:S02]  /*8280*/  IMAD.MOV.U32 R16, RZ, RZ, R6 ;  /* 0x000000ffff107224 */ /* 0x000fe400078e0006 */
[----:B------:R-:W-:Y:S01]  /*8290*/  IMAD.MOV.U32 R17, RZ, RZ, R7 ;  /* 0x000000ffff117224 */ /* 0x000fe200078e0007 */
[----:B------:R-:W-:Y:S05]  /*82a0*/  BRA `(.L_x_14798) ;  /* 0x000013d000007947 */ /* 0x000fea0003800000 */
.L_x_14799:
        /* <DEDUP_REMOVED lines=40> */
.L_x_14807:
        /* <DEDUP_REMOVED lines=12> */
.L_x_14806:
[----:B------:R-:W-:Y:S05]  /*85f0*/  BSYNC B2 ;  /* 0x0000000000027941 */ /* 0x000fea0003800000 */
.L_x_14805:
        /* <DEDUP_REMOVED lines=13> */
.L_x_14813:
        /* <DEDUP_REMOVED lines=33> */
.L_x_14812:
[----:B------:R-:W-:Y:S02]  /*88e0*/  IMAD.MOV.U32 R0, RZ, RZ, R12 ;  /* 0x000000ffff007224 */ /* 0x000fe400078e000c */
.L_x_14811:
[----:B------:R-:W-:Y:S05]  /*88f0*/  BSYNC B3 ;  /* 0x0000000000037941 */ /* 0x000fea0003800000 */
.L_x_14810:
[----:B------:R-:W-:-:S13]  /*8900*/  ISETP.GE.U32.AND P0, PT, R10, 0xc, PT ;  /* 0x0000000c0a00780c */ /* 0x000fda0003f06070 */
[----:B------:R-:W-:Y:S05]  /*8910*/  @!P0 BRA `(.L_x_14809) ;  /* 0x0000077000008947 */ /* 0x000fea0003800000 */
[----:B------:R-:W-:Y:S01]  /*8920*/  BSSY B3, `(.L_x_14814) ;  /* 0x0000075000037945 */ /* 0x000fe20003800000 */
[----:B------:R-:W-:Y:S02]  /*8930*/  IADD3 R0, R9, 0x10, RZ ;  /* 0x0000001009007810 */ /* 0x000fe40007ffe0ff */
.L_x_14815:
        /* <DEDUP_REMOVED lines=116> */
.L_x_14814:
[----:B------:R-:W-:Y:S02]  /*9080*/  IMAD.MOV.U32 R0, RZ, RZ, R9 ;  /* 0x000000ffff007224 */ /* 0x000fe400078e0009 */
.L_x_14809:
[----:B------:R-:W-:Y:S05]  /*9090*/  BSYNC B2 ;  /* 0x0000000000027941 */ /* 0x000fea0003800000 */
.L_x_14808:
        /* <DEDUP_REMOVED lines=20> */
.L_x_14817:
[----:B------:R-:W-:Y:S05]  /*91e0*/  BSYNC B2 ;  /* 0x0000000000027941 */ /* 0x000fea0003800000 */
.L_x_14816:
[----:B------:R-:W-:Y:S02]  /*91f0*/  IMAD.MOV.U32 R17, RZ, RZ, R9 ;  /* 0x000000ffff117224 */ /* 0x000fe400078e0009 */
[----:B------:R-:W-:-:S03]  /*9200*/  IMAD.MOV.U32 R16, RZ, RZ, R8 ;  /* 0x000000ffff107224 */ /* 0x000fc600078e0008 */
[----:B------:R-:W-:Y:S01]  /*9210*/  LOP3.LUT R17, R17, 0x80000000, R6, 0xb8, !PT ;  /* 0x8000000011117812 */ /* 0x000fe200078eb806 */
[----:B------:R-:W-:Y:S05]  /*9220*/  BRA `(.L_x_14804) ;  /* 0x0000006000007947 */ /* 0x000fea0003800000 */
.L_x_14803:
[----:B------:R-:W0:-:S06]  /*9230*/  DSETP.GTU.AND P0, PT, R2, +INF , PT ;  /* 0x7ff000000200742a */ /* 0x000e0c0003f0c000 */
[----:B0-----:R-:W0:-:S14]  /*9240*/  DSETP.LE.AND P0, PT, R8, +INF , !P0 ;  /* 0x7ff000000800742a */ /* 0x001e1c0004703000 */
[----:B0-----:R-:W0:-:S04]  /*9250*/  @P0 DSETP.NEU.AND P1, PT, R8, +INF , PT ;  /* 0x7ff000000800042a */ /* 0x001e080003f2d000 */
[----:B------:R3:W4:-:S06]  /*9260*/  @!P0 DADD R16, R24, c[0x0][0x170] ;  /* 0x00005c0018108629 */ /* 0x00070c0000000000 */
[----:B0-----:R-:W-:Y:S02]  /*9270*/  @P0 FSEL R17, R6, -QNAN , P1 ;  /* 0xfff8000006110808 */ /* 0x001fe40000800000 */
[----:B------:R-:W-:Y:S02]  /*9280*/  @P0 FSEL R16, RZ, c[0x0][0x170], !P1 ;  /* 0x00005c00ff100a08 */ /* 0x000fe40004800000 */
.L_x_14804:
[----:B---34-:R-:W-:Y:S05]  /*9290*/  BSYNC B1 ;  /* 0x0000000000017941 */ /* 0x018fea0003800000 */
.L_x_14802:
        /* <DEDUP_REMOVED lines=20> */
.L_x_14819:
[----:B------:R-:W-:Y:S05]  /*93e0*/  BSYNC B2 ;  /* 0x0000000000027941 */ /* 0x000fea0003800000 */
.L_x_14818:
        /* <DEDUP_REMOVED lines=31> */
.L_x_14822:
[----:B------:R-:W-:Y:S05]  /*95e0*/  BSYNC B2 ;  /* 0x0000000000027941 */ /* 0x000fea0003800000 */
.L_x_14821:
[----:B------:R-:W-:Y:S01]  /*95f0*/  LOP3.LUT R17, RZ, 0x80000000, R7, 0xb8, !PT ;  /* 0x80000000ff117812 */ /* 0x000fe200078eb807 */
[----:B------:R-:W-:Y:S01]  /*9600*/  IMAD.MOV.U32 R16, RZ, RZ, RZ ;  /* 0x000000ffff107224 */ /* 0x000fe200078e00ff */
[----:B------:R-:W-:Y:S05]  /*9610*/  BRA `(.L_x_14798) ;  /* 0x0000006000007947 */ /* 0x000fea0003800000 */
.L_x_14820:
[----:B------:R-:W0:Y:S02]  /*9620*/  FRND.F64.FLOOR R2, R10 ;  /* 0x0000000a00027313 */ /* 0x000e240000305800 */
[----:B0-----:R-:W0:-:S04]  /*9630*/  DADD R6, R10, -R2 ;  /* 0x000000000a067229 */ /* 0x001e080000000802 */
[----:B------:R-:W-:-:S04]  /*9640*/  DADD R8, R2, 1 ;  /* 0x3ff0000002087429 */ /* 0x000fc80000000000 */
[----:B0-----:R-:W0:-:S06]  /*9650*/  DSETP.GT.AND P0, PT, R6, 0.5, PT ;  /* 0x3fe000000600742a */ /* 0x001e0c0003f04000 */
[----:B0-----:R-:W-:Y:S02]  /*9660*/  FSEL R16, R8, R2, P0 ;  /* 0x0000000208107208 */ /* 0x001fe40000000000 */
[----:B------:R-:W-:Y:S02]  /*9670*/  FSEL R17, R9, R3, P0 ;  /* 0x0000000309117208 */ /* 0x000fe40000000000 */
.L_x_14798:
[----:B------:R-:W-:Y:S05]  /*9680*/  BSYNC B0 ;  /* 0x0000000000007941 */ /* 0x000fea0003800000 */
.L_x_14797:
[----:B------:R-:W0:Y:S01]  /*9690*/  S2R R0, SR_CTAID.X ;  /* 0x0000000000007919 */ /* 0x000e220000002500 */
[----:B------:R-:W-:Y:S01]  /*96a0*/  IMAD.MOV.U32 R3, RZ, RZ, -0x200 ;  /* 0xfffffe00ff037424 */ /* 0x000fe200078e00ff */
[----:B--2--5:R-:W2:Y:S01]  /*96b0*/  LDC.U8 R19, c[0x0][0x194] ;  /* 0x00006500ff137b82 */ /* 0x024ea20000000000 */
        /* <DEDUP_REMOVED lines=25> */
.L_x_14828:
[----:B------:R-:W0:Y:S01]  /*9850*/  F2I.S64.F64.TRUNC R4, R4 ;  /* 0x0000000400047311 */ /* 0x000e22000030d900 */
[----:B------:R-:W-:Y:S02]  /*9860*/  IMAD.MOV.U32 R23, RZ, RZ, R35 ;  /* 0x000000ffff177224 */ /* 0x000fe400078e0023 */
[----:B0-----:R-:W-:-:S05]  /*9870*/  IMAD.MOV.U32 R7, RZ, RZ, R4 ;  /* 0x000000ffff077224 */ /* 0x001fca00078e0004 */
[----:B------:R0:W-:Y:S01]  /*9880*/  STG.E.U8 [R2.64], R7 ;  /* 0x0000000702007986 */ /* 0x0001e2000c101124 */
[----:B------:R-:W-:Y:S05]  /*9890*/  BRA `(.L_x_14824) ;  /* 0x0000101000007947 */ /* 0x000fea0003800000 */
.L_x_14827:
        /* <DEDUP_REMOVED lines=10> */
.L_x_14831:
[----:B------:R-:W0:Y:S01]  /*9940*/  F2I.F64.TRUNC R5, R4 ;  /* 0x0000000400057311 */ /* 0x000e22000030d100 */
[----:B------:R-:W-:Y:S01]  /*9950*/  IMAD.MOV.U32 R23, RZ, RZ, R35 ;  /* 0x000000ffff177224 */ /* 0x000fe200078e0023 */
[----:B0-----:R0:W-:Y:S01]  /*9960*/  STG.E [R2.64], R5 ;  /* 0x0000000502007986 */ /* 0x0011e2000c101924 */
[----:B------:R-:W-:Y:S05]  /*9970*/  BRA `(.L_x_14824) ;  /* 0x00000f3000007947 */ /* 0x000fea0003800000 */
.L_x_14830:
[----:B------:R-:W0:Y:S01]  /*9980*/  F2I.F64.TRUNC R5, R4 ;  /* 0x0000000400057311 */ /* 0x000e22000030d100 */
[----:B------:R-:W-:Y:S01]  /*9990*/  IMAD.MOV.U32 R23, RZ, RZ, R35 ;  /* 0x000000ffff177224 */ /* 0x000fe200078e0023 */
[----:B0-----:R0:W-:Y:S01]  /*99a0*/  STG.E.U16 [R2.64], R5 ;  /* 0x0000000502007986 */ /* 0x0011e2000c101524 */
[----:B------:R-:W-:Y:S05]  /*99b0*/  BRA `(.L_x_14824) ;  /* 0x00000ef000007947 */ /* 0x000fea0003800000 */
.L_x_14826:
        /* <DEDUP_REMOVED lines=12> */
.L_x_14833:
[----:B------:R-:W0:Y:S01]  /*9a80*/  F2F.F32.F64 R0, R4 ;  /* 0x0000000400007310 */ /* 0x000e220000301000 */
[----:B------:R-:W0:Y:S01]  /*9a90*/  DSETP.GEU.AND P0, PT, |R4|, c[0x2][0x0], PT ;  /* 0x008000000400762a */ /* 0x000e220003f0e200 */
[----:B------:R-:W-:-:S13]  /*9aa0*/  IMAD.MOV.U32 R23, RZ, RZ, R35 ;  /* 0x000000ffff177224 */ /* 0x000fda00078e0023 */
[----:B0-----:R-:W-:-:S05]  /*9ab0*/  @!P0 FMUL R0, R0, 1.175494350822287508e-38 ;  /* 0x0080000000008820 */ /* 0x001fca0000400000 */
[----:B------:R-:W-:-:S05]  /*9ac0*/  F2FP.PACK_AB R0, RZ, R0 ;  /* 0x00000000ff00723e */ /* 0x000fca00000000ff */
[----:B------:R0:W-:Y:S01]  /*9ad0*/  STG.E.U16 [R2.64], R0 ;  /* 0x0000000002007986 */ /* 0x0001e2000c101524 */
[----:B------:R-:W-:Y:S05]  /*9ae0*/  BRA `(.L_x_14824) ;  /* 0x00000dc000007947 */ /* 0x000fea0003800000 */
.L_x_14832:
        /* <DEDUP_REMOVED lines=13> */
.L_x_14835:
        /* <DEDUP_REMOVED lines=8> */
.L_x_14834:
[----:B------:R0:W-:Y:S01]  /*9c40*/  STG.E.64 [R2.64], R4 ;  /* 0x0000000402007986 */ /* 0x0001e2000c101b24 */
[----:B------:R-:W-:Y:S01]  /*9c50*/  IMAD.MOV.U32 R23, RZ, RZ, R35 ;  /* 0x000000ffff177224 */ /* 0x000fe200078e0023 */
[----:B------:R-:W-:Y:S05]  /*9c60*/  BRA `(.L_x_14824) ;  /* 0x00000c4000007947 */ /* 0x000fea0003800000 */
.L_x_14825:
        /* <DEDUP_REMOVED lines=13> */
.L_x_14838:
[----:B------:R-:W-:Y:S01]  /*9d40*/  CS2R R6, SRZ ;  /* 0x0000000000067805 */ /* 0x000fe2000001ff00 */
[----:B------:R-:W-:-:S04]  /*9d50*/  IMAD.MOV.U32 R23, RZ, RZ, R35 ;  /* 0x000000ffff177224 */ /* 0x000fc800078e0023 */
[----:B------:R0:W-:Y:S01]  /*9d60*/  STG.E.128 [R2.64], R4 ;  /* 0x0000000402007986 */ /* 0x0001e2000c101d24 */
[----:B------:R-:W-:Y:S05]  /*9d70*/  BRA `(.L_x_14824) ;  /* 0x00000b3000007947 */ /* 0x000fea0003800000 */
.L_x_14837:
        /* <DEDUP_REMOVED lines=23> */
.L_x_14842:
[----:B------:R-:W-:Y:S05]  /*9ef0*/  BSYNC B0 ;  /* 0x0000000000007941 */ /* 0x000fea0003800000 */
.L_x_14841:
[----:B------:R-:W-:Y:S01]  /*9f00*/  LOP3.LUT R7, R0, R7, RZ, 0xfc, !PT ;  /* 0x0000000700077212 */ /* 0x000fe200078efcff */
[----:B------:R-:W-:-:S04]  /*9f10*/  IMAD.MOV.U32 R23, RZ, RZ, R35 ;  /* 0x000000ffff177224 */ /* 0x000fc800078e0023 */
[----:B------:R0:W-:Y:S01]  /*9f20*/  STG.E.U8 [R2.64], R7 ;  /* 0x0000000702007986 */ /* 0x0001e2000c101124 */
[----:B------:R-:W-:Y:S05]  /*9f30*/  BRA `(.L_x_14824) ;  /* 0x0000097000007947 */ /* 0x000fea0003800000 */
.L_x_14840:
        /* <DEDUP_REMOVED lines=15> */
.L_x_14844:
[----:B------:R-:W-:Y:S01]  /*a030*/  IMAD.MOV.U32 R0, RZ, RZ, 0x7f ;  /* 0x0000007fff007424 */ /* 0x000fe200078e00ff */
[----:B------:R-:W-:-:S04]  /*a040*/  ISETP.GT.U32.AND P0, PT, R6, 0x7f800000, PT ;  /* 0x7f8000000600780c */ /* 0x000fc80003f04070 */
[----:B------:R-:W-:-:S04]  /*a050*/  SEL R0, R0, 0x7c, P0 ;  /* 0x0000007c00007807 */ /* 0x000fc80000000000 */
.L_x_14845:
[----:B------:R-:W-:Y:S05]  /*a060*/  BSYNC B0 ;  /* 0x0000000000007941 */ /* 0x000fea0003800000 */
.L_x_14843:
[----:B------:R-:W-:Y:S01]  /*a070*/  LOP3.LUT R4, R7, 0x80000000, RZ, 0xc0, !PT ;  /* 0x8000000007047812 */ /* 0x000fe200078ec0ff */
[----:B------:R-:W-:-:S03]  /*a080*/  IMAD.MOV.U32 R23, RZ, RZ, R35 ;  /* 0x000000ffff177224 */ /* 0x000fc600078e0023 */
[----:B------:R-:W-:-:S04]  /*a090*/  SHF.R.U32.HI R5, RZ, 0x18, R4 ;  /* 0x00000018ff057819 */ /* 0x000fc80000011604 */
[----:B------:R-:W-:-:S05]  /*a0a0*/  LOP3.LUT R5, R0, R5, RZ, 0xfc, !PT ;  /* 0x0000000500057212 */ /* 0x000fca00078efcff */
[----:B------:R0:W-:Y:S01]  /*a0b0*/  STG.E.U8 [R2.64], R5 ;  /* 0x0000000502007986 */ /* 0x0001e2000c101124 */
[----:B------:R-:W-:Y:S05]  /*a0c0*/  BRA `(.L_x_14824) ;  /* 0x000007e000007947 */ /* 0x000fea0003800000 */
.L_x_14839:
[----:B------:R-:W0:Y:S01]  /*a0d0*/  F2F.F32.F64 R0, R4 ;  /* 0x0000000400007310 */ /* 0x000e220000301000 */
[----:B------:R-:W0:Y:S01]  /*a0e0*/  DSETP.GEU.AND P0, PT, |R4|, c[0x2][0x0], PT ;  /* 0x008000000400762a */ /* 0x000e220003f0e200 */
[----:B------:R-:W-:-:S13]  /*a0f0*/  IMAD.MOV.U32 R23, RZ, RZ, R35 ;  /* 0x000000ffff177224 */ /* 0x000fda00078e0023 */
[----:B0-----:R-:W-:-:S05]  /*a100*/  @!P0 FMUL R0, R0, 1.175494350822287508e-38 ;  /* 0x0080000000008820 */ /* 0x001fca0000400000 */
[----:B------:R-:W-:-:S05]  /*a110*/  F2FP.BF16.PACK_AB R0, RZ, R0 ;  /* 0x00000000ff00723e */ /* 0x000fca00000010ff */
[----:B------:R0:W-:Y:S01]  /*a120*/  STG.E.U16 [R2.64], R0 ;  /* 0x0000000002007986 */ /* 0x0001e2000c101524 */
[----:B------:R-:W-:Y:S05]  /*a130*/  BRA `(.L_x_14824) ;  /* 0x0000077000007947 */ /* 0x000fea0003800000 */
.L_x_14836:
        /* <DEDUP_REMOVED lines=12> */
.L_x_14848:
        /* <DEDUP_REMOVED lines=19> */
.L_x_14851:
[----:B------:R-:W-:-:S04]  /*a330*/  LOP3.LUT R0, R7, 0x80000000, RZ, 0xc0, !PT ;  /* 0x8000000007007812 */ /* 0x000fc800078ec0ff */
[----:B------:R-:W-:-:S04]  /*a340*/  SHF.R.U32.HI R5, RZ, 0x18, R0 ;  /* 0x00000018ff057819 */ /* 0x000fc80000011600 */
[----:B------:R-:W-:-:S04]  /*a350*/  LOP3.LUT R4, R4, R5, RZ, 0xfc, !PT ;  /* 0x0000000504047212 */ /* 0x000fc800078efcff */
[----:B------:R-:W-:Y:S02]  /*a360*/  PRMT R0, R4, 0x7610, R0 ;  /* 0x0000761004007816 */ /* 0x000fe40000000000 */
.L_x_14850:
[----:B------:R-:W-:Y:S05]  /*a370*/  BSYNC B0 ;  /* 0x0000000000007941 */ /* 0x000fea0003800000 */
.L_x_14849:
[----:B------:R0:W-:Y:S01]  /*a380*/  STG.E.U8 [R2.64], R0 ;  /* 0x0000000002007986 */ /* 0x0001e2000c101124 */
[----:B------:R-:W-:Y:S01]  /*a390*/  IMAD.MOV.U32 R23, RZ, RZ, R35 ;  /* 0x000000ffff177224 */ /* 0x000fe200078e0023 */
[----:B------:R-:W-:Y:S05]  /*a3a0*/  BRA `(.L_x_14824) ;  /* 0x0000050000007947 */ /* 0x000fea0003800000 */
.L_x_14847:
        /* <DEDUP_REMOVED lines=19> */
.L_x_14854:
[----:B------:R-:W-:-:S04]  /*a4e0*/  LOP3.LUT R0, R7, 0x80000000, RZ, 0xc0, !PT ;  /* 0x8000000007007812 */ /* 0x000fc800078ec0ff */
[----:B------:R-:W-:-:S04]  /*a4f0*/  SHF.R.U32.HI R5, RZ, 0x18, R0 ;  /* 0x00000018ff057819 */ /* 0x000fc80000011600 */
[----:B------:R-:W-:-:S04]  /*a500*/  LOP3.LUT R4, R4, R5, RZ, 0xfc, !PT ;  /* 0x0000000504047212 */ /* 0x000fc800078efcff */
[----:B------:R-:W-:Y:S02]  /*a510*/  PRMT R0, R4, 0x7610, R0 ;  /* 0x0000761004007816 */ /* 0x000fe40000000000 */
.L_x_14853:
[----:B------:R-:W-:Y:S05]  /*a520*/  BSYNC B0 ;  /* 0x0000000000007941 */ /* 0x000fea0003800000 */
.L_x_14852:
[----:B------:R0:W-:Y:S01]  /*a530*/  STG.E.U8 [R2.64], R0 ;  /* 0x0000000002007986 */ /* 0x0001e2000c101124 */
[----:B------:R-:W-:Y:S01]  /*a540*/  IMAD.MOV.U32 R23, RZ, RZ, R35 ;  /* 0x000000ffff177224 */ /* 0x000fe200078e0023 */
[----:B------:R-:W-:Y:S05]  /*a550*/  BRA `(.L_x_14824) ;  /* 0x0000035000007947 */ /* 0x000fea0003800000 */
.L_x_14846:
        /* <DEDUP_REMOVED lines=25> */
.L_x_14829:
        /* <DEDUP_REMOVED lines=21> */
.L_x_14856:
[----:B------:R-:W0:Y:S01]  /*a840*/  F2I.U64.F64.TRUNC R4, R4 ;  /* 0x0000000400047311 */ /* 0x000e22000030d800 */
[----:B------:R-:W-:Y:S01]  /*a850*/  IMAD.MOV.U32 R23, RZ, RZ, R35 ;  /* 0x000000ffff177224 */ /* 0x000fe200078e0023 */
[----:B0-----:R0:W-:Y:S01]  /*a860*/  STG.E.64 [R2.64], R4 ;  /* 0x0000000402007986 */ /* 0x0011e2000c101b24 */
[----:B------:R-:W-:Y:S05]  /*a870*/  BRA `(.L_x_14824) ;  /* 0x0000003000007947 */ /* 0x000fea0003800000 */
.L_x_14855:
[----:B------:R-:W0:Y:S01]  /*a880*/  F2I.U32.F64.TRUNC R5, R4 ;  /* 0x0000000400057311 */ /* 0x000e22000030d000 */
[----:B------:R-:W-:Y:S01]  /*a890*/  IMAD.MOV.U32 R23, RZ, RZ, R35 ;  /* 0x000000ffff177224 */ /* 0x000fe200078e0023 */
[----:B0-----:R0:W-:Y:S06]  /*a8a0*/  STG.E [R2.64], R5 ;  /* 0x0000000502007986 */ /* 0x0011ec000c101924 */
.L_x_14824:
[----:B--2---:R-:W-:Y:S05]  /*a8b0*/  BSYNC B6 ;  /* 0x0000000000067941 */ /* 0x004fea0003800000 */
.L_x_14823:
        /* <DEDUP_REMOVED lines=23> */
.L_x_14862:
[----:B------:R-:W0:Y:S02]  /*aa30*/  F2I.S64.F64.TRUNC R32, R32 ;  /* 0x0000002000207311 */ /* 0x000e24000030d900 */
[----:B0-----:R-:W-:-:S05]  /*aa40*/  IMAD.MOV.U32 R5, RZ, RZ, R32 ;  /* 0x000000ffff057224 */ /* 0x001fca00078e0020 */
[----:B------:R0:W-:Y:S01]  /*aa50*/  STG.E.U8 [R2.64], R5 ;  /* 0x0000000502007986 */ /* 0x0001e2000c101124 */
[----:B------:R-:W-:Y:S05]  /*aa60*/  BRA `(.L_x_14864) ;  /* 0x00000ed000007947 */ /* 0x000fea0003800000 */
.L_x_14861:
        /* <DEDUP_REMOVED lines=9> */
.L_x_14866:
[----:B------:R-:W0:Y:S02]  /*ab00*/  F2I.F64.TRUNC R33, R32 ;  /* 0x0000002000217311 */ /* 0x000e24000030d100 */
[----:B0-----:R0:W-:Y:S01]  /*ab10*/  STG.E [R2.64], R33 ;  /* 0x0000002102007986 */ /* 0x0011e2000c101924 */
[----:B------:R-:W-:Y:S05]  /*ab20*/  BRA `(.L_x_14864) ;  /* 0x00000e1000007947 */ /* 0x000fea0003800000 */
.L_x_14865:
[----:B------:R-:W0:Y:S02]  /*ab30*/  F2I.F64.TRUNC R33, R32 ;  /* 0x0000002000217311 */ /* 0x000e24000030d100 */
[----:B0-----:R0:W-:Y:S01]  /*ab40*/  STG.E.U16 [R2.64], R33 ;  /* 0x0000002102007986 */ /* 0x0011e2000c101524 */
[----:B------:R-:W-:Y:S05]  /*ab50*/  BRA `(.L_x_14864) ;  /* 0x00000de000007947 */ /* 0x000fea0003800000 */
.L_x_14860:
        /* <DEDUP_REMOVED lines=11> */
.L_x_14868:
[----:B------:R-:W0:Y:S01]  /*ac10*/  F2F.F32.F64 R0, R32 ;  /* 0x0000002000007310 */ /* 0x000e220000301000 */
[----:B------:R-:W0:-:S14]  /*ac20*/  DSETP.GEU.AND P0, PT, |R32|, c[0x2][0x0], PT ;  /* 0x008000002000762a */ /* 0x000e1c0003f0e200 */
[----:B0-----:R-:W-:-:S05]  /*ac30*/  @!P0 FMUL R0, R0, 1.175494350822287508e-38 ;  /* 0x0080000000008820 */ /* 0x001fca0000400000 */
[----:B------:R-:W-:-:S05]  /*ac40*/  F2FP.PACK_AB R0, RZ, R0 ;  /* 0x00000000ff00723e */ /* 0x000fca00000000ff */
[----:B------:R0:W-:Y:S01]  /*ac50*/  STG.E.U16 [R2.64], R0 ;  /* 0x0000000002007986 */ /* 0x0001e2000c101524 */
[----:B------:R-:W-:Y:S05]  /*ac60*/  BRA `(.L_x_14864) ;  /* 0x00000cd000007947 */ /* 0x000fea0003800000 */
.L_x_14867:
        /* <DEDUP_REMOVED lines=12> */
.L_x_14870:
[----:B------:R-:W0:Y:S01]  /*ad30*/  F2F.F32.F64 R0, R32 ;  /* 0x0000002000007310 */ /* 0x000e220000301000 */
[----:B------:R-:W0:-:S14]  /*ad40*/  DSETP.GEU.AND P0, PT, |R32|, c[0x2][0x0], PT ;  /* 0x008000002000762a */ /* 0x000e1c0003f0e200 */
[----:B0-----:R-:W-:-:S05]  /*ad50*/  @!P0 FMUL R0, R0, 1.175494350822287508e-38 ;  /* 0x0080000000008820 */ /* 0x001fca0000400000 */
[----:B------:R-:W-:-:S04]  /*ad60*/  F2FP.PACK_AB R5, RZ, R0 ;  /* 0x00000000ff05723e */ /* 0x000fc800000000ff */
[----:B------:R-:W-:-:S05]  /*ad70*/  PRMT R5, R5, 0x5410, RZ ;  /* 0x0000541005057816 */ /* 0x000fca00000000ff */
[----:B------:R0:W-:Y:S01]  /*ad80*/  STG.E [R2.64], R5 ;  /* 0x0000000502007986 */ /* 0x0001e2000c101924 */
[----:B------:R-:W-:Y:S05]  /*ad90*/  BRA `(.L_x_14864) ;  /* 0x00000ba000007947 */ /* 0x000fea0003800000 */
.L_x_14869:
[----:B------:R0:W-:Y:S01]  /*ada0*/  STG.E.64 [R2.64], R32 ;  /* 0x0000002002007986 */ /* 0x0001e2000c101b24 */
[----:B------:R-:W-:Y:S05]  /*adb0*/  BRA `(.L_x_14864) ;  /* 0x00000b8000007947 */ /* 0x000fea0003800000 */
.L_x_14859:
        /* <DEDUP_REMOVED lines=12> */
.L_x_14873:
[----:B------:R-:W-:-:S05]  /*ae80*/  CS2R R34, SRZ ;  /* 0x0000000000227805 */ /* 0x000fca000001ff00 */
[----:B------:R0:W-:Y:S01]  /*ae90*/  STG.E.128 [R2.64], R32 ;  /* 0x0000002002007986 */ /* 0x0001e2000c101d24 */
[----:B------:R-:W-:Y:S05]  /*aea0*/  BRA `(.L_x_14864) ;  /* 0x00000a9000007947 */ /* 0x000fea0003800000 */
.L_x_14872:
        /* <DEDUP_REMOVED lines=23> */
.L_x_14877:
[----:B------:R-:W-:Y:S05]  /*b020*/  BSYNC B0 ;  /* 0x0000000000007941 */ /* 0x000fea0003800000 */
.L_x_14876:
[----:B------:R-:W-:-:S05]  /*b030*/  LOP3.LUT R5, R0, R5, RZ, 0xfc, !PT ;  /* 0x0000000500057212 */ /* 0x000fca00078efcff */
[----:B------:R0:W-:Y:S01]  /*b040*/  STG.E.U8 [R2.64], R5 ;  /* 0x0000000502007986 */ /* 0x0001e2000c101124 */
[----:B------:R-:W-:Y:S05]  /*b050*/  BRA `(.L_x_14864) ;  /* 0x000008e000007947 */ /* 0x000fea0003800000 */
.L_x_14875:
        /* <DEDUP_REMOVED lines=15> */
.L_x_14879:
[----:B------:R-:W-:Y:S01]  /*b150*/  IMAD.MOV.U32 R0, RZ, RZ, 0x7f ;  /* 0x0000007fff007424 */ /* 0x000fe200078e00ff */
[----:B------:R-:W-:-:S04]  /*b160*/  ISETP.GT.U32.AND P0, PT, R4, 0x7f800000, PT ;  /* 0x7f8000000400780c */ /* 0x000fc80003f04070 */
[----:B------:R-:W-:-:S04]  /*b170*/  SEL R0, R0, 0x7c, P0 ;  /* 0x0000007c00007807 */ /* 0x000fc80000000000 */
.L_x_14880:
[----:B------:R-:W-:Y:S05]  /*b180*/  BSYNC B0 ;  /* 0x0000000000007941 */ /* 0x000fea0003800000 */
.L_x_14878:
[----:B------:R-:W-:-:S04]  /*b190*/  LOP3.LUT R4, R5, 0x80000000, RZ, 0xc0, !PT ;  /* 0x8000000005047812 */ /* 0x000fc800078ec0ff */
[----:B------:R-:W-:-:S04]  /*b1a0*/  SHF.R.U32.HI R5, RZ, 0x18, R4 ;  /* 0x00000018ff057819 */ /* 0x000fc80000011604 */
[----:B------:R-:W-:-:S05]  /*b1b0*/  LOP3.LUT R5, R0, R5, RZ, 0xfc, !PT ;  /* 0x0000000500057212 */ /* 0x000fca00078efcff */
[----:B------:R0:W-:Y:S01]  /*b1c0*/  STG.E.U8 [R2.64], R5 ;  /* 0x0000000502007986 */ /* 0x0001e2000c101124 */
[----:B------:R-:W-:Y:S05]  /*b1d0*/  BRA `(.L_x_14864) ;  /* 0x0000076000007947 */ /* 0x000fea0003800000 */
.L_x_14874:
[----:B------:R-:W0:Y:S01]  /*b1e0*/  F2F.F32.F64 R0, R32 ;  /* 0x0000002000007310 */ /* 0x000e220000301000 */
[----:B------:R-:W0:-:S14]  /*b1f0*/  DSETP.GEU.AND P0, PT, |R32|, c[0x2][0x0], PT ;  /* 0x008000002000762a */ /* 0x000e1c0003f0e200 */
[----:B0-----:R-:W-:-:S05]  /*b200*/  @!P0 FMUL R0, R0, 1.175494350822287508e-38 ;  /* 0x0080000000008820 */ /* 0x001fca0000400000 */
[----:B------:R-:W-:-:S05]  /*b210*/  F2FP.BF16.PACK_AB R0, RZ, R0 ;  /* 0x00000000ff00723e */ /* 0x000fca00000010ff */
[----:B------:R0:W-:Y:S01]  /*b220*/  STG.E.U16 [R2.64], R0 ;  /* 0x0000000002007986 */ /* 0x0001e2000c101524 */
[----:B------:R-:W-:Y:S05]  /*b230*/  BRA `(.L_x_14864) ;  /* 0x0000070000007947 */ /* 0x000fea0003800000 */
.L_x_14871:
        /* <DEDUP_REMOVED lines=11> */
.L_x_14883:
        /* <DEDUP_REMOVED lines=19> */
.L_x_14886:
[----:B------:R-:W-:-:S04]  /*b420*/  LOP3.LUT R0, R7, 0x80000000, RZ, 0xc0, !PT ;  /* 0x8000000007007812 */ /* 0x000fc800078ec0ff */
[----:B------:R-:W-:-:S04]  /*b430*/  SHF.R.U32.HI R5, RZ, 0x18, R0 ;  /* 0x00000018ff057819 */ /* 0x000fc80000011600 */
[----:B------:R-:W-:-:S04]  /*b440*/  LOP3.LUT R4, R4, R5, RZ, 0xfc, !PT ;  /* 0x0000000504047212 */ /* 0x000fc800078efcff */
[----:B------:R-:W-:Y:S02]  /*b450*/  PRMT R0, R4, 0x7610, R0 ;  /* 0x0000761004007816 */ /* 0x000fe40000000000 */
.L_x_14885:
[----:B------:R-:W-:Y:S05]  /*b460*/  BSYNC B0 ;  /* 0x0000000000007941 */ /* 0x000fea0003800000 */
.L_x_14884:
[----:B------:R0:W-:Y:S01]  /*b470*/  STG.E.U8 [R2.64], R0 ;  /* 0x0000000002007986 */ /* 0x0001e2000c101124 */
[----:B------:R-:W-:Y:S05]  /*b480*/  BRA `(.L_x_14864) ;  /* 0x000004b000007947 */ /* 0x000fea0003800000 */
.L_x_14882:
        /* <DEDUP_REMOVED lines=19> */
.L_x_14889:
[----:B------:R-:W-:-:S04]  /*b5c0*/  LOP3.LUT R0, R7, 0x80000000, RZ, 0xc0, !PT ;  /* 0x8000000007007812 */ /* 0x000fc800078ec0ff */
[----:B------:R-:W-:-:S04]  /*b5d0*/  SHF.R.U32.HI R5, RZ, 0x18, R0 ;  /* 0x00000018ff057819 */ /* 0x000fc80000011600 */
[----:B------:R-:W-:-:S04]  /*b5e0*/  LOP3.LUT R4, R4, R5, RZ, 0xfc, !PT ;  /* 0x0000000504047212 */ /* 0x000fc800078efcff */
[----:B------:R-:W-:Y:S02]  /*b5f0*/  PRMT R0, R4, 0x7610, R0 ;  /* 0x0000761004007816 */ /* 0x000fe40000000000 */
.L_x_14888:
[----:B------:R-:W-:Y:S05]  /*b600*/  BSYNC B0 ;  /* 0x0000000000007941 */ /* 0x000fea0003800000 */
.L_x_14887:
[----:B------:R0:W-:Y:S01]  /*b610*/  STG.E.U8 [R2.64], R0 ;  /* 0x0000000002007986 */ /* 0x0001e2000c101124 */
[----:B------:R-:W-:Y:S05]  /*b620*/  BRA `(.L_x_14864) ;  /* 0x0000031000007947 */ /* 0x000fea0003800000 */
.L_x_14881:
        /* <DEDUP_REMOVED lines=24> */
.L_x_14863:
        /* <DEDUP_REMOVED lines=20> */
.L_x_14891:
[----:B------:R-:W0:Y:S02]  /*b8f0*/  F2I.U64.F64.TRUNC R32, R32 ;  /* 0x0000002000207311 */ /* 0x000e24000030d800 */
[----:B0-----:R0:W-:Y:S01]  /*b900*/  STG.E.64 [R2.64], R32 ;  /* 0x0000002002007986 */ /* 0x0011e2000c101b24 */
[----:B------:R-:W-:Y:S05]  /*b910*/  BRA `(.L_x_14864) ;  /* 0x0000002000007947 */ /* 0x000fea0003800000 */
.L_x_14890:
[----:B------:R-:W0:Y:S02]  /*b920*/  F2I.U32.F64.TRUNC R33, R32 ;  /* 0x0000002000217311 */ /* 0x000e24000030d000 */
[----:B0-----:R0:W-:Y:S02]  /*b930*/  STG.E [R2.64], R33 ;  /* 0x0000002102007986 */ /* 0x0011e4000c101924 */
.L_x_14864:
        /* <DEDUP_REMOVED lines=23> */
.L_x_14895:
[----:B------:R-:W0:Y:S02]  /*bab0*/  F2I.S64.F64.TRUNC R28, R28 ;  /* 0x0000001c001c7311 */ /* 0x000e24000030d900 */
[----:B0-----:R-:W-:-:S05]  /*bac0*/  IMAD.MOV.U32 R5, RZ, RZ, R28 ;  /* 0x000000ffff057224 */ /* 0x001fca00078e001c */
[----:B------:R0:W-:Y:S01]  /*bad0*/  STG.E.U8 [R2.64], R5 ;  /* 0x0000000502007986 */ /* 0x0001e2000c101124 */
[----:B------:R-:W-:Y:S05]  /*bae0*/  BRA `(.L_x_14897) ;  /* 0x00000ed000007947 */ /* 0x000fea0003800000 */
.L_x_14894:
        /* <DEDUP_REMOVED lines=9> */
.L_x_14899:
[----:B------:R-:W0:Y:S02]  /*bb80*/  F2I.F64.TRUNC R29, R28 ;  /* 0x0000001c001d7311 */ /* 0x000e24000030d100 */
[----:B0-----:R0:W-:Y:S01]  /*bb90*/  STG.E [R2.64], R29 ;  /* 0x0000001d02007986 */ /* 0x0011e2000c101924 */
[----:B------:R-:W-:Y:S05]  /*bba0*/  BRA `(.L_x_14897) ;  /* 0x00000e1000007947 */ /* 0x000fea0003800000 */
.L_x_14898:
[----:B------:R-:W0:Y:S02]  /*bbb0*/  F2I.F64.TRUNC R29, R28 ;  /* 0x0000001c001d7311 */ /* 0x000e24000030d100 */
[----:B0-----:R0:W-:Y:S01]  /*bbc0*/  STG.E.U16 [R2.64], R29 ;  /* 0x0000001d02007986 */ /* 0x0011e2000c101524 */
[----:B------:R-:W-:Y:S05]  /*bbd0*/  BRA `(.L_x_14897) ;  /* 0x00000de000007947 */ /* 0x000fea0003800000 */
.L_x_14893:
        /* <DEDUP_REMOVED lines=11> */
.L_x_14901:
[----:B------:R-:W0:Y:S01]  /*bc90*/  F2F.F32.F64 R0, R28 ;  /* 0x0000001c00007310 */ /* 0x000e220000301000 */
[----:B------:R-:W0:-:S14]  /*bca0*/  DSETP.GEU.AND P0, PT, |R28|, c[0x2][0x0], PT ;  /* 0x008000001c00762a */ /* 0x000e1c0003f0e200 */
[----:B0-----:R-:W-:-:S05]  /*bcb0*/  @!P0 FMUL R0, R0, 1.175494350822287508e-38 ;  /* 0x0080000000008820 */ /* 0x001fca0000400000 */
[----:B------:R-:W-:-:S05]  /*bcc0*/  F2FP.PACK_AB R0, RZ, R0 ;  /* 0x00000000ff00723e */ /* 0x000fca00000000ff */
[----:B------:R0:W-:Y:S01]  /*bcd0*/  STG.E.U16 [R2.64], R0 ;  /* 0x0000000002007986 */ /* 0x0001e2000c101524 */
[----:B------:R-:W-:Y:S05]  /*bce0*/  BRA `(.L_x_14897) ;  /* 0x00000cd000007947 */ /* 0x000fea0003800000 */
.L_x_14900:
        /* <DEDUP_REMOVED lines=12> */
.L_x_14903:
[----:B------:R-:W0:Y:S01]  /*bdb0*/  F2F.F32.F64 R0, R28 ;  /* 0x0000001c00007310 */ /* 0x000e220000301000 */
[----:B------:R-:W0:-:S14]  /*bdc0*/  DSETP.GEU.AND P0, PT, |R28|, c[0x2][0x0], PT ;  /* 0x008000001c00762a */ /* 0x000e1c0003f0e200 */
[----:B0-----:R-:W-:-:S05]  /*bdd0*/  @!P0 FMUL R0, R0, 1.175494350822287508e-38 ;  /* 0x0080000000008820 */ /* 0x001fca0000400000 */
[----:B------:R-:W-:-:S04]  /*bde0*/  F2FP.PACK_AB R5, RZ, R0 ;  /* 0x00000000ff05723e */ /* 0x000fc800000000ff */
[----:B------:R-:W-:-:S05]  /*bdf0*/  PRMT R5, R5, 0x5410, RZ ;  /* 0x0000541005057816 */ /* 0x000fca00000000ff */
[----:B------:R0:W-:Y:S01]  /*be00*/  STG.E [R2.64], R5 ;  /* 0x0000000502007986 */ /* 0x0001e2000c101924 */
[----:B------:R-:W-:Y:S05]  /*be10*/  BRA `(.L_x_14897) ;  /* 0x00000ba000007947 */ /* 0x000fea0003800000 */
.L_x_14902:
[----:B------:R0:W-:Y:S01]  /*be20*/  STG.E.64 [R2.64], R28 ;  /* 0x0000001c02007986 */ /* 0x0001e2000c101b24 */
[----:B------:R-:W-:Y:S05]  /*be30*/  BRA `(.L_x_14897) ;  /* 0x00000b8000007947 */ /* 0x000fea0003800000 */
.L_x_14892:
        /* <DEDUP_REMOVED lines=12> */
.L_x_14906:
[----:B------:R-:W-:-:S05]  /*bf00*/  CS2R R30, SRZ ;  /* 0x00000000001e7805 */ /* 0x000fca000001ff00 */
[----:B------:R0:W-:Y:S01]  /*bf10*/  STG.E.128 [R2.64], R28 ;  /* 0x0000001c02007986 */ /* 0x0001e2000c101d24 */
[----:B------:R-:W-:Y:S05]  /*bf20*/  BRA `(.L_x_14897) ;  /* 0x00000a9000007947 */ /* 0x000fea0003800000 */
.L_x_14905:
        /* <DEDUP_REMOVED lines=23> */
.L_x_14910:
[----:B------:R-:W-:Y:S05]  /*c0a0*/  BSYNC B0 ;  /* 0x0000000000007941 */ /* 0x000fea0003800000 */
.L_x_14909:
[----:B------:R-:W-:-:S05]  /*c0b0*/  LOP3.LUT R5, R0, R5, RZ, 0xfc, !PT ;  /* 0x0000000500057212 */ /* 0x000fca00078efcff */
[----:B------:R0:W-:Y:S01]  /*c0c0*/  STG.E.U8 [R2.64], R5 ;  /* 0x0000000502007986 */ /* 0x0001e2000c101124 */
[----:B------:R-:W-:Y:S05]  /*c0d0*/  BRA `(.L_x_14897) ;  /* 0x000008e000007947 */ /* 0x000fea0003800000 */
.L_x_14908:
        /* <DEDUP_REMOVED lines=15> */
.L_x_14912:
[----:B------:R-:W-:Y:S01]  /*c1d0*/  IMAD.MOV.U32 R0, RZ, RZ, 0x7f ;  /* 0x0000007fff007424 */ /* 0x000fe200078e00ff */
[----:B------:R-:W-:-:S04]  /*c1e0*/  ISETP.GT.U32.AND P0, PT, R4, 0x7f800000, PT ;  /* 0x7f8000000400780c */ /* 0x000fc80003f04070 */
[----:B------:R-:W-:-:S04]  /*c1f0*/  SEL R0, R0, 0x7c, P0 ;  /* 0x0000007c00007807 */ /* 0x000fc80000000000 */
.L_x_14913:
[----:B------:R-:W-:Y:S05]  /*c200*/  BSYNC B0 ;  /* 0x0000000000007941 */ /* 0x000fea0003800000 */
.L_x_14911:
[----:B------:R-:W-:-:S04]  /*c210*/  LOP3.LUT R4, R5, 0x80000000, RZ, 0xc0, !PT ;  /* 0x8000000005047812 */ /* 0x000fc800078ec0ff */
[----:B------:R-:W-:-:S04]  /*c220*/  SHF.R.U32.HI R5, RZ, 0x18, R4 ;  /* 0x00000018ff057819 */ /* 0x000fc80000011604 */
[----:B------:R-:W-:-:S05]  /*c230*/  LOP3.LUT R5, R0, R5, RZ, 0xfc, !PT ;  /* 0x0000000500057212 */ /* 0x000fca00078efcff */
[----:B------:R0:W-:Y:S01]  /*c240*/  STG.E.U8 [R2.64], R5 ;  /* 0x0000000502007986 */ /* 0x0001e2000c101124 */
[----:B------:R-:W-:Y:S05]  /*c250*/  BRA `(.L_x_14897) ;  /* 0x0000076000007947 */ /* 0x000fea0003800000 */
.L_x_14907:
[----:B------:R-:W0:Y:S01]  /*c260*/  F2F.F32.F64 R0, R28 ;  /* 0x0000001c00007310 */ /* 0x000e220000301000 */
[----:B------:R-:W0:-:S14]  /*c270*/  DSETP.GEU.AND P0, PT, |R28|, c[0x2][0x0], PT ;  /* 0x008000001c00762a */ /* 0x000e1c0003f0e200 */
[----:B0-----:R-:W-:-:S05]  /*c280*/  @!P0 FMUL R0, R0, 1.175494350822287508e-38 ;  /* 0x0080000000008820 */ /* 0x001fca0000400000 */
[----:B------:R-:W-:-:S05]  /*c290*/  F2FP.BF16.PACK_AB R0, RZ, R0 ;  /* 0x00000000ff00723e */ /* 0x000fca00000010ff */
[----:B------:R0:W-:Y:S01]  /*c2a0*/  STG.E.U16 [R2.64], R0 ;  /* 0x0000000002007986 */ /* 0x0001e2000c101524 */
[----:B------:R-:W-:Y:S05]  /*c2b0*/  BRA `(.L_x_14897) ;  /* 0x0000070000007947 */ /* 0x000fea0003800000 */
.L_x_14904:
        /* <DEDUP_REMOVED lines=11> */
.L_x_14916:
        /* <DEDUP_REMOVED lines=19> */
.L_x_14919:
[----:B------:R-:W-:-:S04]  /*c4a0*/  LOP3.LUT R0, R7, 0x80000000, RZ, 0xc0, !PT ;  /* 0x8000000007007812 */ /* 0x000fc800078ec0ff */
[----:B------:R-:W-:-:S04]  /*c4b0*/  SHF.R.U32.HI R5, RZ, 0x18, R0 ;  /* 0x00000018ff057819 */ /* 0x000fc80000011600 */
[----:B------:R-:W-:-:S04]  /*c4c0*/  LOP3.LUT R4, R4, R5, RZ, 0xfc, !PT ;  /* 0x0000000504047212 */ /* 0x000fc800078efcff */
[----:B------:R-:W-:Y:S02]  /*c4d0*/  PRMT R0, R4, 0x7610, R0 ;  /* 0x0000761004007816 */ /* 0x000fe40000000000 */
.L_x_14918:
[----:B------:R-:W-:Y:S05]  /*c4e0*/  BSYNC B0 ;  /* 0x0000000000007941 */ /* 0x000fea0003800000 */
.L_x_14917:
[----:B------:R0:W-:Y:S01]  /*c4f0*/  STG.E.U8 [R2.64], R0 ;  /* 0x0000000002007986 */ /* 0x0001e2000c101124 */
[----:B------:R-:W-:Y:S05]  /*c500*/  BRA `(.L_x_14897) ;  /* 0x000004b000007947 */ /* 0x000fea0003800000 */
.L_x_14915:
        /* <DEDUP_REMOVED lines=19> */
.L_x_14922:
[----:B------:R-:W-:-:S04]  /*c640*/  LOP3.LUT R0, R7, 0x80000000, RZ, 0xc0, !PT ;  /* 0x8000000007007812 */ /* 0x000fc800078ec0ff */
[----:B------:R-:W-:-:S04]  /*c650*/  SHF.R.U32.HI R5, RZ, 0x18, R0 ;  /* 0x00000018ff057819 */ /* 0x000fc80000011600 */
[----:B------:R-:W-:-:S04]  /*c660*/  LOP3.LUT R4, R4, R5, RZ, 0xfc, !PT ;  /* 0x0000000504047212 */ /* 0x000fc800078efcff */
[----:B------:R-:W-:Y:S02]  /*c670*/  PRMT R0, R4, 0x7610, R0 ;  /* 0x0000761004007816 */ /* 0x000fe40000000000 */
.L_x_14921:
[----:B------:R-:W-:Y:S05]  /*c680*/  BSYNC B0 ;  /* 0x0000000000007941 */ /* 0x000fea0003800000 */
.L_x_14920:
[----:B------:R0:W-:Y:S01]  /*c690*/  STG.E.U8 [R2.64], R0 ;  /* 0x0000000002007986 */ /* 0x0001e2000c101124 */
[----:B------:R-:W-:Y:S05]  /*c6a0*/  BRA `(.L_x_14897) ;  /* 0x0000031000007947 */ /* 0x000fea0003800000 */
.L_x_14914:
        /* <DEDUP_REMOVED lines=24> */
.L_x_14896:
        /* <DEDUP_REMOVED lines=20> */
.L_x_14924:
[----:B------:R-:W0:Y:S02]  /*c970*/  F2I.U64.F64.TRUNC R28, R28 ;  /* 0x0000001c001c7311 */ /* 0x000e24000030d800 */
[----:B0-----:R0:W-:Y:S01]  /*c980*/  STG.E.64 [R2.64], R28 ;  /* 0x0000001c02007986 */ /* 0x0011e2000c101b24 */
[----:B------:R-:W-:Y:S05]  /*c990*/  BRA `(.L_x_14897) ;  /* 0x0000002000007947 */ /* 0x000fea0003800000 */
.L_x_14923:
[----:B------:R-:W0:Y:S02]  /*c9a0*/  F2I.U32.F64.TRUNC R29, R28 ;  /* 0x0000001c001d7311 */ /* 0x000e24000030d000 */
[----:B0-----:R0:W-:Y:S02]  /*c9b0*/  STG.E [R2.64], R29 ;  /* 0x0000001d02007986 */ /* 0x0011e4000c101924 */
.L_x_14897:
[----:B------:R-:W-:Y:S02]  /*c9c0*/  IADD3 R23, R23, 0x80, RZ ;  /* 0x0000008017177810 */ /* 0x000fe40007ffe0ff */
.L_x_14858:
[----:B------:R-:W-:Y:S05]  /*c9d0*/  BSYNC B6 ;  /* 0x0000000000067941 */ /* 0x000fea0003800000 */
.L_x_14857:
        /* <DEDUP_REMOVED lines=21> */
.L_x_14928:
[----:B------:R-:W0:Y:S02]  /*cb30*/  F2I.S64.F64.TRUNC R16, R16 ;  /* 0x0000001000107311 */ /* 0x000e24000030d900 */
[----:B0-----:R-:W-:-:S05]  /*cb40*/  IMAD.MOV.U32 R5, RZ, RZ, R16 ;  /* 0x000000ffff057224 */ /* 0x001fca00078e0010 */
[----:B------:R-:W-:Y:S01]  /*cb50*/  STG.E.U8 [R2.64], R5 ;  /* 0x0000000502007986 */ /* 0x000fe2000c101124 */
[----:B------:R-:W-:Y:S05]  /*cb60*/  EXIT ;  /* 0x000000000000794d */ /* 0x000fea0003800000 */
.L_x_14927:
        /* <DEDUP_REMOVED lines=9> */
.L_x_14931:
[----:B------:R-:W0:Y:S02]  /*cc00*/  F2I.F64.TRUNC R17, R16 ;  /* 0x0000001000117311 */ /* 0x000e24000030d100 */
[----:B0-----:R-:W-:Y:S01]  /*cc10*/  STG.E [R2.64], R17 ;  /* 0x0000001102007986 */ /* 0x001fe2000c101924 */
[----:B------:R-:W-:Y:S05]  /*cc20*/  EXIT ;  /* 0x000000000000794d */ /* 0x000fea0003800000 */
.L_x_14930:
[----:B------:R-:W0:Y:S02]  /*cc30*/  F2I.F64.TRUNC R17, R16 ;  /* 0x0000001000117311 */ /* 0x000e24000030d100 */
[----:B0-----:R-:W-:Y:S01]  /*cc40*/  STG.E.U16 [R2.64], R17 ;  /* 0x0000001102007986 */ /* 0x001fe2000c101524 */
[----:B------:R-:W-:Y:S05]  /*cc50*/  EXIT ;  /* 0x000000000000794d */ /* 0x000fea0003800000 */
.L_x_14926:
        /* <DEDUP_REMOVED lines=11> */
.L_x_14933:
[----:B------:R-:W0:Y:S01]  /*cd10*/  F2F.F32.F64 R0, R16 ;  /* 0x0000001000007310 */ /* 0x000e220000301000 */
[----:B------:R-:W0:-:S14]  /*cd20*/  DSETP.GEU.AND P0, PT, |R16|, c[0x2][0x0], PT ;  /* 0x008000001000762a */ /* 0x000e1c0003f0e200 */
[----:B0-----:R-:W-:-:S05]  /*cd30*/  @!P0 FMUL R0, R0, 1.175494350822287508e-38 ;  /* 0x0080000000008820 */ /* 0x001fca0000400000 */
[----:B------:R-:W-:-:S05]  /*cd40*/  F2FP.PACK_AB R0, RZ, R0 ;  /* 0x00000000ff00723e */ /* 0x000fca00000000ff */
[----:B------:R-:W-:Y:S01]  /*cd50*/  STG.E.U16 [R2.64], R0 ;  /* 0x0000000002007986 */ /* 0x000fe2000c101524 */
[----:B------:R-:W-:Y:S05]  /*cd60*/  EXIT ;  /* 0x000000000000794d */ /* 0x000fea0003800000 */
.L_x_14932:
        /* <DEDUP_REMOVED lines=12> */
.L_x_14935:
[----:B------:R-:W0:Y:S01]  /*ce30*/  F2F.F32.F64 R0, R16 ;  /* 0x0000001000007310 */ /* 0x000e220000301000 */
[----:B------:R-:W0:-:S14]  /*ce40*/  DSETP.GEU.AND P0, PT, |R16|, c[0x2][0x0], PT ;  /* 0x008000001000762a */ /* 0x000e1c0003f0e200 */
[----:B0-----:R-:W-:-:S05]  /*ce50*/  @!P0 FMUL R0, R0, 1.175494350822287508e-38 ;  /* 0x0080000000008820 */ /* 0x001fca0000400000 */
[----:B------:R-:W-:-:S04]  /*ce60*/  F2FP.PACK_AB R5, RZ, R0 ;  /* 0x00000000ff05723e */ /* 0x000fc800000000ff */
[----:B------:R-:W-:-:S05]  /*ce70*/  PRMT R5, R5, 0x5410, RZ ;  /* 0x0000541005057816 */ /* 0x000fca00000000ff */
[----:B------:R-:W-:Y:S01]  /*ce80*/  STG.E [R2.64], R5 ;  /* 0x0000000502007986 */ /* 0x000fe2000c101924 */
[----:B------:R-:W-:Y:S05]  /*ce90*/  EXIT ;  /* 0x000000000000794d */ /* 0x000fea0003800000 */
.L_x_14934:
[----:B------:R-:W-:Y:S01]  /*cea0*/  STG.E.64 [R2.64], R16 ;  /* 0x0000001002007986 */ /* 0x000fe2000c101b24 */
[----:B------:R-:W-:Y:S05]  /*ceb0*/  EXIT ;  /* 0x000000000000794d */ /* 0x000fea0003800000 */
.L_x_14925:
        /* <DEDUP_REMOVED lines=12> */
.L_x_14938:
[----:B------:R-:W-:-:S05]  /*cf80*/  CS2R R18, SRZ ;  /* 0x0000000000127805 */ /* 0x000fca000001ff00 */
[----:B------:R-:W-:Y:S01]  /*cf90*/  STG.E.128 [R2.64], R16 ;  /* 0x0000001002007986 */ /* 0x000fe2000c101d24 */
[----:B------:R-:W-:Y:S05]  /*cfa0*/  EXIT ;  /* 0x000000000000794d */ /* 0x000fea0003800000 */
.L_x_14937:
        /* <DEDUP_REMOVED lines=23> */
.L_x_14942:
[----:B------:R-:W-:Y:S05]  /*d120*/  BSYNC B0 ;  /* 0x0000000000007941 */ /* 0x000fea0003800000 */
.L_x_14941:
[----:B------:R-:W-:-:S05]  /*d130*/  LOP3.LUT R5, R0, R5, RZ, 0xfc, !PT ;  /* 0x0000000500057212 */ /* 0x000fca00078efcff */
[----:B------:R-:W-:Y:S01]  /*d140*/  STG.E.U8 [R2.64], R5 ;  /* 0x0000000502007986 */ /* 0x000fe2000c101124 */
[----:B------:R-:W-:Y:S05]  /*d150*/  EXIT ;  /* 0x000000000000794d */ /* 0x000fea0003800000 */
.L_x_14940:
        /* <DEDUP_REMOVED lines=15> */
.L_x_14944:
[----:B------:R-:W-:Y:S01]  /*d250*/  IMAD.MOV.U32 R0, RZ, RZ, 0x7f ;  /* 0x0000007fff007424 */ /* 0x000fe200078e00ff */
[----:B------:R-:W-:-:S04]  /*d260*/  ISETP.GT.U32.AND P0, PT, R4, 0x7f800000, PT ;  /* 0x7f8000000400780c */ /* 0x000fc80003f04070 */
[----:B------:R-:W-:-:S04]  /*d270*/  SEL R0, R0, 0x7c, P0 ;  /* 0x0000007c00007807 */ /* 0x000fc80000000000 */
.L_x_14945:
[----:B------:R-:W-:Y:S05]  /*d280*/  BSYNC B0 ;  /* 0x0000000000007941 */ /* 0x000fea0003800000 */
.L_x_14943:
[----:B------:R-:W-:-:S04]  /*d290*/  LOP3.LUT R4, R5, 0x80000000, RZ, 0xc0, !PT ;  /* 0x8000000005047812 */ /* 0x000fc800078ec0ff */
[----:B------:R-:W-:-:S04]  /*d2a0*/  SHF.R.U32.HI R5, RZ, 0x18, R4 ;  /* 0x00000018ff057819 */ /* 0x000fc80000011604 */
[----:B------:R-:W-:-:S05]  /*d2b0*/  LOP3.LUT R5, R0, R5, RZ, 0xfc, !PT ;  /* 0x0000000500057212 */ /* 0x000fca00078efcff */
[----:B------:R-:W-:Y:S01]  /*d2c0*/  STG.E.U8 [R2.64], R5 ;  /* 0x0000000502007986 */ /* 0x000fe2000c101124 */
[----:B------:R-:W-:Y:S05]  /*d2d0*/  EXIT ;  /* 0x000000000000794d */ /* 0x000fea0003800000 */
.L_x_14939:
[----:B------:R-:W0:Y:S01]  /*d2e0*/  F2F.F32.F64 R0, R16 ;  /* 0x0000001000007310 */ /* 0x000e220000301000 */
[----:B------:R-:W0:-:S14]  /*d2f0*/  DSETP.GEU.AND P0, PT, |R16|, c[0x2][0x0], PT ;  /* 0x008000001000762a */ /* 0x000e1c0003f0e200 */
[----:B0-----:R-:W-:-:S05]  /*d300*/  @!P0 FMUL R0, R0, 1.175494350822287508e-38 ;  /* 0x0080000000008820 */ /* 0x001fca0000400000 */
[----:B------:R-:W-:-:S05]  /*d310*/  F2FP.BF16.PACK_AB R0, RZ, R0 ;  /* 0x00000000ff00723e */ /* 0x000fca00000010ff */
[----:B------:R-:W-:Y:S01]  /*d320*/  STG.E.U16 [R2.64], R0 ;  /* 0x0000000002007986 */ /* 0x000fe2000c101524 */
[----:B------:R-:W-:Y:S05]  /*d330*/  EXIT ;  /* 0x000000000000794d */ /* 0x000fea0003800000 */
.L_x_14936:
        /* <DEDUP_REMOVED lines=11> */
.L_x_14948:
        /* <DEDUP_REMOVED lines=19> */
.L_x_14951:
[----:B------:R-:W-:-:S04]  /*d520*/  LOP3.LUT R0, R7, 0x80000000, RZ, 0xc0, !PT ;  /* 0x8000000007007812 */ /* 0x000fc800078ec0ff */
[----:B------:R-:W-:-:S04]  /*d530*/  SHF.R.U32.HI R5, RZ, 0x18, R0 ;  /* 0x00000018ff057819 */ /* 0x000fc80000011600 */
[----:B------:R-:W-:-:S04]  /*d540*/  LOP3.LUT R4, R4, R5, RZ, 0xfc, !PT ;  /* 0x0000000504047212 */ /* 0x000fc800078efcff */
[----:B------:R-:W-:Y:S02]  /*d550*/  PRMT R0, R4, 0x7610, R0 ;  /* 0x0000761004007816 */ /* 0x000fe40000000000 */
.L_x_14950:
[----:B------:R-:W-:Y:S05]  /*d560*/  BSYNC B0 ;  /* 0x0000000000007941 */ /* 0x000fea0003800000 */
.L_x_14949:
[----:B------:R-:W-:Y:S01]  /*d570*/  STG.E.U8 [R2.64], R0 ;  /* 0x0000000002007986 */ /* 0x000fe2000c101124 */
[----:B------:R-:W-:Y:S05]  /*d580*/  EXIT ;  /* 0x000000000000794d */ /* 0x000fea0003800000 */
.L_x_14947:
        /* <DEDUP_REMOVED lines=19> */
.L_x_14954:
[----:B------:R-:W-:-:S04]  /*d6c0*/  LOP3.LUT R0, R7, 0x80000000, RZ, 0xc0, !PT ;  /* 0x8000000007007812 */ /* 0x000fc800078ec0ff */
[----:B------:R-:W-:-:S04]  /*d6d0*/  SHF.R.U32.HI R5, RZ, 0x18, R0 ;  /* 0x00000018ff057819 */ /* 0x000fc80000011600 */
[----:B------:R-:W-:-:S04]  /*d6e0*/  LOP3.LUT R4, R4, R5, RZ, 0xfc, !PT ;  /* 0x0000000504047212 */ /* 0x000fc800078efcff */
[----:B------:R-:W-:Y:S02]  /*d6f0*/  PRMT R0, R4, 0x7610, R0 ;  /* 0x0000761004007816 */ /* 0x000fe40000000000 */
.L_x_14953:
[----:B------:R-:W-:Y:S05]  /*d700*/  BSYNC B0 ;  /* 0x0000000000007941 */ /* 0x000fea0003800000 */
.L_x_14952:
[----:B------:R-:W-:Y:S01]  /*d710*/  STG.E.U8 [R2.64], R0 ;  /* 0x0000000002007986 */ /* 0x000fe2000c101124 */
[----:B------:R-:W-:Y:S05]  /*d720*/  EXIT ;  /* 0x000000000000794d */ /* 0x000fea0003800000 */
.L_x_14946:
        /* <DEDUP_REMOVED lines=24> */
.L_x_14929:
        /* <DEDUP_REMOVED lines=20> */
.L_x_14956:
[----:B------:R-:W0:Y:S02]  /*d9f0*/  F2I.U64.F64.TRUNC R16, R16 ;  /* 0x0000001000107311 */ /* 0x000e24000030d800 */
[----:B0-----:R-:W-:Y:S01]  /*da00*/  STG.E.64 [R2.64], R16 ;  /* 0x0000001002007986 */ /* 0x001fe2000c101b24 */
[----:B------:R-:W-:Y:S05]  /*da10*/  EXIT ;  /* 0x000000000000794d */ /* 0x000fea0003800000 */
.L_x_14955:
[----:B------:R-:W0:Y:S02]  /*da20*/  F2I.U32.F64.TRUNC R17, R16 ;  /* 0x0000001000117311 */ /* 0x000e24000030d000 */
[----:B0-----:R-:W-:Y:S01]  /*da30*/  STG.E [R2.64], R17 ;  /* 0x0000001102007986 */ /* 0x001fe2000c101924 */
[----:B------:R-:W-:Y:S05]  /*da40*/  EXIT ;  /* 0x000000000000794d */ /* 0x000fea0003800000 */
        .weak           $__internal_13_$__cuda_sm20_div_rn_f64_full
        .type           $__internal_13_$__cuda_sm20_div_rn_f64_full,@function
        .size           $__internal_13_$__cuda_sm20_div_rn_f64_full,(.L_x_32483 - $__internal_13_$__cuda_sm20_div_rn_f64_full)
$__internal_13_$__cuda_sm20_div_rn_f64_full:
[C---:B------:R-:W-:Y:S01]  /*da50*/  FSETP.GEU.AND P0, PT, |R7|.reuse, 1.469367938527859385e-39, PT ;  /* 0x001000000700780b */ /* 0x040fe20003f0e200 */
[----:B------:R-:W-:Y:S01]  /*da60*/  IMAD.MOV.U32 R12, RZ, RZ, 0x1 ;  /* 0x00000001ff0c7424 */ /* 0x000fe200078e00ff */
[----:B------:R-:W-:Y:S01]  /*da70*/  LOP3.LUT R2, R7, 0x800fffff, RZ, 0xc0, !PT ;  /* 0x800fffff07027812 */ /* 0x000fe200078ec0ff */
[----:B------:R-:W-:Y:S01]  /*da80*/  IMAD.MOV.U32 R36, RZ, RZ, 0x1ca00000 ;  /* 0x1ca00000ff247424 */ /* 0x000fe200078e00ff */
        /* <DEDUP_REMOVED lines=8> */
[----:B------:R-:W-:Y:S02]  /*db10*/  @!P2 LOP3.LUT R8, R7, 0x7ff00000, RZ, 0xc0, !PT ;  /* 0x7ff000000708a812 */ /* 0x000fe400078ec0ff */
[----:B0-----:R-:W0:Y:S01]  /*db20*/  MUFU.RCP64H R13, R3 ;  /* 0x00000003000d7308 */ /* 0x001e220000001800 */
[----:B------:R-:W-:Y:S02]  /*db30*/  SEL R15, R36, 0x63400000, !P1 ;  /* 0x63400000240f7807 */ /* 0x000fe40004800000 */
        /* <DEDUP_REMOVED lines=53> */
.L_x_14958:
        /* <DEDUP_REMOVED lines=16> */
.L_x_14961:
[----:B------:R-:W-:Y:S01]  /*df90*/  LOP3.LUT R15, R7, 0x80000, RZ, 0xfc, !PT ;  /* 0x00080000070f7812 */ /* 0x000fe200078efcff */
[----:B------:R-:W-:Y:S01]  /*dfa0*/  IMAD.MOV.U32 R14, RZ, RZ, R6 ;  /* 0x000000ffff0e7224 */ /* 0x000fe200078e0006 */
[----:B------:R-:W-:Y:S05]  /*dfb0*/  BRA `(.L_x_14959) ;  /* 0x0000002000007947 */ /* 0x000fea0003800000 */
.L_x_14960:
[----:B------:R-:W-:Y:S01]  /*dfc0*/  LOP3.LUT R15, R11, 0x80000, RZ, 0xfc, !PT ;  /* 0x000800000b0f7812 */ /* 0x000fe200078efcff */
[----:B------:R-:W-:Y:S02]  /*dfd0*/  IMAD.MOV.U32 R14, RZ, RZ, R10 ;  /* 0x000000ffff0e7224 */ /* 0x000fe400078e000a */
.L_x_14959:
[----:B------:R-:W-:Y:S05]  /*dfe0*/  BSYNC B1 ;  /* 0x0000000000017941 */ /* 0x000fea0003800000 */
.L_x_14957:
[----:B------:R-:W-:Y:S02]  /*dff0*/  IMAD.MOV.U32 R2, RZ, RZ, R0 ;  /* 0x000000ffff027224 */ /* 0x000fe400078e0000 */
[----:B------:R-:W-:-:S02]  /*e000*/  IMAD.MOV.U32 R3, RZ, RZ, 0x0 ;  /* 0x00000000ff037424 */ /* 0x000fc400078e00ff */
[----:B------:R-:W-:Y:S02]  /*e010*/  IMAD.MOV.U32 R6, RZ, RZ, R14 ;  /* 0x000000ffff067224 */ /* 0x000fe400078e000e */
[----:B------:R-:W-:Y:S01]  /*e020*/  IMAD.MOV.U32 R7, RZ, RZ, R15 ;  /* 0x000000ffff077224 */ /* 0x000fe200078e000f */
[----:B------:R-:W-:Y:S06]  /*e030*/  RET.REL.NODEC R2 `(_ZN2at6native27unrolled_elementwise_kernelINS0_13AUnaryFunctorIdddZZZNS0_15binary_internal21div_floor_kernel_cudaERNS_18TensorIteratorBaseEENKUlvE1_clEvENKUlvE_clEvEUlddE_EESt5arrayIPcLm2EELi4E23TrivialOffsetCalculatorILi1EjESE_NS0_6memory12LoadWithCastILi1EEENSF_13StoreWithCastILi1EEEEEviT_T0_T2_T3_T4_T5_) ;  /* 0xffff1fc002007950 */ /* 0x000fec0003c3ffff */
.L_x_14962:
        /* <DEDUP_REMOVED lines=12> */
.L_x_32483:


//--------------------- .text._ZN2at6native18elementwise_kernelILi128ELi2EZNS0_22gpu_kernel_impl_nocastINS0_13AUnaryFunctorIdddZZZNS0_15binary_internal21div_floor_kernel_cudaERNS_18TensorIteratorBaseEENKUlvE1_clEvENKUlvE_clEvEUlddE_EEEEvS6_RKT_EUliE_EEviT1_ --------------------------
	.section	.text._ZN2at6native18elementwise_kernelILi128ELi2EZNS0_22gpu_kernel_impl_nocastINS0_13AUnaryFunctorIdddZZZNS0_15binary_internal21div_floor_kernel_cudaERNS_18TensorIteratorBaseEENKUlvE1_clEvENKUlvE_clEvEUlddE_EEEEvS6_RKT_EUliE_EEviT1_,"ax",@progbits
	.sectioninfo	@"SHI_REGISTERS=29"
	.align	128
        .global         _ZN2at6native18elementwise_kernelILi128ELi2EZNS0_22gpu_kernel_impl_nocastINS0_13AUnaryFunctorIdddZZZNS0_15binary_internal21div_floor_kernel_cudaERNS_18TensorIteratorBaseEENKUlvE1_clEvENKUlvE_clEvEUlddE_EEEEvS6_RKT_EUliE_EEviT1_
        .type           _ZN2at6native18elementwise_kernelILi128ELi2EZNS0_22gpu_kernel_impl_nocastINS0_13AUnaryFunctorIdddZZZNS0_15binary_internal21div_floor_kernel_cudaERNS_18TensorIteratorBaseEENKUlvE1_clEvENKUlvE_clEvEUlddE_EEEEvS6_RKT_EUliE_EEviT1_,@function
        .size           _ZN2at6native18elementwise_kernelILi128ELi2EZNS0_22gpu_kernel_impl_nocastINS0_13AUnaryFunctorIdddZZZNS0_15binary_internal21div_floor_kernel_cudaERNS_18TensorIteratorBaseEENKUlvE1_clEvENKUlvE_clEvEUlddE_EEEEvS6_RKT_EUliE_EEviT1_,(.L_x_32484 - _ZN2at6native18elementwise_kernelILi128ELi2EZNS0_22gpu_kernel_impl_nocastINS0_13AUnaryFunctorIdddZZZNS0_15binary_internal21div_floor_kernel_cudaERNS_18TensorIteratorBaseEENKUlvE1_clEvENKUlvE_clEvEUlddE_EEEEvS6_RKT_EUliE_EEviT1_)
        .other          _ZN2at6native18elementwise_kernelILi128ELi2EZNS0_22gpu_kernel_impl_nocastINS0_13AUnaryFunctorIdddZZZNS0_15binary_internal21div_floor_kernel_cudaERNS_18TensorIteratorBaseEENKUlvE1_clEvENKUlvE_clEvEUlddE_EEEEvS6_RKT_EUliE_EEviT1_,@"STO_CUDA_ENTRY STV_DEFAULT"
_ZN2at6native18elementwise_kernelILi128ELi2EZNS0_22gpu_kernel_impl_nocastINS0_13AUnaryFunctorIdddZZZNS0_15binary_internal21div_floor_kernel_cudaERNS_18TensorIteratorBaseEENKUlvE1_clEvENKUlvE_clEvEUlddE_EEEEvS6_RKT_EUliE_EEviT1_:
.text._ZN2at6native18elementwise_kernelILi128ELi2EZNS0_22gpu_kernel_impl_nocastINS0_13AUnaryFunctorIdddZZZNS0_15binary_internal21div_floor_kernel_cudaERNS_18TensorIteratorBaseEENKUlvE1_clEvENKUlvE_clEvEUlddE_EEEEvS6_RKT_EUliE_EEviT1_:
        /* <DEDUP_REMOVED lines=236> */
.L_x_14965:
[----:B------:R-:W-:-:S05]  /*0ec0*/  IADD3 R14, P0, R0, c[0x0][0x368], RZ ;  /* 0x0000da00000e7a10 */ /* 0x000fca0007f1e0ff */
[----:B------:R-:W-:-:S06]  /*0ed0*/  IMAD.X R15, RZ, RZ, c[0x0][0x36c], P0 ;  /* 0x0000db00ff0f7624 */ /* 0x000fcc00000e06ff */
[----:B------:R-:W2:Y:S01]  /*0ee0*/  LDG.E.64 R14, [R14.64] ;  /* 0x000000040e0e7981 */ /* 0x000ea2000c1e1b00 */
[----:B------:R-:W-:Y:S01]  /*0ef0*/  IADD3 R16, P1, R16, c[0x0][0x360], RZ ;  /* 0x0000d80010107a10 */ /* 0x000fe20007f3e0ff */
[----:B------:R-:W-:Y:S03]  /*0f00*/  BSSY B0, `(.L_x_14966) ;  /* 0x0000158000007945 */ /* 0x000fe60003800000 */
[----:B------:R-:W-:Y:S01]  /*0f10*/  IADD3.X R17, RZ, c[0x0][0x364], RZ, P1, !PT ;  /* 0x0000d900ff117a10 */ /* 0x000fe20000ffe4ff */
[----:B--2---:R-:W0:-:S14]  /*0f20*/  DSETP.NEU.AND P0, PT, R14, RZ, PT ;  /* 0x000000ff0e00722a */ /* 0x004e1c0003f0d000 */
[----:B0-----:R-:W-:Y:S05]  /*0f30*/  @P0 BRA `(.L_x_14967) ;  /* 0x000001a000000947 */ /* 0x001fea0003800000 */
[----:B------:R-:W0:Y:S01]  /*0f40*/  MUFU.RCP64H R3, R15 ;  /* 0x0000000f00037308 */ /* 0x000e220000001800 */
[----:B------:R-:W-:Y:S01]  /*0f50*/  IMAD.MOV.U32 R2, RZ, RZ, 0x1 ;  /* 0x00000001ff027424 */ /* 0x000fe200078e00ff */
[----:B------:R-:W-:Y:S01]  /*0f60*/  BSSY B2, `(.L_x_14968) ;  /* 0x0000016000027945 */ /* 0x000fe20003800000 */
[----:B------:R-:W-:-:S05]  /*0f70*/  IMAD.MOV.U32 R0, RZ, RZ, c[0x0][0x37c] ;  /* 0x0000df00ff007624 */ /* 0x000fca00078e00ff */
[----:B------:R-:W-:Y:S01]  /*0f80*/  FSETP.GEU.AND P1, PT, |R0|, 6.5827683646048100446e-37, PT ;  /* 0x036000000000780b */ /* 0x000fe20003f2e200 */
[----:B0-----:R-:W0:-:S06]  /*0f90*/  DFMA R4, -R14, R2, 1 ;  /* 0x3ff000000e04742b */ /* 0x001e0c0000000102 */
[----:B0-----:R-:W0:-:S06]  /*0fa0*/  DFMA R4, R4, R4, R4 ;  /* 0x000000040404722b */ /* 0x001e0c0000000004 */
[----:B0-----:R-:W0:-:S06]  /*0fb0*/  DFMA R4, R2, R4, R2 ;  /* 0x000000040204722b */ /* 0x001e0c0000000002 */
[----:B0-----:R-:W0:-:S06]  /*0fc0*/  DFMA R2, -R14, R4, 1 ;  /* 0x3ff000000e02742b */ /* 0x001e0c0000000104 */
[----:B0-----:R-:W0:-:S06]  /*0fd0*/  DFMA R2, R4, R2, R4 ;  /* 0x000000020402722b */ /* 0x001e0c0000000004 */
[----:B0-----:R-:W0:-:S06]  /*0fe0*/  DMUL R4, R2, c[0x0][0x378] ;  /* 0x0000de0002047a28 */ /* 0x001e0c0000000000 */
[----:B0-----:R-:W0:-:S06]  /*0ff0*/  DFMA R6, -R14, R4, c[0x0][0x378] ;  /* 0x0000de000e06762b */ /* 0x001e0c0000000104 */
        /* <DEDUP_REMOVED lines=9> */
[----:B------:R-:W-:Y:S05]  /*1090*/  CALL.REL.NOINC `($__internal_14_$__cuda_sm20_div_rn_f64_full) ;  /* 0x000038c000007944 */ /* 0x000fea0003c00000 */
[----:B------:R-:W-:Y:S02]  /*10a0*/  IMAD.MOV.U32 R2, RZ, RZ, R4 ;  /* 0x000000ffff027224 */ /* 0x000fe400078e0004 */
[----:B------:R-:W-:Y:S02]  /*10b0*/  IMAD.MOV.U32 R3, RZ, RZ, R7 ;  /* 0x000000ffff037224 */ /* 0x000fe400078e0007 */
.L_x_14969:
[----:B------:R-:W-:Y:S05]  /*10c0*/  BSYNC B2 ;  /* 0x0000000000027941 */ /* 0x000fea0003800000 */
.L_x_14968:
[----:B------:R-:W-:Y:S05]  /*10d0*/  BRA `(.L_x_14970) ;  /* 0x000013a000007947 */ /* 0x000fea0003800000 */
.L_x_14967:
        /* <DEDUP_REMOVED lines=33> */
[----:B------:R-:W-:-:S04]  /*12f0*/  IMAD.MOV.U32 R9, RZ, RZ, R6 ;  /* 0x000000ffff097224 */ /* 0x000fc800078e0006 */
[----:B------:R-:W-:Y:S01]  /*1300*/  IMAD.IADD R13, R8, 0x1, R5 ;  /* 0x00000001080d7824 */ /* 0x000fe200078e0205 */
[----:B------:R-:W-:-:S04]  /*1310*/  LOP3.LUT R5, R11, 0x100000, RZ, 0xfc, !PT ;  /* 0x001000000b057812 */ /* 0x000fc800078efcff */
[----:B------:R-:W-:-:S04]  /*1320*/  IADD3 R8, R13, 0x2, -R4 ;  /* 0x000000020d087810 */ /* 0x000fc80007ffe804 */
[----:B------:R-:W-:-:S13]  /*1330*/  LOP3.LUT P0, R8, R8, 0x3, RZ, 0xc0, !PT ;  /* 0x0000000308087812 */ /* 0x000fda000780c0ff */
[----:B------:R-:W-:Y:S05]  /*1340*/  @!P0 BRA `(.L_x_14975) ;  /* 0x000000d000008947 */ /* 0x000fea0003800000 */
[----:B------:R-:W-:Y:S02]  /*1350*/  BSSY B4, `(.L_x_14975) ;  /* 0x000000c000047945 */ /* 0x000fe40003800000 */
.L_x_14976:
        /* <DEDUP_REMOVED lines=12> */
.L_x_14975:
[----:B------:R-:W-:Y:S05]  /*1420*/  BSYNC B3 ;  /* 0x0000000000037941 */ /* 0x000fea0003800000 */
.L_x_14974:
        /* <DEDUP_REMOVED lines=13> */
.L_x_14982:
        /* <DEDUP_REMOVED lines=33> */
.L_x_14981:
[----:B------:R-:W-:Y:S02]  /*1710*/  IMAD.MOV.U32 R6, RZ, RZ, R11 ;  /* 0x000000ffff067224 */ /* 0x000fe400078e000b */
.L_x_14980:
[----:B------:R-:W-:Y:S05]  /*1720*/  BSYNC B4 ;  /* 0x0000000000047941 */ /* 0x000fea0003800000 */
.L_x_14979:
[----:B------:R-:W-:-:S13]  /*1730*/  ISETP.GE.U32.AND P0, PT, R8, 0xc, PT ;  /* 0x0000000c0800780c */ /* 0x000fda0003f06070 */
[----:B------:R-:W-:Y:S05]  /*1740*/  @!P0 BRA `(.L_x_14978) ;  /* 0x0000076000008947 */ /* 0x000fea0003800000 */
[----:B------:R-:W-:Y:S02]  /*1750*/  BSSY B4, `(.L_x_14983) ;  /* 0x0000074000047945 */ /* 0x000fe40003800000 */
.L_x_14984:
        /* <DEDUP_REMOVED lines=116> */
.L_x_14983:
[----:B------:R-:W-:Y:S02]  /*1ea0*/  IMAD.MOV.U32 R12, RZ, RZ, R11 ;  /* 0x000000ffff0c7224 */ /* 0x000fe400078e000b */
.L_x_14978:
[----:B------:R-:W-:Y:S05]  /*1eb0*/  BSYNC B3 ;  /* 0x0000000000037941 */ /* 0x000fea0003800000 */
.L_x_14977:
        /* <DEDUP_REMOVED lines=19> */
.L_x_14986:
[----:B------:R-:W-:Y:S05]  /*1ff0*/  BSYNC B3 ;  /* 0x0000000000037941 */ /* 0x000fea0003800000 */
.L_x_14985:
[----:B------:R-:W-:Y:S01]  /*2000*/  LOP3.LUT R19, R19, 0x80000000, R0, 0xb8, !PT ;  /* 0x8000000013137812 */ /* 0x000fe200078eb800 */
[----:B------:R-:W-:Y:S05]  /*2010*/  BRA `(.L_x_14973) ;  /* 0x0000006000007947 */ /* 0x000fea0003800000 */
.L_x_14972:
[----:B------:R-:W0:-:S06]  /*2020*/  DSETP.GTU.AND P0, PT, R2, +INF , PT ;  /* 0x7ff000000200742a */ /* 0x000e0c0003f0c000 */
[----:B0-----:R-:W0:-:S14]  /*2030*/  DSETP.LE.AND P0, PT, R6, +INF , !P0 ;  /* 0x7ff000000600742a */ /* 0x001e1c0004703000 */
[----:B0-----:R-:W0:-:S04]  /*2040*/  @P0 DSETP.NEU.AND P1, PT, R6, +INF , PT ;  /* 0x7ff000000600042a */ /* 0x001e080003f2d000 */
[----:B------:R1:W2:-:S06]  /*2050*/  @!P0 DADD R18, R14, c[0x0][0x378] ;  /* 0x0000de000e128629 */ /* 0x00028c0000000000 */
[----:B0-----:R-:W-:Y:S02]  /*2060*/  @P0 FSEL R19, R0, -QNAN , P1 ;  /* 0xfff8000000130808 */ /* 0x001fe40000800000 */
[----:B------:R-:W-:Y:S02]  /*2070*/  @P0 FSEL R18, RZ, c[0x0][0x378], !P1 ;  /* 0x0000de00ff120a08 */ /* 0x000fe40004800000 */
.L_x_14973:
[----:B-12---:R-:W-:Y:S05]  /*2080*/  BSYNC B2 ;  /* 0x0000000000027941 */ /* 0x006fea0003800000 */
.L_x_14971:
[----:B------:R-:W0:Y:S01]  /*2090*/  MUFU.RCP64H R3, R15 ;  /* 0x0000000f00037308 */ /* 0x000e220000001800 */
[----:B------:R-:W-:Y:S01]  /*20a0*/  IMAD.MOV.U32 R2, RZ, RZ, 0x1 ;  /* 0x00000001ff027424 */ /* 0x000fe200078e00ff */
[----:B------:R-:W1:Y:S01]  /*20b0*/  DADD R6, -R18, c[0x0][0x378] ;  /* 0x0000de0012067629 */ /* 0x000e620000000100 */
        /* <DEDUP_REMOVED lines=16> */
[----:B------:R-:W-:Y:S05]  /*21c0*/  CALL.REL.NOINC `($__internal_14_$__cuda_sm20_div_rn_f64_full) ;  /* 0x0000279000007944 */ /* 0x000fea0003c00000 */
[----:B------:R-:W-:Y:S02]  /*21d0*/  IMAD.MOV.U32 R2, RZ, RZ, R4 ;  /* 0x000000ffff027224 */ /* 0x000fe400078e0004 */
[----:B------:R-:W-:Y:S02]  /*21e0*/  IMAD.MOV.U32 R3, RZ, RZ, R7 ;  /* 0x000000ffff037224 */ /* 0x000fe400078e0007 */
.L_x_14988:
[----:B------:R-:W-:Y:S05]  /*21f0*/  BSYNC B2 ;  /* 0x0000000000027941 */ /* 0x000fea0003800000 */
.L_x_14987:
        /* <DEDUP_REMOVED lines=30> */
.L_x_14991:
[----:B------:R-:W-:Y:S05]  /*23e0*/  BSYNC B2 ;  /* 0x0000000000027941 */ /* 0x000fea0003800000 */
.L_x_14990:
[----:B------:R-:W-:Y:S01]  /*23f0*/  LOP3.LUT R3, RZ, 0x80000000, R7, 0xb8, !PT ;  /* 0x80000000ff037812 */ /* 0x000fe200078eb807 */
[----:B------:R-:W-:Y:S01]  /*2400*/  IMAD.MOV.U32 R2, RZ, RZ, RZ ;  /* 0x000000ffff027224 */ /* 0x000fe200078e00ff */
[----:B------:R-:W-:Y:S05]  /*2410*/  BRA `(.L_x_14970) ;  /* 0x0000006000007947 */ /* 0x000fea0003800000 */
.L_x_14989:
[----:B------:R-:W0:Y:S02]  /*2420*/  FRND.F64.FLOOR R2, R8 ;  /* 0x0000000800027313 */ /* 0x000e240000305800 */
[----:B0-----:R-:W0:-:S04]  /*2430*/  DADD R4, R8, -R2 ;  /* 0x0000000008047229 */ /* 0x001e080000000802 */
[----:B------:R-:W-:-:S04]  /*2440*/  DADD R6, R2, 1 ;  /* 0x3ff0000002067429 */ /* 0x000fc80000000000 */
[----:B0-----:R-:W0:-:S06]  /*2450*/  DSETP.GT.AND P0, PT, R4, 0.5, PT ;  /* 0x3fe000000400742a */ /* 0x001e0c0003f04000 */
[----:B0-----:R-:W-:Y:S02]  /*2460*/  FSEL R2, R6, R2, P0 ;  /* 0x0000000206027208 */ /* 0x001fe40000000000 */
[----:B------:R-:W-:Y:S02]  /*2470*/  FSEL R3, R7, R3, P0 ;  /* 0x0000000307037208 */ /* 0x000fe40000000000 */
.L_x_14970:
[----:B------:R-:W-:Y:S05]  /*2480*/  BSYNC B0 ;  /* 0x0000000000007941 */ /* 0x000fea0003800000 */
.L_x_14966:
[----:B------:R-:W0:Y:S04]  /*2490*/  S2R R0, SR_TID.X ;  /* 0x0000000000007919 */ /* 0x000e280000002100 */
[----:B------:R-:W0:Y:S04]  /*24a0*/  S2R R5, SR_CTAID.X ;  /* 0x0000000000057919 */ /* 0x000e280000002500 */
[----:B------:R1:W-:Y:S01]  /*24b0*/  STG.E.64 [R16.64], R2 ;  /* 0x0000000210007986 */ /* 0x0003e2000c101b04 */
[----:B0-----:R-:W-:-:S05]  /*24c0*/  IMAD R5, R5, 0x100, R0 ;  /* 0x0000010005057824 */ /* 0x001fca00078e0200 */
[----:B------:R-:W-:Y:S02]  /*24d0*/  IADD3 R5, R5, 0x80, RZ ;  /* 0x0000008005057810 */ /* 0x000fe40007ffe0ff */
.L_x_14964:
[----:B-1----:R-:W-:Y:S05]  /*24e0*/  BSYNC B1 ;  /* 0x0000000000017941 */ /* 0x002fea0003800000 */
.L_x_14963:
[----:B------:R-:W-:-:S13]  /*24f0*/  ISETP.GE.AND P0, PT, R5, c[0x0][0x160], PT ;  /* 0x0000580005007a0c */ /* 0x000fda0003f06270 */
[----:B------:R-:W-:Y:S05]  /*2500*/  @P0 EXIT ;  /* 0x000000000000094d */ /* 0x000fea0003800000 */
[----:B------:R-:W-:Y:S01]  /*2510*/  ISETP.NE.AND P0, PT, RZ, c[0x0][0x168], PT ;  /* 0x00005a00ff007a0c */ /* 0x000fe20003f05270 */
[----:B------:R-:W-:Y:S01]  /*2520*/  IMAD.MOV.U32 R0, RZ, RZ, RZ ;  /* 0x000000ffff007224 */ /* 0x000fe200078e00ff */
[----:B------:R-:W-:-:S11]  /*2530*/  MOV R16, RZ ;  /* 0x000000ff00107202 */ /* 0x000fd60000000f00 */
        /* <DEDUP_REMOVED lines=225> */
.L_x_14992:
        /* <DEDUP_REMOVED lines=32> */
.L_x_14996:
[----:B------:R-:W-:Y:S05]  /*3550*/  BSYNC B1 ;  /* 0x0000000000017941 */ /* 0x000fea0003800000 */
.L_x_14995:
[----:B------:R-:W-:Y:S05]  /*3560*/  BRA `(.L_x_14997) ;  /* 0x000013c000007947 */ /* 0x000fea0003800000 */
.L_x_14994:
        /* <DEDUP_REMOVED lines=40> */
.L_x_15003:
        /* <DEDUP_REMOVED lines=12> */
.L_x_15002:
[----:B------:R-:W-:Y:S05]  /*38b0*/  BSYNC B2 ;  /* 0x0000000000027941 */ /* 0x000fea0003800000 */
.L_x_15001:
        /* <DEDUP_REMOVED lines=13> */
.L_x_15009:
        /* <DEDUP_REMOVED lines=33> */
.L_x_15008:
[----:B------:R-:W-:Y:S02]  /*3ba0*/  IMAD.MOV.U32 R0, RZ, RZ, R10 ;  /* 0x000000ffff007224 */ /* 0x000fe400078e000a */
.L_x_15007:
[----:B------:R-:W-:Y:S05]  /*3bb0*/  BSYNC B3 ;  /* 0x0000000000037941 */ /* 0x000fea0003800000 */
.L_x_15006:
[----:B------:R-:W-:-:S13]  /*3bc0*/  ISETP.GE.U32.AND P0, PT, R8, 0xc, PT ;  /* 0x0000000c0800780c */ /* 0x000fda0003f06070 */
[----:B------:R-:W-:Y:S05]  /*3bd0*/  @!P0 BRA `(.L_x_15005) ;  /* 0x0000075000008947 */ /* 0x000fea0003800000 */
[----:B------:R-:W-:Y:S02]  /*3be0*/  BSSY B3, `(.L_x_15005) ;  /* 0x0000074000037945 */ /* 0x000fe40003800000 */
.L_x_15010:
        /* <DEDUP_REMOVED lines=116> */
.L_x_15005:
[----:B------:R-:W-:Y:S05]  /*4330*/  BSYNC B2 ;  /* 0x0000000000027941 */ /* 0x000fea0003800000 */
.L_x_15004:
        /* <DEDUP_REMOVED lines=20> */
.L_x_15012:
[----:B------:R-:W-:Y:S05]  /*4480*/  BSYNC B2 ;  /* 0x0000000000027941 */ /* 0x000fea0003800000 */
.L_x_15011:
[----:B------:R-:W-:Y:S02]  /*4490*/  IMAD.MOV.U32 R15, RZ, RZ, R7 ;  /* 0x000000ffff0f7224 */ /* 0x000fe400078e0007 */
[----:B------:R-:W-:-:S03]  /*44a0*/  IMAD.MOV.U32 R14, RZ, RZ, R6 ;  /* 0x000000ffff0e7224 */ /* 0x000fc600078e0006 */
[----:B------:R-:W-:Y:S01]  /*44b0*/  LOP3.LUT R15, R15, 0x80000000, R4, 0xb8, !PT ;  /* 0x800000000f0f7812 */ /* 0x000fe200078eb804 */
[----:B------:R-:W-:Y:S05]  /*44c0*/  BRA `(.L_x_15000) ;  /* 0x0000006000007947 */ /* 0x000fea0003800000 */
.L_x_14999:
[----:B------:R-:W0:-:S06]  /*44d0*/  DSETP.GTU.AND P0, PT, R2, +INF , PT ;  /* 0x7ff000000200742a */ /* 0x000e0c0003f0c000 */
[----:B0-----:R-:W0:-:S14]  /*44e0*/  DSETP.LE.AND P0, PT, R6, +INF , !P0 ;  /* 0x7ff000000600742a */ /* 0x001e1c0004703000 */
[----:B0-----:R-:W0:-:S04]  /*44f0*/  @P0 DSETP.NEU.AND P1, PT, R6, +INF , PT ;  /* 0x7ff000000600042a */ /* 0x001e080003f2d000 */
[----:B------:R1:W2:-:S06]  /*4500*/  @!P0 DADD R14, R18, c[0x0][0x378] ;  /* 0x0000de00120e8629 */ /* 0x00028c0000000000 */
[----:B0-----:R-:W-:Y:S02]  /*4510*/  @P0 FSEL R15, R4, -QNAN , P1 ;  /* 0xfff80000040f0808 */ /* 0x001fe40000800000 */
[----:B------:R-:W-:Y:S02]  /*4520*/  @P0 FSEL R14, RZ, c[0x0][0x378], !P1 ;  /* 0x0000de00ff0e0a08 */ /* 0x000fe40004800000 */
.L_x_15000:
[----:B-12---:R-:W-:Y:S05]  /*4530*/  BSYNC B1 ;  /* 0x0000000000017941 */ /* 0x006fea0003800000 */
.L_x_14998:
        /* <DEDUP_REMOVED lines=22> */
.L_x_15014:
[----:B------:R-:W-:Y:S05]  /*46a0*/  BSYNC B1 ;  /* 0x0000000000017941 */ /* 0x000fea0003800000 */
.L_x_15013:
        /* <DEDUP_REMOVED lines=30> */
.L_x_15017:
[----:B------:R-:W-:Y:S05]  /*4890*/  BSYNC B1 ;  /* 0x0000000000017941 */ /* 0x000fea0003800000 */
.L_x_15016:
[----:B------:R-:W-:Y:S01]  /*48a0*/  LOP3.LUT R3, RZ, 0x80000000, R7, 0xb8, !PT ;  /* 0x80000000ff037812 */ /* 0x000fe200078eb807 */
[----:B------:R-:W-:Y:S01]  /*48b0*/  IMAD.MOV.U32 R2, RZ, RZ, RZ ;  /* 0x000000ffff027224 */ /* 0x000fe200078e00ff */
[----:B------:R-:W-:Y:S05]  /*48c0*/  BRA `(.L_x_14997) ;  /* 0x0000006000007947 */ /* 0x000fea0003800000 */
.L_x_15015:
[----:B------:R-:W0:Y:S02]  /*48d0*/  FRND.F64.FLOOR R2, R8 ;  /* 0x0000000800027313 */ /* 0x000e240000305800 */
[----:B0-----:R-:W0:-:S04]  /*48e0*/  DADD R4, R8, -R2 ;  /* 0x0000000008047229 */ /* 0x001e080000000802 */
[----:B------:R-:W-:-:S04]  /*48f0*/  DADD R6, R2, 1 ;  /* 0x3ff0000002067429 */ /* 0x000fc80000000000 */
[----:B0-----:R-:W0:-:S06]  /*4900*/  DSETP.GT.AND P0, PT, R4, 0.5, PT ;  /* 0x3fe000000400742a */ /* 0x001e0c0003f04000 */
[----:B0-----:R-:W-:Y:S02]  /*4910*/  FSEL R2, R6, R2, P0 ;  /* 0x0000000206027208 */ /* 0x001fe40000000000 */
[----:B------:R-:W-:Y:S02]  /*4920*/  FSEL R3, R7, R3, P0 ;  /* 0x0000000307037208 */ /* 0x000fe40000000000 */
.L_x_14997:
[----:B------:R-:W-:Y:S05]  /*4930*/  BSYNC B0 ;  /* 0x0000000000007941 */ /* 0x000fea0003800000 */
.L_x_14993:
[----:B------:R-:W-:Y:S01]  /*4940*/  STG.E.64 [R16.64], R2 ;  /* 0x0000000210007986 */ /* 0x000fe2000c101b04 */
[----:B------:R-:W-:Y:S05]  /*4950*/  EXIT ;  /* 0x000000000000794d */ /* 0x000fea0003800000 */
        .weak           $__internal_14_$__cuda_sm20_div_rn_f64_full
        .type           $__internal_14_$__cuda_sm20_div_rn_f64_full,@function
        .size           $__internal_14_$__cuda_sm20_div_rn_f64_full,(.L_x_32484 - $__internal_14_$__cuda_sm20_div_rn_f64_full)
$__internal_14_$__cuda_sm20_div_rn_f64_full:
[C---:B------:R-:W-:Y:S01]  /*4960*/  FSETP.GEU.AND P0, PT, |R11|.reuse, 1.469367938527859385e-39, PT ;  /* 0x001000000b00780b */ /* 0x040fe20003f0e200 */
[----:B------:R-:W-:Y:S01]  /*4970*/  IMAD.MOV.U32 R9, RZ, RZ, R7 ;  /* 0x000000ffff097224 */ /* 0x000fe200078e0007 */
[C---:B------:R-:W-:Y:S01]  /*4980*/  LOP3.LUT R12, R11.reuse, 0x800fffff, RZ, 0xc0, !PT ;  /* 0x800fffff0b0c7812 */ /* 0x040fe200078ec0ff */
[----:B------:R-:W-:Y:S01]  /*4990*/  IMAD.MOV.U32 R24, RZ, RZ, 0x1 ;  /* 0x00000001ff187424 */ /* 0x000fe200078e00ff */
[----:B------:R-:W-:Y:S01]  /*49a0*/  LOP3.LUT R23, R11, 0x7ff00000, RZ, 0xc0, !PT ;  /* 0x7ff000000b177812 */ /* 0x000fe200078ec0ff */
[----:B------:R-:W-:Y:S01]  /*49b0*/  IMAD.MOV.U32 R8, RZ, RZ, R6 ;  /* 0x000000ffff087224 */ /* 0x000fe200078e0006 */
[----:B------:R-:W-:Y:S01]  /*49c0*/  FSETP.GEU.AND P2, PT, |R9|, 1.469367938527859385e-39, PT ;  /* 0x001000000900780b */ /* 0x000fe20003f4e200 */
[----:B------:R-:W-:Y:S01]  /*49d0*/  BSSY B3, `(.L_x_15018) ;  /* 0x0000054000037945 */ /* 0x000fe20003800000 */
[----:B------:R-:W-:-:S02]  /*49e0*/  LOP3.LUT R13, R12, 0x3ff00000, RZ, 0xfc, !PT ;  /* 0x3ff000000c0d7812 */ /* 0x000fc400078efcff */
[----:B------:R-:W-:Y:S02]  /*49f0*/  MOV R12, R10 ;  /* 0x0000000a000c7202 */ /* 0x000fe40000000f00 */
[----:B------:R-:W-:Y:S01]  /*4a00*/  LOP3.LUT R2, R9, 0x7ff00000, RZ, 0xc0, !PT ;  /* 0x7ff0000009027812 */ /* 0x000fe200078ec0ff */
[----:B------:R-:W0:-:S03]  /*4a10*/  @!P0 DMUL R12, R10, 8.98846567431157953865e+307 ;  /* 0x7fe000000a0c8828 */ /* 0x000e060000000000 */
[----:B------:R-:W-:-:S03]  /*4a20*/  ISETP.GE.U32.AND P1, PT, R2, R23, PT ;  /* 0x000000170200720c */ /* 0x000fc60003f26070 */
        /* <DEDUP_REMOVED lines=15> */
[----:B0-----:R-:W-:Y:S02]  /*4b20*/  IMAD.MOV.U32 R4, RZ, RZ, R2 ;  /* 0x000000ffff047224 */ /* 0x001fe400078e0002 */
[----:B------:R-:W-:Y:S01]  /*4b30*/  IMAD.MOV.U32 R5, RZ, RZ, R23 ;  /* 0x000000ffff057224 */ /* 0x000fe200078e0017 */
        /* <DEDUP_REMOVED lines=40> */
.L_x_15019:
        /* <DEDUP_REMOVED lines=16> */
.L_x_15022:
[----:B------:R-:W-:Y:S01]  /*4ec0*/  LOP3.LUT R3, R11, 0x80000, RZ, 0xfc, !PT ;  /* 0x000800000b037812 */ /* 0x000fe200078efcff */
[----:B------:R-:W-:Y:S01]  /*4ed0*/  IMAD.MOV.U32 R2, RZ, RZ, R10 ;  /* 0x000000ffff027224 */ /* 0x000fe200078e000a */
[----:B------:R-:W-:Y:S05]  /*4ee0*/  BRA `(.L_x_15020) ;  /* 0x0000002000007947 */ /* 0x000fea0003800000 */
.L_x_15021:
[----:B------:R-:W-:Y:S01]  /*4ef0*/  LOP3.LUT R3, R9, 0x80000, RZ, 0xfc, !PT ;  /* 0x0008000009037812 */ /* 0x000fe200078efcff */
[----:B------:R-:W-:Y:S02]  /*4f00*/  IMAD.MOV.U32 R2, RZ, RZ, R8 ;  /* 0x000000ffff027224 */ /* 0x000fe400078e0008 */
.L_x_15020:
[----:B------:R-:W-:Y:S05]  /*4f10*/  BSYNC B3 ;  /* 0x0000000000037941 */ /* 0x000fea0003800000 */
.L_x_15018:
[----:B------:R-:W-:Y:S02]  /*4f20*/  IMAD.MOV.U32 R4, RZ, RZ, R2 ;  /* 0x000000ffff047224 */ /* 0x000fe400078e0002 */
[----:B------:R-:W-:-:S02]  /*4f30*/  IMAD.MOV.U32 R7, RZ, RZ, R3 ;  /* 0x000000ffff077224 */ /* 0x000fc400078e0003 */
[----:B------:R-:W-:Y:S02]  /*4f40*/  IMAD.MOV.U32 R2, RZ, RZ, R0 ;  /* 0x000000ffff027224 */ /* 0x000fe400078e0000 */
[----:B------:R-:W-:-:S04]  /*4f50*/  IMAD.MOV.U32 R3, RZ, RZ, 0x0 ;  /* 0x00000000ff037424 */ /* 0x000fc800078e00ff */
[----:B------:R-:W-:Y:S05]  /*4f60*/  RET.REL.NODEC R2 `(_ZN2at6native18elementwise_kernelILi128ELi2EZNS0_22gpu_kernel_impl_nocastINS0_13AUnaryFunctorIdddZZZNS0_15binary_internal21div_floor_kernel_cudaERNS_18TensorIteratorBaseEENKUlvE1_clEvENKUlvE_clEvEUlddE_EEEEvS6_RKT_EUliE_EEviT1_) ;  /* 0xffffb09002007950 */ /* 0x000fea0003c3ffff */
.L_x_15023:
        /* <DEDUP_REMOVED lines=9> */
.L_x_32484:


//--------------------- .text._ZN2at6native27unrolled_elementwise_kernelINS0_13AUnaryFunctorIdddZZZNS0_15binary_internal21div_floor_kernel_cudaERNS_18TensorIteratorBaseEENKUlvE1_clEvENKUlvE_clEvEUlddE_EESt5arrayIPcLm2EELi4E23TrivialOffsetCalculatorILi1EjESE_NS0_6memory15LoadWithoutCastENSF_16StoreWithoutCastEEEviT_T0_T2_T3_T4_T5_ --------------------------
	.section	.text._ZN2at6native27unrolled_elementwise_kernelINS0_13AUnaryFunctorIdddZZZNS0_15binary_internal21div_floor_kernel_cudaERNS_18TensorIteratorBaseEENKUlvE1_clEvENKUlvE_clEvEUlddE_EESt5arrayIPcLm2EELi4E23TrivialOffsetCalculatorILi1EjESE_NS0_6memory15LoadWithoutCastENSF_16StoreWithoutCastEEEviT_T0_T2_T3_T4_T5_,"ax",@progbits
	.sectioninfo	@"SHI_REGISTERS=34"
	.align	128
        .global         _ZN2at6native27unrolled_elementwise_kernelINS0_13AUnaryFunctorIdddZZZNS0_15binary_internal21div_floor_kernel_cudaERNS_18TensorIteratorBaseEENKUlvE1_clEvENKUlvE_clEvEUlddE_EESt5arrayIPcLm2EELi4E23TrivialOffsetCalculatorILi1EjESE_NS0_6memory15LoadWithoutCastENSF_16StoreWithoutCastEEEviT_T0_T2_T3_T4_T5_
        .type           _ZN2at6native27unrolled_elementwise_kernelINS0_13AUnaryFunctorIdddZZZNS0_15binary_internal21div_floor_kernel_cudaERNS_18TensorIteratorBaseEENKUlvE1_clEvENKUlvE_clEvEUlddE_EESt5arrayIPcLm2EELi4E23TrivialOffsetCalculatorILi1EjESE_NS0_6memory15LoadWithoutCastENSF_16StoreWithoutCastEEEviT_T0_T2_T3_T4_T5_,@function
        .size           _ZN2at6native27unrolled_elementwise_kernelINS0_13AUnaryFunctorIdddZZZNS0_15binary_internal21div_floor_kernel_cudaERNS_18TensorIteratorBaseEENKUlvE1_clEvENKUlvE_clEvEUlddE_EESt5arrayIPcLm2EELi4E23TrivialOffsetCalculatorILi1EjESE_NS0_6memory15LoadWithoutCastENSF_16StoreWithoutCastEEEviT_T0_T2_T3_T4_T5_,(.L_x_32485 - _ZN2at6native27unrolled_elementwise_kernelINS0_13AUnaryFunctorIdddZZZNS0_15binary_internal21div_floor_kernel_cudaERNS_18TensorIteratorBaseEENKUlvE1_clEvENKUlvE_clEvEUlddE_EESt5arrayIPcLm2EELi4E23TrivialOffsetCalculatorILi1EjESE_NS0_6memory15LoadWithoutCastENSF_16StoreWithoutCastEEEviT_T0_T2_T3_T4_T5_)
        .other          _ZN2at6native27unrolled_elementwise_kernelINS0_13AUnaryFunctorIdddZZZNS0_15binary_internal21div_floor_kernel_cudaERNS_18TensorIteratorBaseEENKUlvE1_clEvENKUlvE_clEvEUlddE_EESt5arrayIPcLm2EELi4E23TrivialOffsetCalculatorILi1EjESE_NS0_6memory15LoadWithoutCastENSF_16StoreWithoutCastEEEviT_T0_T2_T3_T4_T5_,@"STO_CUDA_ENTRY STV_DEFAULT"
_ZN2at6native27unrolled_elementwise_kernelINS0_13AUnaryFunctorIdddZZZNS0_15binary_internal21div_floor_kernel_cudaERNS_18TensorIteratorBaseEENKUlvE1_clEvENKUlvE_clEvEUlddE_EESt5arrayIPcLm2EELi4E23TrivialOffsetCalculatorILi1EjESE_NS0_6memory15LoadWithoutCastENSF_16StoreWithoutCastEEEviT_T0_T2_T3_T4_T5_:
.text._ZN2at6native27unrolled_elementwise_kernelINS0_13AUnaryFunctorIdddZZZNS0_15binary_internal21div_floor_kernel_cudaERNS_18TensorIteratorBaseEENKUlvE1_clEvENKUlvE_clEvEUlddE_EESt5arrayIPcLm2EELi4E23TrivialOffsetCalculatorILi1EjESE_NS0_6memory15LoadWithoutCastENSF_16StoreWithoutCastEEEviT_T0_T2_T3_T4_T5_:
        /* <DEDUP_REMOVED lines=39> */
[----:B------:R-:W-:Y:S05]  /*0270*/  BSSY B2, `(.L_x_15027) ;  /* 0x0000016000027945 */ /* 0x000fea0003800000 */
[----:B0-----:R-:W0:-:S06]  /*0280*/  DFMA R4, R2, -R26, 1 ;  /* 0x3ff000000204742b */ /* 0x001e0c000000081a */
[----:B0-----:R-:W0:-:S06]  /*0290*/  DFMA R4, R4, R4, R4 ;  /* 0x000000040404722b */ /* 0x001e0c0000000004 */
[----:B0-----:R-:W0:-:S06]  /*02a0*/  DFMA R4, R2, R4, R2 ;  /* 0x000000040204722b */ /* 0x001e0c0000000002 */
[----:B0-----:R-:W0:-:S06]  /*02b0*/  DFMA R2, R4, -R26, 1 ;  /* 0x3ff000000402742b */ /* 0x001e0c000000081a */
[----:B0-----:R-:W0:-:S06]  /*02c0*/  DFMA R2, R4, R2, R4 ;  /* 0x000000020402722b */ /* 0x001e0c0000000004 */
[----:B0-----:R-:W0:-:S06]  /*02d0*/  DMUL R4, R2, c[0x0][0x170] ;  /* 0x00005c0002047a28 */ /* 0x001e0c0000000000 */
[----:B0-----:R-:W0:-:S06]  /*02e0*/  DFMA R6, R4, -R26, c[0x0][0x170] ;  /* 0x00005c000406762b */ /* 0x001e0c000000081a */
[----:B0-----:R0:W1:Y:S02]  /*02f0*/  DFMA R8, R2, R6, R4 ;  /* 0x000000060208722b */ /* 0x0010640000000004 */
[----:B0-----:R-:W-:-:S05]  /*0300*/  IMAD.MOV.U32 R2, RZ, RZ, c[0x0][0x174] ;  /* 0x00005d00ff027624 */ /* 0x001fca00078e00ff */
[----:B------:R-:W-:-:S03]  /*0310*/  FSETP.GEU.AND P1, PT, |R2|, 6.5827683646048100446e-37, PT ;  /* 0x036000000200780b */ /* 0x000fc60003f2e200 */
[----:B-1----:R-:W-:-:S05]  /*0320*/  FFMA R3, RZ, R27, R9 ;  /* 0x0000001bff037223 */ /* 0x002fca0000000009 */
[----:B------:R-:W-:-:S13]  /*0330*/  FSETP.GT.AND P0, PT, |R3|, 1.469367938527859385e-39, PT ;  /* 0x001000000300780b */ /* 0x000fda0003f04200 */
[----:B------:R-:W-:Y:S05]  /*0340*/  @P0 BRA P1, `(.L_x_15028) ;  /* 0x0000008000000947 */ /* 0x000fea0000800000 */
[----:B------:R-:W-:Y:S01]  /*0350*/  IMAD.MOV.U32 R14, RZ, RZ, R26 ;  /* 0x000000ffff0e7224 */ /* 0x000fe200078e001a */
[----:B------:R-:W-:Y:S01]  /*0360*/  MOV R2, 0x3b0 ;  /* 0x000003b000027802 */ /* 0x000fe20000000f00 */
[----:B------:R-:W-:Y:S02]  /*0370*/  IMAD.MOV.U32 R15, RZ, RZ, R27 ;  /* 0x000000ffff0f7224 */ /* 0x000fe400078e001b */
[----:B------:R-:W-:Y:S02]  /*0380*/  IMAD.MOV.U32 R6, RZ, RZ, c[0x0][0x170] ;  /* 0x00005c00ff067624 */ /* 0x000fe400078e00ff */
[----:B------:R-:W-:Y:S02]  /*0390*/  IMAD.MOV.U32 R7, RZ, RZ, c[0x0][0x174] ;  /* 0x00005d00ff077624 */ /* 0x000fe400078e00ff */
[----:B------:R-:W-:Y:S05]  /*03a0*/  CALL.REL.NOINC `($__internal_15_$__cuda_sm20_div_rn_f64_full) ;  /* 0x0000586000007944 */ /* 0x000fea0003c00000 */
[----:B------:R-:W-:Y:S02]  /*03b0*/  IMAD.MOV.U32 R8, RZ, RZ, R6 ;  /* 0x000000ffff087224 */ /* 0x000fe400078e0006 */
[----:B------:R-:W-:Y:S02]  /*03c0*/  IMAD.MOV.U32 R9, RZ, RZ, R7 ;  /* 0x000000ffff097224 */ /* 0x000fe400078e0007 */
.L_x_15028:
[----:B------:R-:W-:Y:S05]  /*03d0*/  BSYNC B2 ;  /* 0x0000000000027941 */ /* 0x000fea0003800000 */
.L_x_15027:
[----:B------:R-:W-:Y:S05]  /*03e0*/  BRA `(.L_x_15025) ;  /* 0x000013d000007947 */ /* 0x000fea0003800000 */
.L_x_15026:
[----:B0-----:R-:W-:Y:S01]  /*03f0*/  IMAD.MOV.U32 R4, RZ, RZ, c[0x0][0x174] ;  /* 0x00005d00ff047624 */ /* 0x001fe200078e00ff */
        /* <DEDUP_REMOVED lines=28> */
[----:B------:R-:W-:-:S03]  /*05c0*/  LOP3.LUT R13, R3, 0xfffff, RZ, 0xc0, !PT ;  /* 0x000fffff030d7812 */ /* 0x000fc600078ec0ff */
[----:B------:R-:W-:Y:S01]  /*05d0*/  IMAD.IADD R12, R12, 0x1, R5 ;  /* 0x000000010c0c7824 */ /* 0x000fe200078e0205 */
[----:B------:R-:W-:-:S04]  /*05e0*/  LOP3.LUT R6, R13, 0x100000, RZ, 0xfc, !PT ;  /* 0x001000000d067812 */ /* 0x000fc800078efcff */
[----:B------:R-:W-:-:S05]  /*05f0*/  IMNMX R9, R12, -0x1, !PT ;  /* 0xffffffff0c097817 */ /* 0x000fca0007800200 */
[----:B------:R-:W-:-:S05]  /*0600*/  IMAD.IADD R16, R9, 0x1, R8 ;  /* 0x0000000109107824 */ /* 0x000fca00078e0208 */
[----:B------:R-:W-:-:S04]  /*0610*/  IADD3 R9, R16, 0x2, -R5 ;  /* 0x0000000210097810 */ /* 0x000fc80007ffe805 */
[----:B------:R-:W-:Y:S02]  /*0620*/  LOP3.LUT P0, R12, R9, 0x3, RZ, 0xc0, !PT ;  /* 0x00000003090c7812 */ /* 0x000fe4000780c0ff */
[----:B------:R-:W-:Y:S01]  /*0630*/  LOP3.LUT R9, R7, 0x100000, RZ, 0xfc, !PT ;  /* 0x0010000007097812 */ /* 0x000fe200078efcff */
[----:B------:R-:W-:-:S10]  /*0640*/  IMAD.IADD R7, R8, 0x1, -R5 ;  /* 0x0000000108077824 */ /* 0x000fd400078e0a05 */
[----:B------:R-:W-:Y:S05]  /*0650*/  @!P0 BRA `(.L_x_15033) ;  /* 0x000000e000008947 */ /* 0x000fea0003800000 */
[----:B------:R-:W-:Y:S02]  /*0660*/  BSSY B3, `(.L_x_15034) ;  /* 0x000000c000037945 */ /* 0x000fe40003800000 */
.L_x_15035:
        /* <DEDUP_REMOVED lines=12> */
.L_x_15034:
[----:B------:R-:W-:Y:S02]  /*0730*/  IMAD.MOV.U32 R12, RZ, RZ, R8 ;  /* 0x000000ffff0c7224 */ /* 0x000fe400078e0008 */
.L_x_15033:
[----:B------:R-:W-:Y:S05]  /*0740*/  BSYNC B2 ;  /* 0x0000000000027941 */ /* 0x000fea0003800000 */
.L_x_15032:
        /* <DEDUP_REMOVED lines=12> */
.L_x_15040:
        /* <DEDUP_REMOVED lines=33> */
.L_x_15039:
[----:B------:R-:W-:Y:S05]  /*0a20*/  BSYNC B3 ;  /* 0x0000000000037941 */ /* 0x000fea0003800000 */
.L_x_15038:
[----:B------:R-:W-:-:S13]  /*0a30*/  ISETP.GE.U32.AND P0, PT, R16, 0xc, PT ;  /* 0x0000000c1000780c */ /* 0x000fda0003f06070 */
[----:B------:R-:W-:Y:S05]  /*0a40*/  @!P0 BRA `(.L_x_15037) ;  /* 0x0000077000008947 */ /* 0x000fea0003800000 */
[----:B------:R-:W-:Y:S01]  /*0a50*/  BSSY B3, `(.L_x_15041) ;  /* 0x0000075000037945 */ /* 0x000fe20003800000 */
[----:B------:R-:W-:Y:S02]  /*0a60*/  IADD3 R7, R7, 0x10, RZ ;  /* 0x0000001007077810 */ /* 0x000fe40007ffe0ff */
.L_x_15042:
        /* <DEDUP_REMOVED lines=116> */
.L_x_15041:
[----:B------:R-:W-:Y:S02]  /*11b0*/  IMAD.MOV.U32 R12, RZ, RZ, R8 ;  /* 0x000000ffff0c7224 */ /* 0x000fe400078e0008 */
.L_x_15037:
[----:B------:R-:W-:Y:S05]  /*11c0*/  BSYNC B2 ;  /* 0x0000000000027941 */ /* 0x000fea0003800000 */
.L_x_15036:
        /* <DEDUP_REMOVED lines=21> */
.L_x_15044:
[----:B------:R-:W-:Y:S05]  /*1320*/  BSYNC B2 ;  /* 0x0000000000027941 */ /* 0x000fea0003800000 */
.L_x_15043:
[----:B------:R-:W-:Y:S01]  /*1330*/  IMAD.MOV.U32 R8, RZ, RZ, R3 ;  /* 0x000000ffff087224 */ /* 0x000fe200078e0003 */
[----:B------:R-:W-:Y:S01]  /*1340*/  LOP3.LUT R9, R9, 0x80000000, R4, 0xb8, !PT ;  /* 0x8000000009097812 */ /* 0x000fe200078eb804 */
[----:B------:R-:W-:Y:S05]  /*1350*/  BRA `(.L_x_15031) ;  /* 0x0000006000007947 */ /* 0x000fea0003800000 */
.L_x_15030:
[----:B------:R-:W0:-:S06]  /*1360*/  DSETP.GTU.AND P0, PT, R2, +INF , PT ;  /* 0x7ff000000200742a */ /* 0x000e0c0003f0c000 */
[----:B0-----:R-:W0:-:S14]  /*1370*/  DSETP.LE.AND P0, PT, R6, +INF , !P0 ;  /* 0x7ff000000600742a */ /* 0x001e1c0004703000 */
[----:B0-----:R-:W0:-:S04]  /*1380*/  @P0 DSETP.NEU.AND P1, PT, R6, +INF , PT ;  /* 0x7ff000000600042a */ /* 0x001e080003f2d000 */
[----:B------:R1:W2:-:S06]  /*1390*/  @!P0 DADD R8, R26, c[0x0][0x170] ;  /* 0x00005c001a088629 */ /* 0x00028c0000000000 */
[----:B0-----:R-:W-:Y:S02]  /*13a0*/  @P0 FSEL R9, R4, -QNAN , P1 ;  /* 0xfff8000004090808 */ /* 0x001fe40000800000 */
[----:B------:R-:W-:Y:S02]  /*13b0*/  @P0 FSEL R8, RZ, c[0x0][0x170], !P1 ;  /* 0x00005c00ff080a08 */ /* 0x000fe40004800000 */
.L_x_15031:
[----:B-12---:R-:W-:Y:S05]  /*13c0*/  BSYNC B1 ;  /* 0x0000000000017941 */ /* 0x006fea0003800000 */
.L_x_15029:
        /* <DEDUP_REMOVED lines=19> */
[----:B------:R-:W-:Y:S05]  /*1500*/  CALL.REL.NOINC `($__internal_15_$__cuda_sm20_div_rn_f64_full) ;  /* 0x0000470000007944 */ /* 0x000fea0003c00000 */
[----:B------:R-:W-:Y:S02]  /*1510*/  IMAD.MOV.U32 R2, RZ, RZ, R6 ;  /* 0x000000ffff027224 */ /* 0x000fe400078e0006 */
[----:B------:R-:W-:Y:S02]  /*1520*/  IMAD.MOV.U32 R3, RZ, RZ, R7 ;  /* 0x000000ffff037224 */ /* 0x000fe400078e0007 */
.L_x_15046:
[----:B------:R-:W-:Y:S05]  /*1530*/  BSYNC B2 ;  /* 0x0000000000027941 */ /* 0x000fea0003800000 */
.L_x_15045:
        /* <DEDUP_REMOVED lines=30> */
.L_x_15049:
[----:B------:R-:W-:Y:S05]  /*1720*/  BSYNC B2 ;  /* 0x0000000000027941 */ /* 0x000fea0003800000 */
.L_x_15048:
[----:B------:R-:W-:Y:S01]  /*1730*/  LOP3.LUT R9, RZ, 0x80000000, R7, 0xb8, !PT ;  /* 0x80000000ff097812 */ /* 0x000fe200078eb807 */
[----:B------:R-:W-:Y:S01]  /*1740*/  IMAD.MOV.U32 R8, RZ, RZ, RZ ;  /* 0x000000ffff087224 */ /* 0x000fe200078e00ff */
[----:B------:R-:W-:Y:S05]  /*1750*/  BRA `(.L_x_15025) ;  /* 0x0000006000007947 */ /* 0x000fea0003800000 */
.L_x_15047:
[----:B------:R-:W0:Y:S02]  /*1760*/  FRND.F64.FLOOR R2, R12 ;  /* 0x0000000c00027313 */ /* 0x000e240000305800 */
[----:B0-----:R-:W0:-:S04]  /*1770*/  DADD R4, R12, -R2 ;  /* 0x000000000c047229 */ /* 0x001e080000000802 */
[----:B------:R-:W-:-:S04]  /*1780*/  DADD R6, R2, 1 ;  /* 0x3ff0000002067429 */ /* 0x000fc80000000000 */
[----:B0-----:R-:W0:-:S06]  /*1790*/  DSETP.GT.AND P0, PT, R4, 0.5, PT ;  /* 0x3fe000000400742a */ /* 0x001e0c0003f04000 */
[----:B0-----:R-:W-:Y:S02]  /*17a0*/  FSEL R8, R6, R2, P0 ;  /* 0x0000000206087208 */ /* 0x001fe40000000000 */
[----:B------:R-:W-:Y:S02]  /*17b0*/  FSEL R9, R7, R3, P0 ;  /* 0x0000000307097208 */ /* 0x000fe40000000000 */
.L_x_15025:
[----:B------:R-:W-:Y:S05]  /*17c0*/  BSYNC B0 ;  /* 0x0000000000007941 */ /* 0x000fea0003800000 */
.L_x_15024:
        /* <DEDUP_REMOVED lines=31> */
.L_x_15054:
[----:B------:R-:W-:Y:S05]  /*19c0*/  BSYNC B2 ;  /* 0x0000000000027941 */ /* 0x000fea0003800000 */
.L_x_15053:
[----:B------:R-:W-:Y:S02]  /*19d0*/  IMAD.MOV.U32 R24, RZ, RZ, R2 ;  /* 0x000000ffff187224 */ /* 0x000fe400078e0002 */
[----:B------:R-:W-:Y:S01]  /*19e0*/  IMAD.MOV.U32 R25, RZ, RZ, R3 ;  /* 0x000000ffff197224 */ /* 0x000fe200078e0003 */
[----:B------:R-:W-:Y:S05]  /*19f0*/  BRA `(.L_x_15051) ;  /* 0x000013e000007947 */ /* 0x000fea0003800000 */
.L_x_15052:
        /* <DEDUP_REMOVED lines=40> */
.L_x_15061:
        /* <DEDUP_REMOVED lines=12> */
.L_x_15060:
[----:B------:R-:W-:Y:S02]  /*1d40*/  IMAD.MOV.U32 R2, RZ, RZ, R13 ;  /* 0x000000ffff027224 */ /* 0x000fe400078e000d */
.L_x_15059:
[----:B------:R-:W-:Y:S05]  /*1d50*/  BSYNC B2 ;  /* 0x0000000000027941 */ /* 0x000fea0003800000 */
.L_x_15058:
        /* <DEDUP_REMOVED lines=12> */
.L_x_15066:
        /* <DEDUP_REMOVED lines=33> */
.L_x_15065:
[----:B------:R-:W-:Y:S05]  /*2030*/  BSYNC B3 ;  /* 0x0000000000037941 */ /* 0x000fea0003800000 */
.L_x_15064:
[----:B------:R-:W-:-:S13]  /*2040*/  ISETP.GE.U32.AND P0, PT, R16, 0xc, PT ;  /* 0x0000000c1000780c */ /* 0x000fda0003f06070 */
[----:B------:R-:W-:Y:S05]  /*2050*/  @!P0 BRA `(.L_x_15063) ;  /* 0x0000077000008947 */ /* 0x000fea0003800000 */
[----:B------:R-:W-:Y:S01]  /*2060*/  BSSY B3, `(.L_x_15067) ;  /* 0x0000075000037945 */ /* 0x000fe20003800000 */
[----:B------:R-:W-:Y:S02]  /*2070*/  IADD3 R2, R12, 0x10, RZ ;  /* 0x000000100c027810 */ /* 0x000fe40007ffe0ff */
.L_x_15068:
        /* <DEDUP_REMOVED lines=116> */
.L_x_15067:
[----:B------:R-:W-:Y:S02]  /*27c0*/  IMAD.MOV.U32 R2, RZ, RZ, R12 ;  /* 0x000000ffff027224 */ /* 0x000fe400078e000c */
.L_x_15063:
[----:B------:R-:W-:Y:S05]  /*27d0*/  BSYNC B2 ;  /* 0x0000000000027941 */ /* 0x000fea0003800000 */
.L_x_15062:
        /* <DEDUP_REMOVED lines=21> */
.L_x_15070:
[----:B------:R-:W-:Y:S05]  /*2930*/  BSYNC B2 ;  /* 0x0000000000027941 */ /* 0x000fea0003800000 */
.L_x_15069:
[----:B------:R-:W-:Y:S02]  /*2940*/  IMAD.MOV.U32 R27, RZ, RZ, R13 ;  /* 0x000000ffff1b7224 */ /* 0x000fe400078e000d */
[----:B------:R-:W-:-:S03]  /*2950*/  IMAD.MOV.U32 R26, RZ, RZ, R4 ;  /* 0x000000ffff1a7224 */ /* 0x000fc600078e0004 */
[----:B------:R-:W-:Y:S01]  /*2960*/  LOP3.LUT R27, R27, 0x80000000, R3, 0xb8, !PT ;  /* 0x800000001b1b7812 */ /* 0x000fe200078eb803 */
[----:B------:R-:W-:Y:S05]  /*2970*/  BRA `(.L_x_15057) ;  /* 0x0000006000007947 */ /* 0x000fea0003800000 */
.L_x_15056:
[----:B------:R-:W0:-:S06]  /*2980*/  DSETP.GTU.AND P0, PT, R4, +INF , PT ;  /* 0x7ff000000400742a */ /* 0x000e0c0003f0c000 */
[----:B0-----:R-:W0:-:S14]  /*2990*/  DSETP.LE.AND P0, PT, R12, +INF , !P0 ;  /* 0x7ff000000c00742a */ /* 0x001e1c0004703000 */
[----:B0-----:R-:W0:-:S04]  /*29a0*/  @P0 DSETP.NEU.AND P1, PT, R12, +INF , PT ;  /* 0x7ff000000c00042a */ /* 0x001e080003f2d000 */
[----:B------:R1:W2:-:S06]  /*29b0*/  @!P0 DADD R26, R24, c[0x0][0x170] ;  /* 0x00005c00181a8629 */ /* 0x00028c0000000000 */
[----:B0-----:R-:W-:Y:S02]  /*29c0*/  @P0 FSEL R27, R3, -QNAN , P1 ;  /* 0xfff80000031b0808 */ /* 0x001fe40000800000 */
[----:B------:R-:W-:Y:S02]  /*29d0*/  @P0 FSEL R26, RZ, c[0x0][0x170], !P1 ;  /* 0x00005c00ff1a0a08 */ /* 0x000fe40004800000 */
.L_x_15057:
[----:B-12---:R-:W-:Y:S05]  /*29e0*/  BSYNC B1 ;  /* 0x0000000000017941 */ /* 0x006fea0003800000 */
.L_x_15055:
        /* <DEDUP_REMOVED lines=22> */
.L_x_15072:
[----:B------:R-:W-:Y:S05]  /*2b50*/  BSYNC B2 ;  /* 0x0000000000027941 */ /* 0x000fea0003800000 */
.L_x_15071:
        /* <DEDUP_REMOVED lines=30> */
.L_x_15075:
[----:B------:R-:W-:Y:S05]  /*2d40*/  BSYNC B2 ;  /* 0x0000000000027941 */ /* 0x000fea0003800000 */
.L_x_15074:
[----:B------:R-:W-:Y:S01]  /*2d50*/  LOP3.LUT R25, RZ, 0x80000000, R7, 0xb8, !PT ;  /* 0x80000000ff197812 */ /* 0x000fe200078eb807 */
[----:B------:R-:W-:Y:S01]  /*2d60*/  IMAD.MOV.U32 R24, RZ, RZ, RZ ;  /* 0x000000ffff187224 */ /* 0x000fe200078e00ff */
[----:B------:R-:W-:Y:S05]  /*2d70*/  BRA `(.L_x_15051) ;  /* 0x0000006000007947 */ /* 0x000fea0003800000 */
.L_x_15073:
[----:B------:R-:W0:Y:S02]  /*2d80*/  FRND.F64.FLOOR R2, R12 ;  /* 0x0000000c00027313 */ /* 0x000e240000305800 */
[----:B0-----:R-:W0:-:S04]  /*2d90*/  DADD R4, R12, -R2 ;  /* 0x000000000c047229 */ /* 0x001e080000000802 */
[----:B------:R-:W-:-:S04]  /*2da0*/  DADD R6, R2, 1 ;  /* 0x3ff0000002067429 */ /* 0x000fc80000000000 */
[----:B0-----:R-:W0:-:S06]  /*2db0*/  DSETP.GT.AND P0, PT, R4, 0.5, PT ;  /* 0x3fe000000400742a */ /* 0x001e0c0003f04000 */
[----:B0-----:R-:W-:Y:S02]  /*2dc0*/  FSEL R24, R6, R2, P0 ;  /* 0x0000000206187208 */ /* 0x001fe40000000000 */
[----:B------:R-:W-:Y:S02]  /*2dd0*/  FSEL R25, R7, R3, P0 ;  /* 0x0000000307197208 */ /* 0x000fe40000000000 */
.L_x_15051:
[----:B------:R-:W-:Y:S05]  /*2de0*/  BSYNC B0 ;  /* 0x0000000000007941 */ /* 0x000fea0003800000 */
.L_x_15050:
        /* <DEDUP_REMOVED lines=31> */
.L_x_15080:
[----:B------:R-:W-:Y:S05]  /*2fe0*/  BSYNC B2 ;  /* 0x0000000000027941 */ /* 0x000fea0003800000 */
.L_x_15079:
[----:B------:R-:W-:Y:S02]  /*2ff0*/  IMAD.MOV.U32 R20, RZ, RZ, R2 ;  /* 0x000000ffff147224 */ /* 0x000fe400078e0002 */
[----:B------:R-:W-:Y:S01]  /*3000*/  IMAD.MOV.U32 R21, RZ, RZ, R3 ;  /* 0x000000ffff157224 */ /* 0x000fe200078e0003 */
[----:B------:R-:W-:Y:S05]  /*3010*/  BRA `(.L_x_15077) ;  /* 0x000013e000007947 */ /* 0x000fea0003800000 */
.L_x_15078:
        /* <DEDUP_REMOVED lines=40> */
.L_x_15087:
        /* <DEDUP_REMOVED lines=12> */
.L_x_15086:
[----:B------:R-:W-:Y:S02]  /*3360*/  IMAD.MOV.U32 R2, RZ, RZ, R13 ;  /* 0x000000ffff027224 */ /* 0x000fe400078e000d */
.L_x_15085:
[----:B------:R-:W-:Y:S05]  /*3370*/  BSYNC B2 ;  /* 0x0000000000027941 */ /* 0x000fea0003800000 */
.L_x_15084:
        /* <DEDUP_REMOVED lines=12> */
.L_x_15092:
        /* <DEDUP_REMOVED lines=33> */
.L_x_15091:
[----:B------:R-:W-:Y:S05]  /*3650*/  BSYNC B3 ;  /* 0x0000000000037941 */ /* 0x000fea0003800000 */
.L_x_15090:
[----:B------:R-:W-:-:S13]  /*3660*/  ISETP.GE.U32.AND P0, PT, R16, 0xc, PT ;  /* 0x0000000c1000780c */ /* 0x000fda0003f06070 */
[----:B------:R-:W-:Y:S05]  /*3670*/  @!P0 BRA `(.L_x_15089) ;  /* 0x0000077000008947 */ /* 0x000fea0003800000 */
[----:B------:R-:W-:Y:S01]  /*3680*/  BSSY B3, `(.L_x_15093) ;  /* 0x0000075000037945 */ /* 0x000fe20003800000 */
[----:B------:R-:W-:Y:S02]  /*3690*/  IADD3 R2, R12, 0x10, RZ ;  /* 0x000000100c027810 */ /* 0x000fe40007ffe0ff */
.L_x_15094:
        /* <DEDUP_REMOVED lines=116> */
.L_x_15093:
[----:B------:R-:W-:Y:S02]  /*3de0*/  IMAD.MOV.U32 R2, RZ, RZ, R12 ;  /* 0x000000ffff027224 */ /* 0x000fe400078e000c */
.L_x_15089:
[----:B------:R-:W-:Y:S05]  /*3df0*/  BSYNC B2 ;  /* 0x0000000000027941 */ /* 0x000fea0003800000 */
.L_x_15088:
        /* <DEDUP_REMOVED lines=21> */
.L_x_15096:
[----:B------:R-:W-:Y:S05]  /*3f50*/  BSYNC B2 ;  /* 0x0000000000027941 */ /* 0x000fea0003800000 */
.L_x_15095:
[----:B------:R-:W-:Y:S02]  /*3f60*/  IMAD.MOV.U32 R27, RZ, RZ, R13 ;  /* 0x000000ffff1b7224 */ /* 0x000fe400078e000d */
[----:B------:R-:W-:-:S03]  /*3f70*/  IMAD.MOV.U32 R26, RZ, RZ, R4 ;  /* 0x000000ffff1a7224 */ /* 0x000fc600078e0004 */
[----:B------:R-:W-:Y:S01]  /*3f80*/  LOP3.LUT R27, R27, 0x80000000, R3, 0xb8, !PT ;  /* 0x800000001b1b7812 */ /* 0x000fe200078eb803 */
[----:B------:R-:W-:Y:S05]  /*3f90*/  BRA `(.L_x_15083) ;  /* 0x0000006000007947 */ /* 0x000fea0003800000 */
.L_x_15082:
[----:B------:R-:W0:-:S06]  /*3fa0*/  DSETP.GTU.AND P0, PT, R4, +INF , PT ;  /* 0x7ff000000400742a */ /* 0x000e0c0003f0c000 */
[----:B0-----:R-:W0:-:S14]  /*3fb0*/  DSETP.LE.AND P0, PT, R12, +INF , !P0 ;  /* 0x7ff000000c00742a */ /* 0x001e1c0004703000 */
[----:B0-----:R-:W0:-:S04]  /*3fc0*/  @P0 DSETP.NEU.AND P1, PT, R12, +INF , PT ;  /* 0x7ff000000c00042a */ /* 0x001e080003f2d000 */
[----:B------:R1:W2:-:S06]  /*3fd0*/  @!P0 DADD R26, R20, c[0x0][0x170] ;  /* 0x00005c00141a8629 */ /* 0x00028c0000000000 */
[----:B0-----:R-:W-:Y:S02]  /*3fe0*/  @P0 FSEL R27, R3, -QNAN , P1 ;  /* 0xfff80000031b0808 */ /* 0x001fe40000800000 */
[----:B------:R-:W-:Y:S02]  /*3ff0*/  @P0 FSEL R26, RZ, c[0x0][0x170], !P1 ;  /* 0x00005c00ff1a0a08 */ /* 0x000fe40004800000 */
.L_x_15083:
[----:B-12---:R-:W-:Y:S05]  /*4000*/  BSYNC B1 ;  /* 0x0000000000017941 */ /* 0x006fea0003800000 */
.L_x_15081:
        /* <DEDUP_REMOVED lines=22> */
.L_x_15098:
[----:B------:R-:W-:Y:S05]  /*4170*/  BSYNC B2 ;  /* 0x0000000000027941 */ /* 0x000fea0003800000 */
.L_x_15097:
        /* <DEDUP_REMOVED lines=30> */
.L_x_15101:
[----:B------:R-:W-:Y:S05]  /*4360*/  BSYNC B2 ;  /* 0x0000000000027941 */ /* 0x000fea0003800000 */
.L_x_15100:
[----:B------:R-:W-:Y:S01]  /*4370*/  LOP3.LUT R21, RZ, 0x80000000, R7, 0xb8, !PT ;  /* 0x80000000ff157812 */ /* 0x000fe200078eb807 */
[----:B------:R-:W-:Y:S01]  /*4380*/  IMAD.MOV.U32 R20, RZ, RZ, RZ ;  /* 0x000000ffff147224 */ /* 0x000fe200078e00ff */
[----:B------:R-:W-:Y:S05]  /*4390*/  BRA `(.L_x_15077) ;  /* 0x0000006000007947 */ /* 0x000fea0003800000 */
.L_x_15099:
[----:B------:R-:W0:Y:S02]  /*43a0*/  FRND.F64.FLOOR R2, R12 ;  /* 0x0000000c00027313 */ /* 0x000e240000305800 */
[----:B0-----:R-:W0:-:S04]  /*43b0*/  DADD R4, R12, -R2 ;  /* 0x000000000c047229 */ /* 0x001e080000000802 */
[----:B------:R-:W-:-:S04]  /*43c0*/  DADD R6, R2, 1 ;  /* 0x3ff0000002067429 */ /* 0x000fc80000000000 */
[----:B0-----:R-:W0:-:S06]  /*43d0*/  DSETP.GT.AND P0, PT, R4, 0.5, PT ;  /* 0x3fe000000400742a */ /* 0x001e0c0003f04000 */
[----:B0-----:R-:W-:Y:S02]  /*43e0*/  FSEL R20, R6, R2, P0 ;  /* 0x0000000206147208 */ /* 0x001fe40000000000 */
[----:B------:R-:W-:Y:S02]  /*43f0*/  FSEL R21, R7, R3, P0 ;  /* 0x0000000307157208 */ /* 0x000fe40000000000 */
.L_x_15077:
[----:B------:R-:W-:Y:S05]  /*4400*/  BSYNC B0 ;  /* 0x0000000000007941 */ /* 0x000fea0003800000 */
.L_x_15076:
        /* <DEDUP_REMOVED lines=31> */
.L_x_15106:
[----:B------:R-:W-:Y:S05]  /*4600*/  BSYNC B2 ;  /* 0x0000000000027941 */ /* 0x000fea0003800000 */
.L_x_15105:
[----:B------:R-:W-:Y:S05]  /*4610*/  BRA `(.L_x_15103) ;  /* 0x000013e000007947 */ /* 0x000fea0003800000 */
.L_x_15104:
        /* <DEDUP_REMOVED lines=40> */
.L_x_15113:
        /* <DEDUP_REMOVED lines=12> */
.L_x_15112:
[----:B------:R-:W-:Y:S02]  /*4960*/  IMAD.MOV.U32 R2, RZ, RZ, R13 ;  /* 0x000000ffff027224 */ /* 0x000fe400078e000d */
.L_x_15111:
[----:B------:R-:W-:Y:S05]  /*4970*/  BSYNC B2 ;  /* 0x0000000000027941 */ /* 0x000fea0003800000 */
.L_x_15110:
        /* <DEDUP_REMOVED lines=12> */
.L_x_15118:
        /* <DEDUP_REMOVED lines=33> */
.L_x_15117:
[----:B------:R-:W-:Y:S05]  /*4c50*/  BSYNC B3 ;  /* 0x0000000000037941 */ /* 0x000fea0003800000 */
.L_x_15116:
[----:B------:R-:W-:-:S13]  /*4c60*/  ISETP.GE.U32.AND P0, PT, R16, 0xc, PT ;  /* 0x0000000c1000780c */ /* 0x000fda0003f06070 */
[----:B------:R-:W-:Y:S05]  /*4c70*/  @!P0 BRA `(.L_x_15115) ;  /* 0x0000077000008947 */ /* 0x000fea0003800000 */
[----:B------:R-:W-:Y:S01]  /*4c80*/  BSSY B3, `(.L_x_15119) ;  /* 0x0000075000037945 */ /* 0x000fe20003800000 */
[----:B------:R-:W-:Y:S02]  /*4c90*/  IADD3 R2, R12, 0x10, RZ ;  /* 0x000000100c027810 */ /* 0x000fe40007ffe0ff */
.L_x_15120:
        /* <DEDUP_REMOVED lines=116> */
.L_x_15119:
[----:B------:R-:W-:Y:S02]  /*53e0*/  IMAD.MOV.U32 R2, RZ, RZ, R12 ;  /* 0x000000ffff027224 */ /* 0x000fe400078e000c */
.L_x_15115:
[----:B------:R-:W-:Y:S05]  /*53f0*/  BSYNC B2 ;  /* 0x0000000000027941 */ /* 0x000fea0003800000 */
.L_x_15114:
        /* <DEDUP_REMOVED lines=21> */
.L_x_15122:
[----:B------:R-:W-:Y:S05]  /*5550*/  BSYNC B2 ;  /* 0x0000000000027941 */ /* 0x000fea0003800000 */
.L_x_15121:
[----:B------:R-:W-:Y:S02]  /*5560*/  IMAD.MOV.U32 R27, RZ, RZ, R13 ;  /* 0x000000ffff1b7224 */ /* 0x000fe400078e000d */
[----:B------:R-:W-:-:S03]  /*5570*/  IMAD.MOV.U32 R26, RZ, RZ, R4 ;  /* 0x000000ffff1a7224 */ /* 0x000fc600078e0004 */
[----:B------:R-:W-:Y:S01]  /*5580*/  LOP3.LUT R27, R27, 0x80000000, R3, 0xb8, !PT ;  /* 0x800000001b1b7812 */ /* 0x000fe200078eb803 */
[----:B------:R-:W-:Y:S05]  /*5590*/  BRA `(.L_x_15109) ;  /* 0x0000006000007947 */ /* 0x000fea0003800000 */
.L_x_15108:
[----:B------:R-:W0:-:S06]  /*55a0*/  DSETP.GTU.AND P0, PT, R4, +INF , PT ;  /* 0x7ff000000400742a */ /* 0x000e0c0003f0c000 */
[----:B0-----:R-:W0:-:S14]  /*55b0*/  DSETP.LE.AND P0, PT, R12, +INF , !P0 ;  /* 0x7ff000000c00742a */ /* 0x001e1c0004703000 */
[----:B0-----:R-:W0:-:S04]  /*55c0*/  @P0 DSETP.NEU.AND P1, PT, R12, +INF , PT ;  /* 0x7ff000000c00042a */ /* 0x001e080003f2d000 */
[----:B------:R1:W2:-:S06]  /*55d0*/  @!P0 DADD R26, R10, c[0x0][0x170] ;  /* 0x00005c000a1a8629 */ /* 0x00028c0000000000 */
[----:B0-----:R-:W-:Y:S02]  /*55e0*/  @P0 FSEL R27, R3, -QNAN , P1 ;  /* 0xfff80000031b0808 */ /* 0x001fe40000800000 */
[----:B------:R-:W-:Y:S02]  /*55f0*/  @P0 FSEL R26, RZ, c[0x0][0x170], !P1 ;  /* 0x00005c00ff1a0a08 */ /* 0x000fe40004800000 */
.L_x_15109:
[----:B-12---:R-:W-:Y:S05]  /*5600*/  BSYNC B1 ;  /* 0x0000000000017941 */ /* 0x006fea0003800000 */
.L_x_15107:
        /* <DEDUP_REMOVED lines=22> */
.L_x_15124:
[----:B------:R-:W-:Y:S05]  /*5770*/  BSYNC B2 ;  /* 0x0000000000027941 */ /* 0x000fea0003800000 */
.L_x_15123:
        /* <DEDUP_REMOVED lines=30> */
.L_x_15127:
[----:B------:R-:W-:Y:S05]  /*5960*/  BSYNC B2 ;  /* 0x0000000000027941 */ /* 0x000fea0003800000 */
.L_x_15126:
[----:B------:R-:W-:Y:S01]  /*5970*/  LOP3.LUT R3, RZ, 0x80000000, R7, 0xb8, !PT ;  /* 0x80000000ff037812 */ /* 0x000fe200078eb807 */
[----:B------:R-:W-:Y:S01]  /*5980*/  IMAD.MOV.U32 R2, RZ, RZ, RZ ;  /* 0x000000ffff027224 */ /* 0x000fe200078e00ff */
[----:B------:R-:W-:Y:S05]  /*5990*/  BRA `(.L_x_15103) ;  /* 0x0000006000007947 */ /* 0x000fea0003800000 */
.L_x_15125:
[----:B------:R-:W0:Y:S02]  /*59a0*/  FRND.F64.FLOOR R2, R12 ;  /* 0x0000000c00027313 */ /* 0x000e240000305800 */
[----:B0-----:R-:W0:-:S04]  /*59b0*/  DADD R4, R12, -R2 ;  /* 0x000000000c047229 */ /* 0x001e080000000802 */
[----:B------:R-:W-:-:S04]  /*59c0*/  DADD R6, R2, 1 ;  /* 0x3ff0000002067429 */ /* 0x000fc80000000000 */
[----:B0-----:R-:W0:-:S06]  /*59d0*/  DSETP.GT.AND P0, PT, R4, 0.5, PT ;  /* 0x3fe000000400742a */ /* 0x001e0c0003f04000 */
[----:B0-----:R-:W-:Y:S02]  /*59e0*/  FSEL R2, R6, R2, P0 ;  /* 0x0000000206027208 */ /* 0x001fe40000000000 */
[----:B------:R-:W-:Y:S02]  /*59f0*/  FSEL R3, R7, R3, P0 ;  /* 0x0000000307037208 */ /* 0x000fe40000000000 */
.L_x_15103:
[----:B------:R-:W-:Y:S05]  /*5a00*/  BSYNC B0 ;  /* 0x0000000000007941 */ /* 0x000fea0003800000 */
.L_x_15102:
        /* <DEDUP_REMOVED lines=23> */
.L_x_15129:
[----:B------:R-:W-:Y:S05]  /*5b80*/  BSYNC B0 ;  /* 0x0000000000007941 */ /* 0x000fea0003800000 */
.L_x_15128:
        /* <DEDUP_REMOVED lines=8> */
        .weak           $__internal_15_$__cuda_sm20_div_rn_f64_full
        .type           $__internal_15_$__cuda_sm20_div_rn_f64_full,@function
        .size           $__internal_15_$__cuda_sm20_div_rn_f64_full,(.L_x_32485 - $__internal_15_$__cuda_sm20_div_rn_f64_full)
$__internal_15_$__cuda_sm20_div_rn_f64_full:
        /* <DEDUP_REMOVED lines=70> */
.L_x_15131:
        /* <DEDUP_REMOVED lines=16> */
.L_x_15134:
[----:B------:R-:W-:Y:S01]  /*6170*/  LOP3.LUT R7, R15, 0x80000, RZ, 0xfc, !PT ;  /* 0x000800000f077812 */ /* 0x000fe200078efcff */
[----:B------:R-:W-:Y:S01]  /*6180*/  IMAD.MOV.U32 R6, RZ, RZ, R14 ;  /* 0x000000ffff067224 */ /* 0x000fe200078e000e */
[----:B------:R-:W-:Y:S05]  /*6190*/  BRA `(.L_x_15132) ;  /* 0x0000002000007947 */ /* 0x000fea0003800000 */
.L_x_15133:
[----:B------:R-:W-:Y:S01]  /*61a0*/  LOP3.LUT R7, R17, 0x80000, RZ, 0xfc, !PT ;  /* 0x0008000011077812 */ /* 0x000fe200078efcff */
[----:B------:R-:W-:Y:S02]  /*61b0*/  IMAD.MOV.U32 R6, RZ, RZ, R16 ;  /* 0x000000ffff067224 */ /* 0x000fe400078e0010 */
.L_x_15132:
[----:B------:R-:W-:Y:S05]  /*61c0*/  BSYNC B1 ;  /* 0x0000000000017941 */ /* 0x000fea0003800000 */
.L_x_15130:
[----:B------:R-:W-:Y:S02]  /*61d0*/  IMAD.MOV.U32 R4, RZ, RZ, R2 ;  /* 0x000000ffff047224 */ /* 0x000fe400078e0002 */
[----:B------:R-:W-:-:S04]  /*61e0*/  IMAD.MOV.U32 R5, RZ, RZ, 0x0 ;  /* 0x00000000ff057424 */ /* 0x000fc800078e00ff */
[----:B------:R-:W-:Y:S05]  /*61f0*/  RET.REL.NODEC R4 `(_ZN2at6native27unrolled_elementwise_kernelINS0_13AUnaryFunctorIdddZZZNS0_15binary_internal21div_floor_kernel_cudaERNS_18TensorIteratorBaseEENKUlvE1_clEvENKUlvE_clEvEUlddE_EESt5arrayIPcLm2EELi4E23TrivialOffsetCalculatorILi1EjESE_NS0_6memory15LoadWithoutCastENSF_16StoreWithoutCastEEEviT_T0_T2_T3_T4_T5_) ;  /* 0xffff9e0004007950 */ /* 0x000fea0003c3ffff */
.L_x_15135:
        /* <DEDUP_REMOVED lines=16> */
.L_x_32485:


//--------------------- .text._ZN2at6native29vectorized_elementwise_kernelILi2ENS0_13AUnaryFunctorIdddZZZNS0_15binary_internal21div_floor_kernel_cudaERNS_18TensorIteratorBaseEENKUlvE1_clEvENKUlvE_clEvEUlddE_EESt5arrayIPcLm2EEEEviT0_T1_ --------------------------
	.section	.text._ZN2at6native29vectorized_elementwise_kernelILi2ENS0_13AUnaryFunctorIdddZZZNS0_15binary_internal21div_floor_kernel_cudaERNS_18TensorIteratorBaseEENKUlvE1_clEvENKUlvE_clEvEUlddE_EESt5arrayIPcLm2EEEEviT0_T1_,"ax",@progbits
	.sectioninfo	@"SHI_REGISTERS=44"
	.align	128
        .global         _ZN2at6native29vectorized_elementwise_kernelILi2ENS0_13AUnaryFunctorIdddZZZNS0_15binary_internal21div_floor_kernel_cudaERNS_18TensorIteratorBaseEENKUlvE1_clEvENKUlvE_clEvEUlddE_EESt5arrayIPcLm2EEEEviT0_T1_
        .type           _ZN2at6native29vectorized_elementwise_kernelILi2ENS0_13AUnaryFunctorIdddZZZNS0_15binary_internal21div_floor_kernel_cudaERNS_18TensorIteratorBaseEENKUlvE1_clEvENKUlvE_clEvEUlddE_EESt5arrayIPcLm2EEEEviT0_T1_,@function
        .size           _ZN2at6native29vectorized_elementwise_kernelILi2ENS0_13AUnaryFunctorIdddZZZNS0_15binary_internal21div_floor_kernel_cudaERNS_18TensorIteratorBaseEENKUlvE1_clEvENKUlvE_clEvEUlddE_EESt5arrayIPcLm2EEEEviT0_T1_,(.L_x_32486 - _ZN2at6native29vectorized_elementwise_kernelILi2ENS0_13AUnaryFunctorIdddZZZNS0_15binary_internal21div_floor_kernel_cudaERNS_18TensorIteratorBaseEENKUlvE1_clEvENKUlvE_clEvEUlddE_EESt5arrayIPcLm2EEEEviT0_T1_)
        .other          _ZN2at6native29vectorized_elementwise_kernelILi2ENS0_13AUnaryFunctorIdddZZZNS0_15binary_internal21div_floor_kernel_cudaERNS_18TensorIteratorBaseEENKUlvE1_clEvENKUlvE_clEvEUlddE_EESt5arrayIPcLm2EEEEviT0_T1_,@"STO_CUDA_ENTRY STV_DEFAULT"
_ZN2at6native29vectorized_elementwise_kernelILi2ENS0_13AUnaryFunctorIdddZZZNS0_15binary_internal21div_floor_kernel_cudaERNS_18TensorIteratorBaseEENKUlvE1_clEvENKUlvE_clEvEUlddE_EESt5arrayIPcLm2EEEEviT0_T1_:
.text._ZN2at6native29vectorized_elementwise_kernelILi2ENS0_13AUnaryFunctorIdddZZZNS0_15binary_internal21div_floor_kernel_cudaERNS_18TensorIteratorBaseEENKUlvE1_clEvENKUlvE_clEvEUlddE_EESt5arrayIPcLm2EEEEviT0_T1_:
        /* <DEDUP_REMOVED lines=39> */
[----:B-----5:R-:W-:Y:S05]  /*0270*/  CALL.REL.NOINC `($__internal_16_$__cuda_sm20_div_rn_f64_full) ;  /* 0x000161d000007944 */ /* 0x020fea0003c00000 */
.L_x_15140:
[----:B------:R-:W-:Y:S05]  /*0280*/  BSYNC B2 ;  /* 0x0000000000027941 */ /* 0x000fea0003800000 */
.L_x_15139:
[----:B------:R-:W-:Y:S02]  /*0290*/  IMAD.MOV.U32 R16, RZ, RZ, R34 ;  /* 0x000000ffff107224 */ /* 0x000fe400078e0022 */
[----:B------:R-:W-:Y:S01]  /*02a0*/  IMAD.MOV.U32 R17, RZ, RZ, R35 ;  /* 0x000000ffff117224 */ /* 0x000fe200078e0023 */
[----:B------:R-:W-:Y:S05]  /*02b0*/  BRA `(.L_x_15141) ;  /* 0x000013c000007947 */ /* 0x000fea0003800000 */
.L_x_15138:
        /* <DEDUP_REMOVED lines=40> */
.L_x_15148:
        /* <DEDUP_REMOVED lines=12> */
.L_x_15147:
[----:B------:R-:W-:Y:S02]  /*0600*/  IMAD.MOV.U32 R24, RZ, RZ, R7 ;  /* 0x000000ffff187224 */ /* 0x000fe400078e0007 */
.L_x_15146:
[----:B------:R-:W-:Y:S05]  /*0610*/  BSYNC B2 ;  /* 0x0000000000027941 */ /* 0x000fea0003800000 */
.L_x_15145:
        /* <DEDUP_REMOVED lines=12> */
.L_x_15154:
        /* <DEDUP_REMOVED lines=33> */
.L_x_15153:
[----:B------:R-:W-:Y:S02]  /*08f0*/  IMAD.MOV.U32 R26, RZ, RZ, R24 ;  /* 0x000000ffff1a7224 */ /* 0x000fe400078e0018 */
[----:B------:R-:W-:Y:S02]  /*0900*/  IMAD.MOV.U32 R24, RZ, RZ, R25 ;  /* 0x000000ffff187224 */ /* 0x000fe400078e0019 */
.L_x_15152:
[----:B------:R-:W-:Y:S05]  /*0910*/  BSYNC B3 ;  /* 0x0000000000037941 */ /* 0x000fea0003800000 */
.L_x_15151:
[----:B------:R-:W-:-:S13]  /*0920*/  ISETP.GE.U32.AND P0, PT, R29, 0xc, PT ;  /* 0x0000000c1d00780c */ /* 0x000fda0003f06070 */
[----:B------:R-:W-:Y:S05]  /*0930*/  @!P0 BRA `(.L_x_15150) ;  /* 0x0000077000008947 */ /* 0x000fea0003800000 */
[----:B------:R-:W-:Y:S01]  /*0940*/  BSSY B3, `(.L_x_15155) ;  /* 0x0000075000037945 */ /* 0x000fe20003800000 */
[----:B------:R-:W-:Y:S02]  /*0950*/  IADD3 R6, R6, 0x10, RZ ;  /* 0x0000001006067810 */ /* 0x000fe40007ffe0ff */
.L_x_15156:
        /* <DEDUP_REMOVED lines=116> */
.L_x_15155:
[----:B------:R-:W-:Y:S02]  /*10a0*/  IMAD.MOV.U32 R26, RZ, RZ, R7 ;  /* 0x000000ffff1a7224 */ /* 0x000fe400078e0007 */
.L_x_15150:
[----:B------:R-:W-:Y:S05]  /*10b0*/  BSYNC B2 ;  /* 0x0000000000027941 */ /* 0x000fea0003800000 */
.L_x_15149:
        /* <DEDUP_REMOVED lines=20> */
.L_x_15158:
[----:B------:R-:W-:Y:S05]  /*1200*/  BSYNC B2 ;  /* 0x0000000000027941 */ /* 0x000fea0003800000 */
.L_x_15157:
[----:B------:R-:W-:Y:S01]  /*1210*/  LOP3.LUT R39, R39, 0x80000000, R0, 0xb8, !PT ;  /* 0x8000000027277812 */ /* 0x000fe200078eb800 */
[----:B------:R-:W-:Y:S05]  /*1220*/  BRA `(.L_x_15144) ;  /* 0x0000006000007947 */ /* 0x000fea0003800000 */
.L_x_15143:
[----:B------:R-:W0:-:S06]  /*1230*/  DSETP.GTU.AND P0, PT, R2, +INF , PT ;  /* 0x7ff000000200742a */ /* 0x000e0c0003f0c000 */
[----:B0-----:R-:W0:-:S14]  /*1240*/  DSETP.LE.AND P0, PT, R6, +INF , !P0 ;  /* 0x7ff000000600742a */ /* 0x001e1c0004703000 */
[----:B0-----:R-:W0:-:S04]  /*1250*/  @P0 DSETP.NEU.AND P1, PT, R6, +INF , PT ;  /* 0x7ff000000600042a */ /* 0x001e080003f2d000 */
[----:B------:R1:W2:-:S06]  /*1260*/  @!P0 DADD R38, R16, c[0x0][0x170] ;  /* 0x00005c0010268629 */ /* 0x00028c0000000000 */
[----:B0-----:R-:W-:Y:S02]  /*1270*/  @P0 FSEL R39, R0, -QNAN , P1 ;  /* 0xfff8000000270808 */ /* 0x001fe40000800000 */
[----:B------:R-:W-:Y:S02]  /*1280*/  @P0 FSEL R38, RZ, c[0x0][0x170], !P1 ;  /* 0x00005c00ff260a08 */ /* 0x000fe40004800000 */
.L_x_15144:
[----:B-12---:R-:W-:Y:S05]  /*1290*/  BSYNC B0 ;  /* 0x0000000000007941 */ /* 0x006fea0003800000 */
.L_x_15142:
        /* <DEDUP_REMOVED lines=19> */
[----:B-----5:R-:W-:Y:S05]  /*13d0*/  CALL.REL.NOINC `($__internal_16_$__cuda_sm20_div_rn_f64_full) ;  /* 0x0001507000007944 */ /* 0x020fea0003c00000 */
.L_x_15160:
[----:B------:R-:W-:Y:S05]  /*13e0*/  BSYNC B2 ;  /* 0x0000000000027941 */ /* 0x000fea0003800000 */
.L_x_15159:
        /* <DEDUP_REMOVED lines=30> */
[----:B------:R-:W-:Y:S02]  /*15d0*/  IMAD.MOV.U32 R7, RZ, RZ, R35 ;  /* 0x000000ffff077224 */ /* 0x000fe400078e0023 */
.L_x_15163:
[----:B------:R-:W-:Y:S05]  /*15e0*/  BSYNC B2 ;  /* 0x0000000000027941 */ /* 0x000fea0003800000 */
.L_x_15162:
[----:B------:R-:W-:Y:S01]  /*15f0*/  LOP3.LUT R17, RZ, 0x80000000, R7, 0xb8, !PT ;  /* 0x80000000ff117812 */ /* 0x000fe200078eb807 */
[----:B------:R-:W-:Y:S01]  /*1600*/  IMAD.MOV.U32 R16, RZ, RZ, RZ ;  /* 0x000000ffff107224 */ /* 0x000fe200078e00ff */
[----:B------:R-:W-:Y:S05]  /*1610*/  BRA `(.L_x_15141) ;  /* 0x0000006000007947 */ /* 0x000fea0003800000 */
.L_x_15161:
[----:B------:R-:W0:Y:S02]  /*1620*/  FRND.F64.FLOOR R2, R24 ;  /* 0x0000001800027313 */ /* 0x000e240000305800 */
[----:B0-----:R-:W0:-:S04]  /*1630*/  DADD R4, R24, -R2 ;  /* 0x0000000018047229 */ /* 0x001e080000000802 */
[----:B------:R-:W-:-:S04]  /*1640*/  DADD R6, R2, 1 ;  /* 0x3ff0000002067429 */ /* 0x000fc80000000000 */
[----:B0-----:R-:W0:-:S06]  /*1650*/  DSETP.GT.AND P0, PT, R4, 0.5, PT ;  /* 0x3fe000000400742a */ /* 0x001e0c0003f04000 */
[----:B0-----:R-:W-:Y:S02]  /*1660*/  FSEL R16, R6, R2, P0 ;  /* 0x0000000206107208 */ /* 0x001fe40000000000 */
[----:B------:R-:W-:Y:S02]  /*1670*/  FSEL R17, R7, R3, P0 ;  /* 0x0000000307117208 */ /* 0x000fe40000000000 */
.L_x_15141:
[----:B------:R-:W-:Y:S05]  /*1680*/  BSYNC B1 ;  /* 0x0000000000017941 */ /* 0x000fea0003800000 */
.L_x_15137:
[----:B------:R-:W0:Y:S01]  /*1690*/  DSETP.NEU.AND P0, PT, R18, RZ, PT ;  /* 0x000000ff1200722a */ /* 0x000e220003f0d000 */
[----:B------:R-:W-:-:S13]  /*16a0*/  BSSY B1, `(.L_x_15164) ;  /* 0x0000156000017945 */ /* 0x000fda0003800000 */
        /* <DEDUP_REMOVED lines=23> */
.L_x_15167:
[----:B------:R-:W-:Y:S05]  /*1820*/  BSYNC B2 ;  /* 0x0000000000027941 */ /* 0x000fea0003800000 */
.L_x_15166:
[----:B------:R-:W-:Y:S02]  /*1830*/  IMAD.MOV.U32 R18, RZ, RZ, R34 ;  /* 0x000000ffff127224 */ /* 0x000fe400078e0022 */
[----:B------:R-:W-:Y:S01]  /*1840*/  IMAD.MOV.U32 R19, RZ, RZ, R35 ;  /* 0x000000ffff137224 */ /* 0x000fe200078e0023 */
[----:B------:R-:W-:Y:S05]  /*1850*/  BRA `(.L_x_15168) ;  /* 0x000013a000007947 */ /* 0x000fea0003800000 */
.L_x_15165:
        /* <DEDUP_REMOVED lines=40> */
.L_x_15174:
        /* <DEDUP_REMOVED lines=12> */
.L_x_15173:
[----:B------:R-:W-:Y:S05]  /*1ba0*/  BSYNC B2 ;  /* 0x0000000000027941 */ /* 0x000fea0003800000 */
.L_x_15172:
        /* <DEDUP_REMOVED lines=12> */
.L_x_15179:
        /* <DEDUP_REMOVED lines=33> */
.L_x_15178:
[----:B------:R-:W-:Y:S05]  /*1e80*/  BSYNC B3 ;  /* 0x0000000000037941 */ /* 0x000fea0003800000 */
.L_x_15177:
[----:B------:R-:W-:-:S13]  /*1e90*/  ISETP.GE.U32.AND P0, PT, R28, 0xc, PT ;  /* 0x0000000c1c00780c */ /* 0x000fda0003f06070 */
[----:B------:R-:W-:Y:S05]  /*1ea0*/  @!P0 BRA `(.L_x_15176) ;  /* 0x0000078000008947 */ /* 0x000fea0003800000 */
[----:B------:R-:W-:Y:S01]  /*1eb0*/  BSSY B3, `(.L_x_15180) ;  /* 0x0000075000037945 */ /* 0x000fe20003800000 */
[----:B------:R-:W-:Y:S02]  /*1ec0*/  IADD3 R2, R25, 0x10, RZ ;  /* 0x0000001019027810 */ /* 0x000fe40007ffe0ff */
.L_x_15181:
        /* <DEDUP_REMOVED lines=116> */
.L_x_15180:
[----:B------:R-:W-:Y:S02]  /*2610*/  IMAD.MOV.U32 R2, RZ, RZ, R7 ;  /* 0x000000ffff027224 */ /* 0x000fe400078e0007 */
[----:B------:R-:W-:Y:S02]  /*2620*/  IMAD.MOV.U32 R7, RZ, RZ, R24 ;  /* 0x000000ffff077224 */ /* 0x000fe400078e0018 */
.L_x_15176:
[----:B------:R-:W-:Y:S05]  /*2630*/  BSYNC B2 ;  /* 0x0000000000027941 */ /* 0x000fea0003800000 */
.L_x_15175:
        /* <DEDUP_REMOVED lines=20> */
.L_x_15183:
[----:B------:R-:W-:Y:S05]  /*2780*/  BSYNC B2 ;  /* 0x0000000000027941 */ /* 0x000fea0003800000 */
.L_x_15182:
[----:B------:R-:W-:Y:S01]  /*2790*/  LOP3.LUT R39, R39, 0x80000000, R0, 0xb8, !PT ;  /* 0x8000000027277812 */ /* 0x000fe200078eb800 */
[----:B------:R-:W-:Y:S05]  /*27a0*/  BRA `(.L_x_15171) ;  /* 0x0000006000007947 */ /* 0x000fea0003800000 */
.L_x_15170:
[----:B------:R-:W0:-:S06]  /*27b0*/  DSETP.GTU.AND P0, PT, R4, +INF , PT ;  /* 0x7ff000000400742a */ /* 0x000e0c0003f0c000 */
[----:B0-----:R-:W0:-:S14]  /*27c0*/  DSETP.LE.AND P0, PT, R6, +INF , !P0 ;  /* 0x7ff000000600742a */ /* 0x001e1c0004703000 */
[----:B0-----:R-:W0:-:S04]  /*27d0*/  @P0 DSETP.NEU.AND P1, PT, R6, +INF , PT ;  /* 0x7ff000000600042a */ /* 0x001e080003f2d000 */
[----:B------:R1:W2:-:S06]  /*27e0*/  @!P0 DADD R38, R18, c[0x0][0x170] ;  /* 0x00005c0012268629 */ /* 0x00028c0000000000 */
[----:B0-----:R-:W-:Y:S02]  /*27f0*/  @P0 FSEL R39, R0, -QNAN , P1 ;  /* 0xfff8000000270808 */ /* 0x001fe40000800000 */
[----:B------:R-:W-:Y:S02]  /*2800*/  @P0 FSEL R38, RZ, c[0x0][0x170], !P1 ;  /* 0x00005c00ff260a08 */ /* 0x000fe40004800000 */
.L_x_15171:
[----:B-12---:R-:W-:Y:S05]  /*2810*/  BSYNC B0 ;  /* 0x0000000000007941 */ /* 0x006fea0003800000 */
.L_x_15169:
        /* <DEDUP_REMOVED lines=20> */
.L_x_15185:
[----:B------:R-:W-:Y:S05]  /*2960*/  BSYNC B2 ;  /* 0x0000000000027941 */ /* 0x000fea0003800000 */
.L_x_15184:
        /* <DEDUP_REMOVED lines=31> */
.L_x_15188:
[----:B------:R-:W-:Y:S05]  /*2b60*/  BSYNC B2 ;  /* 0x0000000000027941 */ /* 0x000fea0003800000 */
.L_x_15187:
[----:B------:R-:W-:Y:S01]  /*2b70*/  LOP3.LUT R19, RZ, 0x80000000, R7, 0xb8, !PT ;  /* 0x80000000ff137812 */ /* 0x000fe200078eb807 */
[----:B------:R-:W-:Y:S01]  /*2b80*/  IMAD.MOV.U32 R18, RZ, RZ, RZ ;  /* 0x000000ffff127224 */ /* 0x000fe200078e00ff */
[----:B------:R-:W-:Y:S05]  /*2b90*/  BRA `(.L_x_15168) ;  /* 0x0000006000007947 */ /* 0x000fea0003800000 */
.L_x_15186:
[----:B------:R-:W0:Y:S02]  /*2ba0*/  FRND.F64.FLOOR R2, R24 ;  /* 0x0000001800027313 */ /* 0x000e240000305800 */
[----:B0-----:R-:W0:-:S04]  /*2bb0*/  DADD R4, R24, -R2 ;  /* 0x0000000018047229 */ /* 0x001e080000000802 */
[----:B------:R-:W-:-:S04]  /*2bc0*/  DADD R6, R2, 1 ;  /* 0x3ff0000002067429 */ /* 0x000fc80000000000 */
[----:B0-----:R-:W0:-:S06]  /*2bd0*/  DSETP.GT.AND P0, PT, R4, 0.5, PT ;  /* 0x3fe000000400742a */ /* 0x001e0c0003f04000 */
[----:B0-----:R-:W-:Y:S02]  /*2be0*/  FSEL R18, R6, R2, P0 ;  /* 0x0000000206127208 */ /* 0x001fe40000000000 */
[----:B------:R-:W-:Y:S02]  /*2bf0*/  FSEL R19, R7, R3, P0 ;  /* 0x0000000307137208 */ /* 0x000fe40000000000 */
.L_x_15168:
[----:B------:R-:W-:Y:S05]  /*2c00*/  BSYNC B1 ;  /* 0x0000000000017941 */ /* 0x000fea0003800000 */
.L_x_15164:
[----:B-----5:R-:W0:Y:S01]  /*2c10*/  DSETP.NEU.AND P0, PT, R20, RZ, PT ;  /* 0x000000ff1400722a */ /* 0x020e220003f0d000 */
        /* <DEDUP_REMOVED lines=23> */
[----:B------:R-:W-:Y:S05]  /*2d90*/  CALL.REL.NOINC `($__internal_16_$__cuda_sm20_div_rn_f64_full) ;  /* 0x000136b000007944 */ /* 0x000fea0003c00000 */
.L_x_15192:
[----:B------:R-:W-:Y:S05]  /*2da0*/  BSYNC B2 ;  /* 0x0000000000027941 */ /* 0x000fea0003800000 */
.L_x_15191:
[----:B------:R-:W-:Y:S02]  /*2db0*/  IMAD.MOV.U32 R20, RZ, RZ, R34 ;  /* 0x000000ffff147224 */ /* 0x000fe400078e0022 */
[----:B------:R-:W-:Y:S01]  /*2dc0*/  IMAD.MOV.U32 R21, RZ, RZ, R35 ;  /* 0x000000ffff157224 */ /* 0x000fe200078e0023 */
[----:B------:R-:W-:Y:S05]  /*2dd0*/  BRA `(.L_x_15193) ;  /* 0x000013a000007947 */ /* 0x000fea0003800000 */
.L_x_15190:
        /* <DEDUP_REMOVED lines=40> */
.L_x_15199:
        /* <DEDUP_REMOVED lines=12> */
.L_x_15198:
[----:B------:R-:W-:Y:S05]  /*3120*/  BSYNC B2 ;  /* 0x0000000000027941 */ /* 0x000fea0003800000 */
.L_x_15197:
        /* <DEDUP_REMOVED lines=12> */
.L_x_15204:
        /* <DEDUP_REMOVED lines=33> */
.L_x_15203:
[----:B------:R-:W-:Y:S05]  /*3400*/  BSYNC B3 ;  /* 0x0000000000037941 */ /* 0x000fea0003800000 */
.L_x_15202:
[----:B------:R-:W-:-:S13]  /*3410*/  ISETP.GE.U32.AND P0, PT, R28, 0xc, PT ;  /* 0x0000000c1c00780c */ /* 0x000fda0003f06070 */
[----:B------:R-:W-:Y:S05]  /*3420*/  @!P0 BRA `(.L_x_15201) ;  /* 0x0000078000008947 */ /* 0x000fea0003800000 */
[----:B------:R-:W-:Y:S01]  /*3430*/  BSSY B3, `(.L_x_15205) ;  /* 0x0000075000037945 */ /* 0x000fe20003800000 */
[----:B------:R-:W-:Y:S02]  /*3440*/  IADD3 R2, R25, 0x10, RZ ;  /* 0x0000001019027810 */ /* 0x000fe40007ffe0ff */
.L_x_15206:
        /* <DEDUP_REMOVED lines=116> */
.L_x_15205:
[----:B------:R-:W-:Y:S02]  /*3b90*/  IMAD.MOV.U32 R2, RZ, RZ, R7 ;  /* 0x000000ffff027224 */ /* 0x000fe400078e0007 */
[----:B------:R-:W-:Y:S02]  /*3ba0*/  IMAD.MOV.U32 R7, RZ, RZ, R24 ;  /* 0x000000ffff077224 */ /* 0x000fe400078e0018 */
.L_x_15201:
[----:B------:R-:W-:Y:S05]  /*3bb0*/  BSYNC B2 ;  /* 0x0000000000027941 */ /* 0x000fea0003800000 */
.L_x_15200:
        /* <DEDUP_REMOVED lines=20> */
.L_x_15208:
[----:B------:R-:W-:Y:S05]  /*3d00*/  BSYNC B2 ;  /* 0x0000000000027941 */ /* 0x000fea0003800000 */
.L_x_15207:
[----:B------:R-:W-:Y:S01]  /*3d10*/  LOP3.LUT R39, R39, 0x80000000, R0, 0xb8, !PT ;  /* 0x8000000027277812 */ /* 0x000fe200078eb800 */
[----:B------:R-:W-:Y:S05]  /*3d20*/  BRA `(.L_x_15196) ;  /* 0x0000006000007947 */ /* 0x000fea0003800000 */
.L_x_15195:
[----:B------:R-:W0:-:S06]  /*3d30*/  DSETP.GTU.AND P0, PT, R4, +INF , PT ;  /* 0x7ff000000400742a */ /* 0x000e0c0003f0c000 */
[----:B0-----:R-:W0:-:S14]  /*3d40*/  DSETP.LE.AND P0, PT, R6, +INF , !P0 ;  /* 0x7ff000000600742a */ /* 0x001e1c0004703000 */
[----:B0-----:R-:W0:-:S04]  /*3d50*/  @P0 DSETP.NEU.AND P1, PT, R6, +INF , PT ;  /* 0x7ff000000600042a */ /* 0x001e080003f2d000 */
[----:B------:R1:W2:-:S06]  /*3d60*/  @!P0 DADD R38, R20, c[0x0][0x170] ;  /* 0x00005c0014268629 */ /* 0x00028c0000000000 */
[----:B0-----:R-:W-:Y:S02]  /*3d70*/  @P0 FSEL R39, R0, -QNAN , P1 ;  /* 0xfff8000000270808 */ /* 0x001fe40000800000 */
[----:B------:R-:W-:Y:S02]  /*3d80*/  @P0 FSEL R38, RZ, c[0x0][0x170], !P1 ;  /* 0x00005c00ff260a08 */ /* 0x000fe40004800000 */
.L_x_15196:
[----:B-12---:R-:W-:Y:S05]  /*3d90*/  BSYNC B0 ;  /* 0x0000000000007941 */ /* 0x006fea0003800000 */
.L_x_15194:
        /* <DEDUP_REMOVED lines=19> */
[----:B------:R-:W-:Y:S05]  /*3ed0*/  CALL.REL.NOINC `($__internal_16_$__cuda_sm20_div_rn_f64_full) ;  /* 0x0001257000007944 */ /* 0x000fea0003c00000 */
.L_x_15210:
[----:B------:R-:W-:Y:S05]  /*3ee0*/  BSYNC B2 ;  /* 0x0000000000027941 */ /* 0x000fea0003800000 */
.L_x_15209:
        /* <DEDUP_REMOVED lines=30> */
[----:B------:R-:W-:Y:S02]  /*40d0*/  IMAD.MOV.U32 R7, RZ, RZ, R35 ;  /* 0x000000ffff077224 */ /* 0x000fe400078e0023 */
.L_x_15213:
[----:B------:R-:W-:Y:S05]  /*40e0*/  BSYNC B2 ;  /* 0x0000000000027941 */ /* 0x000fea0003800000 */
.L_x_15212:
[----:B------:R-:W-:Y:S01]  /*40f0*/  LOP3.LUT R21, RZ, 0x80000000, R7, 0xb8, !PT ;  /* 0x80000000ff157812 */ /* 0x000fe200078eb807 */
[----:B------:R-:W-:Y:S01]  /*4100*/  IMAD.MOV.U32 R20, RZ, RZ, RZ ;  /* 0x000000ffff147224 */ /* 0x000fe200078e00ff */
[----:B------:R-:W-:Y:S05]  /*4110*/  BRA `(.L_x_15193) ;  /* 0x0000006000007947 */ /* 0x000fea0003800000 */
.L_x_15211:
[----:B------:R-:W0:Y:S02]  /*4120*/  FRND.F64.FLOOR R2, R24 ;  /* 0x0000001800027313 */ /* 0x000e240000305800 */
[----:B0-----:R-:W0:-:S04]  /*4130*/  DADD R4, R24, -R2 ;  /* 0x0000000018047229 */ /* 0x001e080000000802 */
[----:B------:R-:W-:-:S04]  /*4140*/  DADD R6, R2, 1 ;  /* 0x3ff0000002067429 */ /* 0x000fc80000000000 */
[----:B0-----:R-:W0:-:S06]  /*4150*/  DSETP.GT.AND P0, PT, R4, 0.5, PT ;  /* 0x3fe000000400742a */ /* 0x001e0c0003f04000 */
[----:B0-----:R-:W-:Y:S02]  /*4160*/  FSEL R20, R6, R2, P0 ;  /* 0x0000000206147208 */ /* 0x001fe40000000000 */
[----:B------:R-:W-:Y:S02]  /*4170*/  FSEL R21, R7, R3, P0 ;  /* 0x0000000307157208 */ /* 0x000fe40000000000 */
.L_x_15193:
[----:B------:R-:W-:Y:S05]  /*4180*/  BSYNC B1 ;  /* 0x0000000000017941 */ /* 0x000fea0003800000 */
.L_x_15189:
        /* <DEDUP_REMOVED lines=25> */
.L_x_15217:
[----:B------:R-:W-:Y:S05]  /*4320*/  BSYNC B2 ;  /* 0x0000000000027941 */ /* 0x000fea0003800000 */
.L_x_15216:
[----:B------:R-:W-:Y:S02]  /*4330*/  IMAD.MOV.U32 R22, RZ, RZ, R34 ;  /* 0x000000ffff167224 */ /* 0x000fe400078e0022 */
[----:B------:R-:W-:Y:S01]  /*4340*/  IMAD.MOV.U32 R23, RZ, RZ, R35 ;  /* 0x000000ffff177224 */ /* 0x000fe200078e0023 */
[----:B------:R-:W-:Y:S05]  /*4350*/  BRA `(.L_x_15218) ;  /* 0x000013a000007947 */ /* 0x000fea0003800000 */
.L_x_15215:
        /* <DEDUP_REMOVED lines=40> */
.L_x_15224:
        /* <DEDUP_REMOVED lines=12> */
.L_x_15223:
[----:B------:R-:W-:Y:S05]  /*46a0*/  BSYNC B2 ;  /* 0x0000000000027941 */ /* 0x000fea0003800000 */
.L_x_15222:
        /* <DEDUP_REMOVED lines=12> */
.L_x_15229:
        /* <DEDUP_REMOVED lines=33> */
.L_x_15228:
[----:B------:R-:W-:Y:S05]  /*4980*/  BSYNC B3 ;  /* 0x0000000000037941 */ /* 0x000fea0003800000 */
.L_x_15227:
[----:B------:R-:W-:-:S13]  /*4990*/  ISETP.GE.U32.AND P0, PT, R28, 0xc, PT ;  /* 0x0000000c1c00780c */ /* 0x000fda0003f06070 */
[----:B------:R-:W-:Y:S05]  /*49a0*/  @!P0 BRA `(.L_x_15226) ;  /* 0x0000078000008947 */ /* 0x000fea0003800000 */
[----:B------:R-:W-:Y:S01]  /*49b0*/  BSSY B3, `(.L_x_15230) ;  /* 0x0000075000037945 */ /* 0x000fe20003800000 */
[----:B------:R-:W-:Y:S02]  /*49c0*/  IADD3 R2, R25, 0x10, RZ ;  /* 0x0000001019027810 */ /* 0x000fe40007ffe0ff */
.L_x_15231:
        /* <DEDUP_REMOVED lines=116> */
.L_x_15230:
[----:B------:R-:W-:Y:S02]  /*5110*/  IMAD.MOV.U32 R2, RZ, RZ, R7 ;  /* 0x000000ffff027224 */ /* 0x000fe400078e0007 */
[----:B------:R-:W-:Y:S02]  /*5120*/  IMAD.MOV.U32 R7, RZ, RZ, R24 ;  /* 0x000000ffff077224 */ /* 0x000fe400078e0018 */
.L_x_15226:
[----:B------:R-:W-:Y:S05]  /*5130*/  BSYNC B2 ;  /* 0x0000000000027941 */ /* 0x000fea0003800000 */
.L_x_15225:
        /* <DEDUP_REMOVED lines=20> */
.L_x_15233:
[----:B------:R-:W-:Y:S05]  /*5280*/  BSYNC B2 ;  /* 0x0000000000027941 */ /* 0x000fea0003800000 */
.L_x_15232:
[----:B------:R-:W-:Y:S01]  /*5290*/  LOP3.LUT R39, R39, 0x80000000, R0, 0xb8, !PT ;  /* 0x8000000027277812 */ /* 0x000fe200078eb800 */
[----:B------:R-:W-:Y:S05]  /*52a0*/  BRA `(.L_x_15221) ;  /* 0x0000006000007947 */ /* 0x000fea0003800000 */
.L_x_15220:
[----:B------:R-:W0:-:S06]  /*52b0*/  DSETP.GTU.AND P0, PT, R4, +INF , PT ;  /* 0x7ff000000400742a */ /* 0x000e0c0003f0c000 */
[----:B0-----:R-:W0:-:S14]  /*52c0*/  DSETP.LE.AND P0, PT, R6, +INF , !P0 ;  /* 0x7ff000000600742a */ /* 0x001e1c0004703000 */
[----:B0-----:R-:W0:-:S04]  /*52d0*/  @P0 DSETP.NEU.AND P1, PT, R6, +INF , PT ;  /* 0x7ff000000600042a */ /* 0x001e080003f2d000 */
[----:B------:R1:W2:-:S06]  /*52e0*/  @!P0 DADD R38, R22, c[0x0][0x170] ;  /* 0x00005c0016268629 */ /* 0x00028c0000000000 */
[----:B0-----:R-:W-:Y:S02]  /*52f0*/  @P0 FSEL R39, R0, -QNAN , P1 ;  /* 0xfff8000000270808 */ /* 0x001fe40000800000 */
[----:B------:R-:W-:Y:S02]  /*5300*/  @P0 FSEL R38, RZ, c[0x0][0x170], !P1 ;  /* 0x00005c00ff260a08 */ /* 0x000fe40004800000 */
.L_x_15221:
[----:B-12---:R-:W-:Y:S05]  /*5310*/  BSYNC B0 ;  /* 0x0000000000007941 */ /* 0x006fea0003800000 */
.L_x_15219:
        /* <DEDUP_REMOVED lines=20> */
.L_x_15235:
[----:B------:R-:W-:Y:S05]  /*5460*/  BSYNC B2 ;  /* 0x0000000000027941 */ /* 0x000fea0003800000 */
.L_x_15234:
        /* <DEDUP_REMOVED lines=31> */
.L_x_15238:
[----:B------:R-:W-:Y:S05]  /*5660*/  BSYNC B2 ;  /* 0x0000000000027941 */ /* 0x000fea0003800000 */
.L_x_15237:
[----:B------:R-:W-:Y:S01]  /*5670*/  LOP3.LUT R23, RZ, 0x80000000, R7, 0xb8, !PT ;  /* 0x80000000ff177812 */ /* 0x000fe200078eb807 */
[----:B------:R-:W-:Y:S01]  /*5680*/  IMAD.MOV.U32 R22, RZ, RZ, RZ ;  /* 0x000000ffff167224 */ /* 0x000fe200078e00ff */
[----:B------:R-:W-:Y:S05]  /*5690*/  BRA `(.L_x_15218) ;  /* 0x0000006000007947 */ /* 0x000fea0003800000 */
.L_x_15236:
[----:B------:R-:W0:Y:S02]  /*56a0*/  FRND.F64.FLOOR R2, R24 ;  /* 0x0000001800027313 */ /* 0x000e240000305800 */
[----:B0-----:R-:W0:-:S04]  /*56b0*/  DADD R4, R24, -R2 ;  /* 0x0000000018047229 */ /* 0x001e080000000802 */
[----:B------:R-:W-:-:S04]  /*56c0*/  DADD R6, R2, 1 ;  /* 0x3ff0000002067429 */ /* 0x000fc80000000000 */
[----:B0-----:R-:W0:-:S06]  /*56d0*/  DSETP.GT.AND P0, PT, R4, 0.5, PT ;  /* 0x3fe000000400742a */ /* 0x001e0c0003f04000 */
[----:B0-----:R-:W-:Y:S02]  /*56e0*/  FSEL R22, R6, R2, P0 ;  /* 0x0000000206167208 */ /* 0x001fe40000000000 */
[----:B------:R-:W-:Y:S02]  /*56f0*/  FSEL R23, R7, R3, P0 ;  /* 0x0000000307177208 */ /* 0x000fe40000000000 */
.L_x_15218:
[----:B------:R-:W-:Y:S05]  /*5700*/  BSYNC B1 ;  /* 0x0000000000017941 */ /* 0x000fea0003800000 */
.L_x_15214:
        /* <DEDUP_REMOVED lines=25> */
.L_x_15242:
[----:B------:R-:W-:Y:S05]  /*58a0*/  BSYNC B2 ;  /* 0x0000000000027941 */ /* 0x000fea0003800000 */
.L_x_15241:
[----:B------:R-:W-:Y:S02]  /*58b0*/  IMAD.MOV.U32 R8, RZ, RZ, R34 ;  /* 0x000000ffff087224 */ /* 0x000fe400078e0022 */
[----:B------:R-:W-:Y:S01]  /*58c0*/  IMAD.MOV.U32 R9, RZ, RZ, R35 ;  /* 0x000000ffff097224 */ /* 0x000fe200078e0023 */
[----:B------:R-:W-:Y:S05]  /*58d0*/  BRA `(.L_x_15243) ;  /* 0x000013a000007947 */ /* 0x000fea0003800000 */
.L_x_15240:
        /* <DEDUP_REMOVED lines=40> */
.L_x_15249:
        /* <DEDUP_REMOVED lines=12> */
.L_x_15248:
[----:B------:R-:W-:Y:S05]  /*5c20*/  BSYNC B2 ;  /* 0x0000000000027941 */ /* 0x000fea0003800000 */
.L_x_15247:
        /* <DEDUP_REMOVED lines=12> */
.L_x_15254:
        /* <DEDUP_REMOVED lines=33> */
.L_x_15253:
[----:B------:R-:W-:Y:S05]  /*5f00*/  BSYNC B3 ;  /* 0x0000000000037941 */ /* 0x000fea0003800000 */
.L_x_15252:
[----:B------:R-:W-:-:S13]  /*5f10*/  ISETP.GE.U32.AND P0, PT, R28, 0xc, PT ;  /* 0x0000000c1c00780c */ /* 0x000fda0003f06070 */
[----:B------:R-:W-:Y:S05]  /*5f20*/  @!P0 BRA `(.L_x_15251) ;  /* 0x0000078000008947 */ /* 0x000fea0003800000 */
[----:B------:R-:W-:Y:S01]  /*5f30*/  BSSY B3, `(.L_x_15255) ;  /* 0x0000075000037945 */ /* 0x000fe20003800000 */
[----:B------:R-:W-:Y:S02]  /*5f40*/  IADD3 R2, R25, 0x10, RZ ;  /* 0x0000001019027810 */ /* 0x000fe40007ffe0ff */
.L_x_15256:
        /* <DEDUP_REMOVED lines=116> */
.L_x_15255:
[----:B------:R-:W-:Y:S02]  /*6690*/  IMAD.MOV.U32 R2, RZ, RZ, R7 ;  /* 0x000000ffff027224 */ /* 0x000fe400078e0007 */
[----:B------:R-:W-:Y:S02]  /*66a0*/  IMAD.MOV.U32 R7, RZ, RZ, R24 ;  /* 0x000000ffff077224 */ /* 0x000fe400078e0018 */
.L_x_15251:
[----:B------:R-:W-:Y:S05]  /*66b0*/  BSYNC B2 ;  /* 0x0000000000027941 */ /* 0x000fea0003800000 */
.L_x_15250:
        /* <DEDUP_REMOVED lines=20> */
.L_x_15258:
[----:B------:R-:W-:Y:S05]  /*6800*/  BSYNC B2 ;  /* 0x0000000000027941 */ /* 0x000fea0003800000 */
.L_x_15257:
[----:B------:R-:W-:Y:S01]  /*6810*/  LOP3.LUT R39, R39, 0x80000000, R0, 0xb8, !PT ;  /* 0x8000000027277812 */ /* 0x000fe200078eb800 */
[----:B------:R-:W-:Y:S05]  /*6820*/  BRA `(.L_x_15246) ;  /* 0x0000006000007947 */ /* 0x000fea0003800000 */
.L_x_15245:
[----:B------:R-:W0:-:S06]  /*6830*/  DSETP.GTU.AND P0, PT, R4, +INF , PT ;  /* 0x7ff000000400742a */ /* 0x000e0c0003f0c000 */
[----:B0-----:R-:W0:-:S14]  /*6840*/  DSETP.LE.AND P0, PT, R6, +INF , !P0 ;  /* 0x7ff000000600742a */ /* 0x001e1c0004703000 */
[----:B0-----:R-:W0:-:S04]  /*6850*/  @P0 DSETP.NEU.AND P1, PT, R6, +INF , PT ;  /* 0x7ff000000600042a */ /* 0x001e080003f2d000 */
[----:B------:R1:W2:-:S06]  /*6860*/  @!P0 DADD R38, R8, c[0x0][0x170] ;  /* 0x00005c0008268629 */ /* 0x00028c0000000000 */
[----:B0-----:R-:W-:Y:S02]  /*6870*/  @P0 FSEL R39, R0, -QNAN , P1 ;  /* 0xfff8000000270808 */ /* 0x001fe40000800000 */
[----:B------:R-:W-:Y:S02]  /*6880*/  @P0 FSEL R38, RZ, c[0x0][0x170], !P1 ;  /* 0x00005c00ff260a08 */ /* 0x000fe40004800000 */
.L_x_15246:
[----:B-12---:R-:W-:Y:S05]  /*6890*/  BSYNC B0 ;  /* 0x0000000000007941 */ /* 0x006fea0003800000 */
.L_x_15244:
        /* <DEDUP_REMOVED lines=20> */
.L_x_15260:
[----:B------:R-:W-:Y:S05]  /*69e0*/  BSYNC B2 ;  /* 0x0000000000027941 */ /* 0x000fea0003800000 */
.L_x_15259:
        /* <DEDUP_REMOVED lines=31> */
.L_x_15263:
[----:B------:R-:W-:Y:S05]  /*6be0*/  BSYNC B2 ;  /* 0x0000000000027941 */ /* 0x000fea0003800000 */
.L_x_15262:
[----:B------:R-:W-:Y:S01]  /*6bf0*/  LOP3.LUT R9, RZ, 0x80000000, R7, 0xb8, !PT ;  /* 0x80000000ff097812 */ /* 0x000fe200078eb807 */
[----:B------:R-:W-:Y:S01]  /*6c00*/  IMAD.MOV.U32 R8, RZ, RZ, RZ ;  /* 0x000000ffff087224 */ /* 0x000fe200078e00ff */
[----:B------:R-:W-:Y:S05]  /*6c10*/  BRA `(.L_x_15243) ;  /* 0x0000006000007947 */ /* 0x000fea0003800000 */
.L_x_15261:
[----:B------:R-:W0:Y:S02]  /*6c20*/  FRND.F64.FLOOR R2, R24 ;  /* 0x0000001800027313 */ /* 0x000e240000305800 */
[----:B0-----:R-:W0:-:S04]  /*6c30*/  DADD R4, R24, -R2 ;  /* 0x0000000018047229 */ /* 0x001e080000000802 */
[----:B------:R-:W-:-:S04]  /*6c40*/  DADD R6, R2, 1 ;  /* 0x3ff0000002067429 */ /* 0x000fc80000000000 */
[----:B0-----:R-:W0:-:S06]  /*6c50*/  DSETP.GT.AND P0, PT, R4, 0.5, PT ;  /* 0x3fe000000400742a */ /* 0x001e0c0003f04000 */
[----:B0-----:R-:W-:Y:S02]  /*6c60*/  FSEL R8, R6, R2, P0 ;  /* 0x0000000206087208 */ /* 0x001fe40000000000 */
[----:B------:R-:W-:Y:S02]  /*6c70*/  FSEL R9, R7, R3, P0 ;  /* 0x0000000307097208 */ /* 0x000fe40000000000 */
.L_x_15243:
[----:B------:R-:W-:Y:S05]  /*6c80*/  BSYNC B1 ;  /* 0x0000000000017941 */ /* 0x000fea0003800000 */
.L_x_15239:
        /* <DEDUP_REMOVED lines=25> */
.L_x_15267:
[----:B------:R-:W-:Y:S05]  /*6e20*/  BSYNC B2 ;  /* 0x0000000000027941 */ /* 0x000fea0003800000 */
.L_x_15266:
[----:B------:R-:W-:Y:S02]  /*6e30*/  IMAD.MOV.U32 R10, RZ, RZ, R34 ;  /* 0x000000ffff0a7224 */ /* 0x000fe400078e0022 */
[----:B------:R-:W-:Y:S01]  /*6e40*/  IMAD.MOV.U32 R11, RZ, RZ, R35 ;  /* 0x000000ffff0b7224 */ /* 0x000fe200078e0023 */
[----:B------:R-:W-:Y:S05]  /*6e50*/  BRA `(.L_x_15268) ;  /* 0x000013a000007947 */ /* 0x000fea0003800000 */
.L_x_15265:
        /* <DEDUP_REMOVED lines=40> */
.L_x_15274:
        /* <DEDUP_REMOVED lines=12> */
.L_x_15273:
[----:B------:R-:W-:Y:S05]  /*71a0*/  BSYNC B2 ;  /* 0x0000000000027941 */ /* 0x000fea0003800000 */
.L_x_15272:
        /* <DEDUP_REMOVED lines=12> */
.L_x_15279:
        /* <DEDUP_REMOVED lines=33> */
.L_x_15278:
[----:B------:R-:W-:Y:S05]  /*7480*/  BSYNC B3 ;  /* 0x0000000000037941 */ /* 0x000fea0003800000 */
.L_x_15277:
[----:B------:R-:W-:-:S13]  /*7490*/  ISETP.GE.U32.AND P0, PT, R28, 0xc, PT ;  /* 0x0000000c1c00780c */ /* 0x000fda0003f06070 */
[----:B------:R-:W-:Y:S05]  /*74a0*/  @!P0 BRA `(.L_x_15276) ;  /* 0x0000078000008947 */ /* 0x000fea0003800000 */
[----:B------:R-:W-:Y:S01]  /*74b0*/  BSSY B3, `(.L_x_15280) ;  /* 0x0000075000037945 */ /* 0x000fe20003800000 */
[----:B------:R-:W-:Y:S02]  /*74c0*/  IADD3 R2, R25, 0x10, RZ ;  /* 0x0000001019027810 */ /* 0x000fe40007ffe0ff */
.L_x_15281:
        /* <DEDUP_REMOVED lines=116> */
.L_x_15280:
[----:B------:R-:W-:Y:S02]  /*7c10*/  IMAD.MOV.U32 R2, RZ, RZ, R7 ;  /* 0x000000ffff027224 */ /* 0x000fe400078e0007 */
[----:B------:R-:W-:Y:S02]  /*7c20*/  IMAD.MOV.U32 R7, RZ, RZ, R24 ;  /* 0x000000ffff077224 */ /* 0x000fe400078e0018 */
.L_x_15276:
[----:B------:R-:W-:Y:S05]  /*7c30*/  BSYNC B2 ;  /* 0x0000000000027941 */ /* 0x000fea0003800000 */
.L_x_15275:
        /* <DEDUP_REMOVED lines=20> */
.L_x_15283:
[----:B------:R-:W-:Y:S05]  /*7d80*/  BSYNC B2 ;  /* 0x0000000000027941 */ /* 0x000fea0003800000 */
.L_x_15282:
[----:B------:R-:W-:Y:S01]  /*7d90*/  LOP3.LUT R39, R39, 0x80000000, R0, 0xb8, !PT ;  /* 0x8000000027277812 */ /* 0x000fe200078eb800 */
[----:B------:R-:W-:Y:S05]  /*7da0*/  BRA `(.L_x_15271) ;  /* 0x0000006000007947 */ /* 0x000fea0003800000 */
.L_x_15270:
[----:B------:R-:W0:-:S06]  /*7db0*/  DSETP.GTU.AND P0, PT, R4, +INF , PT ;  /* 0x7ff000000400742a */ /* 0x000e0c0003f0c000 */
[----:B0-----:R-:W0:-:S14]  /*7dc0*/  DSETP.LE.AND P0, PT, R6, +INF , !P0 ;  /* 0x7ff000000600742a */ /* 0x001e1c0004703000 */
[----:B0-----:R-:W0:-:S04]  /*7dd0*/  @P0 DSETP.NEU.AND P1, PT, R6, +INF , PT ;  /* 0x7ff000000600042a */ /* 0x001e080003f2d000 */
[----:B------:R1:W2:-:S06]  /*7de0*/  @!P0 DADD R38, R10, c[0x0][0x170] ;  /* 0x00005c000a268629 */ /* 0x00028c0000000000 */
[----:B0-----:R-:W-:Y:S02]  /*7df0*/  @P0 FSEL R39, R0, -QNAN , P1 ;  /* 0xfff8000000270808 */ /* 0x001fe40000800000 */
[----:B------:R-:W-:Y:S02]  /*7e00*/  @P0 FSEL R38, RZ, c[0x0][0x170], !P1 ;  /* 0x00005c00ff260a08 */ /* 0x000fe40004800000 */
.L_x_15271:
[----:B-12---:R-:W-:Y:S05]  /*7e10*/  BSYNC B0 ;  /* 0x0000000000007941 */ /* 0x006fea0003800000 */
.L_x_15269:
        /* <DEDUP_REMOVED lines=20> */
.L_x_15285:
[----:B------:R-:W-:Y:S05]  /*7f60*/  BSYNC B2 ;  /* 0x0000000000027941 */ /* 0x000fea0003800000 */
.L_x_15284:
        /* <DEDUP_REMOVED lines=31> */
.L_x_15288:
[----:B------:R-:W-:Y:S05]  /*8160*/  BSYNC B2 ;  /* 0x0000000000027941 */ /* 0x000fea0003800000 */
.L_x_15287:
[----:B------:R-:W-:Y:S01]  /*8170*/  LOP3.LUT R11, RZ, 0x80000000, R7, 0xb8, !PT ;  /* 0x80000000ff0b7812 */ /* 0x000fe200078eb807 */
[----:B------:R-:W-:Y:S01]  /*8180*/  IMAD.MOV.U32 R10, RZ, RZ, RZ ;  /* 0x000000ffff0a7224 */ /* 0x000fe200078e00ff */
[----:B------:R-:W-:Y:S05]  /*8190*/  BRA `(.L_x_15268) ;  /* 0x0000006000007947 */ /* 0x000fea0003800000 */
.L_x_15286:
[----:B------:R-:W0:Y:S02]  /*81a0*/  FRND.F64.FLOOR R2, R24 ;  /* 0x0000001800027313 */ /* 0x000e240000305800 */
[----:B0-----:R-:W0:-:S04]  /*81b0*/  DADD R4, R24, -R2 ;  /* 0x0000000018047229 */ /* 0x001e080000000802 */
[----:B------:R-:W-:-:S04]  /*81c0*/  DADD R6, R2, 1 ;  /* 0x3ff0000002067429 */ /* 0x000fc80000000000 */
[----:B0-----:R-:W0:-:S06]  /*81d0*/  DSETP.GT.AND P0, PT, R4, 0.5, PT ;  /* 0x3fe000000400742a */ /* 0x001e0c0003f04000 */
[----:B0-----:R-:W-:Y:S02]  /*81e0*/  FSEL R10, R6, R2, P0 ;  /* 0x00000002060a7208 */ /* 0x001fe40000000000 */
[----:B------:R-:W-:Y:S02]  /*81f0*/  FSEL R11, R7, R3, P0 ;  /* 0x00000003070b7208 */ /* 0x000fe40000000000 */
.L_x_15268:
[----:B------:R-:W-:Y:S05]  /*8200*/  BSYNC B1 ;  /* 0x0000000000017941 */ /* 0x000fea0003800000 */
.L_x_15264:
        /* <DEDUP_REMOVED lines=25> */
.L_x_15292:
[----:B------:R-:W-:Y:S05]  /*83a0*/  BSYNC B2 ;  /* 0x0000000000027941 */ /* 0x000fea0003800000 */
.L_x_15291:
[----:B------:R-:W-:Y:S02]  /*83b0*/  IMAD.MOV.U32 R12, RZ, RZ, R34 ;  /* 0x000000ffff0c7224 */ /* 0x000fe400078e0022 */
[----:B------:R-:W-:Y:S01]  /*83c0*/  IMAD.MOV.U32 R13, RZ, RZ, R35 ;  /* 0x000000ffff0d7224 */ /* 0x000fe200078e0023 */
[----:B------:R-:W-:Y:S05]  /*83d0*/  BRA `(.L_x_15293) ;  /* 0x000013a000007947 */ /* 0x000fea0003800000 */
.L_x_15290:
        /* <DEDUP_REMOVED lines=40> */
.L_x_15299:
        /* <DEDUP_REMOVED lines=12> */
.L_x_15298:
[----:B------:R-:W-:Y:S05]  /*8720*/  BSYNC B2 ;  /* 0x0000000000027941 */ /* 0x000fea0003800000 */
.L_x_15297:
        /* <DEDUP_REMOVED lines=12> */
.L_x_15304:
        /* <DEDUP_REMOVED lines=33> */
.L_x_15303:
[----:B------:R-:W-:Y:S05]  /*8a00*/  BSYNC B3 ;  /* 0x0000000000037941 */ /* 0x000fea0003800000 */
.L_x_15302:
[----:B------:R-:W-:-:S13]  /*8a10*/  ISETP.GE.U32.AND P0, PT, R28, 0xc, PT ;  /* 0x0000000c1c00780c */ /* 0x000fda0003f06070 */
[----:B------:R-:W-:Y:S05]  /*8a20*/  @!P0 BRA `(.L_x_15301) ;  /* 0x0000078000008947 */ /* 0x000fea0003800000 */
[----:B------:R-:W-:Y:S01]  /*8a30*/  BSSY B3, `(.L_x_15305) ;  /* 0x0000075000037945 */ /* 0x000fe20003800000 */
[----:B------:R-:W-:Y:S02]  /*8a40*/  IADD3 R2, R25, 0x10, RZ ;  /* 0x0000001019027810 */ /* 0x000fe40007ffe0ff */
.L_x_15306:
        /* <DEDUP_REMOVED lines=116> */
.L_x_15305:
[----:B------:R-:W-:Y:S02]  /*9190*/  IMAD.MOV.U32 R2, RZ, RZ, R7 ;  /* 0x000000ffff027224 */ /* 0x000fe400078e0007 */
[----:B------:R-:W-:Y:S02]  /*91a0*/  IMAD.MOV.U32 R7, RZ, RZ, R24 ;  /* 0x000000ffff077224 */ /* 0x000fe400078e0018 */
.L_x_15301:
[----:B------:R-:W-:Y:S05]  /*91b0*/  BSYNC B2 ;  /* 0x0000000000027941 */ /* 0x000fea0003800000 */
.L_x_15300:
        /* <DEDUP_REMOVED lines=20> */
.L_x_15308:
[----:B------:R-:W-:Y:S05]  /*9300*/  BSYNC B2 ;  /* 0x0000000000027941 */ /* 0x000fea0003800000 */
.L_x_15307:
[----:B------:R-:W-:Y:S01]  /*9310*/  LOP3.LUT R39, R39, 0x80000000, R0, 0xb8, !PT ;  /* 0x8000000027277812 */ /* 0x000fe200078eb800 */
[----:B------:R-:W-:Y:S05]  /*9320*/  BRA `(.L_x_15296) ;  /* 0x0000006000007947 */ /* 0x000fea0003800000 */
.L_x_15295:
[----:B------:R-:W0:-:S06]  /*9330*/  DSETP.GTU.AND P0, PT, R4, +INF , PT ;  /* 0x7ff000000400742a */ /* 0x000e0c0003f0c000 */
[----:B0-----:R-:W0:-:S14]  /*9340*/  DSETP.LE.AND P0, PT, R6, +INF , !P0 ;  /* 0x7ff000000600742a */ /* 0x001e1c0004703000 */
[----:B0-----:R-:W0:-:S04]  /*9350*/  @P0 DSETP.NEU.AND P1, PT, R6, +INF , PT ;  /* 0x7ff000000600042a */ /* 0x001e080003f2d000 */
[----:B------:R1:W2:-:S06]  /*9360*/  @!P0 DADD R38, R12, c[0x0][0x170] ;  /* 0x00005c000c268629 */ /* 0x00028c0000000000 */
[----:B0-----:R-:W-:Y:S02]  /*9370*/  @P0 FSEL R39, R0, -QNAN , P1 ;  /* 0xfff8000000270808 */ /* 0x001fe40000800000 */
[----:B------:R-:W-:Y:S02]  /*9380*/  @P0 FSEL R38, RZ, c[0x0][0x170], !P1 ;  /* 0x00005c00ff260a08 */ /* 0x000fe40004800000 */
.L_x_15296:
[----:B-12---:R-:W-:Y:S05]  /*9390*/  BSYNC B0 ;  /* 0x0000000000007941 */ /* 0x006fea0003800000 */
.L_x_15294:
        /* <DEDUP_REMOVED lines=20> */
.L_x_15310:
[----:B------:R-:W-:Y:S05]  /*94e0*/  BSYNC B2 ;  /* 0x0000000000027941 */ /* 0x000fea0003800000 */
.L_x_15309:
        /* <DEDUP_REMOVED lines=31> */
.L_x_15313:
[----:B------:R-:W-:Y:S05]  /*96e0*/  BSYNC B2 ;  /* 0x0000000000027941 */ /* 0x000fea0003800000 */
.L_x_15312:
[----:B------:R-:W-:Y:S01]  /*96f0*/  LOP3.LUT R13, RZ, 0x80000000, R7, 0xb8, !PT ;  /* 0x80000000ff0d7812 */ /* 0x000fe200078eb807 */
[----:B------:R-:W-:Y:S01]  /*9700*/  IMAD.MOV.U32 R12, RZ, RZ, RZ ;  /* 0x000000ffff0c7224 */ /* 0x000fe200078e00ff */
[----:B------:R-:W-:Y:S05]  /*9710*/  BRA `(.L_x_15293) ;  /* 0x0000006000007947 */ /* 0x000fea0003800000 */
.L_x_15311:
[----:B------:R-:W0:Y:S02]  /*9720*/  FRND.F64.FLOOR R2, R24 ;  /* 0x0000001800027313 */ /* 0x000e240000305800 */
[----:B0-----:R-:W0:-:S04]  /*9730*/  DADD R4, R24, -R2 ;  /* 0x0000000018047229 */ /* 0x001e080000000802 */
[----:B------:R-:W-:-:S04]  /*9740*/  DADD R6, R2, 1 ;  /* 0x3ff0000002067429 */ /* 0x000fc80000000000 */
[----:B0-----:R-:W0:-:S06]  /*9750*/  DSETP.GT.AND P0, PT, R4, 0.5, PT ;  /* 0x3fe000000400742a */ /* 0x001e0c0003f04000 */
[----:B0-----:R-:W-:Y:S02]  /*9760*/  FSEL R12, R6, R2, P0 ;  /* 0x00000002060c7208 */ /* 0x001fe40000000000 */
[----:B------:R-:W-:Y:S02]  /*9770*/  FSEL R13, R7, R3, P0 ;  /* 0x00000003070d7208 */ /* 0x000fe40000000000 */
.L_x_15293:
[----:B------:R-:W-:Y:S05]  /*9780*/  BSYNC B1 ;  /* 0x0000000000017941 */ /* 0x000fea0003800000 */
.L_x_15289:
        /* <DEDUP_REMOVED lines=25> */
.L_x_15317:
[----:B------:R-:W-:Y:S05]  /*9920*/  BSYNC B2 ;  /* 0x0000000000027941 */ /* 0x000fea0003800000 */
.L_x_15316:
[----:B------:R-:W-:Y:S02]  /*9930*/  IMAD.MOV.U32 R14, RZ, RZ, R34 ;  /* 0x000000ffff0e7224 */ /* 0x000fe400078e0022 */
[----:B------:R-:W-:Y:S01]  /*9940*/  IMAD.MOV.U32 R15, RZ, RZ, R35 ;  /* 0x000000ffff0f7224 */ /* 0x000fe200078e0023 */
[----:B------:R-:W-:Y:S05]  /*9950*/  BRA `(.L_x_15318) ;  /* 0x000013a000007947 */ /* 0x000fea0003800000 */
.L_x_15315:
        /* <DEDUP_REMOVED lines=40> */
.L_x_15324:
        /* <DEDUP_REMOVED lines=12> */
.L_x_15323:
[----:B------:R-:W-:Y:S05]  /*9ca0*/  BSYNC B2 ;  /* 0x0000000000027941 */ /* 0x000fea0003800000 */
.L_x_15322:
        /* <DEDUP_REMOVED lines=12> */
.L_x_15329:
        /* <DEDUP_REMOVED lines=33> */
.L_x_15328:
[----:B------:R-:W-:Y:S05]  /*9f80*/  BSYNC B3 ;  /* 0x0000000000037941 */ /* 0x000fea0003800000 */
.L_x_15327:
[----:B------:R-:W-:-:S13]  /*9f90*/  ISETP.GE.U32.AND P0, PT, R28, 0xc, PT ;  /* 0x0000000c1c00780c */ /* 0x000fda0003f06070 */
[----:B------:R-:W-:Y:S05]  /*9fa0*/  @!P0 BRA `(.L_x_15326) ;  /* 0x0000078000008947 */ /* 0x000fea0003800000 */
[----:B------:R-:W-:Y:S01]  /*9fb0*/  BSSY B3, `(.L_x_15330) ;  /* 0x0000075000037945 */ /* 0x000fe20003800000 */
[----:B------:R-:W-:Y:S02]  /*9fc0*/  IADD3 R2, R25, 0x10, RZ ;  /* 0x0000001019027810 */ /* 0x000fe40007ffe0ff */
.L_x_15331:
        /* <DEDUP_REMOVED lines=116> */
.L_x_15330:
[----:B------:R-:W-:Y:S02]  /*a710*/  IMAD.MOV.U32 R2, RZ, RZ, R7 ;  /* 0x000000ffff027224 */ /* 0x000fe400078e0007 */
[----:B------:R-:W-:Y:S02]  /*a720*/  IMAD.MOV.U32 R7, RZ, RZ, R24 ;  /* 0x000000ffff077224 */ /* 0x000fe400078e0018 */
.L_x_15326:
[----:B------:R-:W-:Y:S05]  /*a730*/  BSYNC B2 ;  /* 0x0000000000027941 */ /* 0x000fea0003800000 */
.L_x_15325:
        /* <DEDUP_REMOVED lines=20> */
.L_x_15333:
[----:B------:R-:W-:Y:S05]  /*a880*/  BSYNC B2 ;  /* 0x0000000000027941 */ /* 0x000fea0003800000 */
.L_x_15332:
[----:B------:R-:W-:Y:S01]  /*a890*/  LOP3.LUT R39, R39, 0x80000000, R0, 0xb8, !PT ;  /* 0x8000000027277812 */ /* 0x000fe200078eb800 */
[----:B------:R-:W-:Y:S05]  /*a8a0*/  BRA `(.L_x_15321) ;  /* 0x0000006000007947 */ /* 0x000fea0003800000 */
.L_x_15320:
[----:B------:R-:W0:-:S06]  /*a8b0*/  DSETP.GTU.AND P0, PT, R4, +INF , PT ;  /* 0x7ff000000400742a */ /* 0x000e0c0003f0c000 */
[----:B0-----:R-:W0:-:S14]  /*a8c0*/  DSETP.LE.AND P0, PT, R6, +INF , !P0 ;  /* 0x7ff000000600742a */ /* 0x001e1c0004703000 */
[----:B0-----:R-:W0:-:S04]  /*a8d0*/  @P0 DSETP.NEU.AND P1, PT, R6, +INF , PT ;  /* 0x7ff000000600042a */ /* 0x001e080003f2d000 */
[----:B------:R1:W2:-:S06]  /*a8e0*/  @!P0 DADD R38, R14, c[0x0][0x170] ;  /* 0x00005c000e268629 */ /* 0x00028c0000000000 */
[----:B0-----:R-:W-:Y:S02]  /*a8f0*/  @P0 FSEL R39, R0, -QNAN , P1 ;  /* 0xfff8000000270808 */ /* 0x001fe40000800000 */
[----:B------:R-:W-:Y:S02]  /*a900*/  @P0 FSEL R38, RZ, c[0x0][0x170], !P1 ;  /* 0x00005c00ff260a08 */ /* 0x000fe40004800000 */
.L_x_15321:
[----:B-12---:R-:W-:Y:S05]  /*a910*/  BSYNC B0 ;  /* 0x0000000000007941 */ /* 0x006fea0003800000 */
.L_x_15319:
        /* <DEDUP_REMOVED lines=20> */
.L_x_15335:
[----:B------:R-:W-:Y:S05]  /*aa60*/  BSYNC B2 ;  /* 0x0000000000027941 */ /* 0x000fea0003800000 */
.L_x_15334:
        /* <DEDUP_REMOVED lines=31> */
.L_x_15338:
[----:B------:R-:W-:Y:S05]  /*ac60*/  BSYNC B2 ;  /* 0x0000000000027941 */ /* 0x000fea0003800000 */
.L_x_15337:
[----:B------:R-:W-:Y:S01]  /*ac70*/  LOP3.LUT R15, RZ, 0x80000000, R7, 0xb8, !PT ;  /* 0x80000000ff0f7812 */ /* 0x000fe200078eb807 */
[----:B------:R-:W-:Y:S01]  /*ac80*/  IMAD.MOV.U32 R14, RZ, RZ, RZ ;  /* 0x000000ffff0e7224 */ /* 0x000fe200078e00ff */
[----:B------:R-:W-:Y:S05]  /*ac90*/  BRA `(.L_x_15318) ;  /* 0x0000006000007947 */ /* 0x000fea0003800000 */
.L_x_15336:
[----:B------:R-:W0:Y:S02]  /*aca0*/  FRND.F64.FLOOR R2, R24 ;  /* 0x0000001800027313 */ /* 0x000e240000305800 */
[----:B0-----:R-:W0:-:S04]  /*acb0*/  DADD R4, R24, -R2 ;  /* 0x0000000018047229 */ /* 0x001e080000000802 */
[----:B------:R-:W-:-:S04]  /*acc0*/  DADD R6, R2, 1 ;  /* 0x3ff0000002067429 */ /* 0x000fc80000000000 */
[----:B0-----:R-:W0:-:S06]  /*acd0*/  DSETP.GT.AND P0, PT, R4, 0.5, PT ;  /* 0x3fe000000400742a */ /* 0x001e0c0003f04000 */
[----:B0-----:R-:W-:Y:S02]  /*ace0*/  FSEL R14, R6, R2, P0 ;  /* 0x00000002060e7208 */ /* 0x001fe40000000000 */
[----:B------:R-:W-:Y:S02]  /*acf0*/  FSEL R15, R7, R3, P0 ;  /* 0x00000003070f7208 */ /* 0x000fe40000000000 */
.L_x_15318:
[----:B------:R-:W-:Y:S05]  /*ad00*/  BSYNC B1 ;  /* 0x0000000000017941 */ /* 0x000fea0003800000 */
.L_x_15314:
        /* <DEDUP_REMOVED lines=11> */
.L_x_15136:
        /* <DEDUP_REMOVED lines=82> */
.L_x_15343:
[----:B------:R-:W-:Y:S05]  /*b2e0*/  BSYNC B2 ;  /* 0x0000000000027941 */ /* 0x000fea0003800000 */
.L_x_15342:
[----:B------:R-:W-:Y:S02]  /*b2f0*/  IMAD.MOV.U32 R14, RZ, RZ, R34 ;  /* 0x000000ffff0e7224 */ /* 0x000fe400078e0022 */
[----:B------:R-:W-:Y:S01]  /*b300*/  IMAD.MOV.U32 R15, RZ, RZ, R35 ;  /* 0x000000ffff0f7224 */ /* 0x000fe200078e0023 */
[----:B------:R-:W-:Y:S05]  /*b310*/  BRA `(.L_x_15340) ;  /* 0x000013e000007947 */ /* 0x000fea0003800000 */
.L_x_15341:
[----:B------:R-:W-:Y:S01]  /*b320*/  IMAD.MOV.U32 R0, RZ, RZ, c[0x0][0x174] ;  /* 0x00005d00ff007624 */ /* 0x000fe200078e00ff */
[----:B0-----:R-:W-:Y:S01]  /*b330*/  LOP3.LUT R3, R17, 0x7fffffff, RZ, 0xc0, !PT ;  /* 0x7fffffff11037812 */ /* 0x001fe200078ec0ff */
        /* <DEDUP_REMOVED lines=26> */
[----:B------:R-:W-:Y:S02]  /*b4e0*/  LOP3.LUT R15, RZ, R5, RZ, 0x33, !PT ;  /* 0x00000005ff0f7212 */ /* 0x000fe400078e33ff */
[----:B------:R-:W-:Y:S01]  /*b4f0*/  LOP3.LUT R26, R26, 0x100000, RZ, 0xfc, !PT ;  /* 0x001000001a1a7812 */ /* 0x000fe200078efcff */
[--C-:B------:R-:W-:Y:S02]  /*b500*/  IMAD.IADD R14, R5, 0x1, -R4.reuse ;  /* 0x00000001050e7824 */ /* 0x100fe400078e0a04 */
[----:B------:R-:W-:-:S05]  /*b510*/  IMAD.IADD R15, R15, 0x1, R4 ;  /* 0x000000010f0f7824 */ /* 0x000fca00078e0204 */
[----:B------:R-:W-:Y:S02]  /*b520*/  IMNMX R6, R15, -0x1, !PT ;  /* 0xffffffff0f067817 */ /* 0x000fe40007800200 */
[----:B------:R-:W-:-:S03]  /*b530*/  LOP3.LUT R15, R3, 0xfffff, RZ, 0xc0, !PT ;  /* 0x000fffff030f7812 */ /* 0x000fc600078ec0ff */
[----:B------:R-:W-:Y:S01]  /*b540*/  IMAD.IADD R27, R6, 0x1, R5 ;  /* 0x00000001061b7824 */ /* 0x000fe200078e0205 */
[----:B------:R-:W-:-:S04]  /*b550*/  LOP3.LUT R5, R15, 0x100000, RZ, 0xfc, !PT ;  /* 0x001000000f057812 */ /* 0x000fc800078efcff */
[----:B------:R-:W-:-:S04]  /*b560*/  IADD3 R6, R27, 0x2, -R4 ;  /* 0x000000021b067810 */ /* 0x000fc80007ffe804 */
[----:B------:R-:W-:-:S13]  /*b570*/  LOP3.LUT P0, R6, R6, 0x3, RZ, 0xc0, !PT ;  /* 0x0000000306067812 */ /* 0x000fda000780c0ff */
[----:B------:R-:W-:Y:S05]  /*b580*/  @!P0 BRA `(.L_x_15348) ;  /* 0x000000d000008947 */ /* 0x000fea0003800000 */
[----:B------:R-:W-:Y:S02]  /*b590*/  BSSY B3, `(.L_x_15348) ;  /* 0x000000c000037945 */ /* 0x000fe40003800000 */
.L_x_15349:
        /* <DEDUP_REMOVED lines=12> */
.L_x_15348:
[----:B------:R-:W-:Y:S05]  /*b660*/  BSYNC B2 ;  /* 0x0000000000027941 */ /* 0x000fea0003800000 */
.L_x_15347:
        /* <DEDUP_REMOVED lines=12> */
.L_x_15355:
        /* <DEDUP_REMOVED lines=33> */
.L_x_15354:
[----:B------:R-:W-:Y:S02]  /*b940*/  IMAD.MOV.U32 R25, RZ, RZ, R15 ;  /* 0x000000ffff197224 */ /* 0x000fe400078e000f */
.L_x_15353:
[----:B------:R-:W-:Y:S05]  /*b950*/  BSYNC B3 ;  /* 0x0000000000037941 */ /* 0x000fea0003800000 */
.L_x_15352:
[----:B------:R-:W-:-:S13]  /*b960*/  ISETP.GE.U32.AND P0, PT, R27, 0xc, PT ;  /* 0x0000000c1b00780c */ /* 0x000fda0003f06070 */
[----:B------:R-:W-:Y:S05]  /*b970*/  @!P0 BRA `(.L_x_15351) ;  /* 0x0000078000008947 */ /* 0x000fea0003800000 */
[----:B------:R-:W-:Y:S01]  /*b980*/  BSSY B3, `(.L_x_15356) ;  /* 0x0000075000037945 */ /* 0x000fe20003800000 */
[----:B------:R-:W-:Y:S02]  /*b990*/  IADD3 R6, R14, 0x10, RZ ;  /* 0x000000100e067810 */ /* 0x000fe40007ffe0ff */
.L_x_15357:
        /* <DEDUP_REMOVED lines=116> */
.L_x_15356:
[----:B------:R-:W-:Y:S02]  /*c0e0*/  IMAD.MOV.U32 R25, RZ, RZ, R14 ;  /* 0x000000ffff197224 */ /* 0x000fe400078e000e */
[----:B------:R-:W-:Y:S02]  /*c0f0*/  IMAD.MOV.U32 R24, RZ, RZ, R15 ;  /* 0x000000ffff187224 */ /* 0x000fe400078e000f */
.L_x_15351:
[----:B------:R-:W-:Y:S05]  /*c100*/  BSYNC B2 ;  /* 0x0000000000027941 */ /* 0x000fea0003800000 */
.L_x_15350:
        /* <DEDUP_REMOVED lines=21> */
.L_x_15359:
[----:B------:R-:W-:Y:S05]  /*c260*/  BSYNC B2 ;  /* 0x0000000000027941 */ /* 0x000fea0003800000 */
.L_x_15358:
[----:B------:R-:W-:Y:S02]  /*c270*/  IMAD.MOV.U32 R15, RZ, RZ, R21 ;  /* 0x000000ffff0f7224 */ /* 0x000fe400078e0015 */
[----:B------:R-:W-:-:S03]  /*c280*/  IMAD.MOV.U32 R14, RZ, RZ, R6 ;  /* 0x000000ffff0e7224 */ /* 0x000fc600078e0006 */
[----:B------:R-:W-:Y:S01]  /*c290*/  LOP3.LUT R15, R15, 0x80000000, R0, 0xb8, !PT ;  /* 0x800000000f0f7812 */ /* 0x000fe200078eb800 */
[----:B------:R-:W-:Y:S05]  /*c2a0*/  BRA `(.L_x_15346) ;  /* 0x0000006000007947 */ /* 0x000fea0003800000 */
.L_x_15345:
[----:B------:R-:W0:-:S06]  /*c2b0*/  DSETP.GTU.AND P0, PT, R2, +INF , PT ;  /* 0x7ff000000200742a */ /* 0x000e0c0003f0c000 */
[----:B0-----:R-:W0:-:S14]  /*c2c0*/  DSETP.LE.AND P0, PT, R24, +INF , !P0 ;  /* 0x7ff000001800742a */ /* 0x001e1c0004703000 */
[----:B0-----:R-:W0:-:S04]  /*c2d0*/  @P0 DSETP.NEU.AND P1, PT, R24, +INF , PT ;  /* 0x7ff000001800042a */ /* 0x001e080003f2d000 */
[----:B------:R1:W2:-:S06]  /*c2e0*/  @!P0 DADD R14, R16, c[0x0][0x170] ;  /* 0x00005c00100e8629 */ /* 0x00028c0000000000 */
[----:B0-----:R-:W-:Y:S02]  /*c2f0*/  @P0 FSEL R15, R0, -QNAN , P1 ;  /* 0xfff80000000f0808 */ /* 0x001fe40000800000 */
[----:B------:R-:W-:Y:S02]  /*c300*/  @P0 FSEL R14, RZ, c[0x0][0x170], !P1 ;  /* 0x00005c00ff0e0a08 */ /* 0x000fe40004800000 */
.L_x_15346:
[----:B-12---:R-:W-:Y:S05]  /*c310*/  BSYNC B0 ;  /* 0x0000000000007941 */ /* 0x006fea0003800000 */
.L_x_15344:
        /* <DEDUP_REMOVED lines=20> */
.L_x_15361:
[----:B------:R-:W-:Y:S05]  /*c460*/  BSYNC B2 ;  /* 0x0000000000027941 */ /* 0x000fea0003800000 */
.L_x_15360:
        /* <DEDUP_REMOVED lines=31> */
.L_x_15364:
[----:B------:R-:W-:Y:S05]  /*c660*/  BSYNC B2 ;  /* 0x0000000000027941 */ /* 0x000fea0003800000 */
.L_x_15363:
[----:B------:R-:W-:Y:S01]  /*c670*/  LOP3.LUT R15, RZ, 0x80000000, R15, 0xb8, !PT ;  /* 0x80000000ff0f7812 */ /* 0x000fe200078eb80f */
[----:B------:R-:W-:Y:S01]  /*c680*/  IMAD.MOV.U32 R14, RZ, RZ, RZ ;  /* 0x000000ffff0e7224 */ /* 0x000fe200078e00ff */
[----:B------:R-:W-:Y:S05]  /*c690*/  BRA `(.L_x_15340) ;  /* 0x0000006000007947 */ /* 0x000fea0003800000 */
.L_x_15362:
[----:B------:R-:W0:Y:S02]  /*c6a0*/  FRND.F64.FLOOR R2, R24 ;  /* 0x0000001800027313 */ /* 0x000e240000305800 */
[----:B0-----:R-:W0:-:S04]  /*c6b0*/  DADD R4, R24, -R2 ;  /* 0x0000000018047229 */ /* 0x001e080000000802 */
[----:B------:R-:W-:-:S04]  /*c6c0*/  DADD R14, R2, 1 ;  /* 0x3ff00000020e7429 */ /* 0x000fc80000000000 */
[----:B0-----:R-:W0:-:S06]  /*c6d0*/  DSETP.GT.AND P0, PT, R4, 0.5, PT ;  /* 0x3fe000000400742a */ /* 0x001e0c0003f04000 */
[----:B0-----:R-:W-:Y:S02]  /*c6e0*/  FSEL R14, R14, R2, P0 ;  /* 0x000000020e0e7208 */ /* 0x001fe40000000000 */
[----:B------:R-:W-:Y:S02]  /*c6f0*/  FSEL R15, R15, R3, P0 ;  /* 0x000000030f0f7208 */ /* 0x000fe40000000000 */
.L_x_15340:
[----:B------:R-:W-:Y:S05]  /*c700*/  BSYNC B1 ;  /* 0x0000000000017941 */ /* 0x000fea0003800000 */
.L_x_15339:
        /* <DEDUP_REMOVED lines=29> */
.L_x_15369:
[----:B------:R-:W-:Y:S05]  /*c8e0*/  BSYNC B2 ;  /* 0x0000000000027941 */ /* 0x000fea0003800000 */
.L_x_15368:
[----:B------:R-:W-:Y:S02]  /*c8f0*/  IMAD.MOV.U32 R16, RZ, RZ, R34 ;  /* 0x000000ffff107224 */ /* 0x000fe400078e0022 */
[----:B------:R-:W-:Y:S01]  /*c900*/  IMAD.MOV.U32 R17, RZ, RZ, R35 ;  /* 0x000000ffff117224 */ /* 0x000fe200078e0023 */
[----:B------:R-:W-:Y:S05]  /*c910*/  BRA `(.L_x_15366) ;  /* 0x000013e000007947 */ /* 0x000fea0003800000 */
.L_x_15367:
        /* <DEDUP_REMOVED lines=40> */
.L_x_15376:
        /* <DEDUP_REMOVED lines=12> */
.L_x_15375:
[----:B------:R-:W-:Y:S02]  /*cc60*/  IMAD.MOV.U32 R16, RZ, RZ, R21 ;  /* 0x000000ffff107224 */ /* 0x000fe400078e0015 */
.L_x_15374:
[----:B------:R-:W-:Y:S05]  /*cc70*/  BSYNC B2 ;  /* 0x0000000000027941 */ /* 0x000fea0003800000 */
.L_x_15373:
        /* <DEDUP_REMOVED lines=12> */
.L_x_15381:
        /* <DEDUP_REMOVED lines=33> */
.L_x_15380:
[----:B------:R-:W-:Y:S05]  /*cf50*/  BSYNC B3 ;  /* 0x0000000000037941 */ /* 0x000fea0003800000 */
.L_x_15379:
[----:B------:R-:W-:-:S13]  /*cf60*/  ISETP.GE.U32.AND P0, PT, R24, 0xc, PT ;  /* 0x0000000c1800780c */ /* 0x000fda0003f06070 */
[----:B------:R-:W-:Y:S05]  /*cf70*/  @!P0 BRA `(.L_x_15378) ;  /* 0x0000078000008947 */ /* 0x000fea0003800000 */
[----:B------:R-:W-:Y:S01]  /*cf80*/  BSSY B3, `(.L_x_15382) ;  /* 0x0000075000037945 */ /* 0x000fe20003800000 */
[----:B------:R-:W-:Y:S02]  /*cf90*/  IADD3 R2, R17, 0x10, RZ ;  /* 0x0000001011027810 */ /* 0x000fe40007ffe0ff */
.L_x_15383:
        /* <DEDUP_REMOVED lines=116> */
.L_x_15382:
[----:B------:R-:W-:Y:S02]  /*d6e0*/  IMAD.MOV.U32 R2, RZ, RZ, R16 ;  /* 0x000000ffff027224 */ /* 0x000fe400078e0010 */
[----:B------:R-:W-:Y:S02]  /*d6f0*/  IMAD.MOV.U32 R16, RZ, RZ, R17 ;  /* 0x000000ffff107224 */ /* 0x000fe400078e0011 */
.L_x_15378:
[----:B------:R-:W-:Y:S05]  /*d700*/  BSYNC B2 ;  /* 0x0000000000027941 */ /* 0x000fea0003800000 */
.L_x_15377:
        /* <DEDUP_REMOVED lines=21> */
.L_x_15385:
[----:B------:R-:W-:Y:S05]  /*d860*/  BSYNC B2 ;  /* 0x0000000000027941 */ /* 0x000fea0003800000 */
.L_x_15384:
[----:B------:R-:W-:Y:S02]  /*d870*/  IMAD.MOV.U32 R17, RZ, RZ, R21 ;  /* 0x000000ffff117224 */ /* 0x000fe400078e0015 */
[----:B------:R-:W-:-:S03]  /*d880*/  IMAD.MOV.U32 R16, RZ, RZ, R6 ;  /* 0x000000ffff107224 */ /* 0x000fc600078e0006 */
[----:B------:R-:W-:Y:S01]  /*d890*/  LOP3.LUT R17, R17, 0x80000000, R0, 0xb8, !PT ;  /* 0x8000000011117812 */ /* 0x000fe200078eb800 */
[----:B------:R-:W-:Y:S05]  /*d8a0*/  BRA `(.L_x_15372) ;  /* 0x0000006000007947 */ /* 0x000fea0003800000 */
.L_x_15371:
[----:B------:R-:W0:-:S06]  /*d8b0*/  DSETP.GTU.AND P0, PT, R4, +INF , PT ;  /* 0x7ff000000400742a */ /* 0x000e0c0003f0c000 */
[----:B0-----:R-:W0:-:S14]  /*d8c0*/  DSETP.LE.AND P0, PT, R24, +INF , !P0 ;  /* 0x7ff000001800742a */ /* 0x001e1c0004703000 */
[----:B0-----:R-:W0:-:S04]  /*d8d0*/  @P0 DSETP.NEU.AND P1, PT, R24, +INF , PT ;  /* 0x7ff000001800042a */ /* 0x001e080003f2d000 */
[----:B------:R1:W2:-:S06]  /*d8e0*/  @!P0 DADD R16, R18, c[0x0][0x170] ;  /* 0x00005c0012108629 */ /* 0x00028c0000000000 */
[----:B0-----:R-:W-:Y:S02]  /*d8f0*/  @P0 FSEL R17, R0, -QNAN , P1 ;  /* 0xfff8000000110808 */ /* 0x001fe40000800000 */
[----:B------:R-:W-:Y:S02]  /*d900*/  @P0 FSEL R16, RZ, c[0x0][0x170], !P1 ;  /* 0x00005c00ff100a08 */ /* 0x000fe40004800000 */
.L_x_15372:
[----:B-12---:R-:W-:Y:S05]  /*d910*/  BSYNC B0 ;  /* 0x0000000000007941 */ /* 0x006fea0003800000 */
.L_x_15370:
        /* <DEDUP_REMOVED lines=20> */
.L_x_15387:
[----:B------:R-:W-:Y:S05]  /*da60*/  BSYNC B2 ;  /* 0x0000000000027941 */ /* 0x000fea0003800000 */
.L_x_15386:
        /* <DEDUP_REMOVED lines=31> */
.L_x_15390:
[----:B------:R-:W-:Y:S05]  /*dc60*/  BSYNC B2 ;  /* 0x0000000000027941 */ /* 0x000fea0003800000 */
.L_x_15389:
[----:B------:R-:W-:Y:S01]  /*dc70*/  LOP3.LUT R17, RZ, 0x80000000, R17, 0xb8, !PT ;  /* 0x80000000ff117812 */ /* 0x000fe200078eb811 */
[----:B------:R-:W-:Y:S01]  /*dc80*/  IMAD.MOV.U32 R16, RZ, RZ, RZ ;  /* 0x000000ffff107224 */ /* 0x000fe200078e00ff */
[----:B------:R-:W-:Y:S05]  /*dc90*/  BRA `(.L_x_15366) ;  /* 0x0000006000007947 */ /* 0x000fea0003800000 */
.L_x_15388:
[----:B------:R-:W0:Y:S02]  /*dca0*/  FRND.F64.FLOOR R2, R24 ;  /* 0x0000001800027313 */ /* 0x000e240000305800 */
[----:B0-----:R-:W0:-:S04]  /*dcb0*/  DADD R4, R24, -R2 ;  /* 0x0000000018047229 */ /* 0x001e080000000802 */
[----:B------:R-:W-:-:S04]  /*dcc0*/  DADD R16, R2, 1 ;  /* 0x3ff0000002107429 */ /* 0x000fc80000000000 */
[----:B0-----:R-:W0:-:S06]  /*dcd0*/  DSETP.GT.AND P0, PT, R4, 0.5, PT ;  /* 0x3fe000000400742a */ /* 0x001e0c0003f04000 */
[----:B0-----:R-:W-:Y:S02]  /*dce0*/  FSEL R16, R16, R2, P0 ;  /* 0x0000000210107208 */ /* 0x001fe40000000000 */
[----:B------:R-:W-:Y:S02]  /*dcf0*/  FSEL R17, R17, R3, P0 ;  /* 0x0000000311117208 */ /* 0x000fe40000000000 */
.L_x_15366:
[----:B------:R-:W-:Y:S05]  /*dd00*/  BSYNC B1 ;  /* 0x0000000000017941 */ /* 0x000fea0003800000 */
.L_x_15365:
        /* <DEDUP_REMOVED lines=29> */
.L_x_15395:
[----:B------:R-:W-:Y:S05]  /*dee0*/  BSYNC B2 ;  /* 0x0000000000027941 */ /* 0x000fea0003800000 */
.L_x_15394:
[----:B------:R-:W-:Y:S02]  /*def0*/  IMAD.MOV.U32 R18, RZ, RZ, R34 ;  /* 0x000000ffff127224 */ /* 0x000fe400078e0022 */
[----:B------:R-:W-:Y:S01]  /*df00*/  IMAD.MOV.U32 R19, RZ, RZ, R35 ;  /* 0x000000ffff137224 */ /* 0x000fe200078e0023 */
[----:B------:R-:W-:Y:S05]  /*df10*/  BRA `(.L_x_15392) ;  /* 0x000013e000007947 */ /* 0x000fea0003800000 */
.L_x_15393:
        /* <DEDUP_REMOVED lines=40> */
.L_x_15402:
        /* <DEDUP_REMOVED lines=12> */
.L_x_15401:
[----:B------:R-:W-:Y:S02]  /*e260*/  IMAD.MOV.U32 R18, RZ, RZ, R21 ;  /* 0x000000ffff127224 */ /* 0x000fe400078e0015 */
.L_x_15400:
[----:B------:R-:W-:Y:S05]  /*e270*/  BSYNC B2 ;  /* 0x0000000000027941 */ /* 0x000fea0003800000 */
.L_x_15399:
        /* <DEDUP_REMOVED lines=12> */
.L_x_15407:
        /* <DEDUP_REMOVED lines=33> */
.L_x_15406:
[----:B------:R-:W-:Y:S05]  /*e550*/  BSYNC B3 ;  /* 0x0000000000037941 */ /* 0x000fea0003800000 */
.L_x_15405:
[----:B------:R-:W-:-:S13]  /*e560*/  ISETP.GE.U32.AND P0, PT, R24, 0xc, PT ;  /* 0x0000000c1800780c */ /* 0x000fda0003f06070 */
[----:B------:R-:W-:Y:S05]  /*e570*/  @!P0 BRA `(.L_x_15404) ;  /* 0x0000078000008947 */ /* 0x000fea0003800000 */
[----:B------:R-:W-:Y:S01]  /*e580*/  BSSY B3, `(.L_x_15408) ;  /* 0x0000075000037945 */ /* 0x000fe20003800000 */
[----:B------:R-:W-:Y:S02]  /*e590*/  IADD3 R2, R19, 0x10, RZ ;  /* 0x0000001013027810 */ /* 0x000fe40007ffe0ff */
.L_x_15409:
        /* <DEDUP_REMOVED lines=116> */
.L_x_15408:
[----:B------:R-:W-:Y:S02]  /*ece0*/  IMAD.MOV.U32 R2, RZ, RZ, R18 ;  /* 0x000000ffff027224 */ /* 0x000fe400078e0012 */
[----:B------:R-:W-:Y:S02]  /*ecf0*/  IMAD.MOV.U32 R18, RZ, RZ, R19 ;  /* 0x000000ffff127224 */ /* 0x000fe400078e0013 */
.L_x_15404:
[----:B------:R-:W-:Y:S05]  /*ed00*/  BSYNC B2 ;  /* 0x0000000000027941 */ /* 0x000fea0003800000 */
.L_x_15403:
        /* <DEDUP_REMOVED lines=21> */
.L_x_15411:
[----:B------:R-:W-:Y:S05]  /*ee60*/  BSYNC B2 ;  /* 0x0000000000027941 */ /* 0x000fea0003800000 */
.L_x_15410:
[----:B------:R-:W-:Y:S02]  /*ee70*/  IMAD.MOV.U32 R19, RZ, RZ, R21 ;  /* 0x000000ffff137224 */ /* 0x000fe400078e0015 */
[----:B------:R-:W-:-:S03]  /*ee80*/  IMAD.MOV.U32 R18, RZ, RZ, R6 ;  /* 0x000000ffff127224 */ /* 0x000fc600078e0006 */
[----:B------:R-:W-:Y:S01]  /*ee90*/  LOP3.LUT R19, R19, 0x80000000, R0, 0xb8, !PT ;  /* 0x8000000013137812 */ /* 0x000fe200078eb800 */
[----:B------:R-:W-:Y:S05]  /*eea0*/  BRA `(.L_x_15398) ;  /* 0x0000006000007947 */ /* 0x000fea0003800000 */
.L_x_15397:
[----:B------:R-:W0:-:S06]  /*eeb0*/  DSETP.GTU.AND P0, PT, R4, +INF , PT ;  /* 0x7ff000000400742a */ /* 0x000e0c0003f0c000 */
[----:B0-----:R-:W0:-:S14]  /*eec0*/  DSETP.LE.AND P0, PT, R24, +INF , !P0 ;  /* 0x7ff000001800742a */ /* 0x001e1c0004703000 */
[----:B0-----:R-:W0:-:S04]  /*eed0*/  @P0 DSETP.NEU.AND P1, PT, R24, +INF , PT ;  /* 0x7ff000001800042a */ /* 0x001e080003f2d000 */
[----:B------:R1:W2:-:S06]  /*eee0*/  @!P0 DADD R18, R40, c[0x0][0x170] ;  /* 0x00005c0028128629 */ /* 0x00028c0000000000 */
[----:B0-----:R-:W-:Y:S02]  /*eef0*/  @P0 FSEL R19, R0, -QNAN , P1 ;  /* 0xfff8000000130808 */ /* 0x001fe40000800000 */
[----:B------:R-:W-:Y:S02]  /*ef00*/  @P0 FSEL R18, RZ, c[0x0][0x170], !P1 ;  /* 0x00005c00ff120a08 */ /* 0x000fe40004800000 */
.L_x_15398:
[----:B-12---:R-:W-:Y:S05]  /*ef10*/  BSYNC B0 ;  /* 0x0000000000007941 */ /* 0x006fea0003800000 */
.L_x_15396:
        /* <DEDUP_REMOVED lines=20> */
.L_x_15413:
[----:B------:R-:W-:Y:S05]  /*f060*/  BSYNC B2 ;  /* 0x0000000000027941 */ /* 0x000fea0003800000 */
.L_x_15412:
        /* <DEDUP_REMOVED lines=31> */
.L_x_15416:
[----:B------:R-:W-:Y:S05]  /*f260*/  BSYNC B2 ;  /* 0x0000000000027941 */ /* 0x000fea0003800000 */
.L_x_15415:
[----:B------:R-:W-:Y:S01]  /*f270*/  LOP3.LUT R19, RZ, 0x80000000, R19, 0xb8, !PT ;  /* 0x80000000ff137812 */ /* 0x000fe200078eb813 */
[----:B------:R-:W-:Y:S01]  /*f280*/  IMAD.MOV.U32 R18, RZ, RZ, RZ ;  /* 0x000000ffff127224 */ /* 0x000fe200078e00ff */
[----:B------:R-:W-:Y:S05]  /*f290*/  BRA `(.L_x_15392) ;  /* 0x0000006000007947 */ /* 0x000fea0003800000 */
.L_x_15414:
[----:B------:R-:W0:Y:S02]  /*f2a0*/  FRND.F64.FLOOR R2, R24 ;  /* 0x0000001800027313 */ /* 0x000e240000305800 */
[----:B0-----:R-:W0:-:S04]  /*f2b0*/  DADD R4, R24, -R2 ;  /* 0x0000000018047229 */ /* 0x001e080000000802 */
[----:B------:R-:W-:-:S04]  /*f2c0*/  DADD R18, R2, 1 ;  /* 0x3ff0000002127429 */ /* 0x000fc80000000000 */
[----:B0-----:R-:W0:-:S06]  /*f2d0*/  DSETP.GT.AND P0, PT, R4, 0.5, PT ;  /* 0x3fe000000400742a */ /* 0x001e0c0003f04000 */
[----:B0-----:R-:W-:Y:S02]  /*f2e0*/  FSEL R18, R18, R2, P0 ;  /* 0x0000000212127208 */ /* 0x001fe40000000000 */
[----:B------:R-:W-:Y:S02]  /*f2f0*/  FSEL R19, R19, R3, P0 ;  /* 0x0000000313137208 */ /* 0x000fe40000000000 */
.L_x_15392:
[----:B------:R-:W-:Y:S05]  /*f300*/  BSYNC B1 ;  /* 0x0000000000017941 */ /* 0x000fea0003800000 */
.L_x_15391:
        /* <DEDUP_REMOVED lines=29> */
.L_x_15421:
[----:B------:R-:W-:Y:S05]  /*f4e0*/  BSYNC B2 ;  /* 0x0000000000027941 */ /* 0x000fea0003800000 */
.L_x_15420:
[----:B------:R-:W-:Y:S02]  /*f4f0*/  IMAD.MOV.U32 R22, RZ, RZ, R34 ;  /* 0x000000ffff167224 */ /* 0x000fe400078e0022 */
[----:B------:R-:W-:Y:S01]  /*f500*/  IMAD.MOV.U32 R23, RZ, RZ, R35 ;  /* 0x000000ffff177224 */ /* 0x000fe200078e0023 */
[----:B------:R-:W-:Y:S05]  /*f510*/  BRA `(.L_x_15418) ;  /* 0x000013b000007947 */ /* 0x000fea0003800000 */
.L_x_15419:
        /* <DEDUP_REMOVED lines=32> */
[----:B------:R-:W-:-:S05]  /*f720*/  IMNMX R21, R6, -0x1, !PT ;  /* 0xffffffff06157817 */ /* 0x000fca0007800200 */
[----:B------:R-:W-:-:S05]  /*f730*/  IMAD.IADD R26, R21, 0x1, R2 ;  /* 0x00000001151a7824 */ /* 0x000fca00078e0202 */
[----:B------:R-:W-:-:S04]  /*f740*/  IADD3 R6, R26, 0x2, -R3 ;  /* 0x000000021a067810 */ /* 0x000fc80007ffe803 */
[----:B------:R-:W-:Y:S02]  /*f750*/  LOP3.LUT P0, R21, R6, 0x3, RZ, 0xc0, !PT ;  /* 0x0000000306157812 */ /* 0x000fe4000780c0ff */
[----:B------:R-:W-:-:S04]  /*f760*/  LOP3.LUT R6, R5, 0xfffff, RZ, 0xc0, !PT ;  /* 0x000fffff05067812 */ /* 0x000fc800078ec0ff */
[----:B------:R-:W-:-:S07]  /*f770*/  LOP3.LUT R6, R6, 0x100000, RZ, 0xfc, !PT ;  /* 0x0010000006067812 */ /* 0x000fce00078efcff */
[----:B------:R-:W-:Y:S05]  /*f780*/  @!P0 BRA `(.L_x_15426) ;  /* 0x000000e000008947 */ /* 0x000fea0003800000 */
[----:B------:R-:W-:Y:S02]  /*f790*/  BSSY B3, `(.L_x_15427) ;  /* 0x000000c000037945 */ /* 0x000fe40003800000 */
.L_x_15428:
        /* <DEDUP_REMOVED lines=12> */
.L_x_15427:
[----:B------:R-:W-:Y:S02]  /*f860*/  IMAD.MOV.U32 R21, RZ, RZ, R25 ;  /* 0x000000ffff157224 */ /* 0x000fe400078e0019 */
.L_x_15426:
[----:B------:R-:W-:Y:S05]  /*f870*/  BSYNC B2 ;  /* 0x0000000000027941 */ /* 0x000fea0003800000 */
.L_x_15425:
        /* <DEDUP_REMOVED lines=12> */
.L_x_15433:
        /* <DEDUP_REMOVED lines=33> */
.L_x_15432:
[----:B------:R-:W-:Y:S05]  /*fb50*/  BSYNC B3 ;  /* 0x0000000000037941 */ /* 0x000fea0003800000 */
.L_x_15431:
[----:B------:R-:W-:-:S13]  /*fb60*/  ISETP.GE.U32.AND P0, PT, R28, 0xc, PT ;  /* 0x0000000c1c00780c */ /* 0x000fda0003f06070 */
[----:B------:R-:W-:Y:S05]  /*fb70*/  @!P0 BRA `(.L_x_15430) ;  /* 0x0000078000008947 */ /* 0x000fea0003800000 */
[----:B------:R-:W-:Y:S01]  /*fb80*/  BSSY B3, `(.L_x_15434) ;  /* 0x0000075000037945 */ /* 0x000fe20003800000 */
[----:B------:R-:W-:Y:S02]  /*fb90*/  IADD3 R2, R24, 0x10, RZ ;  /* 0x0000001018027810 */ /* 0x000fe40007ffe0ff */
.L_x_15435:
        /* <DEDUP_REMOVED lines=116> */
.L_x_15434:
[----:B------:R-:W-:Y:S02]  /*102e0*/  IMAD.MOV.U32 R2, RZ, RZ, R21 ;  /* 0x000000ffff027224 */ /* 0x000fe400078e0015 */
[----:B------:R-:W-:Y:S02]  /*102f0*/  IMAD.MOV.U32 R21, RZ, RZ, R24 ;  /* 0x000000ffff157224 */ /* 0x000fe400078e0018 */
.L_x_15430:
[----:B------:R-:W-:Y:S05]  /*10300*/  BSYNC B2 ;  /* 0x0000000000027941 */ /* 0x000fea0003800000 */
.L_x_15429:
        /* <DEDUP_REMOVED lines=20> */
.L_x_15437:
[----:B------:R-:W-:Y:S05]  /*10450*/  BSYNC B2 ;  /* 0x0000000000027941 */ /* 0x000fea0003800000 */
.L_x_15436:
[----:B------:R-:W-:Y:S01]  /*10460*/  LOP3.LUT R41, R41, 0x80000000, R0, 0xb8, !PT ;  /* 0x8000000029297812 */ /* 0x000fe200078eb800 */
[----:B------:R-:W-:Y:S05]  /*10470*/  BRA `(.L_x_15424) ;  /* 0x0000006000007947 */ /* 0x000fea0003800000 */
.L_x_15423:
[----:B------:R-:W0:-:S06]  /*10480*/  DSETP.GTU.AND P0, PT, R4, +INF , PT ;  /* 0x7ff000000400742a */ /* 0x000e0c0003f0c000 */
[----:B0-----:R-:W0:-:S14]  /*10490*/  DSETP.LE.AND P0, PT, R24, +INF , !P0 ;  /* 0x7ff000001800742a */ /* 0x001e1c0004703000 */
[----:B0-----:R-:W0:-:S04]  /*104a0*/  @P0 DSETP.NEU.AND P1, PT, R24, +INF , PT ;  /* 0x7ff000001800042a */ /* 0x001e080003f2d000 */
[----:B------:R1:W2:-:S06]  /*104b0*/  @!P0 DADD R40, R22, c[0x0][0x170] ;  /* 0x00005c0016288629 */ /* 0x00028c0000000000 */
[----:B0-----:R-:W-:Y:S02]  /*104c0*/  @P0 FSEL R41, R0, -QNAN , P1 ;  /* 0xfff8000000290808 */ /* 0x001fe40000800000 */
[----:B------:R-:W-:Y:S02]  /*104d0*/  @P0 FSEL R40, RZ, c[0x0][0x170], !P1 ;  /* 0x00005c00ff280a08 */ /* 0x000fe40004800000 */
.L_x_15424:
[----:B-12---:R-:W-:Y:S05]  /*104e0*/  BSYNC B0 ;  /* 0x0000000000007941 */ /* 0x006fea0003800000 */
.L_x_15422:
        /* <DEDUP_REMOVED lines=20> */
.L_x_15439:
[----:B------:R-:W-:Y:S05]  /*10630*/  BSYNC B2 ;  /* 0x0000000000027941 */ /* 0x000fea0003800000 */
.L_x_15438:
        /* <DEDUP_REMOVED lines=31> */
.L_x_15442:
[----:B------:R-:W-:Y:S05]  /*10830*/  BSYNC B2 ;  /* 0x0000000000027941 */ /* 0x000fea0003800000 */
.L_x_15441:
[----:B------:R-:W-:Y:S01]  /*10840*/  LOP3.LUT R23, RZ, 0x80000000, R25, 0xb8, !PT ;  /* 0x80000000ff177812 */ /* 0x000fe200078eb819 */
[----:B------:R-:W-:Y:S01]  /*10850*/  IMAD.MOV.U32 R22, RZ, RZ, RZ ;  /* 0x000000ffff167224 */ /* 0x000fe200078e00ff */
[----:B------:R-:W-:Y:S05]  /*10860*/  BRA `(.L_x_15418) ;  /* 0x0000006000007947 */ /* 0x000fea0003800000 */
.L_x_15440:
[----:B------:R-:W0:Y:S02]  /*10870*/  FRND.F64.FLOOR R2, R24 ;  /* 0x0000001800027313 */ /* 0x000e240000305800 */
[----:B0-----:R-:W0:-:S04]  /*10880*/  DADD R4, R24, -R2 ;  /* 0x0000000018047229 */ /* 0x001e080000000802 */
[----:B------:R-:W-:-:S04]  /*10890*/  DADD R22, R2, 1 ;  /* 0x3ff0000002167429 */ /* 0x000fc80000000000 */
[----:B0-----:R-:W0:-:S06]  /*108a0*/  DSETP.GT.AND P0, PT, R4, 0.5, PT ;  /* 0x3fe000000400742a */ /* 0x001e0c0003f04000 */
[----:B0-----:R-:W-:Y:S02]  /*108b0*/  FSEL R22, R22, R2, P0 ;  /* 0x0000000216167208 */ /* 0x001fe40000000000 */
[----:B------:R-:W-:Y:S02]  /*108c0*/  FSEL R23, R23, R3, P0 ;  /* 0x0000000317177208 */ /* 0x000fe40000000000 */
.L_x_15418:
[----:B------:R-:W-:Y:S05]  /*108d0*/  BSYNC B1 ;  /* 0x0000000000017941 */ /* 0x000fea0003800000 */
.L_x_15417:
        /* <DEDUP_REMOVED lines=29> */
.L_x_15447:
[----:B------:R-:W-:Y:S05]  /*10ab0*/  BSYNC B2 ;  /* 0x0000000000027941 */ /* 0x000fea0003800000 */
.L_x_15446:
[----:B------:R-:W-:Y:S02]  /*10ac0*/  IMAD.MOV.U32 R38, RZ, RZ, R34 ;  /* 0x000000ffff267224 */ /* 0x000fe400078e0022 */
[----:B------:R-:W-:Y:S01]  /*10ad0*/  IMAD.MOV.U32 R39, RZ, RZ, R35 ;  /* 0x000000ffff277224 */ /* 0x000fe200078e0023 */
[----:B------:R-:W-:Y:S05]  /*10ae0*/  BRA `(.L_x_15444) ;  /* 0x000013b000007947 */ /* 0x000fea0003800000 */
.L_x_15445:
        /* <DEDUP_REMOVED lines=40> */
.L_x_15454:
        /* <DEDUP_REMOVED lines=12> */
.L_x_15453:
[----:B------:R-:W-:Y:S02]  /*10e30*/  IMAD.MOV.U32 R21, RZ, RZ, R25 ;  /* 0x000000ffff157224 */ /* 0x000fe400078e0019 */
.L_x_15452:
[----:B------:R-:W-:Y:S05]  /*10e40*/  BSYNC B2 ;  /* 0x0000000000027941 */ /* 0x000fea0003800000 */
.L_x_15451:
        /* <DEDUP_REMOVED lines=12> */
.L_x_15459:
        /* <DEDUP_REMOVED lines=33> */
.L_x_15458:
[----:B------:R-:W-:Y:S05]  /*11120*/  BSYNC B3 ;  /* 0x0000000000037941 */ /* 0x000fea0003800000 */
.L_x_15457:
[----:B------:R-:W-:-:S13]  /*11130*/  ISETP.GE.U32.AND P0, PT, R28, 0xc, PT ;  /* 0x0000000c1c00780c */ /* 0x000fda0003f06070 */
[----:B------:R-:W-:Y:S05]  /*11140*/  @!P0 BRA `(.L_x_15456) ;  /* 0x0000078000008947 */ /* 0x000fea0003800000 */
[----:B------:R-:W-:Y:S01]  /*11150*/  BSSY B3, `(.L_x_15460) ;  /* 0x0000075000037945 */ /* 0x000fe20003800000 */
[----:B------:R-:W-:Y:S02]  /*11160*/  IADD3 R2, R24, 0x10, RZ ;  /* 0x0000001018027810 */ /* 0x000fe40007ffe0ff */
.L_x_15461:
        /* <DEDUP_REMOVED lines=116> */
.L_x_15460:
[----:B------:R-:W-:Y:S02]  /*118b0*/  IMAD.MOV.U32 R2, RZ, RZ, R21 ;  /* 0x000000ffff027224 */ /* 0x000fe400078e0015 */
[----:B------:R-:W-:Y:S02]  /*118c0*/  IMAD.MOV.U32 R21, RZ, RZ, R24 ;  /* 0x000000ffff157224 */ /* 0x000fe400078e0018 */
.L_x_15456:
[----:B------:R-:W-:Y:S05]  /*118d0*/  BSYNC B2 ;  /* 0x0000000000027941 */ /* 0x000fea0003800000 */
.L_x_15455:
        /* <DEDUP_REMOVED lines=20> */
.L_x_15463:
[----:B------:R-:W-:Y:S05]  /*11a20*/  BSYNC B2 ;  /* 0x0000000000027941 */ /* 0x000fea0003800000 */
.L_x_15462:
[----:B------:R-:W-:Y:S01]  /*11a30*/  LOP3.LUT R41, R41, 0x80000000, R0, 0xb8, !PT ;  /* 0x8000000029297812 */ /* 0x000fe200078eb800 */
[----:B------:R-:W-:Y:S05]  /*11a40*/  BRA `(.L_x_15450) ;  /* 0x0000006000007947 */ /* 0x000fea0003800000 */
.L_x_15449:
[----:B------:R-:W0:-:S06]  /*11a50*/  DSETP.GTU.AND P0, PT, R4, +INF , PT ;  /* 0x7ff000000400742a */ /* 0x000e0c0003f0c000 */
[----:B0-----:R-:W0:-:S14]  /*11a60*/  DSETP.LE.AND P0, PT, R24, +INF , !P0 ;  /* 0x7ff000001800742a */ /* 0x001e1c0004703000 */
[----:B0-----:R-:W0:-:S04]  /*11a70*/  @P0 DSETP.NEU.AND P1, PT, R24, +INF , PT ;  /* 0x7ff000001800042a */ /* 0x001e080003f2d000 */
[----:B------:R1:W2:-:S06]  /*11a80*/  @!P0 DADD R40, R38, c[0x0][0x170] ;  /* 0x00005c0026288629 */ /* 0x00028c0000000000 */
[----:B0-----:R-:W-:Y:S02]  /*11a90*/  @P0 FSEL R41, R0, -QNAN , P1 ;  /* 0xfff8000000290808 */ /* 0x001fe40000800000 */
[----:B------:R-:W-:Y:S02]  /*11aa0*/  @P0 FSEL R40, RZ, c[0x0][0x170], !P1 ;  /* 0x00005c00ff280a08 */ /* 0x000fe40004800000 */
.L_x_15450:
[----:B-12---:R-:W-:Y:S05]  /*11ab0*/  BSYNC B0 ;  /* 0x0000000000007941 */ /* 0x006fea0003800000 */
.L_x_15448:
        /* <DEDUP_REMOVED lines=20> */
.L_x_15465:
[----:B------:R-:W-:Y:S05]  /*11c00*/  BSYNC B2 ;  /* 0x0000000000027941 */ /* 0x000fea0003800000 */
.L_x_15464:
        /* <DEDUP_REMOVED lines=31> */
.L_x_15468:
[----:B------:R-:W-:Y:S05]  /*11e00*/  BSYNC B2 ;  /* 0x0000000000027941 */ /* 0x000fea0003800000 */
.L_x_15467:
[----:B------:R-:W-:Y:S01]  /*11e10*/  LOP3.LUT R39, RZ, 0x80000000, R25, 0xb8, !PT ;  /* 0x80000000ff277812 */ /* 0x000fe200078eb819 */
[----:B------:R-:W-:Y:S01]  /*11e20*/  IMAD.MOV.U32 R38, RZ, RZ, RZ ;  /* 0x000000ffff267224 */ /* 0x000fe200078e00ff */
[----:B------:R-:W-:Y:S05]  /*11e30*/  BRA `(.L_x_15444) ;  /* 0x0000006000007947 */ /* 0x000fea0003800000 */
.L_x_15466:
[----:B------:R-:W0:Y:S02]  /*11e40*/  FRND.F64.FLOOR R2, R26 ;  /* 0x0000001a00027313 */ /* 0x000e240000305800 */
[----:B0-----:R-:W0:-:S04]  /*11e50*/  DADD R4, R26, -R2 ;  /* 0x000000001a047229 */ /* 0x001e080000000802 */
[----:B------:R-:W-:-:S04]  /*11e60*/  DADD R24, R2, 1 ;  /* 0x3ff0000002187429 */ /* 0x000fc80000000000 */
[----:B0-----:R-:W0:-:S06]  /*11e70*/  DSETP.GT.AND P0, PT, R4, 0.5, PT ;  /* 0x3fe000000400742a */ /* 0x001e0c0003f04000 */
[----:B0-----:R-:W-:Y:S02]  /*11e80*/  FSEL R38, R24, R2, P0 ;  /* 0x0000000218267208 */ /* 0x001fe40000000000 */
[----:B------:R-:W-:Y:S02]  /*11e90*/  FSEL R39, R25, R3, P0 ;  /* 0x0000000319277208 */ /* 0x000fe40000000000 */
.L_x_15444:
[----:B------:R-:W-:Y:S05]  /*11ea0*/  BSYNC B1 ;  /* 0x0000000000017941 */ /* 0x000fea0003800000 */
.L_x_15443:
        /* <DEDUP_REMOVED lines=29> */
.L_x_15473:
[----:B------:R-:W-:Y:S05]  /*12080*/  BSYNC B2 ;  /* 0x0000000000027941 */ /* 0x000fea0003800000 */
.L_x_15472:
[----:B------:R-:W-:Y:S02]  /*12090*/  IMAD.MOV.U32 R40, RZ, RZ, R34 ;  /* 0x000000ffff287224 */ /* 0x000fe400078e0022 */
[----:B------:R-:W-:Y:S01]  /*120a0*/  IMAD.MOV.U32 R41, RZ, RZ, R35 ;  /* 0x000000ffff297224 */ /* 0x000fe200078e0023 */
[----:B------:R-:W-:Y:S05]  /*120b0*/  BRA `(.L_x_15470) ;  /* 0x000013b000007947 */ /* 0x000fea0003800000 */
.L_x_15471:
        /* <DEDUP_REMOVED lines=40> */
.L_x_15480:
        /* <DEDUP_REMOVED lines=12> */
.L_x_15479:
[----:B------:R-:W-:Y:S02]  /*12400*/  IMAD.MOV.U32 R21, RZ, RZ, R25 ;  /* 0x000000ffff157224 */ /* 0x000fe400078e0019 */
.L_x_15478:
[----:B------:R-:W-:Y:S05]  /*12410*/  BSYNC B2 ;  /* 0x0000000000027941 */ /* 0x000fea0003800000 */
.L_x_15477:
        /* <DEDUP_REMOVED lines=12> */
.L_x_15485:
        /* <DEDUP_REMOVED lines=33> */
.L_x_15484:
[----:B------:R-:W-:Y:S05]  /*126f0*/  BSYNC B3 ;  /* 0x0000000000037941 */ /* 0x000fea0003800000 */
.L_x_15483:
[----:B------:R-:W-:-:S13]  /*12700*/  ISETP.GE.U32.AND P0, PT, R28, 0xc, PT ;  /* 0x0000000c1c00780c */ /* 0x000fda0003f06070 */
[----:B------:R-:W-:Y:S05]  /*12710*/  @!P0 BRA `(.L_x_15482) ;  /* 0x0000078000008947 */ /* 0x000fea0003800000 */
[----:B------:R-:W-:Y:S01]  /*12720*/  BSSY B3, `(.L_x_15486) ;  /* 0x0000075000037945 */ /* 0x000fe20003800000 */
[----:B------:R-:W-:Y:S02]  /*12730*/  IADD3 R2, R24, 0x10, RZ ;  /* 0x0000001018027810 */ /* 0x000fe40007ffe0ff */
.L_x_15487:
        /* <DEDUP_REMOVED lines=116> */
.L_x_15486:
[----:B------:R-:W-:Y:S02]  /*12e80*/  IMAD.MOV.U32 R2, RZ, RZ, R21 ;  /* 0x000000ffff027224 */ /* 0x000fe400078e0015 */
[----:B------:R-:W-:Y:S02]  /*12e90*/  IMAD.MOV.U32 R21, RZ, RZ, R24 ;  /* 0x000000ffff157224 */ /* 0x000fe400078e0018 */
.L_x_15482:
[----:B------:R-:W-:Y:S05]  /*12ea0*/  BSYNC B2 ;  /* 0x0000000000027941 */ /* 0x000fea0003800000 */
.L_x_15481:
        /* <DEDUP_REMOVED lines=20> */
.L_x_15489:
[----:B------:R-:W-:Y:S05]  /*12ff0*/  BSYNC B2 ;  /* 0x0000000000027941 */ /* 0x000fea0003800000 */
.L_x_15488:
[----:B------:R-:W-:Y:S01]  /*13000*/  LOP3.LUT R41, R41, 0x80000000, R0, 0xb8, !PT ;  /* 0x8000000029297812 */ /* 0x000fe200078eb800 */
[----:B------:R-:W-:Y:S05]  /*13010*/  BRA `(.L_x_15476) ;  /* 0x0000006000007947 */ /* 0x000fea0003800000 */
.L_x_15475:
[----:B------:R-:W0:-:S06]  /*13020*/  DSETP.GTU.AND P0, PT, R4, +INF , PT ;  /* 0x7ff000000400742a */ /* 0x000e0c0003f0c000 */
[----:B0-----:R-:W0:-:S14]  /*13030*/  DSETP.LE.AND P0, PT, R24, +INF , !P0 ;  /* 0x7ff000001800742a */ /* 0x001e1c0004703000 */
[----:B0-----:R-:W0:-:S04]  /*13040*/  @P0 DSETP.NEU.AND P1, PT, R24, +INF , PT ;  /* 0x7ff000001800042a */ /* 0x001e080003f2d000 */
[----:B------:R1:W2:-:S06]  /*13050*/  @!P0 DADD R40, R8, c[0x0][0x170] ;  /* 0x00005c0008288629 */ /* 0x00028c0000000000 */
[----:B0-----:R-:W-:Y:S02]  /*13060*/  @P0 FSEL R41, R0, -QNAN , P1 ;  /* 0xfff8000000290808 */ /* 0x001fe40000800000 */
[----:B------:R-:W-:Y:S02]  /*13070*/  @P0 FSEL R40, RZ, c[0x0][0x170], !P1 ;  /* 0x00005c00ff280a08 */ /* 0x000fe40004800000 */
.L_x_15476:
[----:B-12---:R-:W-:Y:S05]  /*13080*/  BSYNC B0 ;  /* 0x0000000000007941 */ /* 0x006fea0003800000 */
.L_x_15474:
        /* <DEDUP_REMOVED lines=20> */
.L_x_15491:
[----:B------:R-:W-:Y:S05]  /*131d0*/  BSYNC B2 ;  /* 0x0000000000027941 */ /* 0x000fea0003800000 */
.L_x_15490:
        /* <DEDUP_REMOVED lines=31> */
.L_x_15494:
[----:B------:R-:W-:Y:S05]  /*133d0*/  BSYNC B2 ;  /* 0x0000000000027941 */ /* 0x000fea0003800000 */
.L_x_15493:
[----:B------:R-:W-:Y:S01]  /*133e0*/  LOP3.LUT R41, RZ, 0x80000000, R25, 0xb8, !PT ;  /* 0x80000000ff297812 */ /* 0x000fe200078eb819 */
[----:B------:R-:W-:Y:S01]  /*133f0*/  IMAD.MOV.U32 R40, RZ, RZ, RZ ;  /* 0x000000ffff287224 */ /* 0x000fe200078e00ff */
[----:B------:R-:W-:Y:S05]  /*13400*/  BRA `(.L_x_15470) ;  /* 0x0000006000007947 */ /* 0x000fea0003800000 */
.L_x_15492:
[----:B------:R-:W0:Y:S02]  /*13410*/  FRND.F64.FLOOR R2, R24 ;  /* 0x0000001800027313 */ /* 0x000e240000305800 */
[----:B0-----:R-:W0:-:S04]  /*13420*/  DADD R4, R24, -R2 ;  /* 0x0000000018047229 */ /* 0x001e080000000802 */
[----:B------:R-:W-:-:S04]  /*13430*/  DADD R8, R2, 1 ;  /* 0x3ff0000002087429 */ /* 0x000fc80000000000 */
[----:B0-----:R-:W0:-:S06]  /*13440*/  DSETP.GT.AND P0, PT, R4, 0.5, PT ;  /* 0x3fe000000400742a */ /* 0x001e0c0003f04000 */
[----:B0-----:R-:W-:Y:S02]  /*13450*/  FSEL R40, R8, R2, P0 ;  /* 0x0000000208287208 */ /* 0x001fe40000000000 */
[----:B------:R-:W-:Y:S02]  /*13460*/  FSEL R41, R9, R3, P0 ;  /* 0x0000000309297208 */ /* 0x000fe40000000000 */
.L_x_15470:
[----:B------:R-:W-:Y:S05]  /*13470*/  BSYNC B1 ;  /* 0x0000000000017941 */ /* 0x000fea0003800000 */
.L_x_15469:
        /* <DEDUP_REMOVED lines=29> */
.L_x_15499:
[----:B------:R-:W-:Y:S05]  /*13650*/  BSYNC B2 ;  /* 0x0000000000027941 */ /* 0x000fea0003800000 */
.L_x_15498:
[----:B------:R-:W-:Y:S02]  /*13660*/  IMAD.MOV.U32 R10, RZ, RZ, R34 ;  /* 0x000000ffff0a7224 */ /* 0x000fe400078e0022 */
[----:B------:R-:W-:Y:S01]  /*13670*/  IMAD.MOV.U32 R11, RZ, RZ, R35 ;  /* 0x000000ffff0b7224 */ /* 0x000fe200078e0023 */
[----:B------:R-:W-:Y:S05]  /*13680*/  BRA `(.L_x_15496) ;  /* 0x000013e000007947 */ /* 0x000fea0003800000 */
.L_x_15497:
        /* <DEDUP_REMOVED lines=40> */
.L_x_15506:
        /* <DEDUP_REMOVED lines=12> */
.L_x_15505:
[----:B------:R-:W-:Y:S02]  /*139d0*/  IMAD.MOV.U32 R8, RZ, RZ, R21 ;  /* 0x000000ffff087224 */ /* 0x000fe400078e0015 */
.L_x_15504:
[----:B------:R-:W-:Y:S05]  /*139e0*/  BSYNC B2 ;  /* 0x0000000000027941 */ /* 0x000fea0003800000 */
.L_x_15503:
        /* <DEDUP_REMOVED lines=12> */
.L_x_15511:
        /* <DEDUP_REMOVED lines=33> */
.L_x_15510:
[----:B------:R-:W-:Y:S05]  /*13cc0*/  BSYNC B3 ;  /* 0x0000000000037941 */ /* 0x000fea0003800000 */
.L_x_15509:
[----:B------:R-:W-:-:S13]  /*13cd0*/  ISETP.GE.U32.AND P0, PT, R24, 0xc, PT ;  /* 0x0000000c1800780c */ /* 0x000fda0003f06070 */
[----:B------:R-:W-:Y:S05]  /*13ce0*/  @!P0 BRA `(.L_x_15508) ;  /* 0x0000078000008947 */ /* 0x000fea0003800000 */
[----:B------:R-:W-:Y:S01]  /*13cf0*/  BSSY B3, `(.L_x_15512) ;  /* 0x0000075000037945 */ /* 0x000fe20003800000 */
[----:B------:R-:W-:Y:S02]  /*13d00*/  IADD3 R2, R9, 0x10, RZ ;  /* 0x0000001009027810 */ /* 0x000fe40007ffe0ff */
.L_x_15513:
        /* <DEDUP_REMOVED lines=116> */
.L_x_15512:
[----:B------:R-:W-:Y:S02]  /*14450*/  IMAD.MOV.U32 R2, RZ, RZ, R8 ;  /* 0x000000ffff027224 */ /* 0x000fe400078e0008 */
[----:B------:R-:W-:Y:S02]  /*14460*/  IMAD.MOV.U32 R8, RZ, RZ, R9 ;  /* 0x000000ffff087224 */ /* 0x000fe400078e0009 */
.L_x_15508:
[----:B------:R-:W-:Y:S05]  /*14470*/  BSYNC B2 ;  /* 0x0000000000027941 */ /* 0x000fea0003800000 */
.L_x_15507:
        /* <DEDUP_REMOVED lines=21> */
.L_x_15515:
[----:B------:R-:W-:Y:S05]  /*145d0*/  BSYNC B2 ;  /* 0x0000000000027941 */ /* 0x000fea0003800000 */
.L_x_15514:
[----:B------:R-:W-:Y:S02]  /*145e0*/  IMAD.MOV.U32 R9, RZ, RZ, R21 ;  /* 0x000000ffff097224 */ /* 0x000fe400078e0015 */
[----:B------:R-:W-:-:S03]  /*145f0*/  IMAD.MOV.U32 R8, RZ, RZ, R6 ;  /* 0x000000ffff087224 */ /* 0x000fc600078e0006 */
[----:B------:R-:W-:Y:S01]  /*14600*/  LOP3.LUT R9, R9, 0x80000000, R0, 0xb8, !PT ;  /* 0x8000000009097812 */ /* 0x000fe200078eb800 */
[----:B------:R-:W-:Y:S05]  /*14610*/  BRA `(.L_x_15502) ;  /* 0x0000006000007947 */ /* 0x000fea0003800000 */
.L_x_15501:
[----:B------:R-:W0:-:S06]  /*14620*/  DSETP.GTU.AND P0, PT, R4, +INF , PT ;  /* 0x7ff000000400742a */ /* 0x000e0c0003f0c000 */
[----:B0-----:R-:W0:-:S14]  /*14630*/  DSETP.LE.AND P0, PT, R24, +INF , !P0 ;  /* 0x7ff000001800742a */ /* 0x001e1c0004703000 */
[----:B0-----:R-:W0:-:S04]  /*14640*/  @P0 DSETP.NEU.AND P1, PT, R24, +INF , PT ;  /* 0x7ff000001800042a */ /* 0x001e080003f2d000 */
[----:B------:R1:W2:-:S06]  /*14650*/  @!P0 DADD R8, R10, c[0x0][0x170] ;  /* 0x00005c000a088629 */ /* 0x00028c0000000000 */
[----:B0-----:R-:W-:Y:S02]  /*14660*/  @P0 FSEL R9, R0, -QNAN , P1 ;  /* 0xfff8000000090808 */ /* 0x001fe40000800000 */
[----:B------:R-:W-:Y:S02]  /*14670*/  @P0 FSEL R8, RZ, c[0x0][0x170], !P1 ;  /* 0x00005c00ff080a08 */ /* 0x000fe40004800000 */
.L_x_15502:
[----:B-12---:R-:W-:Y:S05]  /*14680*/  BSYNC B0 ;  /* 0x0000000000007941 */ /* 0x006fea0003800000 */
.L_x_15500:
        /* <DEDUP_REMOVED lines=20> */
.L_x_15517:
[----:B------:R-:W-:Y:S05]  /*147d0*/  BSYNC B2 ;  /* 0x0000000000027941 */ /* 0x000fea0003800000 */
.L_x_15516:
        /* <DEDUP_REMOVED lines=31> */
.L_x_15520:
[----:B------:R-:W-:Y:S05]  /*149d0*/  BSYNC B2 ;  /* 0x0000000000027941 */ /* 0x000fea0003800000 */
.L_x_15519:
[----:B------:R-:W-:Y:S01]  /*149e0*/  LOP3.LUT R11, RZ, 0x80000000, R9, 0xb8, !PT ;  /* 0x80000000ff0b7812 */ /* 0x000fe200078eb809 */
[----:B------:R-:W-:Y:S01]  /*149f0*/  IMAD.MOV.U32 R10, RZ, RZ, RZ ;  /* 0x000000ffff0a7224 */ /* 0x000fe200078e00ff */
[----:B------:R-:W-:Y:S05]  /*14a00*/  BRA `(.L_x_15496) ;  /* 0x0000006000007947 */ /* 0x000fea0003800000 */
.L_x_15518:
[----:B------:R-:W0:Y:S02]  /*14a10*/  FRND.F64.FLOOR R2, R24 ;  /* 0x0000001800027313 */ /* 0x000e240000305800 */
[----:B0-----:R-:W0:-:S04]  /*14a20*/  DADD R4, R24, -R2 ;  /* 0x0000000018047229 */ /* 0x001e080000000802 */
[----:B------:R-:W-:-:S04]  /*14a30*/  DADD R8, R2, 1 ;  /* 0x3ff0000002087429 */ /* 0x000fc80000000000 */
[----:B0-----:R-:W0:-:S06]  /*14a40*/  DSETP.GT.AND P0, PT, R4, 0.5, PT ;  /* 0x3fe000000400742a */ /* 0x001e0c0003f04000 */
[----:B0-----:R-:W-:Y:S02]  /*14a50*/  FSEL R10, R8, R2, P0 ;  /* 0x00000002080a7208 */ /* 0x001fe40000000000 */
[----:B------:R-:W-:Y:S02]  /*14a60*/  FSEL R11, R9, R3, P0 ;  /* 0x00000003090b7208 */ /* 0x000fe40000000000 */
.L_x_15496:
[----:B------:R-:W-:Y:S05]  /*14a70*/  BSYNC B1 ;  /* 0x0000000000017941 */ /* 0x000fea0003800000 */
.L_x_15495:
        /* <DEDUP_REMOVED lines=29> */
.L_x_15525:
[----:B------:R-:W-:Y:S05]  /*14c50*/  BSYNC B2 ;  /* 0x0000000000027941 */ /* 0x000fea0003800000 */
.L_x_15524:
[----:B------:R-:W-:Y:S02]  /*14c60*/  IMAD.MOV.U32 R2, RZ, RZ, R34 ;  /* 0x000000ffff027224 */ /* 0x000fe400078e0022 */
[----:B------:R-:W-:Y:S01]  /*14c70*/  IMAD.MOV.U32 R3, RZ, RZ, R35 ;  /* 0x000000ffff037224 */ /* 0x000fe200078e0023 */
[----:B------:R-:W-:Y:S05]  /*14c80*/  BRA `(.L_x_15522) ;  /* 0x000013e000007947 */ /* 0x000fea0003800000 */
.L_x_15523:
        /* <DEDUP_REMOVED lines=40> */
.L_x_15532:
        /* <DEDUP_REMOVED lines=12> */
.L_x_15531:
[----:B------:R-:W-:Y:S02]  /*14fd0*/  IMAD.MOV.U32 R8, RZ, RZ, R21 ;  /* 0x000000ffff087224 */ /* 0x000fe400078e0015 */
.L_x_15530:
[----:B------:R-:W-:Y:S05]  /*14fe0*/  BSYNC B2 ;  /* 0x0000000000027941 */ /* 0x000fea0003800000 */
.L_x_15529:
        /* <DEDUP_REMOVED lines=12> */
.L_x_15537:
        /* <DEDUP_REMOVED lines=33> */
.L_x_15536:
[----:B------:R-:W-:Y:S05]  /*152c0*/  BSYNC B3 ;  /* 0x0000000000037941 */ /* 0x000fea0003800000 */
.L_x_15535:
[----:B------:R-:W-:-:S13]  /*152d0*/  ISETP.GE.U32.AND P0, PT, R24, 0xc, PT ;  /* 0x0000000c1800780c */ /* 0x000fda0003f06070 */
[----:B------:R-:W-:Y:S05]  /*152e0*/  @!P0 BRA `(.L_x_15534) ;  /* 0x0000078000008947 */ /* 0x000fea0003800000 */
[----:B------:R-:W-:Y:S01]  /*152f0*/  BSSY B3, `(.L_x_15538) ;  /* 0x0000075000037945 */ /* 0x000fe20003800000 */
[----:B------:R-:W-:Y:S02]  /*15300*/  IADD3 R2, R9, 0x10, RZ ;  /* 0x0000001009027810 */ /* 0x000fe40007ffe0ff */
.L_x_15539:
        /* <DEDUP_REMOVED lines=116> */
.L_x_15538:
[----:B------:R-:W-:Y:S02]  /*15a50*/  IMAD.MOV.U32 R2, RZ, RZ, R8 ;  /* 0x000000ffff027224 */ /* 0x000fe400078e0008 */
[----:B------:R-:W-:Y:S02]  /*15a60*/  IMAD.MOV.U32 R8, RZ, RZ, R9 ;  /* 0x000000ffff087224 */ /* 0x000fe400078e0009 */
.L_x_15534:
[----:B------:R-:W-:Y:S05]  /*15a70*/  BSYNC B2 ;  /* 0x0000000000027941 */ /* 0x000fea0003800000 */
.L_x_15533:
        /* <DEDUP_REMOVED lines=21> */
.L_x_15541:
[----:B------:R-:W-:Y:S05]  /*15bd0*/  BSYNC B2 ;  /* 0x0000000000027941 */ /* 0x000fea0003800000 */
.L_x_15540:
[----:B------:R-:W-:Y:S02]  /*15be0*/  IMAD.MOV.U32 R9, RZ, RZ, R21 ;  /* 0x000000ffff097224 */ /* 0x000fe400078e0015 */
[----:B------:R-:W-:-:S03]  /*15bf0*/  IMAD.MOV.U32 R8, RZ, RZ, R6 ;  /* 0x000000ffff087224 */ /* 0x000fc600078e0006 */
[----:B------:R-:W-:Y:S01]  /*15c00*/  LOP3.LUT R9, R9, 0x80000000, R0, 0xb8, !PT ;  /* 0x8000000009097812 */ /* 0x000fe200078eb800 */
[----:B------:R-:W-:Y:S05]  /*15c10*/  BRA `(.L_x_15528) ;  /* 0x0000006000007947 */ /* 0x000fea0003800000 */
.L_x_15527:
[----:B------:R-:W0:-:S06]  /*15c20*/  DSETP.GTU.AND P0, PT, R4, +INF , PT ;  /* 0x7ff000000400742a */ /* 0x000e0c0003f0c000 */
[----:B0-----:R-:W0:-:S14]  /*15c30*/  DSETP.LE.AND P0, PT, R24, +INF , !P0 ;  /* 0x7ff000001800742a */ /* 0x001e1c0004703000 */
[----:B0-----:R-:W0:-:S04]  /*15c40*/  @P0 DSETP.NEU.AND P1, PT, R24, +INF , PT ;  /* 0x7ff000001800042a */ /* 0x001e080003f2d000 */
[----:B------:R1:W2:-:S06]  /*15c50*/  @!P0 DADD R8, R12, c[0x0][0x170] ;  /* 0x00005c000c088629 */ /* 0x00028c0000000000 */
[----:B0-----:R-:W-:Y:S02]  /*15c60*/  @P0 FSEL R9, R0, -QNAN , P1 ;  /* 0xfff8000000090808 */ /* 0x001fe40000800000 */
[----:B------:R-:W-:Y:S02]  /*15c70*/  @P0 FSEL R8, RZ, c[0x0][0x170], !P1 ;  /* 0x00005c00ff080a08 */ /* 0x000fe40004800000 */
.L_x_15528:
[----:B-12---:R-:W-:Y:S05]  /*15c80*/  BSYNC B0 ;  /* 0x0000000000007941 */ /* 0x006fea0003800000 */
.L_x_15526:
        /* <DEDUP_REMOVED lines=20> */
.L_x_15543:
[----:B------:R-:W-:Y:S05]  /*15dd0*/  BSYNC B2 ;  /* 0x0000000000027941 */ /* 0x000fea0003800000 */
.L_x_15542:
        /* <DEDUP_REMOVED lines=31> */
.L_x_15546:
[----:B------:R-:W-:Y:S05]  /*15fd0*/  BSYNC B2 ;  /* 0x0000000000027941 */ /* 0x000fea0003800000 */
.L_x_15545:
[----:B------:R-:W-:Y:S01]  /*15fe0*/  LOP3.LUT R3, RZ, 0x80000000, R9, 0xb8, !PT ;  /* 0x80000000ff037812 */ /* 0x000fe200078eb809 */
[----:B------:R-:W-:Y:S01]  /*15ff0*/  IMAD.MOV.U32 R2, RZ, RZ, RZ ;  /* 0x000000ffff027224 */ /* 0x000fe200078e00ff */
[----:B------:R-:W-:Y:S05]  /*16000*/  BRA `(.L_x_15522) ;  /* 0x0000006000007947 */ /* 0x000fea0003800000 */
.L_x_15544:
[----:B------:R-:W0:Y:S02]  /*16010*/  FRND.F64.FLOOR R2, R24 ;  /* 0x0000001800027313 */ /* 0x000e240000305800 */
[----:B0-----:R-:W0:-:S04]  /*16020*/  DADD R4, R24, -R2 ;  /* 0x0000000018047229 */ /* 0x001e080000000802 */
[----:B------:R-:W-:-:S04]  /*16030*/  DADD R8, R2, 1 ;  /* 0x3ff0000002087429 */ /* 0x000fc80000000000 */
[----:B0-----:R-:W0:-:S06]  /*16040*/  DSETP.GT.AND P0, PT, R4, 0.5, PT ;  /* 0x3fe000000400742a */ /* 0x001e0c0003f04000 */
[----:B0-----:R-:W-:Y:S02]  /*16050*/  FSEL R2, R8, R2, P0 ;  /* 0x0000000208027208 */ /* 0x001fe40000000000 */
[----:B------:R-:W-:Y:S02]  /*16060*/  FSEL R3, R9, R3, P0 ;  /* 0x0000000309037208 */ /* 0x000fe40000000000 */
.L_x_15522:
[----:B------:R-:W-:Y:S05]  /*16070*/  BSYNC B1 ;  /* 0x0000000000017941 */ /* 0x000fea0003800000 */
.L_x_15521:
        /* <DEDUP_REMOVED lines=23> */
.L_x_15549:
[----:B0-----:R-:W-:-:S13]  /*161f0*/  ISETP.GE.AND P0, PT, R0, R20, PT ;  /* 0x000000140000720c */ /* 0x001fda0003f06270 */
[----:B------:R-:W-:Y:S05]  /*16200*/  @P0 BRA `(.L_x_15551) ;  /* 0x000000c000000947 */ /* 0x000fea0003800000 */
[----:B------:R-:W-:Y:S01]  /*16210*/  IMAD.IADD R4, R7, 0x1, R0 ;  /* 0x0000000107047824 */ /* 0x000fe200078e0200 */
[----:B------:R-:W-:Y:S01]  /*16220*/  IADD3 R0, R0, 0x80, RZ ;  /* 0x0000008000007810 */ /* 0x000fe20007ffe0ff */
[----:B------:R-:W-:-:S04]  /*16230*/  IMAD.MOV.U32 R5, RZ, RZ, 0x8 ;  /* 0x00000008ff057424 */ /* 0x000fc800078e00ff */
[----:B------:R-:W-:-:S05]  /*16240*/  IMAD.WIDE.U32 R4, R4, R5, c[0x0][0x178] ;  /* 0x00005e0004047625 */ /* 0x000fca00078e0005 */
[----:B-----5:R0:W-:Y:S02]  /*16250*/  STG.E.64 [R4.64], R22 ;  /* 0x0000001604007986 */ /* 0x0201e4000c101b04 */
.L_x_15550:
[----:B------:R-:W-:-:S13]  /*16260*/  ISETP.GE.AND P0, PT, R0, R20, PT ;  /* 0x000000140000720c */ /* 0x000fda0003f06270 */
[----:B------:R-:W-:Y:S05]  /*16270*/  @P0 BRA `(.L_x_15552) ;  /* 0x000000d000000947 */ /* 0x000fea0003800000 */
[----:B0-----:R-:W-:Y:S01]  /*16280*/  IMAD.IADD R4, R7, 0x1, R0 ;  /* 0x0000000107047824 */ /* 0x001fe200078e0200 */
[----:B------:R-:W-:Y:S01]  /*16290*/  IADD3 R0, R0, 0x80, RZ ;  /* 0x0000008000007810 */ /* 0x000fe20007ffe0ff */
[----:B------:R-:W-:-:S04]  /*162a0*/  IMAD.MOV.U32 R5, RZ, RZ, 0x8 ;  /* 0x00000008ff057424 */ /* 0x000fc800078e00ff */
[----:B------:R-:W-:-:S05]  /*162b0*/  IMAD.WIDE.U32 R4, R4, R5, c[0x0][0x178] ;  /* 0x00005e0004047625 */ /* 0x000fca00078e0005 */
[----:B------:R0:W-:Y:S02]  /*162c0*/  STG.E.64 [R4.64], R38 ;  /* 0x0000002604007986 */ /* 0x0001e4000c101b04 */
.L_x_15551:
        /* <DEDUP_REMOVED lines=8> */
.L_x_15552:
[----:B------:R-:W-:Y:S05]  /*16350*/  BSYNC B1 ;  /* 0x0000000000017941 */ /* 0x000fea0003800000 */
.L_x_15548:
[----:B------:R-:W-:-:S13]  /*16360*/  ISETP.GE.AND P0, PT, R0, R20, PT ;  /* 0x000000140000720c */ /* 0x000fda0003f06270 */
[----:B0-----:R-:W-:Y:S01]  /*16370*/  @!P0 IMAD.IADD R4, R7, 0x1, R0 ;  /* 0x0000000107048824 */ /* 0x001fe200078e0200 */
[----:B------:R-:W-:Y:S01]  /*16380*/  @!P0 IADD3 R0, R0, 0x80, RZ ;  /* 0x0000008000008810 */ /* 0x000fe20007ffe0ff */
[----:B------:R-:W-:-:S04]  /*16390*/  @!P0 IMAD.MOV.U32 R5, RZ, RZ, 0x8 ;  /* 0x00000008ff058424 */ /* 0x000fc800078e00ff */
[----:B------:R-:W-:-:S05]  /*163a0*/  @!P0 IMAD.WIDE.U32 R4, R4, R5, c[0x0][0x178] ;  /* 0x00005e0004048625 */ /* 0x000fca00078e0005 */
[----:B------:R0:W-:Y:S02]  /*163b0*/  @!P0 STG.E.64 [R4.64], R10 ;  /* 0x0000000a04008986 */ /* 0x0001e4000c101b04 */
.L_x_15553:
[----:B------:R-:W-:Y:S05]  /*163c0*/  BSYNC B0 ;  /* 0x0000000000007941 */ /* 0x000fea0003800000 */
.L_x_15547:
        /* <DEDUP_REMOVED lines=8> */
        .weak           $__internal_16_$__cuda_sm20_div_rn_f64_full
        .type           $__internal_16_$__cuda_sm20_div_rn_f64_full,@function
        .size           $__internal_16_$__cuda_sm20_div_rn_f64_full,(.L_x_32486 - $__internal_16_$__cuda_sm20_div_rn_f64_full)
$__internal_16_$__cuda_sm20_div_rn_f64_full:
[C---:B------:R-:W-:Y:S01]  /*16450*/  FSETP.GEU.AND P0, PT, |R27|.reuse, 1.469367938527859385e-39, PT ;  /* 0x001000001b00780b */ /* 0x040fe20003f0e200 */
[----:B------:R-:W-:Y:S01]  /*16460*/  IMAD.MOV.U32 R28, RZ, RZ, 0x1 ;  /* 0x00000001ff1c7424 */ /* 0x000fe200078e00ff */
[----:B------:R-:W-:Y:S01]  /*16470*/  LOP3.LUT R24, R27, 0x800fffff, RZ, 0xc0, !PT ;  /* 0x800fffff1b187812 */ /* 0x000fe200078ec0ff */
[----:B------:R-:W-:Y:S01]  /*16480*/  BSSY B0, `(.L_x_15554) ;  /* 0x0000055000007945 */ /* 0x000fe20003800000 */
[C---:B------:R-:W-:Y:S02]  /*16490*/  FSETP.GEU.AND P2, PT, |R31|.reuse, 1.469367938527859385e-39, PT ;  /* 0x001000001f00780b */ /* 0x040fe40003f4e200 */
        /* <DEDUP_REMOVED lines=62> */
.L_x_15555:
        /* <DEDUP_REMOVED lines=16> */
.L_x_15558:
[----:B------:R-:W-:Y:S01]  /*16980*/  LOP3.LUT R35, R27, 0x80000, RZ, 0xfc, !PT ;  /* 0x000800001b237812 */ /* 0x000fe200078efcff */
[----:B------:R-:W-:Y:S01]  /*16990*/  IMAD.MOV.U32 R34, RZ, RZ, R26 ;  /* 0x000000ffff227224 */ /* 0x000fe200078e001a */
[----:B------:R-:W-:Y:S05]  /*169a0*/  BRA `(.L_x_15556) ;  /* 0x0000002000007947 */ /* 0x000fea0003800000 */
.L_x_15557:
[----:B------:R-:W-:Y:S01]  /*169b0*/  LOP3.LUT R35, R31, 0x80000, RZ, 0xfc, !PT ;  /* 0x000800001f237812 */ /* 0x000fe200078efcff */
[----:B------:R-:W-:Y:S02]  /*169c0*/  IMAD.MOV.U32 R34, RZ, RZ, R30 ;  /* 0x000000ffff227224 */ /* 0x000fe400078e001e */
.L_x_15556:
[----:B------:R-:W-:Y:S05]  /*169d0*/  BSYNC B0 ;  /* 0x0000000000007941 */ /* 0x000fea0003800000 */
.L_x_15554:
[----:B------:R-:W-:Y:S02]  /*169e0*/  IMAD.MOV.U32 R4, RZ, RZ, R2 ;  /* 0x000000ffff047224 */ /* 0x000fe400078e0002 */
[----:B------:R-:W-:-:S04]  /*169f0*/  IMAD.MOV.U32 R5, RZ, RZ, 0x0 ;  /* 0x00000000ff057424 */ /* 0x000fc800078e00ff */
[----:B------:R-:W-:Y:S05]  /*16a00*/  RET.REL.NODEC R4 `(_ZN2at6native29vectorized_elementwise_kernelILi2ENS0_13AUnaryFunctorIdddZZZNS0_15binary_internal21div_floor_kernel_cudaERNS_18TensorIteratorBaseEENKUlvE1_clEvENKUlvE_clEvEUlddE_EESt5arrayIPcLm2EEEEviT0_T1_) ;  /* 0xfffe95f004007950 */ /* 0x000fea0003c3ffff */
.L_x_15559:
        /* <DEDUP_REMOVED lines=15> */
.L_x_32486:


//--------------------- .text._ZN2at6native29vectorized_elementwise_kernelILi4ENS0_13AUnaryFunctorIdddZZZNS0_15binary_internal21div_floor_kernel_cudaERNS_18TensorIteratorBaseEENKUlvE1_clEvENKUlvE_clEvEUlddE_EESt5arrayIPcLm2EEEEviT0_T1_ --------------------------
	.section	.text._ZN2at6native29vectorized_elementwise_kernelILi4ENS0_13AUnaryFunctorIdddZZZNS0_15binary_internal21div_floor_kernel_cudaERNS_18TensorIteratorBaseEENKUlvE1_clEvENKUlvE_clEvEUlddE_EESt5arrayIPcLm2EEEEviT0_T1_,"ax",@progbits
	.sectioninfo	@"SHI_REGISTERS=44"
	.align	128
        .global         _ZN2at6native29vectorized_elementwise_kernelILi4ENS0_13AUnaryFunctorIdddZZZNS0_15binary_internal21div_floor_kernel_cudaERNS_18TensorIteratorBaseEENKUlvE1_clEvENKUlvE_clEvEUlddE_EESt5arrayIPcLm2EEEEviT0_T1_
        .type           _ZN2at6native29vectorized_elementwise_kernelILi4ENS0_13AUnaryFunctorIdddZZZNS0_15binary_internal21div_floor_kernel_cudaERNS_18TensorIteratorBaseEENKUlvE1_clEvENKUlvE_clEvEUlddE_EESt5arrayIPcLm2EEEEviT0_T1_,@function
        .size           _ZN2at6native29vectorized_elementwise_kernelILi4ENS0_13AUnaryFunctorIdddZZZNS0_15binary_internal21div_floor_kernel_cudaERNS_18TensorIteratorBaseEENKUlvE1_clEvENKUlvE_clEvEUlddE_EESt5arrayIPcLm2EEEEviT0_T1_,(.L_x_32487 - _ZN2at6native29vectorized_elementwise_kernelILi4ENS0_13AUnaryFunctorIdddZZZNS0_15binary_internal21div_floor_kernel_cudaERNS_18TensorIteratorBaseEENKUlvE1_clEvENKUlvE_clEvEUlddE_EESt5arrayIPcLm2EEEEviT0_T1_)
        .other          _ZN2at6native29vectorized_elementwise_kernelILi4ENS0_13AUnaryFunctorIdddZZZNS0_15binary_internal21div_floor_kernel_cudaERNS_18TensorIteratorBaseEENKUlvE1_clEvENKUlvE_clEvEUlddE_EESt5arrayIPcLm2EEEEviT0_T1_,@"STO_CUDA_ENTRY STV_DEFAULT"
_ZN2at6native29vectorized_elementwise_kernelILi4ENS0_13AUnaryFunctorIdddZZZNS0_15binary_internal21div_floor_kernel_cudaERNS_18TensorIteratorBaseEENKUlvE1_clEvENKUlvE_clEvEUlddE_EESt5arrayIPcLm2EEEEviT0_T1_:
.text._ZN2at6native29vectorized_elementwise_kernelILi4ENS0_13AUnaryFunctorIdddZZZNS0_15binary_internal21div_floor_kernel_cudaERNS_18TensorIteratorBaseEENKUlvE1_clEvENKUlvE_clEvEUlddE_EESt5arrayIPcLm2EEEEviT0_T1_:
        /* <DEDUP_REMOVED lines=39> */
[----:B-----5:R-:W-:Y:S05]  /*0270*/  CALL.REL.NOINC `($__internal_17_$__cuda_sm20_div_rn_f64_full) ;  /* 0x000161d000007944 */ /* 0x020fea0003c00000 */
.L_x_15564:
[----:B------:R-:W-:Y:S05]  /*0280*/  BSYNC B2 ;  /* 0x0000000000027941 */ /* 0x000fea0003800000 */
.L_x_15563:
[----:B------:R-:W-:Y:S02]  /*0290*/  IMAD.MOV.U32 R16, RZ, RZ, R34 ;  /* 0x000000ffff107224 */ /* 0x000fe400078e0022 */
[----:B------:R-:W-:Y:S01]  /*02a0*/  IMAD.MOV.U32 R17, RZ, RZ, R35 ;  /* 0x000000ffff117224 */ /* 0x000fe200078e0023 */
[----:B------:R-:W-:Y:S05]  /*02b0*/  BRA `(.L_x_15565) ;  /* 0x000013c000007947 */ /* 0x000fea0003800000 */
.L_x_15562:
        /* <DEDUP_REMOVED lines=40> */
.L_x_15572:
        /* <DEDUP_REMOVED lines=12> */
.L_x_15571:
[----:B------:R-:W-:Y:S02]  /*0600*/  IMAD.MOV.U32 R24, RZ, RZ, R7 ;  /* 0x000000ffff187224 */ /* 0x000fe400078e0007 */
.L_x_15570:
[----:B------:R-:W-:Y:S05]  /*0610*/  BSYNC B2 ;  /* 0x0000000000027941 */ /* 0x000fea0003800000 */
.L_x_15569:
        /* <DEDUP_REMOVED lines=12> */
.L_x_15578:
        /* <DEDUP_REMOVED lines=33> */
.L_x_15577:
[----:B------:R-:W-:Y:S02]  /*08f0*/  IMAD.MOV.U32 R26, RZ, RZ, R24 ;  /* 0x000000ffff1a7224 */ /* 0x000fe400078e0018 */
[----:B------:R-:W-:Y:S02]  /*0900*/  IMAD.MOV.U32 R24, RZ, RZ, R25 ;  /* 0x000000ffff187224 */ /* 0x000fe400078e0019 */
.L_x_15576:
[----:B------:R-:W-:Y:S05]  /*0910*/  BSYNC B3 ;  /* 0x0000000000037941 */ /* 0x000fea0003800000 */
.L_x_15575:
[----:B------:R-:W-:-:S13]  /*0920*/  ISETP.GE.U32.AND P0, PT, R29, 0xc, PT ;  /* 0x0000000c1d00780c */ /* 0x000fda0003f06070 */
[----:B------:R-:W-:Y:S05]  /*0930*/  @!P0 BRA `(.L_x_15574) ;  /* 0x0000077000008947 */ /* 0x000fea0003800000 */
[----:B------:R-:W-:Y:S01]  /*0940*/  BSSY B3, `(.L_x_15579) ;  /* 0x0000075000037945 */ /* 0x000fe20003800000 */
[----:B------:R-:W-:Y:S02]  /*0950*/  IADD3 R6, R6, 0x10, RZ ;  /* 0x0000001006067810 */ /* 0x000fe40007ffe0ff */
.L_x_15580:
        /* <DEDUP_REMOVED lines=116> */
.L_x_15579:
[----:B------:R-:W-:Y:S02]  /*10a0*/  IMAD.MOV.U32 R26, RZ, RZ, R7 ;  /* 0x000000ffff1a7224 */ /* 0x000fe400078e0007 */
.L_x_15574:
[----:B------:R-:W-:Y:S05]  /*10b0*/  BSYNC B2 ;  /* 0x0000000000027941 */ /* 0x000fea0003800000 */
.L_x_15573:
        /* <DEDUP_REMOVED lines=20> */
.L_x_15582:
[----:B------:R-:W-:Y:S05]  /*1200*/  BSYNC B2 ;  /* 0x0000000000027941 */ /* 0x000fea0003800000 */
.L_x_15581:
[----:B------:R-:W-:Y:S01]  /*1210*/  LOP3.LUT R39, R39, 0x80000000, R0, 0xb8, !PT ;  /* 0x8000000027277812 */ /* 0x000fe200078eb800 */
[----:B------:R-:W-:Y:S05]  /*1220*/  BRA `(.L_x_15568) ;  /* 0x0000006000007947 */ /* 0x000fea0003800000 */
.L_x_15567:
[----:B------:R-:W0:-:S06]  /*1230*/  DSETP.GTU.AND P0, PT, R2, +INF , PT ;  /* 0x7ff000000200742a */ /* 0x000e0c0003f0c000 */
[----:B0-----:R-:W0:-:S14]  /*1240*/  DSETP.LE.AND P0, PT, R6, +INF , !P0 ;  /* 0x7ff000000600742a */ /* 0x001e1c0004703000 */
[----:B0-----:R-:W0:-:S04]  /*1250*/  @P0 DSETP.NEU.AND P1, PT, R6, +INF , PT ;  /* 0x7ff000000600042a */ /* 0x001e080003f2d000 */
[----:B------:R1:W2:-:S06]  /*1260*/  @!P0 DADD R38, R16, c[0x0][0x170] ;  /* 0x00005c0010268629 */ /* 0x00028c0000000000 */
[----:B0-----:R-:W-:Y:S02]  /*1270*/  @P0 FSEL R39, R0, -QNAN , P1 ;  /* 0xfff8000000270808 */ /* 0x001fe40000800000 */
[----:B------:R-:W-:Y:S02]  /*1280*/  @P0 FSEL R38, RZ, c[0x0][0x170], !P1 ;  /* 0x00005c00ff260a08 */ /* 0x000fe40004800000 */
.L_x_15568:
[----:B-12---:R-:W-:Y:S05]  /*1290*/  BSYNC B0 ;  /* 0x0000000000007941 */ /* 0x006fea0003800000 */
.L_x_15566:
        /* <DEDUP_REMOVED lines=19> */
[----:B-----5:R-:W-:Y:S05]  /*13d0*/  CALL.REL.NOINC `($__internal_17_$__cuda_sm20_div_rn_f64_full) ;  /* 0x0001507000007944 */ /* 0x020fea0003c00000 */
.L_x_15584:
[----:B------:R-:W-:Y:S05]  /*13e0*/  BSYNC B2 ;  /* 0x0000000000027941 */ /* 0x000fea0003800000 */
.L_x_15583:
        /* <DEDUP_REMOVED lines=30> */
[----:B------:R-:W-:Y:S02]  /*15d0*/  IMAD.MOV.U32 R7, RZ, RZ, R35 ;  /* 0x000000ffff077224 */ /* 0x000fe400078e0023 */
.L_x_15587:
[----:B------:R-:W-:Y:S05]  /*15e0*/  BSYNC B2 ;  /* 0x0000000000027941 */ /* 0x000fea0003800000 */
.L_x_15586:
[----:B------:R-:W-:Y:S01]  /*15f0*/  LOP3.LUT R17, RZ, 0x80000000, R7, 0xb8, !PT ;  /* 0x80000000ff117812 */ /* 0x000fe200078eb807 */
[----:B------:R-:W-:Y:S01]  /*1600*/  IMAD.MOV.U32 R16, RZ, RZ, RZ ;  /* 0x000000ffff107224 */ /* 0x000fe200078e00ff */
[----:B------:R-:W-:Y:S05]  /*1610*/  BRA `(.L_x_15565) ;  /* 0x0000006000007947 */ /* 0x000fea0003800000 */
.L_x_15585:
[----:B------:R-:W0:Y:S02]  /*1620*/  FRND.F64.FLOOR R2, R24 ;  /* 0x0000001800027313 */ /* 0x000e240000305800 */
[----:B0-----:R-:W0:-:S04]  /*1630*/  DADD R4, R24, -R2 ;  /* 0x0000000018047229 */ /* 0x001e080000000802 */
[----:B------:R-:W-:-:S04]  /*1640*/  DADD R6, R2, 1 ;  /* 0x3ff0000002067429 */ /* 0x000fc80000000000 */
[----:B0-----:R-:W0:-:S06]  /*1650*/  DSETP.GT.AND P0, PT, R4, 0.5, PT ;  /* 0x3fe000000400742a */ /* 0x001e0c0003f04000 */
[----:B0-----:R-:W-:Y:S02]  /*1660*/  FSEL R16, R6, R2, P0 ;  /* 0x0000000206107208 */ /* 0x001fe40000000000 */
[----:B------:R-:W-:Y:S02]  /*1670*/  FSEL R17, R7, R3, P0 ;  /* 0x0000000307117208 */ /* 0x000fe40000000000 */
.L_x_15565:
[----:B------:R-:W-:Y:S05]  /*1680*/  BSYNC B1 ;  /* 0x0000000000017941 */ /* 0x000fea0003800000 */
.L_x_15561:
        /* <DEDUP_REMOVED lines=25> */
.L_x_15591:
[----:B------:R-:W-:Y:S05]  /*1820*/  BSYNC B2 ;  /* 0x0000000000027941 */ /* 0x000fea0003800000 */
.L_x_15590:
[----:B------:R-:W-:Y:S02]  /*1830*/  IMAD.MOV.U32 R18, RZ, RZ, R34 ;  /* 0x000000ffff127224 */ /* 0x000fe400078e0022 */
[----:B------:R-:W-:Y:S01]  /*1840*/  IMAD.MOV.U32 R19, RZ, RZ, R35 ;  /* 0x000000ffff137224 */ /* 0x000fe200078e0023 */
[----:B------:R-:W-:Y:S05]  /*1850*/  BRA `(.L_x_15592) ;  /* 0x000013a000007947 */ /* 0x000fea0003800000 */
.L_x_15589:
        /* <DEDUP_REMOVED lines=40> */
.L_x_15598:
        /* <DEDUP_REMOVED lines=12> */
.L_x_15597:
[----:B------:R-:W-:Y:S05]  /*1ba0*/  BSYNC B2 ;  /* 0x0000000000027941 */ /* 0x000fea0003800000 */
.L_x_15596:
        /* <DEDUP_REMOVED lines=12> */
.L_x_15603:
        /* <DEDUP_REMOVED lines=33> */
.L_x_15602:
[----:B------:R-:W-:Y:S05]  /*1e80*/  BSYNC B3 ;  /* 0x0000000000037941 */ /* 0x000fea0003800000 */
.L_x_15601:
[----:B------:R-:W-:-:S13]  /*1e90*/  ISETP.GE.U32.AND P0, PT, R28, 0xc, PT ;  /* 0x0000000c1c00780c */ /* 0x000fda0003f06070 */
[----:B------:R-:W-:Y:S05]  /*1ea0*/  @!P0 BRA `(.L_x_15600) ;  /* 0x0000078000008947 */ /* 0x000fea0003800000 */
[----:B------:R-:W-:Y:S01]  /*1eb0*/  BSSY B3, `(.L_x_15604) ;  /* 0x0000075000037945 */ /* 0x000fe20003800000 */
[----:B------:R-:W-:Y:S02]  /*1ec0*/  IADD3 R2, R25, 0x10, RZ ;  /* 0x0000001019027810 */ /* 0x000fe40007ffe0ff */
.L_x_15605:
        /* <DEDUP_REMOVED lines=116> */
.L_x_15604:
[----:B------:R-:W-:Y:S02]  /*2610*/  IMAD.MOV.U32 R2, RZ, RZ, R7 ;  /* 0x000000ffff027224 */ /* 0x000fe400078e0007 */
[----:B------:R-:W-:Y:S02]  /*2620*/  IMAD.MOV.U32 R7, RZ, RZ, R24 ;  /* 0x000000ffff077224 */ /* 0x000fe400078e0018 */
.L_x_15600:
[----:B------:R-:W-:Y:S05]  /*2630*/  BSYNC B2 ;  /* 0x0000000000027941 */ /* 0x000fea0003800000 */
.L_x_15599:
        /* <DEDUP_REMOVED lines=20> */
.L_x_15607:
[----:B------:R-:W-:Y:S05]  /*2780*/  BSYNC B2 ;  /* 0x0000000000027941 */ /* 0x000fea0003800000 */
.L_x_15606:
[----:B------:R-:W-:Y:S01]  /*2790*/  LOP3.LUT R39, R39, 0x80000000, R0, 0xb8, !PT ;  /* 0x8000000027277812 */ /* 0x000fe200078eb800 */
[----:B------:R-:W-:Y:S05]  /*27a0*/  BRA `(.L_x_15595) ;  /* 0x0000006000007947 */ /* 0x000fea0003800000 */
.L_x_15594:
[----:B------:R-:W0:-:S06]  /*27b0*/  DSETP.GTU.AND P0, PT, R4, +INF , PT ;  /* 0x7ff000000400742a */ /* 0x000e0c0003f0c000 */
[----:B0-----:R-:W0:-:S14]  /*27c0*/  DSETP.LE.AND P0, PT, R6, +INF , !P0 ;  /* 0x7ff000000600742a */ /* 0x001e1c0004703000 */
[----:B0-----:R-:W0:-:S04]  /*27d0*/  @P0 DSETP.NEU.AND P1, PT, R6, +INF , PT ;  /* 0x7ff000000600042a */ /* 0x001e080003f2d000 */
[----:B------:R1:W2:-:S06]  /*27e0*/  @!P0 DADD R38, R18, c[0x0][0x170] ;  /* 0x00005c0012268629 */ /* 0x00028c0000000000 */
[----:B0-----:R-:W-:Y:S02]  /*27f0*/  @P0 FSEL R39, R0, -QNAN , P1 ;  /* 0xfff8000000270808 */ /* 0x001fe40000800000 */
[----:B------:R-:W-:Y:S02]  /*2800*/  @P0 FSEL R38, RZ, c[0x0][0x170], !P1 ;  /* 0x00005c00ff260a08 */ /* 0x000fe40004800000 */
.L_x_15595:
[----:B-12---:R-:W-:Y:S05]  /*2810*/  BSYNC B0 ;  /* 0x0000000000007941 */ /* 0x006fea0003800000 */
.L_x_15593:
        /* <DEDUP_REMOVED lines=20> */
.L_x_15609:
[----:B------:R-:W-:Y:S05]  /*2960*/  BSYNC B2 ;  /* 0x0000000000027941 */ /* 0x000fea0003800000 */
.L_x_15608:
        /* <DEDUP_REMOVED lines=31> */
.L_x_15612:
[----:B------:R-:W-:Y:S05]  /*2b60*/  BSYNC B2 ;  /* 0x0000000000027941 */ /* 0x000fea0003800000 */
.L_x_15611:
[----:B------:R-:W-:Y:S01]  /*2b70*/  LOP3.LUT R19, RZ, 0x80000000, R7, 0xb8, !PT ;  /* 0x80000000ff137812 */ /* 0x000fe200078eb807 */
[----:B------:R-:W-:Y:S01]  /*2b80*/  IMAD.MOV.U32 R18, RZ, RZ, RZ ;  /* 0x000000ffff127224 */ /* 0x000fe200078e00ff */
[----:B------:R-:W-:Y:S05]  /*2b90*/  BRA `(.L_x_15592) ;  /* 0x0000006000007947 */ /* 0x000fea0003800000 */
.L_x_15610:
[----:B------:R-:W0:Y:S02]  /*2ba0*/  FRND.F64.FLOOR R2, R24 ;  /* 0x0000001800027313 */ /* 0x000e240000305800 */
[----:B0-----:R-:W0:-:S04]  /*2bb0*/  DADD R4, R24, -R2 ;  /* 0x0000000018047229 */ /* 0x001e080000000802 */
[----:B------:R-:W-:-:S04]  /*2bc0*/  DADD R6, R2, 1 ;  /* 0x3ff0000002067429 */ /* 0x000fc80000000000 */
[----:B0-----:R-:W0:-:S06]  /*2bd0*/  DSETP.GT.AND P0, PT, R4, 0.5, PT ;  /* 0x3fe000000400742a */ /* 0x001e0c0003f04000 */
[----:B0-----:R-:W-:Y:S02]  /*2be0*/  FSEL R18, R6, R2, P0 ;  /* 0x0000000206127208 */ /* 0x001fe40000000000 */
[----:B------:R-:W-:Y:S02]  /*2bf0*/  FSEL R19, R7, R3, P0 ;  /* 0x0000000307137208 */ /* 0x000fe40000000000 */
.L_x_15592:
[----:B------:R-:W-:Y:S05]  /*2c00*/  BSYNC B1 ;  /* 0x0000000000017941 */ /* 0x000fea0003800000 */
.L_x_15588:
        /* <DEDUP_REMOVED lines=24> */
[----:B------:R-:W-:Y:S05]  /*2d90*/  CALL.REL.NOINC `($__internal_17_$__cuda_sm20_div_rn_f64_full) ;  /* 0x000136b000007944 */ /* 0x000fea0003c00000 */
.L_x_15616:
[----:B------:R-:W-:Y:S05]  /*2da0*/  BSYNC B2 ;  /* 0x0000000000027941 */ /* 0x000fea0003800000 */
.L_x_15615:
[----:B------:R-:W-:Y:S02]  /*2db0*/  IMAD.MOV.U32 R20, RZ, RZ, R34 ;  /* 0x000000ffff147224 */ /* 0x000fe400078e0022 */
[----:B------:R-:W-:Y:S01]  /*2dc0*/  IMAD.MOV.U32 R21, RZ, RZ, R35 ;  /* 0x000000ffff157224 */ /* 0x000fe200078e0023 */
[----:B------:R-:W-:Y:S05]  /*2dd0*/  BRA `(.L_x_15617) ;  /* 0x000013a000007947 */ /* 0x000fea0003800000 */
.L_x_15614:
        /* <DEDUP_REMOVED lines=40> */
.L_x_15623:
        /* <DEDUP_REMOVED lines=12> */
.L_x_15622:
[----:B------:R-:W-:Y:S05]  /*3120*/  BSYNC B2 ;  /* 0x0000000000027941 */ /* 0x000fea0003800000 */
.L_x_15621:
        /* <DEDUP_REMOVED lines=12> */
.L_x_15628:
        /* <DEDUP_REMOVED lines=33> */
.L_x_15627:
[----:B------:R-:W-:Y:S05]  /*3400*/  BSYNC B3 ;  /* 0x0000000000037941 */ /* 0x000fea0003800000 */
.L_x_15626:
[----:B------:R-:W-:-:S13]  /*3410*/  ISETP.GE.U32.AND P0, PT, R28, 0xc, PT ;  /* 0x0000000c1c00780c */ /* 0x000fda0003f06070 */
[----:B------:R-:W-:Y:S05]  /*3420*/  @!P0 BRA `(.L_x_15625) ;  /* 0x0000078000008947 */ /* 0x000fea0003800000 */
[----:B------:R-:W-:Y:S01]  /*3430*/  BSSY B3, `(.L_x_15629) ;  /* 0x0000075000037945 */ /* 0x000fe20003800000 */
[----:B------:R-:W-:Y:S02]  /*3440*/  IADD3 R2, R25, 0x10, RZ ;  /* 0x0000001019027810 */ /* 0x000fe40007ffe0ff */
.L_x_15630:
        /* <DEDUP_REMOVED lines=116> */
.L_x_15629:
[----:B------:R-:W-:Y:S02]  /*3b90*/  IMAD.MOV.U32 R2, RZ, RZ, R7 ;  /* 0x000000ffff027224 */ /* 0x000fe400078e0007 */
[----:B------:R-:W-:Y:S02]  /*3ba0*/  IMAD.MOV.U32 R7, RZ, RZ, R24 ;  /* 0x000000ffff077224 */ /* 0x000fe400078e0018 */
.L_x_15625:
[----:B------:R-:W-:Y:S05]  /*3bb0*/  BSYNC B2 ;  /* 0x0000000000027941 */ /* 0x000fea0003800000 */
.L_x_15624:
        /* <DEDUP_REMOVED lines=20> */
.L_x_15632:
[----:B------:R-:W-:Y:S05]  /*3d00*/  BSYNC B2 ;  /* 0x0000000000027941 */ /* 0x000fea0003800000 */
.L_x_15631:
[----:B------:R-:W-:Y:S01]  /*3d10*/  LOP3.LUT R39, R39, 0x80000000, R0, 0xb8, !PT ;  /* 0x8000000027277812 */ /* 0x000fe200078eb800 */
[----:B------:R-:W-:Y:S05]  /*3d20*/  BRA `(.L_x_15620) ;  /* 0x0000006000007947 */ /* 0x000fea0003800000 */
.L_x_15619:
[----:B------:R-:W0:-:S06]  /*3d30*/  DSETP.GTU.AND P0, PT, R4, +INF , PT ;  /* 0x7ff000000400742a */ /* 0x000e0c0003f0c000 */
[----:B0-----:R-:W0:-:S14]  /*3d40*/  DSETP.LE.AND P0, PT, R6, +INF , !P0 ;  /* 0x7ff000000600742a */ /* 0x001e1c0004703000 */
[----:B0-----:R-:W0:-:S04]  /*3d50*/  @P0 DSETP.NEU.AND P1, PT, R6, +INF , PT ;  /* 0x7ff000000600042a */ /* 0x001e080003f2d000 */
[----:B------:R1:W2:-:S06]  /*3d60*/  @!P0 DADD R38, R20, c[0x0][0x170] ;  /* 0x00005c0014268629 */ /* 0x00028c0000000000 */
[----:B0-----:R-:W-:Y:S02]  /*3d70*/  @P0 FSEL R39, R0, -QNAN , P1 ;  /* 0xfff8000000270808 */ /* 0x001fe40000800000 */
[----:B------:R-:W-:Y:S02]  /*3d80*/  @P0 FSEL R38, RZ, c[0x0][0x170], !P1 ;  /* 0x00005c00ff260a08 */ /* 0x000fe40004800000 */
.L_x_15620:
[----:B-12---:R-:W-:Y:S05]  /*3d90*/  BSYNC B0 ;  /* 0x0000000000007941 */ /* 0x006fea0003800000 */
.L_x_15618:
        /* <DEDUP_REMOVED lines=19> */
[----:B------:R-:W-:Y:S05]  /*3ed0*/  CALL.REL.NOINC `($__internal_17_$__cuda_sm20_div_rn_f64_full) ;  /* 0x0001257000007944 */ /* 0x000fea0003c00000 */
.L_x_15634:
[----:B------:R-:W-:Y:S05]  /*3ee0*/  BSYNC B2 ;  /* 0x0000000000027941 */ /* 0x000fea0003800000 */
.L_x_15633:
        /* <DEDUP_REMOVED lines=30> */
[----:B------:R-:W-:Y:S02]  /*40d0*/  IMAD.MOV.U32 R7, RZ, RZ, R35 ;  /* 0x000000ffff077224 */ /* 0x000fe400078e0023 */
.L_x_15637:
[----:B------:R-:W-:Y:S05]  /*40e0*/  BSYNC B2 ;  /* 0x0000000000027941 */ /* 0x000fea0003800000 */
.L_x_15636:
[----:B------:R-:W-:Y:S01]  /*40f0*/  LOP3.LUT R21, RZ, 0x80000000, R7, 0xb8, !PT ;  /* 0x80000000ff157812 */ /* 0x000fe200078eb807 */
[----:B------:R-:W-:Y:S01]  /*4100*/  IMAD.MOV.U32 R20, RZ, RZ, RZ ;  /* 0x000000ffff147224 */ /* 0x000fe200078e00ff */
[----:B------:R-:W-:Y:S05]  /*4110*/  BRA `(.L_x_15617) ;  /* 0x0000006000007947 */ /* 0x000fea0003800000 */
.L_x_15635:
[----:B------:R-:W0:Y:S02]  /*4120*/  FRND.F64.FLOOR R2, R24 ;  /* 0x0000001800027313 */ /* 0x000e240000305800 */
[----:B0-----:R-:W0:-:S04]  /*4130*/  DADD R4, R24, -R2 ;  /* 0x0000000018047229 */ /* 0x001e080000000802 */
[----:B------:R-:W-:-:S04]  /*4140*/  DADD R6, R2, 1 ;  /* 0x3ff0000002067429 */ /* 0x000fc80000000000 */
[----:B0-----:R-:W0:-:S06]  /*4150*/  DSETP.GT.AND P0, PT, R4, 0.5, PT ;  /* 0x3fe000000400742a */ /* 0x001e0c0003f04000 */
[----:B0-----:R-:W-:Y:S02]  /*4160*/  FSEL R20, R6, R2, P0 ;  /* 0x0000000206147208 */ /* 0x001fe40000000000 */
[----:B------:R-:W-:Y:S02]  /*4170*/  FSEL R21, R7, R3, P0 ;  /* 0x0000000307157208 */ /* 0x000fe40000000000 */
.L_x_15617:
[----:B------:R-:W-:Y:S05]  /*4180*/  BSYNC B1 ;  /* 0x0000000000017941 */ /* 0x000fea0003800000 */
.L_x_15613:
        /* <DEDUP_REMOVED lines=25> */
.L_x_15641:
[----:B------:R-:W-:Y:S05]  /*4320*/  BSYNC B2 ;  /* 0x0000000000027941 */ /* 0x000fea0003800000 */
.L_x_15640:
[----:B------:R-:W-:Y:S02]  /*4330*/  IMAD.MOV.U32 R22, RZ, RZ, R34 ;  /* 0x000000ffff167224 */ /* 0x000fe400078e0022 */
[----:B------:R-:W-:Y:S01]  /*4340*/  IMAD.MOV.U32 R23, RZ, RZ, R35 ;  /* 0x000000ffff177224 */ /* 0x000fe200078e0023 */
[----:B------:R-:W-:Y:S05]  /*4350*/  BRA `(.L_x_15642) ;  /* 0x000013a000007947 */ /* 0x000fea0003800000 */
.L_x_15639:
        /* <DEDUP_REMOVED lines=40> */
.L_x_15648:
        /* <DEDUP_REMOVED lines=12> */
.L_x_15647:
[----:B------:R-:W-:Y:S05]  /*46a0*/  BSYNC B2 ;  /* 0x0000000000027941 */ /* 0x000fea0003800000 */
.L_x_15646:
        /* <DEDUP_REMOVED lines=12> */
.L_x_15653:
        /* <DEDUP_REMOVED lines=33> */
.L_x_15652:
[----:B------:R-:W-:Y:S05]  /*4980*/  BSYNC B3 ;  /* 0x0000000000037941 */ /* 0x000fea0003800000 */
.L_x_15651:
[----:B------:R-:W-:-:S13]  /*4990*/  ISETP.GE.U32.AND P0, PT, R28, 0xc, PT ;  /* 0x0000000c1c00780c */ /* 0x000fda0003f06070 */
[----:B------:R-:W-:Y:S05]  /*49a0*/  @!P0 BRA `(.L_x_15650) ;  /* 0x0000078000008947 */ /* 0x000fea0003800000 */
[----:B------:R-:W-:Y:S01]  /*49b0*/  BSSY B3, `(.L_x_15654) ;  /* 0x0000075000037945 */ /* 0x000fe20003800000 */
[----:B------:R-:W-:Y:S02]  /*49c0*/  IADD3 R2, R25, 0x10, RZ ;  /* 0x0000001019027810 */ /* 0x000fe40007ffe0ff */
.L_x_15655:
        /* <DEDUP_REMOVED lines=116> */
.L_x_15654:
[----:B------:R-:W-:Y:S02]  /*5110*/  IMAD.MOV.U32 R2, RZ, RZ, R7 ;  /* 0x000000ffff027224 */ /* 0x000fe400078e0007 */
[----:B------:R-:W-:Y:S02]  /*5120*/  IMAD.MOV.U32 R7, RZ, RZ, R24 ;  /* 0x000000ffff077224 */ /* 0x000fe400078e0018 */
.L_x_15650:
[----:B------:R-:W-:Y:S05]  /*5130*/  BSYNC B2 ;  /* 0x0000000000027941 */ /* 0x000fea0003800000 */
.L_x_15649:
        /* <DEDUP_REMOVED lines=20> */
.L_x_15657:
[----:B------:R-:W-:Y:S05]  /*5280*/  BSYNC B2 ;  /* 0x0000000000027941 */ /* 0x000fea0003800000 */
.L_x_15656:
[----:B------:R-:W-:Y:S01]  /*5290*/  LOP3.LUT R39, R39, 0x80000000, R0, 0xb8, !PT ;  /* 0x8000000027277812 */ /* 0x000fe200078eb800 */
[----:B------:R-:W-:Y:S05]  /*52a0*/  BRA `(.L_x_15645) ;  /* 0x0000006000007947 */ /* 0x000fea0003800000 */
.L_x_15644:
[----:B------:R-:W0:-:S06]  /*52b0*/  DSETP.GTU.AND P0, PT, R4, +INF , PT ;  /* 0x7ff000000400742a */ /* 0x000e0c0003f0c000 */
[----:B0-----:R-:W0:-:S14]  /*52c0*/  DSETP.LE.AND P0, PT, R6, +INF , !P0 ;  /* 0x7ff000000600742a */ /* 0x001e1c0004703000 */
[----:B0-----:R-:W0:-:S04]  /*52d0*/  @P0 DSETP.NEU.AND P1, PT, R6, +INF , PT ;  /* 0x7ff000000600042a */ /* 0x001e080003f2d000 */
[----:B------:R1:W2:-:S06]  /*52e0*/  @!P0 DADD R38, R22, c[0x0][0x170] ;  /* 0x00005c0016268629 */ /* 0x00028c0000000000 */
[----:B0-----:R-:W-:Y:S02]  /*52f0*/  @P0 FSEL R39, R0, -QNAN , P1 ;  /* 0xfff8000000270808 */ /* 0x001fe40000800000 */
[----:B------:R-:W-:Y:S02]  /*5300*/  @P0 FSEL R38, RZ, c[0x0][0x170], !P1 ;  /* 0x00005c00ff260a08 */ /* 0x000fe40004800000 */
.L_x_15645:
[----:B-12---:R-:W-:Y:S05]  /*5310*/  BSYNC B0 ;  /* 0x0000000000007941 */ /* 0x006fea0003800000 */
.L_x_15643:
        /* <DEDUP_REMOVED lines=20> */
.L_x_15659:
[----:B------:R-:W-:Y:S05]  /*5460*/  BSYNC B2 ;  /* 0x0000000000027941 */ /* 0x000fea0003800000 */
.L_x_15658:
        /* <DEDUP_REMOVED lines=31> */
.L_x_15662:
[----:B------:R-:W-:Y:S05]  /*5660*/  BSYNC B2 ;  /* 0x0000000000027941 */ /* 0x000fea0003800000 */
.L_x_15661:
[----:B------:R-:W-:Y:S01]  /*5670*/  LOP3.LUT R23, RZ, 0x80000000, R7, 0xb8, !PT ;  /* 0x80000000ff177812 */ /* 0x000fe200078eb807 */
[----:B------:R-:W-:Y:S01]  /*5680*/  IMAD.MOV.U32 R22, RZ, RZ, RZ ;  /* 0x000000ffff167224 */ /* 0x000fe200078e00ff */
[----:B------:R-:W-:Y:S05]  /*5690*/  BRA `(.L_x_15642) ;  /* 0x0000006000007947 */ /* 0x000fea0003800000 */
.L_x_15660:
[----:B------:R-:W0:Y:S02]  /*56a0*/  FRND.F64.FLOOR R2, R24 ;  /* 0x0000001800027313 */ /* 0x000e240000305800 */
[----:B0-----:R-:W0:-:S04]  /*56b0*/  DADD R4, R24, -R2 ;  /* 0x0000000018047229 */ /* 0x001e080000000802 */
[----:B------:R-:W-:-:S04]  /*56c0*/  DADD R6, R2, 1 ;  /* 0x3ff0000002067429 */ /* 0x000fc80000000000 */
[----:B0-----:R-:W0:-:S06]  /*56d0*/  DSETP.GT.AND P0, PT, R4, 0.5, PT ;  /* 0x3fe000000400742a */ /* 0x001e0c0003f04000 */
[----:B0-----:R-:W-:Y:S02]  /*56e0*/  FSEL R22, R6, R2, P0 ;  /* 0x0000000206167208 */ /* 0x001fe40000000000 */
[----:B------:R-:W-:Y:S02]  /*56f0*/  FSEL R23, R7, R3, P0 ;  /* 0x0000000307177208 */ /* 0x000fe40000000000 */
.L_x_15642:
[----:B------:R-:W-:Y:S05]  /*5700*/  BSYNC B1 ;  /* 0x0000000000017941 */ /* 0x000fea0003800000 */
.L_x_15638:
        /* <DEDUP_REMOVED lines=25> */
.L_x_15666:
[----:B------:R-:W-:Y:S05]  /*58a0*/  BSYNC B2 ;  /* 0x0000000000027941 */ /* 0x000fea0003800000 */
.L_x_15665:
[----:B------:R-:W-:Y:S02]  /*58b0*/  IMAD.MOV.U32 R8, RZ, RZ, R34 ;  /* 0x000000ffff087224 */ /* 0x000fe400078e0022 */
[----:B------:R-:W-:Y:S01]  /*58c0*/  IMAD.MOV.U32 R9, RZ, RZ, R35 ;  /* 0x000000ffff097224 */ /* 0x000fe200078e0023 */
[----:B------:R-:W-:Y:S05]  /*58d0*/  BRA `(.L_x_15667) ;  /* 0x000013a000007947 */ /* 0x000fea0003800000 */
.L_x_15664:
        /* <DEDUP_REMOVED lines=40> */
.L_x_15673:
        /* <DEDUP_REMOVED lines=12> */
.L_x_15672:
[----:B------:R-:W-:Y:S05]  /*5c20*/  BSYNC B2 ;  /* 0x0000000000027941 */ /* 0x000fea0003800000 */
.L_x_15671:
        /* <DEDUP_REMOVED lines=12> */
.L_x_15678:
        /* <DEDUP_REMOVED lines=33> */
.L_x_15677:
[----:B------:R-:W-:Y:S05]  /*5f00*/  BSYNC B3 ;  /* 0x0000000000037941 */ /* 0x000fea0003800000 */
.L_x_15676:
[----:B------:R-:W-:-:S13]  /*5f10*/  ISETP.GE.U32.AND P0, PT, R28, 0xc, PT ;  /* 0x0000000c1c00780c */ /* 0x000fda0003f06070 */
[----:B------:R-:W-:Y:S05]  /*5f20*/  @!P0 BRA `(.L_x_15675) ;  /* 0x0000078000008947 */ /* 0x000fea0003800000 */
[----:B------:R-:W-:Y:S01]  /*5f30*/  BSSY B3, `(.L_x_15679) ;  /* 0x0000075000037945 */ /* 0x000fe20003800000 */
[----:B------:R-:W-:Y:S02]  /*5f40*/  IADD3 R2, R25, 0x10, RZ ;  /* 0x0000001019027810 */ /* 0x000fe40007ffe0ff */
.L_x_15680:
        /* <DEDUP_REMOVED lines=116> */
.L_x_15679:
[----:B------:R-:W-:Y:S02]  /*6690*/  IMAD.MOV.U32 R2, RZ, RZ, R7 ;  /* 0x000000ffff027224 */ /* 0x000fe400078e0007 */
[----:B------:R-:W-:Y:S02]  /*66a0*/  IMAD.MOV.U32 R7, RZ, RZ, R24 ;  /* 0x000000ffff077224 */ /* 0x000fe400078e0018 */
.L_x_15675:
[----:B------:R-:W-:Y:S05]  /*66b0*/  BSYNC B2 ;  /* 0x0000000000027941 */ /* 0x000fea0003800000 */
.L_x_15674:
        /* <DEDUP_REMOVED lines=20> */
.L_x_15682:
[----:B------:R-:W-:Y:S05]  /*6800*/  BSYNC B2 ;  /* 0x0000000000027941 */ /* 0x000fea0003800000 */
.L_x_15681:
[----:B------:R-:W-:Y:S01]  /*6810*/  LOP3.LUT R39, R39, 0x80000000, R0, 0xb8, !PT ;  /* 0x8000000027277812 */ /* 0x000fe200078eb800 */
[----:B------:R-:W-:Y:S05]  /*6820*/  BRA `(.L_x_15670) ;  /* 0x0000006000007947 */ /* 0x000fea0003800000 */
.L_x_15669:
[----:B------:R-:W0:-:S06]  /*6830*/  DSETP.GTU.AND P0, PT, R4, +INF , PT ;  /* 0x7ff000000400742a */ /* 0x000e0c0003f0c000 */
[----:B0-----:R-:W0:-:S14]  /*6840*/  DSETP.LE.AND P0, PT, R6, +INF , !P0 ;  /* 0x7ff000000600742a */ /* 0x001e1c0004703000 */
[----:B0-----:R-:W0:-:S04]  /*6850*/  @P0 DSETP.NEU.AND P1, PT, R6, +INF , PT ;  /* 0x7ff000000600042a */ /* 0x001e080003f2d000 */
[----:B------:R1:W2:-:S06]  /*6860*/  @!P0 DADD R38, R8, c[0x0][0x170] ;  /* 0x00005c0008268629 */ /* 0x00028c0000000000 */
[----:B0-----:R-:W-:Y:S02]  /*6870*/  @P0 FSEL R39, R0, -QNAN , P1 ;  /* 0xfff8000000270808 */ /* 0x001fe40000800000 */
[----:B------:R-:W-:Y:S02]  /*6880*/  @P0 FSEL R38, RZ, c[0x0][0x170], !P1 ;  /* 0x00005c00ff260a08 */ /* 0x000fe40004800000 */
.L_x_15670:
[----:B-12---:R-:W-:Y:S05]  /*6890*/  BSYNC B0 ;  /* 0x0000000000007941 */ /* 0x006fea0003800000 */
.L_x_15668:
        /* <DEDUP_REMOVED lines=20> */
.L_x_15684:
[----:B------:R-:W-:Y:S05]  /*69e0*/  BSYNC B2 ;  /* 0x0000000000027941 */ /* 0x000fea0003800000 */
.L_x_15683:
        /* <DEDUP_REMOVED lines=31> */
.L_x_15687:
[----:B------:R-:W-:Y:S05]  /*6be0*/  BSYNC B2 ;  /* 0x0000000000027941 */ /* 0x000fea0003800000 */
.L_x_15686:
[----:B------:R-:W-:Y:S01]  /*6bf0*/  LOP3.LUT R9, RZ, 0x80000000, R7, 0xb8, !PT ;  /* 0x80000000ff097812 */ /* 0x000fe200078eb807 */
[----:B------:R-:W-:Y:S01]  /*6c00*/  IMAD.MOV.U32 R8, RZ, RZ, RZ ;  /* 0x000000ffff087224 */ /* 0x000fe200078e00ff */
[----:B------:R-:W-:Y:S05]  /*6c10*/  BRA `(.L_x_15667) ;  /* 0x0000006000007947 */ /* 0x000fea0003800000 */
.L_x_15685:
[----:B------:R-:W0:Y:S02]  /*6c20*/  FRND.F64.FLOOR R2, R24 ;  /* 0x0000001800027313 */ /* 0x000e240000305800 */
[----:B0-----:R-:W0:-:S04]  /*6c30*/  DADD R4, R24, -R2 ;  /* 0x0000000018047229 */ /* 0x001e080000000802 */
[----:B------:R-:W-:-:S04]  /*6c40*/  DADD R6, R2, 1 ;  /* 0x3ff0000002067429 */ /* 0x000fc80000000000 */
[----:B0-----:R-:W0:-:S06]  /*6c50*/  DSETP.GT.AND P0, PT, R4, 0.5, PT ;  /* 0x3fe000000400742a */ /* 0x001e0c0003f04000 */
[----:B0-----:R-:W-:Y:S02]  /*6c60*/  FSEL R8, R6, R2, P0 ;  /* 0x0000000206087208 */ /* 0x001fe40000000000 */
[----:B------:R-:W-:Y:S02]  /*6c70*/  FSEL R9, R7, R3, P0 ;  /* 0x0000000307097208 */ /* 0x000fe40000000000 */
.L_x_15667:
[----:B------:R-:W-:Y:S05]  /*6c80*/  BSYNC B1 ;  /* 0x0000000000017941 */ /* 0x000fea0003800000 */
.L_x_15663:
        /* <DEDUP_REMOVED lines=25> */
.L_x_15691:
[----:B------:R-:W-:Y:S05]  /*6e20*/  BSYNC B2 ;  /* 0x0000000000027941 */ /* 0x000fea0003800000 */
.L_x_15690:
[----:B------:R-:W-:Y:S02]  /*6e30*/  IMAD.MOV.U32 R10, RZ, RZ, R34 ;  /* 0x000000ffff0a7224 */ /* 0x000fe400078e0022 */
[----:B------:R-:W-:Y:S01]  /*6e40*/  IMAD.MOV.U32 R11, RZ, RZ, R35 ;  /* 0x000000ffff0b7224 */ /* 0x000fe200078e0023 */
[----:B------:R-:W-:Y:S05]  /*6e50*/  BRA `(.L_x_15692) ;  /* 0x000013a000007947 */ /* 0x000fea0003800000 */
.L_x_15689:
        /* <DEDUP_REMOVED lines=40> */
.L_x_15698:
        /* <DEDUP_REMOVED lines=12> */
.L_x_15697:
[----:B------:R-:W-:Y:S05]  /*71a0*/  BSYNC B2 ;  /* 0x0000000000027941 */ /* 0x000fea0003800000 */
.L_x_15696:
        /* <DEDUP_REMOVED lines=12> */
.L_x_15703:
        /* <DEDUP_REMOVED lines=33> */
.L_x_15702:
[----:B------:R-:W-:Y:S05]  /*7480*/  BSYNC B3 ;  /* 0x0000000000037941 */ /* 0x000fea0003800000 */
.L_x_15701:
[----:B------:R-:W-:-:S13]  /*7490*/  ISETP.GE.U32.AND P0, PT, R28, 0xc, PT ;  /* 0x0000000c1c00780c */ /* 0x000fda0003f06070 */
[----:B------:R-:W-:Y:S05]  /*74a0*/  @!P0 BRA `(.L_x_15700) ;  /* 0x0000078000008947 */ /* 0x000fea0003800000 */
[----:B------:R-:W-:Y:S01]  /*74b0*/  BSSY B3, `(.L_x_15704) ;  /* 0x0000075000037945 */ /* 0x000fe20003800000 */
[----:B------:R-:W-:Y:S02]  /*74c0*/  IADD3 R2, R25, 0x10, RZ ;  /* 0x0000001019027810 */ /* 0x000fe40007ffe0ff */
.L_x_15705:
        /* <DEDUP_REMOVED lines=116> */
.L_x_15704:
[----:B------:R-:W-:Y:S02]  /*7c10*/  IMAD.MOV.U32 R2, RZ, RZ, R7 ;  /* 0x000000ffff027224 */ /* 0x000fe400078e0007 */
[----:B------:R-:W-:Y:S02]  /*7c20*/  IMAD.MOV.U32 R7, RZ, RZ, R24 ;  /* 0x000000ffff077224 */ /* 0x000fe400078e0018 */
.L_x_15700:
[----:B------:R-:W-:Y:S05]  /*7c30*/  BSYNC B2 ;  /* 0x0000000000027941 */ /* 0x000fea0003800000 */
.L_x_15699:
        /* <DEDUP_REMOVED lines=20> */
.L_x_15707:
[----:B------:R-:W-:Y:S05]  /*7d80*/  BSYNC B2 ;  /* 0x0000000000027941 */ /* 0x000fea0003800000 */
.L_x_15706:
[----:B------:R-:W-:Y:S01]  /*7d90*/  LOP3.LUT R39, R39, 0x80000000, R0, 0xb8, !PT ;  /* 0x8000000027277812 */ /* 0x000fe200078eb800 */
[----:B------:R-:W-:Y:S05]  /*7da0*/  BRA `(.L_x_15695) ;  /* 0x0000006000007947 */ /* 0x000fea0003800000 */
.L_x_15694:
[----:B------:R-:W0:-:S06]  /*7db0*/  DSETP.GTU.AND P0, PT, R4, +INF , PT ;  /* 0x7ff000000400742a */ /* 0x000e0c0003f0c000 */
[----:B0-----:R-:W0:-:S14]  /*7dc0*/  DSETP.LE.AND P0, PT, R6, +INF , !P0 ;  /* 0x7ff000000600742a */ /* 0x001e1c0004703000 */
[----:B0-----:R-:W0:-:S04]  /*7dd0*/  @P0 DSETP.NEU.AND P1, PT, R6, +INF , PT ;  /* 0x7ff000000600042a */ /* 0x001e080003f2d000 */
[----:B------:R1:W2:-:S06]  /*7de0*/  @!P0 DADD R38, R10, c[0x0][0x170] ;  /* 0x00005c000a268629 */ /* 0x00028c0000000000 */
[----:B0-----:R-:W-:Y:S02]  /*7df0*/  @P0 FSEL R39, R0, -QNAN , P1 ;  /* 0xfff8000000270808 */ /* 0x001fe40000800000 */
[----:B------:R-:W-:Y:S02]  /*7e00*/  @P0 FSEL R38, RZ, c[0x0][0x170], !P1 ;  /* 0x00005c00ff260a08 */ /* 0x000fe40004800000 */
.L_x_15695:
[----:B-12---:R-:W-:Y:S05]  /*7e10*/  BSYNC B0 ;  /* 0x0000000000007941 */ /* 0x006fea0003800000 */
.L_x_15693:
        /* <DEDUP_REMOVED lines=20> */
.L_x_15709:
[----:B------:R-:W-:Y:S05]  /*7f60*/  BSYNC B2 ;  /* 0x0000000000027941 */ /* 0x000fea0003800000 */
.L_x_15708:
        /* <DEDUP_REMOVED lines=31> */
.L_x_15712:
[----:B------:R-:W-:Y:S05]  /*8160*/  BSYNC B2 ;  /* 0x0000000000027941 */ /* 0x000fea0003800000 */
.L_x_15711:
[----:B------:R-:W-:Y:S01]  /*8170*/  LOP3.LUT R11, RZ, 0x80000000, R7, 0xb8, !PT ;  /* 0x80000000ff0b7812 */ /* 0x000fe200078eb807 */
[----:B------:R-:W-:Y:S01]  /*8180*/  IMAD.MOV.U32 R10, RZ, RZ, RZ ;  /* 0x000000ffff0a7224 */ /* 0x000fe200078e00ff */
[----:B------:R-:W-:Y:S05]  /*8190*/  BRA `(.L_x_15692) ;  /* 0x0000006000007947 */ /* 0x000fea0003800000 */
.L_x_15710:
[----:B------:R-:W0:Y:S02]  /*81a0*/  FRND.F64.FLOOR R2, R24 ;  /* 0x0000001800027313 */ /* 0x000e240000305800 */
[----:B0-----:R-:W0:-:S04]  /*81b0*/  DADD R4, R24, -R2 ;  /* 0x0000000018047229 */ /* 0x001e080000000802 */
[----:B------:R-:W-:-:S04]  /*81c0*/  DADD R6, R2, 1 ;  /* 0x3ff0000002067429 */ /* 0x000fc80000000000 */
[----:B0-----:R-:W0:-:S06]  /*81d0*/  DSETP.GT.AND P0, PT, R4, 0.5, PT ;  /* 0x3fe000000400742a */ /* 0x001e0c0003f04000 */
[----:B0-----:R-:W-:Y:S02]  /*81e0*/  FSEL R10, R6, R2, P0 ;  /* 0x00000002060a7208 */ /* 0x001fe40000000000 */
[----:B------:R-:W-:Y:S02]  /*81f0*/  FSEL R11, R7, R3, P0 ;  /* 0x00000003070b7208 */ /* 0x000fe40000000000 */
.L_x_15692:
[----:B------:R-:W-:Y:S05]  /*8200*/  BSYNC B1 ;  /* 0x0000000000017941 */ /* 0x000fea0003800000 */
.L_x_15688:
        /* <DEDUP_REMOVED lines=25> */
.L_x_15716:
[----:B------:R-:W-:Y:S05]  /*83a0*/  BSYNC B2 ;  /* 0x0000000000027941 */ /* 0x000fea0003800000 */
.L_x_15715:
[----:B------:R-:W-:Y:S02]  /*83b0*/  IMAD.MOV.U32 R12, RZ, RZ, R34 ;  /* 0x000000ffff0c7224 */ /* 0x000fe400078e0022 */
[----:B------:R-:W-:Y:S01]  /*83c0*/  IMAD.MOV.U32 R13, RZ, RZ, R35 ;  /* 0x000000ffff0d7224 */ /* 0x000fe200078e0023 */
[----:B------:R-:W-:Y:S05]  /*83d0*/  BRA `(.L_x_15717) ;  /* 0x000013a000007947 */ /* 0x000fea0003800000 */
.L_x_15714:
        /* <DEDUP_REMOVED lines=40> */
.L_x_15723:
        /* <DEDUP_REMOVED lines=12> */
.L_x_15722:
[----:B------:R-:W-:Y:S05]  /*8720*/  BSYNC B2 ;  /* 0x0000000000027941 */ /* 0x000fea0003800000 */
.L_x_15721:
        /* <DEDUP_REMOVED lines=12> */
.L_x_15728:
        /* <DEDUP_REMOVED lines=33> */
.L_x_15727:
[----:B------:R-:W-:Y:S05]  /*8a00*/  BSYNC B3 ;  /* 0x0000000000037941 */ /* 0x000fea0003800000 */
.L_x_15726:
[----:B------:R-:W-:-:S13]  /*8a10*/  ISETP.GE.U32.AND P0, PT, R28, 0xc, PT ;  /* 0x0000000c1c00780c */ /* 0x000fda0003f06070 */
[----:B------:R-:W-:Y:S05]  /*8a20*/  @!P0 BRA `(.L_x_15725) ;  /* 0x0000078000008947 */ /* 0x000fea0003800000 */
[----:B------:R-:W-:Y:S01]  /*8a30*/  BSSY B3, `(.L_x_15729) ;  /* 0x0000075000037945 */ /* 0x000fe20003800000 */
[----:B------:R-:W-:Y:S02]  /*8a40*/  IADD3 R2, R25, 0x10, RZ ;  /* 0x0000001019027810 */ /* 0x000fe40007ffe0ff */
.L_x_15730:
        /* <DEDUP_REMOVED lines=116> */
.L_x_15729:
[----:B------:R-:W-:Y:S02]  /*9190*/  IMAD.MOV.U32 R2, RZ, RZ, R7 ;  /* 0x000000ffff027224 */ /* 0x000fe400078e0007 */
[----:B------:R-:W-:Y:S02]  /*91a0*/  IMAD.MOV.U32 R7, RZ, RZ, R24 ;  /* 0x000000ffff077224 */ /* 0x000fe400078e0018 */
.L_x_15725:
[----:B------:R-:W-:Y:S05]  /*91b0*/  BSYNC B2 ;  /* 0x0000000000027941 */ /* 0x000fea0003800000 */
.L_x_15724:
        /* <DEDUP_REMOVED lines=20> */
.L_x_15732:
[----:B------:R-:W-:Y:S05]  /*9300*/  BSYNC B2 ;  /* 0x0000000000027941 */ /* 0x000fea0003800000 */
.L_x_15731:
[----:B------:R-:W-:Y:S01]  /*9310*/  LOP3.LUT R39, R39, 0x80000000, R0, 0xb8, !PT ;  /* 0x8000000027277812 */ /* 0x000fe200078eb800 */
[----:B------:R-:W-:Y:S05]  /*9320*/  BRA `(.L_x_15720) ;  /* 0x0000006000007947 */ /* 0x000fea0003800000 */
.L_x_15719:
[----:B------:R-:W0:-:S06]  /*9330*/  DSETP.GTU.AND P0, PT, R4, +INF , PT ;  /* 0x7ff000000400742a */ /* 0x000e0c0003f0c000 */
[----:B0-----:R-:W0:-:S14]  /*9340*/  DSETP.LE.AND P0, PT, R6, +INF , !P0 ;  /* 0x7ff000000600742a */ /* 0x001e1c0004703000 */
[----:B0-----:R-:W0:-:S04]  /*9350*/  @P0 DSETP.NEU.AND P1, PT, R6, +INF , PT ;  /* 0x7ff000000600042a */ /* 0x001e080003f2d000 */
[----:B------:R1:W2:-:S06]  /*9360*/  @!P0 DADD R38, R12, c[0x0][0x170] ;  /* 0x00005c000c268629 */ /* 0x00028c0000000000 */
[----:B0-----:R-:W-:Y:S02]  /*9370*/  @P0 FSEL R39, R0, -QNAN , P1 ;  /* 0xfff8000000270808 */ /* 0x001fe40000800000 */
[----:B------:R-:W-:Y:S02]  /*9380*/  @P0 FSEL R38, RZ, c[0x0][0x170], !P1 ;  /* 0x00005c00ff260a08 */ /* 0x000fe40004800000 */
.L_x_15720:
[----:B-12---:R-:W-:Y:S05]  /*9390*/  BSYNC B0 ;  /* 0x0000000000007941 */ /* 0x006fea0003800000 */
.L_x_15718:
        /* <DEDUP_REMOVED lines=20> */
.L_x_15734:
[----:B------:R-:W-:Y:S05]  /*94e0*/  BSYNC B2 ;  /* 0x0000000000027941 */ /* 0x000fea0003800000 */
.L_x_15733:
        /* <DEDUP_REMOVED lines=31> */
.L_x_15737:
[----:B------:R-:W-:Y:S05]  /*96e0*/  BSYNC B2 ;  /* 0x0000000000027941 */ /* 0x000fea0003800000 */
.L_x_15736:
[----:B------:R-:W-:Y:S01]  /*96f0*/  LOP3.LUT R13, RZ, 0x80000000, R7, 0xb8, !PT ;  /* 0x80000000ff0d7812 */ /* 0x000fe200078eb807 */
[----:B------:R-:W-:Y:S01]  /*9700*/  IMAD.MOV.U32 R12, RZ, RZ, RZ ;  /* 0x000000ffff0c7224 */ /* 0x000fe200078e00ff */
[----:B------:R-:W-:Y:S05]  /*9710*/  BRA `(.L_x_15717) ;  /* 0x0000006000007947 */ /* 0x000fea0003800000 */
.L_x_15735:
[----:B------:R-:W0:Y:S02]  /*9720*/  FRND.F64.FLOOR R2, R24 ;  /* 0x0000001800027313 */ /* 0x000e240000305800 */
[----:B0-----:R-:W0:-:S04]  /*9730*/  DADD R4, R24, -R2 ;  /* 0x0000000018047229 */ /* 0x001e080000000802 */
[----:B------:R-:W-:-:S04]  /*9740*/  DADD R6, R2, 1 ;  /* 0x3ff0000002067429 */ /* 0x000fc80000000000 */
[----:B0-----:R-:W0:-:S06]  /*9750*/  DSETP.GT.AND P0, PT, R4, 0.5, PT ;  /* 0x3fe000000400742a */ /* 0x001e0c0003f04000 */
[----:B0-----:R-:W-:Y:S02]  /*9760*/  FSEL R12, R6, R2, P0 ;  /* 0x00000002060c7208 */ /* 0x001fe40000000000 */
[----:B------:R-:W-:Y:S02]  /*9770*/  FSEL R13, R7, R3, P0 ;  /* 0x00000003070d7208 */ /* 0x000fe40000000000 */
.L_x_15717:
[----:B------:R-:W-:Y:S05]  /*9780*/  BSYNC B1 ;  /* 0x0000000000017941 */ /* 0x000fea0003800000 */
.L_x_15713:
        /* <DEDUP_REMOVED lines=25> */
.L_x_15741:
[----:B------:R-:W-:Y:S05]  /*9920*/  BSYNC B2 ;  /* 0x0000000000027941 */ /* 0x000fea0003800000 */
.L_x_15740:
[----:B------:R-:W-:Y:S02]  /*9930*/  IMAD.MOV.U32 R14, RZ, RZ, R34 ;  /* 0x000000ffff0e7224 */ /* 0x000fe400078e0022 */
[----:B------:R-:W-:Y:S01]  /*9940*/  IMAD.MOV.U32 R15, RZ, RZ, R35 ;  /* 0x000000ffff0f7224 */ /* 0x000fe200078e0023 */
[----:B------:R-:W-:Y:S05]  /*9950*/  BRA `(.L_x_15742) ;  /* 0x000013a000007947 */ /* 0x000fea0003800000 */
.L_x_15739:
        /* <DEDUP_REMOVED lines=40> */
.L_x_15748:
        /* <DEDUP_REMOVED lines=12> */
.L_x_15747:
[----:B------:R-:W-:Y:S05]  /*9ca0*/  BSYNC B2 ;  /* 0x0000000000027941 */ /* 0x000fea0003800000 */
.L_x_15746:
        /* <DEDUP_REMOVED lines=12> */
.L_x_15753:
        /* <DEDUP_REMOVED lines=33> */
.L_x_15752:
[----:B------:R-:W-:Y:S05]  /*9f80*/  BSYNC B3 ;  /* 0x0000000000037941 */ /* 0x000fea0003800000 */
.L_x_15751:
[----:B------:R-:W-:-:S13]  /*9f90*/  ISETP.GE.U32.AND P0, PT, R28, 0xc, PT ;  /* 0x0000000c1c00780c */ /* 0x000fda0003f06070 */
[----:B------:R-:W-:Y:S05]  /*9fa0*/  @!P0 BRA `(.L_x_15750) ;  /* 0x0000078000008947 */ /* 0x000fea0003800000 */
[----:B------:R-:W-:Y:S01]  /*9fb0*/  BSSY B3, `(.L_x_15754) ;  /* 0x0000075000037945 */ /* 0x000fe20003800000 */
[----:B------:R-:W-:Y:S02]  /*9fc0*/  IADD3 R2, R25, 0x10, RZ ;  /* 0x0000001019027810 */ /* 0x000fe40007ffe0ff */
.L_x_15755:
        /* <DEDUP_REMOVED lines=116> */
.L_x_15754:
[----:B------:R-:W-:Y:S02]  /*a710*/  IMAD.MOV.U32 R2, RZ, RZ, R7 ;  /* 0x000000ffff027224 */ /* 0x000fe400078e0007 */
[----:B------:R-:W-:Y:S02]  /*a720*/  IMAD.MOV.U32 R7, RZ, RZ, R24 ;  /* 0x000000ffff077224 */ /* 0x000fe400078e0018 */
.L_x_15750:
[----:B------:R-:W-:Y:S05]  /*a730*/  BSYNC B2 ;  /* 0x0000000000027941 */ /* 0x000fea0003800000 */
.L_x_15749:
        /* <DEDUP_REMOVED lines=20> */
.L_x_15757:
[----:B------:R-:W-:Y:S05]  /*a880*/  BSYNC B2 ;  /* 0x0000000000027941 */ /* 0x000fea0003800000 */
.L_x_15756:
[----:B------:R-:W-:Y:S01]  /*a890*/  LOP3.LUT R39, R39, 0x80000000, R0, 0xb8, !PT ;  /* 0x8000000027277812 */ /* 0x000fe200078eb800 */
[----:B------:R-:W-:Y:S05]  /*a8a0*/  BRA `(.L_x_15745) ;  /* 0x0000006000007947 */ /* 0x000fea0003800000 */
.L_x_15744:
[----:B------:R-:W0:-:S06]  /*a8b0*/  DSETP.GTU.AND P0, PT, R4, +INF , PT ;  /* 0x7ff000000400742a */ /* 0x000e0c0003f0c000 */
[----:B0-----:R-:W0:-:S14]  /*a8c0*/  DSETP.LE.AND P0, PT, R6, +INF , !P0 ;  /* 0x7ff000000600742a */ /* 0x001e1c0004703000 */
[----:B0-----:R-:W0:-:S04]  /*a8d0*/  @P0 DSETP.NEU.AND P1, PT, R6, +INF , PT ;  /* 0x7ff000000600042a */ /* 0x001e080003f2d000 */
[----:B------:R1:W2:-:S06]  /*a8e0*/  @!P0 DADD R38, R14, c[0x0][0x170] ;  /* 0x00005c000e268629 */ /* 0x00028c0000000000 */
[----:B0-----:R-:W-:Y:S02]  /*a8f0*/  @P0 FSEL R39, R0, -QNAN , P1 ;  /* 0xfff8000000270808 */ /* 0x001fe40000800000 */
[----:B------:R-:W-:Y:S02]  /*a900*/  @P0 FSEL R38, RZ, c[0x0][0x170], !P1 ;  /* 0x00005c00ff260a08 */ /* 0x000fe40004800000 */
.L_x_15745:
[----:B-12---:R-:W-:Y:S05]  /*a910*/  BSYNC B0 ;  /* 0x0000000000007941 */ /* 0x006fea0003800000 */
.L_x_15743:
        /* <DEDUP_REMOVED lines=20> */
.L_x_15759:
[----:B------:R-:W-:Y:S05]  /*aa60*/  BSYNC B2 ;  /* 0x0000000000027941 */ /* 0x000fea0003800000 */
.L_x_15758:
        /* <DEDUP_REMOVED lines=31> */
.L_x_15762:
[----:B------:R-:W-:Y:S05]  /*ac60*/  BSYNC B2 ;  /* 0x0000000000027941 */ /* 0x000fea0003800000 */
.L_x_15761:
[----:B------:R-:W-:Y:S01]  /*ac70*/  LOP3.LUT R15, RZ, 0x80000000, R7, 0xb8, !PT ;  /* 0x80000000ff0f7812 */ /* 0x000fe200078eb807 */
[----:B------:R-:W-:Y:S01]  /*ac80*/  IMAD.MOV.U32 R14, RZ, RZ, RZ ;  /* 0x000000ffff0e7224 */ /* 0x000fe200078e00ff */
[----:B------:R-:W-:Y:S05]  /*ac90*/  BRA `(.L_x_15742) ;  /* 0x0000006000007947 */ /* 0x000fea0003800000 */
.L_x_15760:
[----:B------:R-:W0:Y:S02]  /*aca0*/  FRND.F64.FLOOR R2, R24 ;  /* 0x0000001800027313 */ /* 0x000e240000305800 */
[----:B0-----:R-:W0:-:S04]  /*acb0*/  DADD R4, R24, -R2 ;  /* 0x0000000018047229 */ /* 0x001e080000000802 */
[----:B------:R-:W-:-:S04]  /*acc0*/  DADD R6, R2, 1 ;  /* 0x3ff0000002067429 */ /* 0x000fc80000000000 */
[----:B0-----:R-:W0:-:S06]  /*acd0*/  DSETP.GT.AND P0, PT, R4, 0.5, PT ;  /* 0x3fe000000400742a */ /* 0x001e0c0003f04000 */
[----:B0-----:R-:W-:Y:S02]  /*ace0*/  FSEL R14, R6, R2, P0 ;  /* 0x00000002060e7208 */ /* 0x001fe40000000000 */
[----:B------:R-:W-:Y:S02]  /*acf0*/  FSEL R15, R7, R3, P0 ;  /* 0x00000003070f7208 */ /* 0x000fe40000000000 */
.L_x_15742:
[----:B------:R-:W-:Y:S05]  /*ad00*/  BSYNC B1 ;  /* 0x0000000000017941 */ /* 0x000fea0003800000 */
.L_x_15738:
        /* <DEDUP_REMOVED lines=11> */
.L_x_15560:
        /* <DEDUP_REMOVED lines=82> */
.L_x_15767:
[----:B------:R-:W-:Y:S05]  /*b2e0*/  BSYNC B2 ;  /* 0x0000000000027941 */ /* 0x000fea0003800000 */
.L_x_15766:
[----:B------:R-:W-:Y:S02]  /*b2f0*/  IMAD.MOV.U32 R14, RZ, RZ, R34 ;  /* 0x000000ffff0e7224 */ /* 0x000fe400078e0022 */
[----:B------:R-:W-:Y:S01]  /*b300*/  IMAD.MOV.U32 R15, RZ, RZ, R35 ;  /* 0x000000ffff0f7224 */ /* 0x000fe200078e0023 */
[----:B------:R-:W-:Y:S05]  /*b310*/  BRA `(.L_x_15764) ;  /* 0x000013e000007947 */ /* 0x000fea0003800000 */
.L_x_15765:
        /* <DEDUP_REMOVED lines=40> */
.L_x_15773:
        /* <DEDUP_REMOVED lines=12> */
.L_x_15772:
[----:B------:R-:W-:Y:S05]  /*b660*/  BSYNC B2 ;  /* 0x0000000000027941 */ /* 0x000fea0003800000 */
.L_x_15771:
        /* <DEDUP_REMOVED lines=12> */
.L_x_15779:
        /* <DEDUP_REMOVED lines=33> */
.L_x_15778:
[----:B------:R-:W-:Y:S02]  /*b940*/  IMAD.MOV.U32 R25, RZ, RZ, R15 ;  /* 0x000000ffff197224 */ /* 0x000fe400078e000f */
.L_x_15777:
[----:B------:R-:W-:Y:S05]  /*b950*/  BSYNC B3 ;  /* 0x0000000000037941 */ /* 0x000fea0003800000 */
.L_x_15776:
[----:B------:R-:W-:-:S13]  /*b960*/  ISETP.GE.U32.AND P0, PT, R27, 0xc, PT ;  /* 0x0000000c1b00780c */ /* 0x000fda0003f06070 */
[----:B------:R-:W-:Y:S05]  /*b970*/  @!P0 BRA `(.L_x_15775) ;  /* 0x0000078000008947 */ /* 0x000fea0003800000 */
[----:B------:R-:W-:Y:S01]  /*b980*/  BSSY B3, `(.L_x_15780) ;  /* 0x0000075000037945 */ /* 0x000fe20003800000 */
[----:B------:R-:W-:Y:S02]  /*b990*/  IADD3 R6, R14, 0x10, RZ ;  /* 0x000000100e067810 */ /* 0x000fe40007ffe0ff */
.L_x_15781:
        /* <DEDUP_REMOVED lines=116> */
.L_x_15780:
[----:B------:R-:W-:Y:S02]  /*c0e0*/  IMAD.MOV.U32 R25, RZ, RZ, R14 ;  /* 0x000000ffff197224 */ /* 0x000fe400078e000e */
[----:B------:R-:W-:Y:S02]  /*c0f0*/  IMAD.MOV.U32 R24, RZ, RZ, R15 ;  /* 0x000000ffff187224 */ /* 0x000fe400078e000f */
.L_x_15775:
[----:B------:R-:W-:Y:S05]  /*c100*/  BSYNC B2 ;  /* 0x0000000000027941 */ /* 0x000fea0003800000 */
.L_x_15774:
        /* <DEDUP_REMOVED lines=21> */
.L_x_15783:
[----:B------:R-:W-:Y:S05]  /*c260*/  BSYNC B2 ;  /* 0x0000000000027941 */ /* 0x000fea0003800000 */
.L_x_15782:
[----:B------:R-:W-:Y:S02]  /*c270*/  IMAD.MOV.U32 R15, RZ, RZ, R21 ;  /* 0x000000ffff0f7224 */ /* 0x000fe400078e0015 */
[----:B------:R-:W-:-:S03]  /*c280*/  IMAD.MOV.U32 R14, RZ, RZ, R6 ;  /* 0x000000ffff0e7224 */ /* 0x000fc600078e0006 */
[----:B------:R-:W-:Y:S01]  /*c290*/  LOP3.LUT R15, R15, 0x80000000, R0, 0xb8, !PT ;  /* 0x800000000f0f7812 */ /* 0x000fe200078eb800 */
[----:B------:R-:W-:Y:S05]  /*c2a0*/  BRA `(.L_x_15770) ;  /* 0x0000006000007947 */ /* 0x000fea0003800000 */
.L_x_15769:
[----:B------:R-:W0:-:S06]  /*c2b0*/  DSETP.GTU.AND P0, PT, R2, +INF , PT ;  /* 0x7ff000000200742a */ /* 0x000e0c0003f0c000 */
[----:B0-----:R-:W0:-:S14]  /*c2c0*/  DSETP.LE.AND P0, PT, R24, +INF , !P0 ;  /* 0x7ff000001800742a */ /* 0x001e1c0004703000 */
[----:B0-----:R-:W0:-:S04]  /*c2d0*/  @P0 DSETP.NEU.AND P1, PT, R24, +INF , PT ;  /* 0x7ff000001800042a */ /* 0x001e080003f2d000 */
[----:B------:R1:W2:-:S06]  /*c2e0*/  @!P0 DADD R14, R16, c[0x0][0x170] ;  /* 0x00005c00100e8629 */ /* 0x00028c0000000000 */
[----:B0-----:R-:W-:Y:S02]  /*c2f0*/  @P0 FSEL R15, R0, -QNAN , P1 ;  /* 0xfff80000000f0808 */ /* 0x001fe40000800000 */
[----:B------:R-:W-:Y:S02]  /*c300*/  @P0 FSEL R14, RZ, c[0x0][0x170], !P1 ;  /* 0x00005c00ff0e0a08 */ /* 0x000fe40004800000 */
.L_x_15770:
[----:B-12---:R-:W-:Y:S05]  /*c310*/  BSYNC B0 ;  /* 0x0000000000007941 */ /* 0x006fea0003800000 */
.L_x_15768:
        /* <DEDUP_REMOVED lines=20> */
.L_x_15785:
[----:B------:R-:W-:Y:S05]  /*c460*/  BSYNC B2 ;  /* 0x0000000000027941 */ /* 0x000fea0003800000 */
.L_x_15784:
        /* <DEDUP_REMOVED lines=31> */
.L_x_15788:
[----:B------:R-:W-:Y:S05]  /*c660*/  BSYNC B2 ;  /* 0x0000000000027941 */ /* 0x000fea0003800000 */
.L_x_15787:
[----:B------:R-:W-:Y:S01]  /*c670*/  LOP3.LUT R15, RZ, 0x80000000, R15, 0xb8, !PT ;  /* 0x80000000ff0f7812 */ /* 0x000fe200078eb80f */
[----:B------:R-:W-:Y:S01]  /*c680*/  IMAD.MOV.U32 R14, RZ, RZ, RZ ;  /* 0x000000ffff0e7224 */ /* 0x000fe200078e00ff */
[----:B------:R-:W-:Y:S05]  /*c690*/  BRA `(.L_x_15764) ;  /* 0x0000006000007947 */ /* 0x000fea0003800000 */
.L_x_15786:
[----:B------:R-:W0:Y:S02]  /*c6a0*/  FRND.F64.FLOOR R2, R24 ;  /* 0x0000001800027313 */ /* 0x000e240000305800 */
[----:B0-----:R-:W0:-:S04]  /*c6b0*/  DADD R4, R24, -R2 ;  /* 0x0000000018047229 */ /* 0x001e080000000802 */
[----:B------:R-:W-:-:S04]  /*c6c0*/  DADD R14, R2, 1 ;  /* 0x3ff00000020e7429 */ /* 0x000fc80000000000 */
[----:B0-----:R-:W0:-:S06]  /*c6d0*/  DSETP.GT.AND P0, PT, R4, 0.5, PT ;  /* 0x3fe000000400742a */ /* 0x001e0c0003f04000 */
[----:B0-----:R-:W-:Y:S02]  /*c6e0*/  FSEL R14, R14, R2, P0 ;  /* 0x000000020e0e7208 */ /* 0x001fe40000000000 */
[----:B------:R-:W-:Y:S02]  /*c6f0*/  FSEL R15, R15, R3, P0 ;  /* 0x000000030f0f7208 */ /* 0x000fe40000000000 */
.L_x_15764:
[----:B------:R-:W-:Y:S05]  /*c700*/  BSYNC B1 ;  /* 0x0000000000017941 */ /* 0x000fea0003800000 */
.L_x_15763:
        /* <DEDUP_REMOVED lines=29> */
.L_x_15793:
[----:B------:R-:W-:Y:S05]  /*c8e0*/  BSYNC B2 ;  /* 0x0000000000027941 */ /* 0x000fea0003800000 */
.L_x_15792:
[----:B------:R-:W-:Y:S02]  /*c8f0*/  IMAD.MOV.U32 R16, RZ, RZ, R34 ;  /* 0x000000ffff107224 */ /* 0x000fe400078e0022 */
[----:B------:R-:W-:Y:S01]  /*c900*/  IMAD.MOV.U32 R17, RZ, RZ, R35 ;  /* 0x000000ffff117224 */ /* 0x000fe200078e0023 */
[----:B------:R-:W-:Y:S05]  /*c910*/  BRA `(.L_x_15790) ;  /* 0x000013e000007947 */ /* 0x000fea0003800000 */
.L_x_15791:
        /* <DEDUP_REMOVED lines=40> */
.L_x_15800:
        /* <DEDUP_REMOVED lines=12> */
.L_x_15799:
[----:B------:R-:W-:Y:S02]  /*cc60*/  IMAD.MOV.U32 R16, RZ, RZ, R21 ;  /* 0x000000ffff107224 */ /* 0x000fe400078e0015 */
.L_x_15798:
[----:B------:R-:W-:Y:S05]  /*cc70*/  BSYNC B2 ;  /* 0x0000000000027941 */ /* 0x000fea0003800000 */
.L_x_15797:
        /* <DEDUP_REMOVED lines=12> */
.L_x_15805:
        /* <DEDUP_REMOVED lines=33> */
.L_x_15804:
[----:B------:R-:W-:Y:S05]  /*cf50*/  BSYNC B3 ;  /* 0x0000000000037941 */ /* 0x000fea0003800000 */
.L_x_15803:
[----:B------:R-:W-:-:S13]  /*cf60*/  ISETP.GE.U32.AND P0, PT, R24, 0xc, PT ;  /* 0x0000000c1800780c */ /* 0x000fda0003f06070 */
[----:B------:R-:W-:Y:S05]  /*cf70*/  @!P0 BRA `(.L_x_15802) ;  /* 0x0000078000008947 */ /* 0x000fea0003800000 */
[----:B------:R-:W-:Y:S01]  /*cf80*/  BSSY B3, `(.L_x_15806) ;  /* 0x0000075000037945 */ /* 0x000fe20003800000 */
[----:B------:R-:W-:Y:S02]  /*cf90*/  IADD3 R2, R17, 0x10, RZ ;  /* 0x0000001011027810 */ /* 0x000fe40007ffe0ff */
.L_x_15807:
        /* <DEDUP_REMOVED lines=116> */
.L_x_15806:
[----:B------:R-:W-:Y:S02]  /*d6e0*/  IMAD.MOV.U32 R2, RZ, RZ, R16 ;  /* 0x000000ffff027224 */ /* 0x000fe400078e0010 */
[----:B------:R-:W-:Y:S02]  /*d6f0*/  IMAD.MOV.U32 R16, RZ, RZ, R17 ;  /* 0x000000ffff107224 */ /* 0x000fe400078e0011 */
.L_x_15802:
[----:B------:R-:W-:Y:S05]  /*d700*/  BSYNC B2 ;  /* 0x0000000000027941 */ /* 0x000fea0003800000 */
.L_x_15801:
        /* <DEDUP_REMOVED lines=21> */
.L_x_15809:
[----:B------:R-:W-:Y:S05]  /*d860*/  BSYNC B2 ;  /* 0x0000000000027941 */ /* 0x000fea0003800000 */
.L_x_15808:
[----:B------:R-:W-:Y:S02]  /*d870*/  IMAD.MOV.U32 R17, RZ, RZ, R21 ;  /* 0x000000ffff117224 */ /* 0x000fe400078e0015 */
[----:B------:R-:W-:-:S03]  /*d880*/  IMAD.MOV.U32 R16, RZ, RZ, R6 ;  /* 0x000000ffff107224 */ /* 0x000fc600078e0006 */
[----:B------:R-:W-:Y:S01]  /*d890*/  LOP3.LUT R17, R17, 0x80000000, R0, 0xb8, !PT ;  /* 0x8000000011117812 */ /* 0x000fe200078eb800 */
[----:B------:R-:W-:Y:S05]  /*d8a0*/  BRA `(.L_x_15796) ;  /* 0x0000006000007947 */ /* 0x000fea0003800000 */
.L_x_15795:
[----:B------:R-:W0:-:S06]  /*d8b0*/  DSETP.GTU.AND P0, PT, R4, +INF , PT ;  /* 0x7ff000000400742a */ /* 0x000e0c0003f0c000 */
[----:B0-----:R-:W0:-:S14]  /*d8c0*/  DSETP.LE.AND P0, PT, R24, +INF , !P0 ;  /* 0x7ff000001800742a */ /* 0x001e1c0004703000 */
[----:B0-----:R-:W0:-:S04]  /*d8d0*/  @P0 DSETP.NEU.AND P1, PT, R24, +INF , PT ;  /* 0x7ff000001800042a */ /* 0x001e080003f2d000 */
[----:B------:R1:W2:-:S06]  /*d8e0*/  @!P0 DADD R16, R18, c[0x0][0x170] ;  /* 0x00005c0012108629 */ /* 0x00028c0000000000 */
[----:B0-----:R-:W-:Y:S02]  /*d8f0*/  @P0 FSEL R17, R0, -QNAN , P1 ;  /* 0xfff8000000110808 */ /* 0x001fe40000800000 */
[----:B------:R-:W-:Y:S02]  /*d900*/  @P0 FSEL R16, RZ, c[0x0][0x170], !P1 ;  /* 0x00005c00ff100a08 */ /* 0x000fe40004800000 */
.L_x_15796:
[----:B-12---:R-:W-:Y:S05]  /*d910*/  BSYNC B0 ;  /* 0x0000000000007941 */ /* 0x006fea0003800000 */
.L_x_15794:
        /* <DEDUP_REMOVED lines=20> */
.L_x_15811:
[----:B------:R-:W-:Y:S05]  /*da60*/  BSYNC B2 ;  /* 0x0000000000027941 */ /* 0x000fea0003800000 */
.L_x_15810:
        /* <DEDUP_REMOVED lines=31> */
.L_x_15814:
[----:B------:R-:W-:Y:S05]  /*dc60*/  BSYNC B2 ;  /* 0x0000000000027941 */ /* 0x000fea0003800000 */
.L_x_15813:
[----:B------:R-:W-:Y:S01]  /*dc70*/  LOP3.LUT R17, RZ, 0x80000000, R17, 0xb8, !PT ;  /* 0x80000000ff117812 */ /* 0x000fe200078eb811 */
[----:B------:R-:W-:Y:S01]  /*dc80*/  IMAD.MOV.U32 R16, RZ, RZ, RZ ;  /* 0x000000ffff107224 */ /* 0x000fe200078e00ff */
[----:B------:R-:W-:Y:S05]  /*dc90*/  BRA `(.L_x_15790) ;  /* 0x0000006000007947 */ /* 0x000fea0003800000 */
.L_x_15812:
[----:B------:R-:W0:Y:S02]  /*dca0*/  FRND.F64.FLOOR R2, R24 ;  /* 0x0000001800027313 */ /* 0x000e240000305800 */
[----:B0-----:R-:W0:-:S04]  /*dcb0*/  DADD R4, R24, -R2 ;  /* 0x0000000018047229 */ /* 0x001e080000000802 */
[----:B------:R-:W-:-:S04]  /*dcc0*/  DADD R16, R2, 1 ;  /* 0x3ff0000002107429 */ /* 0x000fc80000000000 */
[----:B0-----:R-:W0:-:S06]  /*dcd0*/  DSETP.GT.AND P0, PT, R4, 0.5, PT ;  /* 0x3fe000000400742a */ /* 0x001e0c0003f04000 */
[----:B0-----:R-:W-:Y:S02]  /*dce0*/  FSEL R16, R16, R2, P0 ;  /* 0x0000000210107208 */ /* 0x001fe40000000000 */
[----:B------:R-:W-:Y:S02]  /*dcf0*/  FSEL R17, R17, R3, P0 ;  /* 0x0000000311117208 */ /* 0x000fe40000000000 */
.L_x_15790:
[----:B------:R-:W-:Y:S05]  /*dd00*/  BSYNC B1 ;  /* 0x0000000000017941 */ /* 0x000fea0003800000 */
.L_x_15789:
        /* <DEDUP_REMOVED lines=29> */
.L_x_15819:
[----:B------:R-:W-:Y:S05]  /*dee0*/  BSYNC B2 ;  /* 0x0000000000027941 */ /* 0x000fea0003800000 */
.L_x_15818:
[----:B------:R-:W-:Y:S02]  /*def0*/  IMAD.MOV.U32 R18, RZ, RZ, R34 ;  /* 0x000000ffff127224 */ /* 0x000fe400078e0022 */
[----:B------:R-:W-:Y:S01]  /*df00*/  IMAD.MOV.U32 R19, RZ, RZ, R35 ;  /* 0x000000ffff137224 */ /* 0x000fe200078e0023 */
[----:B------:R-:W-:Y:S05]  /*df10*/  BRA `(.L_x_15816) ;  /* 0x000013e000007947 */ /* 0x000fea0003800000 */
.L_x_15817:
        /* <DEDUP_REMOVED lines=40> */
.L_x_15826:
        /* <DEDUP_REMOVED lines=12> */
.L_x_15825:
[----:B------:R-:W-:Y:S02]  /*e260*/  IMAD.MOV.U32 R18, RZ, RZ, R21 ;  /* 0x000000ffff127224 */ /* 0x000fe400078e0015 */
.L_x_15824:
[----:B------:R-:W-:Y:S05]  /*e270*/  BSYNC B2 ;  /* 0x0000000000027941 */ /* 0x000fea0003800000 */
.L_x_15823:
        /* <DEDUP_REMOVED lines=12> */
.L_x_15831:
        /* <DEDUP_REMOVED lines=33> */
.L_x_15830:
[----:B------:R-:W-:Y:S05]  /*e550*/  BSYNC B3 ;  /* 0x0000000000037941 */ /* 0x000fea0003800000 */
.L_x_15829:
[----:B------:R-:W-:-:S13]  /*e560*/  ISETP.GE.U32.AND P0, PT, R24, 0xc, PT ;  /* 0x0000000c1800780c */ /* 0x000fda0003f06070 */
[----:B------:R-:W-:Y:S05]  /*e570*/  @!P0 BRA `(.L_x_15828) ;  /* 0x0000078000008947 */ /* 0x000fea0003800000 */
[----:B------:R-:W-:Y:S01]  /*e580*/  BSSY B3, `(.L_x_15832) ;  /* 0x0000075000037945 */ /* 0x000fe20003800000 */
[----:B------:R-:W-:Y:S02]  /*e590*/  IADD3 R2, R19, 0x10, RZ ;  /* 0x0000001013027810 */ /* 0x000fe40007ffe0ff */
.L_x_15833:
        /* <DEDUP_REMOVED lines=116> */
.L_x_15832:
[----:B------:R-:W-:Y:S02]  /*ece0*/  IMAD.MOV.U32 R2, RZ, RZ, R18 ;  /* 0x000000ffff027224 */ /* 0x000fe400078e0012 */
[----:B------:R-:W-:Y:S02]  /*ecf0*/  IMAD.MOV.U32 R18, RZ, RZ, R19 ;  /* 0x000000ffff127224 */ /* 0x000fe400078e0013 */
.L_x_15828:
[----:B------:R-:W-:Y:S05]  /*ed00*/  BSYNC B2 ;  /* 0x0000000000027941 */ /* 0x000fea0003800000 */
.L_x_15827:
        /* <DEDUP_REMOVED lines=21> */
.L_x_15835:
[----:B------:R-:W-:Y:S05]  /*ee60*/  BSYNC B2 ;  /* 0x0000000000027941 */ /* 0x000fea0003800000 */
.L_x_15834:
[----:B------:R-:W-:Y:S02]  /*ee70*/  IMAD.MOV.U32 R19, RZ, RZ, R21 ;  /* 0x000000ffff137224 */ /* 0x000fe400078e0015 */
[----:B------:R-:W-:-:S03]  /*ee80*/  IMAD.MOV.U32 R18, RZ, RZ, R6 ;  /* 0x000000ffff127224 */ /* 0x000fc600078e0006 */
[----:B------:R-:W-:Y:S01]  /*ee90*/  LOP3.LUT R19, R19, 0x80000000, R0, 0xb8, !PT ;  /* 0x8000000013137812 */ /* 0x000fe200078eb800 */
[----:B------:R-:W-:Y:S05]  /*eea0*/  BRA `(.L_x_15822) ;  /* 0x0000006000007947 */ /* 0x000fea0003800000 */
.L_x_15821:
[----:B------:R-:W0:-:S06]  /*eeb0*/  DSETP.GTU.AND P0, PT, R4, +INF , PT ;  /* 0x7ff000000400742a */ /* 0x000e0c0003f0c000 */
[----:B0-----:R-:W0:-:S14]  /*eec0*/  DSETP.LE.AND P0, PT, R24, +INF , !P0 ;  /* 0x7ff000001800742a */ /* 0x001e1c0004703000 */
[----:B0-----:R-:W0:-:S04]  /*eed0*/  @P0 DSETP.NEU.AND P1, PT, R24, +INF , PT ;  /* 0x7ff000001800042a */ /* 0x001e080003f2d000 */
[----:B------:R1:W2:-:S06]  /*eee0*/  @!P0 DADD R18, R40, c[0x0][0x170] ;  /* 0x00005c0028128629 */ /* 0x00028c0000000000 */
[----:B0-----:R-:W-:Y:S02]  /*eef0*/  @P0 FSEL R19, R0, -QNAN , P1 ;  /* 0xfff8000000130808 */ /* 0x001fe40000800000 */
[----:B------:R-:W-:Y:S02]  /*ef00*/  @P0 FSEL R18, RZ, c[0x0][0x170], !P1 ;  /* 0x00005c00ff120a08 */ /* 0x000fe40004800000 */
.L_x_15822:
[----:B-12---:R-:W-:Y:S05]  /*ef10*/  BSYNC B0 ;  /* 0x0000000000007941 */ /* 0x006fea0003800000 */
.L_x_15820:
        /* <DEDUP_REMOVED lines=20> */
.L_x_15837:
[----:B------:R-:W-:Y:S05]  /*f060*/  BSYNC B2 ;  /* 0x0000000000027941 */ /* 0x000fea0003800000 */
.L_x_15836:
        /* <DEDUP_REMOVED lines=31> */
.L_x_15840:
[----:B------:R-:W-:Y:S05]  /*f260*/  BSYNC B2 ;  /* 0x0000000000027941 */ /* 0x000fea0003800000 */
.L_x_15839:
[----:B------:R-:W-:Y:S01]  /*f270*/  LOP3.LUT R19, RZ, 0x80000000, R19, 0xb8, !PT ;  /* 0x80000000ff137812 */ /* 0x000fe200078eb813 */
[----:B------:R-:W-:Y:S01]  /*f280*/  IMAD.MOV.U32 R18, RZ, RZ, RZ ;  /* 0x000000ffff127224 */ /* 0x000fe200078e00ff */
[----:B------:R-:W-:Y:S05]  /*f290*/  BRA `(.L_x_15816) ;  /* 0x0000006000007947 */ /* 0x000fea0003800000 */
.L_x_15838:
[----:B------:R-:W0:Y:S02]  /*f2a0*/  FRND.F64.FLOOR R2, R24 ;  /* 0x0000001800027313 */ /* 0x000e240000305800 */
[----:B0-----:R-:W0:-:S04]  /*f2b0*/  DADD R4, R24, -R2 ;  /* 0x0000000018047229 */ /* 0x001e080000000802 */
[----:B------:R-:W-:-:S04]  /*f2c0*/  DADD R18, R2, 1 ;  /* 0x3ff0000002127429 */ /* 0x000fc80000000000 */
[----:B0-----:R-:W0:-:S06]  /*f2d0*/  DSETP.GT.AND P0, PT, R4, 0.5, PT ;  /* 0x3fe000000400742a */ /* 0x001e0c0003f04000 */
[----:B0-----:R-:W-:Y:S02]  /*f2e0*/  FSEL R18, R18, R2, P0 ;  /* 0x0000000212127208 */ /* 0x001fe40000000000 */
[----:B------:R-:W-:Y:S02]  /*f2f0*/  FSEL R19, R19, R3, P0 ;  /* 0x0000000313137208 */ /* 0x000fe40000000000 */
.L_x_15816:
[----:B------:R-:W-:Y:S05]  /*f300*/  BSYNC B1 ;  /* 0x0000000000017941 */ /* 0x000fea0003800000 */
.L_x_15815:
        /* <DEDUP_REMOVED lines=29> */
.L_x_15845:
[----:B------:R-:W-:Y:S05]  /*f4e0*/  BSYNC B2 ;  /* 0x0000000000027941 */ /* 0x000fea0003800000 */
.L_x_15844:
[----:B------:R-:W-:Y:S02]  /*f4f0*/  IMAD.MOV.U32 R22, RZ, RZ, R34 ;  /* 0x000000ffff167224 */ /* 0x000fe400078e0022 */
[----:B------:R-:W-:Y:S01]  /*f500*/  IMAD.MOV.U32 R23, RZ, RZ, R35 ;  /* 0x000000ffff177224 */ /* 0x000fe200078e0023 */
[----:B------:R-:W-:Y:S05]  /*f510*/  BRA `(.L_x_15842) ;  /* 0x000013b000007947 */ /* 0x000fea0003800000 */
.L_x_15843:
        /* <DEDUP_REMOVED lines=40> */
.L_x_15852:
        /* <DEDUP_REMOVED lines=12> */
.L_x_15851:
[----:B------:R-:W-:Y:S02]  /*f860*/  IMAD.MOV.U32 R21, RZ, RZ, R25 ;  /* 0x000000ffff157224 */ /* 0x000fe400078e0019 */
.L_x_15850:
[----:B------:R-:W-:Y:S05]  /*f870*/  BSYNC B2 ;  /* 0x0000000000027941 */ /* 0x000fea0003800000 */
.L_x_15849:
        /* <DEDUP_REMOVED lines=12> */
.L_x_15857:
        /* <DEDUP_REMOVED lines=33> */
.L_x_15856:
[----:B------:R-:W-:Y:S05]  /*fb50*/  BSYNC B3 ;  /* 0x0000000000037941 */ /* 0x000fea0003800000 */
.L_x_15855:
[----:B------:R-:W-:-:S13]  /*fb60*/  ISETP.GE.U32.AND P0, PT, R28, 0xc, PT ;  /* 0x0000000c1c00780c */ /* 0x000fda0003f06070 */
[----:B------:R-:W-:Y:S05]  /*fb70*/  @!P0 BRA `(.L_x_15854) ;  /* 0x0000078000008947 */ /* 0x000fea0003800000 */
[----:B------:R-:W-:Y:S01]  /*fb80*/  BSSY B3, `(.L_x_15858) ;  /* 0x0000075000037945 */ /* 0x000fe20003800000 */
[----:B------:R-:W-:Y:S02]  /*fb90*/  IADD3 R2, R24, 0x10, RZ ;  /* 0x0000001018027810 */ /* 0x000fe40007ffe0ff */
.L_x_15859:
        /* <DEDUP_REMOVED lines=116> */
.L_x_15858:
[----:B------:R-:W-:Y:S02]  /*102e0*/  IMAD.MOV.U32 R2, RZ, RZ, R21 ;  /* 0x000000ffff027224 */ /* 0x000fe400078e0015 */
[----:B------:R-:W-:Y:S02]  /*102f0*/  IMAD.MOV.U32 R21, RZ, RZ, R24 ;  /* 0x000000ffff157224 */ /* 0x000fe400078e0018 */
.L_x_15854:
[----:B------:R-:W-:Y:S05]  /*10300*/  BSYNC B2 ;  /* 0x0000000000027941 */ /* 0x000fea0003800000 */
.L_x_15853:
        /* <DEDUP_REMOVED lines=20> */
.L_x_15861:
[----:B------:R-:W-:Y:S05]  /*10450*/  BSYNC B2 ;  /* 0x0000000000027941 */ /* 0x000fea0003800000 */
.L_x_15860:
[----:B------:R-:W-:Y:S01]  /*10460*/  LOP3.LUT R41, R41, 0x80000000, R0, 0xb8, !PT ;  /* 0x8000000029297812 */ /* 0x000fe200078eb800 */
[----:B------:R-:W-:Y:S05]  /*10470*/  BRA `(.L_x_15848) ;  /* 0x0000006000007947 */ /* 0x000fea0003800000 */
.L_x_15847:
[----:B------:R-:W0:-:S06]  /*10480*/  DSETP.GTU.AND P0, PT, R4, +INF , PT ;  /* 0x7ff000000400742a */ /* 0x000e0c0003f0c000 */
[----:B0-----:R-:W0:-:S14]  /*10490*/  DSETP.LE.AND P0, PT, R24, +INF , !P0 ;  /* 0x7ff000001800742a */ /* 0x001e1c0004703000 */
[----:B0-----:R-:W0:-:S04]  /*104a0*/  @P0 DSETP.NEU.AND P1, PT, R24, +INF , PT ;  /* 0x7ff000001800042a */ /* 0x001e080003f2d000 */
[----:B------:R1:W2:-:S06]  /*104b0*/  @!P0 DADD R40, R22, c[0x0][0x170] ;  /* 0x00005c0016288629 */ /* 0x00028c0000000000 */
[----:B0-----:R-:W-:Y:S02]  /*104c0*/  @P0 FSEL R41, R0, -QNAN , P1 ;  /* 0xfff8000000290808 */ /* 0x001fe40000800000 */
[----:B------:R-:W-:Y:S02]  /*104d0*/  @P0 FSEL R40, RZ, c[0x0][0x170], !P1 ;  /* 0x00005c00ff280a08 */ /* 0x000fe40004800000 */
.L_x_15848:
[----:B-12---:R-:W-:Y:S05]  /*104e0*/  BSYNC B0 ;  /* 0x0000000000007941 */ /* 0x006fea0003800000 */
.L_x_15846:
        /* <DEDUP_REMOVED lines=20> */
.L_x_15863:
[----:B------:R-:W-:Y:S05]  /*10630*/  BSYNC B2 ;  /* 0x0000000000027941 */ /* 0x000fea0003800000 */
.L_x_15862:
        /* <DEDUP_REMOVED lines=31> */
.L_x_15866:
[----:B------:R-:W-:Y:S05]  /*10830*/  BSYNC B2 ;  /* 0x0000000000027941 */ /* 0x000fea0003800000 */
.L_x_15865:
[----:B------:R-:W-:Y:S01]  /*10840*/  LOP3.LUT R23, RZ, 0x80000000, R25, 0xb8, !PT ;  /* 0x80000000ff177812 */ /* 0x000fe200078eb819 */
[----:B------:R-:W-:Y:S01]  /*10850*/  IMAD.MOV.U32 R22, RZ, RZ, RZ ;  /* 0x000000ffff167224 */ /* 0x000fe200078e00ff */
[----:B------:R-:W-:Y:S05]  /*10860*/  BRA `(.L_x_15842) ;  /* 0x0000006000007947 */ /* 0x000fea0003800000 */
.L_x_15864:
[----:B------:R-:W0:Y:S02]  /*10870*/  FRND.F64.FLOOR R2, R24 ;  /* 0x0000001800027313 */ /* 0x000e240000305800 */
[----:B0-----:R-:W0:-:S04]  /*10880*/  DADD R4, R24, -R2 ;  /* 0x0000000018047229 */ /* 0x001e080000000802 */
[----:B------:R-:W-:-:S04]  /*10890*/  DADD R22, R2, 1 ;  /* 0x3ff0000002167429 */ /* 0x000fc80000000000 */
[----:B0-----:R-:W0:-:S06]  /*108a0*/  DSETP.GT.AND P0, PT, R4, 0.5, PT ;  /* 0x3fe000000400742a */ /* 0x001e0c0003f04000 */
[----:B0-----:R-:W-:Y:S02]  /*108b0*/  FSEL R22, R22, R2, P0 ;  /* 0x0000000216167208 */ /* 0x001fe40000000000 */
[----:B------:R-:W-:Y:S02]  /*108c0*/  FSEL R23, R23, R3, P0 ;  /* 0x0000000317177208 */ /* 0x000fe40000000000 */
.L_x_15842:
[----:B------:R-:W-:Y:S05]  /*108d0*/  BSYNC B1 ;  /* 0x0000000000017941 */ /* 0x000fea0003800000 */
.L_x_15841:
        /* <DEDUP_REMOVED lines=29> */
.L_x_15871:
[----:B------:R-:W-:Y:S05]  /*10ab0*/  BSYNC B2 ;  /* 0x0000000000027941 */ /* 0x000fea0003800000 */
.L_x_15870:
[----:B------:R-:W-:Y:S02]  /*10ac0*/  IMAD.MOV.U32 R38, RZ, RZ, R34 ;  /* 0x000000ffff267224 */ /* 0x000fe400078e0022 */
[----:B------:R-:W-:Y:S01]  /*10ad0*/  IMAD.MOV.U32 R39, RZ, RZ, R35 ;  /* 0x000000ffff277224 */ /* 0x000fe200078e0023 */
[----:B------:R-:W-:Y:S05]  /*10ae0*/  BRA `(.L_x_15868) ;  /* 0x000013b000007947 */ /* 0x000fea0003800000 */
.L_x_15869:
        /* <DEDUP_REMOVED lines=40> */
.L_x_15878:
        /* <DEDUP_REMOVED lines=12> */
.L_x_15877:
[----:B------:R-:W-:Y:S02]  /*10e30*/  IMAD.MOV.U32 R21, RZ, RZ, R25 ;  /* 0x000000ffff157224 */ /* 0x000fe400078e0019 */
.L_x_15876:
[----:B------:R-:W-:Y:S05]  /*10e40*/  BSYNC B2 ;  /* 0x0000000000027941 */ /* 0x000fea0003800000 */
.L_x_15875:
        /* <DEDUP_REMOVED lines=12> */
.L_x_15883:
        /* <DEDUP_REMOVED lines=33> */
.L_x_15882:
[----:B------:R-:W-:Y:S05]  /*11120*/  BSYNC B3 ;  /* 0x0000000000037941 */ /* 0x000fea0003800000 */
.L_x_15881:
[----:B------:R-:W-:-:S13]  /*11130*/  ISETP.GE.U32.AND P0, PT, R28, 0xc, PT ;  /* 0x0000000c1c00780c */ /* 0x000fda0003f06070 */
[----:B------:R-:W-:Y:S05]  /*11140*/  @!P0 BRA `(.L_x_15880) ;  /* 0x0000078000008947 */ /* 0x000fea0003800000 */
[----:B------:R-:W-:Y:S01]  /*11150*/  BSSY B3, `(.L_x_15884) ;  /* 0x0000075000037945 */ /* 0x000fe20003800000 */
[----:B------:R-:W-:Y:S02]  /*11160*/  IADD3 R2, R24, 0x10, RZ ;  /* 0x0000001018027810 */ /* 0x000fe40007ffe0ff */
.L_x_15885:
        /* <DEDUP_REMOVED lines=116> */
.L_x_15884:
[----:B------:R-:W-:Y:S02]  /*118b0*/  IMAD.MOV.U32 R2, RZ, RZ, R21 ;  /* 0x000000ffff027224 */ /* 0x000fe400078e0015 */
[----:B------:R-:W-:Y:S02]  /*118c0*/  IMAD.MOV.U32 R21, RZ, RZ, R24 ;  /* 0x000000ffff157224 */ /* 0x000fe400078e0018 */
.L_x_15880:
[----:B------:R-:W-:Y:S05]  /*118d0*/  BSYNC B2 ;  /* 0x0000000000027941 */ /* 0x000fea0003800000 */
.L_x_15879:
        /* <DEDUP_REMOVED lines=20> */
.L_x_15887:
[----:B------:R-:W-:Y:S05]  /*11a20*/  BSYNC B2 ;  /* 0x0000000000027941 */ /* 0x000fea0003800000 */
.L_x_15886:
[----:B------:R-:W-:Y:S01]  /*11a30*/  LOP3.LUT R41, R41, 0x80000000, R0, 0xb8, !PT ;  /* 0x8000000029297812 */ /* 0x000fe200078eb800 */
[----:B------:R-:W-:Y:S05]  /*11a40*/  BRA `(.L_x_15874) ;  /* 0x0000006000007947 */ /* 0x000fea0003800000 */
.L_x_15873:
[----:B------:R-:W0:-:S06]  /*11a50*/  DSETP.GTU.AND P0, PT, R4, +INF , PT ;  /* 0x7ff000000400742a */ /* 0x000e0c0003f0c000 */
[----:B0-----:R-:W0:-:S14]  /*11a60*/  DSETP.LE.AND P0, PT, R24, +INF , !P0 ;  /* 0x7ff000001800742a */ /* 0x001e1c0004703000 */
[----:B0-----:R-:W0:-:S04]  /*11a70*/  @P0 DSETP.NEU.AND P1, PT, R24, +INF , PT ;  /* 0x7ff000001800042a */ /* 0x001e080003f2d000 */
[----:B------:R1:W2:-:S06]  /*11a80*/  @!P0 DADD R40, R38, c[0x0][0x170] ;  /* 0x00005c0026288629 */ /* 0x00028c0000000000 */
[----:B0-----:R-:W-:Y:S02]  /*11a90*/  @P0 FSEL R41, R0, -QNAN , P1 ;  /* 0xfff8000000290808 */ /* 0x001fe40000800000 */
[----:B------:R-:W-:Y:S02]  /*11aa0*/  @P0 FSEL R40, RZ, c[0x0][0x170], !P1 ;  /* 0x00005c00ff280a08 */ /* 0x000fe40004800000 */
.L_x_15874:
[----:B-12---:R-:W-:Y:S05]  /*11ab0*/  BSYNC B0 ;  /* 0x0000000000007941 */ /* 0x006fea0003800000 */
.L_x_15872:
        /* <DEDUP_REMOVED lines=20> */
.L_x_15889:
[----:B------:R-:W-:Y:S05]  /*11c00*/  BSYNC B2 ;  /* 0x0000000000027941 */ /* 0x000fea0003800000 */
.L_x_15888:
        /* <DEDUP_REMOVED lines=31> */
.L_x_15892:
[----:B------:R-:W-:Y:S05]  /*11e00*/  BSYNC B2 ;  /* 0x0000000000027941 */ /* 0x000fea0003800000 */
.L_x_15891:
[----:B------:R-:W-:Y:S01]  /*11e10*/  LOP3.LUT R39, RZ, 0x80000000, R25, 0xb8, !PT ;  /* 0x80000000ff277812 */ /* 0x000fe200078eb819 */
[----:B------:R-:W-:Y:S01]  /*11e20*/  IMAD.MOV.U32 R38, RZ, RZ, RZ ;  /* 0x000000ffff267224 */ /* 0x000fe200078e00ff */
[----:B------:R-:W-:Y:S05]  /*11e30*/  BRA `(.L_x_15868) ;  /* 0x0000006000007947 */ /* 0x000fea0003800000 */
.L_x_15890:
[----:B------:R-:W0:Y:S02]  /*11e40*/  FRND.F64.FLOOR R2, R26 ;  /* 0x0000001a00027313 */ /* 0x000e240000305800 */
[----:B0-----:R-:W0:-:S04]  /*11e50*/  DADD R4, R26, -R2 ;  /* 0x000000001a047229 */ /* 0x001e080000000802 */
[----:B------:R-:W-:-:S04]  /*11e60*/  DADD R24, R2, 1 ;  /* 0x3ff0000002187429 */ /* 0x000fc80000000000 */
[----:B0-----:R-:W0:-:S06]  /*11e70*/  DSETP.GT.AND P0, PT, R4, 0.5, PT ;  /* 0x3fe000000400742a */ /* 0x001e0c0003f04000 */
[----:B0-----:R-:W-:Y:S02]  /*11e80*/  FSEL R38, R24, R2, P0 ;  /* 0x0000000218267208 */ /* 0x001fe40000000000 */
[----:B------:R-:W-:Y:S02]  /*11e90*/  FSEL R39, R25, R3, P0 ;  /* 0x0000000319277208 */ /* 0x000fe40000000000 */
.L_x_15868:
[----:B------:R-:W-:Y:S05]  /*11ea0*/  BSYNC B1 ;  /* 0x0000000000017941 */ /* 0x000fea0003800000 */
.L_x_15867:
        /* <DEDUP_REMOVED lines=29> */
.L_x_15897:
[----:B------:R-:W-:Y:S05]  /*12080*/  BSYNC B2 ;  /* 0x0000000000027941 */ /* 0x000fea0003800000 */
.L_x_15896:
[----:B------:R-:W-:Y:S02]  /*12090*/  IMAD.MOV.U32 R40, RZ, RZ, R34 ;  /* 0x000000ffff287224 */ /* 0x000fe400078e0022 */
[----:B------:R-:W-:Y:S01]  /*120a0*/  IMAD.MOV.U32 R41, RZ, RZ, R35 ;  /* 0x000000ffff297224 */ /* 0x000fe200078e0023 */
[----:B------:R-:W-:Y:S05]  /*120b0*/  BRA `(.L_x_15894) ;  /* 0x000013b000007947 */ /* 0x000fea0003800000 */
.L_x_15895:
        /* <DEDUP_REMOVED lines=40> */
.L_x_15904:
        /* <DEDUP_REMOVED lines=12> */
.L_x_15903:
[----:B------:R-:W-:Y:S02]  /*12400*/  IMAD.MOV.U32 R21, RZ, RZ, R25 ;  /* 0x000000ffff157224 */ /* 0x000fe400078e0019 */
.L_x_15902:
[----:B------:R-:W-:Y:S05]  /*12410*/  BSYNC B2 ;  /* 0x0000000000027941 */ /* 0x000fea0003800000 */
.L_x_15901:
        /* <DEDUP_REMOVED lines=12> */
.L_x_15909:
        /* <DEDUP_REMOVED lines=33> */
.L_x_15908:
[----:B------:R-:W-:Y:S05]  /*126f0*/  BSYNC B3 ;  /* 0x0000000000037941 */ /* 0x000fea0003800000 */
.L_x_15907:
[----:B------:R-:W-:-:S13]  /*12700*/  ISETP.GE.U32.AND P0, PT, R28, 0xc, PT ;  /* 0x0000000c1c00780c */ /* 0x000fda0003f06070 */
[----:B------:R-:W-:Y:S05]  /*12710*/  @!P0 BRA `(.L_x_15906) ;  /* 0x0000078000008947 */ /* 0x000fea0003800000 */
[----:B------:R-:W-:Y:S01]  /*12720*/  BSSY B3, `(.L_x_15910) ;  /* 0x0000075000037945 */ /* 0x000fe20003800000 */
[----:B------:R-:W-:Y:S02]  /*12730*/  IADD3 R2, R24, 0x10, RZ ;  /* 0x0000001018027810 */ /* 0x000fe40007ffe0ff */
.L_x_15911:
        /* <DEDUP_REMOVED lines=116> */
.L_x_15910:
[----:B------:R-:W-:Y:S02]  /*12e80*/  IMAD.MOV.U32 R2, RZ, RZ, R21 ;  /* 0x000000ffff027224 */ /* 0x000fe400078e0015 */
[----:B------:R-:W-:Y:S02]  /*12e90*/  IMAD.MOV.U32 R21, RZ, RZ, R24 ;  /* 0x000000ffff157224 */ /* 0x000fe400078e0018 */
.L_x_15906:
[----:B------:R-:W-:Y:S05]  /*12ea0*/  BSYNC B2 ;  /* 0x0000000000027941 */ /* 0x000fea0003800000 */
.L_x_15905:
        /* <DEDUP_REMOVED lines=20> */
.L_x_15913:
[----:B------:R-:W-:Y:S05]  /*12ff0*/  BSYNC B2 ;  /* 0x0000000000027941 */ /* 0x000fea0003800000 */
.L_x_15912:
[----:B------:R-:W-:Y:S01]  /*13000*/  LOP3.LUT R41, R41, 0x80000000, R0, 0xb8, !PT ;  /* 0x8000000029297812 */ /* 0x000fe200078eb800 */
[----:B------:R-:W-:Y:S05]  /*13010*/  BRA `(.L_x_15900) ;  /* 0x0000006000007947 */ /* 0x000fea0003800000 */
.L_x_15899:
[----:B------:R-:W0:-:S06]  /*13020*/  DSETP.GTU.AND P0, PT, R4, +INF , PT ;  /* 0x7ff000000400742a */ /* 0x000e0c0003f0c000 */
[----:B0-----:R-:W0:-:S14]  /*13030*/  DSETP.LE.AND P0, PT, R24, +INF , !P0 ;  /* 0x7ff000001800742a */ /* 0x001e1c0004703000 */
[----:B0-----:R-:W0:-:S04]  /*13040*/  @P0 DSETP.NEU.AND P1, PT, R24, +INF , PT ;  /* 0x7ff000001800042a */ /* 0x001e080003f2d000 */
[----:B------:R1:W2:-:S06]  /*13050*/  @!P0 DADD R40, R8, c[0x0][0x170] ;  /* 0x00005c0008288629 */ /* 0x00028c0000000000 */
[----:B0-----:R-:W-:Y:S02]  /*13060*/  @P0 FSEL R41, R0, -QNAN , P1 ;  /* 0xfff8000000290808 */ /* 0x001fe40000800000 */
[----:B------:R-:W-:Y:S02]  /*13070*/  @P0 FSEL R40, RZ, c[0x0][0x170], !P1 ;  /* 0x00005c00ff280a08 */ /* 0x000fe40004800000 */
.L_x_15900:
[----:B-12---:R-:W-:Y:S05]  /*13080*/  BSYNC B0 ;  /* 0x0000000000007941 */ /* 0x006fea0003800000 */
.L_x_15898:
        /* <DEDUP_REMOVED lines=20> */
.L_x_15915:
[----:B------:R-:W-:Y:S05]  /*131d0*/  BSYNC B2 ;  /* 0x0000000000027941 */ /* 0x000fea0003800000 */
.L_x_15914:
        /* <DEDUP_REMOVED lines=31> */
.L_x_15918:
[----:B------:R-:W-:Y:S05]  /*133d0*/  BSYNC B2 ;  /* 0x0000000000027941 */ /* 0x000fea0003800000 */
.L_x_15917:
[----:B------:R-:W-:Y:S01]  /*133e0*/  LOP3.LUT R41, RZ, 0x80000000, R25, 0xb8, !PT ;  /* 0x80000000ff297812 */ /* 0x000fe200078eb819 */
[----:B------:R-:W-:Y:S01]  /*133f0*/  IMAD.MOV.U32 R40, RZ, RZ, RZ ;  /* 0x000000ffff287224 */ /* 0x000fe200078e00ff */
[----:B------:R-:W-:Y:S05]  /*13400*/  BRA `(.L_x_15894) ;  /* 0x0000006000007947 */ /* 0x000fea0003800000 */
.L_x_15916:
[----:B------:R-:W0:Y:S02]  /*13410*/  FRND.F64.FLOOR R2, R24 ;  /* 0x0000001800027313 */ /* 0x000e240000305800 */
[----:B0-----:R-:W0:-:S04]  /*13420*/  DADD R4, R24, -R2 ;  /* 0x0000000018047229 */ /* 0x001e080000000802 */
[----:B------:R-:W-:-:S04]  /*13430*/  DADD R8, R2, 1 ;  /* 0x3ff0000002087429 */ /* 0x000fc80000000000 */
[----:B0-----:R-:W0:-:S06]  /*13440*/  DSETP.GT.AND P0, PT, R4, 0.5, PT ;  /* 0x3fe000000400742a */ /* 0x001e0c0003f04000 */
[----:B0-----:R-:W-:Y:S02]  /*13450*/  FSEL R40, R8, R2, P0 ;  /* 0x0000000208287208 */ /* 0x001fe40000000000 */
[----:B------:R-:W-:Y:S02]  /*13460*/  FSEL R41, R9, R3, P0 ;  /* 0x0000000309297208 */ /* 0x000fe40000000000 */
.L_x_15894:
[----:B------:R-:W-:Y:S05]  /*13470*/  BSYNC B1 ;  /* 0x0000000000017941 */ /* 0x000fea0003800000 */
.L_x_15893:
        /* <DEDUP_REMOVED lines=29> */
.L_x_15923:
[----:B------:R-:W-:Y:S05]  /*13650*/  BSYNC B2 ;  /* 0x0000000000027941 */ /* 0x000fea0003800000 */
.L_x_15922:
[----:B------:R-:W-:Y:S02]  /*13660*/  IMAD.MOV.U32 R10, RZ, RZ, R34 ;  /* 0x000000ffff0a7224 */ /* 0x000fe400078e0022 */
[----:B------:R-:W-:Y:S01]  /*13670*/  IMAD.MOV.U32 R11, RZ, RZ, R35 ;  /* 0x000000ffff0b7224 */ /* 0x000fe200078e0023 */
[----:B------:R-:W-:Y:S05]  /*13680*/  BRA `(.L_x_15920) ;  /* 0x000013e000007947 */ /* 0x000fea0003800000 */
.L_x_15921:
        /* <DEDUP_REMOVED lines=40> */
.L_x_15930:
        /* <DEDUP_REMOVED lines=12> */
.L_x_15929:
[----:B------:R-:W-:Y:S02]  /*139d0*/  IMAD.MOV.U32 R8, RZ, RZ, R21 ;  /* 0x000000ffff087224 */ /* 0x000fe400078e0015 */
.L_x_15928:
[----:B------:R-:W-:Y:S05]  /*139e0*/  BSYNC B2 ;  /* 0x0000000000027941 */ /* 0x000fea0003800000 */
.L_x_15927:
        /* <DEDUP_REMOVED lines=12> */
.L_x_15935:
        /* <DEDUP_REMOVED lines=33> */
.L_x_15934:
[----:B------:R-:W-:Y:S05]  /*13cc0*/  BSYNC B3 ;  /* 0x0000000000037941 */ /* 0x000fea0003800000 */
.L_x_15933:
[----:B------:R-:W-:-:S13]  /*13cd0*/  ISETP.GE.U32.AND P0, PT, R24, 0xc, PT ;  /* 0x0000000c1800780c */ /* 0x000fda0003f06070 */
[----:B------:R-:W-:Y:S05]  /*13ce0*/  @!P0 BRA `(.L_x_15932) ;  /* 0x0000078000008947 */ /* 0x000fea0003800000 */
[----:B------:R-:W-:Y:S01]  /*13cf0*/  BSSY B3, `(.L_x_15936) ;  /* 0x0000075000037945 */ /* 0x000fe20003800000 */
[----:B------:R-:W-:Y:S02]  /*13d00*/  IADD3 R2, R9, 0x10, RZ ;  /* 0x0000001009027810 */ /* 0x000fe40007ffe0ff */
.L_x_15937:
        /* <DEDUP_REMOVED lines=116> */
.L_x_15936:
[----:B------:R-:W-:Y:S02]  /*14450*/  IMAD.MOV.U32 R2, RZ, RZ, R8 ;  /* 0x000000ffff027224 */ /* 0x000fe400078e0008 */
[----:B------:R-:W-:Y:S02]  /*14460*/  IMAD.MOV.U32 R8, RZ, RZ, R9 ;  /* 0x000000ffff087224 */ /* 0x000fe400078e0009 */
.L_x_15932:
[----:B------:R-:W-:Y:S05]  /*14470*/  BSYNC B2 ;  /* 0x0000000000027941 */ /* 0x000fea0003800000 */
.L_x_15931:
        /* <DEDUP_REMOVED lines=21> */
.L_x_15939:
[----:B------:R-:W-:Y:S05]  /*145d0*/  BSYNC B2 ;  /* 0x0000000000027941 */ /* 0x000fea0003800000 */
.L_x_15938:
[----:B------:R-:W-:Y:S02]  /*145e0*/  IMAD.MOV.U32 R9, RZ, RZ, R21 ;  /* 0x000000ffff097224 */ /* 0x000fe400078e0015 */
[----:B------:R-:W-:-:S03]  /*145f0*/  IMAD.MOV.U32 R8, RZ, RZ, R6 ;  /* 0x000000ffff087224 */ /* 0x000fc600078e0006 */
[----:B------:R-:W-:Y:S01]  /*14600*/  LOP3.LUT R9, R9, 0x80000000, R0, 0xb8, !PT ;  /* 0x8000000009097812 */ /* 0x000fe200078eb800 */
[----:B------:R-:W-:Y:S05]  /*14610*/  BRA `(.L_x_15926) ;  /* 0x0000006000007947 */ /* 0x000fea0003800000 */
.L_x_15925:
[----:B------:R-:W0:-:S06]  /*14620*/  DSETP.GTU.AND P0, PT, R4, +INF , PT ;  /* 0x7ff000000400742a */ /* 0x000e0c0003f0c000 */
[----:B0-----:R-:W0:-:S14]  /*14630*/  DSETP.LE.AND P0, PT, R24, +INF , !P0 ;  /* 0x7ff000001800742a */ /* 0x001e1c0004703000 */
[----:B0-----:R-:W0:-:S04]  /*14640*/  @P0 DSETP.NEU.AND P1, PT, R24, +INF , PT ;  /* 0x7ff000001800042a */ /* 0x001e080003f2d000 */
[----:B------:R1:W2:-:S06]  /*14650*/  @!P0 DADD R8, R10, c[0x0][0x170] ;  /* 0x00005c000a088629 */ /* 0x00028c0000000000 */
[----:B0-----:R-:W-:Y:S02]  /*14660*/  @P0 FSEL R9, R0, -QNAN , P1 ;  /* 0xfff8000000090808 */ /* 0x001fe40000800000 */
[----:B------:R-:W-:Y:S02]  /*14670*/  @P0 FSEL R8, RZ, c[0x0][0x170], !P1 ;  /* 0x00005c00ff080a08 */ /* 0x000fe40004800000 */
.L_x_15926:
[----:B-12---:R-:W-:Y:S05]  /*14680*/  BSYNC B0 ;  /* 0x0000000000007941 */ /* 0x006fea0003800000 */
.L_x_15924:
        /* <DEDUP_REMOVED lines=20> */
.L_x_15941:
[----:B------:R-:W-:Y:S05]  /*147d0*/  BSYNC B2 ;  /* 0x0000000000027941 */ /* 0x000fea0003800000 */
.L_x_15940:
        /* <DEDUP_REMOVED lines=31> */
.L_x_15944:
[----:B------:R-:W-:Y:S05]  /*149d0*/  BSYNC B2 ;  /* 0x0000000000027941 */ /* 0x000fea0003800000 */
.L_x_15943:
[----:B------:R-:W-:Y:S01]  /*149e0*/  LOP3.LUT R11, RZ, 0x80000000, R9, 0xb8, !PT ;  /* 0x80000000ff0b7812 */ /* 0x000fe200078eb809 */
[----:B------:R-:W-:Y:S01]  /*149f0*/  IMAD.MOV.U32 R10, RZ, RZ, RZ ;  /* 0x000000ffff0a7224 */ /* 0x000fe200078e00ff */
[----:B------:R-:W-:Y:S05]  /*14a00*/  BRA `(.L_x_15920) ;  /* 0x0000006000007947 */ /* 0x000fea0003800000 */
.L_x_15942:
[----:B------:R-:W0:Y:S02]  /*14a10*/  FRND.F64.FLOOR R2, R24 ;  /* 0x0000001800027313 */ /* 0x000e240000305800 */
[----:B0-----:R-:W0:-:S04]  /*14a20*/  DADD R4, R24, -R2 ;  /* 0x0000000018047229 */ /* 0x001e080000000802 */
[----:B------:R-:W-:-:S04]  /*14a30*/  DADD R8, R2, 1 ;  /* 0x3ff0000002087429 */ /* 0x000fc80000000000 */
[----:B0-----:R-:W0:-:S06]  /*14a40*/  DSETP.GT.AND P0, PT, R4, 0.5, PT ;  /* 0x3fe000000400742a */ /* 0x001e0c0003f04000 */
[----:B0-----:R-:W-:Y:S02]  /*14a50*/  FSEL R10, R8, R2, P0 ;  /* 0x00000002080a7208 */ /* 0x001fe40000000000 */
[----:B------:R-:W-:Y:S02]  /*14a60*/  FSEL R11, R9, R3, P0 ;  /* 0x00000003090b7208 */ /* 0x000fe40000000000 */
.L_x_15920:
[----:B------:R-:W-:Y:S05]  /*14a70*/  BSYNC B1 ;  /* 0x0000000000017941 */ /* 0x000fea0003800000 */
.L_x_15919:
        /* <DEDUP_REMOVED lines=29> */
.L_x_15949:
[----:B------:R-:W-:Y:S05]  /*14c50*/  BSYNC B2 ;  /* 0x0000000000027941 */ /* 0x000fea0003800000 */
.L_x_15948:
[----:B------:R-:W-:Y:S02]  /*14c60*/  IMAD.MOV.U32 R2, RZ, RZ, R34 ;  /* 0x000000ffff027224 */ /* 0x000fe400078e0022 */
[----:B------:R-:W-:Y:S01]  /*14c70*/  IMAD.MOV.U32 R3, RZ, RZ, R35 ;  /* 0x000000ffff037224 */ /* 0x000fe200078e0023 */
[----:B------:R-:W-:Y:S05]  /*14c80*/  BRA `(.L_x_15946) ;  /* 0x000013e000007947 */ /* 0x000fea0003800000 */
.L_x_15947:
        /* <DEDUP_REMOVED lines=40> */
.L_x_15956:
        /* <DEDUP_REMOVED lines=12> */
.L_x_15955:
[----:B------:R-:W-:Y:S02]  /*14fd0*/  IMAD.MOV.U32 R8, RZ, RZ, R21 ;  /* 0x000000ffff087224 */ /* 0x000fe400078e0015 */
.L_x_15954:
[----:B------:R-:W-:Y:S05]  /*14fe0*/  BSYNC B2 ;  /* 0x0000000000027941 */ /* 0x000fea0003800000 */
.L_x_15953:
        /* <DEDUP_REMOVED lines=12> */
.L_x_15961:
        /* <DEDUP_REMOVED lines=33> */
.L_x_15960:
[----:B------:R-:W-:Y:S05]  /*152c0*/  BSYNC B3 ;  /* 0x0000000000037941 */ /* 0x000fea0003800000 */
.L_x_15959:
[----:B------:R-:W-:-:S13]  /*152d0*/  ISETP.GE.U32.AND P0, PT, R24, 0xc, PT ;  /* 0x0000000c1800780c */ /* 0x000fda0003f06070 */
[----:B------:R-:W-:Y:S05]  /*152e0*/  @!P0 BRA `(.L_x_15958) ;  /* 0x0000078000008947 */ /* 0x000fea0003800000 */
[----:B------:R-:W-:Y:S01]  /*152f0*/  BSSY B3, `(.L_x_15962) ;  /* 0x0000075000037945 */ /* 0x000fe20003800000 */
[----:B------:R-:W-:Y:S02]  /*15300*/  IADD3 R2, R9, 0x10, RZ ;  /* 0x0000001009027810 */ /* 0x000fe40007ffe0ff */
.L_x_15963:
        /* <DEDUP_REMOVED lines=116> */
.L_x_15962:
[----:B------:R-:W-:Y:S02]  /*15a50*/  IMAD.MOV.U32 R2, RZ, RZ, R8 ;  /* 0x000000ffff027224 */ /* 0x000fe400078e0008 */
[----:B------:R-:W-:Y:S02]  /*15a60*/  IMAD.MOV.U32 R8, RZ, RZ, R9 ;  /* 0x000000ffff087224 */ /* 0x000fe400078e0009 */
.L_x_15958:
[----:B------:R-:W-:Y:S05]  /*15a70*/  BSYNC B2 ;  /* 0x0000000000027941 */ /* 0x000fea0003800000 */
.L_x_15957:
        /* <DEDUP_REMOVED lines=21> */
.L_x_15965:
[----:B------:R-:W-:Y:S05]  /*15bd0*/  BSYNC B2 ;  /* 0x0000000000027941 */ /* 0x000fea0003800000 */
.L_x_15964:
[----:B------:R-:W-:Y:S02]  /*15be0*/  IMAD.MOV.U32 R9, RZ, RZ, R21 ;  /* 0x000000ffff097224 */ /* 0x000fe400078e0015 */
[----:B------:R-:W-:-:S03]  /*15bf0*/  IMAD.MOV.U32 R8, RZ, RZ, R6 ;  /* 0x000000ffff087224 */ /* 0x000fc600078e0006 */
[----:B------:R-:W-:Y:S01]  /*15c00*/  LOP3.LUT R9, R9, 0x80000000, R0, 0xb8, !PT ;  /* 0x8000000009097812 */ /* 0x000fe200078eb800 */
[----:B------:R-:W-:Y:S05]  /*15c10*/  BRA `(.L_x_15952) ;  /* 0x0000006000007947 */ /* 0x000fea0003800000 */
.L_x_15951:
[----:B------:R-:W0:-:S06]  /*15c20*/  DSETP.GTU.AND P0, PT, R4, +INF , PT ;  /* 0x7ff000000400742a */ /* 0x000e0c0003f0c000 */
[----:B0-----:R-:W0:-:S14]  /*15c30*/  DSETP.LE.AND P0, PT, R24, +INF , !P0 ;  /* 0x7ff000001800742a */ /* 0x001e1c0004703000 */
[----:B0-----:R-:W0:-:S04]  /*15c40*/  @P0 DSETP.NEU.AND P1, PT, R24, +INF , PT ;  /* 0x7ff000001800042a */ /* 0x001e080003f2d000 */
[----:B------:R1:W2:-:S06]  /*15c50*/  @!P0 DADD R8, R12, c[0x0][0x170] ;  /* 0x00005c000c088629 */ /* 0x00028c0000000000 */
[----:B0-----:R-:W-:Y:S02]  /*15c60*/  @P0 FSEL R9, R0, -QNAN , P1 ;  /* 0xfff8000000090808 */ /* 0x001fe40000800000 */
[----:B------:R-:W-:Y:S02]  /*15c70*/  @P0 FSEL R8, RZ, c[0x0][0x170], !P1 ;  /* 0x00005c00ff080a08 */ /* 0x000fe40004800000 */
.L_x_15952:
[----:B-12---:R-:W-:Y:S05]  /*15c80*/  BSYNC B0 ;  /* 0x0000000000007941 */ /* 0x006fea0003800000 */
.L_x_15950:
        /* <DEDUP_REMOVED lines=20> */
.L_x_15967:
[----:B------:R-:W-:Y:S05]  /*15dd0*/  BSYNC B2 ;  /* 0x0000000000027941 */ /* 0x000fea0003800000 */
.L_x_15966:
        /* <DEDUP_REMOVED lines=31> */
.L_x_15970:
[----:B------:R-:W-:Y:S05]  /*15fd0*/  BSYNC B2 ;  /* 0x0000000000027941 */ /* 0x000fea0003800000 */
.L_x_15969:
[----:B------:R-:W-:Y:S01]  /*15fe0*/  LOP3.LUT R3, RZ, 0x80000000, R9, 0xb8, !PT ;  /* 0x80000000ff037812 */ /* 0x000fe200078eb809 */
[----:B------:R-:W-:Y:S01]  /*15ff0*/  IMAD.MOV.U32 R2, RZ, RZ, RZ ;  /* 0x000000ffff027224 */ /* 0x000fe200078e00ff */
[----:B------:R-:W-:Y:S05]  /*16000*/  BRA `(.L_x_15946) ;  /* 0x0000006000007947 */ /* 0x000fea0003800000 */
.L_x_15968:
[----:B------:R-:W0:Y:S02]  /*16010*/  FRND.F64.FLOOR R2, R24 ;  /* 0x0000001800027313 */ /* 0x000e240000305800 */
[----:B0-----:R-:W0:-:S04]  /*16020*/  DADD R4, R24, -R2 ;  /* 0x0000000018047229 */ /* 0x001e080000000802 */
[----:B------:R-:W-:-:S04]  /*16030*/  DADD R8, R2, 1 ;  /* 0x3ff0000002087429 */ /* 0x000fc80000000000 */
[----:B0-----:R-:W0:-:S06]  /*16040*/  DSETP.GT.AND P0, PT, R4, 0.5, PT ;  /* 0x3fe000000400742a */ /* 0x001e0c0003f04000 */
[----:B0-----:R-:W-:Y:S02]  /*16050*/  FSEL R2, R8, R2, P0 ;  /* 0x0000000208027208 */ /* 0x001fe40000000000 */
[----:B------:R-:W-:Y:S02]  /*16060*/  FSEL R3, R9, R3, P0 ;  /* 0x0000000309037208 */ /* 0x000fe40000000000 */
.L_x_15946:
[----:B------:R-:W-:Y:S05]  /*16070*/  BSYNC B1 ;  /* 0x0000000000017941 */ /* 0x000fea0003800000 */
.L_x_15945:
        /* <DEDUP_REMOVED lines=23> */
.L_x_15973:
[----:B0-----:R-:W-:-:S13]  /*161f0*/  ISETP.GE.AND P0, PT, R0, R20, PT ;  /* 0x000000140000720c */ /* 0x001fda0003f06270 */
[----:B------:R-:W-:Y:S05]  /*16200*/  @P0 BRA `(.L_x_15975) ;  /* 0x000000c000000947 */ /* 0x000fea0003800000 */
[----:B------:R-:W-:Y:S01]  /*16210*/  IMAD.IADD R4, R7, 0x1, R0 ;  /* 0x0000000107047824 */ /* 0x000fe200078e0200 */
[----:B------:R-:W-:Y:S01]  /*16220*/  IADD3 R0, R0, 0x80, RZ ;  /* 0x0000008000007810 */ /* 0x000fe20007ffe0ff */
[----:B------:R-:W-:-:S04]  /*16230*/  IMAD.MOV.U32 R5, RZ, RZ, 0x8 ;  /* 0x00000008ff057424 */ /* 0x000fc800078e00ff */
[----:B------:R-:W-:-:S05]  /*16240*/  IMAD.WIDE.U32 R4, R4, R5, c[0x0][0x178] ;  /* 0x00005e0004047625 */ /* 0x000fca00078e0005 */
[----:B-----5:R0:W-:Y:S02]  /*16250*/  STG.E.64 [R4.64], R22 ;  /* 0x0000001604007986 */ /* 0x0201e4000c101b04 */
.L_x_15974:
[----:B------:R-:W-:-:S13]  /*16260*/  ISETP.GE.AND P0, PT, R0, R20, PT ;  /* 0x000000140000720c */ /* 0x000fda0003f06270 */
[----:B------:R-:W-:Y:S05]  /*16270*/  @P0 BRA `(.L_x_15976) ;  /* 0x000000d000000947 */ /* 0x000fea0003800000 */
[----:B0-----:R-:W-:Y:S01]  /*16280*/  IMAD.IADD R4, R7, 0x1, R0 ;  /* 0x0000000107047824 */ /* 0x001fe200078e0200 */
[----:B------:R-:W-:Y:S01]  /*16290*/  IADD3 R0, R0, 0x80, RZ ;  /* 0x0000008000007810 */ /* 0x000fe20007ffe0ff */
[----:B------:R-:W-:-:S04]  /*162a0*/  IMAD.MOV.U32 R5, RZ, RZ, 0x8 ;  /* 0x00000008ff057424 */ /* 0x000fc800078e00ff */
[----:B------:R-:W-:-:S05]  /*162b0*/  IMAD.WIDE.U32 R4, R4, R5, c[0x0][0x178] ;  /* 0x00005e0004047625 */ /* 0x000fca00078e0005 */
[----:B------:R0:W-:Y:S02]  /*162c0*/  STG.E.64 [R4.64], R38 ;  /* 0x0000002604007986 */ /* 0x0001e4000c101b04 */
.L_x_15975:
        /* <DEDUP_REMOVED lines=8> */
.L_x_15976:
[----:B------:R-:W-:Y:S05]  /*16350*/  BSYNC B1 ;  /* 0x0000000000017941 */ /* 0x000fea0003800000 */
.L_x_15972:
[----:B------:R-:W-:-:S13]  /*16360*/  ISETP.GE.AND P0, PT, R0, R20, PT ;  /* 0x000000140000720c */ /* 0x000fda0003f06270 */
[----:B0-----:R-:W-:Y:S01]  /*16370*/  @!P0 IMAD.IADD R4, R7, 0x1, R0 ;  /* 0x0000000107048824 */ /* 0x001fe200078e0200 */
[----:B------:R-:W-:Y:S01]  /*16380*/  @!P0 IADD3 R0, R0, 0x80, RZ ;  /* 0x0000008000008810 */ /* 0x000fe20007ffe0ff */
[----:B------:R-:W-:-:S04]  /*16390*/  @!P0 IMAD.MOV.U32 R5, RZ, RZ, 0x8 ;  /* 0x00000008ff058424 */ /* 0x000fc800078e00ff */
[----:B------:R-:W-:-:S05]  /*163a0*/  @!P0 IMAD.WIDE.U32 R4, R4, R5, c[0x0][0x178] ;  /* 0x00005e0004048625 */ /* 0x000fca00078e0005 */
[----:B------:R0:W-:Y:S02]  /*163b0*/  @!P0 STG.E.64 [R4.64], R10 ;  /* 0x0000000a04008986 */ /* 0x0001e4000c101b04 */
.L_x_15977:
[----:B------:R-:W-:Y:S05]  /*163c0*/  BSYNC B0 ;  /* 0x0000000000007941 */ /* 0x000fea0003800000 */
.L_x_15971:
        /* <DEDUP_REMOVED lines=8> */
        .weak           $__internal_17_$__cuda_sm20_div_rn_f64_full
        .type           $__internal_17_$__cuda_sm20_div_rn_f64_full,@function
        .size           $__internal_17_$__cuda_sm20_div_rn_f64_full,(.L_x_32487 - $__internal_17_$__cuda_sm20_div_rn_f64_full)
$__internal_17_$__cuda_sm20_div_rn_f64_full:
        /* <DEDUP_REMOVED lines=67> */
.L_x_15979:
        /* <DEDUP_REMOVED lines=16> */
.L_x_15982:
[----:B------:R-:W-:Y:S01]  /*16980*/  LOP3.LUT R35, R27, 0x80000, RZ, 0xfc, !PT ;  /* 0x000800001b237812 */ /* 0x000fe200078efcff */
[----:B------:R-:W-:Y:S01]  /*16990*/  IMAD.MOV.U32 R34, RZ, RZ, R26 ;  /* 0x000000ffff227224 */ /* 0x000fe200078e001a */
[----:B------:R-:W-:Y:S05]  /*169a0*/  BRA `(.L_x_15980) ;  /* 0x0000002000007947 */ /* 0x000fea0003800000 */
.L_x_15981:
[----:B------:R-:W-:Y:S01]  /*169b0*/  LOP3.LUT R35, R31, 0x80000, RZ, 0xfc, !PT ;  /* 0x000800001f237812 */ /* 0x000fe200078efcff */
[----:B------:R-:W-:Y:S02]  /*169c0*/  IMAD.MOV.U32 R34, RZ, RZ, R30 ;  /* 0x000000ffff227224 */ /* 0x000fe400078e001e */
.L_x_15980:
[----:B------:R-:W-:Y:S05]  /*169d0*/  BSYNC B0 ;  /* 0x0000000000007941 */ /* 0x000fea0003800000 */
.L_x_15978:
[----:B------:R-:W-:Y:S02]  /*169e0*/  IMAD.MOV.U32 R4, RZ, RZ, R2 ;  /* 0x000000ffff047224 */ /* 0x000fe400078e0002 */
[----:B------:R-:W-:-:S04]  /*169f0*/  IMAD.MOV.U32 R5, RZ, RZ, 0x0 ;  /* 0x00000000ff057424 */ /* 0x000fc800078e00ff */
[----:B------:R-:W-:Y:S05]  /*16a00*/  RET.REL.NODEC R4 `(_ZN2at6native29vectorized_elementwise_kernelILi4ENS0_13AUnaryFunctorIdddZZZNS0_15binary_internal21div_floor_kernel_cudaERNS_18TensorIteratorBaseEENKUlvE1_clEvENKUlvE_clEvEUlddE_EESt5arrayIPcLm2EEEEviT0_T1_) ;  /* 0xfffe95f004007950 */ /* 0x000fea0003c3ffff */
.L_x_15983:
        /* <DEDUP_REMOVED lines=15> */
.L_x_32487:


//--------------------- .text._ZN2at6native29vectorized_elementwise_kernelILi8ENS0_13AUnaryFunctorIdddZZZNS0_15binary_internal21div_floor_kernel_cudaERNS_18TensorIteratorBaseEENKUlvE1_clEvENKUlvE_clEvEUlddE_EESt5arrayIPcLm2EEEEviT0_T1_ --------------------------
	.section	.text._ZN2at6native29vectorized_elementwise_kernelILi8ENS0_13AUnaryFunctorIdddZZZNS0_15binary_internal21div_floor_kernel_cudaERNS_18TensorIteratorBaseEENKUlvE1_clEvENKUlvE_clEvEUlddE_EESt5arrayIPcLm2EEEEviT0_T1_,"ax",@progbits
	.sectioninfo	@"SHI_REGISTERS=4"
	.align	128
        .global         _ZN2at6native29vectorized_elementwise_kernelILi8ENS0_13AUnaryFunctorIdddZZZNS0_15binary_internal21div_floor_kernel_cudaERNS_18TensorIteratorBaseEENKUlvE1_clEvENKUlvE_clEvEUlddE_EESt5arrayIPcLm2EEEEviT0_T1_
        .type           _ZN2at6native29vectorized_elementwise_kernelILi8ENS0_13AUnaryFunctorIdddZZZNS0_15binary_internal21div_floor_kernel_cudaERNS_18TensorIteratorBaseEENKUlvE1_clEvENKUlvE_clEvEUlddE_EESt5arrayIPcLm2EEEEviT0_T1_,@function
        .size           _ZN2at6native29vectorized_elementwise_kernelILi8ENS0_13AUnaryFunctorIdddZZZNS0_15binary_internal21div_floor_kernel_cudaERNS_18TensorIteratorBaseEENKUlvE1_clEvENKUlvE_clEvEUlddE_EESt5arrayIPcLm2EEEEviT0_T1_,(.L_x_32625 - _ZN2at6native29vectorized_elementwise_kernelILi8ENS0_13AUnaryFunctorIdddZZZNS0_15binary_internal21div_floor_kernel_cudaERNS_18TensorIteratorBaseEENKUlvE1_clEvENKUlvE_clEvEUlddE_EESt5arrayIPcLm2EEEEviT0_T1_)
        .other          _ZN2at6native29vectorized_elementwise_kernelILi8ENS0_13AUnaryFunctorIdddZZZNS0_15binary_internal21div_floor_kernel_cudaERNS_18TensorIteratorBaseEENKUlvE1_clEvENKUlvE_clEvEUlddE_EESt5arrayIPcLm2EEEEviT0_T1_,@"STO_CUDA_ENTRY STV_DEFAULT"
_ZN2at6native29vectorized_elementwise_kernelILi8ENS0_13AUnaryFunctorIdddZZZNS0_15binary_internal21div_floor_kernel_cudaERNS_18TensorIteratorBaseEENKUlvE1_clEvENKUlvE_clEvEUlddE_EESt5arrayIPcLm2EEEEviT0_T1_:
.text._ZN2at6native29vectorized_elementwise_kernelILi8ENS0_13AUnaryFunctorIdddZZZNS0_15binary_internal21div_floor_kernel_cudaERNS_18TensorIteratorBaseEENKUlvE1_clEvENKUlvE_clEvEUlddE_EESt5arrayIPcLm2EEEEviT0_T1_:
[----:B------:R-:W-:Y:S02]  /*0000*/  MOV R1, c[0x0][0x28] ;  /* 0x00000a0000017a02 */ /* 0x000fe40000000f00 */
[----:B------:R-:W-:Y:S05]  /*0010*/  EXIT ;  /* 0x000000000000794d */ /* 0x000fea0003800000 */
.L_x_15984:
        /* <DEDUP_REMOVED lines=14> */
.L_x_32625:


//--------------------- .text._ZN2at6native18elementwise_kernelILi128ELi4EZNS0_15gpu_kernel_implIZZZNS0_15binary_internal21div_floor_kernel_cudaERNS_18TensorIteratorBaseEENKUlvE0_clEvENKUlvE2_clEvEUlN3c108BFloat16EE_EEvS5_RKT_EUliE_EEviT1_ --------------------------
	.section	.text._ZN2at6native18elementwise_kernelILi128ELi4EZNS0_15gpu_kernel_implIZZZNS0_15binary_internal21div_floor_kernel_cudaERNS_18TensorIteratorBaseEENKUlvE0_clEvENKUlvE2_clEvEUlN3c108BFloat16EE_EEvS5_RKT_EUliE_EEviT1_,"ax",@progbits
	.sectioninfo	@"SHI_REGISTERS=24"
	.align	128
        .global         _ZN2at6native18elementwise_kernelILi128ELi4EZNS0_15gpu_kernel_implIZZZNS0_15binary_internal21div_floor_kernel_cudaERNS_18TensorIteratorBaseEENKUlvE0_clEvENKUlvE2_clEvEUlN3c108BFloat16EE_EEvS5_RKT_EUliE_EEviT1_
        .type           _ZN2at6native18elementwise_kernelILi128ELi4EZNS0_15gpu_kernel_implIZZZNS0_15binary_internal21div_floor_kernel_cudaERNS_18TensorIteratorBaseEENKUlvE0_clEvENKUlvE2_clEvEUlN3c108BFloat16EE_EEvS5_RKT_EUliE_EEviT1_,@function
        .size           _ZN2at6native18elementwise_kernelILi128ELi4EZNS0_15gpu_kernel_implIZZZNS0_15binary_internal21div_floor_kernel_cudaERNS_18TensorIteratorBaseEENKUlvE0_clEvENKUlvE2_clEvEUlN3c108BFloat16EE_EEvS5_RKT_EUliE_EEviT1_,(.L_x_32626 - _ZN2at6native18elementwise_kernelILi128ELi4EZNS0_15gpu_kernel_implIZZZNS0_15binary_internal21div_floor_kernel_cudaERNS_18TensorIteratorBaseEENKUlvE0_clEvENKUlvE2_clEvEUlN3c108BFloat16EE_EEvS5_RKT_EUliE_EEviT1_)
        .other          _ZN2at6native18elementwise_kernelILi128ELi4EZNS0_15gpu_kernel_implIZZZNS0_15binary_internal21div_floor_kernel_cudaERNS_18TensorIteratorBaseEENKUlvE0_clEvENKUlvE2_clEvEUlN3c108BFloat16EE_EEvS5_RKT_EUliE_EEviT1_,@"STO_CUDA_ENTRY STV_DEFAULT"
_ZN2at6native18elementwise_kernelILi128ELi4EZNS0_15gpu_kernel_implIZZZNS0_15binary_internal21div_floor_kernel_cudaERNS_18TensorIteratorBaseEENKUlvE0_clEvENKUlvE2_clEvEUlN3c108BFloat16EE_EEvS5_RKT_EUliE_EEviT1_:
.text._ZN2at6native18elementwise_kernelILi128ELi4EZNS0_15gpu_kernel_implIZZZNS0_15binary_internal21div_floor_kernel_cudaERNS_18TensorIteratorBaseEENKUlvE0_clEvENKUlvE2_clEvEUlN3c108BFloat16EE_EEvS5_RKT_EUliE_EEviT1_:
        /* <DEDUP_REMOVED lines=235> */
.L_x_15987:
        /* <DEDUP_REMOVED lines=21> */
.L_x_15991:
[----:B------:R-:W2:Y:S02]  /*1000*/  LDG.E.U8 R4, [R4.64] ;  /* 0x0000002404047981 */ /* 0x000ea4000c1e1100 */
[----:B--2---:R-:W0:Y:S02]  /*1010*/  I2F.U16 R0, R4 ;  /* 0x0000000400007306 */ /* 0x004e240000101000 */
[----:B0-----:R-:W-:-:S04]  /*1020*/  F2FP.BF16.PACK_AB R0, RZ, R0 ;  /* 0x00000000ff00723e */ /* 0x001fc800000010ff */
[----:B------:R-:W-:Y:S01]  /*1030*/  PRMT R2, R0, 0x7610, R2 ;  /* 0x0000761000027816 */ /* 0x000fe20000000002 */
[----:B------:R-:W-:Y:S05]  /*1040*/  BRA `(.L_x_15993) ;  /* 0x00000ef000007947 */ /* 0x000fea0003800000 */
.L_x_15990:
        /* <DEDUP_REMOVED lines=11> */
.L_x_15995:
[----:B------:R-:W2:Y:S02]  /*1100*/  LDG.E R4, [R4.64] ;  /* 0x0000002404047981 */ /* 0x000ea4000c1e1900 */
[----:B--2---:R-:W0:Y:S02]  /*1110*/  I2F R0, R4 ;  /* 0x0000000400007306 */ /* 0x004e240000201400 */
[----:B0-----:R-:W-:-:S04]  /*1120*/  F2FP.BF16.PACK_AB R0, RZ, R0 ;  /* 0x00000000ff00723e */ /* 0x001fc800000010ff */
[----:B------:R-:W-:Y:S01]  /*1130*/  PRMT R2, R0, 0x7610, R2 ;  /* 0x0000761000027816 */ /* 0x000fe20000000002 */
[----:B------:R-:W-:Y:S05]  /*1140*/  BRA `(.L_x_15993) ;  /* 0x00000df000007947 */ /* 0x000fea0003800000 */
.L_x_15994:
[----:B------:R-:W2:Y:S02]  /*1150*/  LDG.E.U16 R4, [R4.64] ;  /* 0x0000002404047981 */ /* 0x000ea4000c1e1500 */
[----:B--2---:R-:W0:Y:S02]  /*1160*/  I2F.S16 R0, R4 ;  /* 0x0000000400007306 */ /* 0x004e240000101400 */
[----:B0-----:R-:W-:-:S04]  /*1170*/  F2FP.BF16.PACK_AB R0, RZ, R0 ;  /* 0x00000000ff00723e */ /* 0x001fc800000010ff */
[----:B------:R-:W-:Y:S01]  /*1180*/  PRMT R2, R0, 0x7610, R2 ;  /* 0x0000761000027816 */ /* 0x000fe20000000002 */
[----:B------:R-:W-:Y:S05]  /*1190*/  BRA `(.L_x_15993) ;  /* 0x00000da000007947 */ /* 0x000fea0003800000 */
.L_x_15989:
        /* <DEDUP_REMOVED lines=9> */
.L_x_15997:
[----:B------:R-:W2:Y:S02]  /*1230*/  LDG.E.U16 R0, [R4.64] ;  /* 0x0000002404007981 */ /* 0x000ea4000c1e1500 */
[----:B--2---:R-:W-:-:S05]  /*1240*/  HADD2.F32 R0, -RZ, R0.H0_H0 ;  /* 0x20000000ff007230 */ /* 0x004fca0000004100 */
[----:B------:R-:W-:-:S04]  /*1250*/  F2FP.BF16.PACK_AB R0, RZ, R0 ;  /* 0x00000000ff00723e */ /* 0x000fc800000010ff */
[----:B------:R-:W-:Y:S01]  /*1260*/  PRMT R2, R0, 0x7610, R2 ;  /* 0x0000761000027816 */ /* 0x000fe20000000002 */
[----:B------:R-:W-:Y:S05]  /*1270*/  BRA `(.L_x_15993) ;  /* 0x00000cc000007947 */ /* 0x000fea0003800000 */
.L_x_15996:
        /* <DEDUP_REMOVED lines=9> */
.L_x_15999:
[----:B------:R-:W2:Y:S02]  /*1310*/  LDG.E.U16 R4, [R4.64] ;  /* 0x0000002404047981 */ /* 0x000ea4000c1e1500 */
[----:B--2---:R-:W-:-:S05]  /*1320*/  HADD2.F32 R0, -RZ, R4.H0_H0 ;  /* 0x20000004ff007230 */ /* 0x004fca0000004100 */
[----:B------:R-:W-:-:S04]  /*1330*/  F2FP.BF16.PACK_AB R0, RZ, R0 ;  /* 0x00000000ff00723e */ /* 0x000fc800000010ff */
[----:B------:R-:W-:Y:S01]  /*1340*/  PRMT R2, R0, 0x7610, R2 ;  /* 0x0000761000027816 */ /* 0x000fe20000000002 */
[----:B------:R-:W-:Y:S05]  /*1350*/  BRA `(.L_x_15993) ;  /* 0x00000be000007947 */ /* 0x000fea0003800000 */
.L_x_15998:
[----:B------:R-:W2:Y:S02]  /*1360*/  LDG.E.64 R4, [R4.64] ;  /* 0x0000002404047981 */ /* 0x000ea4000c1e1b00 */
[----:B--2---:R-:W0:Y:S01]  /*1370*/  F2F.F32.F64 R0, R4 ;  /* 0x0000000400007310 */ /* 0x004e220000301000 */
[----:B------:R-:W0:-:S14]  /*1380*/  DSETP.GEU.AND P0, PT, |R4|, c[0x2][0x0], PT ;  /* 0x008000000400762a */ /* 0x000e1c0003f0e200 */
[----:B0-----:R-:W-:-:S05]  /*1390*/  @!P0 FMUL R0, R0, 1.175494350822287508e-38 ;  /* 0x0080000000008820 */ /* 0x001fca0000400000 */
[----:B------:R-:W-:-:S04]  /*13a0*/  F2FP.BF16.PACK_AB R0, RZ, R0 ;  /* 0x00000000ff00723e */ /* 0x000fc800000010ff */
[----:B------:R-:W-:Y:S01]  /*13b0*/  PRMT R2, R0, 0x7610, R2 ;  /* 0x0000761000027816 */ /* 0x000fe20000000002 */
[----:B------:R-:W-:Y:S05]  /*13c0*/  BRA `(.L_x_15993) ;  /* 0x00000b7000007947 */ /* 0x000fea0003800000 */
.L_x_15988:
        /* <DEDUP_REMOVED lines=14> */
.L_x_16002:
[----:B------:R-:W2:Y:S02]  /*14b0*/  LDG.E.64 R4, [R4.64] ;  /* 0x0000002404047981 */ /* 0x000ea4000c1e1b00 */
[----:B--2---:R-:W0:Y:S01]  /*14c0*/  F2F.F32.F64 R0, R4 ;  /* 0x0000000400007310 */ /* 0x004e220000301000 */
[----:B------:R-:W0:-:S14]  /*14d0*/  DSETP.GEU.AND P0, PT, |R4|, c[0x2][0x0], PT ;  /* 0x008000000400762a */ /* 0x000e1c0003f0e200 */
[----:B0-----:R-:W-:-:S05]  /*14e0*/  @!P0 FMUL R0, R0, 1.175494350822287508e-38 ;  /* 0x0080000000008820 */ /* 0x001fca0000400000 */
[----:B------:R-:W-:-:S04]  /*14f0*/  F2FP.BF16.PACK_AB R0, RZ, R0 ;  /* 0x00000000ff00723e */ /* 0x000fc800000010ff */
[----:B------:R-:W-:Y:S01]  /*1500*/  PRMT R2, R0, 0x7610, R2 ;  /* 0x0000761000027816 */ /* 0x000fe20000000002 */
[----:B------:R-:W-:Y:S05]  /*1510*/  BRA `(.L_x_15993) ;  /* 0x00000a2000007947 */ /* 0x000fea0003800000 */
.L_x_16001:
        /* <DEDUP_REMOVED lines=28> */
.L_x_16004:
        /* <DEDUP_REMOVED lines=14> */
.L_x_16003:
[----:B------:R0:W5:Y:S01]  /*17c0*/  LDG.E.U16 R2, [R4.64] ;  /* 0x0000002404027981 */ /* 0x000162000c1e1500 */
[----:B------:R-:W-:Y:S05]  /*17d0*/  BRA `(.L_x_15993) ;  /* 0x0000076000007947 */ /* 0x000fea0003800000 */
.L_x_16000:
        /* <DEDUP_REMOVED lines=12> */
.L_x_16007:
        /* <DEDUP_REMOVED lines=21> */
.L_x_16011:
[----:B------:R-:W-:Y:S05]  /*19f0*/  BSYNC B1 ;  /* 0x0000000000017941 */ /* 0x000fea0003800000 */
.L_x_16010:
[----:B------:R-:W-:Y:S01]  /*1a00*/  LEA R3, R0, 0x3b800000, 0x17 ;  /* 0x3b80000000037811 */ /* 0x000fe200078eb8ff */
[----:B------:R-:W-:-:S05]  /*1a10*/  IMAD.SHL.U32 R0, R2, 0x100000, RZ ;  /* 0x0010000002007824 */ /* 0x000fca00078e00ff */
[----:B------:R-:W-:Y:S02]  /*1a20*/  LOP3.LUT R0, R3, R0, R4, 0xfe, !PT ;  /* 0x0000000003007212 */ /* 0x000fe400078efe04 */
.L_x_16009:
[----:B------:R-:W-:Y:S05]  /*1a30*/  BSYNC B0 ;  /* 0x0000000000007941 */ /* 0x000fea0003800000 */
.L_x_16008:
[----:B------:R-:W-:-:S04]  /*1a40*/  F2FP.BF16.PACK_AB R0, RZ, R0 ;  /* 0x00000000ff00723e */ /* 0x000fc800000010ff */
[----:B------:R-:W-:Y:S01]  /*1a50*/  PRMT R2, R0, 0x7610, R2 ;  /* 0x0000761000027816 */ /* 0x000fe20000000002 */
[----:B------:R-:W-:Y:S05]  /*1a60*/  BRA `(.L_x_15993) ;  /* 0x000004d000007947 */ /* 0x000fea0003800000 */
.L_x_16006:
        /* <DEDUP_REMOVED lines=21> */
.L_x_16015:
[----:B------:R-:W-:Y:S05]  /*1bc0*/  BSYNC B1 ;  /* 0x0000000000017941 */ /* 0x000fea0003800000 */
.L_x_16014:
[----:B------:R-:W-:Y:S01]  /*1bd0*/  LEA R3, R0, 0x37800000, 0x17 ;  /* 0x3780000000037811 */ /* 0x000fe200078eb8ff */
[----:B------:R-:W-:-:S05]  /*1be0*/  IMAD.SHL.U32 R0, R2, 0x200000, RZ ;  /* 0x0020000002007824 */ /* 0x000fca00078e00ff */
[----:B------:R-:W-:Y:S02]  /*1bf0*/  LOP3.LUT R0, R3, R0, R4, 0xfe, !PT ;  /* 0x0000000003007212 */ /* 0x000fe400078efe04 */
.L_x_16013:
[----:B------:R-:W-:Y:S05]  /*1c00*/  BSYNC B0 ;  /* 0x0000000000007941 */ /* 0x000fea0003800000 */
.L_x_16012:
[----:B------:R-:W-:-:S04]  /*1c10*/  F2FP.BF16.PACK_AB R0, RZ, R0 ;  /* 0x00000000ff00723e */ /* 0x000fc800000010ff */
[----:B------:R-:W-:Y:S01]  /*1c20*/  PRMT R2, R0, 0x7610, R2 ;  /* 0x0000761000027816 */ /* 0x000fe20000000002 */
[----:B------:R-:W-:Y:S05]  /*1c30*/  BRA `(.L_x_15993) ;  /* 0x0000030000007947 */ /* 0x000fea0003800000 */
.L_x_16005:
        /* <DEDUP_REMOVED lines=14> */
.L_x_16019:
[----:B------:R-:W-:Y:S05]  /*1d20*/  BSYNC B0 ;  /* 0x0000000000007941 */ /* 0x000fea0003800000 */
.L_x_16018:
[----:B------:R-:W-:-:S04]  /*1d30*/  F2FP.BF16.PACK_AB R0, RZ, R0 ;  /* 0x00000000ff00723e */ /* 0x000fc800000010ff */
[----:B------:R-:W-:Y:S01]  /*1d40*/  PRMT R2, R0, 0x7610, R2 ;  /* 0x0000761000027816 */ /* 0x000fe20000000002 */
[----:B------:R-:W-:Y:S05]  /*1d50*/  BRA `(.L_x_15993) ;  /* 0x000001e000007947 */ /* 0x000fea0003800000 */
.L_x_15992:
        /* <DEDUP_REMOVED lines=21> */
.L_x_16017:
[----:B------:R-:W2:Y:S02]  /*1eb0*/  LDG.E.64 R4, [R4.64] ;  /* 0x0000002404047981 */ /* 0x000ea4000c1e1b00 */
[----:B--2---:R-:W0:Y:S02]  /*1ec0*/  I2F.U64 R0, R4 ;  /* 0x0000000400007312 */ /* 0x004e240000301000 */
[----:B0-----:R-:W-:-:S04]  /*1ed0*/  F2FP.BF16.PACK_AB R0, RZ, R0 ;  /* 0x00000000ff00723e */ /* 0x001fc800000010ff */
[----:B------:R-:W-:Y:S01]  /*1ee0*/  PRMT R2, R0, 0x7610, R2 ;  /* 0x0000761000027816 */ /* 0x000fe20000000002 */
[----:B------:R-:W-:Y:S05]  /*1ef0*/  BRA `(.L_x_15993) ;  /* 0x0000004000007947 */ /* 0x000fea0003800000 */
.L_x_16016:
[----:B------:R-:W2:Y:S02]  /*1f00*/  LDG.E R4, [R4.64] ;  /* 0x0000002404047981 */ /* 0x000ea4000c1e1900 */
[----:B--2---:R-:W0:Y:S02]  /*1f10*/  I2F.U32 R0, R4 ;  /* 0x0000000400007306 */ /* 0x004e240000201000 */
[----:B0-----:R-:W-:-:S04]  /*1f20*/  F2FP.BF16.PACK_AB R0, RZ, R0 ;  /* 0x00000000ff00723e */ /* 0x001fc800000010ff */
[----:B------:R-:W-:-:S04]  /*1f30*/  PRMT R2, R0, 0x7610, R2 ;  /* 0x0000761000027816 */ /* 0x000fc80000000002 */
.L_x_15993:
[----:B-----5:R-:W-:Y:S01]  /*1f40*/  PRMT R0, RZ, 0x5410, R2 ;  /* 0x00005410ff007816 */ /* 0x020fe20000000002 */
[----:B------:R-:W-:Y:S03]  /*1f50*/  BSSY B0, `(.L_x_16020) ;  /* 0x0000041000007945 */ /* 0x000fe60003800000 */
[C---:B------:R-:W-:Y:S01]  /*1f60*/  FSETP.GEU.FTZ.AND P0, PT, |R0|.reuse, |c[0x0][0x370]|, PT ;  /* 0x4000dc0000007a0b */ /* 0x040fe20003f1e200 */
[----:B0-----:R-:W-:-:S12]  /*1f70*/  FADD.FTZ R4, |R0|, -RZ ;  /* 0x800000ff00047221 */ /* 0x001fd80000010200 */
        /* <DEDUP_REMOVED lines=25> */
.L_x_16025:
[----:B------:R-:W-:Y:S01]  /*2110*/  FSETP.GEU.FTZ.AND P0, PT, R7, -R3, PT ;  /* 0x800000030700720b */ /* 0x000fe20003f1e000 */
[----:B------:R-:W-:-:S12]  /*2120*/  FADD.FTZ R5, R5, -1 ;  /* 0xbf80000005057421 */ /* 0x000fd80000010000 */
[----:B------:R-:W-:Y:S02]  /*2130*/  @!P0 FADD.FTZ R5, R5, -1 ;  /* 0xbf80000005058421 */ /* 0x000fe40000010000 */
.L_x_16024:
[----:B------:R-:W-:Y:S05]  /*2140*/  BSYNC B1 ;  /* 0x0000000000017941 */ /* 0x000fea0003800000 */
.L_x_16023:
[----:B------:R-:W-:Y:S01]  /*2150*/  FFMA.FTZ R4, -R3, R5, R4 ;  /* 0x0000000503047223 */ /* 0x000fe20000010104 */
[----:B------:R-:W-:Y:S05]  /*2160*/  BRA `(.L_x_16021) ;  /* 0x000001f000007947 */ /* 0x000fea0003800000 */
.L_x_16022:
        /* <DEDUP_REMOVED lines=15> */
.L_x_16028:
        /* <DEDUP_REMOVED lines=13> */
.L_x_16027:
[----:B------:R-:W-:Y:S05]  /*2330*/  BSYNC B1 ;  /* 0x0000000000017941 */ /* 0x000fea0003800000 */
.L_x_16026:
[----:B------:R-:W-:-:S04]  /*2340*/  FMUL.FTZ R5, R5, 1.1920928955078125e-07 ;  /* 0x3400000005057820 */ /* 0x000fc80000410000 */
[----:B------:R-:W-:Y:S02]  /*2350*/  FMUL.FTZ R4, R10, R5 ;  /* 0x000000050a047220 */ /* 0x000fe40000410000 */
.L_x_16021:
[----:B------:R-:W-:Y:S05]  /*2360*/  BSYNC B0 ;  /* 0x0000000000007941 */ /* 0x000fea0003800000 */
.L_x_16020:
[C---:B------:R-:W-:Y:S01]  /*2370*/  FSETP.GTU.FTZ.AND P0, PT, |R4|.reuse, +INF , PT ;  /* 0x7f8000000400780b */ /* 0x040fe20003f1c200 */
[----:B------:R-:W1:Y:S01]  /*2380*/  LDC.U8 R5, c[0x0][0x380] ;  /* 0x0000e000ff057b82 */ /* 0x000e620000000000 */
[C---:B0-----:R-:W-:Y:S01]  /*2390*/  LOP3.LUT R3, R4.reuse, 0x80000000, R0, 0xb8, !PT ;  /* 0x8000000004037812 */ /* 0x041fe200078eb800 */
[----:B------:R-:W-:Y:S01]  /*23a0*/  BSSY B0, `(.L_x_16029) ;  /* 0x0000019000007945 */ /* 0x000fe20003800000 */
[----:B------:R-:W-:Y:S02]  /*23b0*/  FSETP.LEU.FTZ.AND P1, PT, RZ, c[0x0][0x370], PT ;  /* 0x0000dc00ff007a0b */ /* 0x000fe40003f3b000 */
[----:B------:R-:W-:Y:S02]  /*23c0*/  FSEL R3, R4, R3, P0 ;  /* 0x0000000304037208 */ /* 0x000fe40000000000 */
[----:B------:R-:W-:Y:S02]  /*23d0*/  PRMT R0, RZ, 0x5410, R2 ;  /* 0x00005410ff007816 */ /* 0x000fe40000000002 */
[----:B------:R-:W-:-:S02]  /*23e0*/  FSETP.NEU.FTZ.AND P0, PT, R3, RZ, PT ;  /* 0x000000ff0300720b */ /* 0x000fc40003f1d000 */
[C---:B------:R-:W-:Y:S01]  /*23f0*/  FSETP.GEU.FTZ.AND P2, PT, R3.reuse, RZ, PT ;  /* 0x000000ff0300720b */ /* 0x040fe20003f5e000 */
[----:B------:R-:W-:-:S03]  /*2400*/  FADD.FTZ R3, -R3, R0 ;  /* 0x0000000003037221 */ /* 0x000fc60000010100 */
[----:B------:R-:W-:Y:S01]  /*2410*/  PLOP3.LUT P0, PT, P0, P2, P1, 0x9f, 0x0 ;  /* 0x000000000000781c */ /* 0x000fe20000705317 */
[----:B------:R-:W-:Y:S01]  /*2420*/  FMUL.FTZ R3, R3, c[0x0][0x374] ;  /* 0x0000dd0003037a20 */ /* 0x000fe20000410000 */
[----:B-1----:R-:W-:-:S11]  /*2430*/  PRMT R4, R5, 0x9910, RZ ;  /* 0x0000991005047816 */ /* 0x002fd600000000ff */
[----:B------:R-:W-:Y:S01]  /*2440*/  @!P0 FADD.FTZ R3, R3, -1 ;  /* 0xbf80000003038421 */ /* 0x000fe20000010000 */
[----:B------:R-:W-:-:S04]  /*2450*/  ISETP.GT.AND P1, PT, R4, 0x9, PT ;  /* 0x000000090400780c */ /* 0x000fc80003f24270 */
[----:B------:R-:W-:-:S13]  /*2460*/  FSETP.NEU.FTZ.AND P0, PT, R3, RZ, PT ;  /* 0x000000ff0300720b */ /* 0x000fda0003f1d000 */
[----:B------:R-:W-:-:S05]  /*2470*/  @!P0 FMUL.FTZ R0, R0, c[0x0][0x374] ;  /* 0x0000dd0000008a20 */ /* 0x000fca0000410000 */
        /* <DEDUP_REMOVED lines=11> */
.L_x_16030:
[----:B------:R-:W-:Y:S05]  /*2530*/  BSYNC B0 ;  /* 0x0000000000007941 */ /* 0x000fea0003800000 */
.L_x_16029:
        /* <DEDUP_REMOVED lines=13> */
.L_x_16034:
[----:B------:R-:W-:-:S06]  /*2610*/  PRMT R3, RZ, 0x5410, R2 ;  /* 0x00005410ff037816 */ /* 0x000fcc0000000002 */
[----:B------:R-:W0:Y:S02]  /*2620*/  F2I.S64.TRUNC R2, R3 ;  /* 0x0000000300027311 */ /* 0x000e24000020d900 */
[----:B0-----:R0:W-:Y:S01]  /*2630*/  STG.E.U8 [R16.64], R2 ;  /* 0x0000000210007986 */ /* 0x0011e2000c101124 */
[----:B------:R-:W-:Y:S05]  /*2640*/  BRA `(.L_x_16036) ;  /* 0x00000e4000007947 */ /* 0x000fea0003800000 */
.L_x_16033:
        /* <DEDUP_REMOVED lines=10> */
.L_x_16038:
[----:B------:R-:W-:-:S04]  /*26f0*/  PRMT R2, RZ, 0x5410, R2 ;  /* 0x00005410ff027816 */ /* 0x000fc80000000002 */
[----:B------:R-:W0:Y:S02]  /*2700*/  F2I.FTZ.TRUNC.NTZ R3, R2 ;  /* 0x0000000200037305 */ /* 0x000e24000021f100 */
[----:B0-----:R0:W-:Y:S01]  /*2710*/  STG.E [R16.64], R3 ;  /* 0x0000000310007986 */ /* 0x0011e2000c101924 */
[----:B------:R-:W-:Y:S05]  /*2720*/  BRA `(.L_x_16036) ;  /* 0x00000d6000007947 */ /* 0x000fea0003800000 */
.L_x_16037:
[----:B------:R-:W-:-:S04]  /*2730*/  PRMT R2, RZ, 0x5410, R2 ;  /* 0x00005410ff027816 */ /* 0x000fc80000000002 */
[----:B------:R-:W0:Y:S02]  /*2740*/  F2I.FTZ.TRUNC.NTZ R3, R2 ;  /* 0x0000000200037305 */ /* 0x000e24000021f100 */
[----:B0-----:R0:W-:Y:S01]  /*2750*/  STG.E.U16 [R16.64], R3 ;  /* 0x0000000310007986 */ /* 0x0011e2000c101524 */
[----:B------:R-:W-:Y:S05]  /*2760*/  BRA `(.L_x_16036) ;  /* 0x00000d2000007947 */ /* 0x000fea0003800000 */
.L_x_16032:
        /* <DEDUP_REMOVED lines=9> */
.L_x_16040:
[----:B------:R-:W-:-:S04]  /*2800*/  PRMT R0, RZ, 0x5410, R2 ;  /* 0x00005410ff007816 */ /* 0x000fc80000000002 */
[----:B------:R-:W-:-:S05]  /*2810*/  F2FP.PACK_AB R0, RZ, R0 ;  /* 0x00000000ff00723e */ /* 0x000fca00000000ff */
[----:B------:R0:W-:Y:S01]  /*2820*/  STG.E.U16 [R16.64], R0 ;  /* 0x0000000010007986 */ /* 0x0001e2000c101524 */
[----:B------:R-:W-:Y:S05]  /*2830*/  BRA `(.L_x_16036) ;  /* 0x00000c5000007947 */ /* 0x000fea0003800000 */
.L_x_16039:
        /* <DEDUP_REMOVED lines=10> */
.L_x_16042:
[----:B------:R-:W-:-:S04]  /*28e0*/  PRMT R2, RZ, 0x5410, R2 ;  /* 0x00005410ff027816 */ /* 0x000fc80000000002 */
[----:B------:R-:W-:-:S04]  /*28f0*/  F2FP.PACK_AB R3, RZ, R2 ;  /* 0x00000002ff03723e */ /* 0x000fc800000000ff */
[----:B------:R-:W-:-:S05]  /*2900*/  PRMT R3, R3, 0x5410, RZ ;  /* 0x0000541003037816 */ /* 0x000fca00000000ff */
[----:B------:R0:W-:Y:S01]  /*2910*/  STG.E [R16.64], R3 ;  /* 0x0000000310007986 */ /* 0x0001e2000c101924 */
[----:B------:R-:W-:Y:S05]  /*2920*/  BRA `(.L_x_16036) ;  /* 0x00000b6000007947 */ /* 0x000fea0003800000 */
.L_x_16041:
[----:B------:R-:W-:-:S05]  /*2930*/  PRMT R2, RZ, 0x5410, R2 ;  /* 0x00005410ff027816 */ /* 0x000fca0000000002 */
[----:B------:R-:W-:-:S06]  /*2940*/  FMUL.FTZ R2, R2, 1 ;  /* 0x3f80000002027820 */ /* 0x000fcc0000410000 */
[----:B------:R-:W0:Y:S02]  /*2950*/  F2F.F64.F32 R2, R2 ;  /* 0x0000000200027310 */ /* 0x000e240000201800 */
[----:B0-----:R0:W-:Y:S01]  /*2960*/  STG.E.64 [R16.64], R2 ;  /* 0x0000000210007986 */ /* 0x0011e2000c101b24 */
[----:B------:R-:W-:Y:S05]  /*2970*/  BRA `(.L_x_16036) ;  /* 0x00000b1000007947 */ /* 0x000fea0003800000 */
.L_x_16031:
        /* <DEDUP_REMOVED lines=13> */
.L_x_16045:
[----:B------:R-:W-:Y:S01]  /*2a50*/  PRMT R2, RZ, 0x5410, R2 ;  /* 0x00005410ff027816 */ /* 0x000fe20000000002 */
[----:B------:R-:W-:-:S04]  /*2a60*/  CS2R R6, SRZ ;  /* 0x0000000000067805 */ /* 0x000fc8000001ff00 */
[----:B------:R-:W-:-:S04]  /*2a70*/  FMUL.FTZ R2, R2, 1 ;  /* 0x3f80000002027820 */ /* 0x000fc80000410000 */
[----:B------:R-:W0:Y:S02]  /*2a80*/  F2F.F64.F32 R4, R2 ;  /* 0x0000000200047310 */ /* 0x000e240000201800 */
[----:B0-----:R0:W-:Y:S01]  /*2a90*/  STG.E.128 [R16.64], R4 ;  /* 0x0000000410007986 */ /* 0x0011e2000c101d24 */
[----:B------:R-:W-:Y:S05]  /*2aa0*/  BRA `(.L_x_16036) ;  /* 0x000009e000007947 */ /* 0x000fea0003800000 */
.L_x_16044:
        /* <DEDUP_REMOVED lines=21> */
.L_x_16049:
[----:B------:R-:W-:Y:S05]  /*2c00*/  BSYNC B0 ;  /* 0x0000000000007941 */ /* 0x000fea0003800000 */
.L_x_16048:
[----:B------:R-:W-:-:S05]  /*2c10*/  LOP3.LUT R3, R0, R3, RZ, 0xfc, !PT ;  /* 0x0000000300037212 */ /* 0x000fca00078efcff */
[----:B------:R0:W-:Y:S01]  /*2c20*/  STG.E.U8 [R16.64], R3 ;  /* 0x0000000310007986 */ /* 0x0001e2000c101124 */
[----:B------:R-:W-:Y:S05]  /*2c30*/  BRA `(.L_x_16036) ;  /* 0x0000085000007947 */ /* 0x000fea0003800000 */
.L_x_16047:
        /* <DEDUP_REMOVED lines=13> */
.L_x_16051:
[----:B------:R-:W-:Y:S01]  /*2d10*/  IMAD.MOV.U32 R0, RZ, RZ, 0x7f ;  /* 0x0000007fff007424 */ /* 0x000fe200078e00ff */
[----:B------:R-:W-:-:S04]  /*2d20*/  ISETP.GT.U32.AND P0, PT, R2, 0x7f800000, PT ;  /* 0x7f8000000200780c */ /* 0x000fc80003f04070 */
[----:B------:R-:W-:-:S04]  /*2d30*/  SEL R0, R0, 0x7c, P0 ;  /* 0x0000007c00007807 */ /* 0x000fc80000000000 */
.L_x_16052:
[----:B------:R-:W-:Y:S05]  /*2d40*/  BSYNC B0 ;  /* 0x0000000000007941 */ /* 0x000fea0003800000 */
.L_x_16050:
[----:B------:R-:W-:-:S04]  /*2d50*/  LOP3.LUT R2, R3, 0x80000000, RZ, 0xc0, !PT ;  /* 0x8000000003027812 */ /* 0x000fc800078ec0ff */
[----:B------:R-:W-:-:S04]  /*2d60*/  SHF.R.U32.HI R3, RZ, 0x18, R2 ;  /* 0x00000018ff037819 */ /* 0x000fc80000011602 */
[----:B------:R-:W-:-:S05]  /*2d70*/  LOP3.LUT R3, R0, R3, RZ, 0xfc, !PT ;  /* 0x0000000300037212 */ /* 0x000fca00078efcff */
[----:B------:R0:W-:Y:S01]  /*2d80*/  STG.E.U8 [R16.64], R3 ;  /* 0x0000000310007986 */ /* 0x0001e2000c101124 */
[----:B------:R-:W-:Y:S05]  /*2d90*/  BRA `(.L_x_16036) ;  /* 0x000006f000007947 */ /* 0x000fea0003800000 */
.L_x_16046:
[----:B------:R0:W-:Y:S01]  /*2da0*/  STG.E.U16 [R16.64], R2 ;  /* 0x0000000210007986 */ /* 0x0001e2000c101524 */
[----:B------:R-:W-:Y:S05]  /*2db0*/  BRA `(.L_x_16036) ;  /* 0x000006d000007947 */ /* 0x000fea0003800000 */
.L_x_16043:
        /* <DEDUP_REMOVED lines=12> */
.L_x_16055:
        /* <DEDUP_REMOVED lines=17> */
.L_x_16058:
[----:B------:R-:W-:-:S04]  /*2f90*/  LOP3.LUT R2, R3, 0x80000000, RZ, 0xc0, !PT ;  /* 0x8000000003027812 */ /* 0x000fc800078ec0ff */
[----:B------:R-:W-:-:S04]  /*2fa0*/  SHF.R.U32.HI R3, RZ, 0x18, R2 ;  /* 0x00000018ff037819 */ /* 0x000fc80000011602 */
[----:B------:R-:W-:-:S04]  /*2fb0*/  LOP3.LUT R0, R0, R3, RZ, 0xfc, !PT ;  /* 0x0000000300007212 */ /* 0x000fc800078efcff */
[----:B------:R-:W-:Y:S02]  /*2fc0*/  PRMT R8, R0, 0x7610, R8 ;  /* 0x0000761000087816 */ /* 0x000fe40000000008 */
.L_x_16057:
[----:B------:R-:W-:Y:S05]  /*2fd0*/  BSYNC B0 ;  /* 0x0000000000007941 */ /* 0x000fea0003800000 */
.L_x_16056:
[----:B------:R0:W-:Y:S01]  /*2fe0*/  STG.E.U8 [R16.64], R8 ;  /* 0x0000000810007986 */ /* 0x0001e2000c101124 */
[----:B------:R-:W-:Y:S05]  /*2ff0*/  BRA `(.L_x_16036) ;  /* 0x0000049000007947 */ /* 0x000fea0003800000 */
.L_x_16054:
        /* <DEDUP_REMOVED lines=17> */
.L_x_16061:
[----:B------:R-:W-:-:S04]  /*3110*/  LOP3.LUT R2, R3, 0x80000000, RZ, 0xc0, !PT ;  /* 0x8000000003027812 */ /* 0x000fc800078ec0ff */
[----:B------:R-:W-:-:S04]  /*3120*/  SHF.R.U32.HI R3, RZ, 0x18, R2 ;  /* 0x00000018ff037819 */ /* 0x000fc80000011602 */
[----:B------:R-:W-:-:S04]  /*3130*/  LOP3.LUT R0, R0, R3, RZ, 0xfc, !PT ;  /* 0x0000000300007212 */ /* 0x000fc800078efcff */
[----:B------:R-:W-:Y:S02]  /*3140*/  PRMT R8, R0, 0x7610, R8 ;  /* 0x0000761000087816 */ /* 0x000fe40000000008 */
.L_x_16060:
[----:B------:R-:W-:Y:S05]  /*3150*/  BSYNC B0 ;  /* 0x0000000000007941 */ /* 0x000fea0003800000 */
.L_x_16059:
[----:B------:R0:W-:Y:S01]  /*3160*/  STG.E.U8 [R16.64], R8 ;  /* 0x0000000810007986 */ /* 0x0001e2000c101124 */
[----:B------:R-:W-:Y:S05]  /*3170*/  BRA `(.L_x_16036) ;  /* 0x0000031000007947 */ /* 0x000fea0003800000 */
.L_x_16053:
        /* <DEDUP_REMOVED lines=22> */
.L_x_16035:
        /* <DEDUP_REMOVED lines=20> */
.L_x_16063:
[----:B------:R-:W-:-:S06]  /*3420*/  PRMT R2, RZ, 0x5410, R2 ;  /* 0x00005410ff027816 */ /* 0x000fcc0000000002 */
[----:B------:R-:W0:Y:S02]  /*3430*/  F2I.U64.TRUNC R2, R2 ;  /* 0x0000000200027311 */ /* 0x000e24000020d800 */
[----:B0-----:R0:W-:Y:S01]  /*3440*/  STG.E.64 [R16.64], R2 ;  /* 0x0000000210007986 */ /* 0x0011e2000c101b24 */
[----:B------:R-:W-:Y:S05]  /*3450*/  BRA `(.L_x_16036) ;  /* 0x0000003000007947 */ /* 0x000fea0003800000 */
.L_x_16062:
[----:B------:R-:W-:-:S04]  /*3460*/  PRMT R2, RZ, 0x5410, R2 ;  /* 0x00005410ff027816 */ /* 0x000fc80000000002 */
[----:B------:R-:W0:Y:S02]  /*3470*/  F2I.FTZ.U32.TRUNC.NTZ R3, R2 ;  /* 0x0000000200037305 */ /* 0x000e24000021f000 */
[----:B0-----:R0:W-:Y:S02]  /*3480*/  STG.E [R16.64], R3 ;  /* 0x0000000310007986 */ /* 0x0011e4000c101924 */
.L_x_16036:
[----:B------:R-:W-:Y:S02]  /*3490*/  IADD3 R19, R19, 0x80, RZ ;  /* 0x0000008013137810 */ /* 0x000fe40007ffe0ff */
.L_x_15986:
[----:B------:R-:W-:Y:S05]  /*34a0*/  BSYNC B6 ;  /* 0x0000000000067941 */ /* 0x000fea0003800000 */
.L_x_15985:
        /* <DEDUP_REMOVED lines=231> */
.L_x_16066:
        /* <DEDUP_REMOVED lines=20> */
.L_x_16070:
[----:B------:R-:W2:Y:S02]  /*4460*/  LDG.E.U8 R2, [R2.64] ;  /* 0x0000002402027981 */ /* 0x000ea4000c1e1100 */
[----:B--2---:R-:W0:Y:S02]  /*4470*/  I2F.U16 R0, R2 ;  /* 0x0000000200007306 */ /* 0x004e240000101000 */
[----:B0-----:R-:W-:Y:S01]  /*4480*/  F2FP.BF16.PACK_AB R0, RZ, R0 ;  /* 0x00000000ff00723e */ /* 0x001fe200000010ff */
[----:B------:R-:W-:Y:S05]  /*4490*/  BRA `(.L_x_16072) ;  /* 0x00000e3000007947 */ /* 0x000fea0003800000 */
.L_x_16069:
        /* <DEDUP_REMOVED lines=10> */
.L_x_16074:
[----:B------:R-:W2:Y:S02]  /*4540*/  LDG.E R2, [R2.64] ;  /* 0x0000002402027981 */ /* 0x000ea4000c1e1900 */
[----:B--2---:R-:W0:Y:S02]  /*4550*/  I2F R0, R2 ;  /* 0x0000000200007306 */ /* 0x004e240000201400 */
[----:B0-----:R-:W-:Y:S01]  /*4560*/  F2FP.BF16.PACK_AB R0, RZ, R0 ;  /* 0x00000000ff00723e */ /* 0x001fe200000010ff */
[----:B------:R-:W-:Y:S05]  /*4570*/  BRA `(.L_x_16072) ;  /* 0x00000d5000007947 */ /* 0x000fea0003800000 */
.L_x_16073:
[----:B------:R-:W2:Y:S02]  /*4580*/  LDG.E.U16 R2, [R2.64] ;  /* 0x0000002402027981 */ /* 0x000ea4000c1e1500 */
[----:B--2---:R-:W0:Y:S02]  /*4590*/  I2F.S16 R0, R2 ;  /* 0x0000000200007306 */ /* 0x004e240000101400 */
[----:B0-----:R-:W-:Y:S01]  /*45a0*/  F2FP.BF16.PACK_AB R0, RZ, R0 ;  /* 0x00000000ff00723e */ /* 0x001fe200000010ff */
[----:B------:R-:W-:Y:S05]  /*45b0*/  BRA `(.L_x_16072) ;  /* 0x00000d1000007947 */ /* 0x000fea0003800000 */
.L_x_16068:
        /* <DEDUP_REMOVED lines=9> */
.L_x_16076:
[----:B------:R-:W2:Y:S02]  /*4650*/  LDG.E.U16 R0, [R2.64] ;  /* 0x0000002402007981 */ /* 0x000ea4000c1e1500 */
[----:B--2---:R-:W-:-:S05]  /*4660*/  HADD2.F32 R0, -RZ, R0.H0_H0 ;  /* 0x20000000ff007230 */ /* 0x004fca0000004100 */
[----:B------:R-:W-:Y:S01]  /*4670*/  F2FP.BF16.PACK_AB R0, RZ, R0 ;  /* 0x00000000ff00723e */ /* 0x000fe200000010ff */
[----:B------:R-:W-:Y:S05]  /*4680*/  BRA `(.L_x_16072) ;  /* 0x00000c4000007947 */ /* 0x000fea0003800000 */
.L_x_16075:
        /* <DEDUP_REMOVED lines=9> */
.L_x_16078:
[----:B------:R-:W2:Y:S02]  /*4720*/  LDG.E.U16 R2, [R2.64] ;  /* 0x0000002402027981 */ /* 0x000ea4000c1e1500 */
[----:B--2---:R-:W-:-:S05]  /*4730*/  HADD2.F32 R0, -RZ, R2.H0_H0 ;  /* 0x20000002ff007230 */ /* 0x004fca0000004100 */
[----:B------:R-:W-:Y:S01]  /*4740*/  F2FP.BF16.PACK_AB R0, RZ, R0 ;  /* 0x00000000ff00723e */ /* 0x000fe200000010ff */
[----:B------:R-:W-:Y:S05]  /*4750*/  BRA `(.L_x_16072) ;  /* 0x00000b7000007947 */ /* 0x000fea0003800000 */
.L_x_16077:
[----:B------:R-:W2:Y:S02]  /*4760*/  LDG.E.64 R2, [R2.64] ;  /* 0x0000002402027981 */ /* 0x000ea4000c1e1b00 */
[----:B--2---:R-:W0:Y:S01]  /*4770*/  F2F.F32.F64 R0, R2 ;  /* 0x0000000200007310 */ /* 0x004e220000301000 */
[----:B------:R-:W0:-:S14]  /*4780*/  DSETP.GEU.AND P0, PT, |R2|, c[0x2][0x0], PT ;  /* 0x008000000200762a */ /* 0x000e1c0003f0e200 */
[----:B0-----:R-:W-:-:S05]  /*4790*/  @!P0 FMUL R0, R0, 1.175494350822287508e-38 ;  /* 0x0080000000008820 */ /* 0x001fca0000400000 */
[----:B------:R-:W-:Y:S01]  /*47a0*/  F2FP.BF16.PACK_AB R0, RZ, R0 ;  /* 0x00000000ff00723e */ /* 0x000fe200000010ff */
[----:B------:R-:W-:Y:S05]  /*47b0*/  BRA `(.L_x_16072) ;  /* 0x00000b1000007947 */ /* 0x000fea0003800000 */
.L_x_16067:
        /* <DEDUP_REMOVED lines=13> */
.L_x_16081:
[----:B------:R-:W2:Y:S02]  /*4890*/  LDG.E.64 R2, [R2.64] ;  /* 0x0000002402027981 */ /* 0x000ea4000c1e1b00 */
[----:B--2---:R-:W0:Y:S01]  /*48a0*/  F2F.F32.F64 R0, R2 ;  /* 0x0000000200007310 */ /* 0x004e220000301000 */
[----:B------:R-:W0:-:S14]  /*48b0*/  DSETP.GEU.AND P0, PT, |R2|, c[0x2][0x0], PT ;  /* 0x008000000200762a */ /* 0x000e1c0003f0e200 */
[----:B0-----:R-:W-:-:S05]  /*48c0*/  @!P0 FMUL R0, R0, 1.175494350822287508e-38 ;  /* 0x0080000000008820 */ /* 0x001fca0000400000 */
[----:B------:R-:W-:Y:S01]  /*48d0*/  F2FP.BF16.PACK_AB R0, RZ, R0 ;  /* 0x00000000ff00723e */ /* 0x000fe200000010ff */
[----:B------:R-:W-:Y:S05]  /*48e0*/  BRA `(.L_x_16072) ;  /* 0x000009e000007947 */ /* 0x000fea0003800000 */
.L_x_16080:
        /* <DEDUP_REMOVED lines=28> */
.L_x_16083:
        /* <DEDUP_REMOVED lines=15> */
.L_x_16082:
[----:B------:R0:W5:Y:S01]  /*4ba0*/  LDG.E.U16 R0, [R2.64] ;  /* 0x0000002402007981 */ /* 0x000162000c1e1500 */
[----:B------:R-:W-:Y:S05]  /*4bb0*/  BRA `(.L_x_16072) ;  /* 0x0000071000007947 */ /* 0x000fea0003800000 */
.L_x_16079:
        /* <DEDUP_REMOVED lines=12> */
.L_x_16086:
        /* <DEDUP_REMOVED lines=21> */
.L_x_16090:
[----:B------:R-:W-:Y:S05]  /*4dd0*/  BSYNC B1 ;  /* 0x0000000000017941 */ /* 0x000fea0003800000 */
.L_x_16089:
[----:B------:R-:W-:Y:S01]  /*4de0*/  LEA R3, R0, 0x3b800000, 0x17 ;  /* 0x3b80000000037811 */ /* 0x000fe200078eb8ff */
[----:B------:R-:W-:-:S05]  /*4df0*/  IMAD.SHL.U32 R0, R2, 0x100000, RZ ;  /* 0x0010000002007824 */ /* 0x000fca00078e00ff */
[----:B------:R-:W-:Y:S02]  /*4e00*/  LOP3.LUT R0, R3, R0, R4, 0xfe, !PT ;  /* 0x0000000003007212 */ /* 0x000fe400078efe04 */
.L_x_16088:
[----:B------:R-:W-:Y:S05]  /*4e10*/  BSYNC B0 ;  /* 0x0000000000007941 */ /* 0x000fea0003800000 */
.L_x_16087:
[----:B------:R-:W-:Y:S01]  /*4e20*/  F2FP.BF16.PACK_AB R0, RZ, R0 ;  /* 0x00000000ff00723e */ /* 0x000fe200000010ff */
[----:B------:R-:W-:Y:S05]  /*4e30*/  BRA `(.L_x_16072) ;  /* 0x0000049000007947 */ /* 0x000fea0003800000 */
.L_x_16085:
        /* <DEDUP_REMOVED lines=21> */
.L_x_16094:
[----:B------:R-:W-:Y:S05]  /*4f90*/  BSYNC B1 ;  /* 0x0000000000017941 */ /* 0x000fea0003800000 */
.L_x_16093:
[----:B------:R-:W-:Y:S01]  /*4fa0*/  LEA R3, R0, 0x37800000, 0x17 ;  /* 0x3780000000037811 */ /* 0x000fe200078eb8ff */
[----:B------:R-:W-:-:S05]  /*4fb0*/  IMAD.SHL.U32 R0, R2, 0x200000, RZ ;  /* 0x0020000002007824 */ /* 0x000fca00078e00ff */
[----:B------:R-:W-:Y:S02]  /*4fc0*/  LOP3.LUT R0, R3, R0, R4, 0xfe, !PT ;  /* 0x0000000003007212 */ /* 0x000fe400078efe04 */
.L_x_16092:
[----:B------:R-:W-:Y:S05]  /*4fd0*/  BSYNC B0 ;  /* 0x0000000000007941 */ /* 0x000fea0003800000 */
.L_x_16091:
[----:B------:R-:W-:Y:S01]  /*4fe0*/  F2FP.BF16.PACK_AB R0, RZ, R0 ;  /* 0x00000000ff00723e */ /* 0x000fe200000010ff */
[----:B------:R-:W-:Y:S05]  /*4ff0*/  BRA `(.L_x_16072) ;  /* 0x000002d000007947 */ /* 0x000fea0003800000 */
.L_x_16084:
        /* <DEDUP_REMOVED lines=14> */
.L_x_16098:
[----:B------:R-:W-:Y:S05]  /*50e0*/  BSYNC B0 ;  /* 0x0000000000007941 */ /* 0x000fea0003800000 */
.L_x_16097:
[----:B------:R-:W-:Y:S01]  /*50f0*/  F2FP.BF16.PACK_AB R0, RZ, R0 ;  /* 0x00000000ff00723e */ /* 0x000fe200000010ff */
[----:B------:R-:W-:Y:S05]  /*5100*/  BRA `(.L_x_16072) ;  /* 0x000001c000007947 */ /* 0x000fea0003800000 */
.L_x_16071:
        /* <DEDUP_REMOVED lines=21> */
.L_x_16096:
[----:B------:R-:W2:Y:S02]  /*5260*/  LDG.E.64 R2, [R2.64] ;  /* 0x0000002402027981 */ /* 0x000ea4000c1e1b00 */
[----:B--2---:R-:W0:Y:S02]  /*5270*/  I2F.U64 R0, R2 ;  /* 0x0000000200007312 */ /* 0x004e240000301000 */
[----:B0-----:R-:W-:Y:S01]  /*5280*/  F2FP.BF16.PACK_AB R0, RZ, R0 ;  /* 0x00000000ff00723e */ /* 0x001fe200000010ff */
[----:B------:R-:W-:Y:S05]  /*5290*/  BRA `(.L_x_16072) ;  /* 0x0000003000007947 */ /* 0x000fea0003800000 */
.L_x_16095:
[----:B------:R-:W2:Y:S02]  /*52a0*/  LDG.E R2, [R2.64] ;  /* 0x0000002402027981 */ /* 0x000ea4000c1e1900 */
[----:B--2---:R-:W0:Y:S02]  /*52b0*/  I2F.U32 R0, R2 ;  /* 0x0000000200007306 */ /* 0x004e240000201000 */
[----:B0-----:R-:W-:-:S06]  /*52c0*/  F2FP.BF16.PACK_AB R0, RZ, R0 ;  /* 0x00000000ff00723e */ /* 0x001fcc00000010ff */
.L_x_16072:
[----:B0----5:R-:W-:Y:S01]  /*52d0*/  PRMT R2, RZ, 0x5410, R0 ;  /* 0x00005410ff027816 */ /* 0x021fe20000000000 */
[----:B------:R-:W-:Y:S03]  /*52e0*/  BSSY B0, `(.L_x_16099) ;  /* 0x0000041000007945 */ /* 0x000fe60003800000 */
[C---:B------:R-:W-:Y:S01]  /*52f0*/  FSETP.GEU.FTZ.AND P0, PT, |R2|.reuse, |c[0x0][0x370]|, PT ;  /* 0x4000dc0002007a0b */ /* 0x040fe20003f1e200 */
[----:B------:R-:W-:-:S12]  /*5300*/  FADD.FTZ R3, |R2|, -RZ ;  /* 0x800000ff02037221 */ /* 0x000fd80000010200 */
        /* <DEDUP_REMOVED lines=25> */
.L_x_16104:
[----:B------:R-:W-:Y:S01]  /*54a0*/  FSETP.GEU.FTZ.AND P0, PT, R5, -R6, PT ;  /* 0x800000060500720b */ /* 0x000fe20003f1e000 */
[----:B------:R-:W-:-:S12]  /*54b0*/  FADD.FTZ R4, R4, -1 ;  /* 0xbf80000004047421 */ /* 0x000fd80000010000 */
[----:B------:R-:W-:Y:S02]  /*54c0*/  @!P0 FADD.FTZ R4, R4, -1 ;  /* 0xbf80000004048421 */ /* 0x000fe40000010000 */
.L_x_16103:
[----:B------:R-:W-:Y:S05]  /*54d0*/  BSYNC B1 ;  /* 0x0000000000017941 */ /* 0x000fea0003800000 */
.L_x_16102:
[----:B------:R-:W-:Y:S01]  /*54e0*/  FFMA.FTZ R3, -R6, R4, R3 ;  /* 0x0000000406037223 */ /* 0x000fe20000010103 */
[----:B------:R-:W-:Y:S05]  /*54f0*/  BRA `(.L_x_16100) ;  /* 0x000001f000007947 */ /* 0x000fea0003800000 */
.L_x_16101:
        /* <DEDUP_REMOVED lines=15> */
.L_x_16107:
        /* <DEDUP_REMOVED lines=13> */
.L_x_16106:
[----:B------:R-:W-:Y:S05]  /*56c0*/  BSYNC B1 ;  /* 0x0000000000017941 */ /* 0x000fea0003800000 */
.L_x_16105:
[----:B------:R-:W-:-:S04]  /*56d0*/  FMUL.FTZ R3, R4, 1.1920928955078125e-07 ;  /* 0x3400000004037820 */ /* 0x000fc80000410000 */
[----:B------:R-:W-:Y:S02]  /*56e0*/  FMUL.FTZ R3, R8, R3 ;  /* 0x0000000308037220 */ /* 0x000fe40000410000 */
.L_x_16100:
[----:B------:R-:W-:Y:S05]  /*56f0*/  BSYNC B0 ;  /* 0x0000000000007941 */ /* 0x000fea0003800000 */
.L_x_16099:
[C---:B------:R-:W-:Y:S01]  /*5700*/  FSETP.GTU.FTZ.AND P0, PT, |R3|.reuse, +INF , PT ;  /* 0x7f8000000300780b */ /* 0x040fe20003f1c200 */
[----:B------:R-:W1:Y:S01]  /*5710*/  LDC.U8 R6, c[0x0][0x380] ;  /* 0x0000e000ff067b82 */ /* 0x000e620000000000 */
[C---:B------:R-:W-:Y:S01]  /*5720*/  LOP3.LUT R2, R3.reuse, 0x80000000, R2, 0xb8, !PT ;  /* 0x8000000003027812 */ /* 0x040fe200078eb802 */
        /* <DEDUP_REMOVED lines=25> */
.L_x_16109:
[----:B------:R-:W-:Y:S05]  /*58c0*/  BSYNC B0 ;  /* 0x0000000000007941 */ /* 0x000fea0003800000 */
.L_x_16108:
        /* <DEDUP_REMOVED lines=13> */
.L_x_16113:
[----:B------:R-:W-:-:S06]  /*59a0*/  PRMT R3, RZ, 0x5410, R4 ;  /* 0x00005410ff037816 */ /* 0x000fcc0000000004 */
[----:B------:R-:W1:Y:S02]  /*59b0*/  F2I.S64.TRUNC R2, R3 ;  /* 0x0000000300027311 */ /* 0x000e64000020d900 */
[----:B-1----:R1:W-:Y:S01]  /*59c0*/  STG.E.U8 [R16.64], R2 ;  /* 0x0000000210007986 */ /* 0x0023e2000c101124 */
[----:B------:R-:W-:Y:S05]  /*59d0*/  BRA `(.L_x_16115) ;  /* 0x00000e4000007947 */ /* 0x000fea0003800000 */
.L_x_16112:
        /* <DEDUP_REMOVED lines=10> */
.L_x_16117:
[----:B------:R-:W-:-:S04]  /*5a80*/  PRMT R4, RZ, 0x5410, R4 ;  /* 0x00005410ff047816 */ /* 0x000fc80000000004 */
[----:B------:R-:W1:Y:S02]  /*5a90*/  F2I.FTZ.TRUNC.NTZ R3, R4 ;  /* 0x0000000400037305 */ /* 0x000e64000021f100 */
[----:B-1----:R1:W-:Y:S01]  /*5aa0*/  STG.E [R16.64], R3 ;  /* 0x0000000310007986 */ /* 0x0023e2000c101924 */
[----:B------:R-:W-:Y:S05]  /*5ab0*/  BRA `(.L_x_16115) ;  /* 0x00000d6000007947 */ /* 0x000fea0003800000 */
.L_x_16116:
[----:B------:R-:W-:-:S04]  /*5ac0*/  PRMT R4, RZ, 0x5410, R4 ;  /* 0x00005410ff047816 */ /* 0x000fc80000000004 */
[----:B------:R-:W1:Y:S02]  /*5ad0*/  F2I.FTZ.TRUNC.NTZ R3, R4 ;  /* 0x0000000400037305 */ /* 0x000e64000021f100 */
[----:B-1----:R1:W-:Y:S01]  /*5ae0*/  STG.E.U16 [R16.64], R3 ;  /* 0x0000000310007986 */ /* 0x0023e2000c101524 */
[----:B------:R-:W-:Y:S05]  /*5af0*/  BRA `(.L_x_16115) ;  /* 0x00000d2000007947 */ /* 0x000fea0003800000 */
.L_x_16111:
        /* <DEDUP_REMOVED lines=9> */
.L_x_16119:
[----:B------:R-:W-:-:S04]  /*5b90*/  PRMT R0, RZ, 0x5410, R4 ;  /* 0x00005410ff007816 */ /* 0x000fc80000000004 */
[----:B------:R-:W-:-:S05]  /*5ba0*/  F2FP.PACK_AB R0, RZ, R0 ;  /* 0x00000000ff00723e */ /* 0x000fca00000000ff */
[----:B------:R1:W-:Y:S01]  /*5bb0*/  STG.E.U16 [R16.64], R0 ;  /* 0x0000000010007986 */ /* 0x0003e2000c101524 */
[----:B------:R-:W-:Y:S05]  /*5bc0*/  BRA `(.L_x_16115) ;  /* 0x00000c5000007947 */ /* 0x000fea0003800000 */
.L_x_16118:
        /* <DEDUP_REMOVED lines=10> */
.L_x_16121:
[----:B------:R-:W-:-:S04]  /*5c70*/  PRMT R4, RZ, 0x5410, R4 ;  /* 0x00005410ff047816 */ /* 0x000fc80000000004 */
[----:B------:R-:W-:-:S04]  /*5c80*/  F2FP.PACK_AB R3, RZ, R4 ;  /* 0x00000004ff03723e */ /* 0x000fc800000000ff */
[----:B------:R-:W-:-:S05]  /*5c90*/  PRMT R3, R3, 0x5410, RZ ;  /* 0x0000541003037816 */ /* 0x000fca00000000ff */
[----:B------:R1:W-:Y:S01]  /*5ca0*/  STG.E [R16.64], R3 ;  /* 0x0000000310007986 */ /* 0x0003e2000c101924 */
[----:B------:R-:W-:Y:S05]  /*5cb0*/  BRA `(.L_x_16115) ;  /* 0x00000b6000007947 */ /* 0x000fea0003800000 */
.L_x_16120:
[----:B------:R-:W-:-:S05]  /*5cc0*/  PRMT R2, RZ, 0x5410, R4 ;  /* 0x00005410ff027816 */ /* 0x000fca0000000004 */
[----:B------:R-:W-:-:S06]  /*5cd0*/  FMUL.FTZ R2, R2, 1 ;  /* 0x3f80000002027820 */ /* 0x000fcc0000410000 */
[----:B------:R-:W1:Y:S02]  /*5ce0*/  F2F.F64.F32 R2, R2 ;  /* 0x0000000200027310 */ /* 0x000e640000201800 */
[----:B-1----:R1:W-:Y:S01]  /*5cf0*/  STG.E.64 [R16.64], R2 ;  /* 0x0000000210007986 */ /* 0x0023e2000c101b24 */
[----:B------:R-:W-:Y:S05]  /*5d00*/  BRA `(.L_x_16115) ;  /* 0x00000b1000007947 */ /* 0x000fea0003800000 */
.L_x_16110:
        /* <DEDUP_REMOVED lines=13> */
.L_x_16124:
[----:B------:R-:W-:Y:S01]  /*5de0*/  PRMT R4, RZ, 0x5410, R4 ;  /* 0x00005410ff047816 */ /* 0x000fe20000000004 */
[----:B------:R-:W-:-:S04]  /*5df0*/  CS2R R6, SRZ ;  /* 0x0000000000067805 */ /* 0x000fc8000001ff00 */
[----:B------:R-:W-:-:S06]  /*5e00*/  FMUL.FTZ R4, R4, 1 ;  /* 0x3f80000004047820 */ /* 0x000fcc0000410000 */
[----:B------:R-:W1:Y:S02]  /*5e10*/  F2F.F64.F32 R4, R4 ;  /* 0x0000000400047310 */ /* 0x000e640000201800 */
[----:B-1----:R1:W-:Y:S01]  /*5e20*/  STG.E.128 [R16.64], R4 ;  /* 0x0000000410007986 */ /* 0x0023e2000c101d24 */
[----:B------:R-:W-:Y:S05]  /*5e30*/  BRA `(.L_x_16115) ;  /* 0x000009e000007947 */ /* 0x000fea0003800000 */
.L_x_16123:
        /* <DEDUP_REMOVED lines=21> */
.L_x_16128:
[----:B------:R-:W-:Y:S05]  /*5f90*/  BSYNC B0 ;  /* 0x0000000000007941 */ /* 0x000fea0003800000 */
.L_x_16127:
[----:B------:R-:W-:-:S05]  /*5fa0*/  LOP3.LUT R3, R0, R3, RZ, 0xfc, !PT ;  /* 0x0000000300037212 */ /* 0x000fca00078efcff */
[----:B------:R1:W-:Y:S01]  /*5fb0*/  STG.E.U8 [R16.64], R3 ;  /* 0x0000000310007986 */ /* 0x0003e2000c101124 */
[----:B------:R-:W-:Y:S05]  /*5fc0*/  BRA `(.L_x_16115) ;  /* 0x0000085000007947 */ /* 0x000fea0003800000 */
.L_x_16126:
        /* <DEDUP_REMOVED lines=13> */
.L_x_16130:
[----:B------:R-:W-:Y:S01]  /*60a0*/  IMAD.MOV.U32 R0, RZ, RZ, 0x7f ;  /* 0x0000007fff007424 */ /* 0x000fe200078e00ff */
[----:B------:R-:W-:-:S04]  /*60b0*/  ISETP.GT.U32.AND P0, PT, R2, 0x7f800000, PT ;  /* 0x7f8000000200780c */ /* 0x000fc80003f04070 */
[----:B------:R-:W-:-:S04]  /*60c0*/  SEL R0, R0, 0x7c, P0 ;  /* 0x0000007c00007807 */ /* 0x000fc80000000000 */
.L_x_16131:
[----:B------:R-:W-:Y:S05]  /*60d0*/  BSYNC B0 ;  /* 0x0000000000007941 */ /* 0x000fea0003800000 */
.L_x_16129:
[----:B------:R-:W-:-:S04]  /*60e0*/  LOP3.LUT R2, R3, 0x80000000, RZ, 0xc0, !PT ;  /* 0x8000000003027812 */ /* 0x000fc800078ec0ff */
[----:B------:R-:W-:-:S04]  /*60f0*/  SHF.R.U32.HI R3, RZ, 0x18, R2 ;  /* 0x00000018ff037819 */ /* 0x000fc80000011602 */
[----:B------:R-:W-:-:S05]  /*6100*/  LOP3.LUT R3, R0, R3, RZ, 0xfc, !PT ;  /* 0x0000000300037212 */ /* 0x000fca00078efcff */
[----:B------:R1:W-:Y:S01]  /*6110*/  STG.E.U8 [R16.64], R3 ;  /* 0x0000000310007986 */ /* 0x0003e2000c101124 */
[----:B------:R-:W-:Y:S05]  /*6120*/  BRA `(.L_x_16115) ;  /* 0x000006f000007947 */ /* 0x000fea0003800000 */
.L_x_16125:
[----:B------:R1:W-:Y:S01]  /*6130*/  STG.E.U16 [R16.64], R4 ;  /* 0x0000000410007986 */ /* 0x0003e2000c101524 */
[----:B------:R-:W-:Y:S05]  /*6140*/  BRA `(.L_x_16115) ;  /* 0x000006d000007947 */ /* 0x000fea0003800000 */
.L_x_16122:
        /* <DEDUP_REMOVED lines=12> */
.L_x_16134:
        /* <DEDUP_REMOVED lines=17> */
.L_x_16137:
[----:B------:R-:W-:-:S04]  /*6320*/  LOP3.LUT R2, R3, 0x80000000, RZ, 0xc0, !PT ;  /* 0x8000000003027812 */ /* 0x000fc800078ec0ff */
[----:B------:R-:W-:-:S04]  /*6330*/  SHF.R.U32.HI R3, RZ, 0x18, R2 ;  /* 0x00000018ff037819 */ /* 0x000fc80000011602 */
[----:B------:R-:W-:-:S04]  /*6340*/  LOP3.LUT R0, R0, R3, RZ, 0xfc, !PT ;  /* 0x0000000300007212 */ /* 0x000fc800078efcff */
[----:B------:R-:W-:Y:S02]  /*6350*/  PRMT R8, R0, 0x7610, R8 ;  /* 0x0000761000087816 */ /* 0x000fe40000000008 */
.L_x_16136:
[----:B------:R-:W-:Y:S05]  /*6360*/  BSYNC B0 ;  /* 0x0000000000007941 */ /* 0x000fea0003800000 */
.L_x_16135:
[----:B------:R1:W-:Y:S01]  /*6370*/  STG.E.U8 [R16.64], R8 ;  /* 0x0000000810007986 */ /* 0x0003e2000c101124 */
[----:B------:R-:W-:Y:S05]  /*6380*/  BRA `(.L_x_16115) ;  /* 0x0000049000007947 */ /* 0x000fea0003800000 */
.L_x_16133:
        /* <DEDUP_REMOVED lines=17> */
.L_x_16140:
[----:B------:R-:W-:-:S04]  /*64a0*/  LOP3.LUT R2, R3, 0x80000000, RZ, 0xc0, !PT ;  /* 0x8000000003027812 */ /* 0x000fc800078ec0ff */
[----:B------:R-:W-:-:S04]  /*64b0*/  SHF.R.U32.HI R3, RZ, 0x18, R2 ;  /* 0x00000018ff037819 */ /* 0x000fc80000011602 */
[----:B------:R-:W-:-:S04]  /*64c0*/  LOP3.LUT R0, R0, R3, RZ, 0xfc, !PT ;  /* 0x0000000300007212 */ /* 0x000fc800078efcff */
[----:B------:R-:W-:Y:S02]  /*64d0*/  PRMT R8, R0, 0x7610, R8 ;  /* 0x0000761000087816 */ /* 0x000fe40000000008 */
.L_x_16139:
[----:B------:R-:W-:Y:S05]  /*64e0*/  BSYNC B0 ;  /* 0x0000000000007941 */ /* 0x000fea0003800000 */
.L_x_16138:
[----:B------:R1:W-:Y:S01]  /*64f0*/  STG.E.U8 [R16.64], R8 ;  /* 0x0000000810007986 */ /* 0x0003e2000c101124 */
[----:B------:R-:W-:Y:S05]  /*6500*/  BRA `(.L_x_16115) ;  /* 0x0000031000007947 */ /* 0x000fea0003800000 */
.L_x_16132:
        /* <DEDUP_REMOVED lines=22> */
.L_x_16114:
        /* <DEDUP_REMOVED lines=20> */
.L_x_16142:
[----:B------:R-:W-:-:S06]  /*67b0*/  PRMT R2, RZ, 0x5410, R4 ;  /* 0x00005410ff027816 */ /* 0x000fcc0000000004 */
[----:B------:R-:W1:Y:S02]  /*67c0*/  F2I.U64.TRUNC R2, R2 ;  /* 0x0000000200027311 */ /* 0x000e64000020d800 */
[----:B-1----:R1:W-:Y:S01]  /*67d0*/  STG.E.64 [R16.64], R2 ;  /* 0x0000000210007986 */ /* 0x0023e2000c101b24 */
[----:B------:R-:W-:Y:S05]  /*67e0*/  BRA `(.L_x_16115) ;  /* 0x0000003000007947 */ /* 0x000fea0003800000 */
.L_x_16141:
[----:B------:R-:W-:-:S04]  /*67f0*/  PRMT R4, RZ, 0x5410, R4 ;  /* 0x00005410ff047816 */ /* 0x000fc80000000004 */
[----:B------:R-:W1:Y:S02]  /*6800*/  F2I.FTZ.U32.TRUNC.NTZ R3, R4 ;  /* 0x0000000400037305 */ /* 0x000e64000021f000 */
[----:B-1----:R1:W-:Y:S02]  /*6810*/  STG.E [R16.64], R3 ;  /* 0x0000000310007986 */ /* 0x0023e4000c101924 */
.L_x_16115:
        /* <DEDUP_REMOVED lines=231> */
.L_x_16143:
        /* <DEDUP_REMOVED lines=20> */
.L_x_16147:
[----:B------:R-:W2:Y:S02]  /*77d0*/  LDG.E.U8 R2, [R2.64] ;  /* 0x0000002402027981 */ /* 0x000ea4000c1e1100 */
[----:B--2---:R-:W1:Y:S02]  /*77e0*/  I2F.U16 R0, R2 ;  /* 0x0000000200007306 */ /* 0x004e640000101000 */
[----:B-1----:R-:W-:Y:S01]  /*77f0*/  F2FP.BF16.PACK_AB R0, RZ, R0 ;  /* 0x00000000ff00723e */ /* 0x002fe200000010ff */
[----:B------:R-:W-:Y:S05]  /*7800*/  BRA `(.L_x_16149) ;  /* 0x00000e3000007947 */ /* 0x000fea0003800000 */
.L_x_16146:
        /* <DEDUP_REMOVED lines=10> */
.L_x_16151:
[----:B------:R-:W2:Y:S02]  /*78b0*/  LDG.E R2, [R2.64] ;  /* 0x0000002402027981 */ /* 0x000ea4000c1e1900 */
[----:B--2---:R-:W1:Y:S02]  /*78c0*/  I2F R0, R2 ;  /* 0x0000000200007306 */ /* 0x004e640000201400 */
[----:B-1----:R-:W-:Y:S01]  /*78d0*/  F2FP.BF16.PACK_AB R0, RZ, R0 ;  /* 0x00000000ff00723e */ /* 0x002fe200000010ff */
[----:B------:R-:W-:Y:S05]  /*78e0*/  BRA `(.L_x_16149) ;  /* 0x00000d5000007947 */ /* 0x000fea0003800000 */
.L_x_16150:
[----:B------:R-:W2:Y:S02]  /*78f0*/  LDG.E.U16 R2, [R2.64] ;  /* 0x0000002402027981 */ /* 0x000ea4000c1e1500 */
[----:B--2---:R-:W1:Y:S02]  /*7900*/  I2F.S16 R0, R2 ;  /* 0x0000000200007306 */ /* 0x004e640000101400 */
[----:B-1----:R-:W-:Y:S01]  /*7910*/  F2FP.BF16.PACK_AB R0, RZ, R0 ;  /* 0x00000000ff00723e */ /* 0x002fe200000010ff */
[----:B------:R-:W-:Y:S05]  /*7920*/  BRA `(.L_x_16149) ;  /* 0x00000d1000007947 */ /* 0x000fea0003800000 */
.L_x_16145:
        /* <DEDUP_REMOVED lines=9> */
.L_x_16153:
[----:B------:R-:W2:Y:S02]  /*79c0*/  LDG.E.U16 R0, [R2.64] ;  /* 0x0000002402007981 */ /* 0x000ea4000c1e1500 */
[----:B--2---:R-:W-:-:S05]  /*79d0*/  HADD2.F32 R0, -RZ, R0.H0_H0 ;  /* 0x20000000ff007230 */ /* 0x004fca0000004100 */
[----:B------:R-:W-:Y:S01]  /*79e0*/  F2FP.BF16.PACK_AB R0, RZ, R0 ;  /* 0x00000000ff00723e */ /* 0x000fe200000010ff */
[----:B------:R-:W-:Y:S05]  /*79f0*/  BRA `(.L_x_16149) ;  /* 0x00000c4000007947 */ /* 0x000fea0003800000 */
.L_x_16152:
        /* <DEDUP_REMOVED lines=9> */
.L_x_16155:
[----:B------:R-:W2:Y:S02]  /*7a90*/  LDG.E.U16 R2, [R2.64] ;  /* 0x0000002402027981 */ /* 0x000ea4000c1e1500 */
[----:B--2---:R-:W-:-:S05]  /*7aa0*/  HADD2.F32 R0, -RZ, R2.H0_H0 ;  /* 0x20000002ff007230 */ /* 0x004fca0000004100 */
[----:B------:R-:W-:Y:S01]  /*7ab0*/  F2FP.BF16.PACK_AB R0, RZ, R0 ;  /* 0x00000000ff00723e */ /* 0x000fe200000010ff */
[----:B------:R-:W-:Y:S05]  /*7ac0*/  BRA `(.L_x_16149) ;  /* 0x00000b7000007947 */ /* 0x000fea0003800000 */
.L_x_16154:
[----:B------:R-:W2:Y:S02]  /*7ad0*/  LDG.E.64 R2, [R2.64] ;  /* 0x0000002402027981 */ /* 0x000ea4000c1e1b00 */
[----:B--2---:R-:W1:Y:S01]  /*7ae0*/  F2F.F32.F64 R0, R2 ;  /* 0x0000000200007310 */ /* 0x004e620000301000 */
[----:B------:R-:W1:-:S14]  /*7af0*/  DSETP.GEU.AND P0, PT, |R2|, c[0x2][0x0], PT ;  /* 0x008000000200762a */ /* 0x000e5c0003f0e200 */
[----:B-1----:R-:W-:-:S05]  /*7b00*/  @!P0 FMUL R0, R0, 1.175494350822287508e-38 ;  /* 0x0080000000008820 */ /* 0x002fca0000400000 */
[----:B------:R-:W-:Y:S01]  /*7b10*/  F2FP.BF16.PACK_AB R0, RZ, R0 ;  /* 0x00000000ff00723e */ /* 0x000fe200000010ff */
[----:B------:R-:W-:Y:S05]  /*7b20*/  BRA `(.L_x_16149) ;  /* 0x00000b1000007947 */ /* 0x000fea0003800000 */
.L_x_16144:
        /* <DEDUP_REMOVED lines=13> */
.L_x_16158:
[----:B------:R-:W2:Y:S02]  /*7c00*/  LDG.E.64 R2, [R2.64] ;  /* 0x0000002402027981 */ /* 0x000ea4000c1e1b00 */
[----:B--2---:R-:W1:Y:S01]  /*7c10*/  F2F.F32.F64 R0, R2 ;  /* 0x0000000200007310 */ /* 0x004e620000301000 */
[----:B------:R-:W1:-:S14]  /*7c20*/  DSETP.GEU.AND P0, PT, |R2|, c[0x2][0x0], PT ;  /* 0x008000000200762a */ /* 0x000e5c0003f0e200 */
[----:B-1----:R-:W-:-:S05]  /*7c30*/  @!P0 FMUL R0, R0, 1.175494350822287508e-38 ;  /* 0x0080000000008820 */ /* 0x002fca0000400000 */
[----:B------:R-:W-:Y:S01]  /*7c40*/  F2FP.BF16.PACK_AB R0, RZ, R0 ;  /* 0x00000000ff00723e */ /* 0x000fe200000010ff */
[----:B------:R-:W-:Y:S05]  /*7c50*/  BRA `(.L_x_16149) ;  /* 0x000009e000007947 */ /* 0x000fea0003800000 */
.L_x_16157:
        /* <DEDUP_REMOVED lines=28> */
.L_x_16160:
        /* <DEDUP_REMOVED lines=15> */
.L_x_16159:
[----:B------:R1:W5:Y:S01]  /*7f10*/  LDG.E.U16 R0, [R2.64] ;  /* 0x0000002402007981 */ /* 0x000362000c1e1500 */
[----:B------:R-:W-:Y:S05]  /*7f20*/  BRA `(.L_x_16149) ;  /* 0x0000071000007947 */ /* 0x000fea0003800000 */
.L_x_16156:
        /* <DEDUP_REMOVED lines=12> */
.L_x_16163:
        /* <DEDUP_REMOVED lines=21> */
.L_x_16167:
[----:B------:R-:W-:Y:S05]  /*8140*/  BSYNC B1 ;  /* 0x0000000000017941 */ /* 0x000fea0003800000 */
.L_x_16166:
[----:B------:R-:W-:Y:S01]  /*8150*/  LEA R3, R0, 0x3b800000, 0x17 ;  /* 0x3b80000000037811 */ /* 0x000fe200078eb8ff */
[----:B------:R-:W-:-:S05]  /*8160*/  IMAD.SHL.U32 R0, R2, 0x100000, RZ ;  /* 0x0010000002007824 */ /* 0x000fca00078e00ff */
[----:B------:R-:W-:Y:S02]  /*8170*/  LOP3.LUT R0, R3, R0, R4, 0xfe, !PT ;  /* 0x0000000003007212 */ /* 0x000fe400078efe04 */
.L_x_16165:
[----:B------:R-:W-:Y:S05]  /*8180*/  BSYNC B0 ;  /* 0x0000000000007941 */ /* 0x000fea0003800000 */
.L_x_16164:
[----:B------:R-:W-:Y:S01]  /*8190*/  F2FP.BF16.PACK_AB R0, RZ, R0 ;  /* 0x00000000ff00723e */ /* 0x000fe200000010ff */
[----:B------:R-:W-:Y:S05]  /*81a0*/  BRA `(.L_x_16149) ;  /* 0x0000049000007947 */ /* 0x000fea0003800000 */
.L_x_16162:
        /* <DEDUP_REMOVED lines=21> */
.L_x_16171:
[----:B------:R-:W-:Y:S05]  /*8300*/  BSYNC B1 ;  /* 0x0000000000017941 */ /* 0x000fea0003800000 */
.L_x_16170:
[----:B------:R-:W-:Y:S01]  /*8310*/  LEA R3, R0, 0x37800000, 0x17 ;  /* 0x3780000000037811 */ /* 0x000fe200078eb8ff */
[----:B------:R-:W-:-:S05]  /*8320*/  IMAD.SHL.U32 R0, R2, 0x200000, RZ ;  /* 0x0020000002007824 */ /* 0x000fca00078e00ff */
[----:B------:R-:W-:Y:S02]  /*8330*/  LOP3.LUT R0, R3, R0, R4, 0xfe, !PT ;  /* 0x0000000003007212 */ /* 0x000fe400078efe04 */
.L_x_16169:
[----:B------:R-:W-:Y:S05]  /*8340*/  BSYNC B0 ;  /* 0x0000000000007941 */ /* 0x000fea0003800000 */
.L_x_16168:
[----:B------:R-:W-:Y:S01]  /*8350*/  F2FP.BF16.PACK_AB R0, RZ, R0 ;  /* 0x00000000ff00723e */ /* 0x000fe200000010ff */
[----:B------:R-:W-:Y:S05]  /*8360*/  BRA `(.L_x_16149) ;  /* 0x000002d000007947 */ /* 0x000fea0003800000 */
.L_x_16161:
        /* <DEDUP_REMOVED lines=14> */
.L_x_16175:
[----:B------:R-:W-:Y:S05]  /*8450*/  BSYNC B0 ;  /* 0x0000000000007941 */ /* 0x000fea0003800000 */
.L_x_16174:
[----:B------:R-:W-:Y:S01]  /*8460*/  F2FP.BF16.PACK_AB R0, RZ, R0 ;  /* 0x00000000ff00723e */ /* 0x000fe200000010ff */
[----:B------:R-:W-:Y:S05]  /*8470*/  BRA `(.L_x_16149) ;  /* 0x000001c000007947 */ /* 0x000fea0003800000 */
.L_x_16148:
        /* <DEDUP_REMOVED lines=21> */
.L_x_16173:
[----:B------:R-:W2:Y:S02]  /*85d0*/  LDG.E.64 R2, [R2.64] ;  /* 0x0000002402027981 */ /* 0x000ea4000c1e1b00 */
[----:B--2---:R-:W1:Y:S02]  /*85e0*/  I2F.U64 R0, R2 ;  /* 0x0000000200007312 */ /* 0x004e640000301000 */
[----:B-1----:R-:W-:Y:S01]  /*85f0*/  F2FP.BF16.PACK_AB R0, RZ, R0 ;  /* 0x00000000ff00723e */ /* 0x002fe200000010ff */
[----:B------:R-:W-:Y:S05]  /*8600*/  BRA `(.L_x_16149) ;  /* 0x0000003000007947 */ /* 0x000fea0003800000 */
.L_x_16172:
[----:B------:R-:W2:Y:S02]  /*8610*/  LDG.E R2, [R2.64] ;  /* 0x0000002402027981 */ /* 0x000ea4000c1e1900 */
[----:B--2---:R-:W1:Y:S02]  /*8620*/  I2F.U32 R0, R2 ;  /* 0x0000000200007306 */ /* 0x004e640000201000 */
[----:B-1----:R-:W-:-:S06]  /*8630*/  F2FP.BF16.PACK_AB R0, RZ, R0 ;  /* 0x00000000ff00723e */ /* 0x002fcc00000010ff */
.L_x_16149:
[----:B-1---5:R-:W-:Y:S01]  /*8640*/  PRMT R2, RZ, 0x5410, R0 ;  /* 0x00005410ff027816 */ /* 0x022fe20000000000 */
        /* <DEDUP_REMOVED lines=28> */
.L_x_16181:
[----:B------:R-:W-:Y:S01]  /*8810*/  FSETP.GEU.FTZ.AND P0, PT, R5, -R6, PT ;  /* 0x800000060500720b */ /* 0x000fe20003f1e000 */
[----:B------:R-:W-:-:S12]  /*8820*/  FADD.FTZ R4, R4, -1 ;  /* 0xbf80000004047421 */ /* 0x000fd80000010000 */
[----:B------:R-:W-:Y:S02]  /*8830*/  @!P0 FADD.FTZ R4, R4, -1 ;  /* 0xbf80000004048421 */ /* 0x000fe40000010000 */
.L_x_16180:
[----:B------:R-:W-:Y:S05]  /*8840*/  BSYNC B1 ;  /* 0x0000000000017941 */ /* 0x000fea0003800000 */
.L_x_16179:
[----:B------:R-:W-:Y:S01]  /*8850*/  FFMA.FTZ R3, -R6, R4, R3 ;  /* 0x0000000406037223 */ /* 0x000fe20000010103 */
[----:B------:R-:W-:Y:S05]  /*8860*/  BRA `(.L_x_16177) ;  /* 0x000001f000007947 */ /* 0x000fea0003800000 */
.L_x_16178:
        /* <DEDUP_REMOVED lines=15> */
.L_x_16184:
        /* <DEDUP_REMOVED lines=13> */
.L_x_16183:
[----:B------:R-:W-:Y:S05]  /*8a30*/  BSYNC B1 ;  /* 0x0000000000017941 */ /* 0x000fea0003800000 */
.L_x_16182:
[----:B------:R-:W-:-:S04]  /*8a40*/  FMUL.FTZ R3, R4, 1.1920928955078125e-07 ;  /* 0x3400000004037820 */ /* 0x000fc80000410000 */
[----:B------:R-:W-:Y:S02]  /*8a50*/  FMUL.FTZ R3, R8, R3 ;  /* 0x0000000308037220 */ /* 0x000fe40000410000 */
.L_x_16177:
[----:B------:R-:W-:Y:S05]  /*8a60*/  BSYNC B0 ;  /* 0x0000000000007941 */ /* 0x000fea0003800000 */
.L_x_16176:
        /* <DEDUP_REMOVED lines=28> */
.L_x_16186:
[----:B------:R-:W-:Y:S05]  /*8c30*/  BSYNC B0 ;  /* 0x0000000000007941 */ /* 0x000fea0003800000 */
.L_x_16185:
        /* <DEDUP_REMOVED lines=13> */
.L_x_16190:
[----:B------:R-:W-:-:S06]  /*8d10*/  PRMT R3, RZ, 0x5410, R4 ;  /* 0x00005410ff037816 */ /* 0x000fcc0000000004 */
[----:B------:R-:W1:Y:S02]  /*8d20*/  F2I.S64.TRUNC R2, R3 ;  /* 0x0000000300027311 */ /* 0x000e64000020d900 */
[----:B-1----:R1:W-:Y:S01]  /*8d30*/  STG.E.U8 [R16.64], R2 ;  /* 0x0000000210007986 */ /* 0x0023e2000c101124 */
[----:B------:R-:W-:Y:S05]  /*8d40*/  BRA `(.L_x_16192) ;  /* 0x00000e4000007947 */ /* 0x000fea0003800000 */
.L_x_16189:
        /* <DEDUP_REMOVED lines=10> */
.L_x_16194:
[----:B------:R-:W-:-:S04]  /*8df0*/  PRMT R4, RZ, 0x5410, R4 ;  /* 0x00005410ff047816 */ /* 0x000fc80000000004 */
[----:B------:R-:W1:Y:S02]  /*8e00*/  F2I.FTZ.TRUNC.NTZ R3, R4 ;  /* 0x0000000400037305 */ /* 0x000e64000021f100 */
[----:B-1----:R1:W-:Y:S01]  /*8e10*/  STG.E [R16.64], R3 ;  /* 0x0000000310007986 */ /* 0x0023e2000c101924 */
[----:B------:R-:W-:Y:S05]  /*8e20*/  BRA `(.L_x_16192) ;  /* 0x00000d6000007947 */ /* 0x000fea0003800000 */
.L_x_16193:
[----:B------:R-:W-:-:S04]  /*8e30*/  PRMT R4, RZ, 0x5410, R4 ;  /* 0x00005410ff047816 */ /* 0x000fc80000000004 */
[----:B------:R-:W1:Y:S02]  /*8e40*/  F2I.FTZ.TRUNC.NTZ R3, R4 ;  /* 0x0000000400037305 */ /* 0x000e64000021f100 */
[----:B-1----:R1:W-:Y:S01]  /*8e50*/  STG.E.U16 [R16.64], R3 ;  /* 0x0000000310007986 */ /* 0x0023e2000c101524 */
[----:B------:R-:W-:Y:S05]  /*8e60*/  BRA `(.L_x_16192) ;  /* 0x00000d2000007947 */ /* 0x000fea0003800000 */
.L_x_16188:
        /* <DEDUP_REMOVED lines=9> */
.L_x_16196:
[----:B------:R-:W-:-:S04]  /*8f00*/  PRMT R0, RZ, 0x5410, R4 ;  /* 0x00005410ff007816 */ /* 0x000fc80000000004 */
[----:B------:R-:W-:-:S05]  /*8f10*/  F2FP.PACK_AB R0, RZ, R0 ;  /* 0x00000000ff00723e */ /* 0x000fca00000000ff */
[----:B------:R1:W-:Y:S01]  /*8f20*/  STG.E.U16 [R16.64], R0 ;  /* 0x0000000010007986 */ /* 0x0003e2000c101524 */
[----:B------:R-:W-:Y:S05]  /*8f30*/  BRA `(.L_x_16192) ;  /* 0x00000c5000007947 */ /* 0x000fea0003800000 */
.L_x_16195:
        /* <DEDUP_REMOVED lines=10> */
.L_x_16198:
[----:B------:R-:W-:-:S04]  /*8fe0*/  PRMT R4, RZ, 0x5410, R4 ;  /* 0x00005410ff047816 */ /* 0x000fc80000000004 */
[----:B------:R-:W-:-:S04]  /*8ff0*/  F2FP.PACK_AB R3, RZ, R4 ;  /* 0x00000004ff03723e */ /* 0x000fc800000000ff */
[----:B------:R-:W-:-:S05]  /*9000*/  PRMT R3, R3, 0x5410, RZ ;  /* 0x0000541003037816 */ /* 0x000fca00000000ff */
[----:B------:R1:W-:Y:S01]  /*9010*/  STG.E [R16.64], R3 ;  /* 0x0000000310007986 */ /* 0x0003e2000c101924 */
[----:B------:R-:W-:Y:S05]  /*9020*/  BRA `(.L_x_16192) ;  /* 0x00000b6000007947 */ /* 0x000fea0003800000 */
.L_x_16197:
[----:B------:R-:W-:-:S05]  /*9030*/  PRMT R2, RZ, 0x5410, R4 ;  /* 0x00005410ff027816 */ /* 0x000fca0000000004 */
[----:B------:R-:W-:-:S06]  /*9040*/  FMUL.FTZ R2, R2, 1 ;  /* 0x3f80000002027820 */ /* 0x000fcc0000410000 */
[----:B------:R-:W1:Y:S02]  /*9050*/  F2F.F64.F32 R2, R2 ;  /* 0x0000000200027310 */ /* 0x000e640000201800 */
[----:B-1----:R1:W-:Y:S01]  /*9060*/  STG.E.64 [R16.64], R2 ;  /* 0x0000000210007986 */ /* 0x0023e2000c101b24 */
[----:B------:R-:W-:Y:S05]  /*9070*/  BRA `(.L_x_16192) ;  /* 0x00000b1000007947 */ /* 0x000fea0003800000 */
.L_x_16187:
        /* <DEDUP_REMOVED lines=13> */
.L_x_16201:
[----:B------:R-:W-:Y:S01]  /*9150*/  PRMT R4, RZ, 0x5410, R4 ;  /* 0x00005410ff047816 */ /* 0x000fe20000000004 */
[----:B------:R-:W-:-:S04]  /*9160*/  CS2R R6, SRZ ;  /* 0x0000000000067805 */ /* 0x000fc8000001ff00 */
[----:B------:R-:W-:-:S06]  /*9170*/  FMUL.FTZ R4, R4, 1 ;  /* 0x3f80000004047820 */ /* 0x000fcc0000410000 */
[----:B------:R-:W1:Y:S02]  /*9180*/  F2F.F64.F32 R4, R4 ;  /* 0x0000000400047310 */ /* 0x000e640000201800 */
[----:B-1----:R1:W-:Y:S01]  /*9190*/  STG.E.128 [R16.64], R4 ;  /* 0x0000000410007986 */ /* 0x0023e2000c101d24 */
[----:B------:R-:W-:Y:S05]  /*91a0*/  BRA `(.L_x_16192) ;  /* 0x000009e000007947 */ /* 0x000fea0003800000 */
.L_x_16200:
        /* <DEDUP_REMOVED lines=21> */
.L_x_16205:
[----:B------:R-:W-:Y:S05]  /*9300*/  BSYNC B0 ;  /* 0x0000000000007941 */ /* 0x000fea0003800000 */
.L_x_16204:
[----:B------:R-:W-:-:S05]  /*9310*/  LOP3.LUT R3, R0, R3, RZ, 0xfc, !PT ;  /* 0x0000000300037212 */ /* 0x000fca00078efcff */
[----:B------:R1:W-:Y:S01]  /*9320*/  STG.E.U8 [R16.64], R3 ;  /* 0x0000000310007986 */ /* 0x0003e2000c101124 */
[----:B------:R-:W-:Y:S05]  /*9330*/  BRA `(.L_x_16192) ;  /* 0x0000085000007947 */ /* 0x000fea0003800000 */
.L_x_16203:
        /* <DEDUP_REMOVED lines=13> */
.L_x_16207:
[----:B------:R-:W-:Y:S01]  /*9410*/  IMAD.MOV.U32 R0, RZ, RZ, 0x7f ;  /* 0x0000007fff007424 */ /* 0x000fe200078e00ff */
[----:B------:R-:W-:-:S04]  /*9420*/  ISETP.GT.U32.AND P0, PT, R2, 0x7f800000, PT ;  /* 0x7f8000000200780c */ /* 0x000fc80003f04070 */
[----:B------:R-:W-:-:S04]  /*9430*/  SEL R0, R0, 0x7c, P0 ;  /* 0x0000007c00007807 */ /* 0x000fc80000000000 */
.L_x_16208:
[----:B------:R-:W-:Y:S05]  /*9440*/  BSYNC B0 ;  /* 0x0000000000007941 */ /* 0x000fea0003800000 */
.L_x_16206:
[----:B------:R-:W-:-:S04]  /*9450*/  LOP3.LUT R2, R3, 0x80000000, RZ, 0xc0, !PT ;  /* 0x8000000003027812 */ /* 0x000fc800078ec0ff */
[----:B------:R-:W-:-:S04]  /*9460*/  SHF.R.U32.HI R3, RZ, 0x18, R2 ;  /* 0x00000018ff037819 */ /* 0x000fc80000011602 */
[----:B------:R-:W-:-:S05]  /*9470*/  LOP3.LUT R3, R0, R3, RZ, 0xfc, !PT ;  /* 0x0000000300037212 */ /* 0x000fca00078efcff */
[----:B------:R1:W-:Y:S01]  /*9480*/  STG.E.U8 [R16.64], R3 ;  /* 0x0000000310007986 */ /* 0x0003e2000c101124 */
[----:B------:R-:W-:Y:S05]  /*9490*/  BRA `(.L_x_16192) ;  /* 0x000006f000007947 */ /* 0x000fea0003800000 */
.L_x_16202:
[----:B------:R1:W-:Y:S01]  /*94a0*/  STG.E.U16 [R16.64], R4 ;  /* 0x0000000410007986 */ /* 0x0003e2000c101524 */
[----:B------:R-:W-:Y:S05]  /*94b0*/  BRA `(.L_x_16192) ;  /* 0x000006d000007947 */ /* 0x000fea0003800000 */
.L_x_16199:
        /* <DEDUP_REMOVED lines=12> */
.L_x_16211:
        /* <DEDUP_REMOVED lines=17> */
.L_x_16214:
[----:B------:R-:W-:-:S04]  /*9690*/  LOP3.LUT R2, R3, 0x80000000, RZ, 0xc0, !PT ;  /* 0x8000000003027812 */ /* 0x000fc800078ec0ff */
[----:B------:R-:W-:-:S04]  /*96a0*/  SHF.R.U32.HI R3, RZ, 0x18, R2 ;  /* 0x00000018ff037819 */ /* 0x000fc80000011602 */
[----:B------:R-:W-:-:S04]  /*96b0*/  LOP3.LUT R0, R0, R3, RZ, 0xfc, !PT ;  /* 0x0000000300007212 */ /* 0x000fc800078efcff */
[----:B------:R-:W-:Y:S02]  /*96c0*/  PRMT R8, R0, 0x7610, R8 ;  /* 0x0000761000087816 */ /* 0x000fe40000000008 */
.L_x_16213:
[----:B------:R-:W-:Y:S05]  /*96d0*/  BSYNC B0 ;  /* 0x0000000000007941 */ /* 0x000fea0003800000 */
.L_x_16212:
[----:B------:R1:W-:Y:S01]  /*96e0*/  STG.E.U8 [R16.64], R8 ;  /* 0x0000000810007986 */ /* 0x0003e2000c101124 */
[----:B------:R-:W-:Y:S05]  /*96f0*/  BRA `(.L_x_16192) ;  /* 0x0000049000007947 */ /* 0x000fea0003800000 */
.L_x_16210:
        /* <DEDUP_REMOVED lines=17> */
.L_x_16217:
[----:B------:R-:W-:-:S04]  /*9810*/  LOP3.LUT R2, R3, 0x80000000, RZ, 0xc0, !PT ;  /* 0x8000000003027812 */ /* 0x000fc800078ec0ff */
[----:B------:R-:W-:-:S04]  /*9820*/  SHF.R.U32.HI R3, RZ, 0x18, R2 ;  /* 0x00000018ff037819 */ /* 0x000fc80000011602 */
[----:B------:R-:W-:-:S04]  /*9830*/  LOP3.LUT R0, R0, R3, RZ, 0xfc, !PT ;  /* 0x0000000300007212 */ /* 0x000fc800078efcff */
[----:B------:R-:W-:Y:S02]  /*9840*/  PRMT R8, R0, 0x7610, R8 ;  /* 0x0000761000087816 */ /* 0x000fe40000000008 */
.L_x_16216:
[----:B------:R-:W-:Y:S05]  /*9850*/  BSYNC B0 ;  /* 0x0000000000007941 */ /* 0x000fea0003800000 */
.L_x_16215:
[----:B------:R1:W-:Y:S01]  /*9860*/  STG.E.U8 [R16.64], R8 ;  /* 0x0000000810007986 */ /* 0x0003e2000c101124 */
[----:B------:R-:W-:Y:S05]  /*9870*/  BRA `(.L_x_16192) ;  /* 0x0000031000007947 */ /* 0x000fea0003800000 */
.L_x_16209:
        /* <DEDUP_REMOVED lines=22> */
.L_x_16191:
        /* <DEDUP_REMOVED lines=20> */
.L_x_16219:
[----:B------:R-:W-:-:S06]  /*9b20*/  PRMT R2, RZ, 0x5410, R4 ;  /* 0x00005410ff027816 */ /* 0x000fcc0000000004 */
[----:B------:R-:W1:Y:S02]  /*9b30*/  F2I.U64.TRUNC R2, R2 ;  /* 0x0000000200027311 */ /* 0x000e64000020d800 */
[----:B-1----:R1:W-:Y:S01]  /*9b40*/  STG.E.64 [R16.64], R2 ;  /* 0x0000000210007986 */ /* 0x0023e2000c101b24 */
[----:B------:R-:W-:Y:S05]  /*9b50*/  BRA `(.L_x_16192) ;  /* 0x0000003000007947 */ /* 0x000fea0003800000 */
.L_x_16218:
[----:B------:R-:W-:-:S04]  /*9b60*/  PRMT R4, RZ, 0x5410, R4 ;  /* 0x00005410ff047816 */ /* 0x000fc80000000004 */
[----:B------:R-:W1:Y:S02]  /*9b70*/  F2I.FTZ.U32.TRUNC.NTZ R3, R4 ;  /* 0x0000000400037305 */ /* 0x000e64000021f000 */
[----:B-1----:R1:W-:Y:S02]  /*9b80*/  STG.E [R16.64], R3 ;  /* 0x0000000310007986 */ /* 0x0023e4000c101924 */
.L_x_16192:
[----:B------:R-:W-:Y:S02]  /*9b90*/  IADD3 R19, R19, 0x80, RZ ;  /* 0x0000008013137810 */ /* 0x000fe40007ffe0ff */
.L_x_16065:
[----:B------:R-:W-:Y:S05]  /*9ba0*/  BSYNC B6 ;  /* 0x0000000000067941 */ /* 0x000fea0003800000 */
.L_x_16064:
        /* <DEDUP_REMOVED lines=230> */
.L_x_16220:
        /* <DEDUP_REMOVED lines=20> */
.L_x_16224:
[----:B------:R-:W2:Y:S02]  /*ab50*/  LDG.E.U8 R2, [R2.64] ;  /* 0x0000002402027981 */ /* 0x000ea4000c1e1100 */
[----:B--2---:R-:W0:Y:S02]  /*ab60*/  I2F.U16 R0, R2 ;  /* 0x0000000200007306 */ /* 0x004e240000101000 */
[----:B0-----:R-:W-:Y:S01]  /*ab70*/  F2FP.BF16.PACK_AB R0, RZ, R0 ;  /* 0x00000000ff00723e */ /* 0x001fe200000010ff */
[----:B------:R-:W-:Y:S05]  /*ab80*/  BRA `(.L_x_16226) ;  /* 0x00000e3000007947 */ /* 0x000fea0003800000 */
.L_x_16223:
        /* <DEDUP_REMOVED lines=10> */
.L_x_16228:
[----:B------:R-:W2:Y:S02]  /*ac30*/  LDG.E R2, [R2.64] ;  /* 0x0000002402027981 */ /* 0x000ea4000c1e1900 */
[----:B--2---:R-:W0:Y:S02]  /*ac40*/  I2F R0, R2 ;  /* 0x0000000200007306 */ /* 0x004e240000201400 */
[----:B0-----:R-:W-:Y:S01]  /*ac50*/  F2FP.BF16.PACK_AB R0, RZ, R0 ;  /* 0x00000000ff00723e */ /* 0x001fe200000010ff */
[----:B------:R-:W-:Y:S05]  /*ac60*/  BRA `(.L_x_16226) ;  /* 0x00000d5000007947 */ /* 0x000fea0003800000 */
.L_x_16227:
[----:B------:R-:W2:Y:S02]  /*ac70*/  LDG.E.U16 R2, [R2.64] ;  /* 0x0000002402027981 */ /* 0x000ea4000c1e1500 */
[----:B--2---:R-:W0:Y:S02]  /*ac80*/  I2F.S16 R0, R2 ;  /* 0x0000000200007306 */ /* 0x004e240000101400 */
[----:B0-----:R-:W-:Y:S01]  /*ac90*/  F2FP.BF16.PACK_AB R0, RZ, R0 ;  /* 0x00000000ff00723e */ /* 0x001fe200000010ff */
[----:B------:R-:W-:Y:S05]  /*aca0*/  BRA `(.L_x_16226) ;  /* 0x00000d1000007947 */ /* 0x000fea0003800000 */
.L_x_16222:
        /* <DEDUP_REMOVED lines=9> */
.L_x_16230:
[----:B------:R-:W2:Y:S02]  /*ad40*/  LDG.E.U16 R0, [R2.64] ;  /* 0x0000002402007981 */ /* 0x000ea4000c1e1500 */
[----:B--2---:R-:W-:-:S05]  /*ad50*/  HADD2.F32 R0, -RZ, R0.H0_H0 ;  /* 0x20000000ff007230 */ /* 0x004fca0000004100 */
[----:B------:R-:W-:Y:S01]  /*ad60*/  F2FP.BF16.PACK_AB R0, RZ, R0 ;  /* 0x00000000ff00723e */ /* 0x000fe200000010ff */
[----:B------:R-:W-:Y:S05]  /*ad70*/  BRA `(.L_x_16226) ;  /* 0x00000c4000007947 */ /* 0x000fea0003800000 */
.L_x_16229:
        /* <DEDUP_REMOVED lines=9> */
.L_x_16232:
[----:B------:R-:W2:Y:S02]  /*ae10*/  LDG.E.U16 R2, [R2.64] ;  /* 0x0000002402027981 */ /* 0x000ea4000c1e1500 */
[----:B--2---:R-:W-:-:S05]  /*ae20*/  HADD2.F32 R0, -RZ, R2.H0_H0 ;  /* 0x20000002ff007230 */ /* 0x004fca0000004100 */
[----:B------:R-:W-:Y:S01]  /*ae30*/  F2FP.BF16.PACK_AB R0, RZ, R0 ;  /* 0x00000000ff00723e */ /* 0x000fe200000010ff */
[----:B------:R-:W-:Y:S05]  /*ae40*/  BRA `(.L_x_16226) ;  /* 0x00000b7000007947 */ /* 0x000fea0003800000 */
.L_x_16231:
[----:B------:R-:W2:Y:S02]  /*ae50*/  LDG.E.64 R2, [R2.64] ;  /* 0x0000002402027981 */ /* 0x000ea4000c1e1b00 */
[----:B--2---:R-:W0:Y:S01]  /*ae60*/  F2F.F32.F64 R0, R2 ;  /* 0x0000000200007310 */ /* 0x004e220000301000 */
[----:B------:R-:W0:-:S14]  /*ae70*/  DSETP.GEU.AND P0, PT, |R2|, c[0x2][0x0], PT ;  /* 0x008000000200762a */ /* 0x000e1c0003f0e200 */
[----:B0-----:R-:W-:-:S05]  /*ae80*/  @!P0 FMUL R0, R0, 1.175494350822287508e-38 ;  /* 0x0080000000008820 */ /* 0x001fca0000400000 */
[----:B------:R-:W-:Y:S01]  /*ae90*/  F2FP.BF16.PACK_AB R0, RZ, R0 ;  /* 0x00000000ff00723e */ /* 0x000fe200000010ff */
[----:B------:R-:W-:Y:S05]  /*aea0*/  BRA `(.L_x_16226) ;  /* 0x00000b1000007947 */ /* 0x000fea0003800000 */
.L_x_16221:
        /* <DEDUP_REMOVED lines=13> */
.L_x_16235:
[----:B------:R-:W2:Y:S02]  /*af80*/  LDG.E.64 R2, [R2.64] ;  /* 0x0000002402027981 */ /* 0x000ea4000c1e1b00 */
[----:B--2---:R-:W0:Y:S01]  /*af90*/  F2F.F32.F64 R0, R2 ;  /* 0x0000000200007310 */ /* 0x004e220000301000 */
[----:B------:R-:W0:-:S14]  /*afa0*/  DSETP.GEU.AND P0, PT, |R2|, c[0x2][0x0], PT ;  /* 0x008000000200762a */ /* 0x000e1c0003f0e200 */
[----:B0-----:R-:W-:-:S05]  /*afb0*/  @!P0 FMUL R0, R0, 1.175494350822287508e-38 ;  /* 0x0080000000008820 */ /* 0x001fca0000400000 */
[----:B------:R-:W-:Y:S01]  /*afc0*/  F2FP.BF16.PACK_AB R0, RZ, R0 ;  /* 0x00000000ff00723e */ /* 0x000fe200000010ff */
[----:B------:R-:W-:Y:S05]  /*afd0*/  BRA `(.L_x_16226) ;  /* 0x000009e000007947 */ /* 0x000fea0003800000 */
.L_x_16234:
        /* <DEDUP_REMOVED lines=28> */
.L_x_16237:
        /* <DEDUP_REMOVED lines=15> */
.L_x_16236:
[----:B------:R0:W5:Y:S01]  /*b290*/  LDG.E.U16 R0, [R2.64] ;  /* 0x0000002402007981 */ /* 0x000162000c1e1500 */
[----:B------:R-:W-:Y:S05]  /*b2a0*/  BRA `(.L_x_16226) ;  /* 0x0000071000007947 */ /* 0x000fea0003800000 */
.L_x_16233:
        /* <DEDUP_REMOVED lines=12> */
.L_x_16240:
        /* <DEDUP_REMOVED lines=21> */
.L_x_16244:
[----:B------:R-:W-:Y:S05]  /*b4c0*/  BSYNC B1 ;  /* 0x0000000000017941 */ /* 0x000fea0003800000 */
.L_x_16243:
[----:B------:R-:W-:Y:S01]  /*b4d0*/  LEA R3, R0, 0x3b800000, 0x17 ;  /* 0x3b80000000037811 */ /* 0x000fe200078eb8ff */
[----:B------:R-:W-:-:S05]  /*b4e0*/  IMAD.SHL.U32 R0, R2, 0x100000, RZ ;  /* 0x0010000002007824 */ /* 0x000fca00078e00ff */
[----:B------:R-:W-:Y:S02]  /*b4f0*/  LOP3.LUT R0, R3, R0, R4, 0xfe, !PT ;  /* 0x0000000003007212 */ /* 0x000fe400078efe04 */
.L_x_16242:
[----:B------:R-:W-:Y:S05]  /*b500*/  BSYNC B0 ;  /* 0x0000000000007941 */ /* 0x000fea0003800000 */
.L_x_16241:
[----:B------:R-:W-:Y:S01]  /*b510*/  F2FP.BF16.PACK_AB R0, RZ, R0 ;  /* 0x00000000ff00723e */ /* 0x000fe200000010ff */
[----:B------:R-:W-:Y:S05]  /*b520*/  BRA `(.L_x_16226) ;  /* 0x0000049000007947 */ /* 0x000fea0003800000 */
.L_x_16239:
        /* <DEDUP_REMOVED lines=21> */
.L_x_16248:
[----:B------:R-:W-:Y:S05]  /*b680*/  BSYNC B1 ;  /* 0x0000000000017941 */ /* 0x000fea0003800000 */
.L_x_16247:
[----:B------:R-:W-:Y:S01]  /*b690*/  LEA R3, R0, 0x37800000, 0x17 ;  /* 0x3780000000037811 */ /* 0x000fe200078eb8ff */
[----:B------:R-:W-:-:S05]  /*b6a0*/  IMAD.SHL.U32 R0, R2, 0x200000, RZ ;  /* 0x0020000002007824 */ /* 0x000fca00078e00ff */
[----:B------:R-:W-:Y:S02]  /*b6b0*/  LOP3.LUT R0, R3, R0, R4, 0xfe, !PT ;  /* 0x0000000003007212 */ /* 0x000fe400078efe04 */
.L_x_16246:
[----:B------:R-:W-:Y:S05]  /*b6c0*/  BSYNC B0 ;  /* 0x0000000000007941 */ /* 0x000fea0003800000 */
.L_x_16245:
[----:B------:R-:W-:Y:S01]  /*b6d0*/  F2FP.BF16.PACK_AB R0, RZ, R0 ;  /* 0x00000000ff00723e */ /* 0x000fe200000010ff */
[----:B------:R-:W-:Y:S05]  /*b6e0*/  BRA `(.L_x_16226) ;  /* 0x000002d000007947 */ /* 0x000fea0003800000 */
.L_x_16238:
        /* <DEDUP_REMOVED lines=14> */
.L_x_16252:
[----:B------:R-:W-:Y:S05]  /*b7d0*/  BSYNC B0 ;  /* 0x0000000000007941 */ /* 0x000fea0003800000 */
.L_x_16251:
[----:B------:R-:W-:Y:S01]  /*b7e0*/  F2FP.BF16.PACK_AB R0, RZ, R0 ;  /* 0x00000000ff00723e */ /* 0x000fe200000010ff */
[----:B------:R-:W-:Y:S05]  /*b7f0*/  BRA `(.L_x_16226) ;  /* 0x000001c000007947 */ /* 0x000fea0003800000 */
.L_x_16225:
        /* <DEDUP_REMOVED lines=21> */
.L_x_16250:
[----:B------:R-:W2:Y:S02]  /*b950*/  LDG.E.64 R2, [R2.64] ;  /* 0x0000002402027981 */ /* 0x000ea4000c1e1b00 */
[----:B--2---:R-:W0:Y:S02]  /*b960*/  I2F.U64 R0, R2 ;  /* 0x0000000200007312 */ /* 0x004e240000301000 */
[----:B0-----:R-:W-:Y:S01]  /*b970*/  F2FP.BF16.PACK_AB R0, RZ, R0 ;  /* 0x00000000ff00723e */ /* 0x001fe200000010ff */
[----:B------:R-:W-:Y:S05]  /*b980*/  BRA `(.L_x_16226) ;  /* 0x0000003000007947 */ /* 0x000fea0003800000 */
.L_x_16249:
[----:B------:R-:W2:Y:S02]  /*b990*/  LDG.E R2, [R2.64] ;  /* 0x0000002402027981 */ /* 0x000ea4000c1e1900 */
[----:B--2---:R-:W0:Y:S02]  /*b9a0*/  I2F.U32 R0, R2 ;  /* 0x0000000200007306 */ /* 0x004e240000201000 */
[----:B0-----:R-:W-:-:S06]  /*b9b0*/  F2FP.BF16.PACK_AB R0, RZ, R0 ;  /* 0x00000000ff00723e */ /* 0x001fcc00000010ff */
.L_x_16226:
        /* <DEDUP_REMOVED lines=29> */
.L_x_16258:
[----:B------:R-:W-:Y:S01]  /*bb90*/  FSETP.GEU.FTZ.AND P0, PT, R5, -R6, PT ;  /* 0x800000060500720b */ /* 0x000fe20003f1e000 */
[----:B------:R-:W-:-:S12]  /*bba0*/  FADD.FTZ R4, R4, -1 ;  /* 0xbf80000004047421 */ /* 0x000fd80000010000 */
[----:B------:R-:W-:Y:S02]  /*bbb0*/  @!P0 FADD.FTZ R4, R4, -1 ;  /* 0xbf80000004048421 */ /* 0x000fe40000010000 */
.L_x_16257:
[----:B------:R-:W-:Y:S05]  /*bbc0*/  BSYNC B1 ;  /* 0x0000000000017941 */ /* 0x000fea0003800000 */
.L_x_16256:
[----:B------:R-:W-:Y:S01]  /*bbd0*/  FFMA.FTZ R3, -R6, R4, R3 ;  /* 0x0000000406037223 */ /* 0x000fe20000010103 */
[----:B------:R-:W-:Y:S05]  /*bbe0*/  BRA `(.L_x_16254) ;  /* 0x000001f000007947 */ /* 0x000fea0003800000 */
.L_x_16255:
        /* <DEDUP_REMOVED lines=15> */
.L_x_16261:
        /* <DEDUP_REMOVED lines=13> */
.L_x_16260:
[----:B------:R-:W-:Y:S05]  /*bdb0*/  BSYNC B1 ;  /* 0x0000000000017941 */ /* 0x000fea0003800000 */
.L_x_16259:
[----:B------:R-:W-:-:S04]  /*bdc0*/  FMUL.FTZ R3, R4, 1.1920928955078125e-07 ;  /* 0x3400000004037820 */ /* 0x000fc80000410000 */
[----:B------:R-:W-:Y:S02]  /*bdd0*/  FMUL.FTZ R3, R8, R3 ;  /* 0x0000000308037220 */ /* 0x000fe40000410000 */
.L_x_16254:
[----:B------:R-:W-:Y:S05]  /*bde0*/  BSYNC B0 ;  /* 0x0000000000007941 */ /* 0x000fea0003800000 */
.L_x_16253:
        /* <DEDUP_REMOVED lines=28> */
.L_x_16263:
[----:B------:R-:W-:Y:S05]  /*bfb0*/  BSYNC B0 ;  /* 0x0000000000007941 */ /* 0x000fea0003800000 */
.L_x_16262:
        /* <DEDUP_REMOVED lines=13> */
.L_x_16267:
[----:B------:R-:W-:-:S06]  /*c090*/  PRMT R3, RZ, 0x5410, R4 ;  /* 0x00005410ff037816 */ /* 0x000fcc0000000004 */
[----:B------:R-:W1:Y:S02]  /*c0a0*/  F2I.S64.TRUNC R2, R3 ;  /* 0x0000000300027311 */ /* 0x000e64000020d900 */
[----:B-1----:R-:W-:Y:S01]  /*c0b0*/  STG.E.U8 [R16.64], R2 ;  /* 0x0000000210007986 */ /* 0x002fe2000c101124 */
[----:B------:R-:W-:Y:S05]  /*c0c0*/  EXIT ;  /* 0x000000000000794d */ /* 0x000fea0003800000 */
.L_x_16266:
        /* <DEDUP_REMOVED lines=10> */
.L_x_16270:
[----:B------:R-:W-:-:S04]  /*c170*/  PRMT R4, RZ, 0x5410, R4 ;  /* 0x00005410ff047816 */ /* 0x000fc80000000004 */
[----:B------:R-:W1:Y:S02]  /*c180*/  F2I.FTZ.TRUNC.NTZ R3, R4 ;  /* 0x0000000400037305 */ /* 0x000e64000021f100 */
[----:B-1----:R-:W-:Y:S01]  /*c190*/  STG.E [R16.64], R3 ;  /* 0x0000000310007986 */ /* 0x002fe2000c101924 */
[----:B------:R-:W-:Y:S05]  /*c1a0*/  EXIT ;  /* 0x000000000000794d */ /* 0x000fea0003800000 */
.L_x_16269:
[----:B------:R-:W-:-:S04]  /*c1b0*/  PRMT R4, RZ, 0x5410, R4 ;  /* 0x00005410ff047816 */ /* 0x000fc80000000004 */
[----:B------:R-:W1:Y:S02]  /*c1c0*/  F2I.FTZ.TRUNC.NTZ R3, R4 ;  /* 0x0000000400037305 */ /* 0x000e64000021f100 */
[----:B-1----:R-:W-:Y:S01]  /*c1d0*/  STG.E.U16 [R16.64], R3 ;  /* 0x0000000310007986 */ /* 0x002fe2000c101524 */
[----:B------:R-:W-:Y:S05]  /*c1e0*/  EXIT ;  /* 0x000000000000794d */ /* 0x000fea0003800000 */
.L_x_16265:
        /* <DEDUP_REMOVED lines=9> */
.L_x_16272:
[----:B------:R-:W-:-:S04]  /*c280*/  PRMT R0, RZ, 0x5410, R4 ;  /* 0x00005410ff007816 */ /* 0x000fc80000000004 */
[----:B------:R-:W-:-:S05]  /*c290*/  F2FP.PACK_AB R0, RZ, R0 ;  /* 0x00000000ff00723e */ /* 0x000fca00000000ff */
[----:B------:R-:W-:Y:S01]  /*c2a0*/  STG.E.U16 [R16.64], R0 ;  /* 0x0000000010007986 */ /* 0x000fe2000c101524 */
[----:B------:R-:W-:Y:S05]  /*c2b0*/  EXIT ;  /* 0x000000000000794d */ /* 0x000fea0003800000 */
.L_x_16271:
        /* <DEDUP_REMOVED lines=10> */
.L_x_16274:
[----:B------:R-:W-:-:S04]  /*c360*/  PRMT R4, RZ, 0x5410, R4 ;  /* 0x00005410ff047816 */ /* 0x000fc80000000004 */
[----:B------:R-:W-:-:S04]  /*c370*/  F2FP.PACK_AB R3, RZ, R4 ;  /* 0x00000004ff03723e */ /* 0x000fc800000000ff */
[----:B------:R-:W-:-:S05]  /*c380*/  PRMT R3, R3, 0x5410, RZ ;  /* 0x0000541003037816 */ /* 0x000fca00000000ff */
[----:B------:R-:W-:Y:S01]  /*c390*/  STG.E [R16.64], R3 ;  /* 0x0000000310007986 */ /* 0x000fe2000c101924 */
[----:B------:R-:W-:Y:S05]  /*c3a0*/  EXIT ;  /* 0x000000000000794d */ /* 0x000fea0003800000 */
.L_x_16273:
[----:B------:R-:W-:-:S05]  /*c3b0*/  PRMT R2, RZ, 0x5410, R4 ;  /* 0x00005410ff027816 */ /* 0x000fca0000000004 */
[----:B------:R-:W-:-:S06]  /*c3c0*/  FMUL.FTZ R2, R2, 1 ;  /* 0x3f80000002027820 */ /* 0x000fcc0000410000 */
[----:B------:R-:W1:Y:S02]  /*c3d0*/  F2F.F64.F32 R2, R2 ;  /* 0x0000000200027310 */ /* 0x000e640000201800 */
[----:B-1----:R-:W-:Y:S01]  /*c3e0*/  STG.E.64 [R16.64], R2 ;  /* 0x0000000210007986 */ /* 0x002fe2000c101b24 */
[----:B------:R-:W-:Y:S05]  /*c3f0*/  EXIT ;  /* 0x000000000000794d */ /* 0x000fea0003800000 */
.L_x_16264:
        /* <DEDUP_REMOVED lines=13> */
.L_x_16277:
[----:B------:R-:W-:Y:S01]  /*c4d0*/  PRMT R4, RZ, 0x5410, R4 ;  /* 0x00005410ff047816 */ /* 0x000fe20000000004 */
[----:B------:R-:W-:-:S04]  /*c4e0*/  CS2R R6, SRZ ;  /* 0x0000000000067805 */ /* 0x000fc8000001ff00 */
[----:B------:R-:W-:-:S06]  /*c4f0*/  FMUL.FTZ R4, R4, 1 ;  /* 0x3f80000004047820 */ /* 0x000fcc0000410000 */
[----:B------:R-:W1:Y:S02]  /*c500*/  F2F.F64.F32 R4, R4 ;  /* 0x0000000400047310 */ /* 0x000e640000201800 */
[----:B-1----:R-:W-:Y:S01]  /*c510*/  STG.E.128 [R16.64], R4 ;  /* 0x0000000410007986 */ /* 0x002fe2000c101d24 */
[----:B------:R-:W-:Y:S05]  /*c520*/  EXIT ;  /* 0x000000000000794d */ /* 0x000fea0003800000 */
.L_x_16276:
        /* <DEDUP_REMOVED lines=21> */
.L_x_16281:
[----:B------:R-:W-:Y:S05]  /*c680*/  BSYNC B0 ;  /* 0x0000000000007941 */ /* 0x000fea0003800000 */
.L_x_16280:
[----:B------:R-:W-:-:S05]  /*c690*/  LOP3.LUT R3, R0, R3, RZ, 0xfc, !PT ;  /* 0x0000000300037212 */ /* 0x000fca00078efcff */
[----:B------:R-:W-:Y:S01]  /*c6a0*/  STG.E.U8 [R16.64], R3 ;  /* 0x0000000310007986 */ /* 0x000fe2000c101124 */
[----:B------:R-:W-:Y:S05]  /*c6b0*/  EXIT ;  /* 0x000000000000794d */ /* 0x000fea0003800000 */
.L_x_16279:
        /* <DEDUP_REMOVED lines=13> */
.L_x_16283:
[----:B------:R-:W-:Y:S01]  /*c790*/  IMAD.MOV.U32 R0, RZ, RZ, 0x7f ;  /* 0x0000007fff007424 */ /* 0x000fe200078e00ff */
[----:B------:R-:W-:-:S04]  /*c7a0*/  ISETP.GT.U32.AND P0, PT, R2, 0x7f800000, PT ;  /* 0x7f8000000200780c */ /* 0x000fc80003f04070 */
[----:B------:R-:W-:-:S04]  /*c7b0*/  SEL R0, R0, 0x7c, P0 ;  /* 0x0000007c00007807 */ /* 0x000fc80000000000 */
.L_x_16284:
[----:B------:R-:W-:Y:S05]  /*c7c0*/  BSYNC B0 ;  /* 0x0000000000007941 */ /* 0x000fea0003800000 */
.L_x_16282:
[----:B------:R-:W-:-:S04]  /*c7d0*/  LOP3.LUT R2, R3, 0x80000000, RZ, 0xc0, !PT ;  /* 0x8000000003027812 */ /* 0x000fc800078ec0ff */
[----:B------:R-:W-:-:S04]  /*c7e0*/  SHF.R.U32.HI R3, RZ, 0x18, R2 ;  /* 0x00000018ff037819 */ /* 0x000fc80000011602 */
[----:B------:R-:W-:-:S05]  /*c7f0*/  LOP3.LUT R3, R0, R3, RZ, 0xfc, !PT ;  /* 0x0000000300037212 */ /* 0x000fca00078efcff */
[----:B------:R-:W-:Y:S01]  /*c800*/  STG.E.U8 [R16.64], R3 ;  /* 0x0000000310007986 */ /* 0x000fe2000c101124 */
[----:B------:R-:W-:Y:S05]  /*c810*/  EXIT ;  /* 0x000000000000794d */ /* 0x000fea0003800000 */
.L_x_16278:
[----:B------:R-:W-:Y:S01]  /*c820*/  STG.E.U16 [R16.64], R4 ;  /* 0x0000000410007986 */ /* 0x000fe2000c101524 */
[----:B------:R-:W-:Y:S05]  /*c830*/  EXIT ;  /* 0x000000000000794d */ /* 0x000fea0003800000 */
.L_x_16275:
        /* <DEDUP_REMOVED lines=12> */
.L_x_16287:
        /* <DEDUP_REMOVED lines=17> */
.L_x_16290:
[----:B------:R-:W-:-:S04]  /*ca10*/  LOP3.LUT R2, R3, 0x80000000, RZ, 0xc0, !PT ;  /* 0x8000000003027812 */ /* 0x000fc800078ec0ff */
[----:B------:R-:W-:-:S04]  /*ca20*/  SHF.R.U32.HI R3, RZ, 0x18, R2 ;  /* 0x00000018ff037819 */ /* 0x000fc80000011602 */
[----:B------:R-:W-:-:S04]  /*ca30*/  LOP3.LUT R0, R0, R3, RZ, 0xfc, !PT ;  /* 0x0000000300007212 */ /* 0x000fc800078efcff */
[----:B------:R-:W-:Y:S02]  /*ca40*/  PRMT R8, R0, 0x7610, R8 ;  /* 0x0000761000087816 */ /* 0x000fe40000000008 */
.L_x_16289:
[----:B------:R-:W-:Y:S05]  /*ca50*/  BSYNC B0 ;  /* 0x0000000000007941 */ /* 0x000fea0003800000 */
.L_x_16288:
[----:B------:R-:W-:Y:S01]  /*ca60*/  STG.E.U8 [R16.64], R8 ;  /* 0x0000000810007986 */ /* 0x000fe2000c101124 */
[----:B------:R-:W-:Y:S05]  /*ca70*/  EXIT ;  /* 0x000000000000794d */ /* 0x000fea0003800000 */
.L_x_16286:
        /* <DEDUP_REMOVED lines=17> */
.L_x_16293:
[----:B------:R-:W-:-:S04]  /*cb90*/  LOP3.LUT R2, R3, 0x80000000, RZ, 0xc0, !PT ;  /* 0x8000000003027812 */ /* 0x000fc800078ec0ff */
[----:B------:R-:W-:-:S04]  /*cba0*/  SHF.R.U32.HI R3, RZ, 0x18, R2 ;  /* 0x00000018ff037819 */ /* 0x000fc80000011602 */
[----:B------:R-:W-:-:S04]  /*cbb0*/  LOP3.LUT R0, R0, R3, RZ, 0xfc, !PT ;  /* 0x0000000300007212 */ /* 0x000fc800078efcff */
[----:B------:R-:W-:Y:S02]  /*cbc0*/  PRMT R8, R0, 0x7610, R8 ;  /* 0x0000761000087816 */ /* 0x000fe40000000008 */
.L_x_16292:
[----:B------:R-:W-:Y:S05]  /*cbd0*/  BSYNC B0 ;  /* 0x0000000000007941 */ /* 0x000fea0003800000 */
.L_x_16291:
[----:B------:R-:W-:Y:S01]  /*cbe0*/  STG.E.U8 [R16.64], R8 ;  /* 0x0000000810007986 */ /* 0x000fe2000c101124 */
[----:B------:R-:W-:Y:S05]  /*cbf0*/  EXIT ;  /* 0x000000000000794d */ /* 0x000fea0003800000 */
.L_x_16285:
        /* <DEDUP_REMOVED lines=22> */
.L_x_16268:
        /* <DEDUP_REMOVED lines=20> */
.L_x_16295:
[----:B------:R-:W-:-:S06]  /*cea0*/  PRMT R2, RZ, 0x5410, R4 ;  /* 0x00005410ff027816 */ /* 0x000fcc0000000004 */
[----:B------:R-:W1:Y:S02]  /*ceb0*/  F2I.U64.TRUNC R2, R2 ;  /* 0x0000000200027311 */ /* 0x000e64000020d800 */
[----:B-1----:R-:W-:Y:S01]  /*cec0*/  STG.E.64 [R16.64], R2 ;  /* 0x0000000210007986 */ /* 0x002fe2000c101b24 */
[----:B------:R-:W-:Y:S05]  /*ced0*/  EXIT ;  /* 0x000000000000794d */ /* 0x000fea0003800000 */
.L_x_16294:
[----:B------:R-:W-:-:S04]  /*cee0*/  PRMT R4, RZ, 0x5410, R4 ;  /* 0x00005410ff047816 */ /* 0x000fc80000000004 */
[----:B------:R-:W1:Y:S02]  /*cef0*/  F2I.FTZ.U32.TRUNC.NTZ R3, R4 ;  /* 0x0000000400037305 */ /* 0x000e64000021f000 */
[----:B-1----:R-:W-:Y:S01]  /*cf00*/  STG.E [R16.64], R3 ;  /* 0x0000000310007986 */ /* 0x002fe2000c101924 */
[----:B------:R-:W-:Y:S05]  /*cf10*/  EXIT ;  /* 0x000000000000794d */ /* 0x000fea0003800000 */
.L_x_16296:
        /* <DEDUP_REMOVED lines=14> */
.L_x_32626:


//--------------------- .text._ZN2at6native27unrolled_elementwise_kernelIZZZNS0_15binary_internal21div_floor_kernel_cudaERNS_18TensorIteratorBaseEENKUlvE0_clEvENKUlvE2_clEvEUlN3c108BFloat16EE_St5arrayIPcLm2EELi4E23TrivialOffsetCalculatorILi1EjESE_NS0_6memory12LoadWithCastILi1EEENSF_13StoreWithCastILi1EEEEEviT_T0_T2_T3_T4_T5_ --------------------------
	.section	.text._ZN2at6native27unrolled_elementwise_kernelIZZZNS0_15binary_internal21div_floor_kernel_cudaERNS_18TensorIteratorBaseEENKUlvE0_clEvENKUlvE2_clEvEUlN3c108BFloat16EE_St5arrayIPcLm2EELi4E23TrivialOffsetCalculatorILi1EjESE_NS0_6memory12LoadWithCastILi1EEENSF_13StoreWithCastILi1EEEEEviT_T0_T2_T3_T4_T5_,"ax",@progbits
	.sectioninfo	@"SHI_REGISTERS=29"
	.align	128
        .global         _ZN2at6native27unrolled_elementwise_kernelIZZZNS0_15binary_internal21div_floor_kernel_cudaERNS_18TensorIteratorBaseEENKUlvE0_clEvENKUlvE2_clEvEUlN3c108BFloat16EE_St5arrayIPcLm2EELi4E23TrivialOffsetCalculatorILi1EjESE_NS0_6memory12LoadWithCastILi1EEENSF_13StoreWithCastILi1EEEEEviT_T0_T2_T3_T4_T5_
        .type           _ZN2at6native27unrolled_elementwise_kernelIZZZNS0_15binary_internal21div_floor_kernel_cudaERNS_18TensorIteratorBaseEENKUlvE0_clEvENKUlvE2_clEvEUlN3c108BFloat16EE_St5arrayIPcLm2EELi4E23TrivialOffsetCalculatorILi1EjESE_NS0_6memory12LoadWithCastILi1EEENSF_13StoreWithCastILi1EEEEEviT_T0_T2_T3_T4_T5_,@function
        .size           _ZN2at6native27unrolled_elementwise_kernelIZZZNS0_15binary_internal21div_floor_kernel_cudaERNS_18TensorIteratorBaseEENKUlvE0_clEvENKUlvE2_clEvEUlN3c108BFloat16EE_St5arrayIPcLm2EELi4E23TrivialOffsetCalculatorILi1EjESE_NS0_6memory12LoadWithCastILi1EEENSF_13StoreWithCastILi1EEEEEviT_T0_T2_T3_T4_T5_,(.L_x_32627 - _ZN2at6native27unrolled_elementwise_kernelIZZZNS0_15binary_internal21div_floor_kernel_cudaERNS_18TensorIteratorBaseEENKUlvE0_clEvENKUlvE2_clEvEUlN3c108BFloat16EE_St5arrayIPcLm2EELi4E23TrivialOffsetCalculatorILi1EjESE_NS0_6memory12LoadWithCastILi1EEENSF_13StoreWithCastILi1EEEEEviT_T0_T2_T3_T4_T5_)
        .other          _ZN2at6native27unrolled_elementwise_kernelIZZZNS0_15binary_internal21div_floor_kernel_cudaERNS_18TensorIteratorBaseEENKUlvE0_clEvENKUlvE2_clEvEUlN3c108BFloat16EE_St5arrayIPcLm2EELi4E23TrivialOffsetCalculatorILi1EjESE_NS0_6memory12LoadWithCastILi1EEENSF_13StoreWithCastILi1EEEEEviT_T0_T2_T3_T4_T5_,@"STO_CUDA_ENTRY STV_DEFAULT"
_ZN2at6native27unrolled_elementwise_kernelIZZZNS0_15binary_internal21div_floor_kernel_cudaERNS_18TensorIteratorBaseEENKUlvE0_clEvENKUlvE2_clEvEUlN3c108BFloat16EE_St5arrayIPcLm2EELi4E23TrivialOffsetCalculatorILi1EjESE_NS0_6memory12LoadWithCastILi1EEENSF_13StoreWithCastILi1EEEEEviT_T0_T2_T3_T4_T5_:
.text._ZN2at6native27unrolled_elementwise_kernelIZZZNS0_15binary_internal21div_floor_kernel_cudaERNS_18TensorIteratorBaseEENKUlvE0_clEvENKUlvE2_clEvEUlN3c108BFloat16EE_St5arrayIPcLm2EELi4E23TrivialOffsetCalculatorILi1EjESE_NS0_6memory12LoadWithCastILi1EEENSF_13StoreWithCastILi1EEEEEviT_T0_T2_T3_T4_T5_:
        /* <DEDUP_REMOVED lines=34> */
.L_x_16302:
[----:B------:R-:W2:Y:S02]  /*0220*/  LDG.E.U8 R2, [R2.64] ;  /* 0x0000002402027981 */ /* 0x000ea4000c1e1100 */
[----:B--2---:R-:W0:Y:S02]  /*0230*/  I2F.U16 R0, R2 ;  /* 0x0000000200007306 */ /* 0x004e240000101000 */
[----:B0-----:R-:W-:-:S04]  /*0240*/  F2FP.BF16.PACK_AB R0, RZ, R0 ;  /* 0x00000000ff00723e */ /* 0x001fc800000010ff */
[----:B------:R-:W-:Y:S01]  /*0250*/  PRMT R23, R0, 0x7610, R23 ;  /* 0x0000761000177816 */ /* 0x000fe20000000017 */
[----:B------:R-:W-:Y:S05]  /*0260*/  BRA `(.L_x_16304) ;  /* 0x00000f0000007947 */ /* 0x000fea0003800000 */
.L_x_16301:
        /* <DEDUP_REMOVED lines=11> */
.L_x_16306:
[----:B------:R-:W2:Y:S02]  /*0320*/  LDG.E R2, [R2.64] ;  /* 0x0000002402027981 */ /* 0x000ea4000c1e1900 */
[----:B--2---:R-:W0:Y:S02]  /*0330*/  I2F R0, R2 ;  /* 0x0000000200007306 */ /* 0x004e240000201400 */
[----:B0-----:R-:W-:-:S04]  /*0340*/  F2FP.BF16.PACK_AB R0, RZ, R0 ;  /* 0x00000000ff00723e */ /* 0x001fc800000010ff */
[----:B------:R-:W-:Y:S01]  /*0350*/  PRMT R23, R0, 0x7610, R23 ;  /* 0x0000761000177816 */ /* 0x000fe20000000017 */
[----:B------:R-:W-:Y:S05]  /*0360*/  BRA `(.L_x_16304) ;  /* 0x00000e0000007947 */ /* 0x000fea0003800000 */
.L_x_16305:
[----:B------:R-:W2:Y:S02]  /*0370*/  LDG.E.U16 R2, [R2.64] ;  /* 0x0000002402027981 */ /* 0x000ea4000c1e1500 */
[----:B--2---:R-:W0:Y:S02]  /*0380*/  I2F.S16 R0, R2 ;  /* 0x0000000200007306 */ /* 0x004e240000101400 */
[----:B0-----:R-:W-:-:S04]  /*0390*/  F2FP.BF16.PACK_AB R0, RZ, R0 ;  /* 0x00000000ff00723e */ /* 0x001fc800000010ff */
[----:B------:R-:W-:Y:S01]  /*03a0*/  PRMT R23, R0, 0x7610, R23 ;  /* 0x0000761000177816 */ /* 0x000fe20000000017 */
[----:B------:R-:W-:Y:S05]  /*03b0*/  BRA `(.L_x_16304) ;  /* 0x00000db000007947 */ /* 0x000fea0003800000 */
.L_x_16300:
        /* <DEDUP_REMOVED lines=9> */
.L_x_16308:
[----:B------:R-:W2:Y:S02]  /*0450*/  LDG.E.U16 R0, [R2.64] ;  /* 0x0000002402007981 */ /* 0x000ea4000c1e1500 */
[----:B--2---:R-:W-:-:S05]  /*0460*/  HADD2.F32 R0, -RZ, R0.H0_H0 ;  /* 0x20000000ff007230 */ /* 0x004fca0000004100 */
[----:B------:R-:W-:-:S04]  /*0470*/  F2FP.BF16.PACK_AB R0, RZ, R0 ;  /* 0x00000000ff00723e */ /* 0x000fc800000010ff */
[----:B------:R-:W-:Y:S01]  /*0480*/  PRMT R23, R0, 0x7610, R23 ;  /* 0x0000761000177816 */ /* 0x000fe20000000017 */
[----:B------:R-:W-:Y:S05]  /*0490*/  BRA `(.L_x_16304) ;  /* 0x00000cd000007947 */ /* 0x000fea0003800000 */
.L_x_16307:
        /* <DEDUP_REMOVED lines=9> */
.L_x_16310:
[----:B------:R-:W2:Y:S02]  /*0530*/  LDG.E.U16 R2, [R2.64] ;  /* 0x0000002402027981 */ /* 0x000ea4000c1e1500 */
[----:B--2---:R-:W-:-:S05]  /*0540*/  HADD2.F32 R0, -RZ, R2.H0_H0 ;  /* 0x20000002ff007230 */ /* 0x004fca0000004100 */
[----:B------:R-:W-:-:S04]  /*0550*/  F2FP.BF16.PACK_AB R0, RZ, R0 ;  /* 0x00000000ff00723e */ /* 0x000fc800000010ff */
[----:B------:R-:W-:Y:S01]  /*0560*/  PRMT R23, R0, 0x7610, R23 ;  /* 0x0000761000177816 */ /* 0x000fe20000000017 */
[----:B------:R-:W-:Y:S05]  /*0570*/  BRA `(.L_x_16304) ;  /* 0x00000bf000007947 */ /* 0x000fea0003800000 */
.L_x_16309:
[----:B------:R-:W2:Y:S02]  /*0580*/  LDG.E.64 R2, [R2.64] ;  /* 0x0000002402027981 */ /* 0x000ea4000c1e1b00 */
[----:B--2---:R-:W0:Y:S01]  /*0590*/  F2F.F32.F64 R0, R2 ;  /* 0x0000000200007310 */ /* 0x004e220000301000 */
[----:B------:R-:W0:-:S14]  /*05a0*/  DSETP.GEU.AND P0, PT, |R2|, c[0x2][0x0], PT ;  /* 0x008000000200762a */ /* 0x000e1c0003f0e200 */
[----:B0-----:R-:W-:-:S05]  /*05b0*/  @!P0 FMUL R0, R0, 1.175494350822287508e-38 ;  /* 0x0080000000008820 */ /* 0x001fca0000400000 */
[----:B------:R-:W-:-:S04]  /*05c0*/  F2FP.BF16.PACK_AB R0, RZ, R0 ;  /* 0x00000000ff00723e */ /* 0x000fc800000010ff */
[----:B------:R-:W-:Y:S01]  /*05d0*/  PRMT R23, R0, 0x7610, R23 ;  /* 0x0000761000177816 */ /* 0x000fe20000000017 */
[----:B------:R-:W-:Y:S05]  /*05e0*/  BRA `(.L_x_16304) ;  /* 0x00000b8000007947 */ /* 0x000fea0003800000 */
.L_x_16299:
        /* <DEDUP_REMOVED lines=14> */
.L_x_16313:
[----:B------:R-:W2:Y:S02]  /*06d0*/  LDG.E.64 R2, [R2.64] ;  /* 0x0000002402027981 */ /* 0x000ea4000c1e1b00 */
[----:B--2---:R-:W0:Y:S01]  /*06e0*/  F2F.F32.F64 R0, R2 ;  /* 0x0000000200007310 */ /* 0x004e220000301000 */
[----:B------:R-:W0:-:S14]  /*06f0*/  DSETP.GEU.AND P0, PT, |R2|, c[0x2][0x0], PT ;  /* 0x008000000200762a */ /* 0x000e1c0003f0e200 */
[----:B0-----:R-:W-:-:S05]  /*0700*/  @!P0 FMUL R0, R0, 1.175494350822287508e-38 ;  /* 0x0080000000008820 */ /* 0x001fca0000400000 */
[----:B------:R-:W-:-:S04]  /*0710*/  F2FP.BF16.PACK_AB R0, RZ, R0 ;  /* 0x00000000ff00723e */ /* 0x000fc800000010ff */
[----:B------:R-:W-:Y:S01]  /*0720*/  PRMT R23, R0, 0x7610, R23 ;  /* 0x0000761000177816 */ /* 0x000fe20000000017 */
[----:B------:R-:W-:Y:S05]  /*0730*/  BRA `(.L_x_16304) ;  /* 0x00000a3000007947 */ /* 0x000fea0003800000 */
.L_x_16312:
        /* <DEDUP_REMOVED lines=28> */
.L_x_16315:
        /* <DEDUP_REMOVED lines=15> */
.L_x_16314:
[----:B------:R0:W5:Y:S01]  /*09f0*/  LDG.E.U16 R23, [R2.64] ;  /* 0x0000002402177981 */ /* 0x000162000c1e1500 */
[----:B------:R-:W-:Y:S05]  /*0a00*/  BRA `(.L_x_16304) ;  /* 0x0000076000007947 */ /* 0x000fea0003800000 */
.L_x_16311:
        /* <DEDUP_REMOVED lines=12> */
.L_x_16318:
        /* <DEDUP_REMOVED lines=21> */
.L_x_16322:
[----:B------:R-:W-:Y:S05]  /*0c20*/  BSYNC B1 ;  /* 0x0000000000017941 */ /* 0x000fea0003800000 */
.L_x_16321:
[----:B------:R-:W-:Y:S01]  /*0c30*/  LEA R3, R0, 0x3b800000, 0x17 ;  /* 0x3b80000000037811 */ /* 0x000fe200078eb8ff */
[----:B------:R-:W-:-:S05]  /*0c40*/  IMAD.SHL.U32 R0, R2, 0x100000, RZ ;  /* 0x0010000002007824 */ /* 0x000fca00078e00ff */
[----:B------:R-:W-:Y:S02]  /*0c50*/  LOP3.LUT R0, R3, R0, R4, 0xfe, !PT ;  /* 0x0000000003007212 */ /* 0x000fe400078efe04 */
.L_x_16320:
[----:B------:R-:W-:Y:S05]  /*0c60*/  BSYNC B0 ;  /* 0x0000000000007941 */ /* 0x000fea0003800000 */
.L_x_16319:
[----:B------:R-:W-:-:S04]  /*0c70*/  F2FP.BF16.PACK_AB R0, RZ, R0 ;  /* 0x00000000ff00723e */ /* 0x000fc800000010ff */
[----:B------:R-:W-:Y:S01]  /*0c80*/  PRMT R23, R0, 0x7610, R23 ;  /* 0x0000761000177816 */ /* 0x000fe20000000017 */
[----:B------:R-:W-:Y:S05]  /*0c90*/  BRA `(.L_x_16304) ;  /* 0x000004d000007947 */ /* 0x000fea0003800000 */
.L_x_16317:
        /* <DEDUP_REMOVED lines=21> */
.L_x_16326:
[----:B------:R-:W-:Y:S05]  /*0df0*/  BSYNC B1 ;  /* 0x0000000000017941 */ /* 0x000fea0003800000 */
.L_x_16325:
[----:B------:R-:W-:Y:S01]  /*0e00*/  LEA R3, R0, 0x37800000, 0x17 ;  /* 0x3780000000037811 */ /* 0x000fe200078eb8ff */
[----:B------:R-:W-:-:S05]  /*0e10*/  IMAD.SHL.U32 R0, R2, 0x200000, RZ ;  /* 0x0020000002007824 */ /* 0x000fca00078e00ff */
[----:B------:R-:W-:Y:S02]  /*0e20*/  LOP3.LUT R0, R3, R0, R4, 0xfe, !PT ;  /* 0x0000000003007212 */ /* 0x000fe400078efe04 */
.L_x_16324:
[----:B------:R-:W-:Y:S05]  /*0e30*/  BSYNC B0 ;  /* 0x0000000000007941 */ /* 0x000fea0003800000 */
.L_x_16323:
[----:B------:R-:W-:-:S04]  /*0e40*/  F2FP.BF16.PACK_AB R0, RZ, R0 ;  /* 0x00000000ff00723e */ /* 0x000fc800000010ff */
[----:B------:R-:W-:Y:S01]  /*0e50*/  PRMT R23, R0, 0x7610, R23 ;  /* 0x0000761000177816 */ /* 0x000fe20000000017 */
[----:B------:R-:W-:Y:S05]  /*0e60*/  BRA `(.L_x_16304) ;  /* 0x0000030000007947 */ /* 0x000fea0003800000 */
.L_x_16316:
        /* <DEDUP_REMOVED lines=14> */
.L_x_16330:
[----:B------:R-:W-:Y:S05]  /*0f50*/  BSYNC B0 ;  /* 0x0000000000007941 */ /* 0x000fea0003800000 */
.L_x_16329:
[----:B------:R-:W-:-:S04]  /*0f60*/  F2FP.BF16.PACK_AB R0, RZ, R0 ;  /* 0x00000000ff00723e */ /* 0x000fc800000010ff */
[----:B------:R-:W-:Y:S01]  /*0f70*/  PRMT R23, R0, 0x7610, R23 ;  /* 0x0000761000177816 */ /* 0x000fe20000000017 */
[----:B------:R-:W-:Y:S05]  /*0f80*/  BRA `(.L_x_16304) ;  /* 0x000001e000007947 */ /* 0x000fea0003800000 */
.L_x_16303:
        /* <DEDUP_REMOVED lines=21> */
.L_x_16328:
[----:B------:R-:W2:Y:S02]  /*10e0*/  LDG.E.64 R2, [R2.64] ;  /* 0x0000002402027981 */ /* 0x000ea4000c1e1b00 */
[----:B--2---:R-:W0:Y:S02]  /*10f0*/  I2F.U64 R0, R2 ;  /* 0x0000000200007312 */ /* 0x004e240000301000 */
[----:B0-----:R-:W-:-:S04]  /*1100*/  F2FP.BF16.PACK_AB R0, RZ, R0 ;  /* 0x00000000ff00723e */ /* 0x001fc800000010ff */
[----:B------:R-:W-:Y:S01]  /*1110*/  PRMT R23, R0, 0x7610, R23 ;  /* 0x0000761000177816 */ /* 0x000fe20000000017 */
[----:B------:R-:W-:Y:S05]  /*1120*/  BRA `(.L_x_16304) ;  /* 0x0000004000007947 */ /* 0x000fea0003800000 */
.L_x_16327:
[----:B------:R-:W2:Y:S02]  /*1130*/  LDG.E R2, [R2.64] ;  /* 0x0000002402027981 */ /* 0x000ea4000c1e1900 */
[----:B--2---:R-:W0:Y:S02]  /*1140*/  I2F.U32 R0, R2 ;  /* 0x0000000200007306 */ /* 0x004e240000201000 */
[----:B0-----:R-:W-:-:S04]  /*1150*/  F2FP.BF16.PACK_AB R0, RZ, R0 ;  /* 0x00000000ff00723e */ /* 0x001fc800000010ff */
[----:B------:R-:W-:Y:S02]  /*1160*/  PRMT R23, R0, 0x7610, R23 ;  /* 0x0000761000177816 */ /* 0x000fe40000000017 */
.L_x_16304:
[----:B------:R-:W-:-:S05]  /*1170*/  IADD3 R17, R17, 0x80, RZ ;  /* 0x0000008011117810 */ /* 0x000fca0007ffe0ff */
.L_x_16298:
[----:B-1----:R-:W-:Y:S05]  /*1180*/  BSYNC B6 ;  /* 0x0000000000067941 */ /* 0x002fea0003800000 */
.L_x_16297:
        /* <DEDUP_REMOVED lines=24> */
.L_x_16336:
[----:B------:R-:W2:Y:S02]  /*1310*/  LDG.E.U8 R2, [R2.64] ;  /* 0x0000002402027981 */ /* 0x000ea4000c1e1100 */
[----:B--2---:R-:W0:Y:S02]  /*1320*/  I2F.U16 R0, R2 ;  /* 0x0000000200007306 */ /* 0x004e240000101000 */
[----:B0-----:R-:W-:-:S04]  /*1330*/  F2FP.BF16.PACK_AB R0, RZ, R0 ;  /* 0x00000000ff00723e */ /* 0x001fc800000010ff */
[----:B------:R-:W-:Y:S01]  /*1340*/  PRMT R19, R0, 0x7610, R19 ;  /* 0x0000761000137816 */ /* 0x000fe20000000013 */
[----:B------:R-:W-:Y:S05]  /*1350*/  BRA `(.L_x_16338) ;  /* 0x00000f0000007947 */ /* 0x000fea0003800000 */
.L_x_16335:
        /* <DEDUP_REMOVED lines=11> */
.L_x_16340:
[----:B------:R-:W2:Y:S02]  /*1410*/  LDG.E R2, [R2.64] ;  /* 0x0000002402027981 */ /* 0x000ea4000c1e1900 */
[----:B--2---:R-:W0:Y:S02]  /*1420*/  I2F R0, R2 ;  /* 0x0000000200007306 */ /* 0x004e240000201400 */
[----:B0-----:R-:W-:-:S04]  /*1430*/  F2FP.BF16.PACK_AB R0, RZ, R0 ;  /* 0x00000000ff00723e */ /* 0x001fc800000010ff */
[----:B------:R-:W-:Y:S01]  /*1440*/  PRMT R19, R0, 0x7610, R19 ;  /* 0x0000761000137816 */ /* 0x000fe20000000013 */
[----:B------:R-:W-:Y:S05]  /*1450*/  BRA `(.L_x_16338) ;  /* 0x00000e0000007947 */ /* 0x000fea0003800000 */
.L_x_16339:
[----:B------:R-:W2:Y:S02]  /*1460*/  LDG.E.U16 R2, [R2.64] ;  /* 0x0000002402027981 */ /* 0x000ea4000c1e1500 */
[----:B--2---:R-:W0:Y:S02]  /*1470*/  I2F.S16 R0, R2 ;  /* 0x0000000200007306 */ /* 0x004e240000101400 */
[----:B0-----:R-:W-:-:S04]  /*1480*/  F2FP.BF16.PACK_AB R0, RZ, R0 ;  /* 0x00000000ff00723e */ /* 0x001fc800000010ff */
[----:B------:R-:W-:Y:S01]  /*1490*/  PRMT R19, R0, 0x7610, R19 ;  /* 0x0000761000137816 */ /* 0x000fe20000000013 */
[----:B------:R-:W-:Y:S05]  /*14a0*/  BRA `(.L_x_16338) ;  /* 0x00000db000007947 */ /* 0x000fea0003800000 */
.L_x_16334:
        /* <DEDUP_REMOVED lines=9> */
.L_x_16342:
[----:B------:R-:W2:Y:S02]  /*1540*/  LDG.E.U16 R0, [R2.64] ;  /* 0x0000002402007981 */ /* 0x000ea4000c1e1500 */
[----:B--2---:R-:W-:-:S05]  /*1550*/  HADD2.F32 R0, -RZ, R0.H0_H0 ;  /* 0x20000000ff007230 */ /* 0x004fca0000004100 */
[----:B------:R-:W-:-:S04]  /*1560*/  F2FP.BF16.PACK_AB R0, RZ, R0 ;  /* 0x00000000ff00723e */ /* 0x000fc800000010ff */
[----:B------:R-:W-:Y:S01]  /*1570*/  PRMT R19, R0, 0x7610, R19 ;  /* 0x0000761000137816 */ /* 0x000fe20000000013 */
[----:B------:R-:W-:Y:S05]  /*1580*/  BRA `(.L_x_16338) ;  /* 0x00000cd000007947 */ /* 0x000fea0003800000 */
.L_x_16341:
        /* <DEDUP_REMOVED lines=9> */
.L_x_16344:
[----:B------:R-:W2:Y:S02]  /*1620*/  LDG.E.U16 R2, [R2.64] ;  /* 0x0000002402027981 */ /* 0x000ea4000c1e1500 */
[----:B--2---:R-:W-:-:S05]  /*1630*/  HADD2.F32 R0, -RZ, R2.H0_H0 ;  /* 0x20000002ff007230 */ /* 0x004fca0000004100 */
[----:B------:R-:W-:-:S04]  /*1640*/  F2FP.BF16.PACK_AB R0, RZ, R0 ;  /* 0x00000000ff00723e */ /* 0x000fc800000010ff */
[----:B------:R-:W-:Y:S01]  /*1650*/  PRMT R19, R0, 0x7610, R19 ;  /* 0x0000761000137816 */ /* 0x000fe20000000013 */
[----:B------:R-:W-:Y:S05]  /*1660*/  BRA `(.L_x_16338) ;  /* 0x00000bf000007947 */ /* 0x000fea0003800000 */
.L_x_16343:
[----:B------:R-:W2:Y:S02]  /*1670*/  LDG.E.64 R2, [R2.64] ;  /* 0x0000002402027981 */ /* 0x000ea4000c1e1b00 */
[----:B--2---:R-:W0:Y:S01]  /*1680*/  F2F.F32.F64 R0, R2 ;  /* 0x0000000200007310 */ /* 0x004e220000301000 */
[----:B------:R-:W0:-:S14]  /*1690*/  DSETP.GEU.AND P0, PT, |R2|, c[0x2][0x0], PT ;  /* 0x008000000200762a */ /* 0x000e1c0003f0e200 */
[----:B0-----:R-:W-:-:S05]  /*16a0*/  @!P0 FMUL R0, R0, 1.175494350822287508e-38 ;  /* 0x0080000000008820 */ /* 0x001fca0000400000 */
[----:B------:R-:W-:-:S04]  /*16b0*/  F2FP.BF16.PACK_AB R0, RZ, R0 ;  /* 0x00000000ff00723e */ /* 0x000fc800000010ff */
[----:B------:R-:W-:Y:S01]  /*16c0*/  PRMT R19, R0, 0x7610, R19 ;  /* 0x0000761000137816 */ /* 0x000fe20000000013 */
[----:B------:R-:W-:Y:S05]  /*16d0*/  BRA `(.L_x_16338) ;  /* 0x00000b8000007947 */ /* 0x000fea0003800000 */
.L_x_16333:
        /* <DEDUP_REMOVED lines=14> */
.L_x_16347:
[----:B------:R-:W2:Y:S02]  /*17c0*/  LDG.E.64 R2, [R2.64] ;  /* 0x0000002402027981 */ /* 0x000ea4000c1e1b00 */
[----:B--2---:R-:W0:Y:S01]  /*17d0*/  F2F.F32.F64 R0, R2 ;  /* 0x0000000200007310 */ /* 0x004e220000301000 */
[----:B------:R-:W0:-:S14]  /*17e0*/  DSETP.GEU.AND P0, PT, |R2|, c[0x2][0x0], PT ;  /* 0x008000000200762a */ /* 0x000e1c0003f0e200 */
[----:B0-----:R-:W-:-:S05]  /*17f0*/  @!P0 FMUL R0, R0, 1.175494350822287508e-38 ;  /* 0x0080000000008820 */ /* 0x001fca0000400000 */
[----:B------:R-:W-:-:S04]  /*1800*/  F2FP.BF16.PACK_AB R0, RZ, R0 ;  /* 0x00000000ff00723e */ /* 0x000fc800000010ff */
[----:B------:R-:W-:Y:S01]  /*1810*/  PRMT R19, R0, 0x7610, R19 ;  /* 0x0000761000137816 */ /* 0x000fe20000000013 */
[----:B------:R-:W-:Y:S05]  /*1820*/  BRA `(.L_x_16338) ;  /* 0x00000a3000007947 */ /* 0x000fea0003800000 */
.L_x_16346:
        /* <DEDUP_REMOVED lines=28> */
.L_x_16349:
        /* <DEDUP_REMOVED lines=15> */
.L_x_16348:
[----:B------:R0:W5:Y:S01]  /*1ae0*/  LDG.E.U16 R19, [R2.64] ;  /* 0x0000002402137981 */ /* 0x000162000c1e1500 */
[----:B------:R-:W-:Y:S05]  /*1af0*/  BRA `(.L_x_16338) ;  /* 0x0000076000007947 */ /* 0x000fea0003800000 */
.L_x_16345:
        /* <DEDUP_REMOVED lines=12> */
.L_x_16352:
        /* <DEDUP_REMOVED lines=21> */
.L_x_16356:
[----:B------:R-:W-:Y:S05]  /*1d10*/  BSYNC B1 ;  /* 0x0000000000017941 */ /* 0x000fea0003800000 */
.L_x_16355:
[----:B------:R-:W-:Y:S01]  /*1d20*/  LEA R3, R0, 0x3b800000, 0x17 ;  /* 0x3b80000000037811 */ /* 0x000fe200078eb8ff */
[----:B------:R-:W-:-:S05]  /*1d30*/  IMAD.SHL.U32 R0, R2, 0x100000, RZ ;  /* 0x0010000002007824 */ /* 0x000fca00078e00ff */
[----:B------:R-:W-:Y:S02]  /*1d40*/  LOP3.LUT R0, R3, R0, R4, 0xfe, !PT ;  /* 0x0000000003007212 */ /* 0x000fe400078efe04 */
.L_x_16354:
[----:B------:R-:W-:Y:S05]  /*1d50*/  BSYNC B0 ;  /* 0x0000000000007941 */ /* 0x000fea0003800000 */
.L_x_16353:
[----:B------:R-:W-:-:S04]  /*1d60*/  F2FP.BF16.PACK_AB R0, RZ, R0 ;  /* 0x00000000ff00723e */ /* 0x000fc800000010ff */
[----:B------:R-:W-:Y:S01]  /*1d70*/  PRMT R19, R0, 0x7610, R19 ;  /* 0x0000761000137816 */ /* 0x000fe20000000013 */
[----:B------:R-:W-:Y:S05]  /*1d80*/  BRA `(.L_x_16338) ;  /* 0x000004d000007947 */ /* 0x000fea0003800000 */
.L_x_16351:
        /* <DEDUP_REMOVED lines=21> */
.L_x_16360:
[----:B------:R-:W-:Y:S05]  /*1ee0*/  BSYNC B1 ;  /* 0x0000000000017941 */ /* 0x000fea0003800000 */
.L_x_16359:
[----:B------:R-:W-:Y:S01]  /*1ef0*/  LEA R3, R0, 0x37800000, 0x17 ;  /* 0x3780000000037811 */ /* 0x000fe200078eb8ff */
[----:B------:R-:W-:-:S05]  /*1f00*/  IMAD.SHL.U32 R0, R2, 0x200000, RZ ;  /* 0x0020000002007824 */ /* 0x000fca00078e00ff */
[----:B------:R-:W-:Y:S02]  /*1f10*/  LOP3.LUT R0, R3, R0, R4, 0xfe, !PT ;  /* 0x0000000003007212 */ /* 0x000fe400078efe04 */
.L_x_16358:
[----:B------:R-:W-:Y:S05]  /*1f20*/  BSYNC B0 ;  /* 0x0000000000007941 */ /* 0x000fea0003800000 */
.L_x_16357:
[----:B------:R-:W-:-:S04]  /*1f30*/  F2FP.BF16.PACK_AB R0, RZ, R0 ;  /* 0x00000000ff00723e */ /* 0x000fc800000010ff */
[----:B------:R-:W-:Y:S01]  /*1f40*/  PRMT R19, R0, 0x7610, R19 ;  /* 0x0000761000137816 */ /* 0x000fe20000000013 */
[----:B------:R-:W-:Y:S05]  /*1f50*/  BRA `(.L_x_16338) ;  /* 0x0000030000007947 */ /* 0x000fea0003800000 */
.L_x_16350:
        /* <DEDUP_REMOVED lines=14> */
.L_x_16364:
[----:B------:R-:W-:Y:S05]  /*2040*/  BSYNC B0 ;  /* 0x0000000000007941 */ /* 0x000fea0003800000 */
.L_x_16363:
[----:B------:R-:W-:-:S04]  /*2050*/  F2FP.BF16.PACK_AB R0, RZ, R0 ;  /* 0x00000000ff00723e */ /* 0x000fc800000010ff */
[----:B------:R-:W-:Y:S01]  /*2060*/  PRMT R19, R0, 0x7610, R19 ;  /* 0x0000761000137816 */ /* 0x000fe20000000013 */
[----:B------:R-:W-:Y:S05]  /*2070*/  BRA `(.L_x_16338) ;  /* 0x000001e000007947 */ /* 0x000fea0003800000 */
.L_x_16337:
        /* <DEDUP_REMOVED lines=21> */
.L_x_16362:
[----:B------:R-:W2:Y:S02]  /*21d0*/  LDG.E.64 R2, [R2.64] ;  /* 0x0000002402027981 */ /* 0x000ea4000c1e1b00 */
[----:B--2---:R-:W0:Y:S02]  /*21e0*/  I2F.U64 R0, R2 ;  /* 0x0000000200007312 */ /* 0x004e240000301000 */
[----:B0-----:R-:W-:-:S04]  /*21f0*/  F2FP.BF16.PACK_AB R0, RZ, R0 ;  /* 0x00000000ff00723e */ /* 0x001fc800000010ff */
[----:B------:R-:W-:Y:S01]  /*2200*/  PRMT R19, R0, 0x7610, R19 ;  /* 0x0000761000137816 */ /* 0x000fe20000000013 */
[----:B------:R-:W-:Y:S05]  /*2210*/  BRA `(.L_x_16338) ;  /* 0x0000004000007947 */ /* 0x000fea0003800000 */
.L_x_16361:
[----:B------:R-:W2:Y:S02]  /*2220*/  LDG.E R2, [R2.64] ;  /* 0x0000002402027981 */ /* 0x000ea4000c1e1900 */
[----:B--2---:R-:W0:Y:S02]  /*2230*/  I2F.U32 R0, R2 ;  /* 0x0000000200007306 */ /* 0x004e240000201000 */
[----:B0-----:R-:W-:-:S04]  /*2240*/  F2FP.BF16.PACK_AB R0, RZ, R0 ;  /* 0x00000000ff00723e */ /* 0x001fc800000010ff */
[----:B------:R-:W-:Y:S02]  /*2250*/  PRMT R19, R0, 0x7610, R19 ;  /* 0x0000761000137816 */ /* 0x000fe40000000013 */
.L_x_16338:
[----:B------:R-:W-:-:S05]  /*2260*/  IADD3 R17, R17, 0x80, RZ ;  /* 0x0000008011117810 */ /* 0x000fca0007ffe0ff */
.L_x_16332:
[----:B------:R-:W-:Y:S05]  /*2270*/  BSYNC B6 ;  /* 0x0000000000067941 */ /* 0x000fea0003800000 */
.L_x_16331:
[----:B------:R-:W-:Y:S01]  /*2280*/  ISETP.GE.AND P0, PT, R17, R22, PT ;  /* 0x000000161100720c */ /* 0x000fe20003f06270 */
[----:B------:R-:W-:Y:S01]  /*2290*/  BSSY B6, `(.L_x_16365) ;  /* 0x000010f000067945 */ /* 0x000fe20003800000 */
[----:B------:R-:W-:Y:S02]  /*22a0*/  PRMT R24, RZ, 0x7610, R24 ;  /* 0x00007610ff187816 */ /* 0x000fe40000000018 */
[----:B------:R-:W-:-:S09]  /*22b0*/  PRMT R26, RZ, 0x7610, R26 ;  /* 0x00007610ff1a7816 */ /* 0x000fd2000000001a */
        /* <DEDUP_REMOVED lines=22> */
.L_x_16370:
[----:B------:R-:W2:Y:S02]  /*2420*/  LDG.E.U8 R2, [R2.64] ;  /* 0x0000002402027981 */ /* 0x000ea4000c1e1100 */
[----:B--2---:R-:W0:Y:S02]  /*2430*/  I2F.U16 R0, R2 ;  /* 0x0000000200007306 */ /* 0x004e240000101000 */
[----:B0-----:R-:W-:-:S04]  /*2440*/  F2FP.BF16.PACK_AB R0, RZ, R0 ;  /* 0x00000000ff00723e */ /* 0x001fc800000010ff */
[----:B------:R-:W-:Y:S01]  /*2450*/  PRMT R26, R0, 0x7610, R26 ;  /* 0x00007610001a7816 */ /* 0x000fe2000000001a */
[----:B------:R-:W-:Y:S05]  /*2460*/  BRA `(.L_x_16372) ;  /* 0x00000f0000007947 */ /* 0x000fea0003800000 */
.L_x_16369:
        /* <DEDUP_REMOVED lines=11> */
.L_x_16374:
[----:B------:R-:W2:Y:S02]  /*2520*/  LDG.E R2, [R2.64] ;  /* 0x0000002402027981 */ /* 0x000ea4000c1e1900 */
[----:B--2---:R-:W0:Y:S02]  /*2530*/  I2F R0, R2 ;  /* 0x0000000200007306 */ /* 0x004e240000201400 */
[----:B0-----:R-:W-:-:S04]  /*2540*/  F2FP.BF16.PACK_AB R0, RZ, R0 ;  /* 0x00000000ff00723e */ /* 0x001fc800000010ff */
[----:B------:R-:W-:Y:S01]  /*2550*/  PRMT R26, R0, 0x7610, R26 ;  /* 0x00007610001a7816 */ /* 0x000fe2000000001a */
[----:B------:R-:W-:Y:S05]  /*2560*/  BRA `(.L_x_16372) ;  /* 0x00000e0000007947 */ /* 0x000fea0003800000 */
.L_x_16373:
[----:B------:R-:W2:Y:S02]  /*2570*/  LDG.E.U16 R2, [R2.64] ;  /* 0x0000002402027981 */ /* 0x000ea4000c1e1500 */
[----:B--2---:R-:W0:Y:S02]  /*2580*/  I2F.S16 R0, R2 ;  /* 0x0000000200007306 */ /* 0x004e240000101400 */
[----:B0-----:R-:W-:-:S04]  /*2590*/  F2FP.BF16.PACK_AB R0, RZ, R0 ;  /* 0x00000000ff00723e */ /* 0x001fc800000010ff */
[----:B------:R-:W-:Y:S01]  /*25a0*/  PRMT R26, R0, 0x7610, R26 ;  /* 0x00007610001a7816 */ /* 0x000fe2000000001a */
[----:B------:R-:W-:Y:S05]  /*25b0*/  BRA `(.L_x_16372) ;  /* 0x00000db000007947 */ /* 0x000fea0003800000 */
.L_x_16368:
        /* <DEDUP_REMOVED lines=9> */
.L_x_16376:
[----:B------:R-:W2:Y:S02]  /*2650*/  LDG.E.U16 R0, [R2.64] ;  /* 0x0000002402007981 */ /* 0x000ea4000c1e1500 */
[----:B--2---:R-:W-:-:S05]  /*2660*/  HADD2.F32 R0, -RZ, R0.H0_H0 ;  /* 0x20000000ff007230 */ /* 0x004fca0000004100 */
[----:B------:R-:W-:-:S04]  /*2670*/  F2FP.BF16.PACK_AB R0, RZ, R0 ;  /* 0x00000000ff00723e */ /* 0x000fc800000010ff */
[----:B------:R-:W-:Y:S01]  /*2680*/  PRMT R26, R0, 0x7610, R26 ;  /* 0x00007610001a7816 */ /* 0x000fe2000000001a */
[----:B------:R-:W-:Y:S05]  /*2690*/  BRA `(.L_x_16372) ;  /* 0x00000cd000007947 */ /* 0x000fea0003800000 */
.L_x_16375:
        /* <DEDUP_REMOVED lines=9> */
.L_x_16378:
[----:B------:R-:W2:Y:S02]  /*2730*/  LDG.E.U16 R2, [R2.64] ;  /* 0x0000002402027981 */ /* 0x000ea4000c1e1500 */
[----:B--2---:R-:W-:-:S05]  /*2740*/  HADD2.F32 R0, -RZ, R2.H0_H0 ;  /* 0x20000002ff007230 */ /* 0x004fca0000004100 */
[----:B------:R-:W-:-:S04]  /*2750*/  F2FP.BF16.PACK_AB R0, RZ, R0 ;  /* 0x00000000ff00723e */ /* 0x000fc800000010ff */
[----:B------:R-:W-:Y:S01]  /*2760*/  PRMT R26, R0, 0x7610, R26 ;  /* 0x00007610001a7816 */ /* 0x000fe2000000001a */
[----:B------:R-:W-:Y:S05]  /*2770*/  BRA `(.L_x_16372) ;  /* 0x00000bf000007947 */ /* 0x000fea0003800000 */
.L_x_16377:
[----:B------:R-:W2:Y:S02]  /*2780*/  LDG.E.64 R2, [R2.64] ;  /* 0x0000002402027981 */ /* 0x000ea4000c1e1b00 */
[----:B--2---:R-:W0:Y:S01]  /*2790*/  F2F.F32.F64 R0, R2 ;  /* 0x0000000200007310 */ /* 0x004e220000301000 */
[----:B------:R-:W0:-:S14]  /*27a0*/  DSETP.GEU.AND P0, PT, |R2|, c[0x2][0x0], PT ;  /* 0x008000000200762a */ /* 0x000e1c0003f0e200 */
[----:B0-----:R-:W-:-:S05]  /*27b0*/  @!P0 FMUL R0, R0, 1.175494350822287508e-38 ;  /* 0x0080000000008820 */ /* 0x001fca0000400000 */
[----:B------:R-:W-:-:S04]  /*27c0*/  F2FP.BF16.PACK_AB R0, RZ, R0 ;  /* 0x00000000ff00723e */ /* 0x000fc800000010ff */
[----:B------:R-:W-:Y:S01]  /*27d0*/  PRMT R26, R0, 0x7610, R26 ;  /* 0x00007610001a7816 */ /* 0x000fe2000000001a */
[----:B------:R-:W-:Y:S05]  /*27e0*/  BRA `(.L_x_16372) ;  /* 0x00000b8000007947 */ /* 0x000fea0003800000 */
.L_x_16367:
        /* <DEDUP_REMOVED lines=14> */
.L_x_16381:
[----:B------:R-:W2:Y:S02]  /*28d0*/  LDG.E.64 R2, [R2.64] ;  /* 0x0000002402027981 */ /* 0x000ea4000c1e1b00 */
[----:B--2---:R-:W0:Y:S01]  /*28e0*/  F2F.F32.F64 R0, R2 ;  /* 0x0000000200007310 */ /* 0x004e220000301000 */
[----:B------:R-:W0:-:S14]  /*28f0*/  DSETP.GEU.AND P0, PT, |R2|, c[0x2][0x0], PT ;  /* 0x008000000200762a */ /* 0x000e1c0003f0e200 */
[----:B0-----:R-:W-:-:S05]  /*2900*/  @!P0 FMUL R0, R0, 1.175494350822287508e-38 ;  /* 0x0080000000008820 */ /* 0x001fca0000400000 */
[----:B------:R-:W-:-:S04]  /*2910*/  F2FP.BF16.PACK_AB R0, RZ, R0 ;  /* 0x00000000ff00723e */ /* 0x000fc800000010ff */
[----:B------:R-:W-:Y:S01]  /*2920*/  PRMT R26, R0, 0x7610, R26 ;  /* 0x00007610001a7816 */ /* 0x000fe2000000001a */
[----:B------:R-:W-:Y:S05]  /*2930*/  BRA `(.L_x_16372) ;  /* 0x00000a3000007947 */ /* 0x000fea0003800000 */
.L_x_16380:
        /* <DEDUP_REMOVED lines=28> */
.L_x_16383:
        /* <DEDUP_REMOVED lines=15> */
.L_x_16382:
[----:B------:R0:W5:Y:S01]  /*2bf0*/  LDG.E.U16 R26, [R2.64] ;  /* 0x00000024021a7981 */ /* 0x000162000c1e1500 */
[----:B------:R-:W-:Y:S05]  /*2c00*/  BRA `(.L_x_16372) ;  /* 0x0000076000007947 */ /* 0x000fea0003800000 */
.L_x_16379:
        /* <DEDUP_REMOVED lines=12> */
.L_x_16386:
        /* <DEDUP_REMOVED lines=21> */
.L_x_16390:
[----:B------:R-:W-:Y:S05]  /*2e20*/  BSYNC B1 ;  /* 0x0000000000017941 */ /* 0x000fea0003800000 */
.L_x_16389:
[----:B------:R-:W-:Y:S01]  /*2e30*/  LEA R3, R0, 0x3b800000, 0x17 ;  /* 0x3b80000000037811 */ /* 0x000fe200078eb8ff */
[----:B------:R-:W-:-:S05]  /*2e40*/  IMAD.SHL.U32 R0, R2, 0x100000, RZ ;  /* 0x0010000002007824 */ /* 0x000fca00078e00ff */
[----:B------:R-:W-:Y:S02]  /*2e50*/  LOP3.LUT R0, R3, R0, R4, 0xfe, !PT ;  /* 0x0000000003007212 */ /* 0x000fe400078efe04 */
.L_x_16388:
[----:B------:R-:W-:Y:S05]  /*2e60*/  BSYNC B0 ;  /* 0x0000000000007941 */ /* 0x000fea0003800000 */
.L_x_16387:
[----:B------:R-:W-:-:S04]  /*2e70*/  F2FP.BF16.PACK_AB R0, RZ, R0 ;  /* 0x00000000ff00723e */ /* 0x000fc800000010ff */
[----:B------:R-:W-:Y:S01]  /*2e80*/  PRMT R26, R0, 0x7610, R26 ;  /* 0x00007610001a7816 */ /* 0x000fe2000000001a */
[----:B------:R-:W-:Y:S05]  /*2e90*/  BRA `(.L_x_16372) ;  /* 0x000004d000007947 */ /* 0x000fea0003800000 */
.L_x_16385:
        /* <DEDUP_REMOVED lines=21> */
.L_x_16394:
[----:B------:R-:W-:Y:S05]  /*2ff0*/  BSYNC B1 ;  /* 0x0000000000017941 */ /* 0x000fea0003800000 */
.L_x_16393:
[----:B------:R-:W-:Y:S01]  /*3000*/  LEA R3, R0, 0x37800000, 0x17 ;  /* 0x3780000000037811 */ /* 0x000fe200078eb8ff */
[----:B------:R-:W-:-:S05]  /*3010*/  IMAD.SHL.U32 R0, R2, 0x200000, RZ ;  /* 0x0020000002007824 */ /* 0x000fca00078e00ff */
[----:B------:R-:W-:Y:S02]  /*3020*/  LOP3.LUT R0, R3, R0, R4, 0xfe, !PT ;  /* 0x0000000003007212 */ /* 0x000fe400078efe04 */
.L_x_16392:
[----:B------:R-:W-:Y:S05]  /*3030*/  BSYNC B0 ;  /* 0x0000000000007941 */ /* 0x000fea0003800000 */
.L_x_16391:
[----:B------:R-:W-:-:S04]  /*3040*/  F2FP.BF16.PACK_AB R0, RZ, R0 ;  /* 0x00000000ff00723e */ /* 0x000fc800000010ff */
[----:B------:R-:W-:Y:S01]  /*3050*/  PRMT R26, R0, 0x7610, R26 ;  /* 0x00007610001a7816 */ /* 0x000fe2000000001a */
[----:B------:R-:W-:Y:S05]  /*3060*/  BRA `(.L_x_16372) ;  /* 0x0000030000007947 */ /* 0x000fea0003800000 */
.L_x_16384:
        /* <DEDUP_REMOVED lines=14> */
.L_x_16398:
[----:B------:R-:W-:Y:S05]  /*3150*/  BSYNC B0 ;  /* 0x0000000000007941 */ /* 0x000fea0003800000 */
.L_x_16397:
[----:B------:R-:W-:-:S04]  /*3160*/  F2FP.BF16.PACK_AB R0, RZ, R0 ;  /* 0x00000000ff00723e */ /* 0x000fc800000010ff */
[----:B------:R-:W-:Y:S01]  /*3170*/  PRMT R26, R0, 0x7610, R26 ;  /* 0x00007610001a7816 */ /* 0x000fe2000000001a */
[----:B------:R-:W-:Y:S05]  /*3180*/  BRA `(.L_x_16372) ;  /* 0x000001e000007947 */ /* 0x000fea0003800000 */
.L_x_16371:
        /* <DEDUP_REMOVED lines=21> */
.L_x_16396:
[----:B------:R-:W2:Y:S02]  /*32e0*/  LDG.E.64 R2, [R2.64] ;  /* 0x0000002402027981 */ /* 0x000ea4000c1e1b00 */
[----:B--2---:R-:W0:Y:S02]  /*32f0*/  I2F.U64 R0, R2 ;  /* 0x0000000200007312 */ /* 0x004e240000301000 */
[----:B0-----:R-:W-:-:S04]  /*3300*/  F2FP.BF16.PACK_AB R0, RZ, R0 ;  /* 0x00000000ff00723e */ /* 0x001fc800000010ff */
[----:B------:R-:W-:Y:S01]  /*3310*/  PRMT R26, R0, 0x7610, R26 ;  /* 0x00007610001a7816 */ /* 0x000fe2000000001a */
[----:B------:R-:W-:Y:S05]  /*3320*/  BRA `(.L_x_16372) ;  /* 0x0000004000007947 */ /* 0x000fea0003800000 */
.L_x_16395:
[----:B------:R-:W2:Y:S02]  /*3330*/  LDG.E R2, [R2.64] ;  /* 0x0000002402027981 */ /* 0x000ea4000c1e1900 */
[----:B--2---:R-:W0:Y:S02]  /*3340*/  I2F.U32 R0, R2 ;  /* 0x0000000200007306 */ /* 0x004e240000201000 */
[----:B0-----:R-:W-:-:S04]  /*3350*/  F2FP.BF16.PACK_AB R0, RZ, R0 ;  /* 0x00000000ff00723e */ /* 0x001fc800000010ff */
[----:B------:R-:W-:Y:S02]  /*3360*/  PRMT R26, R0, 0x7610, R26 ;  /* 0x00007610001a7816 */ /* 0x000fe4000000001a */
.L_x_16372:
[----:B------:R-:W-:-:S05]  /*3370*/  IADD3 R17, R17, 0x80, RZ ;  /* 0x0000008011117810 */ /* 0x000fca0007ffe0ff */
.L_x_16366:
[----:B------:R-:W-:Y:S05]  /*3380*/  BSYNC B6 ;  /* 0x0000000000067941 */ /* 0x000fea0003800000 */
.L_x_16365:
        /* <DEDUP_REMOVED lines=23> */
.L_x_16404:
[----:B------:R-:W2:Y:S02]  /*3500*/  LDG.E.U8 R2, [R2.64] ;  /* 0x0000002402027981 */ /* 0x000ea4000c1e1100 */
[----:B--2---:R-:W0:Y:S02]  /*3510*/  I2F.U16 R0, R2 ;  /* 0x0000000200007306 */ /* 0x004e240000101000 */
[----:B0-----:R-:W-:-:S04]  /*3520*/  F2FP.BF16.PACK_AB R0, RZ, R0 ;  /* 0x00000000ff00723e */ /* 0x001fc800000010ff */
[----:B------:R-:W-:Y:S01]  /*3530*/  PRMT R24, R0, 0x7610, R24 ;  /* 0x0000761000187816 */ /* 0x000fe20000000018 */
[----:B------:R-:W-:Y:S05]  /*3540*/  BRA `(.L_x_16400) ;  /* 0x00000f0000007947 */ /* 0x000fea0003800000 */
.L_x_16403:
        /* <DEDUP_REMOVED lines=11> */
.L_x_16407:
[----:B------:R-:W2:Y:S02]  /*3600*/  LDG.E R2, [R2.64] ;  /* 0x0000002402027981 */ /* 0x000ea4000c1e1900 */
[----:B--2---:R-:W0:Y:S02]  /*3610*/  I2F R0, R2 ;  /* 0x0000000200007306 */ /* 0x004e240000201400 */
[----:B0-----:R-:W-:-:S04]  /*3620*/  F2FP.BF16.PACK_AB R0, RZ, R0 ;  /* 0x00000000ff00723e */ /* 0x001fc800000010ff */
[----:B------:R-:W-:Y:S01]  /*3630*/  PRMT R24, R0, 0x7610, R24 ;  /* 0x0000761000187816 */ /* 0x000fe20000000018 */
[----:B------:R-:W-:Y:S05]  /*3640*/  BRA `(.L_x_16400) ;  /* 0x00000e0000007947 */ /* 0x000fea0003800000 */
.L_x_16406:
[----:B------:R-:W2:Y:S02]  /*3650*/  LDG.E.U16 R2, [R2.64] ;  /* 0x0000002402027981 */ /* 0x000ea4000c1e1500 */
[----:B--2---:R-:W0:Y:S02]  /*3660*/  I2F.S16 R0, R2 ;  /* 0x0000000200007306 */ /* 0x004e240000101400 */
[----:B0-----:R-:W-:-:S04]  /*3670*/  F2FP.BF16.PACK_AB R0, RZ, R0 ;  /* 0x00000000ff00723e */ /* 0x001fc800000010ff */
[----:B------:R-:W-:Y:S01]  /*3680*/  PRMT R24, R0, 0x7610, R24 ;  /* 0x0000761000187816 */ /* 0x000fe20000000018 */
[----:B------:R-:W-:Y:S05]  /*3690*/  BRA `(.L_x_16400) ;  /* 0x00000db000007947 */ /* 0x000fea0003800000 */
.L_x_16402:
        /* <DEDUP_REMOVED lines=9> */
.L_x_16409:
[----:B------:R-:W2:Y:S02]  /*3730*/  LDG.E.U16 R0, [R2.64] ;  /* 0x0000002402007981 */ /* 0x000ea4000c1e1500 */
[----:B--2---:R-:W-:-:S05]  /*3740*/  HADD2.F32 R0, -RZ, R0.H0_H0 ;  /* 0x20000000ff007230 */ /* 0x004fca0000004100 */
[----:B------:R-:W-:-:S04]  /*3750*/  F2FP.BF16.PACK_AB R0, RZ, R0 ;  /* 0x00000000ff00723e */ /* 0x000fc800000010ff */
[----:B------:R-:W-:Y:S01]  /*3760*/  PRMT R24, R0, 0x7610, R24 ;  /* 0x0000761000187816 */ /* 0x000fe20000000018 */
[----:B------:R-:W-:Y:S05]  /*3770*/  BRA `(.L_x_16400) ;  /* 0x00000cd000007947 */ /* 0x000fea0003800000 */
.L_x_16408:
        /* <DEDUP_REMOVED lines=9> */
.L_x_16411:
[----:B------:R-:W2:Y:S02]  /*3810*/  LDG.E.U16 R2, [R2.64] ;  /* 0x0000002402027981 */ /* 0x000ea4000c1e1500 */
[----:B--2---:R-:W-:-:S05]  /*3820*/  HADD2.F32 R0, -RZ, R2.H0_H0 ;  /* 0x20000002ff007230 */ /* 0x004fca0000004100 */
[----:B------:R-:W-:-:S04]  /*3830*/  F2FP.BF16.PACK_AB R0, RZ, R0 ;  /* 0x00000000ff00723e */ /* 0x000fc800000010ff */
[----:B------:R-:W-:Y:S01]  /*3840*/  PRMT R24, R0, 0x7610, R24 ;  /* 0x0000761000187816 */ /* 0x000fe20000000018 */
[----:B------:R-:W-:Y:S05]  /*3850*/  BRA `(.L_x_16400) ;  /* 0x00000bf000007947 */ /* 0x000fea0003800000 */
.L_x_16410:
[----:B------:R-:W2:Y:S02]  /*3860*/  LDG.E.64 R2, [R2.64] ;  /* 0x0000002402027981 */ /* 0x000ea4000c1e1b00 */
[----:B--2---:R-:W0:Y:S01]  /*3870*/  F2F.F32.F64 R0, R2 ;  /* 0x0000000200007310 */ /* 0x004e220000301000 */
[----:B------:R-:W0:-:S14]  /*3880*/  DSETP.GEU.AND P0, PT, |R2|, c[0x2][0x0], PT ;  /* 0x008000000200762a */ /* 0x000e1c0003f0e200 */
[----:B0-----:R-:W-:-:S05]  /*3890*/  @!P0 FMUL R0, R0, 1.175494350822287508e-38 ;  /* 0x0080000000008820 */ /* 0x001fca0000400000 */
[----:B------:R-:W-:-:S04]  /*38a0*/  F2FP.BF16.PACK_AB R0, RZ, R0 ;  /* 0x00000000ff00723e */ /* 0x000fc800000010ff */
[----:B------:R-:W-:Y:S01]  /*38b0*/  PRMT R24, R0, 0x7610, R24 ;  /* 0x0000761000187816 */ /* 0x000fe20000000018 */
[----:B------:R-:W-:Y:S05]  /*38c0*/  BRA `(.L_x_16400) ;  /* 0x00000b8000007947 */ /* 0x000fea0003800000 */
.L_x_16401:
        /* <DEDUP_REMOVED lines=14> */
.L_x_16414:
[----:B------:R-:W2:Y:S02]  /*39b0*/  LDG.E.64 R2, [R2.64] ;  /* 0x0000002402027981 */ /* 0x000ea4000c1e1b00 */
[----:B--2---:R-:W0:Y:S01]  /*39c0*/  F2F.F32.F64 R0, R2 ;  /* 0x0000000200007310 */ /* 0x004e220000301000 */
[----:B------:R-:W0:-:S14]  /*39d0*/  DSETP.GEU.AND P0, PT, |R2|, c[0x2][0x0], PT ;  /* 0x008000000200762a */ /* 0x000e1c0003f0e200 */
[----:B0-----:R-:W-:-:S05]  /*39e0*/  @!P0 FMUL R0, R0, 1.175494350822287508e-38 ;  /* 0x0080000000008820 */ /* 0x001fca0000400000 */
[----:B------:R-:W-:-:S04]  /*39f0*/  F2FP.BF16.PACK_AB R0, RZ, R0 ;  /* 0x00000000ff00723e */ /* 0x000fc800000010ff */
[----:B------:R-:W-:Y:S01]  /*3a00*/  PRMT R24, R0, 0x7610, R24 ;  /* 0x0000761000187816 */ /* 0x000fe20000000018 */
[----:B------:R-:W-:Y:S05]  /*3a10*/  BRA `(.L_x_16400) ;  /* 0x00000a3000007947 */ /* 0x000fea0003800000 */
.L_x_16413:
        /* <DEDUP_REMOVED lines=28> */
.L_x_16416:
        /* <DEDUP_REMOVED lines=15> */
.L_x_16415:
[----:B------:R0:W5:Y:S01]  /*3cd0*/  LDG.E.U16 R24, [R2.64] ;  /* 0x0000002402187981 */ /* 0x000162000c1e1500 */
[----:B------:R-:W-:Y:S05]  /*3ce0*/  BRA `(.L_x_16400) ;  /* 0x0000076000007947 */ /* 0x000fea0003800000 */
.L_x_16412:
        /* <DEDUP_REMOVED lines=12> */
.L_x_16419:
        /* <DEDUP_REMOVED lines=21> */
.L_x_16423:
[----:B------:R-:W-:Y:S05]  /*3f00*/  BSYNC B1 ;  /* 0x0000000000017941 */ /* 0x000fea0003800000 */
.L_x_16422:
[----:B------:R-:W-:Y:S01]  /*3f10*/  LEA R3, R0, 0x3b800000, 0x17 ;  /* 0x3b80000000037811 */ /* 0x000fe200078eb8ff */
[----:B------:R-:W-:-:S05]  /*3f20*/  IMAD.SHL.U32 R0, R2, 0x100000, RZ ;  /* 0x0010000002007824 */ /* 0x000fca00078e00ff */
[----:B------:R-:W-:Y:S02]  /*3f30*/  LOP3.LUT R0, R3, R0, R4, 0xfe, !PT ;  /* 0x0000000003007212 */ /* 0x000fe400078efe04 */
.L_x_16421:
[----:B------:R-:W-:Y:S05]  /*3f40*/  BSYNC B0 ;  /* 0x0000000000007941 */ /* 0x000fea0003800000 */
.L_x_16420:
[----:B------:R-:W-:-:S04]  /*3f50*/  F2FP.BF16.PACK_AB R0, RZ, R0 ;  /* 0x00000000ff00723e */ /* 0x000fc800000010ff */
[----:B------:R-:W-:Y:S01]  /*3f60*/  PRMT R24, R0, 0x7610, R24 ;  /* 0x0000761000187816 */ /* 0x000fe20000000018 */
[----:B------:R-:W-:Y:S05]  /*3f70*/  BRA `(.L_x_16400) ;  /* 0x000004d000007947 */ /* 0x000fea0003800000 */
.L_x_16418:
        /* <DEDUP_REMOVED lines=21> */
.L_x_16427:
[----:B------:R-:W-:Y:S05]  /*40d0*/  BSYNC B1 ;  /* 0x0000000000017941 */ /* 0x000fea0003800000 */
.L_x_16426:
[----:B------:R-:W-:Y:S01]  /*40e0*/  LEA R3, R0, 0x37800000, 0x17 ;  /* 0x3780000000037811 */ /* 0x000fe200078eb8ff */
[----:B------:R-:W-:-:S05]  /*40f0*/  IMAD.SHL.U32 R0, R2, 0x200000, RZ ;  /* 0x0020000002007824 */ /* 0x000fca00078e00ff */
[----:B------:R-:W-:Y:S02]  /*4100*/  LOP3.LUT R0, R3, R0, R4, 0xfe, !PT ;  /* 0x0000000003007212 */ /* 0x000fe400078efe04 */
.L_x_16425:
[----:B------:R-:W-:Y:S05]  /*4110*/  BSYNC B0 ;  /* 0x0000000000007941 */ /* 0x000fea0003800000 */
.L_x_16424:
[----:B------:R-:W-:-:S04]  /*4120*/  F2FP.BF16.PACK_AB R0, RZ, R0 ;  /* 0x00000000ff00723e */ /* 0x000fc800000010ff */
[----:B------:R-:W-:Y:S01]  /*4130*/  PRMT R24, R0, 0x7610, R24 ;  /* 0x0000761000187816 */ /* 0x000fe20000000018 */
[----:B------:R-:W-:Y:S05]  /*4140*/  BRA `(.L_x_16400) ;  /* 0x0000030000007947 */ /* 0x000fea0003800000 */
.L_x_16417:
        /* <DEDUP_REMOVED lines=14> */
.L_x_16431:
[----:B------:R-:W-:Y:S05]  /*4230*/  BSYNC B0 ;  /* 0x0000000000007941 */ /* 0x000fea0003800000 */
.L_x_16430:
[----:B------:R-:W-:-:S04]  /*4240*/  F2FP.BF16.PACK_AB R0, RZ, R0 ;  /* 0x00000000ff00723e */ /* 0x000fc800000010ff */
[----:B------:R-:W-:Y:S01]  /*4250*/  PRMT R24, R0, 0x7610, R24 ;  /* 0x0000761000187816 */ /* 0x000fe20000000018 */
[----:B------:R-:W-:Y:S05]  /*4260*/  BRA `(.L_x_16400) ;  /* 0x000001e000007947 */ /* 0x000fea0003800000 */
.L_x_16405:
        /* <DEDUP_REMOVED lines=21> */
.L_x_16429:
[----:B------:R-:W2:Y:S02]  /*43c0*/  LDG.E.64 R2, [R2.64] ;  /* 0x0000002402027981 */ /* 0x000ea4000c1e1b00 */
[----:B--2---:R-:W0:Y:S02]  /*43d0*/  I2F.U64 R0, R2 ;  /* 0x0000000200007312 */ /* 0x004e240000301000 */
[----:B0-----:R-:W-:-:S04]  /*43e0*/  F2FP.BF16.PACK_AB R0, RZ, R0 ;  /* 0x00000000ff00723e */ /* 0x001fc800000010ff */
[----:B------:R-:W-:Y:S01]  /*43f0*/  PRMT R24, R0, 0x7610, R24 ;  /* 0x0000761000187816 */ /* 0x000fe20000000018 */
[----:B------:R-:W-:Y:S05]  /*4400*/  BRA `(.L_x_16400) ;  /* 0x0000004000007947 */ /* 0x000fea0003800000 */
.L_x_16428:
[----:B------:R-:W2:Y:S02]  /*4410*/  LDG.E R2, [R2.64] ;  /* 0x0000002402027981 */ /* 0x000ea4000c1e1900 */
[----:B--2---:R-:W0:Y:S02]  /*4420*/  I2F.U32 R0, R2 ;  /* 0x0000000200007306 */ /* 0x004e240000201000 */
[----:B0-----:R-:W-:-:S04]  /*4430*/  F2FP.BF16.PACK_AB R0, RZ, R0 ;  /* 0x00000000ff00723e */ /* 0x001fc800000010ff */
[----:B------:R-:W-:Y:S02]  /*4440*/  PRMT R24, R0, 0x7610, R24 ;  /* 0x0000761000187816 */ /* 0x000fe40000000018 */
.L_x_16400:
[----:B------:R-:W-:Y:S05]  /*4450*/  BSYNC B6 ;  /* 0x0000000000067941 */ /* 0x000fea0003800000 */
.L_x_16399:
[----:B------:R-:W-:Y:S01]  /*4460*/  ISETP.NE.AND P0, PT, R25, RZ, PT ;  /* 0x000000ff1900720c */ /* 0x000fe20003f05270 */
[----:B------:R-:W-:-:S12]  /*4470*/  BSSY B1, `(.L_x_16432) ;  /* 0x000005d000017945 */ /* 0x000fd80003800000 */
[----:B------:R-:W-:Y:S05]  /*4480*/  @P0 BRA `(.L_x_16433) ;  /* 0x000005b000000947 */ /* 0x000fea0003800000 */
        /* <DEDUP_REMOVED lines=29> */
.L_x_16439:
[----:B------:R-:W-:Y:S01]  /*4660*/  FSETP.GEU.FTZ.AND P0, PT, R6, -R2, PT ;  /* 0x800000020600720b */ /* 0x000fe20003f1e000 */
[----:B------:R-:W-:-:S12]  /*4670*/  FADD.FTZ R4, R4, -1 ;  /* 0xbf80000004047421 */ /* 0x000fd80000010000 */
[----:B------:R-:W-:Y:S02]  /*4680*/  @!P0 FADD.FTZ R4, R4, -1 ;  /* 0xbf80000004048421 */ /* 0x000fe40000010000 */
.L_x_16438:
[----:B------:R-:W-:Y:S05]  /*4690*/  BSYNC B2 ;  /* 0x0000000000027941 */ /* 0x000fea0003800000 */
.L_x_16437:
[----:B------:R-:W-:Y:S01]  /*46a0*/  FFMA.FTZ R3, -R2, R4, R3 ;  /* 0x0000000402037223 */ /* 0x000fe20000010103 */
[----:B------:R-:W-:Y:S05]  /*46b0*/  BRA `(.L_x_16435) ;  /* 0x000001f000007947 */ /* 0x000fea0003800000 */
.L_x_16436:
        /* <DEDUP_REMOVED lines=15> */
.L_x_16442:
        /* <DEDUP_REMOVED lines=13> */
.L_x_16441:
[----:B------:R-:W-:Y:S05]  /*4880*/  BSYNC B2 ;  /* 0x0000000000027941 */ /* 0x000fea0003800000 */
.L_x_16440:
[----:B------:R-:W-:-:S04]  /*4890*/  FMUL.FTZ R4, R4, 1.1920928955078125e-07 ;  /* 0x3400000004047820 */ /* 0x000fc80000410000 */
[----:B------:R-:W-:Y:S02]  /*48a0*/  FMUL.FTZ R3, R9, R4 ;  /* 0x0000000409037220 */ /* 0x000fe40000410000 */
.L_x_16435:
[----:B------:R-:W-:Y:S05]  /*48b0*/  BSYNC B0 ;  /* 0x0000000000007941 */ /* 0x000fea0003800000 */
.L_x_16434:
[C---:B------:R-:W-:Y:S02]  /*48c0*/  FSETP.GTU.FTZ.AND P0, PT, |R3|.reuse, +INF , PT ;  /* 0x7f8000000300780b */ /* 0x040fe40003f1c200 */
[C---:B------:R-:W-:Y:S02]  /*48d0*/  LOP3.LUT R0, R3.reuse, 0x80000000, R0, 0xb8, !PT ;  /* 0x8000000003007812 */ /* 0x040fe400078eb800 */
[----:B------:R-:W-:Y:S02]  /*48e0*/  FSETP.LEU.FTZ.AND P2, PT, RZ, c[0x0][0x168], PT ;  /* 0x00005a00ff007a0b */ /* 0x000fe40003f5b000 */
[----:B------:R-:W-:Y:S02]  /*48f0*/  FSEL R0, R3, R0, P0 ;  /* 0x0000000003007208 */ /* 0x000fe40000000000 */
[----:B------:R-:W-:Y:S02]  /*4900*/  PRMT R23, RZ, 0x5410, R23 ;  /* 0x00005410ff177816 */ /* 0x000fe40000000017 */
[----:B------:R-:W-:-:S02]  /*4910*/  FSETP.NEU.FTZ.AND P0, PT, R0, RZ, PT ;  /* 0x000000ff0000720b */ /* 0x000fc40003f1d000 */
[C---:B------:R-:W-:Y:S01]  /*4920*/  FSETP.GEU.FTZ.AND P1, PT, R0.reuse, RZ, PT ;  /* 0x000000ff0000720b */ /* 0x040fe20003f3e000 */
[----:B------:R-:W-:-:S03]  /*4930*/  FADD.FTZ R0, -R0, R23 ;  /* 0x0000001700007221 */ /* 0x000fc60000010100 */
[----:B------:R-:W-:Y:S01]  /*4940*/  PLOP3.LUT P0, PT, P0, P2, P1, 0x9f, 0x0 ;  /* 0x000000000000781c */ /* 0x000fe20000705317 */
[----:B0-----:R-:W-:-:S12]  /*4950*/  FMUL.FTZ R2, R0, c[0x0][0x16c] ;  /* 0x00005b0000027a20 */ /* 0x001fd80000410000 */
[----:B------:R-:W-:-:S05]  /*4960*/  @!P0 FADD.FTZ R2, R2, -1 ;  /* 0xbf80000002028421 */ /* 0x000fca0000010000 */
        /* <DEDUP_REMOVED lines=13> */
.L_x_16433:
[----:B------:R-:W-:Y:S05]  /*4a40*/  BSYNC B1 ;  /* 0x0000000000017941 */ /* 0x000fea0003800000 */
.L_x_16432:
[----:B-----5:R-:W1:Y:S01]  /*4a50*/  S2R R23, SR_TID.X ;  /* 0x0000000000177919 */ /* 0x020e620000002100 */
[----:B------:R-:W-:Y:S01]  /*4a60*/  BSSY B1, `(.L_x_16443) ;  /* 0x000005f000017945 */ /* 0x000fe20003800000 */
[----:B-1----:R-:W-:-:S04]  /*4a70*/  IADD3 R9, R23, 0x80, RZ ;  /* 0x0000008017097810 */ /* 0x002fc80007ffe0ff */
[----:B------:R-:W-:-:S13]  /*4a80*/  ISETP.GE.AND P0, PT, R9, R22, PT ;  /* 0x000000160900720c */ /* 0x000fda0003f06270 */
[----:B------:R-:W-:Y:S05]  /*4a90*/  @P0 BRA `(.L_x_16444) ;  /* 0x000005b000000947 */ /* 0x000fea0003800000 */
[----:B0-----:R-:W-:Y:S01]  /*4aa0*/  PRMT R2, RZ, 0x5410, R19 ;  /* 0x00005410ff027816 */ /* 0x001fe20000000013 */
        /* <DEDUP_REMOVED lines=28> */
.L_x_16450:
[----:B------:R-:W-:Y:S01]  /*4c70*/  FSETP.GEU.FTZ.AND P0, PT, R5, -R6, PT ;  /* 0x800000060500720b */ /* 0x000fe20003f1e000 */
[----:B------:R-:W-:-:S12]  /*4c80*/  FADD.FTZ R4, R4, -1 ;  /* 0xbf80000004047421 */ /* 0x000fd80000010000 */
[----:B------:R-:W-:Y:S02]  /*4c90*/  @!P0 FADD.FTZ R4, R4, -1 ;  /* 0xbf80000004048421 */ /* 0x000fe40000010000 */
.L_x_16449:
[----:B------:R-:W-:Y:S05]  /*4ca0*/  BSYNC B2 ;  /* 0x0000000000027941 */ /* 0x000fea0003800000 */
.L_x_16448:
[----:B------:R-:W-:Y:S01]  /*4cb0*/  FFMA.FTZ R3, -R6, R4, R3 ;  /* 0x0000000406037223 */ /* 0x000fe20000010103 */
[----:B------:R-:W-:Y:S05]  /*4cc0*/  BRA `(.L_x_16446) ;  /* 0x000001f000007947 */ /* 0x000fea0003800000 */
.L_x_16447:
        /* <DEDUP_REMOVED lines=15> */
.L_x_16453:
        /* <DEDUP_REMOVED lines=13> */
.L_x_16452:
[----:B------:R-:W-:Y:S05]  /*4e90*/  BSYNC B2 ;  /* 0x0000000000027941 */ /* 0x000fea0003800000 */
.L_x_16451:
[----:B------:R-:W-:-:S04]  /*4ea0*/  FMUL.FTZ R3, R4, 1.1920928955078125e-07 ;  /* 0x3400000004037820 */ /* 0x000fc80000410000 */
[----:B------:R-:W-:Y:S02]  /*4eb0*/  FMUL.FTZ R3, R8, R3 ;  /* 0x0000000308037220 */ /* 0x000fe40000410000 */
.L_x_16446:
[----:B------:R-:W-:Y:S05]  /*4ec0*/  BSYNC B0 ;  /* 0x0000000000007941 */ /* 0x000fea0003800000 */
.L_x_16445:
        /* <DEDUP_REMOVED lines=9> */
[----:B------:R-:W-:-:S12]  /*4f60*/  FMUL.FTZ R2, R2, c[0x0][0x16c] ;  /* 0x00005b0002027a20 */ /* 0x000fd80000410000 */
[----:B------:R-:W-:-:S05]  /*4f70*/  @!P0 FADD.FTZ R2, R2, -1 ;  /* 0xbf80000002028421 */ /* 0x000fca0000010000 */
        /* <DEDUP_REMOVED lines=13> */
.L_x_16444:
[----:B------:R-:W-:Y:S05]  /*5050*/  BSYNC B1 ;  /* 0x0000000000017941 */ /* 0x000fea0003800000 */
.L_x_16443:
[----:B0-----:R-:W-:Y:S01]  /*5060*/  IADD3 R3, R23, 0x100, RZ ;  /* 0x0000010017037810 */ /* 0x001fe20007ffe0ff */
[----:B------:R-:W-:Y:S03]  /*5070*/  BSSY B1, `(.L_x_16454) ;  /* 0x000005e000017945 */ /* 0x000fe60003800000 */
[----:B------:R-:W-:-:S13]  /*5080*/  ISETP.GE.AND P0, PT, R3, R22, PT ;  /* 0x000000160300720c */ /* 0x000fda0003f06270 */
[----:B------:R-:W-:Y:S05]  /*5090*/  @P0 BRA `(.L_x_16455) ;  /* 0x000005b000000947 */ /* 0x000fea0003800000 */
[----:B------:R-:W-:Y:S01]  /*50a0*/  PRMT R2, RZ, 0x5410, R26 ;  /* 0x00005410ff027816 */ /* 0x000fe2000000001a */
        /* <DEDUP_REMOVED lines=28> */
.L_x_16461:
[----:B------:R-:W-:Y:S01]  /*5270*/  FSETP.GEU.FTZ.AND P0, PT, R5, -R6, PT ;  /* 0x800000060500720b */ /* 0x000fe20003f1e000 */
[----:B------:R-:W-:-:S12]  /*5280*/  FADD.FTZ R4, R4, -1 ;  /* 0xbf80000004047421 */ /* 0x000fd80000010000 */
[----:B------:R-:W-:Y:S02]  /*5290*/  @!P0 FADD.FTZ R4, R4, -1 ;  /* 0xbf80000004048421 */ /* 0x000fe40000010000 */
.L_x_16460:
[----:B------:R-:W-:Y:S05]  /*52a0*/  BSYNC B2 ;  /* 0x0000000000027941 */ /* 0x000fea0003800000 */
.L_x_16459:
[----:B------:R-:W-:Y:S01]  /*52b0*/  FFMA.FTZ R3, -R6, R4, R3 ;  /* 0x0000000406037223 */ /* 0x000fe20000010103 */
[----:B------:R-:W-:Y:S05]  /*52c0*/  BRA `(.L_x_16457) ;  /* 0x000001f000007947 */ /* 0x000fea0003800000 */
.L_x_16458:
        /* <DEDUP_REMOVED lines=15> */
.L_x_16464:
        /* <DEDUP_REMOVED lines=13> */
.L_x_16463:
[----:B------:R-:W-:Y:S05]  /*5490*/  BSYNC B2 ;  /* 0x0000000000027941 */ /* 0x000fea0003800000 */
.L_x_16462:
[----:B------:R-:W-:-:S04]  /*54a0*/  FMUL.FTZ R3, R4, 1.1920928955078125e-07 ;  /* 0x3400000004037820 */ /* 0x000fc80000410000 */
[----:B------:R-:W-:Y:S02]  /*54b0*/  FMUL.FTZ R3, R8, R3 ;  /* 0x0000000308037220 */ /* 0x000fe40000410000 */
.L_x_16457:
[----:B------:R-:W-:Y:S05]  /*54c0*/  BSYNC B0 ;  /* 0x0000000000007941 */ /* 0x000fea0003800000 */
.L_x_16456:
        /* <DEDUP_REMOVED lines=24> */
.L_x_16455:
[----:B------:R-:W-:Y:S05]  /*5650*/  BSYNC B1 ;  /* 0x0000000000017941 */ /* 0x000fea0003800000 */
.L_x_16454:
[----:B------:R-:W-:Y:S01]  /*5660*/  IADD3 R3, R23, 0x180, RZ ;  /* 0x0000018017037810 */ /* 0x000fe20007ffe0ff */
        /* <DEDUP_REMOVED lines=23> */
[----:B0-----:R-:W-:Y:S02]  /*57e0*/  FADD.FTZ R10, |R8|, |c[0x0][0x168]| ;  /* 0x40005a00080a7621 */ /* 0x001fe40000010200 */
        /* <DEDUP_REMOVED lines=8> */
.L_x_16472:
[----:B------:R-:W-:Y:S01]  /*5870*/  FSETP.GEU.FTZ.AND P0, PT, R5, -R6, PT ;  /* 0x800000060500720b */ /* 0x000fe20003f1e000 */
[----:B------:R-:W-:-:S12]  /*5880*/  FADD.FTZ R4, R4, -1 ;  /* 0xbf80000004047421 */ /* 0x000fd80000010000 */
[----:B------:R-:W-:Y:S02]  /*5890*/  @!P0 FADD.FTZ R4, R4, -1 ;  /* 0xbf80000004048421 */ /* 0x000fe40000010000 */
.L_x_16471:
[----:B------:R-:W-:Y:S05]  /*58a0*/  BSYNC B2 ;  /* 0x0000000000027941 */ /* 0x000fea0003800000 */
.L_x_16470:
[----:B------:R-:W-:Y:S01]  /*58b0*/  FFMA.FTZ R3, -R6, R4, R3 ;  /* 0x0000000406037223 */ /* 0x000fe20000010103 */
[----:B------:R-:W-:Y:S05]  /*58c0*/  BRA `(.L_x_16468) ;  /* 0x000001f000007947 */ /* 0x000fea0003800000 */
.L_x_16469:
        /* <DEDUP_REMOVED lines=15> */
.L_x_16475:
        /* <DEDUP_REMOVED lines=13> */
.L_x_16474:
[----:B------:R-:W-:Y:S05]  /*5a90*/  BSYNC B2 ;  /* 0x0000000000027941 */ /* 0x000fea0003800000 */
.L_x_16473:
[----:B------:R-:W-:-:S04]  /*5aa0*/  FMUL.FTZ R3, R4, 1.1920928955078125e-07 ;  /* 0x3400000004037820 */ /* 0x000fc80000410000 */
[----:B------:R-:W-:Y:S02]  /*5ab0*/  FMUL.FTZ R3, R8, R3 ;  /* 0x0000000308037220 */ /* 0x000fe40000410000 */
.L_x_16468:
[----:B------:R-:W-:Y:S05]  /*5ac0*/  BSYNC B0 ;  /* 0x0000000000007941 */ /* 0x000fea0003800000 */
.L_x_16467:
        /* <DEDUP_REMOVED lines=24> */
.L_x_16466:
[----:B------:R-:W-:Y:S05]  /*5c50*/  BSYNC B1 ;  /* 0x0000000000017941 */ /* 0x000fea0003800000 */
.L_x_16465:
[----:B------:R-:W1:Y:S01]  /*5c60*/  LDC.U8 R17, c[0x0][0x194] ;  /* 0x00006500ff117b82 */ /* 0x000e620000000000 */
[----:B------:R-:W-:Y:S01]  /*5c70*/  ISETP.GE.AND P0, PT, R23, R22, PT ;  /* 0x000000161700720c */ /* 0x000fe20003f06270 */
[----:B------:R-:W-:Y:S01]  /*5c80*/  BSSY B7, `(.L_x_16476) ;  /* 0x0000315000077945 */ /* 0x000fe20003800000 */
[----:B------:R-:W-:Y:S11]  /*5c90*/  BSSY B6, `(.L_x_16477) ;  /* 0x0000216000067945 */ /* 0x000ff60003800000 */
        /* <DEDUP_REMOVED lines=21> */
.L_x_16482:
[----:B------:R-:W-:Y:S01]  /*5df0*/  PRMT R5, RZ, 0x5410, R0 ;  /* 0x00005410ff057816 */ /* 0x000fe20000000000 */
[----:B------:R-:W-:-:S05]  /*5e00*/  IMAD.MOV.U32 R23, RZ, RZ, R9 ;  /* 0x000000ffff177224 */ /* 0x000fca00078e0009 */
[----:B------:R-:W1:Y:S02]  /*5e10*/  F2I.S64.TRUNC R4, R5 ;  /* 0x0000000500047311 */ /* 0x000e64000020d900 */
[----:B-1----:R1:W-:Y:S01]  /*5e20*/  STG.E.U8 [R2.64], R4 ;  /* 0x0000000402007986 */ /* 0x0023e2000c101124 */
[----:B------:R-:W-:Y:S05]  /*5e30*/  BRA `(.L_x_16484) ;  /* 0x00000f8000007947 */ /* 0x000fea0003800000 */
.L_x_16481:
        /* <DEDUP_REMOVED lines=11> */
.L_x_16486:
[----:B------:R-:W-:Y:S01]  /*5ef0*/  PRMT R0, RZ, 0x5410, R0 ;  /* 0x00005410ff007816 */ /* 0x000fe20000000000 */
[----:B------:R-:W-:-:S03]  /*5f00*/  IMAD.MOV.U32 R23, RZ, RZ, R9 ;  /* 0x000000ffff177224 */ /* 0x000fc600078e0009 */
[----:B------:R-:W1:Y:S02]  /*5f10*/  F2I.FTZ.TRUNC.NTZ R5, R0 ;  /* 0x0000000000057305 */ /* 0x000e64000021f100 */
[----:B-1----:R1:W-:Y:S01]  /*5f20*/  STG.E [R2.64], R5 ;  /* 0x0000000502007986 */ /* 0x0023e2000c101924 */
[----:B------:R-:W-:Y:S05]  /*5f30*/  BRA `(.L_x_16484) ;  /* 0x00000e8000007947 */ /* 0x000fea0003800000 */
.L_x_16485:
[----:B------:R-:W-:Y:S01]  /*5f40*/  PRMT R0, RZ, 0x5410, R0 ;  /* 0x00005410ff007816 */ /* 0x000fe20000000000 */
[----:B------:R-:W-:-:S03]  /*5f50*/  IMAD.MOV.U32 R23, RZ, RZ, R9 ;  /* 0x000000ffff177224 */ /* 0x000fc600078e0009 */
[----:B------:R-:W1:Y:S02]  /*5f60*/  F2I.FTZ.TRUNC.NTZ R5, R0 ;  /* 0x0000000000057305 */ /* 0x000e64000021f100 */
[----:B-1----:R1:W-:Y:S01]  /*5f70*/  STG.E.U16 [R2.64], R5 ;  /* 0x0000000502007986 */ /* 0x0023e2000c101524 */
[----:B------:R-:W-:Y:S05]  /*5f80*/  BRA `(.L_x_16484) ;  /* 0x00000e3000007947 */ /* 0x000fea0003800000 */
.L_x_16480:
        /* <DEDUP_REMOVED lines=10> */
.L_x_16488:
[----:B------:R-:W-:Y:S01]  /*6030*/  PRMT R0, RZ, 0x5410, R0 ;  /* 0x00005410ff007816 */ /* 0x000fe20000000000 */
[----:B------:R-:W-:-:S03]  /*6040*/  IMAD.MOV.U32 R23, RZ, RZ, R9 ;  /* 0x000000ffff177224 */ /* 0x000fc600078e0009 */
[----:B------:R-:W-:-:S05]  /*6050*/  F2FP.PACK_AB R0, RZ, R0 ;  /* 0x00000000ff00723e */ /* 0x000fca00000000ff */
[----:B------:R1:W-:Y:S01]  /*6060*/  STG.E.U16 [R2.64], R0 ;  /* 0x0000000002007986 */ /* 0x0003e2000c101524 */
[----:B------:R-:W-:Y:S05]  /*6070*/  BRA `(.L_x_16484) ;  /* 0x00000d4000007947 */ /* 0x000fea0003800000 */
.L_x_16487:
        /* <DEDUP_REMOVED lines=11> */
.L_x_16490:
[----:B------:R-:W-:Y:S01]  /*6130*/  PRMT R0, RZ, 0x5410, R0 ;  /* 0x00005410ff007816 */ /* 0x000fe20000000000 */
[----:B------:R-:W-:-:S03]  /*6140*/  IMAD.MOV.U32 R23, RZ, RZ, R9 ;  /* 0x000000ffff177224 */ /* 0x000fc600078e0009 */
[----:B------:R-:W-:-:S04]  /*6150*/  F2FP.PACK_AB R5, RZ, R0 ;  /* 0x00000000ff05723e */ /* 0x000fc800000000ff */
[----:B------:R-:W-:-:S05]  /*6160*/  PRMT R5, R5, 0x5410, RZ ;  /* 0x0000541005057816 */ /* 0x000fca00000000ff */
[----:B------:R1:W-:Y:S01]  /*6170*/  STG.E [R2.64], R5 ;  /* 0x0000000502007986 */ /* 0x0003e2000c101924 */
[----:B------:R-:W-:Y:S05]  /*6180*/  BRA `(.L_x_16484) ;  /* 0x00000c3000007947 */ /* 0x000fea0003800000 */
.L_x_16489:
[----:B------:R-:W-:Y:S01]  /*6190*/  PRMT R4, RZ, 0x5410, R0 ;  /* 0x00005410ff047816 */ /* 0x000fe20000000000 */
[----:B------:R-:W-:-:S04]  /*61a0*/  IMAD.MOV.U32 R23, RZ, RZ, R9 ;  /* 0x000000ffff177224 */ /* 0x000fc800078e0009 */
[----:B------:R-:W-:-:S06]  /*61b0*/  FMUL.FTZ R4, R4, 1 ;  /* 0x3f80000004047820 */ /* 0x000fcc0000410000 */
[----:B------:R-:W1:Y:S02]  /*61c0*/  F2F.F64.F32 R4, R4 ;  /* 0x0000000400047310 */ /* 0x000e640000201800 */
[----:B-1----:R1:W-:Y:S01]  /*61d0*/  STG.E.64 [R2.64], R4 ;  /* 0x0000000402007986 */ /* 0x0023e2000c101b24 */
[----:B------:R-:W-:Y:S05]  /*61e0*/  BRA `(.L_x_16484) ;  /* 0x00000bd000007947 */ /* 0x000fea0003800000 */
.L_x_16479:
        /* <DEDUP_REMOVED lines=14> */
.L_x_16493:
[----:B------:R-:W-:Y:S01]  /*62d0*/  PRMT R0, RZ, 0x5410, R0 ;  /* 0x00005410ff007816 */ /* 0x000fe20000000000 */
[----:B------:R-:W-:Y:S01]  /*62e0*/  CS2R R6, SRZ ;  /* 0x0000000000067805 */ /* 0x000fe2000001ff00 */
[----:B------:R-:W-:-:S03]  /*62f0*/  IMAD.MOV.U32 R23, RZ, RZ, R9 ;  /* 0x000000ffff177224 */ /* 0x000fc600078e0009 */
[----:B------:R-:W-:-:S04]  /*6300*/  FMUL.FTZ R0, R0, 1 ;  /* 0x3f80000000007820 */ /* 0x000fc80000410000 */
[----:B------:R-:W1:Y:S02]  /*6310*/  F2F.F64.F32 R4, R0 ;  /* 0x0000000000047310 */ /* 0x000e640000201800 */
[----:B-1----:R1:W-:Y:S01]  /*6320*/  STG.E.128 [R2.64], R4 ;  /* 0x0000000402007986 */ /* 0x0023e2000c101d24 */
[----:B------:R-:W-:Y:S05]  /*6330*/  BRA `(.L_x_16484) ;  /* 0x00000a8000007947 */ /* 0x000fea0003800000 */
.L_x_16492:
        /* <DEDUP_REMOVED lines=21> */
.L_x_16497:
[----:B------:R-:W-:Y:S05]  /*6490*/  BSYNC B0 ;  /* 0x0000000000007941 */ /* 0x000fea0003800000 */
.L_x_16496:
[----:B------:R-:W-:Y:S01]  /*64a0*/  LOP3.LUT R5, R0, R5, RZ, 0xfc, !PT ;  /* 0x0000000500057212 */ /* 0x000fe200078efcff */
[----:B------:R-:W-:-:S04]  /*64b0*/  IMAD.MOV.U32 R23, RZ, RZ, R9 ;  /* 0x000000ffff177224 */ /* 0x000fc800078e0009 */
[----:B------:R1:W-:Y:S01]  /*64c0*/  STG.E.U8 [R2.64], R5 ;  /* 0x0000000502007986 */ /* 0x0003e2000c101124 */
[----:B------:R-:W-:Y:S05]  /*64d0*/  BRA `(.L_x_16484) ;  /* 0x000008e000007947 */ /* 0x000fea0003800000 */
.L_x_16495:
        /* <DEDUP_REMOVED lines=13> */
.L_x_16499:
[----:B------:R-:W-:Y:S01]  /*65b0*/  IMAD.MOV.U32 R0, RZ, RZ, 0x7f ;  /* 0x0000007fff007424 */ /* 0x000fe200078e00ff */
[----:B------:R-:W-:-:S04]  /*65c0*/  ISETP.GT.U32.AND P0, PT, R4, 0x7f800000, PT ;  /* 0x7f8000000400780c */ /* 0x000fc80003f04070 */
[----:B------:R-:W-:-:S04]  /*65d0*/  SEL R0, R0, 0x7c, P0 ;  /* 0x0000007c00007807 */ /* 0x000fc80000000000 */
.L_x_16500:
[----:B------:R-:W-:Y:S05]  /*65e0*/  BSYNC B0 ;  /* 0x0000000000007941 */ /* 0x000fea0003800000 */
.L_x_16498:
[----:B------:R-:W-:Y:S01]  /*65f0*/  LOP3.LUT R4, R5, 0x80000000, RZ, 0xc0, !PT ;  /* 0x8000000005047812 */ /* 0x000fe200078ec0ff */
[----:B------:R-:W-:-:S03]  /*6600*/  IMAD.MOV.U32 R23, RZ, RZ, R9 ;  /* 0x000000ffff177224 */ /* 0x000fc600078e0009 */
[----:B------:R-:W-:-:S04]  /*6610*/  SHF.R.U32.HI R5, RZ, 0x18, R4 ;  /* 0x00000018ff057819 */ /* 0x000fc80000011604 */
[----:B------:R-:W-:-:S05]  /*6620*/  LOP3.LUT R5, R0, R5, RZ, 0xfc, !PT ;  /* 0x0000000500057212 */ /* 0x000fca00078efcff */
[----:B------:R1:W-:Y:S01]  /*6630*/  STG.E.U8 [R2.64], R5 ;  /* 0x0000000502007986 */ /* 0x0003e2000c101124 */
[----:B------:R-:W-:Y:S05]  /*6640*/  BRA `(.L_x_16484) ;  /* 0x0000077000007947 */ /* 0x000fea0003800000 */
.L_x_16494:
[----:B------:R1:W-:Y:S01]  /*6650*/  STG.E.U16 [R2.64], R0 ;  /* 0x0000000002007986 */ /* 0x0003e2000c101524 */
[----:B------:R-:W-:Y:S01]  /*6660*/  IMAD.MOV.U32 R23, RZ, RZ, R9 ;  /* 0x000000ffff177224 */ /* 0x000fe200078e0009 */
[----:B------:R-:W-:Y:S05]  /*6670*/  BRA `(.L_x_16484) ;  /* 0x0000074000007947 */ /* 0x000fea0003800000 */
.L_x_16491:
        /* <DEDUP_REMOVED lines=13> */
.L_x_16503:
        /* <DEDUP_REMOVED lines=17> */
.L_x_16506:
[----:B------:R-:W-:-:S04]  /*6860*/  LOP3.LUT R0, R7, 0x80000000, RZ, 0xc0, !PT ;  /* 0x8000000007007812 */ /* 0x000fc800078ec0ff */
[----:B------:R-:W-:-:S04]  /*6870*/  SHF.R.U32.HI R5, RZ, 0x18, R0 ;  /* 0x00000018ff057819 */ /* 0x000fc80000011600 */
[----:B------:R-:W-:-:S04]  /*6880*/  LOP3.LUT R4, R4, R5, RZ, 0xfc, !PT ;  /* 0x0000000504047212 */ /* 0x000fc800078efcff */
[----:B------:R-:W-:Y:S02]  /*6890*/  PRMT R0, R4, 0x7610, R0 ;  /* 0x0000761004007816 */ /* 0x000fe40000000000 */
.L_x_16505:
[----:B------:R-:W-:Y:S05]  /*68a0*/  BSYNC B0 ;  /* 0x0000000000007941 */ /* 0x000fea0003800000 */
.L_x_16504:
[----:B------:R1:W-:Y:S01]  /*68b0*/  STG.E.U8 [R2.64], R0 ;  /* 0x0000000002007986 */ /* 0x0003e2000c101124 */
[----:B------:R-:W-:Y:S01]  /*68c0*/  IMAD.MOV.U32 R23, RZ, RZ, R9 ;  /* 0x000000ffff177224 */ /* 0x000fe200078e0009 */
[----:B------:R-:W-:Y:S05]  /*68d0*/  BRA `(.L_x_16484) ;  /* 0x000004e000007947 */ /* 0x000fea0003800000 */
.L_x_16502:
        /* <DEDUP_REMOVED lines=17> */
.L_x_16509:
[----:B------:R-:W-:-:S04]  /*69f0*/  LOP3.LUT R0, R7, 0x80000000, RZ, 0xc0, !PT ;  /* 0x8000000007007812 */ /* 0x000fc800078ec0ff */
[----:B------:R-:W-:-:S04]  /*6a00*/  SHF.R.U32.HI R5, RZ, 0x18, R0 ;  /* 0x00000018ff057819 */ /* 0x000fc80000011600 */
[----:B------:R-:W-:-:S04]  /*6a10*/  LOP3.LUT R4, R4, R5, RZ, 0xfc, !PT ;  /* 0x0000000504047212 */ /* 0x000fc800078efcff */
[----:B------:R-:W-:Y:S02]  /*6a20*/  PRMT R0, R4, 0x7610, R0 ;  /* 0x0000761004007816 */ /* 0x000fe40000000000 */
.L_x_16508:
[----:B------:R-:W-:Y:S05]  /*6a30*/  BSYNC B0 ;  /* 0x0000000000007941 */ /* 0x000fea0003800000 */
.L_x_16507:
[----:B------:R1:W-:Y:S01]  /*6a40*/  STG.E.U8 [R2.64], R0 ;  /* 0x0000000002007986 */ /* 0x0003e2000c101124 */
[----:B------:R-:W-:Y:S01]  /*6a50*/  IMAD.MOV.U32 R23, RZ, RZ, R9 ;  /* 0x000000ffff177224 */ /* 0x000fe200078e0009 */
[----:B------:R-:W-:Y:S05]  /*6a60*/  BRA `(.L_x_16484) ;  /* 0x0000035000007947 */ /* 0x000fea0003800000 */
.L_x_16501:
        /* <DEDUP_REMOVED lines=23> */
.L_x_16483:
        /* <DEDUP_REMOVED lines=21> */
.L_x_16511:
[----:B------:R-:W-:Y:S01]  /*6d30*/  PRMT R4, RZ, 0x5410, R0 ;  /* 0x00005410ff047816 */ /* 0x000fe20000000000 */
[----:B------:R-:W-:-:S05]  /*6d40*/  IMAD.MOV.U32 R23, RZ, RZ, R9 ;  /* 0x000000ffff177224 */ /* 0x000fca00078e0009 */
[----:B------:R-:W1:Y:S02]  /*6d50*/  F2I.U64.TRUNC R4, R4 ;  /* 0x0000000400047311 */ /* 0x000e64000020d800 */
[----:B-1----:R1:W-:Y:S01]  /*6d60*/  STG.E.64 [R2.64], R4 ;  /* 0x0000000402007986 */ /* 0x0023e2000c101b24 */
[----:B------:R-:W-:Y:S05]  /*6d70*/  BRA `(.L_x_16484) ;  /* 0x0000004000007947 */ /* 0x000fea0003800000 */
.L_x_16510:
[----:B------:R-:W-:Y:S01]  /*6d80*/  PRMT R0, RZ, 0x5410, R0 ;  /* 0x00005410ff007816 */ /* 0x000fe20000000000 */
[----:B------:R-:W-:-:S03]  /*6d90*/  IMAD.MOV.U32 R23, RZ, RZ, R9 ;  /* 0x000000ffff177224 */ /* 0x000fc600078e0009 */
[----:B------:R-:W1:Y:S02]  /*6da0*/  F2I.FTZ.U32.TRUNC.NTZ R5, R0 ;  /* 0x0000000000057305 */ /* 0x000e64000021f000 */
[----:B-1----:R1:W-:Y:S02]  /*6db0*/  STG.E [R2.64], R5 ;  /* 0x0000000502007986 */ /* 0x0023e4000c101924 */
.L_x_16484:
        /* <DEDUP_REMOVED lines=23> */
.L_x_16516:
[----:B------:R-:W-:-:S06]  /*6f30*/  PRMT R5, RZ, 0x5410, R25 ;  /* 0x00005410ff057816 */ /* 0x000fcc0000000019 */
[----:B------:R-:W1:Y:S02]  /*6f40*/  F2I.S64.TRUNC R4, R5 ;  /* 0x0000000500047311 */ /* 0x000e64000020d900 */
[----:B-1----:R1:W-:Y:S01]  /*6f50*/  STG.E.U8 [R2.64], R4 ;  /* 0x0000000402007986 */ /* 0x0023e2000c101124 */
[----:B------:R-:W-:Y:S05]  /*6f60*/  BRA `(.L_x_16518) ;  /* 0x00000e4000007947 */ /* 0x000fea0003800000 */
.L_x_16515:
        /* <DEDUP_REMOVED lines=10> */
.L_x_16520:
[----:B------:R-:W-:-:S06]  /*7010*/  PRMT R25, RZ, 0x5410, R25 ;  /* 0x00005410ff197816 */ /* 0x000fcc0000000019 */
[----:B------:R-:W1:Y:S02]  /*7020*/  F2I.FTZ.TRUNC.NTZ R25, R25 ;  /* 0x0000001900197305 */ /* 0x000e64000021f100 */
[----:B-1----:R1:W-:Y:S01]  /*7030*/  STG.E [R2.64], R25 ;  /* 0x0000001902007986 */ /* 0x0023e2000c101924 */
[----:B------:R-:W-:Y:S05]  /*7040*/  BRA `(.L_x_16518) ;  /* 0x00000d6000007947 */ /* 0x000fea0003800000 */
.L_x_16519:
[----:B------:R-:W-:-:S06]  /*7050*/  PRMT R25, RZ, 0x5410, R25 ;  /* 0x00005410ff197816 */ /* 0x000fcc0000000019 */
[----:B------:R-:W1:Y:S02]  /*7060*/  F2I.FTZ.TRUNC.NTZ R25, R25 ;  /* 0x0000001900197305 */ /* 0x000e64000021f100 */
[----:B-1----:R1:W-:Y:S01]  /*7070*/  STG.E.U16 [R2.64], R25 ;  /* 0x0000001902007986 */ /* 0x0023e2000c101524 */
[----:B------:R-:W-:Y:S05]  /*7080*/  BRA `(.L_x_16518) ;  /* 0x00000d2000007947 */ /* 0x000fea0003800000 */
.L_x_16514:
        /* <DEDUP_REMOVED lines=9> */
.L_x_16522:
[----:B------:R-:W-:-:S04]  /*7120*/  PRMT R0, RZ, 0x5410, R25 ;  /* 0x00005410ff007816 */ /* 0x000fc80000000019 */
[----:B------:R-:W-:-:S05]  /*7130*/  F2FP.PACK_AB R0, RZ, R0 ;  /* 0x00000000ff00723e */ /* 0x000fca00000000ff */
[----:B------:R1:W-:Y:S01]  /*7140*/  STG.E.U16 [R2.64], R0 ;  /* 0x0000000002007986 */ /* 0x0003e2000c101524 */
[----:B------:R-:W-:Y:S05]  /*7150*/  BRA `(.L_x_16518) ;  /* 0x00000c5000007947 */ /* 0x000fea0003800000 */
.L_x_16521:
        /* <DEDUP_REMOVED lines=10> */
.L_x_16524:
[----:B------:R-:W-:-:S04]  /*7200*/  PRMT R25, RZ, 0x5410, R25 ;  /* 0x00005410ff197816 */ /* 0x000fc80000000019 */
[----:B------:R-:W-:-:S04]  /*7210*/  F2FP.PACK_AB R5, RZ, R25 ;  /* 0x00000019ff05723e */ /* 0x000fc800000000ff */
[----:B------:R-:W-:-:S05]  /*7220*/  PRMT R5, R5, 0x5410, RZ ;  /* 0x0000541005057816 */ /* 0x000fca00000000ff */
[----:B------:R1:W-:Y:S01]  /*7230*/  STG.E [R2.64], R5 ;  /* 0x0000000502007986 */ /* 0x0003e2000c101924 */
[----:B------:R-:W-:Y:S05]  /*7240*/  BRA `(.L_x_16518) ;  /* 0x00000b6000007947 */ /* 0x000fea0003800000 */
.L_x_16523:
[----:B------:R-:W-:-:S05]  /*7250*/  PRMT R4, RZ, 0x5410, R25 ;  /* 0x00005410ff047816 */ /* 0x000fca0000000019 */
[----:B------:R-:W-:-:S06]  /*7260*/  FMUL.FTZ R4, R4, 1 ;  /* 0x3f80000004047820 */ /* 0x000fcc0000410000 */
[----:B------:R-:W1:Y:S02]  /*7270*/  F2F.F64.F32 R4, R4 ;  /* 0x0000000400047310 */ /* 0x000e640000201800 */
[----:B-1----:R1:W-:Y:S01]  /*7280*/  STG.E.64 [R2.64], R4 ;  /* 0x0000000402007986 */ /* 0x0023e2000c101b24 */
[----:B------:R-:W-:Y:S05]  /*7290*/  BRA `(.L_x_16518) ;  /* 0x00000b1000007947 */ /* 0x000fea0003800000 */
.L_x_16513:
        /* <DEDUP_REMOVED lines=13> */
.L_x_16527:
[----:B------:R-:W-:Y:S01]  /*7370*/  PRMT R25, RZ, 0x5410, R25 ;  /* 0x00005410ff197816 */ /* 0x000fe20000000019 */
[----:B------:R-:W-:-:S04]  /*7380*/  CS2R R6, SRZ ;  /* 0x0000000000067805 */ /* 0x000fc8000001ff00 */
[----:B------:R-:W-:-:S06]  /*7390*/  FMUL.FTZ R4, R25, 1 ;  /* 0x3f80000019047820 */ /* 0x000fcc0000410000 */
[----:B------:R-:W1:Y:S02]  /*73a0*/  F2F.F64.F32 R4, R4 ;  /* 0x0000000400047310 */ /* 0x000e640000201800 */
[----:B-1----:R1:W-:Y:S01]  /*73b0*/  STG.E.128 [R2.64], R4 ;  /* 0x0000000402007986 */ /* 0x0023e2000c101d24 */
[----:B------:R-:W-:Y:S05]  /*73c0*/  BRA `(.L_x_16518) ;  /* 0x000009e000007947 */ /* 0x000fea0003800000 */
.L_x_16526:
        /* <DEDUP_REMOVED lines=21> */
.L_x_16531:
[----:B------:R-:W-:Y:S05]  /*7520*/  BSYNC B0 ;  /* 0x0000000000007941 */ /* 0x000fea0003800000 */
.L_x_16530:
[----:B------:R-:W-:-:S05]  /*7530*/  LOP3.LUT R5, R0, R5, RZ, 0xfc, !PT ;  /* 0x0000000500057212 */ /* 0x000fca00078efcff */
[----:B------:R1:W-:Y:S01]  /*7540*/  STG.E.U8 [R2.64], R5 ;  /* 0x0000000502007986 */ /* 0x0003e2000c101124 */
[----:B------:R-:W-:Y:S05]  /*7550*/  BRA `(.L_x_16518) ;  /* 0x0000085000007947 */ /* 0x000fea0003800000 */
.L_x_16529:
        /* <DEDUP_REMOVED lines=13> */
.L_x_16533:
[----:B------:R-:W-:Y:S01]  /*7630*/  IMAD.MOV.U32 R0, RZ, RZ, 0x7f ;  /* 0x0000007fff007424 */ /* 0x000fe200078e00ff */
[----:B------:R-:W-:-:S04]  /*7640*/  ISETP.GT.U32.AND P0, PT, R4, 0x7f800000, PT ;  /* 0x7f8000000400780c */ /* 0x000fc80003f04070 */
[----:B------:R-:W-:-:S04]  /*7650*/  SEL R0, R0, 0x7c, P0 ;  /* 0x0000007c00007807 */ /* 0x000fc80000000000 */
.L_x_16534:
[----:B------:R-:W-:Y:S05]  /*7660*/  BSYNC B0 ;  /* 0x0000000000007941 */ /* 0x000fea0003800000 */
.L_x_16532:
[----:B------:R-:W-:-:S04]  /*7670*/  LOP3.LUT R4, R25, 0x80000000, RZ, 0xc0, !PT ;  /* 0x8000000019047812 */ /* 0x000fc800078ec0ff */
[----:B------:R-:W-:-:S04]  /*7680*/  SHF.R.U32.HI R5, RZ, 0x18, R4 ;  /* 0x00000018ff057819 */ /* 0x000fc80000011604 */
[----:B------:R-:W-:-:S05]  /*7690*/  LOP3.LUT R5, R0, R5, RZ, 0xfc, !PT ;  /* 0x0000000500057212 */ /* 0x000fca00078efcff */
[----:B------:R1:W-:Y:S01]  /*76a0*/  STG.E.U8 [R2.64], R5 ;  /* 0x0000000502007986 */ /* 0x0003e2000c101124 */
[----:B------:R-:W-:Y:S05]  /*76b0*/  BRA `(.L_x_16518) ;  /* 0x000006f000007947 */ /* 0x000fea0003800000 */
.L_x_16528:
[----:B------:R1:W-:Y:S01]  /*76c0*/  STG.E.U16 [R2.64], R25 ;  /* 0x0000001902007986 */ /* 0x0003e2000c101524 */
[----:B------:R-:W-:Y:S05]  /*76d0*/  BRA `(.L_x_16518) ;  /* 0x000006d000007947 */ /* 0x000fea0003800000 */
.L_x_16525:
        /* <DEDUP_REMOVED lines=12> */
.L_x_16537:
        /* <DEDUP_REMOVED lines=17> */
.L_x_16540:
[----:B------:R-:W-:-:S04]  /*78b0*/  LOP3.LUT R0, R25, 0x80000000, RZ, 0xc0, !PT ;  /* 0x8000000019007812 */ /* 0x000fc800078ec0ff */
[----:B------:R-:W-:-:S04]  /*78c0*/  SHF.R.U32.HI R5, RZ, 0x18, R0 ;  /* 0x00000018ff057819 */ /* 0x000fc80000011600 */
[----:B------:R-:W-:-:S04]  /*78d0*/  LOP3.LUT R4, R4, R5, RZ, 0xfc, !PT ;  /* 0x0000000504047212 */ /* 0x000fc800078efcff */
[----:B------:R-:W-:Y:S02]  /*78e0*/  PRMT R0, R4, 0x7610, R0 ;  /* 0x0000761004007816 */ /* 0x000fe40000000000 */
.L_x_16539:
[----:B------:R-:W-:Y:S05]  /*78f0*/  BSYNC B0 ;  /* 0x0000000000007941 */ /* 0x000fea0003800000 */
.L_x_16538:
[----:B------:R1:W-:Y:S01]  /*7900*/  STG.E.U8 [R2.64], R0 ;  /* 0x0000000002007986 */ /* 0x0003e2000c101124 */
[----:B------:R-:W-:Y:S05]  /*7910*/  BRA `(.L_x_16518) ;  /* 0x0000049000007947 */ /* 0x000fea0003800000 */
.L_x_16536:
        /* <DEDUP_REMOVED lines=17> */
.L_x_16543:
[----:B------:R-:W-:-:S04]  /*7a30*/  LOP3.LUT R0, R25, 0x80000000, RZ, 0xc0, !PT ;  /* 0x8000000019007812 */ /* 0x000fc800078ec0ff */
[----:B------:R-:W-:-:S04]  /*7a40*/  SHF.R.U32.HI R5, RZ, 0x18, R0 ;  /* 0x00000018ff057819 */ /* 0x000fc80000011600 */
[----:B------:R-:W-:-:S04]  /*7a50*/  LOP3.LUT R4, R4, R5, RZ, 0xfc, !PT ;  /* 0x0000000504047212 */ /* 0x000fc800078efcff */
[----:B------:R-:W-:Y:S02]  /*7a60*/  PRMT R0, R4, 0x7610, R0 ;  /* 0x0000761004007816 */ /* 0x000fe40000000000 */
.L_x_16542:
[----:B------:R-:W-:Y:S05]  /*7a70*/  BSYNC B0 ;  /* 0x0000000000007941 */ /* 0x000fea0003800000 */
.L_x_16541:
[----:B------:R1:W-:Y:S01]  /*7a80*/  STG.E.U8 [R2.64], R0 ;  /* 0x0000000002007986 */ /* 0x0003e2000c101124 */
[----:B------:R-:W-:Y:S05]  /*7a90*/  BRA `(.L_x_16518) ;  /* 0x0000031000007947 */ /* 0x000fea0003800000 */
.L_x_16535:
        /* <DEDUP_REMOVED lines=22> */
.L_x_16517:
        /* <DEDUP_REMOVED lines=20> */
.L_x_16545:
[----:B------:R-:W-:-:S06]  /*7d40*/  PRMT R4, RZ, 0x5410, R25 ;  /* 0x00005410ff047816 */ /* 0x000fcc0000000019 */
[----:B------:R-:W1:Y:S02]  /*7d50*/  F2I.U64.TRUNC R4, R4 ;  /* 0x0000000400047311 */ /* 0x000e64000020d800 */
[----:B-1----:R1:W-:Y:S01]  /*7d60*/  STG.E.64 [R2.64], R4 ;  /* 0x0000000402007986 */ /* 0x0023e2000c101b24 */
[----:B------:R-:W-:Y:S05]  /*7d70*/  BRA `(.L_x_16518) ;  /* 0x0000003000007947 */ /* 0x000fea0003800000 */
.L_x_16544:
[----:B------:R-:W-:-:S06]  /*7d80*/  PRMT R25, RZ, 0x5410, R25 ;  /* 0x00005410ff197816 */ /* 0x000fcc0000000019 */
[----:B------:R-:W1:Y:S02]  /*7d90*/  F2I.FTZ.U32.TRUNC.NTZ R25, R25 ;  /* 0x0000001900197305 */ /* 0x000e64000021f000 */
[----:B-1----:R1:W-:Y:S02]  /*7da0*/  STG.E [R2.64], R25 ;  /* 0x0000001902007986 */ /* 0x0023e4000c101924 */
.L_x_16518:
[----:B------:R-:W-:-:S04]  /*7db0*/  IADD3 R23, R23, 0x80, RZ ;  /* 0x0000008017177810 */ /* 0x000fc80007ffe0ff */
.L_x_16478:
[----:B------:R-:W-:-:S13]  /*7dc0*/  ISETP.GE.AND P0, PT, R23, R22, PT ;  /* 0x000000161700720c */ /* 0x000fda0003f06270 */
[----:B------:R-:W-:Y:S01]  /*7dd0*/  @P0 BREAK B6 ;  /* 0x0000000000060942 */ /* 0x000fe20003800000 */
[----:B------:R-:W-:Y:S05]  /*7de0*/  @P0 BRA `(.L_x_16512) ;  /* 0x00000fe000000947 */ /* 0x000fea0003800000 */
[----:B------:R-:W-:Y:S05]  /*7df0*/  BSYNC B6 ;  /* 0x0000000000067941 */ /* 0x000fea0003800000 */
.L_x_16477:
        /* <DEDUP_REMOVED lines=20> */
.L_x_16549:
[----:B------:R-:W-:-:S06]  /*7f40*/  PRMT R5, RZ, 0x5410, R18 ;  /* 0x00005410ff057816 */ /* 0x000fcc0000000012 */
[----:B------:R-:W1:Y:S02]  /*7f50*/  F2I.S64.TRUNC R4, R5 ;  /* 0x0000000500047311 */ /* 0x000e64000020d900 */
[----:B-1----:R1:W-:Y:S01]  /*7f60*/  STG.E.U8 [R2.64], R4 ;  /* 0x0000000402007986 */ /* 0x0023e2000c101124 */
[----:B------:R-:W-:Y:S05]  /*7f70*/  BRA `(.L_x_16551) ;  /* 0x00000e4000007947 */ /* 0x000fea0003800000 */
.L_x_16548:
        /* <DEDUP_REMOVED lines=10> */
.L_x_16553:
[----:B------:R-:W-:-:S04]  /*8020*/  PRMT R18, RZ, 0x5410, R18 ;  /* 0x00005410ff127816 */ /* 0x000fc80000000012 */
[----:B------:R-:W1:Y:S02]  /*8030*/  F2I.FTZ.TRUNC.NTZ R5, R18 ;  /* 0x0000001200057305 */ /* 0x000e64000021f100 */
[----:B-1----:R1:W-:Y:S01]  /*8040*/  STG.E [R2.64], R5 ;  /* 0x0000000502007986 */ /* 0x0023e2000c101924 */
[----:B------:R-:W-:Y:S05]  /*8050*/  BRA `(.L_x_16551) ;  /* 0x00000d6000007947 */ /* 0x000fea0003800000 */
.L_x_16552:
[----:B------:R-:W-:-:S04]  /*8060*/  PRMT R18, RZ, 0x5410, R18 ;  /* 0x00005410ff127816 */ /* 0x000fc80000000012 */
[----:B------:R-:W1:Y:S02]  /*8070*/  F2I.FTZ.TRUNC.NTZ R5, R18 ;  /* 0x0000001200057305 */ /* 0x000e64000021f100 */
[----:B-1----:R1:W-:Y:S01]  /*8080*/  STG.E.U16 [R2.64], R5 ;  /* 0x0000000502007986 */ /* 0x0023e2000c101524 */
[----:B------:R-:W-:Y:S05]  /*8090*/  BRA `(.L_x_16551) ;  /* 0x00000d2000007947 */ /* 0x000fea0003800000 */
.L_x_16547:
        /* <DEDUP_REMOVED lines=9> */
.L_x_16555:
[----:B------:R-:W-:-:S04]  /*8130*/  PRMT R0, RZ, 0x5410, R18 ;  /* 0x00005410ff007816 */ /* 0x000fc80000000012 */
[----:B------:R-:W-:-:S05]  /*8140*/  F2FP.PACK_AB R0, RZ, R0 ;  /* 0x00000000ff00723e */ /* 0x000fca00000000ff */
[----:B------:R1:W-:Y:S01]  /*8150*/  STG.E.U16 [R2.64], R0 ;  /* 0x0000000002007986 */ /* 0x0003e2000c101524 */
[----:B------:R-:W-:Y:S05]  /*8160*/  BRA `(.L_x_16551) ;  /* 0x00000c5000007947 */ /* 0x000fea0003800000 */
.L_x_16554:
        /* <DEDUP_REMOVED lines=10> */
.L_x_16557:
[----:B------:R-:W-:-:S04]  /*8210*/  PRMT R18, RZ, 0x5410, R18 ;  /* 0x00005410ff127816 */ /* 0x000fc80000000012 */
[----:B------:R-:W-:-:S04]  /*8220*/  F2FP.PACK_AB R5, RZ, R18 ;  /* 0x00000012ff05723e */ /* 0x000fc800000000ff */
[----:B------:R-:W-:-:S05]  /*8230*/  PRMT R5, R5, 0x5410, RZ ;  /* 0x0000541005057816 */ /* 0x000fca00000000ff */
[----:B------:R1:W-:Y:S01]  /*8240*/  STG.E [R2.64], R5 ;  /* 0x0000000502007986 */ /* 0x0003e2000c101924 */
[----:B------:R-:W-:Y:S05]  /*8250*/  BRA `(.L_x_16551) ;  /* 0x00000b6000007947 */ /* 0x000fea0003800000 */
.L_x_16556:
[----:B------:R-:W-:-:S05]  /*8260*/  PRMT R4, RZ, 0x5410, R18 ;  /* 0x00005410ff047816 */ /* 0x000fca0000000012 */
[----:B------:R-:W-:-:S06]  /*8270*/  FMUL.FTZ R4, R4, 1 ;  /* 0x3f80000004047820 */ /* 0x000fcc0000410000 */
[----:B------:R-:W1:Y:S02]  /*8280*/  F2F.F64.F32 R4, R4 ;  /* 0x0000000400047310 */ /* 0x000e640000201800 */
[----:B-1----:R1:W-:Y:S01]  /*8290*/  STG.E.64 [R2.64], R4 ;  /* 0x0000000402007986 */ /* 0x0023e2000c101b24 */
[----:B------:R-:W-:Y:S05]  /*82a0*/  BRA `(.L_x_16551) ;  /* 0x00000b1000007947 */ /* 0x000fea0003800000 */
.L_x_16546:
        /* <DEDUP_REMOVED lines=13> */
.L_x_16560:
[----:B------:R-:W-:Y:S01]  /*8380*/  PRMT R18, RZ, 0x5410, R18 ;  /* 0x00005410ff127816 */ /* 0x000fe20000000012 */
[----:B------:R-:W-:-:S04]  /*8390*/  CS2R R6, SRZ ;  /* 0x0000000000067805 */ /* 0x000fc8000001ff00 */
[----:B------:R-:W-:-:S06]  /*83a0*/  FMUL.FTZ R4, R18, 1 ;  /* 0x3f80000012047820 */ /* 0x000fcc0000410000 */
[----:B------:R-:W1:Y:S02]  /*83b0*/  F2F.F64.F32 R4, R4 ;  /* 0x0000000400047310 */ /* 0x000e640000201800 */
[----:B-1----:R1:W-:Y:S01]  /*83c0*/  STG.E.128 [R2.64], R4 ;  /* 0x0000000402007986 */ /* 0x0023e2000c101d24 */
[----:B------:R-:W-:Y:S05]  /*83d0*/  BRA `(.L_x_16551) ;  /* 0x000009e000007947 */ /* 0x000fea0003800000 */
.L_x_16559:
        /* <DEDUP_REMOVED lines=21> */
.L_x_16564:
[----:B------:R-:W-:Y:S05]  /*8530*/  BSYNC B0 ;  /* 0x0000000000007941 */ /* 0x000fea0003800000 */
.L_x_16563:
[----:B------:R-:W-:-:S05]  /*8540*/  LOP3.LUT R5, R0, R5, RZ, 0xfc, !PT ;  /* 0x0000000500057212 */ /* 0x000fca00078efcff */
[----:B------:R1:W-:Y:S01]  /*8550*/  STG.E.U8 [R2.64], R5 ;  /* 0x0000000502007986 */ /* 0x0003e2000c101124 */
[----:B------:R-:W-:Y:S05]  /*8560*/  BRA `(.L_x_16551) ;  /* 0x0000085000007947 */ /* 0x000fea0003800000 */
.L_x_16562:
        /* <DEDUP_REMOVED lines=13> */
.L_x_16566:
[----:B------:R-:W-:Y:S01]  /*8640*/  IMAD.MOV.U32 R0, RZ, RZ, 0x7f ;  /* 0x0000007fff007424 */ /* 0x000fe200078e00ff */
[----:B------:R-:W-:-:S04]  /*8650*/  ISETP.GT.U32.AND P0, PT, R4, 0x7f800000, PT ;  /* 0x7f8000000400780c */ /* 0x000fc80003f04070 */
[----:B------:R-:W-:-:S04]  /*8660*/  SEL R0, R0, 0x7c, P0 ;  /* 0x0000007c00007807 */ /* 0x000fc80000000000 */
.L_x_16567:
[----:B------:R-:W-:Y:S05]  /*8670*/  BSYNC B0 ;  /* 0x0000000000007941 */ /* 0x000fea0003800000 */
.L_x_16565:
[----:B------:R-:W-:-:S04]  /*8680*/  LOP3.LUT R4, R5, 0x80000000, RZ, 0xc0, !PT ;  /* 0x8000000005047812 */ /* 0x000fc800078ec0ff */
[----:B------:R-:W-:-:S04]  /*8690*/  SHF.R.U32.HI R5, RZ, 0x18, R4 ;  /* 0x00000018ff057819 */ /* 0x000fc80000011604 */
[----:B------:R-:W-:-:S05]  /*86a0*/  LOP3.LUT R5, R0, R5, RZ, 0xfc, !PT ;  /* 0x0000000500057212 */ /* 0x000fca00078efcff */
[----:B------:R1:W-:Y:S01]  /*86b0*/  STG.E.U8 [R2.64], R5 ;  /* 0x0000000502007986 */ /* 0x0003e2000c101124 */
[----:B------:R-:W-:Y:S05]  /*86c0*/  BRA `(.L_x_16551) ;  /* 0x000006f000007947 */ /* 0x000fea0003800000 */
.L_x_16561:
[----:B------:R1:W-:Y:S01]  /*86d0*/  STG.E.U16 [R2.64], R18 ;  /* 0x0000001202007986 */ /* 0x0003e2000c101524 */
[----:B------:R-:W-:Y:S05]  /*86e0*/  BRA `(.L_x_16551) ;  /* 0x000006d000007947 */ /* 0x000fea0003800000 */
.L_x_16558:
        /* <DEDUP_REMOVED lines=12> */
.L_x_16570:
        /* <DEDUP_REMOVED lines=17> */
.L_x_16573:
[----:B------:R-:W-:-:S04]  /*88c0*/  LOP3.LUT R0, R7, 0x80000000, RZ, 0xc0, !PT ;  /* 0x8000000007007812 */ /* 0x000fc800078ec0ff */
[----:B------:R-:W-:-:S04]  /*88d0*/  SHF.R.U32.HI R5, RZ, 0x18, R0 ;  /* 0x00000018ff057819 */ /* 0x000fc80000011600 */
[----:B------:R-:W-:-:S04]  /*88e0*/  LOP3.LUT R4, R4, R5, RZ, 0xfc, !PT ;  /* 0x0000000504047212 */ /* 0x000fc800078efcff */
[----:B------:R-:W-:Y:S02]  /*88f0*/  PRMT R0, R4, 0x7610, R0 ;  /* 0x0000761004007816 */ /* 0x000fe40000000000 */
.L_x_16572:
[----:B------:R-:W-:Y:S05]  /*8900*/  BSYNC B0 ;  /* 0x0000000000007941 */ /* 0x000fea0003800000 */
.L_x_16571:
[----:B------:R1:W-:Y:S01]  /*8910*/  STG.E.U8 [R2.64], R0 ;  /* 0x0000000002007986 */ /* 0x0003e2000c101124 */
[----:B------:R-:W-:Y:S05]  /*8920*/  BRA `(.L_x_16551) ;  /* 0x0000049000007947 */ /* 0x000fea0003800000 */
.L_x_16569:
        /* <DEDUP_REMOVED lines=17> */
.L_x_16576:
[----:B------:R-:W-:-:S04]  /*8a40*/  LOP3.LUT R0, R7, 0x80000000, RZ, 0xc0, !PT ;  /* 0x8000000007007812 */ /* 0x000fc800078ec0ff */
[----:B------:R-:W-:-:S04]  /*8a50*/  SHF.R.U32.HI R5, RZ, 0x18, R0 ;  /* 0x00000018ff057819 */ /* 0x000fc80000011600 */
[----:B------:R-:W-:-:S04]  /*8a60*/  LOP3.LUT R4, R4, R5, RZ, 0xfc, !PT ;  /* 0x0000000504047212 */ /* 0x000fc800078efcff */
[----:B------:R-:W-:Y:S02]  /*8a70*/  PRMT R0, R4, 0x7610, R0 ;  /* 0x0000761004007816 */ /* 0x000fe40000000000 */
.L_x_16575:
[----:B------:R-:W-:Y:S05]  /*8a80*/  BSYNC B0 ;  /* 0x0000000000007941 */ /* 0x000fea0003800000 */
.L_x_16574:
[----:B------:R1:W-:Y:S01]  /*8a90*/  STG.E.U8 [R2.64], R0 ;  /* 0x0000000002007986 */ /* 0x0003e2000c101124 */
[----:B------:R-:W-:Y:S05]  /*8aa0*/  BRA `(.L_x_16551) ;  /* 0x0000031000007947 */ /* 0x000fea0003800000 */
.L_x_16568:
        /* <DEDUP_REMOVED lines=22> */
.L_x_16550:
        /* <DEDUP_REMOVED lines=20> */
.L_x_16578:
[----:B------:R-:W-:-:S06]  /*8d50*/  PRMT R4, RZ, 0x5410, R18 ;  /* 0x00005410ff047816 */ /* 0x000fcc0000000012 */
[----:B------:R-:W1:Y:S02]  /*8d60*/  F2I.U64.TRUNC R4, R4 ;  /* 0x0000000400047311 */ /* 0x000e64000020d800 */
[----:B-1----:R1:W-:Y:S01]  /*8d70*/  STG.E.64 [R2.64], R4 ;  /* 0x0000000402007986 */ /* 0x0023e2000c101b24 */
[----:B------:R-:W-:Y:S05]  /*8d80*/  BRA `(.L_x_16551) ;  /* 0x0000003000007947 */ /* 0x000fea0003800000 */
.L_x_16577:
[----:B------:R-:W-:-:S04]  /*8d90*/  PRMT R18, RZ, 0x5410, R18 ;  /* 0x00005410ff127816 */ /* 0x000fc80000000012 */
[----:B------:R-:W1:Y:S02]  /*8da0*/  F2I.FTZ.U32.TRUNC.NTZ R5, R18 ;  /* 0x0000001200057305 */ /* 0x000e64000021f000 */
[----:B-1----:R1:W-:Y:S02]  /*8db0*/  STG.E [R2.64], R5 ;  /* 0x0000000502007986 */ /* 0x0023e4000c101924 */
.L_x_16551:
[----:B------:R-:W-:Y:S02]  /*8dc0*/  IADD3 R23, R23, 0x80, RZ ;  /* 0x0000008017177810 */ /* 0x000fe40007ffe0ff */
.L_x_16512:
[----:B------:R-:W-:Y:S05]  /*8dd0*/  BSYNC B7 ;  /* 0x0000000000077941 */ /* 0x000fea0003800000 */
.L_x_16476:
        /* <DEDUP_REMOVED lines=21> */
.L_x_16582:
[----:B------:R-:W-:-:S06]  /*8f30*/  PRMT R5, RZ, 0x5410, R19 ;  /* 0x00005410ff057816 */ /* 0x000fcc0000000013 */
[----:B------:R-:W1:Y:S02]  /*8f40*/  F2I.S64.TRUNC R4, R5 ;  /* 0x0000000500047311 */ /* 0x000e64000020d900 */
[----:B-1----:R-:W-:Y:S01]  /*8f50*/  STG.E.U8 [R2.64], R4 ;  /* 0x0000000402007986 */ /* 0x002fe2000c101124 */
[----:B------:R-:W-:Y:S05]  /*8f60*/  EXIT ;  /* 0x000000000000794d */ /* 0x000fea0003800000 */
.L_x_16581:
        /* <DEDUP_REMOVED lines=10> */
.L_x_16585:
[----:B------:R-:W-:-:S06]  /*9010*/  PRMT R19, RZ, 0x5410, R19 ;  /* 0x00005410ff137816 */ /* 0x000fcc0000000013 */
[----:B------:R-:W1:Y:S02]  /*9020*/  F2I.FTZ.TRUNC.NTZ R19, R19 ;  /* 0x0000001300137305 */ /* 0x000e64000021f100 */
[----:B-1----:R-:W-:Y:S01]  /*9030*/  STG.E [R2.64], R19 ;  /* 0x0000001302007986 */ /* 0x002fe2000c101924 */
[----:B------:R-:W-:Y:S05]  /*9040*/  EXIT ;  /* 0x000000000000794d */ /* 0x000fea0003800000 */
.L_x_16584:
[----:B------:R-:W-:-:S06]  /*9050*/  PRMT R19, RZ, 0x5410, R19 ;  /* 0x00005410ff137816 */ /* 0x000fcc0000000013 */
[----:B------:R-:W1:Y:S02]  /*9060*/  F2I.FTZ.TRUNC.NTZ R19, R19 ;  /* 0x0000001300137305 */ /* 0x000e64000021f100 */
[----:B-1----:R-:W-:Y:S01]  /*9070*/  STG.E.U16 [R2.64], R19 ;  /* 0x0000001302007986 */ /* 0x002fe2000c101524 */
[----:B------:R-:W-:Y:S05]  /*9080*/  EXIT ;  /* 0x000000000000794d */ /* 0x000fea0003800000 */
.L_x_16580:
        /* <DEDUP_REMOVED lines=9> */
.L_x_16587:
[----:B------:R-:W-:-:S04]  /*9120*/  PRMT R0, RZ, 0x5410, R19 ;  /* 0x00005410ff007816 */ /* 0x000fc80000000013 */
[----:B------:R-:W-:-:S05]  /*9130*/  F2FP.PACK_AB R0, RZ, R0 ;  /* 0x00000000ff00723e */ /* 0x000fca00000000ff */
[----:B------:R-:W-:Y:S01]  /*9140*/  STG.E.U16 [R2.64], R0 ;  /* 0x0000000002007986 */ /* 0x000fe2000c101524 */
[----:B------:R-:W-:Y:S05]  /*9150*/  EXIT ;  /* 0x000000000000794d */ /* 0x000fea0003800000 */
.L_x_16586:
        /* <DEDUP_REMOVED lines=10> */
.L_x_16589:
[----:B------:R-:W-:-:S04]  /*9200*/  PRMT R19, RZ, 0x5410, R19 ;  /* 0x00005410ff137816 */ /* 0x000fc80000000013 */
[----:B------:R-:W-:-:S04]  /*9210*/  F2FP.PACK_AB R5, RZ, R19 ;  /* 0x00000013ff05723e */ /* 0x000fc800000000ff */
[----:B------:R-:W-:-:S05]  /*9220*/  PRMT R5, R5, 0x5410, RZ ;  /* 0x0000541005057816 */ /* 0x000fca00000000ff */
[----:B------:R-:W-:Y:S01]  /*9230*/  STG.E [R2.64], R5 ;  /* 0x0000000502007986 */ /* 0x000fe2000c101924 */
[----:B------:R-:W-:Y:S05]  /*9240*/  EXIT ;  /* 0x000000000000794d */ /* 0x000fea0003800000 */
.L_x_16588:
[----:B------:R-:W-:-:S05]  /*9250*/  PRMT R4, RZ, 0x5410, R19 ;  /* 0x00005410ff047816 */ /* 0x000fca0000000013 */
[----:B------:R-:W-:-:S06]  /*9260*/  FMUL.FTZ R4, R4, 1 ;  /* 0x3f80000004047820 */ /* 0x000fcc0000410000 */
[----:B------:R-:W1:Y:S02]  /*9270*/  F2F.F64.F32 R4, R4 ;  /* 0x0000000400047310 */ /* 0x000e640000201800 */
[----:B-1----:R-:W-:Y:S01]  /*9280*/  STG.E.64 [R2.64], R4 ;  /* 0x0000000402007986 */ /* 0x002fe2000c101b24 */
[----:B------:R-:W-:Y:S05]  /*9290*/  EXIT ;  /* 0x000000000000794d */ /* 0x000fea0003800000 */
.L_x_16579:
        /* <DEDUP_REMOVED lines=13> */
.L_x_16592:
[----:B------:R-:W-:Y:S01]  /*9370*/  PRMT R19, RZ, 0x5410, R19 ;  /* 0x00005410ff137816 */ /* 0x000fe20000000013 */
[----:B------:R-:W-:-:S04]  /*9380*/  CS2R R6, SRZ ;  /* 0x0000000000067805 */ /* 0x000fc8000001ff00 */
[----:B------:R-:W-:-:S06]  /*9390*/  FMUL.FTZ R4, R19, 1 ;  /* 0x3f80000013047820 */ /* 0x000fcc0000410000 */
[----:B------:R-:W1:Y:S02]  /*93a0*/  F2F.F64.F32 R4, R4 ;  /* 0x0000000400047310 */ /* 0x000e640000201800 */
[----:B-1----:R-:W-:Y:S01]  /*93b0*/  STG.E.128 [R2.64], R4 ;  /* 0x0000000402007986 */ /* 0x002fe2000c101d24 */
[----:B------:R-:W-:Y:S05]  /*93c0*/  EXIT ;  /* 0x000000000000794d */ /* 0x000fea0003800000 */
.L_x_16591:
        /* <DEDUP_REMOVED lines=21> */
.L_x_16596:
[----:B------:R-:W-:Y:S05]  /*9520*/  BSYNC B0 ;  /* 0x0000000000007941 */ /* 0x000fea0003800000 */
.L_x_16595:
[----:B------:R-:W-:-:S05]  /*9530*/  LOP3.LUT R5, R0, R5, RZ, 0xfc, !PT ;  /* 0x0000000500057212 */ /* 0x000fca00078efcff */
[----:B------:R-:W-:Y:S01]  /*9540*/  STG.E.U8 [R2.64], R5 ;  /* 0x0000000502007986 */ /* 0x000fe2000c101124 */
[----:B------:R-:W-:Y:S05]  /*9550*/  EXIT ;  /* 0x000000000000794d */ /* 0x000fea0003800000 */
.L_x_16594:
        /* <DEDUP_REMOVED lines=13> */
.L_x_16598:
[----:B------:R-:W-:Y:S01]  /*9630*/  IMAD.MOV.U32 R0, RZ, RZ, 0x7f ;  /* 0x0000007fff007424 */ /* 0x000fe200078e00ff */
[----:B------:R-:W-:-:S04]  /*9640*/  ISETP.GT.U32.AND P0, PT, R4, 0x7f800000, PT ;  /* 0x7f8000000400780c */ /* 0x000fc80003f04070 */
[----:B------:R-:W-:-:S04]  /*9650*/  SEL R0, R0, 0x7c, P0 ;  /* 0x0000007c00007807 */ /* 0x000fc80000000000 */
.L_x_16599:
[----:B------:R-:W-:Y:S05]  /*9660*/  BSYNC B0 ;  /* 0x0000000000007941 */ /* 0x000fea0003800000 */
.L_x_16597:
[----:B------:R-:W-:-:S04]  /*9670*/  LOP3.LUT R4, R19, 0x80000000, RZ, 0xc0, !PT ;  /* 0x8000000013047812 */ /* 0x000fc800078ec0ff */
[----:B------:R-:W-:-:S04]  /*9680*/  SHF.R.U32.HI R5, RZ, 0x18, R4 ;  /* 0x00000018ff057819 */ /* 0x000fc80000011604 */
[----:B------:R-:W-:-:S05]  /*9690*/  LOP3.LUT R5, R0, R5, RZ, 0xfc, !PT ;  /* 0x0000000500057212 */ /* 0x000fca00078efcff */
[----:B------:R-:W-:Y:S01]  /*96a0*/  STG.E.U8 [R2.64], R5 ;  /* 0x0000000502007986 */ /* 0x000fe2000c101124 */
[----:B------:R-:W-:Y:S05]  /*96b0*/  EXIT ;  /* 0x000000000000794d */ /* 0x000fea0003800000 */
.L_x_16593:
[----:B------:R-:W-:Y:S01]  /*96c0*/  STG.E.U16 [R2.64], R19 ;  /* 0x0000001302007986 */ /* 0x000fe2000c101524 */
[----:B------:R-:W-:Y:S05]  /*96d0*/  EXIT ;  /* 0x000000000000794d */ /* 0x000fea0003800000 */
.L_x_16590:
        /* <DEDUP_REMOVED lines=12> */
.L_x_16602:
        /* <DEDUP_REMOVED lines=17> */
.L_x_16605:
[----:B------:R-:W-:-:S04]  /*98b0*/  LOP3.LUT R0, R19, 0x80000000, RZ, 0xc0, !PT ;  /* 0x8000000013007812 */ /* 0x000fc800078ec0ff */
[----:B------:R-:W-:-:S04]  /*98c0*/  SHF.R.U32.HI R5, RZ, 0x18, R0 ;  /* 0x00000018ff057819 */ /* 0x000fc80000011600 */
[----:B------:R-:W-:-:S04]  /*98d0*/  LOP3.LUT R4, R4, R5, RZ, 0xfc, !PT ;  /* 0x0000000504047212 */ /* 0x000fc800078efcff */
[----:B------:R-:W-:Y:S02]  /*98e0*/  PRMT R0, R4, 0x7610, R0 ;  /* 0x0000761004007816 */ /* 0x000fe40000000000 */
.L_x_16604:
[----:B------:R-:W-:Y:S05]  /*98f0*/  BSYNC B0 ;  /* 0x0000000000007941 */ /* 0x000fea0003800000 */
.L_x_16603:
[----:B------:R-:W-:Y:S01]  /*9900*/  STG.E.U8 [R2.64], R0 ;  /* 0x0000000002007986 */ /* 0x000fe2000c101124 */
[----:B------:R-:W-:Y:S05]  /*9910*/  EXIT ;  /* 0x000000000000794d */ /* 0x000fea0003800000 */
.L_x_16601:
        /* <DEDUP_REMOVED lines=17> */
.L_x_16608:
[----:B------:R-:W-:-:S04]  /*9a30*/  LOP3.LUT R0, R19, 0x80000000, RZ, 0xc0, !PT ;  /* 0x8000000013007812 */ /* 0x000fc800078ec0ff */
[----:B------:R-:W-:-:S04]  /*9a40*/  SHF.R.U32.HI R5, RZ, 0x18, R0 ;  /* 0x00000018ff057819 */ /* 0x000fc80000011600 */
[----:B------:R-:W-:-:S04]  /*9a50*/  LOP3.LUT R4, R4, R5, RZ, 0xfc, !PT ;  /* 0x0000000504047212 */ /* 0x000fc800078efcff */
[----:B------:R-:W-:Y:S02]  /*9a60*/  PRMT R0, R4, 0x7610, R0 ;  /* 0x0000761004007816 */ /* 0x000fe40000000000 */
.L_x_16607:
[----:B------:R-:W-:Y:S05]  /*9a70*/  BSYNC B0 ;  /* 0x0000000000007941 */ /* 0x000fea0003800000 */
.L_x_16606:
[----:B------:R-:W-:Y:S01]  /*9a80*/  STG.E.U8 [R2.64], R0 ;  /* 0x0000000002007986 */ /* 0x000fe2000c101124 */
[----:B------:R-:W-:Y:S05]  /*9a90*/  EXIT ;  /* 0x000000000000794d */ /* 0x000fea0003800000 */
.L_x_16600:
        /* <DEDUP_REMOVED lines=22> */
.L_x_16583:
        /* <DEDUP_REMOVED lines=20> */
.L_x_16610:
[----:B------:R-:W-:-:S06]  /*9d40*/  PRMT R4, RZ, 0x5410, R19 ;  /* 0x00005410ff047816 */ /* 0x000fcc0000000013 */
[----:B------:R-:W1:Y:S02]  /*9d50*/  F2I.U64.TRUNC R4, R4 ;  /* 0x0000000400047311 */ /* 0x000e64000020d800 */
[----:B-1----:R-:W-:Y:S01]  /*9d60*/  STG.E.64 [R2.64], R4 ;  /* 0x0000000402007986 */ /* 0x002fe2000c101b24 */
[----:B------:R-:W-:Y:S05]  /*9d70*/  EXIT ;  /* 0x000000000000794d */ /* 0x000fea0003800000 */
.L_x_16609:
[----:B------:R-:W-:-:S06]  /*9d80*/  PRMT R19, RZ, 0x5410, R19 ;  /* 0x00005410ff137816 */ /* 0x000fcc0000000013 */
[----:B------:R-:W1:Y:S02]  /*9d90*/  F2I.FTZ.U32.TRUNC.NTZ R19, R19 ;  /* 0x0000001300137305 */ /* 0x000e64000021f000 */
[----:B-1----:R-:W-:Y:S01]  /*9da0*/  STG.E [R2.64], R19 ;  /* 0x0000001302007986 */ /* 0x002fe2000c101924 */
[----:B------:R-:W-:Y:S05]  /*9db0*/  EXIT ;  /* 0x000000000000794d */ /* 0x000fea0003800000 */
.L_x_16611:
        /* <DEDUP_REMOVED lines=12> */
.L_x_32627:


//--------------------- .text._ZN2at6native18elementwise_kernelILi128ELi4EZNS0_22gpu_kernel_impl_nocastIZZZNS0_15binary_internal21div_floor_kernel_cudaERNS_18TensorIteratorBaseEENKUlvE0_clEvENKUlvE2_clEvEUlN3c108BFloat16EE_EEvS5_RKT_EUliE_EEviT1_ --------------------------
	.section	.text._ZN2at6native18elementwise_kernelILi128ELi4EZNS0_22gpu_kernel_impl_nocastIZZZNS0_15binary_internal21div_floor_kernel_cudaERNS_18TensorIteratorBaseEENKUlvE0_clEvENKUlvE2_clEvEUlN3c108BFloat16EE_EEvS5_RKT_EUliE_EEviT1_,"ax",@progbits
	.sectioninfo	@"SHI_REGISTERS=16"
	.align	128
        .global         _ZN2at6native18elementwise_kernelILi128ELi4EZNS0_22gpu_kernel_impl_nocastIZZZNS0_15binary_internal21div_floor_kernel_cudaERNS_18TensorIteratorBaseEENKUlvE0_clEvENKUlvE2_clEvEUlN3c108BFloat16EE_EEvS5_RKT_EUliE_EEviT1_
        .type           _ZN2at6native18elementwise_kernelILi128ELi4EZNS0_22gpu_kernel_impl_nocastIZZZNS0_15binary_internal21div_floor_kernel_cudaERNS_18TensorIteratorBaseEENKUlvE0_clEvENKUlvE2_clEvEUlN3c108BFloat16EE_EEvS5_RKT_EUliE_EEviT1_,@function
        .size           _ZN2at6native18elementwise_kernelILi128ELi4EZNS0_22gpu_kernel_impl_nocastIZZZNS0_15binary_internal21div_floor_kernel_cudaERNS_18TensorIteratorBaseEENKUlvE0_clEvENKUlvE2_clEvEUlN3c108BFloat16EE_EEvS5_RKT_EUliE_EEviT1_,(.L_x_32628 - _ZN2at6native18elementwise_kernelILi128ELi4EZNS0_22gpu_kernel_impl_nocastIZZZNS0_15binary_internal21div_floor_kernel_cudaERNS_18TensorIteratorBaseEENKUlvE0_clEvENKUlvE2_clEvEUlN3c108BFloat16EE_EEvS5_RKT_EUliE_EEviT1_)
        .other          _ZN2at6native18elementwise_kernelILi128ELi4EZNS0_22gpu_kernel_impl_nocastIZZZNS0_15binary_internal21div_floor_kernel_cudaERNS_18TensorIteratorBaseEENKUlvE0_clEvENKUlvE2_clEvEUlN3c108BFloat16EE_EEvS5_RKT_EUliE_EEviT1_,@"STO_CUDA_ENTRY STV_DEFAULT"
_ZN2at6native18elementwise_kernelILi128ELi4EZNS0_22gpu_kernel_impl_nocastIZZZNS0_15binary_internal21div_floor_kernel_cudaERNS_18TensorIteratorBaseEENKUlvE0_clEvENKUlvE2_clEvEUlN3c108BFloat16EE_EEvS5_RKT_EUliE_EEviT1_:
.text._ZN2at6native18elementwise_kernelILi128ELi4EZNS0_22gpu_kernel_impl_nocastIZZZNS0_15binary_internal21div_floor_kernel_cudaERNS_18TensorIteratorBaseEENKUlvE0_clEvENKUlvE2_clEvEUlN3c108BFloat16EE_EEvS5_RKT_EUliE_EEviT1_:
        /* <DEDUP_REMOVED lines=235> */
.L_x_16614:
[----:B------:R-:W-:-:S04]  /*0eb0*/  IADD3 R6, P0, R2, c[0x0][0x368], RZ ;  /* 0x0000da0002067a10 */ /* 0x000fc80007f1e0ff */
[----:B------:R-:W-:-:S05]  /*0ec0*/  IADD3.X R7, RZ, c[0x0][0x36c], RZ, P0, !PT ;  /* 0x0000db00ff077a10 */ /* 0x000fca00007fe4ff */
[----:B------:R-:W2:Y:S01]  /*0ed0*/  LDG.E.U16 R2, [R6.64] ;  /* 0x0000000406027981 */ /* 0x000ea2000c1e1500 */
[----:B------:R-:W-:Y:S01]  /*0ee0*/  IADD3 R4, P1, R0, c[0x0][0x360], RZ ;  /* 0x0000d80000047a10 */ /* 0x000fe20007f3e0ff */
[----:B------:R-:W-:Y:S03]  /*0ef0*/  BSSY B0, `(.L_x_16615) ;  /* 0x0000043000007945 */ /* 0x000fe60003800000 */
[----:B------:R-:W-:Y:S02]  /*0f00*/  IADD3.X R5, RZ, c[0x0][0x364], RZ, P1, !PT ;  /* 0x0000d900ff057a10 */ /* 0x000fe40000ffe4ff */
[----:B--2---:R-:W-:-:S04]  /*0f10*/  PRMT R0, RZ, 0x5410, R2 ;  /* 0x00005410ff007816 */ /* 0x004fc80000000002 */
[C---:B------:R-:W-:Y:S01]  /*0f20*/  FSETP.GEU.FTZ.AND P0, PT, |R0|.reuse, |c[0x0][0x370]|, PT ;  /* 0x4000dc0000007a0b */ /* 0x040fe20003f1e200 */
[----:B------:R-:W-:-:S12]  /*0f30*/  FADD.FTZ R9, |R0|, -RZ ;  /* 0x800000ff00097221 */ /* 0x000fd80000010200 */
[----:B------:R-:W-:Y:S05]  /*0f40*/  @!P0 BRA `(.L_x_16616) ;  /* 0x000003d000008947 */ /* 0x000fea0003800000 */
[----:B------:R-:W-:-:S05]  /*0f50*/  MOV R10, c[0x0][0x370] ;  /* 0x0000dc00000a7a02 */ /* 0x000fca0000000f00 */
[----:B------:R-:W-:-:S05]  /*0f60*/  FMUL.FTZ R6, |R10|, 8388608 ;  /* 0x4b0000000a067820 */ /* 0x000fca0000410200 */
[----:B------:R-:W-:-:S13]  /*0f70*/  FSETP.GTU.FTZ.AND P0, PT, R9, R6, PT ;  /* 0x000000060900720b */ /* 0x000fda0003f1c000 */
[----:B------:R-:W-:Y:S05]  /*0f80*/  @P0 BRA `(.L_x_16617) ;  /* 0x000001a000000947 */ /* 0x000fea0003800000 */
[----:B------:R-:W-:Y:S01]  /*0f90*/  FADD.FTZ R6, -RZ, |c[0x0][0x370]| ;  /* 0x4000dc00ff067621 */ /* 0x000fe20000010100 */
        /* <DEDUP_REMOVED lines=19> */
.L_x_16620:
[----:B------:R-:W-:Y:S01]  /*10d0*/  FSETP.GEU.FTZ.AND P0, PT, R11, -R6, PT ;  /* 0x800000060b00720b */ /* 0x000fe20003f1e000 */
[----:B------:R-:W-:-:S12]  /*10e0*/  FADD.FTZ R7, R7, -1 ;  /* 0xbf80000007077421 */ /* 0x000fd80000010000 */
[----:B------:R-:W-:Y:S02]  /*10f0*/  @!P0 FADD.FTZ R7, R7, -1 ;  /* 0xbf80000007078421 */ /* 0x000fe40000010000 */
.L_x_16619:
[----:B------:R-:W-:Y:S05]  /*1100*/  BSYNC B2 ;  /* 0x0000000000027941 */ /* 0x000fea0003800000 */
.L_x_16618:
[----:B------:R-:W-:Y:S01]  /*1110*/  FFMA.FTZ R9, -R6, R7, R9 ;  /* 0x0000000706097223 */ /* 0x000fe20000010109 */
[----:B------:R-:W-:Y:S05]  /*1120*/  BRA `(.L_x_16616) ;  /* 0x000001f000007947 */ /* 0x000fea0003800000 */
.L_x_16617:
        /* <DEDUP_REMOVED lines=15> */
.L_x_16623:
        /* <DEDUP_REMOVED lines=13> */
.L_x_16622:
[----:B------:R-:W-:Y:S05]  /*12f0*/  BSYNC B2 ;  /* 0x0000000000027941 */ /* 0x000fea0003800000 */
.L_x_16621:
[----:B0-----:R-:W-:-:S04]  /*1300*/  FMUL.FTZ R6, R7, 1.1920928955078125e-07 ;  /* 0x3400000007067820 */ /* 0x001fc80000410000 */
[----:B------:R-:W-:Y:S02]  /*1310*/  FMUL.FTZ R9, R13, R6 ;  /* 0x000000060d097220 */ /* 0x000fe40000410000 */
.L_x_16616:
[----:B------:R-:W-:Y:S05]  /*1320*/  BSYNC B0 ;  /* 0x0000000000007941 */ /* 0x000fea0003800000 */
.L_x_16615:
[C---:B------:R-:W-:Y:S01]  /*1330*/  FSETP.GTU.FTZ.AND P0, PT, |R9|.reuse, +INF , PT ;  /* 0x7f8000000900780b */ /* 0x040fe20003f1c200 */
[----:B------:R-:W-:Y:S01]  /*1340*/  BSSY B0, `(.L_x_16624) ;  /* 0x0000018000007945 */ /* 0x000fe20003800000 */
        /* <DEDUP_REMOVED lines=23> */
.L_x_16625:
[----:B------:R-:W-:Y:S05]  /*14c0*/  BSYNC B0 ;  /* 0x0000000000007941 */ /* 0x000fea0003800000 */
.L_x_16624:
[----:B------:R0:W-:Y:S01]  /*14d0*/  STG.E.U16 [R4.64], R6 ;  /* 0x0000000604007986 */ /* 0x0001e2000c101504 */
[----:B------:R-:W-:-:S03]  /*14e0*/  IADD3 R3, R3, 0x80, RZ ;  /* 0x0000008003037810 */ /* 0x000fc60007ffe0ff */
.L_x_16613:
[----:B------:R-:W-:Y:S05]  /*14f0*/  BSYNC B1 ;  /* 0x0000000000017941 */ /* 0x000fea0003800000 */
.L_x_16612:
[----:B------:R-:W-:Y:S01]  /*1500*/  ISETP.GE.AND P0, PT, R3, c[0x0][0x160], PT ;  /* 0x0000580003007a0c */ /* 0x000fe20003f06270 */
[----:B------:R-:W-:-:S12]  /*1510*/  BSSY B0, `(.L_x_16626) ;  /* 0x0000292000007945 */ /* 0x000fd80003800000 */
[----:B------:R-:W-:Y:S05]  /*1520*/  @P0 BRA `(.L_x_16627) ;  /* 0x0000290000000947 */ /* 0x000fea0003800000 */
[----:B------:R-:W-:Y:S01]  /*1530*/  ISETP.NE.AND P0, PT, RZ, c[0x0][0x168], PT ;  /* 0x00005a00ff007a0c */ /* 0x000fe20003f05270 */
[----:B------:R-:W-:Y:S01]  /*1540*/  HFMA2.MMA R2, -RZ, RZ, 0, 0 ;  /* 0x00000000ff027435 */ /* 0x000fe200000001ff */
[----:B------:R-:W-:-:S11]  /*1550*/  MOV R0, RZ ;  /* 0x000000ff00007202 */ /* 0x000fd60000000f00 */
[----:B------:R-:W-:Y:S05]  /*1560*/  @!P0 BRA `(.L_x_16628) ;  /* 0x00000df000008947 */ /* 0x000fea0003800000 */
[----:B------:R-:W-:Y:S01]  /*1570*/  MOV R2, RZ ;  /* 0x000000ff00027202 */ /* 0x000fe20000000f00 */
[----:B------:R-:W-:-:S04]  /*1580*/  IMAD.MOV.U32 R8, RZ, RZ, c[0x0][0x168] ;  /* 0x00005a00ff087624 */ /* 0x000fc800078e00ff */
        /* <DEDUP_REMOVED lines=221> */
.L_x_16628:
[----:B0-----:R-:W-:-:S05]  /*2360*/  IADD3 R6, P0, R2, c[0x0][0x368], RZ ;  /* 0x0000da0002067a10 */ /* 0x001fca0007f1e0ff */
[----:B------:R-:W-:-:S05]  /*2370*/  IMAD.X R7, RZ, RZ, c[0x0][0x36c], P0 ;  /* 0x0000db00ff077624 */ /* 0x000fca00000e06ff */
        /* <DEDUP_REMOVED lines=32> */
.L_x_16634:
[----:B------:R-:W-:Y:S01]  /*2580*/  FSETP.GEU.FTZ.AND P0, PT, R7, -R8, PT ;  /* 0x800000080700720b */ /* 0x000fe20003f1e000 */
[----:B------:R-:W-:-:S12]  /*2590*/  FADD.FTZ R6, R6, -1 ;  /* 0xbf80000006067421 */ /* 0x000fd80000010000 */
[----:B------:R-:W-:Y:S02]  /*25a0*/  @!P0 FADD.FTZ R6, R6, -1 ;  /* 0xbf80000006068421 */ /* 0x000fe40000010000 */
.L_x_16633:
[----:B------:R-:W-:Y:S05]  /*25b0*/  BSYNC B2 ;  /* 0x0000000000027941 */ /* 0x000fea0003800000 */
.L_x_16632:
[----:B------:R-:W-:Y:S01]  /*25c0*/  FFMA.FTZ R9, -R8, R6, R9 ;  /* 0x0000000608097223 */ /* 0x000fe20000010109 */
[----:B------:R-:W-:Y:S05]  /*25d0*/  BRA `(.L_x_16630) ;  /* 0x000001f000007947 */ /* 0x000fea0003800000 */
.L_x_16631:
        /* <DEDUP_REMOVED lines=15> */
.L_x_16637:
        /* <DEDUP_REMOVED lines=13> */
.L_x_16636:
[----:B------:R-:W-:Y:S05]  /*27a0*/  BSYNC B2 ;  /* 0x0000000000027941 */ /* 0x000fea0003800000 */
.L_x_16635:
[----:B------:R-:W-:-:S04]  /*27b0*/  FMUL.FTZ R6, R6, 1.1920928955078125e-07 ;  /* 0x3400000006067820 */ /* 0x000fc80000410000 */
[----:B------:R-:W-:Y:S02]  /*27c0*/  FMUL.FTZ R9, R11, R6 ;  /* 0x000000060b097220 */ /* 0x000fe40000410000 */
.L_x_16630:
[----:B------:R-:W-:Y:S05]  /*27d0*/  BSYNC B1 ;  /* 0x0000000000017941 */ /* 0x000fea0003800000 */
.L_x_16629:
        /* <DEDUP_REMOVED lines=25> */
.L_x_16639:
[----:B------:R-:W-:Y:S05]  /*2970*/  BSYNC B1 ;  /* 0x0000000000017941 */ /* 0x000fea0003800000 */
.L_x_16638:
        /* <DEDUP_REMOVED lines=231> */
.L_x_16640:
[----:B------:R-:W-:-:S04]  /*37f0*/  IADD3 R6, P0, R2, c[0x0][0x368], RZ ;  /* 0x0000da0002067a10 */ /* 0x000fc80007f1e0ff */
[----:B------:R-:W-:-:S05]  /*3800*/  IADD3.X R7, RZ, c[0x0][0x36c], RZ, P0, !PT ;  /* 0x0000db00ff077a10 */ /* 0x000fca00007fe4ff */
[----:B------:R-:W2:Y:S01]  /*3810*/  LDG.E.U16 R2, [R6.64] ;  /* 0x0000000406027981 */ /* 0x000ea2000c1e1500 */
[----:B------:R-:W-:Y:S01]  /*3820*/  IADD3 R4, P1, R0, c[0x0][0x360], RZ ;  /* 0x0000d80000047a10 */ /* 0x000fe20007f3e0ff */
[----:B------:R-:W-:Y:S04]  /*3830*/  BSSY B1, `(.L_x_16641) ;  /* 0x0000043000017945 */ /* 0x000fe80003800000 */
[----:B------:R-:W-:Y:S01]  /*3840*/  IMAD.X R5, RZ, RZ, c[0x0][0x364], P1 ;  /* 0x0000d900ff057624 */ /* 0x000fe200008e06ff */
        /* <DEDUP_REMOVED lines=28> */
.L_x_16646:
[----:B------:R-:W-:Y:S01]  /*3a10*/  FSETP.GEU.FTZ.AND P0, PT, R7, -R8, PT ;  /* 0x800000080700720b */ /* 0x000fe20003f1e000 */
[----:B------:R-:W-:-:S12]  /*3a20*/  FADD.FTZ R6, R6, -1 ;  /* 0xbf80000006067421 */ /* 0x000fd80000010000 */
[----:B------:R-:W-:Y:S02]  /*3a30*/  @!P0 FADD.FTZ R6, R6, -1 ;  /* 0xbf80000006068421 */ /* 0x000fe40000010000 */
.L_x_16645:
[----:B------:R-:W-:Y:S05]  /*3a40*/  BSYNC B2 ;  /* 0x0000000000027941 */ /* 0x000fea0003800000 */
.L_x_16644:
[----:B------:R-:W-:Y:S01]  /*3a50*/  FFMA.FTZ R9, -R8, R6, R9 ;  /* 0x0000000608097223 */ /* 0x000fe20000010109 */
[----:B------:R-:W-:Y:S05]  /*3a60*/  BRA `(.L_x_16642) ;  /* 0x000001f000007947 */ /* 0x000fea0003800000 */
.L_x_16643:
        /* <DEDUP_REMOVED lines=15> */
.L_x_16649:
        /* <DEDUP_REMOVED lines=13> */
.L_x_16648:
[----:B------:R-:W-:Y:S05]  /*3c30*/  BSYNC B2 ;  /* 0x0000000000027941 */ /* 0x000fea0003800000 */
.L_x_16647:
[----:B------:R-:W-:-:S04]  /*3c40*/  FMUL.FTZ R6, R6, 1.1920928955078125e-07 ;  /* 0x3400000006067820 */ /* 0x000fc80000410000 */
[----:B------:R-:W-:Y:S02]  /*3c50*/  FMUL.FTZ R9, R11, R6 ;  /* 0x000000060b097220 */ /* 0x000fe40000410000 */
.L_x_16642:
[----:B------:R-:W-:Y:S05]  /*3c60*/  BSYNC B1 ;  /* 0x0000000000017941 */ /* 0x000fea0003800000 */
.L_x_16641:
        /* <DEDUP_REMOVED lines=25> */
.L_x_16651:
[----:B------:R-:W-:Y:S05]  /*3e00*/  BSYNC B1 ;  /* 0x0000000000017941 */ /* 0x000fea0003800000 */
.L_x_16650:
[----:B------:R1:W-:Y:S01]  /*3e10*/  STG.E.U16 [R4.64], R6 ;  /* 0x0000000604007986 */ /* 0x0003e2000c101504 */
[----:B------:R-:W-:-:S03]  /*3e20*/  IADD3 R3, R3, 0x80, RZ ;  /* 0x0000008003037810 */ /* 0x000fc60007ffe0ff */
.L_x_16627:
[----:B-1----:R-:W-:Y:S05]  /*3e30*/  BSYNC B0 ;  /* 0x0000000000007941 */ /* 0x002fea0003800000 */
.L_x_16626:
[----:B------:R-:W-:-:S13]  /*3e40*/  ISETP.GE.AND P0, PT, R3, c[0x0][0x160], PT ;  /* 0x0000580003007a0c */ /* 0x000fda0003f06270 */
[----:B------:R-:W-:Y:S05]  /*3e50*/  @P0 EXIT ;  /* 0x000000000000094d */ /* 0x000fea0003800000 */
        /* <DEDUP_REMOVED lines=227> */
.L_x_16652:
        /* <DEDUP_REMOVED lines=34> */
.L_x_16658:
[----:B------:R-:W-:Y:S01]  /*4eb0*/  FSETP.GEU.FTZ.AND P0, PT, R8, -R9, PT ;  /* 0x800000090800720b */ /* 0x000fe20003f1e000 */
[----:B------:R-:W-:-:S12]  /*4ec0*/  FADD.FTZ R6, R6, -1 ;  /* 0xbf80000006067421 */ /* 0x000fd80000010000 */
[----:B------:R-:W-:Y:S02]  /*4ed0*/  @!P0 FADD.FTZ R6, R6, -1 ;  /* 0xbf80000006068421 */ /* 0x000fe40000010000 */
.L_x_16657:
[----:B------:R-:W-:Y:S05]  /*4ee0*/  BSYNC B1 ;  /* 0x0000000000017941 */ /* 0x000fea0003800000 */
.L_x_16656:
[----:B------:R-:W-:Y:S01]  /*4ef0*/  FFMA.FTZ R7, -R9, R6, R7 ;  /* 0x0000000609077223 */ /* 0x000fe20000010107 */
[----:B------:R-:W-:Y:S05]  /*4f00*/  BRA `(.L_x_16654) ;  /* 0x000001f000007947 */ /* 0x000fea0003800000 */
.L_x_16655:
        /* <DEDUP_REMOVED lines=15> */
.L_x_16661:
        /* <DEDUP_REMOVED lines=13> */
.L_x_16660:
[----:B------:R-:W-:Y:S05]  /*50d0*/  BSYNC B1 ;  /* 0x0000000000017941 */ /* 0x000fea0003800000 */
.L_x_16659:
[----:B------:R-:W-:-:S04]  /*50e0*/  FMUL.FTZ R5, R5, 1.1920928955078125e-07 ;  /* 0x3400000005057820 */ /* 0x000fc80000410000 */
[----:B------:R-:W-:Y:S02]  /*50f0*/  FMUL.FTZ R7, R10, R5 ;  /* 0x000000050a077220 */ /* 0x000fe40000410000 */
.L_x_16654:
[----:B------:R-:W-:Y:S05]  /*5100*/  BSYNC B0 ;  /* 0x0000000000007941 */ /* 0x000fea0003800000 */
.L_x_16653:
        /* <DEDUP_REMOVED lines=25> */
.L_x_16663:
[----:B------:R-:W-:Y:S05]  /*52a0*/  BSYNC B0 ;  /* 0x0000000000007941 */ /* 0x000fea0003800000 */
.L_x_16662:
[----:B------:R-:W-:Y:S01]  /*52b0*/  STG.E.U16 [R2.64], R6 ;  /* 0x0000000602007986 */ /* 0x000fe2000c101504 */
[----:B------:R-:W-:Y:S05]  /*52c0*/  EXIT ;  /* 0x000000000000794d */ /* 0x000fea0003800000 */
.L_x_16664:
        /* <DEDUP_REMOVED lines=11> */
.L_x_32628:


//--------------------- .text._ZN2at6native27unrolled_elementwise_kernelIZZZNS0_15binary_internal21div_floor_kernel_cudaERNS_18TensorIteratorBaseEENKUlvE0_clEvENKUlvE2_clEvEUlN3c108BFloat16EE_St5arrayIPcLm2EELi4E23TrivialOffsetCalculatorILi1EjESE_NS0_6memory15LoadWithoutCastENSF_16StoreWithoutCastEEEviT_T0_T2_T3_T4_T5_ --------------------------
	.section	.text._ZN2at6native27unrolled_elementwise_kernelIZZZNS0_15binary_internal21div_floor_kernel_cudaERNS_18TensorIteratorBaseEENKUlvE0_clEvENKUlvE2_clEvEUlN3c108BFloat16EE_St5arrayIPcLm2EELi4E23TrivialOffsetCalculatorILi1EjESE_NS0_6memory15LoadWithoutCastENSF_16StoreWithoutCastEEEviT_T0_T2_T3_T4_T5_,"ax",@progbits
	.sectioninfo	@"SHI_REGISTERS=20"
	.align	128
        .global         _ZN2at6native27unrolled_elementwise_kernelIZZZNS0_15binary_internal21div_floor_kernel_cudaERNS_18TensorIteratorBaseEENKUlvE0_clEvENKUlvE2_clEvEUlN3c108BFloat16EE_St5arrayIPcLm2EELi4E23TrivialOffsetCalculatorILi1EjESE_NS0_6memory15LoadWithoutCastENSF_16StoreWithoutCastEEEviT_T0_T2_T3_T4_T5_
        .type           _ZN2at6native27unrolled_elementwise_kernelIZZZNS0_15binary_internal21div_floor_kernel_cudaERNS_18TensorIteratorBaseEENKUlvE0_clEvENKUlvE2_clEvEUlN3c108BFloat16EE_St5arrayIPcLm2EELi4E23TrivialOffsetCalculatorILi1EjESE_NS0_6memory15LoadWithoutCastENSF_16StoreWithoutCastEEEviT_T0_T2_T3_T4_T5_,@function
        .size           _ZN2at6native27unrolled_elementwise_kernelIZZZNS0_15binary_internal21div_floor_kernel_cudaERNS_18TensorIteratorBaseEENKUlvE0_clEvENKUlvE2_clEvEUlN3c108BFloat16EE_St5arrayIPcLm2EELi4E23TrivialOffsetCalculatorILi1EjESE_NS0_6memory15LoadWithoutCastENSF_16StoreWithoutCastEEEviT_T0_T2_T3_T4_T5_,(.L_x_32629 - _ZN2at6native27unrolled_elementwise_kernelIZZZNS0_15binary_internal21div_floor_kernel_cudaERNS_18TensorIteratorBaseEENKUlvE0_clEvENKUlvE2_clEvEUlN3c108BFloat16EE_St5arrayIPcLm2EELi4E23TrivialOffsetCalculatorILi1EjESE_NS0_6memory15LoadWithoutCastENSF_16StoreWithoutCastEEEviT_T0_T2_T3_T4_T5_)
        .other          _ZN2at6native27unrolled_elementwise_kernelIZZZNS0_15binary_internal21div_floor_kernel_cudaERNS_18TensorIteratorBaseEENKUlvE0_clEvENKUlvE2_clEvEUlN3c108BFloat16EE_St5arrayIPcLm2EELi4E23TrivialOffsetCalculatorILi1EjESE_NS0_6memory15LoadWithoutCastENSF_16StoreWithoutCastEEEviT_T0_T2_T3_T4_T5_,@"STO_CUDA_ENTRY STV_DEFAULT"
_ZN2at6native27unrolled_elementwise_kernelIZZZNS0_15binary_internal21div_floor_kernel_cudaERNS_18TensorIteratorBaseEENKUlvE0_clEvENKUlvE2_clEvEUlN3c108BFloat16EE_St5arrayIPcLm2EELi4E23TrivialOffsetCalculatorILi1EjESE_NS0_6memory15LoadWithoutCastENSF_16StoreWithoutCastEEEviT_T0_T2_T3_T4_T5_:
.text._ZN2at6native27unrolled_elementwise_kernelIZZZNS0_15binary_internal21div_floor_kernel_cudaERNS_18TensorIteratorBaseEENKUlvE0_clEvENKUlvE2_clEvEUlN3c108BFloat16EE_St5arrayIPcLm2EELi4E23TrivialOffsetCalculatorILi1EjESE_NS0_6memory15LoadWithoutCastENSF_16StoreWithoutCastEEEviT_T0_T2_T3_T4_T5_:
        /* <DEDUP_REMOVED lines=65> */
.L_x_16672:
[----:B------:R-:W-:Y:S01]  /*0410*/  FSETP.GEU.FTZ.AND P0, PT, R13, -R9, PT ;  /* 0x800000090d00720b */ /* 0x000fe20003f1e000 */
[----:B------:R-:W-:-:S12]  /*0420*/  FADD.FTZ R11, R11, -1 ;  /* 0xbf8000000b0b7421 */ /* 0x000fd80000010000 */
[----:B------:R-:W-:Y:S02]  /*0430*/  @!P0 FADD.FTZ R11, R11, -1 ;  /* 0xbf8000000b0b8421 */ /* 0x000fe40000010000 */
.L_x_16671:
[----:B------:R-:W-:Y:S05]  /*0440*/  BSYNC B2 ;  /* 0x0000000000027941 */ /* 0x000fea0003800000 */
.L_x_16670:
[----:B------:R-:W-:Y:S01]  /*0450*/  FFMA.FTZ R10, -R9, R11, R10 ;  /* 0x0000000b090a7223 */ /* 0x000fe2000001010a */
[----:B------:R-:W-:Y:S05]  /*0460*/  BRA `(.L_x_16668) ;  /* 0x000001f000007947 */ /* 0x000fea0003800000 */
.L_x_16669:
        /* <DEDUP_REMOVED lines=15> */
.L_x_16675:
        /* <DEDUP_REMOVED lines=13> */
.L_x_16674:
[----:B------:R-:W-:Y:S05]  /*0630*/  BSYNC B2 ;  /* 0x0000000000027941 */ /* 0x000fea0003800000 */
.L_x_16673:
[----:B------:R-:W-:-:S04]  /*0640*/  FMUL.FTZ R11, R11, 1.1920928955078125e-07 ;  /* 0x340000000b0b7820 */ /* 0x000fc80000410000 */
[----:B------:R-:W-:Y:S02]  /*0650*/  FMUL.FTZ R10, R16, R11 ;  /* 0x0000000b100a7220 */ /* 0x000fe40000410000 */
.L_x_16668:
[----:B------:R-:W-:Y:S05]  /*0660*/  BSYNC B0 ;  /* 0x0000000000007941 */ /* 0x000fea0003800000 */
.L_x_16667:
[C---:B------:R-:W-:Y:S02]  /*0670*/  FSETP.GTU.FTZ.AND P0, PT, |R10|.reuse, +INF , PT ;  /* 0x7f8000000a00780b */ /* 0x040fe40003f1c200 */
[C---:B0-----:R-:W-:Y:S02]  /*0680*/  LOP3.LUT R9, R10.reuse, 0x80000000, R8, 0xb8, !PT ;  /* 0x800000000a097812 */ /* 0x041fe400078eb808 */
        /* <DEDUP_REMOVED lines=22> */
.L_x_16666:
[----:B------:R-:W-:Y:S05]  /*07f0*/  BSYNC B1 ;  /* 0x0000000000017941 */ /* 0x000fea0003800000 */
.L_x_16665:
[----:B0-----:R-:W-:Y:S01]  /*0800*/  IADD3 R9, R3, 0x80, RZ ;  /* 0x0000008003097810 */ /* 0x001fe20007ffe0ff */
[----:B------:R-:W-:Y:S03]  /*0810*/  BSSY B1, `(.L_x_16676) ;  /* 0x000005e000017945 */ /* 0x000fe60003800000 */
[----:B------:R-:W-:-:S13]  /*0820*/  ISETP.GE.AND P0, PT, R9, R2, PT ;  /* 0x000000020900720c */ /* 0x000fda0003f06270 */
[----:B------:R-:W-:Y:S05]  /*0830*/  @P0 BRA `(.L_x_16677) ;  /* 0x000005b000000947 */ /* 0x000fea0003800000 */
[----:B-----5:R-:W-:Y:S01]  /*0840*/  PRMT R8, RZ, 0x5410, R6 ;  /* 0x00005410ff087816 */ /* 0x020fe20000000006 */
        /* <DEDUP_REMOVED lines=28> */
.L_x_16683:
[----:B------:R-:W-:Y:S01]  /*0a10*/  FSETP.GEU.FTZ.AND P0, PT, R12, -R13, PT ;  /* 0x8000000d0c00720b */ /* 0x000fe20003f1e000 */
[----:B------:R-:W-:-:S12]  /*0a20*/  FADD.FTZ R10, R10, -1 ;  /* 0xbf8000000a0a7421 */ /* 0x000fd80000010000 */
[----:B------:R-:W-:Y:S02]  /*0a30*/  @!P0 FADD.FTZ R10, R10, -1 ;  /* 0xbf8000000a0a8421 */ /* 0x000fe40000010000 */
.L_x_16682:
[----:B------:R-:W-:Y:S05]  /*0a40*/  BSYNC B2 ;  /* 0x0000000000027941 */ /* 0x000fea0003800000 */
.L_x_16681:
[----:B------:R-:W-:Y:S01]  /*0a50*/  FFMA.FTZ R11, -R13, R10, R11 ;  /* 0x0000000a0d0b7223 */ /* 0x000fe2000001010b */
[----:B------:R-:W-:Y:S05]  /*0a60*/  BRA `(.L_x_16679) ;  /* 0x000001f000007947 */ /* 0x000fea0003800000 */
.L_x_16680:
        /* <DEDUP_REMOVED lines=15> */
.L_x_16686:
        /* <DEDUP_REMOVED lines=13> */
.L_x_16685:
[----:B------:R-:W-:Y:S05]  /*0c30*/  BSYNC B2 ;  /* 0x0000000000027941 */ /* 0x000fea0003800000 */
.L_x_16684:
[----:B------:R-:W-:-:S04]  /*0c40*/  FMUL.FTZ R10, R10, 1.1920928955078125e-07 ;  /* 0x340000000a0a7820 */ /* 0x000fc80000410000 */
[----:B------:R-:W-:Y:S02]  /*0c50*/  FMUL.FTZ R11, R15, R10 ;  /* 0x0000000a0f0b7220 */ /* 0x000fe40000410000 */
.L_x_16679:
[----:B------:R-:W-:Y:S05]  /*0c60*/  BSYNC B0 ;  /* 0x0000000000007941 */ /* 0x000fea0003800000 */
.L_x_16678:
        /* <DEDUP_REMOVED lines=24> */
.L_x_16677:
[----:B------:R-:W-:Y:S05]  /*0df0*/  BSYNC B1 ;  /* 0x0000000000017941 */ /* 0x000fea0003800000 */
.L_x_16676:
[----:B------:R-:W-:Y:S01]  /*0e00*/  IADD3 R11, R3, 0x100, RZ ;  /* 0x00000100030b7810 */ /* 0x000fe20007ffe0ff */
        /* <DEDUP_REMOVED lines=32> */
.L_x_16694:
[----:B------:R-:W-:Y:S01]  /*1010*/  FSETP.GEU.FTZ.AND P0, PT, R12, -R13, PT ;  /* 0x8000000d0c00720b */ /* 0x000fe20003f1e000 */
[----:B------:R-:W-:-:S12]  /*1020*/  FADD.FTZ R10, R10, -1 ;  /* 0xbf8000000a0a7421 */ /* 0x000fd80000010000 */
[----:B------:R-:W-:Y:S02]  /*1030*/  @!P0 FADD.FTZ R10, R10, -1 ;  /* 0xbf8000000a0a8421 */ /* 0x000fe40000010000 */
.L_x_16693:
[----:B------:R-:W-:Y:S05]  /*1040*/  BSYNC B2 ;  /* 0x0000000000027941 */ /* 0x000fea0003800000 */
.L_x_16692:
[----:B------:R-:W-:Y:S01]  /*1050*/  FFMA.FTZ R11, -R13, R10, R11 ;  /* 0x0000000a0d0b7223 */ /* 0x000fe2000001010b */
[----:B------:R-:W-:Y:S05]  /*1060*/  BRA `(.L_x_16690) ;  /* 0x000001f000007947 */ /* 0x000fea0003800000 */
.L_x_16691:
        /* <DEDUP_REMOVED lines=15> */
.L_x_16697:
        /* <DEDUP_REMOVED lines=13> */
.L_x_16696:
[----:B------:R-:W-:Y:S05]  /*1230*/  BSYNC B2 ;  /* 0x0000000000027941 */ /* 0x000fea0003800000 */
.L_x_16695:
[----:B------:R-:W-:-:S04]  /*1240*/  FMUL.FTZ R10, R10, 1.1920928955078125e-07 ;  /* 0x340000000a0a7820 */ /* 0x000fc80000410000 */
[----:B------:R-:W-:Y:S02]  /*1250*/  FMUL.FTZ R11, R15, R10 ;  /* 0x0000000a0f0b7220 */ /* 0x000fe40000410000 */
.L_x_16690:
[----:B------:R-:W-:Y:S05]  /*1260*/  BSYNC B0 ;  /* 0x0000000000007941 */ /* 0x000fea0003800000 */
.L_x_16689:
        /* <DEDUP_REMOVED lines=24> */
.L_x_16688:
[----:B------:R-:W-:Y:S05]  /*13f0*/  BSYNC B1 ;  /* 0x0000000000017941 */ /* 0x000fea0003800000 */
.L_x_16687:
        /* <DEDUP_REMOVED lines=33> */
.L_x_16705:
[----:B------:R-:W-:Y:S01]  /*1610*/  FSETP.GEU.FTZ.AND P0, PT, R12, -R13, PT ;  /* 0x8000000d0c00720b */ /* 0x000fe20003f1e000 */
[----:B------:R-:W-:-:S12]  /*1620*/  FADD.FTZ R10, R10, -1 ;  /* 0xbf8000000a0a7421 */ /* 0x000fd80000010000 */
[----:B------:R-:W-:Y:S02]  /*1630*/  @!P0 FADD.FTZ R10, R10, -1 ;  /* 0xbf8000000a0a8421 */ /* 0x000fe40000010000 */
.L_x_16704:
[----:B------:R-:W-:Y:S05]  /*1640*/  BSYNC B2 ;  /* 0x0000000000027941 */ /* 0x000fea0003800000 */
.L_x_16703:
[----:B------:R-:W-:Y:S01]  /*1650*/  FFMA.FTZ R11, -R13, R10, R11 ;  /* 0x0000000a0d0b7223 */ /* 0x000fe2000001010b */
[----:B------:R-:W-:Y:S05]  /*1660*/  BRA `(.L_x_16701) ;  /* 0x000001f000007947 */ /* 0x000fea0003800000 */
.L_x_16702:
        /* <DEDUP_REMOVED lines=15> */
.L_x_16708:
        /* <DEDUP_REMOVED lines=13> */
.L_x_16707:
[----:B------:R-:W-:Y:S05]  /*1830*/  BSYNC B2 ;  /* 0x0000000000027941 */ /* 0x000fea0003800000 */
.L_x_16706:
[----:B------:R-:W-:-:S04]  /*1840*/  FMUL.FTZ R10, R10, 1.1920928955078125e-07 ;  /* 0x340000000a0a7820 */ /* 0x000fc80000410000 */
[----:B------:R-:W-:Y:S02]  /*1850*/  FMUL.FTZ R11, R15, R10 ;  /* 0x0000000a0f0b7220 */ /* 0x000fe40000410000 */
.L_x_16701:
[----:B------:R-:W-:Y:S05]  /*1860*/  BSYNC B0 ;  /* 0x0000000000007941 */ /* 0x000fea0003800000 */
.L_x_16700:
        /* <DEDUP_REMOVED lines=24> */
.L_x_16699:
[----:B------:R-:W-:Y:S05]  /*19f0*/  BSYNC B1 ;  /* 0x0000000000017941 */ /* 0x000fea0003800000 */
.L_x_16698:
        /* <DEDUP_REMOVED lines=9> */
[----:B-----5:R1:W-:Y:S11]  /*1a90*/  STG.E.U16 [R10.64], R7 ;  /* 0x000000070a007986 */ /* 0x0203f6000c101504 */
        /* <DEDUP_REMOVED lines=8> */
.L_x_16711:
[----:B------:R-:W-:Y:S05]  /*1b20*/  BSYNC B1 ;  /* 0x0000000000017941 */ /* 0x000fea0003800000 */
.L_x_16710:
[----:B------:R-:W-:-:S13]  /*1b30*/  ISETP.GE.AND P0, PT, R3, R2, PT ;  /* 0x000000020300720c */ /* 0x000fda0003f06270 */
[----:B-1---5:R-:W-:Y:S01]  /*1b40*/  @!P0 IMAD R6, R0, 0x200, R3 ;  /* 0x0000020000068824 */ /* 0x022fe200078e0203 */
[----:B------:R-:W-:Y:S01]  /*1b50*/  @!P0 IADD3 R3, R3, 0x80, RZ ;  /* 0x0000008003038810 */ /* 0x000fe20007ffe0ff */
[----:B------:R-:W-:-:S04]  /*1b60*/  @!P0 IMAD.MOV.U32 R7, RZ, RZ, 0x2 ;  /* 0x00000002ff078424 */ /* 0x000fc800078e00ff */
[----:B------:R-:W-:-:S05]  /*1b70*/  @!P0 IMAD.WIDE.U32 R6, R6, R7, c[0x0][0x178] ;  /* 0x00005e0006068625 */ /* 0x000fca00078e0007 */
[----:B------:R1:W-:Y:S02]  /*1b80*/  @!P0 STG.E.U16 [R6.64], R5 ;  /* 0x0000000506008986 */ /* 0x0003e4000c101504 */
.L_x_16712:
[----:B-1----:R-:W-:Y:S05]  /*1b90*/  BSYNC B0 ;  /* 0x0000000000007941 */ /* 0x002fea0003800000 */
.L_x_16709:
        /* <DEDUP_REMOVED lines=8> */
.L_x_16713:
        /* <DEDUP_REMOVED lines=14> */
.L_x_32629:


//--------------------- .text._ZN2at6native29vectorized_elementwise_kernelILi2EZZZNS0_15binary_internal21div_floor_kernel_cudaERNS_18TensorIteratorBaseEENKUlvE0_clEvENKUlvE2_clEvEUlN3c108BFloat16EE_St5arrayIPcLm2EEEEviT0_T1_ --------------------------
	.section	.text._ZN2at6native29vectorized_elementwise_kernelILi2EZZZNS0_15binary_internal21div_floor_kernel_cudaERNS_18TensorIteratorBaseEENKUlvE0_clEvENKUlvE2_clEvEUlN3c108BFloat16EE_St5arrayIPcLm2EEEEviT0_T1_,"ax",@progbits
	.sectioninfo	@"SHI_REGISTERS=30"
	.align	128
        .global         _ZN2at6native29vectorized_elementwise_kernelILi2EZZZNS0_15binary_internal21div_floor_kernel_cudaERNS_18TensorIteratorBaseEENKUlvE0_clEvENKUlvE2_clEvEUlN3c108BFloat16EE_St5arrayIPcLm2EEEEviT0_T1_
        .type           _ZN2at6native29vectorized_elementwise_kernelILi2EZZZNS0_15binary_internal21div_floor_kernel_cudaERNS_18TensorIteratorBaseEENKUlvE0_clEvENKUlvE2_clEvEUlN3c108BFloat16EE_St5arrayIPcLm2EEEEviT0_T1_,@function
        .size           _ZN2at6native29vectorized_elementwise_kernelILi2EZZZNS0_15binary_internal21div_floor_kernel_cudaERNS_18TensorIteratorBaseEENKUlvE0_clEvENKUlvE2_clEvEUlN3c108BFloat16EE_St5arrayIPcLm2EEEEviT0_T1_,(.L_x_32630 - _ZN2at6native29vectorized_elementwise_kernelILi2EZZZNS0_15binary_internal21div_floor_kernel_cudaERNS_18TensorIteratorBaseEENKUlvE0_clEvENKUlvE2_clEvEUlN3c108BFloat16EE_St5arrayIPcLm2EEEEviT0_T1_)
        .other          _ZN2at6native29vectorized_elementwise_kernelILi2EZZZNS0_15binary_internal21div_floor_kernel_cudaERNS_18TensorIteratorBaseEENKUlvE0_clEvENKUlvE2_clEvEUlN3c108BFloat16EE_St5arrayIPcLm2EEEEviT0_T1_,@"STO_CUDA_ENTRY STV_DEFAULT"
_ZN2at6native29vectorized_elementwise_kernelILi2EZZZNS0_15binary_internal21div_floor_kernel_cudaERNS_18TensorIteratorBaseEENKUlvE0_clEvENKUlvE2_clEvEUlN3c108BFloat16EE_St5arrayIPcLm2EEEEviT0_T1_:
.text._ZN2at6native29vectorized_elementwise_kernelILi2EZZZNS0_15binary_internal21div_floor_kernel_cudaERNS_18TensorIteratorBaseEENKUlvE0_clEvENKUlvE2_clEvEUlN3c108BFloat16EE_St5arrayIPcLm2EEEEviT0_T1_:
        /* <DEDUP_REMOVED lines=15> */
[----:B------:R-:W-:Y:S01]  /*00f0*/  BSSY B0, `(.L_x_16715) ;  /* 0x0000042000007945 */ /* 0x000fe20003800000 */
[----:B------:R-:W-:Y:S01]  /*0100*/  FADD.FTZ R4, -RZ, |c[0x0][0x168]| ;  /* 0x40005a00ff047621 */ /* 0x000fe20000010100 */
[----:B--2---:R-:W-:-:S04]  /*0110*/  PRMT R9, RZ, 0x5410, R8 ;  /* 0x00005410ff097816 */ /* 0x004fc80000000008 */
[C---:B------:R-:W-:Y:S01]  /*0120*/  FSETP.GEU.FTZ.AND P0, PT, |R9|.reuse, |c[0x0][0x168]|, PT ;  /* 0x40005a0009007a0b */ /* 0x040fe20003f1e200 */
[----:B------:R-:W-:-:S12]  /*0130*/  FADD.FTZ R12, |R9|, -RZ ;  /* 0x800000ff090c7221 */ /* 0x000fd80000010200 */
[----:B------:R-:W-:Y:S05]  /*0140*/  @!P0 BRA `(.L_x_16716) ;  /* 0x000003c000008947 */ /* 0x000fea0003800000 */
[----:B0-----:R-:W-:-:S04]  /*0150*/  IMAD.MOV.U32 R14, RZ, RZ, c[0x0][0x168] ;  /* 0x00005a00ff0e7624 */ /* 0x001fc800078e00ff */
[----:B------:R-:W-:-:S05]  /*0160*/  FMUL.FTZ R11, |R14|, 8388608 ;  /* 0x4b0000000e0b7820 */ /* 0x000fca0000410200 */
[----:B------:R-:W-:-:S13]  /*0170*/  FSETP.GTU.FTZ.AND P0, PT, R12, R11, PT ;  /* 0x0000000b0c00720b */ /* 0x000fda0003f1c000 */
[----:B------:R-:W-:Y:S05]  /*0180*/  @P0 BRA `(.L_x_16717) ;  /* 0x0000019000000947 */ /* 0x000fea0003800000 */
[----:B------:R-:W0:Y:S01]  /*0190*/  MUFU.RCP R11, R4 ;  /* 0x00000004000b7308 */ /* 0x000e220000001000 */
[----:B------:R-:W-:Y:S01]  /*01a0*/  BSSY B1, `(.L_x_16718) ;  /* 0x0000015000017945 */ /* 0x000fe20003800000 */
        /* <DEDUP_REMOVED lines=17> */
.L_x_16720:
[----:B------:R-:W-:Y:S01]  /*02c0*/  FSETP.GEU.FTZ.AND P0, PT, R11, -R4, PT ;  /* 0x800000040b00720b */ /* 0x000fe20003f1e000 */
[----:B------:R-:W-:-:S12]  /*02d0*/  FADD.FTZ R13, R13, -1 ;  /* 0xbf8000000d0d7421 */ /* 0x000fd80000010000 */
[----:B------:R-:W-:Y:S02]  /*02e0*/  @!P0 FADD.FTZ R13, R13, -1 ;  /* 0xbf8000000d0d8421 */ /* 0x000fe40000010000 */
.L_x_16719:
[----:B------:R-:W-:Y:S05]  /*02f0*/  BSYNC B1 ;  /* 0x0000000000017941 */ /* 0x000fea0003800000 */
.L_x_16718:
[----:B------:R-:W-:Y:S01]  /*0300*/  FFMA.FTZ R12, -R4, R13, R12 ;  /* 0x0000000d040c7223 */ /* 0x000fe2000001010c */
[----:B------:R-:W-:Y:S05]  /*0310*/  BRA `(.L_x_16716) ;  /* 0x000001f000007947 */ /* 0x000fea0003800000 */
.L_x_16717:
        /* <DEDUP_REMOVED lines=15> */
.L_x_16723:
        /* <DEDUP_REMOVED lines=13> */
.L_x_16722:
[----:B------:R-:W-:Y:S05]  /*04e0*/  BSYNC B1 ;  /* 0x0000000000017941 */ /* 0x000fea0003800000 */
.L_x_16721:
[----:B------:R-:W-:-:S04]  /*04f0*/  FMUL.FTZ R10, R10, 1.1920928955078125e-07 ;  /* 0x340000000a0a7820 */ /* 0x000fc80000410000 */
[----:B------:R-:W-:Y:S02]  /*0500*/  FMUL.FTZ R12, R17, R10 ;  /* 0x0000000a110c7220 */ /* 0x000fe40000410000 */
.L_x_16716:
[----:B0-----:R-:W-:Y:S05]  /*0510*/  BSYNC B0 ;  /* 0x0000000000007941 */ /* 0x001fea0003800000 */
.L_x_16715:
[C---:B------:R-:W-:Y:S01]  /*0520*/  FSETP.GTU.FTZ.AND P0, PT, |R12|.reuse, +INF , PT ;  /* 0x7f8000000c00780b */ /* 0x040fe20003f1c200 */
[----:B------:R-:W-:Y:S01]  /*0530*/  BSSY B0, `(.L_x_16724) ;  /* 0x0000019000007945 */ /* 0x000fe20003800000 */
[----:B------:R-:W-:-:S04]  /*0540*/  LOP3.LUT R11, R12, 0x80000000, R9, 0xb8, !PT ;  /* 0x800000000c0b7812 */ /* 0x000fc800078eb809 */
[----:B------:R-:W-:Y:S02]  /*0550*/  FSEL R12, R12, R11, P0 ;  /* 0x0000000b0c0c7208 */ /* 0x000fe40000000000 */
[----:B------:R-:W-:Y:S02]  /*0560*/  FSETP.LEU.FTZ.AND P0, PT, RZ, c[0x0][0x168], PT ;  /* 0x00005a00ff007a0b */ /* 0x000fe40003f1b000 */
[C---:B------:R-:W-:Y:S02]  /*0570*/  FSETP.NEU.FTZ.AND P1, PT, R12.reuse, RZ, PT ;  /* 0x000000ff0c00720b */ /* 0x040fe40003f3d000 */
[----:B------:R-:W-:Y:S01]  /*0580*/  FSETP.GEU.FTZ.AND P2, PT, R12, RZ, PT ;  /* 0x000000ff0c00720b */ /* 0x000fe20003f5e000 */
[----:B------:R-:W-:-:S03]  /*0590*/  FADD.FTZ R12, R9, -R12 ;  /* 0x8000000c090c7221 */ /* 0x000fc60000010000 */
[----:B------:R-:W-:Y:S01]  /*05a0*/  PLOP3.LUT P1, PT, P1, P0, P2, 0x9f, 0x0 ;  /* 0x000000000000781c */ /* 0x000fe20000f21327 */
[----:B------:R-:W-:-:S12]  /*05b0*/  FMUL.FTZ R12, R12, c[0x0][0x16c] ;  /* 0x00005b000c0c7a20 */ /* 0x000fd80000410000 */
[----:B------:R-:W-:-:S05]  /*05c0*/  @!P1 FADD.FTZ R12, R12, -1 ;  /* 0xbf8000000c0c9421 */ /* 0x000fca0000010000 */
[----:B------:R-:W-:-:S13]  /*05d0*/  FSETP.NEU.FTZ.AND P1, PT, R12, RZ, PT ;  /* 0x000000ff0c00720b */ /* 0x000fda0003f3d000 */
[----:B------:R-:W-:Y:S01]  /*05e0*/  @!P1 FMUL.FTZ R10, R9, c[0x0][0x16c] ;  /* 0x00005b00090a9a20 */ /* 0x000fe20000410000 */
[----:B------:R-:W-:-:S04]  /*05f0*/  PRMT R9, RZ, 0x7610, R8 ;  /* 0x00007610ff097816 */ /* 0x000fc80000000008 */
[----:B------:R-:W-:Y:S02]  /*0600*/  @!P1 LOP3.LUT R8, RZ, 0x80000000, R10, 0xb8, !PT ;  /* 0x80000000ff089812 */ /* 0x000fe400078eb80a */
[----:B------:R-:W-:Y:S02]  /*0610*/  FSETP.GEU.FTZ.AND P2, PT, |R9|, |c[0x0][0x168]|, PT ;  /* 0x40005a0009007a0b */ /* 0x000fe40003f5e200 */
        /* <DEDUP_REMOVED lines=10> */
.L_x_16725:
[----:B------:R-:W-:Y:S05]  /*06c0*/  BSYNC B0 ;  /* 0x0000000000007941 */ /* 0x000fea0003800000 */
.L_x_16724:
[----:B------:R-:W-:Y:S01]  /*06d0*/  BSSY B0, `(.L_x_16726) ;  /* 0x000003f000007945 */ /* 0x000fe20003800000 */
[----:B------:R-:W-:Y:S01]  /*06e0*/  FADD.FTZ R10, |R9|, -RZ ;  /* 0x800000ff090a7221 */ /* 0x000fe20000010200 */
        /* <DEDUP_REMOVED lines=24> */
.L_x_16731:
[----:B------:R-:W-:Y:S01]  /*0870*/  FSETP.GEU.FTZ.AND P1, PT, R13, -R4, PT ;  /* 0x800000040d00720b */ /* 0x000fe20003f3e000 */
[----:B------:R-:W-:-:S12]  /*0880*/  FADD.FTZ R11, R11, -1 ;  /* 0xbf8000000b0b7421 */ /* 0x000fd80000010000 */
[----:B------:R-:W-:Y:S02]  /*0890*/  @!P1 FADD.FTZ R11, R11, -1 ;  /* 0xbf8000000b0b9421 */ /* 0x000fe40000010000 */
.L_x_16730:
[----:B------:R-:W-:Y:S05]  /*08a0*/  BSYNC B1 ;  /* 0x0000000000017941 */ /* 0x000fea0003800000 */
.L_x_16729:
[----:B------:R-:W-:Y:S01]  /*08b0*/  FFMA.FTZ R10, -R4, R11, R10 ;  /* 0x0000000b040a7223 */ /* 0x000fe2000001010a */
[----:B------:R-:W-:Y:S05]  /*08c0*/  BRA `(.L_x_16727) ;  /* 0x000001f000007947 */ /* 0x000fea0003800000 */
.L_x_16728:
        /* <DEDUP_REMOVED lines=15> */
.L_x_16734:
        /* <DEDUP_REMOVED lines=13> */
.L_x_16733:
[----:B------:R-:W-:Y:S05]  /*0a90*/  BSYNC B1 ;  /* 0x0000000000017941 */ /* 0x000fea0003800000 */
.L_x_16732:
[----:B------:R-:W-:-:S04]  /*0aa0*/  FMUL.FTZ R10, R11, 1.1920928955078125e-07 ;  /* 0x340000000b0a7820 */ /* 0x000fc80000410000 */
[----:B------:R-:W-:Y:S02]  /*0ab0*/  FMUL.FTZ R10, R15, R10 ;  /* 0x0000000a0f0a7220 */ /* 0x000fe40000410000 */
.L_x_16727:
[----:B------:R-:W-:Y:S05]  /*0ac0*/  BSYNC B0 ;  /* 0x0000000000007941 */ /* 0x000fea0003800000 */
.L_x_16726:
        /* <DEDUP_REMOVED lines=8> */
[----:B------:R-:W-:Y:S01]  /*0b50*/  FMUL.FTZ R11, R10, c[0x0][0x16c] ;  /* 0x00005b000a0b7a20 */ /* 0x000fe20000410000 */
[----:B-----5:R-:W-:-:S04]  /*0b60*/  PRMT R10, RZ, 0x5410, R7 ;  /* 0x00005410ff0a7816 */ /* 0x020fc80000000007 */
[----:B------:R-:W-:-:S07]  /*0b70*/  FSETP.GEU.FTZ.AND P2, PT, |R10|, |c[0x0][0x168]|, PT ;  /* 0x40005a000a007a0b */ /* 0x000fce0003f5e200 */
        /* <DEDUP_REMOVED lines=14> */
.L_x_16736:
[----:B------:R-:W-:Y:S05]  /*0c60*/  BSYNC B0 ;  /* 0x0000000000007941 */ /* 0x000fea0003800000 */
.L_x_16735:
[----:B------:R-:W-:Y:S01]  /*0c70*/  BSSY B0, `(.L_x_16737) ;  /* 0x000003f000007945 */ /* 0x000fe20003800000 */
[----:B------:R-:W-:Y:S01]  /*0c80*/  FADD.FTZ R11, |R10|, -RZ ;  /* 0x800000ff0a0b7221 */ /* 0x000fe20000010200 */
        /* <DEDUP_REMOVED lines=24> */
.L_x_16742:
[----:B------:R-:W-:Y:S01]  /*0e10*/  FSETP.GEU.FTZ.AND P1, PT, R13, -R4, PT ;  /* 0x800000040d00720b */ /* 0x000fe20003f3e000 */
[----:B------:R-:W-:-:S12]  /*0e20*/  FADD.FTZ R12, R12, -1 ;  /* 0xbf8000000c0c7421 */ /* 0x000fd80000010000 */
[----:B------:R-:W-:Y:S02]  /*0e30*/  @!P1 FADD.FTZ R12, R12, -1 ;  /* 0xbf8000000c0c9421 */ /* 0x000fe40000010000 */
.L_x_16741:
[----:B------:R-:W-:Y:S05]  /*0e40*/  BSYNC B1 ;  /* 0x0000000000017941 */ /* 0x000fea0003800000 */
.L_x_16740:
[----:B------:R-:W-:Y:S01]  /*0e50*/  FFMA.FTZ R11, -R4, R12, R11 ;  /* 0x0000000c040b7223 */ /* 0x000fe2000001010b */
[----:B------:R-:W-:Y:S05]  /*0e60*/  BRA `(.L_x_16738) ;  /* 0x000001f000007947 */ /* 0x000fea0003800000 */
.L_x_16739:
[----:B------:R-:W-:Y:S01]  /*0e70*/  IADD3 R12, R18, -0xb800000, RZ ;  /* 0xf4800000120c7810 */ /* 0x000fe20007ffe0ff */
[----:B------:R-:W-:Y:S01]  /*0e80*/  BSSY B1, `(.L_x_16743) ;  /* 0x000001b000017945 */ /* 0x000fe20003800000 */
[----:B------:R-:W-:Y:S02]  /*0e90*/  FSETP.LT.FTZ.AND P1, PT, RZ, |c[0x0][0x168]|, PT ;  /* 0x40005a00ff007a0b */ /* 0x000fe40003f31000 */
[----:B------:R-:W-:Y:S02]  /*0ea0*/  LOP3.LUT R12, R12, 0xff800000, RZ, 0xc0, !PT ;  /* 0xff8000000c0c7812 */ /* 0x000fe400078ec0ff */
[C---:B------:R-:W-:Y:S02]  /*0eb0*/  ISETP.GT.U32.OR P1, PT, R11.reuse, 0x7f7fffff, !P1 ;  /* 0x7f7fffff0b00780c */ /* 0x040fe40004f24470 */
[----:B0-----:R-:W-:Y:S01]  /*0ec0*/  LOP3.LUT R16, R18, 0xff800000, RZ, 0xc0, !PT ;  /* 0xff80000012107812 */ /* 0x001fe200078ec0ff */
        /* <DEDUP_REMOVED lines=9> */
.L_x_16745:
        /* <DEDUP_REMOVED lines=13> */
.L_x_16744:
[----:B------:R-:W-:Y:S05]  /*1030*/  BSYNC B1 ;  /* 0x0000000000017941 */ /* 0x000fea0003800000 */
.L_x_16743:
[----:B------:R-:W-:-:S04]  /*1040*/  FMUL.FTZ R11, R12, 1.1920928955078125e-07 ;  /* 0x340000000c0b7820 */ /* 0x000fc80000410000 */
[----:B------:R-:W-:Y:S02]  /*1050*/  FMUL.FTZ R11, R16, R11 ;  /* 0x0000000b100b7220 */ /* 0x000fe40000410000 */
.L_x_16738:
[----:B------:R-:W-:Y:S05]  /*1060*/  BSYNC B0 ;  /* 0x0000000000007941 */ /* 0x000fea0003800000 */
.L_x_16737:
        /* <DEDUP_REMOVED lines=25> */
.L_x_16747:
[----:B------:R-:W-:Y:S05]  /*1200*/  BSYNC B0 ;  /* 0x0000000000007941 */ /* 0x000fea0003800000 */
.L_x_16746:
[----:B------:R-:W-:Y:S01]  /*1210*/  BSSY B0, `(.L_x_16748) ;  /* 0x000003f000007945 */ /* 0x000fe20003800000 */
[----:B------:R-:W-:Y:S01]  /*1220*/  FADD.FTZ R11, |R10|, -RZ ;  /* 0x800000ff0a0b7221 */ /* 0x000fe20000010200 */
[----:B------:R-:W-:Y:S05]  /*1230*/  @!P2 BRA `(.L_x_16749) ;  /* 0x000003c00000a947 */ /* 0x000fea0003800000 */
[----:B------:R-:W-:-:S04]  /*1240*/  IMAD.MOV.U32 R14, RZ, RZ, c[0x0][0x168] ;  /* 0x00005a00ff0e7624 */ /* 0x000fc800078e00ff */
[----:B0-----:R-:W-:-:S05]  /*1250*/  FMUL.FTZ R18, |R14|, 8388608 ;  /* 0x4b0000000e127820 */ /* 0x001fca0000410200 */
        /* <DEDUP_REMOVED lines=21> */
.L_x_16753:
[----:B------:R-:W-:Y:S01]  /*13b0*/  FSETP.GEU.FTZ.AND P1, PT, R13, -R4, PT ;  /* 0x800000040d00720b */ /* 0x000fe20003f3e000 */
[----:B------:R-:W-:-:S12]  /*13c0*/  FADD.FTZ R12, R12, -1 ;  /* 0xbf8000000c0c7421 */ /* 0x000fd80000010000 */
[----:B------:R-:W-:Y:S02]  /*13d0*/  @!P1 FADD.FTZ R12, R12, -1 ;  /* 0xbf8000000c0c9421 */ /* 0x000fe40000010000 */
.L_x_16752:
[----:B------:R-:W-:Y:S05]  /*13e0*/  BSYNC B1 ;  /* 0x0000000000017941 */ /* 0x000fea0003800000 */
.L_x_16751:
[----:B------:R-:W-:Y:S01]  /*13f0*/  FFMA.FTZ R11, -R4, R12, R11 ;  /* 0x0000000c040b7223 */ /* 0x000fe2000001010b */
[----:B------:R-:W-:Y:S05]  /*1400*/  BRA `(.L_x_16749) ;  /* 0x000001f000007947 */ /* 0x000fea0003800000 */
.L_x_16750:
        /* <DEDUP_REMOVED lines=15> */
.L_x_16756:
        /* <DEDUP_REMOVED lines=13> */
.L_x_16755:
[----:B------:R-:W-:Y:S05]  /*15d0*/  BSYNC B1 ;  /* 0x0000000000017941 */ /* 0x000fea0003800000 */
.L_x_16754:
[----:B------:R-:W-:-:S04]  /*15e0*/  FMUL.FTZ R11, R12, 1.1920928955078125e-07 ;  /* 0x340000000c0b7820 */ /* 0x000fc80000410000 */
[----:B------:R-:W-:Y:S02]  /*15f0*/  FMUL.FTZ R11, R16, R11 ;  /* 0x0000000b100b7220 */ /* 0x000fe40000410000 */
.L_x_16749:
[----:B------:R-:W-:Y:S05]  /*1600*/  BSYNC B0 ;  /* 0x0000000000007941 */ /* 0x000fea0003800000 */
.L_x_16748:
        /* <DEDUP_REMOVED lines=9> */
[----:B------:R-:W-:-:S04]  /*16a0*/  PRMT R11, RZ, 0x5410, R6 ;  /* 0x00005410ff0b7816 */ /* 0x000fc80000000006 */
        /* <DEDUP_REMOVED lines=15> */
.L_x_16758:
[----:B------:R-:W-:Y:S05]  /*17a0*/  BSYNC B0 ;  /* 0x0000000000007941 */ /* 0x000fea0003800000 */
.L_x_16757:
        /* <DEDUP_REMOVED lines=26> */
.L_x_16764:
[----:B------:R-:W-:Y:S01]  /*1950*/  FSETP.GEU.FTZ.AND P1, PT, R15, -R4, PT ;  /* 0x800000040f00720b */ /* 0x000fe20003f3e000 */
[----:B------:R-:W-:-:S12]  /*1960*/  FADD.FTZ R13, R13, -1 ;  /* 0xbf8000000d0d7421 */ /* 0x000fd80000010000 */
[----:B------:R-:W-:Y:S02]  /*1970*/  @!P1 FADD.FTZ R13, R13, -1 ;  /* 0xbf8000000d0d9421 */ /* 0x000fe40000010000 */
.L_x_16763:
[----:B------:R-:W-:Y:S05]  /*1980*/  BSYNC B1 ;  /* 0x0000000000017941 */ /* 0x000fea0003800000 */
.L_x_16762:
[----:B------:R-:W-:Y:S01]  /*1990*/  FFMA.FTZ R12, -R4, R13, R12 ;  /* 0x0000000d040c7223 */ /* 0x000fe2000001010c */
[----:B------:R-:W-:Y:S05]  /*19a0*/  BRA `(.L_x_16760) ;  /* 0x000001f000007947 */ /* 0x000fea0003800000 */
.L_x_16761:
        /* <DEDUP_REMOVED lines=15> */
.L_x_16767:
        /* <DEDUP_REMOVED lines=13> */
.L_x_16766:
[----:B------:R-:W-:Y:S05]  /*1b70*/  BSYNC B1 ;  /* 0x0000000000017941 */ /* 0x000fea0003800000 */
.L_x_16765:
[----:B------:R-:W-:-:S04]  /*1b80*/  FMUL.FTZ R13, R13, 1.1920928955078125e-07 ;  /* 0x340000000d0d7820 */ /* 0x000fc80000410000 */
[----:B------:R-:W-:Y:S02]  /*1b90*/  FMUL.FTZ R12, R12, R13 ;  /* 0x0000000d0c0c7220 */ /* 0x000fe40000410000 */
.L_x_16760:
[----:B------:R-:W-:Y:S05]  /*1ba0*/  BSYNC B0 ;  /* 0x0000000000007941 */ /* 0x000fea0003800000 */
.L_x_16759:
        /* <DEDUP_REMOVED lines=25> */
.L_x_16769:
[----:B------:R-:W-:Y:S05]  /*1d40*/  BSYNC B0 ;  /* 0x0000000000007941 */ /* 0x000fea0003800000 */
.L_x_16768:
        /* <DEDUP_REMOVED lines=26> */
.L_x_16775:
[----:B------:R-:W-:Y:S01]  /*1ef0*/  FSETP.GEU.FTZ.AND P1, PT, R15, -R4, PT ;  /* 0x800000040f00720b */ /* 0x000fe20003f3e000 */
[----:B------:R-:W-:-:S12]  /*1f00*/  FADD.FTZ R13, R13, -1 ;  /* 0xbf8000000d0d7421 */ /* 0x000fd80000010000 */
[----:B------:R-:W-:Y:S02]  /*1f10*/  @!P1 FADD.FTZ R13, R13, -1 ;  /* 0xbf8000000d0d9421 */ /* 0x000fe40000010000 */
.L_x_16774:
[----:B------:R-:W-:Y:S05]  /*1f20*/  BSYNC B1 ;  /* 0x0000000000017941 */ /* 0x000fea0003800000 */
.L_x_16773:
[----:B------:R-:W-:Y:S01]  /*1f30*/  FFMA.FTZ R12, -R4, R13, R12 ;  /* 0x0000000d040c7223 */ /* 0x000fe2000001010c */
[----:B------:R-:W-:Y:S05]  /*1f40*/  BRA `(.L_x_16771) ;  /* 0x000001f000007947 */ /* 0x000fea0003800000 */
.L_x_16772:
        /* <DEDUP_REMOVED lines=15> */
.L_x_16778:
        /* <DEDUP_REMOVED lines=13> */
.L_x_16777:
[----:B------:R-:W-:Y:S05]  /*2110*/  BSYNC B1 ;  /* 0x0000000000017941 */ /* 0x000fea0003800000 */
.L_x_16776:
[----:B------:R-:W-:-:S04]  /*2120*/  FMUL.FTZ R13, R13, 1.1920928955078125e-07 ;  /* 0x340000000d0d7820 */ /* 0x000fc80000410000 */
[----:B------:R-:W-:Y:S02]  /*2130*/  FMUL.FTZ R12, R12, R13 ;  /* 0x0000000d0c0c7220 */ /* 0x000fe40000410000 */
.L_x_16771:
[----:B------:R-:W-:Y:S05]  /*2140*/  BSYNC B0 ;  /* 0x0000000000007941 */ /* 0x000fea0003800000 */
.L_x_16770:
        /* <DEDUP_REMOVED lines=25> */
.L_x_16780:
[----:B------:R-:W-:Y:S05]  /*22e0*/  BSYNC B0 ;  /* 0x0000000000007941 */ /* 0x000fea0003800000 */
.L_x_16779:
[----:B------:R-:W-:Y:S01]  /*22f0*/  BSSY B0, `(.L_x_16781) ;  /* 0x000003f000007945 */ /* 0x000fe20003800000 */
[----:B------:R-:W-:Y:S01]  /*2300*/  FADD.FTZ R13, |R12|, -RZ ;  /* 0x800000ff0c0d7221 */ /* 0x000fe20000010200 */
[----:B------:R-:W-:Y:S05]  /*2310*/  @!P2 BRA `(.L_x_16782) ;  /* 0x000003c00000a947 */ /* 0x000fea0003800000 */
[----:B0-----:R-:W-:-:S04]  /*2320*/  IMAD.MOV.U32 R16, RZ, RZ, c[0x0][0x168] ;  /* 0x00005a00ff107624 */ /* 0x001fc800078e00ff */
        /* <DEDUP_REMOVED lines=22> */
.L_x_16786:
[----:B------:R-:W-:Y:S01]  /*2490*/  FSETP.GEU.FTZ.AND P1, PT, R15, -R4, PT ;  /* 0x800000040f00720b */ /* 0x000fe20003f3e000 */
[----:B------:R-:W-:-:S12]  /*24a0*/  FADD.FTZ R14, R14, -1 ;  /* 0xbf8000000e0e7421 */ /* 0x000fd80000010000 */
[----:B------:R-:W-:Y:S02]  /*24b0*/  @!P1 FADD.FTZ R14, R14, -1 ;  /* 0xbf8000000e0e9421 */ /* 0x000fe40000010000 */
.L_x_16785:
[----:B------:R-:W-:Y:S05]  /*24c0*/  BSYNC B1 ;  /* 0x0000000000017941 */ /* 0x000fea0003800000 */
.L_x_16784:
[----:B------:R-:W-:Y:S01]  /*24d0*/  FFMA.FTZ R13, -R4, R14, R13 ;  /* 0x0000000e040d7223 */ /* 0x000fe2000001010d */
[----:B------:R-:W-:Y:S05]  /*24e0*/  BRA `(.L_x_16782) ;  /* 0x000001f000007947 */ /* 0x000fea0003800000 */
.L_x_16783:
        /* <DEDUP_REMOVED lines=15> */
.L_x_16789:
        /* <DEDUP_REMOVED lines=13> */
.L_x_16788:
[----:B------:R-:W-:Y:S05]  /*26b0*/  BSYNC B1 ;  /* 0x0000000000017941 */ /* 0x000fea0003800000 */
.L_x_16787:
[----:B------:R-:W-:-:S04]  /*26c0*/  FMUL.FTZ R14, R14, 1.1920928955078125e-07 ;  /* 0x340000000e0e7820 */ /* 0x000fc80000410000 */
[----:B------:R-:W-:Y:S02]  /*26d0*/  FMUL.FTZ R13, R13, R14 ;  /* 0x0000000e0d0d7220 */ /* 0x000fe40000410000 */
.L_x_16782:
[----:B------:R-:W-:Y:S05]  /*26e0*/  BSYNC B0 ;  /* 0x0000000000007941 */ /* 0x000fea0003800000 */
.L_x_16781:
[C---:B------:R-:W-:Y:S01]  /*26f0*/  FSETP.GTU.FTZ.AND P1, PT, |R13|.reuse, +INF , PT ;  /* 0x7f8000000d00780b */ /* 0x040fe20003f3c200 */
[----:B------:R-:W-:Y:S01]  /*2700*/  BSSY B0, `(.L_x_16790) ;  /* 0x0000018000007945 */ /* 0x000fe20003800000 */
[C---:B------:R-:W-:Y:S02]  /*2710*/  LOP3.LUT R14, R13.reuse, 0x80000000, R12, 0xb8, !PT ;  /* 0x800000000d0e7812 */ /* 0x040fe400078eb80c */
[----:B------:R-:W-:Y:S02]  /*2720*/  PRMT R5, RZ, 0x7610, R5 ;  /* 0x00007610ff057816 */ /* 0x000fe40000000005 */
[----:B------:R-:W-:-:S04]  /*2730*/  FSEL R13, R13, R14, P1 ;  /* 0x0000000e0d0d7208 */ /* 0x000fc80000800000 */
[C---:B------:R-:W-:Y:S02]  /*2740*/  FSETP.NEU.FTZ.AND P1, PT, R13.reuse, RZ, PT ;  /* 0x000000ff0d00720b */ /* 0x040fe40003f3d000 */
[----:B------:R-:W-:Y:S01]  /*2750*/  FSETP.GEU.FTZ.AND P2, PT, R13, RZ, PT ;  /* 0x000000ff0d00720b */ /* 0x000fe20003f5e000 */
[----:B------:R-:W-:-:S03]  /*2760*/  FADD.FTZ R13, R12, -R13 ;  /* 0x8000000d0c0d7221 */ /* 0x000fc60000010000 */
[----:B------:R-:W-:Y:S01]  /*2770*/  PLOP3.LUT P1, PT, P1, P0, P2, 0x9f, 0x0 ;  /* 0x000000000000781c */ /* 0x000fe20000f21327 */
[----:B------:R-:W-:Y:S01]  /*2780*/  FMUL.FTZ R13, R13, c[0x0][0x16c] ;  /* 0x00005b000d0d7a20 */ /* 0x000fe20000410000 */
[----:B------:R-:W-:-:S11]  /*2790*/  FSETP.GEU.FTZ.AND P2, PT, |R5|, |c[0x0][0x168]|, PT ;  /* 0x40005a0005007a0b */ /* 0x000fd60003f5e200 */
        /* <DEDUP_REMOVED lines=14> */
.L_x_16791:
[----:B------:R-:W-:Y:S05]  /*2880*/  BSYNC B0 ;  /* 0x0000000000007941 */ /* 0x000fea0003800000 */
.L_x_16790:
        /* <DEDUP_REMOVED lines=26> */
.L_x_16797:
[----:B------:R-:W-:Y:S01]  /*2a30*/  FSETP.GEU.FTZ.AND P1, PT, R15, -R4, PT ;  /* 0x800000040f00720b */ /* 0x000fe20003f3e000 */
[----:B------:R-:W-:-:S12]  /*2a40*/  FADD.FTZ R14, R14, -1 ;  /* 0xbf8000000e0e7421 */ /* 0x000fd80000010000 */
[----:B------:R-:W-:Y:S02]  /*2a50*/  @!P1 FADD.FTZ R14, R14, -1 ;  /* 0xbf8000000e0e9421 */ /* 0x000fe40000010000 */
.L_x_16796:
[----:B------:R-:W-:Y:S05]  /*2a60*/  BSYNC B1 ;  /* 0x0000000000017941 */ /* 0x000fea0003800000 */
.L_x_16795:
[----:B------:R-:W-:Y:S01]  /*2a70*/  FFMA.FTZ R13, -R4, R14, R13 ;  /* 0x0000000e040d7223 */ /* 0x000fe2000001010d */
[----:B------:R-:W-:Y:S05]  /*2a80*/  BRA `(.L_x_16793) ;  /* 0x000001f000007947 */ /* 0x000fea0003800000 */
.L_x_16794:
[----:B------:R-:W-:Y:S01]  /*2a90*/  IADD3 R4, R18, -0xb800000, RZ ;  /* 0xf480000012047810 */ /* 0x000fe20007ffe0ff */
[----:B------:R-:W-:Y:S01]  /*2aa0*/  BSSY B1, `(.L_x_16798) ;  /* 0x000001b000017945 */ /* 0x000fe20003800000 */
[----:B------:R-:W-:Y:S02]  /*2ab0*/  FSETP.LT.FTZ.AND P1, PT, RZ, |c[0x0][0x168]|, PT ;  /* 0x40005a00ff007a0b */ /* 0x000fe40003f31000 */
        /* <DEDUP_REMOVED lines=12> */
.L_x_16800:
        /* <DEDUP_REMOVED lines=13> */
.L_x_16799:
[----:B------:R-:W-:Y:S05]  /*2c50*/  BSYNC B1 ;  /* 0x0000000000017941 */ /* 0x000fea0003800000 */
.L_x_16798:
[----:B------:R-:W-:-:S04]  /*2c60*/  FMUL.FTZ R13, R13, 1.1920928955078125e-07 ;  /* 0x340000000d0d7820 */ /* 0x000fc80000410000 */
[----:B------:R-:W-:Y:S02]  /*2c70*/  FMUL.FTZ R13, R4, R13 ;  /* 0x0000000d040d7220 */ /* 0x000fe40000410000 */
.L_x_16793:
[----:B------:R-:W-:Y:S05]  /*2c80*/  BSYNC B0 ;  /* 0x0000000000007941 */ /* 0x000fea0003800000 */
.L_x_16792:
[C---:B------:R-:W-:Y:S01]  /*2c90*/  FSETP.GTU.FTZ.AND P1, PT, |R13|.reuse, +INF , PT ;  /* 0x7f8000000d00780b */ /* 0x040fe20003f3c200 */
[----:B------:R-:W-:Y:S01]  /*2ca0*/  IMAD.WIDE.U32 R14, R0, R3, c[0x0][0x178] ;  /* 0x00005e00000e7625 */ /* 0x000fe200078e0003 */
[C---:B------:R-:W-:Y:S01]  /*2cb0*/  LOP3.LUT R4, R13.reuse, 0x80000000, R5, 0xb8, !PT ;  /* 0x800000000d047812 */ /* 0x040fe200078eb805 */
[----:B------:R-:W-:Y:S01]  /*2cc0*/  BSSY B0, `(.L_x_16801) ;  /* 0x000001c000007945 */ /* 0x000fe20003800000 */
[----:B------:R-:W-:Y:S02]  /*2cd0*/  PRMT R8, R8, 0x5410, R9 ;  /* 0x0000541008087816 */ /* 0x000fe40000000009 */
[----:B------:R-:W-:Y:S01]  /*2ce0*/  FSEL R4, R13, R4, P1 ;  /* 0x000000040d047208 */ /* 0x000fe20000800000 */
[----:B------:R-:W-:Y:S01]  /*2cf0*/  IMAD.WIDE R2, R2, 0x4, R14 ;  /* 0x0000000402027825 */ /* 0x000fe200078e020e */
[----:B------:R-:W-:Y:S02]  /*2d00*/  PRMT R7, R7, 0x5410, R10 ;  /* 0x0000541007077816 */ /* 0x000fe4000000000a */
[----:B------:R-:W-:-:S02]  /*2d10*/  FSETP.NEU.FTZ.AND P1, PT, R4, RZ, PT ;  /* 0x000000ff0400720b */ /* 0x000fc40003f3d000 */
[----:B------:R-:W-:Y:S01]  /*2d20*/  FSETP.GEU.FTZ.AND P2, PT, R4, RZ, PT ;  /* 0x000000ff0400720b */ /* 0x000fe20003f5e000 */
[----:B------:R-:W-:Y:S01]  /*2d30*/  FADD.FTZ R4, R5, -R4 ;  /* 0x8000000405047221 */ /* 0x000fe20000010000 */
[----:B------:R-:W-:Y:S01]  /*2d40*/  PRMT R11, R6, 0x5410, R11 ;  /* 0x00005410060b7816 */ /* 0x000fe2000000000b */
[----:B------:R1:W-:Y:S01]  /*2d50*/  STG.E [R2.64], R8 ;  /* 0x0000000802007986 */ /* 0x0003e2000c101904 */
[----:B------:R-:W-:Y:S01]  /*2d60*/  PLOP3.LUT P0, PT, P1, P0, P2, 0x9f, 0x0 ;  /* 0x000000000000781c */ /* 0x000fe20000f01327 */
[----:B------:R-:W-:Y:S02]  /*2d70*/  FMUL.FTZ R4, R4, c[0x0][0x16c] ;  /* 0x00005b0004047a20 */ /* 0x000fe40000410000 */
[----:B------:R1:W-:Y:S04]  /*2d80*/  STG.E [R2.64+0x200], R7 ;  /* 0x0002000702007986 */ /* 0x0003e8000c101904 */
[----:B------:R1:W-:Y:S06]  /*2d90*/  STG.E [R2.64+0x400], R11 ;  /* 0x0004000b02007986 */ /* 0x0003ec000c101904 */
[----:B------:R-:W-:-:S05]  /*2da0*/  @!P0 FADD.FTZ R4, R4, -1 ;  /* 0xbf80000004048421 */ /* 0x000fca0000010000 */
[----:B------:R-:W-:-:S13]  /*2db0*/  FSETP.NEU.FTZ.AND P0, PT, R4, RZ, PT ;  /* 0x000000ff0400720b */ /* 0x000fda0003f1d000 */
[----:B------:R-:W-:-:S05]  /*2dc0*/  @!P0 FMUL.FTZ R5, R5, c[0x0][0x16c] ;  /* 0x00005b0005058a20 */ /* 0x000fca0000410000 */
[----:B------:R-:W-:-:S04]  /*2dd0*/  @!P0 LOP3.LUT R5, RZ, 0x80000000, R5, 0xb8, !PT ;  /* 0x80000000ff058812 */ /* 0x000fc800078eb805 */
[----:B------:R-:W-:Y:S01]  /*2de0*/  @!P0 F2FP.BF16.PACK_AB R6, RZ, R5 ;  /* 0x00000005ff06823e */ /* 0x000fe200000010ff */
[----:B------:R-:W-:Y:S05]  /*2df0*/  @!P0 BRA `(.L_x_16802) ;  /* 0x0000008000008947 */ /* 0x000fea0003800000 */
[----:B-1----:R-:W1:Y:S02]  /*2e00*/  FRND.FTZ.FLOOR R0, R4 ;  /* 0x0000000400007307 */ /* 0x002e640000215000 */
[----:B-1----:R-:W-:-:S04]  /*2e10*/  F2FP.BF16.PACK_AB R6, RZ, R0 ;  /* 0x00000000ff06723e */ /* 0x002fc800000010ff */
[----:B------:R-:W-:-:S05]  /*2e20*/  PRMT R5, RZ, 0x5410, R6 ;  /* 0x00005410ff057816 */ /* 0x000fca0000000006 */
[----:B------:R-:W-:-:S05]  /*2e30*/  FADD.FTZ R0, -R5, R4 ;  /* 0x0000000405007221 */ /* 0x000fca0000010100 */
[----:B------:R-:W-:-:S13]  /*2e40*/  FSETP.GT.FTZ.AND P0, PT, R0, 0.5, PT ;  /* 0x3f0000000000780b */ /* 0x000fda0003f14000 */
[----:B------:R-:W-:-:S05]  /*2e50*/  @P0 PRMT R0, RZ, 0x5410, R6 ;  /* 0x00005410ff000816 */ /* 0x000fca0000000006 */
[----:B------:R-:W-:-:S05]  /*2e60*/  @P0 FADD.FTZ R0, R0, 1 ;  /* 0x3f80000000000421 */ /* 0x000fca0000010000 */
[----:B------:R-:W-:Y:S02]  /*2e70*/  @P0 F2FP.BF16.PACK_AB R6, RZ, R0 ;  /* 0x00000000ff06023e */ /* 0x000fe400000010ff */
.L_x_16802:
[----:B-1----:R-:W-:Y:S05]  /*2e80*/  BSYNC B0 ;  /* 0x0000000000007941 */ /* 0x002fea0003800000 */
.L_x_16801:
[----:B------:R-:W-:-:S05]  /*2e90*/  PRMT R12, R12, 0x5410, R6 ;  /* 0x000054100c0c7816 */ /* 0x000fca0000000006 */
[----:B------:R-:W-:Y:S01]  /*2ea0*/  STG.E [R2.64+0x600], R12 ;  /* 0x0006000c02007986 */ /* 0x000fe2000c101904 */
[----:B------:R-:W-:Y:S05]  /*2eb0*/  EXIT ;  /* 0x000000000000794d */ /* 0x000fea0003800000 */
.L_x_16714:
[----:B------:R-:W0:Y:S01]  /*2ec0*/  S2R R14, SR_TID.X ;  /* 0x00000000000e7919 */ /* 0x000e220000002100 */
[----:B------:R-:W-:Y:S02]  /*2ed0*/  PRMT R20, RZ, 0x7610, R20 ;  /* 0x00007610ff147816 */ /* 0x000fe40000000014 */
        /* <DEDUP_REMOVED lines=86> */
.L_x_16810:
[----:B------:R-:W-:Y:S01]  /*3440*/  FSETP.GEU.FTZ.AND P0, PT, R5, -R6, PT ;  /* 0x800000060500720b */ /* 0x000fe20003f1e000 */
[----:B------:R-:W-:-:S12]  /*3450*/  FADD.FTZ R4, R4, -1 ;  /* 0xbf80000004047421 */ /* 0x000fd80000010000 */
[----:B------:R-:W-:Y:S02]  /*3460*/  @!P0 FADD.FTZ R4, R4, -1 ;  /* 0xbf80000004048421 */ /* 0x000fe40000010000 */
.L_x_16809:
[----:B------:R-:W-:Y:S05]  /*3470*/  BSYNC B2 ;  /* 0x0000000000027941 */ /* 0x000fea0003800000 */
.L_x_16808:
[----:B------:R-:W-:Y:S01]  /*3480*/  FFMA.FTZ R3, -R6, R4, R3 ;  /* 0x0000000406037223 */ /* 0x000fe20000010103 */
[----:B------:R-:W-:Y:S05]  /*3490*/  BRA `(.L_x_16806) ;  /* 0x000001f000007947 */ /* 0x000fea0003800000 */
.L_x_16807:
        /* <DEDUP_REMOVED lines=15> */
.L_x_16813:
        /* <DEDUP_REMOVED lines=13> */
.L_x_16812:
[----:B------:R-:W-:Y:S05]  /*3660*/  BSYNC B2 ;  /* 0x0000000000027941 */ /* 0x000fea0003800000 */
.L_x_16811:
[----:B------:R-:W-:-:S04]  /*3670*/  FMUL.FTZ R4, R4, 1.1920928955078125e-07 ;  /* 0x3400000004047820 */ /* 0x000fc80000410000 */
[----:B------:R-:W-:Y:S02]  /*3680*/  FMUL.FTZ R3, R3, R4 ;  /* 0x0000000403037220 */ /* 0x000fe40000410000 */
.L_x_16806:
[----:B------:R-:W-:Y:S05]  /*3690*/  BSYNC B0 ;  /* 0x0000000000007941 */ /* 0x000fea0003800000 */
.L_x_16805:
        /* <DEDUP_REMOVED lines=24> */
.L_x_16804:
[----:B------:R-:W-:Y:S05]  /*3820*/  BSYNC B1 ;  /* 0x0000000000017941 */ /* 0x000fea0003800000 */
.L_x_16803:
[----:B--2---:R-:W-:Y:S01]  /*3830*/  IADD3 R2, R14, 0x80, RZ ;  /* 0x000000800e027810 */ /* 0x004fe20007ffe0ff */
        /* <DEDUP_REMOVED lines=32> */
.L_x_16821:
[----:B------:R-:W-:Y:S01]  /*3a40*/  FSETP.GEU.FTZ.AND P0, PT, R7, -R8, PT ;  /* 0x800000080700720b */ /* 0x000fe20003f1e000 */
[----:B------:R-:W-:-:S12]  /*3a50*/  FADD.FTZ R6, R6, -1 ;  /* 0xbf80000006067421 */ /* 0x000fd80000010000 */
[----:B------:R-:W-:Y:S02]  /*3a60*/  @!P0 FADD.FTZ R6, R6, -1 ;  /* 0xbf80000006068421 */ /* 0x000fe40000010000 */
.L_x_16820:
[----:B------:R-:W-:Y:S05]  /*3a70*/  BSYNC B2 ;  /* 0x0000000000027941 */ /* 0x000fea0003800000 */
.L_x_16819:
[----:B------:R-:W-:Y:S01]  /*3a80*/  FFMA.FTZ R5, -R8, R6, R5 ;  /* 0x0000000608057223 */ /* 0x000fe20000010105 */
[----:B------:R-:W-:Y:S05]  /*3a90*/  BRA `(.L_x_16817) ;  /* 0x000001f000007947 */ /* 0x000fea0003800000 */
.L_x_16818:
        /* <DEDUP_REMOVED lines=15> */
.L_x_16824:
        /* <DEDUP_REMOVED lines=13> */
.L_x_16823:
[----:B------:R-:W-:Y:S05]  /*3c60*/  BSYNC B2 ;  /* 0x0000000000027941 */ /* 0x000fea0003800000 */
.L_x_16822:
[----:B------:R-:W-:-:S04]  /*3c70*/  FMUL.FTZ R8, R8, 1.1920928955078125e-07 ;  /* 0x3400000008087820 */ /* 0x000fc80000410000 */
[----:B------:R-:W-:Y:S02]  /*3c80*/  FMUL.FTZ R5, R5, R8 ;  /* 0x0000000805057220 */ /* 0x000fe40000410000 */
.L_x_16817:
[----:B------:R-:W-:Y:S05]  /*3c90*/  BSYNC B0 ;  /* 0x0000000000007941 */ /* 0x000fea0003800000 */
.L_x_16816:
        /* <DEDUP_REMOVED lines=24> */
.L_x_16815:
[----:B------:R-:W-:Y:S05]  /*3e20*/  BSYNC B1 ;  /* 0x0000000000017941 */ /* 0x000fea0003800000 */
.L_x_16814:
        /* <DEDUP_REMOVED lines=33> */
.L_x_16832:
[----:B------:R-:W-:Y:S01]  /*4040*/  FSETP.GEU.FTZ.AND P0, PT, R8, -R9, PT ;  /* 0x800000090800720b */ /* 0x000fe20003f1e000 */
[----:B------:R-:W-:-:S12]  /*4050*/  FADD.FTZ R7, R7, -1 ;  /* 0xbf80000007077421 */ /* 0x000fd80000010000 */
[----:B------:R-:W-:Y:S02]  /*4060*/  @!P0 FADD.FTZ R7, R7, -1 ;  /* 0xbf80000007078421 */ /* 0x000fe40000010000 */
.L_x_16831:
[----:B------:R-:W-:Y:S05]  /*4070*/  BSYNC B2 ;  /* 0x0000000000027941 */ /* 0x000fea0003800000 */
.L_x_16830:
[----:B------:R-:W-:Y:S01]  /*4080*/  FFMA.FTZ R6, -R9, R7, R6 ;  /* 0x0000000709067223 */ /* 0x000fe20000010106 */
[----:B------:R-:W-:Y:S05]  /*4090*/  BRA `(.L_x_16828) ;  /* 0x000001f000007947 */ /* 0x000fea0003800000 */
.L_x_16829:
        /* <DEDUP_REMOVED lines=15> */
.L_x_16835:
        /* <DEDUP_REMOVED lines=13> */
.L_x_16834:
[----:B------:R-:W-:Y:S05]  /*4260*/  BSYNC B2 ;  /* 0x0000000000027941 */ /* 0x000fea0003800000 */
.L_x_16833:
[----:B------:R-:W-:-:S04]  /*4270*/  FMUL.FTZ R9, R9, 1.1920928955078125e-07 ;  /* 0x3400000009097820 */ /* 0x000fc80000410000 */
[----:B------:R-:W-:Y:S02]  /*4280*/  FMUL.FTZ R6, R6, R9 ;  /* 0x0000000906067220 */ /* 0x000fe40000410000 */
.L_x_16828:
[----:B------:R-:W-:Y:S05]  /*4290*/  BSYNC B0 ;  /* 0x0000000000007941 */ /* 0x000fea0003800000 */
.L_x_16827:
        /* <DEDUP_REMOVED lines=24> */
.L_x_16826:
[----:B------:R-:W-:Y:S05]  /*4420*/  BSYNC B1 ;  /* 0x0000000000017941 */ /* 0x000fea0003800000 */
.L_x_16825:
[----:B------:R-:W-:Y:S01]  /*4430*/  IADD3 R6, R14, 0x180, RZ ;  /* 0x000001800e067810 */ /* 0x000fe20007ffe0ff */
[----:B------:R-:W-:Y:S03]  /*4440*/  BSSY B1, `(.L_x_16836) ;  /* 0x000005e000017945 */ /* 0x000fe60003800000 */
[----:B------:R-:W-:-:S13]  /*4450*/  ISETP.GE.AND P0, PT, R6, R13, PT ;  /* 0x0000000d0600720c */ /* 0x000fda0003f06270 */
        /* <DEDUP_REMOVED lines=30> */
.L_x_16843:
[----:B------:R-:W-:Y:S01]  /*4640*/  FSETP.GEU.FTZ.AND P0, PT, R9, -R10, PT ;  /* 0x8000000a0900720b */ /* 0x000fe20003f1e000 */
[----:B------:R-:W-:-:S12]  /*4650*/  FADD.FTZ R8, R8, -1 ;  /* 0xbf80000008087421 */ /* 0x000fd80000010000 */
[----:B------:R-:W-:Y:S02]  /*4660*/  @!P0 FADD.FTZ R8, R8, -1 ;  /* 0xbf80000008088421 */ /* 0x000fe40000010000 */
.L_x_16842:
[----:B------:R-:W-:Y:S05]  /*4670*/  BSYNC B2 ;  /* 0x0000000000027941 */ /* 0x000fea0003800000 */
.L_x_16841:
[----:B------:R-:W-:Y:S01]  /*4680*/  FFMA.FTZ R7, -R10, R8, R7 ;  /* 0x000000080a077223 */ /* 0x000fe20000010107 */
[----:B------:R-:W-:Y:S05]  /*4690*/  BRA `(.L_x_16839) ;  /* 0x000001f000007947 */ /* 0x000fea0003800000 */
.L_x_16840:
        /* <DEDUP_REMOVED lines=15> */
.L_x_16846:
        /* <DEDUP_REMOVED lines=13> */
.L_x_16845:
[----:B------:R-:W-:Y:S05]  /*4860*/  BSYNC B2 ;  /* 0x0000000000027941 */ /* 0x000fea0003800000 */
.L_x_16844:
[----:B------:R-:W-:-:S04]  /*4870*/  FMUL.FTZ R10, R10, 1.1920928955078125e-07 ;  /* 0x340000000a0a7820 */ /* 0x000fc80000410000 */
[----:B------:R-:W-:Y:S02]  /*4880*/  FMUL.FTZ R7, R7, R10 ;  /* 0x0000000a07077220 */ /* 0x000fe40000410000 */
.L_x_16839:
[----:B------:R-:W-:Y:S05]  /*4890*/  BSYNC B0 ;  /* 0x0000000000007941 */ /* 0x000fea0003800000 */
.L_x_16838:
        /* <DEDUP_REMOVED lines=24> */
.L_x_16837:
[----:B------:R-:W-:Y:S05]  /*4a20*/  BSYNC B1 ;  /* 0x0000000000017941 */ /* 0x000fea0003800000 */
.L_x_16836:
        /* <DEDUP_REMOVED lines=33> */
.L_x_16854:
[----:B------:R-:W-:Y:S01]  /*4c40*/  FSETP.GEU.FTZ.AND P0, PT, R10, -R11, PT ;  /* 0x8000000b0a00720b */ /* 0x000fe20003f1e000 */
[----:B------:R-:W-:-:S12]  /*4c50*/  FADD.FTZ R9, R9, -1 ;  /* 0xbf80000009097421 */ /* 0x000fd80000010000 */
[----:B------:R-:W-:Y:S02]  /*4c60*/  @!P0 FADD.FTZ R9, R9, -1 ;  /* 0xbf80000009098421 */ /* 0x000fe40000010000 */
.L_x_16853:
[----:B------:R-:W-:Y:S05]  /*4c70*/  BSYNC B2 ;  /* 0x0000000000027941 */ /* 0x000fea0003800000 */
.L_x_16852:
[----:B------:R-:W-:Y:S01]  /*4c80*/  FFMA.FTZ R8, -R11, R9, R8 ;  /* 0x000000090b087223 */ /* 0x000fe20000010108 */
[----:B------:R-:W-:Y:S05]  /*4c90*/  BRA `(.L_x_16850) ;  /* 0x000001f000007947 */ /* 0x000fea0003800000 */
.L_x_16851:
        /* <DEDUP_REMOVED lines=15> */
.L_x_16857:
        /* <DEDUP_REMOVED lines=13> */
.L_x_16856:
[----:B------:R-:W-:Y:S05]  /*4e60*/  BSYNC B2 ;  /* 0x0000000000027941 */ /* 0x000fea0003800000 */
.L_x_16855:
[----:B------:R-:W-:-:S04]  /*4e70*/  FMUL.FTZ R11, R11, 1.1920928955078125e-07 ;  /* 0x340000000b0b7820 */ /* 0x000fc80000410000 */
[----:B------:R-:W-:Y:S02]  /*4e80*/  FMUL.FTZ R8, R8, R11 ;  /* 0x0000000b08087220 */ /* 0x000fe40000410000 */
.L_x_16850:
[----:B------:R-:W-:Y:S05]  /*4e90*/  BSYNC B0 ;  /* 0x0000000000007941 */ /* 0x000fea0003800000 */
.L_x_16849:
        /* <DEDUP_REMOVED lines=24> */
.L_x_16848:
[----:B------:R-:W-:Y:S05]  /*5020*/  BSYNC B1 ;  /* 0x0000000000017941 */ /* 0x000fea0003800000 */
.L_x_16847:
        /* <DEDUP_REMOVED lines=33> */
.L_x_16865:
[----:B------:R-:W-:Y:S01]  /*5240*/  FSETP.GEU.FTZ.AND P0, PT, R11, -R18, PT ;  /* 0x800000120b00720b */ /* 0x000fe20003f1e000 */
[----:B------:R-:W-:-:S12]  /*5250*/  FADD.FTZ R10, R10, -1 ;  /* 0xbf8000000a0a7421 */ /* 0x000fd80000010000 */
[----:B------:R-:W-:Y:S02]  /*5260*/  @!P0 FADD.FTZ R10, R10, -1 ;  /* 0xbf8000000a0a8421 */ /* 0x000fe40000010000 */
.L_x_16864:
[----:B------:R-:W-:Y:S05]  /*5270*/  BSYNC B2 ;  /* 0x0000000000027941 */ /* 0x000fea0003800000 */
.L_x_16863:
[----:B------:R-:W-:Y:S01]  /*5280*/  FFMA.FTZ R9, -R18, R10, R9 ;  /* 0x0000000a12097223 */ /* 0x000fe20000010109 */
[----:B------:R-:W-:Y:S05]  /*5290*/  BRA `(.L_x_16861) ;  /* 0x000001f000007947 */ /* 0x000fea0003800000 */
.L_x_16862:
        /* <DEDUP_REMOVED lines=15> */
.L_x_16868:
        /* <DEDUP_REMOVED lines=13> */
.L_x_16867:
[----:B------:R-:W-:Y:S05]  /*5460*/  BSYNC B2 ;  /* 0x0000000000027941 */ /* 0x000fea0003800000 */
.L_x_16866:
[----:B0-----:R-:W-:-:S04]  /*5470*/  FMUL.FTZ R10, R17, 1.1920928955078125e-07 ;  /* 0x34000000110a7820 */ /* 0x001fc80000410000 */
[----:B------:R-:W-:Y:S02]  /*5480*/  FMUL.FTZ R9, R9, R10 ;  /* 0x0000000a09097220 */ /* 0x000fe40000410000 */
.L_x_16861:
[----:B------:R-:W-:Y:S05]  /*5490*/  BSYNC B0 ;  /* 0x0000000000007941 */ /* 0x000fea0003800000 */
.L_x_16860:
        /* <DEDUP_REMOVED lines=24> */
.L_x_16859:
[----:B------:R-:W-:Y:S05]  /*5620*/  BSYNC B1 ;  /* 0x0000000000017941 */ /* 0x000fea0003800000 */
.L_x_16858:
[----:B------:R-:W-:Y:S01]  /*5630*/  IADD3 R10, R14, 0x300, RZ ;  /* 0x000003000e0a7810 */ /* 0x000fe20007ffe0ff */
[----:B------:R-:W-:Y:S03]  /*5640*/  BSSY B1, `(.L_x_16869) ;  /* 0x000005e000017945 */ /* 0x000fe60003800000 */
[----:B------:R-:W-:-:S13]  /*5650*/  ISETP.GE.AND P0, PT, R10, R13, PT ;  /* 0x0000000d0a00720c */ /* 0x000fda0003f06270 */
        /* <DEDUP_REMOVED lines=30> */
.L_x_16876:
[----:B------:R-:W-:Y:S01]  /*5840*/  FSETP.GEU.FTZ.AND P0, PT, R16, -R17, PT ;  /* 0x800000111000720b */ /* 0x000fe20003f1e000 */
[----:B------:R-:W-:-:S12]  /*5850*/  FADD.FTZ R11, R11, -1 ;  /* 0xbf8000000b0b7421 */ /* 0x000fd80000010000 */
[----:B------:R-:W-:Y:S02]  /*5860*/  @!P0 FADD.FTZ R11, R11, -1 ;  /* 0xbf8000000b0b8421 */ /* 0x000fe40000010000 */
.L_x_16875:
[----:B------:R-:W-:Y:S05]  /*5870*/  BSYNC B2 ;  /* 0x0000000000027941 */ /* 0x000fea0003800000 */
.L_x_16874:
[----:B------:R-:W-:Y:S01]  /*5880*/  FFMA.FTZ R10, -R17, R11, R10 ;  /* 0x0000000b110a7223 */ /* 0x000fe2000001010a */
[----:B------:R-:W-:Y:S05]  /*5890*/  BRA `(.L_x_16872) ;  /* 0x000001f000007947 */ /* 0x000fea0003800000 */
.L_x_16873:
        /* <DEDUP_REMOVED lines=15> */
.L_x_16879:
        /* <DEDUP_REMOVED lines=13> */
.L_x_16878:
[----:B------:R-:W-:Y:S05]  /*5a60*/  BSYNC B2 ;  /* 0x0000000000027941 */ /* 0x000fea0003800000 */
.L_x_16877:
[----:B------:R-:W-:-:S04]  /*5a70*/  FMUL.FTZ R17, R17, 1.1920928955078125e-07 ;  /* 0x3400000011117820 */ /* 0x000fc80000410000 */
[----:B------:R-:W-:Y:S02]  /*5a80*/  FMUL.FTZ R10, R10, R17 ;  /* 0x000000110a0a7220 */ /* 0x000fe40000410000 */
.L_x_16872:
[----:B------:R-:W-:Y:S05]  /*5a90*/  BSYNC B0 ;  /* 0x0000000000007941 */ /* 0x000fea0003800000 */
.L_x_16871:
        /* <DEDUP_REMOVED lines=24> */
.L_x_16870:
[----:B------:R-:W-:Y:S05]  /*5c20*/  BSYNC B1 ;  /* 0x0000000000017941 */ /* 0x000fea0003800000 */
.L_x_16869:
        /* <DEDUP_REMOVED lines=33> */
.L_x_16887:
[----:B------:R-:W-:Y:S01]  /*5e40*/  FSETP.GEU.FTZ.AND P0, PT, R17, -R18, PT ;  /* 0x800000121100720b */ /* 0x000fe20003f1e000 */
[----:B------:R-:W-:-:S12]  /*5e50*/  FADD.FTZ R16, R16, -1 ;  /* 0xbf80000010107421 */ /* 0x000fd80000010000 */
[----:B------:R-:W-:Y:S02]  /*5e60*/  @!P0 FADD.FTZ R16, R16, -1 ;  /* 0xbf80000010108421 */ /* 0x000fe40000010000 */
.L_x_16886:
[----:B------:R-:W-:Y:S05]  /*5e70*/  BSYNC B2 ;  /* 0x0000000000027941 */ /* 0x000fea0003800000 */
.L_x_16885:
[----:B------:R-:W-:Y:S01]  /*5e80*/  FFMA.FTZ R11, -R18, R16, R11 ;  /* 0x00000010120b7223 */ /* 0x000fe2000001010b */
[----:B------:R-:W-:Y:S05]  /*5e90*/  BRA `(.L_x_16883) ;  /* 0x000001f000007947 */ /* 0x000fea0003800000 */
.L_x_16884:
        /* <DEDUP_REMOVED lines=15> */
.L_x_16890:
        /* <DEDUP_REMOVED lines=13> */
.L_x_16889:
[----:B------:R-:W-:Y:S05]  /*6060*/  BSYNC B2 ;  /* 0x0000000000027941 */ /* 0x000fea0003800000 */
.L_x_16888:
[----:B------:R-:W-:-:S04]  /*6070*/  FMUL.FTZ R16, R17, 1.1920928955078125e-07 ;  /* 0x3400000011107820 */ /* 0x000fc80000410000 */
[----:B------:R-:W-:Y:S02]  /*6080*/  FMUL.FTZ R11, R11, R16 ;  /* 0x000000100b0b7220 */ /* 0x000fe40000410000 */
.L_x_16883:
[----:B------:R-:W-:Y:S05]  /*6090*/  BSYNC B0 ;  /* 0x0000000000007941 */ /* 0x000fea0003800000 */
.L_x_16882:
[C---:B------:R-:W-:Y:S02]  /*60a0*/  FSETP.GTU.FTZ.AND P0, PT, |R11|.reuse, +INF , PT ;  /* 0x7f8000000b00780b */ /* 0x040fe40003f1c200 */
[C---:B------:R-:W-:Y:S02]  /*60b0*/  LOP3.LUT R10, R11.reuse, 0x80000000, R10, 0xb8, !PT ;  /* 0x800000000b0a7812 */ /* 0x040fe400078eb80a */
[----:B------:R-:W-:Y:S02]  /*60c0*/  FSETP.LEU.FTZ.AND P2, PT, RZ, c[0x0][0x168], PT ;  /* 0x00005a00ff007a0b */ /* 0x000fe40003f5b000 */
[----:B------:R-:W-:Y:S02]  /*60d0*/  FSEL R10, R11, R10, P0 ;  /* 0x0000000a0b0a7208 */ /* 0x000fe40000000000 */
[----:B0-----:R-:W-:Y:S02]  /*60e0*/  PRMT R15, RZ, 0x5410, R12 ;  /* 0x00005410ff0f7816 */ /* 0x001fe4000000000c */
        /* <DEDUP_REMOVED lines=19> */
.L_x_16881:
[----:B------:R-:W-:Y:S05]  /*6220*/  BSYNC B1 ;  /* 0x0000000000017941 */ /* 0x000fea0003800000 */
.L_x_16880:
        /* <DEDUP_REMOVED lines=11> */
[----:B------:R-:W-:Y:S01]  /*62e0*/  IMAD.IADD R2, R0, 0x1, R14 ;  /* 0x0000000100027824 */ /* 0x000fe200078e020e */
[----:B------:R-:W-:Y:S01]  /*62f0*/  IADD3 R14, R14, 0x80, RZ ;  /* 0x000000800e0e7810 */ /* 0x000fe20007ffe0ff */
[----:B-1----:R-:W-:-:S04]  /*6300*/  IMAD.MOV.U32 R3, RZ, RZ, 0x2 ;  /* 0x00000002ff037424 */ /* 0x002fc800078e00ff */
[----:B------:R-:W-:-:S05]  /*6310*/  IMAD.WIDE.U32 R2, R2, R3, c[0x0][0x178] ;  /* 0x00005e0002027625 */ /* 0x000fca00078e0003 */
[----:B------:R1:W-:Y:S02]  /*6320*/  STG.E.U16 [R2.64], R4 ;  /* 0x0000000402007986 */ /* 0x0003e4000c101504 */
.L_x_16893:
[----:B------:R-:W-:-:S13]  /*6330*/  ISETP.GE.AND P0, PT, R14, R13, PT ;  /* 0x0000000d0e00720c */ /* 0x000fda0003f06270 */
[----:B------:R-:W-:Y:S05]  /*6340*/  @P0 BRA `(.L_x_16895) ;  /* 0x000000c000000947 */ /* 0x000fea0003800000 */
[----:B-1----:R-:W-:Y:S01]  /*6350*/  IMAD.IADD R2, R0, 0x1, R14 ;  /* 0x0000000100027824 */ /* 0x002fe200078e020e */
[----:B------:R-:W-:Y:S01]  /*6360*/  IADD3 R14, R14, 0x80, RZ ;  /* 0x000000800e0e7810 */ /* 0x000fe20007ffe0ff */
[----:B------:R-:W-:-:S04]  /*6370*/  IMAD.MOV.U32 R3, RZ, RZ, 0x2 ;  /* 0x00000002ff037424 */ /* 0x000fc800078e00ff */
[----:B------:R-:W-:-:S05]  /*6380*/  IMAD.WIDE.U32 R2, R2, R3, c[0x0][0x178] ;  /* 0x00005e0002027625 */ /* 0x000fca00078e0003 */
[----:B------:R1:W-:Y:S02]  /*6390*/  STG.E.U16 [R2.64], R5 ;  /* 0x0000000502007986 */ /* 0x0003e4000c101504 */
.L_x_16894:
[----:B------:R-:W-:-:S13]  /*63a0*/  ISETP.GE.AND P0, PT, R14, R13, PT ;  /* 0x0000000d0e00720c */ /* 0x000fda0003f06270 */
[----:B------:R-:W-:Y:S05]  /*63b0*/  @P0 BRA `(.L_x_16896) ;  /* 0x000000c000000947 */ /* 0x000fea0003800000 */
[----:B-1----:R-:W-:Y:S01]  /*63c0*/  IMAD.IADD R2, R0, 0x1, R14 ;  /* 0x0000000100027824 */ /* 0x002fe200078e020e */
[----:B------:R-:W-:Y:S01]  /*63d0*/  IADD3 R14, R14, 0x80, RZ ;  /* 0x000000800e0e7810 */ /* 0x000fe20007ffe0ff */
[----:B------:R-:W-:-:S04]  /*63e0*/  IMAD.MOV.U32 R3, RZ, RZ, 0x2 ;  /* 0x00000002ff037424 */ /* 0x000fc800078e00ff */
[----:B------:R-:W-:-:S05]  /*63f0*/  IMAD.WIDE.U32 R2, R2, R3, c[0x0][0x178] ;  /* 0x00005e0002027625 */ /* 0x000fca00078e0003 */
[----:B------:R1:W-:Y:S02]  /*6400*/  STG.E.U16 [R2.64], R6 ;  /* 0x0000000602007986 */ /* 0x0003e4000c101504 */
.L_x_16895:
[----:B------:R-:W-:-:S13]  /*6410*/  ISETP.GE.AND P0, PT, R14, R13, PT ;  /* 0x0000000d0e00720c */ /* 0x000fda0003f06270 */
[----:B------:R-:W-:Y:S05]  /*6420*/  @P0 BRA `(.L_x_16897) ;  /* 0x000000d000000947 */ /* 0x000fea0003800000 */
[----:B-1----:R-:W-:Y:S01]  /*6430*/  IMAD.IADD R2, R0, 0x1, R14 ;  /* 0x0000000100027824 */ /* 0x002fe200078e020e */
[----:B------:R-:W-:Y:S01]  /*6440*/  IADD3 R14, R14, 0x80, RZ ;  /* 0x000000800e0e7810 */ /* 0x000fe20007ffe0ff */
[----:B------:R-:W-:-:S04]  /*6450*/  IMAD.MOV.U32 R3, RZ, RZ, 0x2 ;  /* 0x00000002ff037424 */ /* 0x000fc800078e00ff */
[----:B------:R-:W-:-:S05]  /*6460*/  IMAD.WIDE.U32 R2, R2, R3, c[0x0][0x178] ;  /* 0x00005e0002027625 */ /* 0x000fca00078e0003 */
[----:B------:R1:W-:Y:S02]  /*6470*/  STG.E.U16 [R2.64], R7 ;  /* 0x0000000702007986 */ /* 0x0003e4000c101504 */
.L_x_16896:
        /* <DEDUP_REMOVED lines=8> */
.L_x_16897:
[----:B------:R-:W-:Y:S05]  /*6500*/  BSYNC B1 ;  /* 0x0000000000017941 */ /* 0x000fea0003800000 */
.L_x_16892:
[----:B------:R-:W-:-:S13]  /*6510*/  ISETP.GE.AND P0, PT, R14, R13, PT ;  /* 0x0000000d0e00720c */ /* 0x000fda0003f06270 */
[----:B-1----:R-:W-:Y:S01]  /*6520*/  @!P0 IMAD.IADD R2, R0, 0x1, R14 ;  /* 0x0000000100028824 */ /* 0x002fe200078e020e */
[----:B------:R-:W-:Y:S01]  /*6530*/  @!P0 IADD3 R14, R14, 0x80, RZ ;  /* 0x000000800e0e8810 */ /* 0x000fe20007ffe0ff */
[----:B------:R-:W-:-:S04]  /*6540*/  @!P0 IMAD.MOV.U32 R3, RZ, RZ, 0x2 ;  /* 0x00000002ff038424 */ /* 0x000fc800078e00ff */
[----:B------:R-:W-:-:S05]  /*6550*/  @!P0 IMAD.WIDE.U32 R2, R2, R3, c[0x0][0x178] ;  /* 0x00005e0002028625 */ /* 0x000fca00078e0003 */
[----:B------:R1:W-:Y:S02]  /*6560*/  @!P0 STG.E.U16 [R2.64], R9 ;  /* 0x0000000902008986 */ /* 0x0003e4000c101504 */
.L_x_16898:
[----:B------:R-:W-:Y:S05]  /*6570*/  BSYNC B0 ;  /* 0x0000000000007941 */ /* 0x000fea0003800000 */
.L_x_16891:
        /* <DEDUP_REMOVED lines=8> */
.L_x_16899:
        /* <DEDUP_REMOVED lines=16> */
.L_x_32630:


//--------------------- .text._ZN2at6native29vectorized_elementwise_kernelILi4EZZZNS0_15binary_internal21div_floor_kernel_cudaERNS_18TensorIteratorBaseEENKUlvE0_clEvENKUlvE2_clEvEUlN3c108BFloat16EE_St5arrayIPcLm2EEEEviT0_T1_ --------------------------
	.section	.text._ZN2at6native29vectorized_elementwise_kernelILi4EZZZNS0_15binary_internal21div_floor_kernel_cudaERNS_18TensorIteratorBaseEENKUlvE0_clEvENKUlvE2_clEvEUlN3c108BFloat16EE_St5arrayIPcLm2EEEEviT0_T1_,"ax",@progbits
	.sectioninfo	@"SHI_REGISTERS=30"
	.align	128
        .global         _ZN2at6native29vectorized_elementwise_kernelILi4EZZZNS0_15binary_internal21div_floor_kernel_cudaERNS_18TensorIteratorBaseEENKUlvE0_clEvENKUlvE2_clEvEUlN3c108BFloat16EE_St5arrayIPcLm2EEEEviT0_T1_
        .type           _ZN2at6native29vectorized_elementwise_kernelILi4EZZZNS0_15binary_internal21div_floor_kernel_cudaERNS_18TensorIteratorBaseEENKUlvE0_clEvENKUlvE2_clEvEUlN3c108BFloat16EE_St5arrayIPcLm2EEEEviT0_T1_,@function
        .size           _ZN2at6native29vectorized_elementwise_kernelILi4EZZZNS0_15binary_internal21div_floor_kernel_cudaERNS_18TensorIteratorBaseEENKUlvE0_clEvENKUlvE2_clEvEUlN3c108BFloat16EE_St5arrayIPcLm2EEEEviT0_T1_,(.L_x_32631 - _ZN2at6native29vectorized_elementwise_kernelILi4EZZZNS0_15binary_internal21div_floor_kernel_cudaERNS_18TensorIteratorBaseEENKUlvE0_clEvENKUlvE2_clEvEUlN3c108BFloat16EE_St5arrayIPcLm2EEEEviT0_T1_)
        .other          _ZN2at6native29vectorized_elementwise_kernelILi4EZZZNS0_15binary_internal21div_floor_kernel_cudaERNS_18TensorIteratorBaseEENKUlvE0_clEvENKUlvE2_clEvEUlN3c108BFloat16EE_St5arrayIPcLm2EEEEviT0_T1_,@"STO_CUDA_ENTRY STV_DEFAULT"
_ZN2at6native29vectorized_elementwise_kernelILi4EZZZNS0_15binary_internal21div_floor_kernel_cudaERNS_18TensorIteratorBaseEENKUlvE0_clEvENKUlvE2_clEvEUlN3c108BFloat16EE_St5arrayIPcLm2EEEEviT0_T1_:
.text._ZN2at6native29vectorized_elementwise_kernelILi4EZZZNS0_15binary_internal21div_floor_kernel_cudaERNS_18TensorIteratorBaseEENKUlvE0_clEvENKUlvE2_clEvEUlN3c108BFloat16EE_St5arrayIPcLm2EEEEviT0_T1_:
        /* <DEDUP_REMOVED lines=42> */
.L_x_16906:
[----:B------:R-:W-:Y:S01]  /*02a0*/  FSETP.GEU.FTZ.AND P0, PT, R11, -R8, PT ;  /* 0x800000080b00720b */ /* 0x000fe20003f1e000 */
[----:B------:R-:W-:-:S12]  /*02b0*/  FADD.FTZ R13, R13, -1 ;  /* 0xbf8000000d0d7421 */ /* 0x000fd80000010000 */
[----:B------:R-:W-:Y:S02]  /*02c0*/  @!P0 FADD.FTZ R13, R13, -1 ;  /* 0xbf8000000d0d8421 */ /* 0x000fe40000010000 */
.L_x_16905:
[----:B------:R-:W-:Y:S05]  /*02d0*/  BSYNC B1 ;  /* 0x0000000000017941 */ /* 0x000fea0003800000 */
.L_x_16904:
[----:B------:R-:W-:Y:S01]  /*02e0*/  FFMA.FTZ R12, -R8, R13, R12 ;  /* 0x0000000d080c7223 */ /* 0x000fe2000001010c */
[----:B------:R-:W-:Y:S05]  /*02f0*/  BRA `(.L_x_16902) ;  /* 0x000001f000007947 */ /* 0x000fea0003800000 */
.L_x_16903:
        /* <DEDUP_REMOVED lines=15> */
.L_x_16909:
        /* <DEDUP_REMOVED lines=13> */
.L_x_16908:
[----:B------:R-:W-:Y:S05]  /*04c0*/  BSYNC B1 ;  /* 0x0000000000017941 */ /* 0x000fea0003800000 */
.L_x_16907:
[----:B------:R-:W-:-:S04]  /*04d0*/  FMUL.FTZ R10, R10, 1.1920928955078125e-07 ;  /* 0x340000000a0a7820 */ /* 0x000fc80000410000 */
[----:B------:R-:W-:Y:S02]  /*04e0*/  FMUL.FTZ R12, R17, R10 ;  /* 0x0000000a110c7220 */ /* 0x000fe40000410000 */
.L_x_16902:
[----:B0-----:R-:W-:Y:S05]  /*04f0*/  BSYNC B0 ;  /* 0x0000000000007941 */ /* 0x001fea0003800000 */
.L_x_16901:
        /* <DEDUP_REMOVED lines=26> */
.L_x_16911:
[----:B------:R-:W-:Y:S05]  /*06a0*/  BSYNC B0 ;  /* 0x0000000000007941 */ /* 0x000fea0003800000 */
.L_x_16910:
        /* <DEDUP_REMOVED lines=26> */
.L_x_16917:
[----:B------:R-:W-:Y:S01]  /*0850*/  FSETP.GEU.FTZ.AND P1, PT, R13, -R8, PT ;  /* 0x800000080d00720b */ /* 0x000fe20003f3e000 */
[----:B------:R-:W-:-:S12]  /*0860*/  FADD.FTZ R11, R11, -1 ;  /* 0xbf8000000b0b7421 */ /* 0x000fd80000010000 */
[----:B------:R-:W-:Y:S02]  /*0870*/  @!P1 FADD.FTZ R11, R11, -1 ;  /* 0xbf8000000b0b9421 */ /* 0x000fe40000010000 */
.L_x_16916:
[----:B------:R-:W-:Y:S05]  /*0880*/  BSYNC B1 ;  /* 0x0000000000017941 */ /* 0x000fea0003800000 */
.L_x_16915:
[----:B------:R-:W-:Y:S01]  /*0890*/  FFMA.FTZ R10, -R8, R11, R10 ;  /* 0x0000000b080a7223 */ /* 0x000fe2000001010a */
[----:B------:R-:W-:Y:S05]  /*08a0*/  BRA `(.L_x_16913) ;  /* 0x000001f000007947 */ /* 0x000fea0003800000 */
.L_x_16914:
        /* <DEDUP_REMOVED lines=15> */
.L_x_16920:
        /* <DEDUP_REMOVED lines=13> */
.L_x_16919:
[----:B------:R-:W-:Y:S05]  /*0a70*/  BSYNC B1 ;  /* 0x0000000000017941 */ /* 0x000fea0003800000 */
.L_x_16918:
[----:B------:R-:W-:-:S04]  /*0a80*/  FMUL.FTZ R10, R11, 1.1920928955078125e-07 ;  /* 0x340000000b0a7820 */ /* 0x000fc80000410000 */
[----:B------:R-:W-:Y:S02]  /*0a90*/  FMUL.FTZ R10, R15, R10 ;  /* 0x0000000a0f0a7220 */ /* 0x000fe40000410000 */
.L_x_16913:
[----:B------:R-:W-:Y:S05]  /*0aa0*/  BSYNC B0 ;  /* 0x0000000000007941 */ /* 0x000fea0003800000 */
.L_x_16912:
        /* <DEDUP_REMOVED lines=25> */
.L_x_16922:
[----:B------:R-:W-:Y:S05]  /*0c40*/  BSYNC B0 ;  /* 0x0000000000007941 */ /* 0x000fea0003800000 */
.L_x_16921:
        /* <DEDUP_REMOVED lines=26> */
.L_x_16928:
[----:B------:R-:W-:Y:S01]  /*0df0*/  FSETP.GEU.FTZ.AND P1, PT, R13, -R8, PT ;  /* 0x800000080d00720b */ /* 0x000fe20003f3e000 */
[----:B------:R-:W-:-:S12]  /*0e00*/  FADD.FTZ R12, R12, -1 ;  /* 0xbf8000000c0c7421 */ /* 0x000fd80000010000 */
[----:B------:R-:W-:Y:S02]  /*0e10*/  @!P1 FADD.FTZ R12, R12, -1 ;  /* 0xbf8000000c0c9421 */ /* 0x000fe40000010000 */
.L_x_16927:
[----:B------:R-:W-:Y:S05]  /*0e20*/  BSYNC B1 ;  /* 0x0000000000017941 */ /* 0x000fea0003800000 */
.L_x_16926:
[----:B------:R-:W-:Y:S01]  /*0e30*/  FFMA.FTZ R11, -R8, R12, R11 ;  /* 0x0000000c080b7223 */ /* 0x000fe2000001010b */
[----:B------:R-:W-:Y:S05]  /*0e40*/  BRA `(.L_x_16924) ;  /* 0x000001f000007947 */ /* 0x000fea0003800000 */
.L_x_16925:
        /* <DEDUP_REMOVED lines=15> */
.L_x_16931:
        /* <DEDUP_REMOVED lines=13> */
.L_x_16930:
[----:B------:R-:W-:Y:S05]  /*1010*/  BSYNC B1 ;  /* 0x0000000000017941 */ /* 0x000fea0003800000 */
.L_x_16929:
[----:B------:R-:W-:-:S04]  /*1020*/  FMUL.FTZ R11, R12, 1.1920928955078125e-07 ;  /* 0x340000000c0b7820 */ /* 0x000fc80000410000 */
[----:B------:R-:W-:Y:S02]  /*1030*/  FMUL.FTZ R11, R16, R11 ;  /* 0x0000000b100b7220 */ /* 0x000fe40000410000 */
.L_x_16924:
[----:B------:R-:W-:Y:S05]  /*1040*/  BSYNC B0 ;  /* 0x0000000000007941 */ /* 0x000fea0003800000 */
.L_x_16923:
        /* <DEDUP_REMOVED lines=25> */
.L_x_16933:
[----:B------:R-:W-:Y:S05]  /*11e0*/  BSYNC B0 ;  /* 0x0000000000007941 */ /* 0x000fea0003800000 */
.L_x_16932:
        /* <DEDUP_REMOVED lines=26> */
.L_x_16939:
[----:B------:R-:W-:Y:S01]  /*1390*/  FSETP.GEU.FTZ.AND P1, PT, R13, -R8, PT ;  /* 0x800000080d00720b */ /* 0x000fe20003f3e000 */
[----:B------:R-:W-:-:S12]  /*13a0*/  FADD.FTZ R12, R12, -1 ;  /* 0xbf8000000c0c7421 */ /* 0x000fd80000010000 */
[----:B------:R-:W-:Y:S02]  /*13b0*/  @!P1 FADD.FTZ R12, R12, -1 ;  /* 0xbf8000000c0c9421 */ /* 0x000fe40000010000 */
.L_x_16938:
[----:B------:R-:W-:Y:S05]  /*13c0*/  BSYNC B1 ;  /* 0x0000000000017941 */ /* 0x000fea0003800000 */
.L_x_16937:
[----:B------:R-:W-:Y:S01]  /*13d0*/  FFMA.FTZ R11, -R8, R12, R11 ;  /* 0x0000000c080b7223 */ /* 0x000fe2000001010b */
[----:B------:R-:W-:Y:S05]  /*13e0*/  BRA `(.L_x_16935) ;  /* 0x000001f000007947 */ /* 0x000fea0003800000 */
.L_x_16936:
        /* <DEDUP_REMOVED lines=15> */
.L_x_16942:
        /* <DEDUP_REMOVED lines=13> */
.L_x_16941:
[----:B------:R-:W-:Y:S05]  /*15b0*/  BSYNC B1 ;  /* 0x0000000000017941 */ /* 0x000fea0003800000 */
.L_x_16940:
[----:B------:R-:W-:-:S04]  /*15c0*/  FMUL.FTZ R11, R12, 1.1920928955078125e-07 ;  /* 0x340000000c0b7820 */ /* 0x000fc80000410000 */
[----:B------:R-:W-:Y:S02]  /*15d0*/  FMUL.FTZ R11, R16, R11 ;  /* 0x0000000b100b7220 */ /* 0x000fe40000410000 */
.L_x_16935:
[----:B------:R-:W-:Y:S05]  /*15e0*/  BSYNC B0 ;  /* 0x0000000000007941 */ /* 0x000fea0003800000 */
.L_x_16934:
        /* <DEDUP_REMOVED lines=25> */
.L_x_16944:
[----:B------:R-:W-:Y:S05]  /*1780*/  BSYNC B0 ;  /* 0x0000000000007941 */ /* 0x000fea0003800000 */
.L_x_16943:
        /* <DEDUP_REMOVED lines=26> */
.L_x_16950:
[----:B------:R-:W-:Y:S01]  /*1930*/  FSETP.GEU.FTZ.AND P1, PT, R15, -R8, PT ;  /* 0x800000080f00720b */ /* 0x000fe20003f3e000 */
[----:B------:R-:W-:-:S12]  /*1940*/  FADD.FTZ R13, R13, -1 ;  /* 0xbf8000000d0d7421 */ /* 0x000fd80000010000 */
[----:B------:R-:W-:Y:S02]  /*1950*/  @!P1 FADD.FTZ R13, R13, -1 ;  /* 0xbf8000000d0d9421 */ /* 0x000fe40000010000 */
.L_x_16949:
[----:B------:R-:W-:Y:S05]  /*1960*/  BSYNC B1 ;  /* 0x0000000000017941 */ /* 0x000fea0003800000 */
.L_x_16948:
[----:B------:R-:W-:Y:S01]  /*1970*/  FFMA.FTZ R12, -R8, R13, R12 ;  /* 0x0000000d080c7223 */ /* 0x000fe2000001010c */
[----:B------:R-:W-:Y:S05]  /*1980*/  BRA `(.L_x_16946) ;  /* 0x000001f000007947 */ /* 0x000fea0003800000 */
.L_x_16947:
        /* <DEDUP_REMOVED lines=15> */
.L_x_16953:
        /* <DEDUP_REMOVED lines=13> */
.L_x_16952:
[----:B------:R-:W-:Y:S05]  /*1b50*/  BSYNC B1 ;  /* 0x0000000000017941 */ /* 0x000fea0003800000 */
.L_x_16951:
[----:B------:R-:W-:-:S04]  /*1b60*/  FMUL.FTZ R13, R13, 1.1920928955078125e-07 ;  /* 0x340000000d0d7820 */ /* 0x000fc80000410000 */
[----:B------:R-:W-:Y:S02]  /*1b70*/  FMUL.FTZ R12, R12, R13 ;  /* 0x0000000d0c0c7220 */ /* 0x000fe40000410000 */
.L_x_16946:
[----:B------:R-:W-:Y:S05]  /*1b80*/  BSYNC B0 ;  /* 0x0000000000007941 */ /* 0x000fea0003800000 */
.L_x_16945:
        /* <DEDUP_REMOVED lines=25> */
.L_x_16955:
[----:B------:R-:W-:Y:S05]  /*1d20*/  BSYNC B0 ;  /* 0x0000000000007941 */ /* 0x000fea0003800000 */
.L_x_16954:
        /* <DEDUP_REMOVED lines=26> */
.L_x_16961:
[----:B------:R-:W-:Y:S01]  /*1ed0*/  FSETP.GEU.FTZ.AND P1, PT, R15, -R8, PT ;  /* 0x800000080f00720b */ /* 0x000fe20003f3e000 */
[----:B------:R-:W-:-:S12]  /*1ee0*/  FADD.FTZ R13, R13, -1 ;  /* 0xbf8000000d0d7421 */ /* 0x000fd80000010000 */
[----:B------:R-:W-:Y:S02]  /*1ef0*/  @!P1 FADD.FTZ R13, R13, -1 ;  /* 0xbf8000000d0d9421 */ /* 0x000fe40000010000 */
.L_x_16960:
[----:B------:R-:W-:Y:S05]  /*1f00*/  BSYNC B1 ;  /* 0x0000000000017941 */ /* 0x000fea0003800000 */
.L_x_16959:
[----:B------:R-:W-:Y:S01]  /*1f10*/  FFMA.FTZ R12, -R8, R13, R12 ;  /* 0x0000000d080c7223 */ /* 0x000fe2000001010c */
[----:B------:R-:W-:Y:S05]  /*1f20*/  BRA `(.L_x_16957) ;  /* 0x000001f000007947 */ /* 0x000fea0003800000 */
.L_x_16958:
        /* <DEDUP_REMOVED lines=15> */
.L_x_16964:
        /* <DEDUP_REMOVED lines=13> */
.L_x_16963:
[----:B------:R-:W-:Y:S05]  /*20f0*/  BSYNC B1 ;  /* 0x0000000000017941 */ /* 0x000fea0003800000 */
.L_x_16962:
[----:B------:R-:W-:-:S04]  /*2100*/  FMUL.FTZ R13, R13, 1.1920928955078125e-07 ;  /* 0x340000000d0d7820 */ /* 0x000fc80000410000 */
[----:B------:R-:W-:Y:S02]  /*2110*/  FMUL.FTZ R12, R12, R13 ;  /* 0x0000000d0c0c7220 */ /* 0x000fe40000410000 */
.L_x_16957:
[----:B------:R-:W-:Y:S05]  /*2120*/  BSYNC B0 ;  /* 0x0000000000007941 */ /* 0x000fea0003800000 */
.L_x_16956:
        /* <DEDUP_REMOVED lines=25> */
.L_x_16966:
[----:B------:R-:W-:Y:S05]  /*22c0*/  BSYNC B0 ;  /* 0x0000000000007941 */ /* 0x000fea0003800000 */
.L_x_16965:
        /* <DEDUP_REMOVED lines=26> */
.L_x_16972:
[----:B------:R-:W-:Y:S01]  /*2470*/  FSETP.GEU.FTZ.AND P1, PT, R15, -R8, PT ;  /* 0x800000080f00720b */ /* 0x000fe20003f3e000 */
[----:B------:R-:W-:-:S12]  /*2480*/  FADD.FTZ R14, R14, -1 ;  /* 0xbf8000000e0e7421 */ /* 0x000fd80000010000 */
[----:B------:R-:W-:Y:S02]  /*2490*/  @!P1 FADD.FTZ R14, R14, -1 ;  /* 0xbf8000000e0e9421 */ /* 0x000fe40000010000 */
.L_x_16971:
[----:B------:R-:W-:Y:S05]  /*24a0*/  BSYNC B1 ;  /* 0x0000000000017941 */ /* 0x000fea0003800000 */
.L_x_16970:
[----:B------:R-:W-:Y:S01]  /*24b0*/  FFMA.FTZ R13, -R8, R14, R13 ;  /* 0x0000000e080d7223 */ /* 0x000fe2000001010d */
[----:B------:R-:W-:Y:S05]  /*24c0*/  BRA `(.L_x_16968) ;  /* 0x000001f000007947 */ /* 0x000fea0003800000 */
.L_x_16969:
        /* <DEDUP_REMOVED lines=15> */
.L_x_16975:
        /* <DEDUP_REMOVED lines=13> */
.L_x_16974:
[----:B------:R-:W-:Y:S05]  /*2690*/  BSYNC B1 ;  /* 0x0000000000017941 */ /* 0x000fea0003800000 */
.L_x_16973:
[----:B------:R-:W-:-:S04]  /*26a0*/  FMUL.FTZ R14, R14, 1.1920928955078125e-07 ;  /* 0x340000000e0e7820 */ /* 0x000fc80000410000 */
[----:B------:R-:W-:Y:S02]  /*26b0*/  FMUL.FTZ R13, R13, R14 ;  /* 0x0000000e0d0d7220 */ /* 0x000fe40000410000 */
.L_x_16968:
[----:B------:R-:W-:Y:S05]  /*26c0*/  BSYNC B0 ;  /* 0x0000000000007941 */ /* 0x000fea0003800000 */
.L_x_16967:
        /* <DEDUP_REMOVED lines=25> */
.L_x_16977:
[----:B------:R-:W-:Y:S05]  /*2860*/  BSYNC B0 ;  /* 0x0000000000007941 */ /* 0x000fea0003800000 */
.L_x_16976:
        /* <DEDUP_REMOVED lines=26> */
.L_x_16983:
[----:B------:R-:W-:Y:S01]  /*2a10*/  FSETP.GEU.FTZ.AND P1, PT, R15, -R8, PT ;  /* 0x800000080f00720b */ /* 0x000fe20003f3e000 */
[----:B------:R-:W-:-:S12]  /*2a20*/  FADD.FTZ R14, R14, -1 ;  /* 0xbf8000000e0e7421 */ /* 0x000fd80000010000 */
[----:B------:R-:W-:Y:S02]  /*2a30*/  @!P1 FADD.FTZ R14, R14, -1 ;  /* 0xbf8000000e0e9421 */ /* 0x000fe40000010000 */
.L_x_16982:
[----:B------:R-:W-:Y:S05]  /*2a40*/  BSYNC B1 ;  /* 0x0000000000017941 */ /* 0x000fea0003800000 */
.L_x_16981:
[----:B------:R-:W-:Y:S01]  /*2a50*/  FFMA.FTZ R13, -R8, R14, R13 ;  /* 0x0000000e080d7223 */ /* 0x000fe2000001010d */
[----:B------:R-:W-:Y:S05]  /*2a60*/  BRA `(.L_x_16979) ;  /* 0x000001f000007947 */ /* 0x000fea0003800000 */
.L_x_16980:
        /* <DEDUP_REMOVED lines=15> */
.L_x_16986:
        /* <DEDUP_REMOVED lines=13> */
.L_x_16985:
[----:B------:R-:W-:Y:S05]  /*2c30*/  BSYNC B1 ;  /* 0x0000000000017941 */ /* 0x000fea0003800000 */
.L_x_16984:
[----:B------:R-:W-:-:S04]  /*2c40*/  FMUL.FTZ R13, R13, 1.1920928955078125e-07 ;  /* 0x340000000d0d7820 */ /* 0x000fc80000410000 */
[----:B------:R-:W-:Y:S02]  /*2c50*/  FMUL.FTZ R13, R8, R13 ;  /* 0x0000000d080d7220 */ /* 0x000fe40000410000 */
.L_x_16979:
[----:B------:R-:W-:Y:S05]  /*2c60*/  BSYNC B0 ;  /* 0x0000000000007941 */ /* 0x000fea0003800000 */
.L_x_16978:
        /* <DEDUP_REMOVED lines=11> */
[----:B------:R-:W-:Y:S02]  /*2d20*/  PRMT R15, R7, 0x5410, R10 ;  /* 0x00005410070f7816 */ /* 0x000fe4000000000a */
[----:B------:R-:W-:Y:S01]  /*2d30*/  PLOP3.LUT P0, PT, P1, P0, P2, 0x9f, 0x0 ;  /* 0x000000000000781c */ /* 0x000fe20000f01327 */
[----:B------:R-:W-:Y:S02]  /*2d40*/  FMUL.FTZ R8, R8, c[0x0][0x16c] ;  /* 0x00005b0008087a20 */ /* 0x000fe40000410000 */
[----:B------:R1:W-:Y:S10]  /*2d50*/  STG.E.64 [R4.64], R14 ;  /* 0x0000000e04007986 */ /* 0x0003f4000c101b04 */
        /* <DEDUP_REMOVED lines=14> */
.L_x_16988:
[----:B-1----:R-:W-:Y:S05]  /*2e40*/  BSYNC B0 ;  /* 0x0000000000007941 */ /* 0x002fea0003800000 */
.L_x_16987:
[----:B------:R-:W-:-:S05]  /*2e50*/  PRMT R3, R12, 0x5410, R6 ;  /* 0x000054100c037816 */ /* 0x000fca0000000006 */
[----:B------:R-:W-:Y:S01]  /*2e60*/  STG.E.64 [R4.64+0x400], R2 ;  /* 0x0004000204007986 */ /* 0x000fe2000c101b04 */
[----:B------:R-:W-:Y:S05]  /*2e70*/  EXIT ;  /* 0x000000000000794d */ /* 0x000fea0003800000 */
.L_x_16900:
        /* <DEDUP_REMOVED lines=88> */
.L_x_16996:
[----:B------:R-:W-:Y:S01]  /*3400*/  FSETP.GEU.FTZ.AND P0, PT, R5, -R6, PT ;  /* 0x800000060500720b */ /* 0x000fe20003f1e000 */
[----:B------:R-:W-:-:S12]  /*3410*/  FADD.FTZ R4, R4, -1 ;  /* 0xbf80000004047421 */ /* 0x000fd80000010000 */
[----:B------:R-:W-:Y:S02]  /*3420*/  @!P0 FADD.FTZ R4, R4, -1 ;  /* 0xbf80000004048421 */ /* 0x000fe40000010000 */
.L_x_16995:
[----:B------:R-:W-:Y:S05]  /*3430*/  BSYNC B2 ;  /* 0x0000000000027941 */ /* 0x000fea0003800000 */
.L_x_16994:
[----:B------:R-:W-:Y:S01]  /*3440*/  FFMA.FTZ R3, -R6, R4, R3 ;  /* 0x0000000406037223 */ /* 0x000fe20000010103 */
[----:B------:R-:W-:Y:S05]  /*3450*/  BRA `(.L_x_16992) ;  /* 0x000001f000007947 */ /* 0x000fea0003800000 */
.L_x_16993:
        /* <DEDUP_REMOVED lines=15> */
.L_x_16999:
        /* <DEDUP_REMOVED lines=13> */
.L_x_16998:
[----:B------:R-:W-:Y:S05]  /*3620*/  BSYNC B2 ;  /* 0x0000000000027941 */ /* 0x000fea0003800000 */
.L_x_16997:
[----:B------:R-:W-:-:S04]  /*3630*/  FMUL.FTZ R4, R4, 1.1920928955078125e-07 ;  /* 0x3400000004047820 */ /* 0x000fc80000410000 */
[----:B------:R-:W-:Y:S02]  /*3640*/  FMUL.FTZ R3, R3, R4 ;  /* 0x0000000403037220 */ /* 0x000fe40000410000 */
.L_x_16992:
[----:B------:R-:W-:Y:S05]  /*3650*/  BSYNC B0 ;  /* 0x0000000000007941 */ /* 0x000fea0003800000 */
.L_x_16991:
        /* <DEDUP_REMOVED lines=24> */
.L_x_16990:
[----:B------:R-:W-:Y:S05]  /*37e0*/  BSYNC B1 ;  /* 0x0000000000017941 */ /* 0x000fea0003800000 */
.L_x_16989:
        /* <DEDUP_REMOVED lines=33> */
.L_x_17007:
[----:B------:R-:W-:Y:S01]  /*3a00*/  FSETP.GEU.FTZ.AND P0, PT, R7, -R8, PT ;  /* 0x800000080700720b */ /* 0x000fe20003f1e000 */
[----:B------:R-:W-:-:S12]  /*3a10*/  FADD.FTZ R6, R6, -1 ;  /* 0xbf80000006067421 */ /* 0x000fd80000010000 */
[----:B------:R-:W-:Y:S02]  /*3a20*/  @!P0 FADD.FTZ R6, R6, -1 ;  /* 0xbf80000006068421 */ /* 0x000fe40000010000 */
.L_x_17006:
[----:B------:R-:W-:Y:S05]  /*3a30*/  BSYNC B2 ;  /* 0x0000000000027941 */ /* 0x000fea0003800000 */
.L_x_17005:
[----:B------:R-:W-:Y:S01]  /*3a40*/  FFMA.FTZ R5, -R8, R6, R5 ;  /* 0x0000000608057223 */ /* 0x000fe20000010105 */
[----:B------:R-:W-:Y:S05]  /*3a50*/  BRA `(.L_x_17003) ;  /* 0x000001f000007947 */ /* 0x000fea0003800000 */
.L_x_17004:
        /* <DEDUP_REMOVED lines=15> */
.L_x_17010:
        /* <DEDUP_REMOVED lines=13> */
.L_x_17009:
[----:B------:R-:W-:Y:S05]  /*3c20*/  BSYNC B2 ;  /* 0x0000000000027941 */ /* 0x000fea0003800000 */
.L_x_17008:
[----:B------:R-:W-:-:S04]  /*3c30*/  FMUL.FTZ R8, R8, 1.1920928955078125e-07 ;  /* 0x3400000008087820 */ /* 0x000fc80000410000 */
[----:B------:R-:W-:Y:S02]  /*3c40*/  FMUL.FTZ R5, R5, R8 ;  /* 0x0000000805057220 */ /* 0x000fe40000410000 */
.L_x_17003:
[----:B------:R-:W-:Y:S05]  /*3c50*/  BSYNC B0 ;  /* 0x0000000000007941 */ /* 0x000fea0003800000 */
.L_x_17002:
        /* <DEDUP_REMOVED lines=24> */
.L_x_17001:
[----:B------:R-:W-:Y:S05]  /*3de0*/  BSYNC B1 ;  /* 0x0000000000017941 */ /* 0x000fea0003800000 */
.L_x_17000:
        /* <DEDUP_REMOVED lines=33> */
.L_x_17018:
[----:B------:R-:W-:Y:S01]  /*4000*/  FSETP.GEU.FTZ.AND P0, PT, R8, -R9, PT ;  /* 0x800000090800720b */ /* 0x000fe20003f1e000 */
[----:B------:R-:W-:-:S12]  /*4010*/  FADD.FTZ R7, R7, -1 ;  /* 0xbf80000007077421 */ /* 0x000fd80000010000 */
[----:B------:R-:W-:Y:S02]  /*4020*/  @!P0 FADD.FTZ R7, R7, -1 ;  /* 0xbf80000007078421 */ /* 0x000fe40000010000 */
.L_x_17017:
[----:B------:R-:W-:Y:S05]  /*4030*/  BSYNC B2 ;  /* 0x0000000000027941 */ /* 0x000fea0003800000 */
.L_x_17016:
[----:B------:R-:W-:Y:S01]  /*4040*/  FFMA.FTZ R6, -R9, R7, R6 ;  /* 0x0000000709067223 */ /* 0x000fe20000010106 */
[----:B------:R-:W-:Y:S05]  /*4050*/  BRA `(.L_x_17014) ;  /* 0x000001f000007947 */ /* 0x000fea0003800000 */
.L_x_17015:
        /* <DEDUP_REMOVED lines=15> */
.L_x_17021:
        /* <DEDUP_REMOVED lines=13> */
.L_x_17020:
[----:B------:R-:W-:Y:S05]  /*4220*/  BSYNC B2 ;  /* 0x0000000000027941 */ /* 0x000fea0003800000 */
.L_x_17019:
[----:B------:R-:W-:-:S04]  /*4230*/  FMUL.FTZ R9, R9, 1.1920928955078125e-07 ;  /* 0x3400000009097820 */ /* 0x000fc80000410000 */
[----:B------:R-:W-:Y:S02]  /*4240*/  FMUL.FTZ R6, R6, R9 ;  /* 0x0000000906067220 */ /* 0x000fe40000410000 */
.L_x_17014:
[----:B------:R-:W-:Y:S05]  /*4250*/  BSYNC B0 ;  /* 0x0000000000007941 */ /* 0x000fea0003800000 */
.L_x_17013:
        /* <DEDUP_REMOVED lines=24> */
.L_x_17012:
[----:B------:R-:W-:Y:S05]  /*43e0*/  BSYNC B1 ;  /* 0x0000000000017941 */ /* 0x000fea0003800000 */
.L_x_17011:
        /* <DEDUP_REMOVED lines=33> */
.L_x_17029:
[----:B------:R-:W-:Y:S01]  /*4600*/  FSETP.GEU.FTZ.AND P0, PT, R9, -R10, PT ;  /* 0x8000000a0900720b */ /* 0x000fe20003f1e000 */
[----:B------:R-:W-:-:S12]  /*4610*/  FADD.FTZ R8, R8, -1 ;  /* 0xbf80000008087421 */ /* 0x000fd80000010000 */
[----:B------:R-:W-:Y:S02]  /*4620*/  @!P0 FADD.FTZ R8, R8, -1 ;  /* 0xbf80000008088421 */ /* 0x000fe40000010000 */
.L_x_17028:
[----:B------:R-:W-:Y:S05]  /*4630*/  BSYNC B2 ;  /* 0x0000000000027941 */ /* 0x000fea0003800000 */
.L_x_17027:
[----:B------:R-:W-:Y:S01]  /*4640*/  FFMA.FTZ R7, -R10, R8, R7 ;  /* 0x000000080a077223 */ /* 0x000fe20000010107 */
[----:B------:R-:W-:Y:S05]  /*4650*/  BRA `(.L_x_17025) ;  /* 0x000001f000007947 */ /* 0x000fea0003800000 */
.L_x_17026:
        /* <DEDUP_REMOVED lines=15> */
.L_x_17032:
        /* <DEDUP_REMOVED lines=13> */
.L_x_17031:
[----:B------:R-:W-:Y:S05]  /*4820*/  BSYNC B2 ;  /* 0x0000000000027941 */ /* 0x000fea0003800000 */
.L_x_17030:
[----:B------:R-:W-:-:S04]  /*4830*/  FMUL.FTZ R10, R10, 1.1920928955078125e-07 ;  /* 0x340000000a0a7820 */ /* 0x000fc80000410000 */
[----:B------:R-:W-:Y:S02]  /*4840*/  FMUL.FTZ R7, R7, R10 ;  /* 0x0000000a07077220 */ /* 0x000fe40000410000 */
.L_x_17025:
[----:B------:R-:W-:Y:S05]  /*4850*/  BSYNC B0 ;  /* 0x0000000000007941 */ /* 0x000fea0003800000 */
.L_x_17024:
        /* <DEDUP_REMOVED lines=24> */
.L_x_17023:
[----:B------:R-:W-:Y:S05]  /*49e0*/  BSYNC B1 ;  /* 0x0000000000017941 */ /* 0x000fea0003800000 */
.L_x_17022:
        /* <DEDUP_REMOVED lines=33> */
.L_x_17040:
[----:B------:R-:W-:Y:S01]  /*4c00*/  FSETP.GEU.FTZ.AND P0, PT, R10, -R11, PT ;  /* 0x8000000b0a00720b */ /* 0x000fe20003f1e000 */
[----:B------:R-:W-:-:S12]  /*4c10*/  FADD.FTZ R9, R9, -1 ;  /* 0xbf80000009097421 */ /* 0x000fd80000010000 */
[----:B------:R-:W-:Y:S02]  /*4c20*/  @!P0 FADD.FTZ R9, R9, -1 ;  /* 0xbf80000009098421 */ /* 0x000fe40000010000 */
.L_x_17039:
[----:B------:R-:W-:Y:S05]  /*4c30*/  BSYNC B2 ;  /* 0x0000000000027941 */ /* 0x000fea0003800000 */
.L_x_17038:
[----:B------:R-:W-:Y:S01]  /*4c40*/  FFMA.FTZ R8, -R11, R9, R8 ;  /* 0x000000090b087223 */ /* 0x000fe20000010108 */
[----:B------:R-:W-:Y:S05]  /*4c50*/  BRA `(.L_x_17036) ;  /* 0x000001f000007947 */ /* 0x000fea0003800000 */
.L_x_17037:
        /* <DEDUP_REMOVED lines=15> */
.L_x_17043:
        /* <DEDUP_REMOVED lines=13> */
.L_x_17042:
[----:B------:R-:W-:Y:S05]  /*4e20*/  BSYNC B2 ;  /* 0x0000000000027941 */ /* 0x000fea0003800000 */
.L_x_17041:
[----:B------:R-:W-:-:S04]  /*4e30*/  FMUL.FTZ R11, R11, 1.1920928955078125e-07 ;  /* 0x340000000b0b7820 */ /* 0x000fc80000410000 */
[----:B------:R-:W-:Y:S02]  /*4e40*/  FMUL.FTZ R8, R8, R11 ;  /* 0x0000000b08087220 */ /* 0x000fe40000410000 */
.L_x_17036:
[----:B------:R-:W-:Y:S05]  /*4e50*/  BSYNC B0 ;  /* 0x0000000000007941 */ /* 0x000fea0003800000 */
.L_x_17035:
        /* <DEDUP_REMOVED lines=24> */
.L_x_17034:
[----:B------:R-:W-:Y:S05]  /*4fe0*/  BSYNC B1 ;  /* 0x0000000000017941 */ /* 0x000fea0003800000 */
.L_x_17033:
        /* <DEDUP_REMOVED lines=33> */
.L_x_17051:
[----:B------:R-:W-:Y:S01]  /*5200*/  FSETP.GEU.FTZ.AND P0, PT, R11, -R18, PT ;  /* 0x800000120b00720b */ /* 0x000fe20003f1e000 */
[----:B------:R-:W-:-:S12]  /*5210*/  FADD.FTZ R10, R10, -1 ;  /* 0xbf8000000a0a7421 */ /* 0x000fd80000010000 */
[----:B------:R-:W-:Y:S02]  /*5220*/  @!P0 FADD.FTZ R10, R10, -1 ;  /* 0xbf8000000a0a8421 */ /* 0x000fe40000010000 */
.L_x_17050:
[----:B------:R-:W-:Y:S05]  /*5230*/  BSYNC B2 ;  /* 0x0000000000027941 */ /* 0x000fea0003800000 */
.L_x_17049:
[----:B------:R-:W-:Y:S01]  /*5240*/  FFMA.FTZ R9, -R18, R10, R9 ;  /* 0x0000000a12097223 */ /* 0x000fe20000010109 */
[----:B------:R-:W-:Y:S05]  /*5250*/  BRA `(.L_x_17047) ;  /* 0x000001f000007947 */ /* 0x000fea0003800000 */
.L_x_17048:
        /* <DEDUP_REMOVED lines=15> */
.L_x_17054:
        /* <DEDUP_REMOVED lines=13> */
.L_x_17053:
[----:B------:R-:W-:Y:S05]  /*5420*/  BSYNC B2 ;  /* 0x0000000000027941 */ /* 0x000fea0003800000 */
.L_x_17052:
[----:B0-----:R-:W-:-:S04]  /*5430*/  FMUL.FTZ R10, R17, 1.1920928955078125e-07 ;  /* 0x34000000110a7820 */ /* 0x001fc80000410000 */
[----:B------:R-:W-:Y:S02]  /*5440*/  FMUL.FTZ R9, R9, R10 ;  /* 0x0000000a09097220 */ /* 0x000fe40000410000 */
.L_x_17047:
[----:B------:R-:W-:Y:S05]  /*5450*/  BSYNC B0 ;  /* 0x0000000000007941 */ /* 0x000fea0003800000 */
.L_x_17046:
        /* <DEDUP_REMOVED lines=24> */
.L_x_17045:
[----:B------:R-:W-:Y:S05]  /*55e0*/  BSYNC B1 ;  /* 0x0000000000017941 */ /* 0x000fea0003800000 */
.L_x_17044:
        /* <DEDUP_REMOVED lines=33> */
.L_x_17062:
[----:B------:R-:W-:Y:S01]  /*5800*/  FSETP.GEU.FTZ.AND P0, PT, R16, -R17, PT ;  /* 0x800000111000720b */ /* 0x000fe20003f1e000 */
[----:B------:R-:W-:-:S12]  /*5810*/  FADD.FTZ R11, R11, -1 ;  /* 0xbf8000000b0b7421 */ /* 0x000fd80000010000 */
[----:B------:R-:W-:Y:S02]  /*5820*/  @!P0 FADD.FTZ R11, R11, -1 ;  /* 0xbf8000000b0b8421 */ /* 0x000fe40000010000 */
.L_x_17061:
[----:B------:R-:W-:Y:S05]  /*5830*/  BSYNC B2 ;  /* 0x0000000000027941 */ /* 0x000fea0003800000 */
.L_x_17060:
[----:B------:R-:W-:Y:S01]  /*5840*/  FFMA.FTZ R10, -R17, R11, R10 ;  /* 0x0000000b110a7223 */ /* 0x000fe2000001010a */
[----:B------:R-:W-:Y:S05]  /*5850*/  BRA `(.L_x_17058) ;  /* 0x000001f000007947 */ /* 0x000fea0003800000 */
.L_x_17059:
        /* <DEDUP_REMOVED lines=15> */
.L_x_17065:
        /* <DEDUP_REMOVED lines=13> */
.L_x_17064:
[----:B------:R-:W-:Y:S05]  /*5a20*/  BSYNC B2 ;  /* 0x0000000000027941 */ /* 0x000fea0003800000 */
.L_x_17063:
[----:B------:R-:W-:-:S04]  /*5a30*/  FMUL.FTZ R17, R17, 1.1920928955078125e-07 ;  /* 0x3400000011117820 */ /* 0x000fc80000410000 */
[----:B------:R-:W-:Y:S02]  /*5a40*/  FMUL.FTZ R10, R10, R17 ;  /* 0x000000110a0a7220 */ /* 0x000fe40000410000 */
.L_x_17058:
[----:B------:R-:W-:Y:S05]  /*5a50*/  BSYNC B0 ;  /* 0x0000000000007941 */ /* 0x000fea0003800000 */
.L_x_17057:
        /* <DEDUP_REMOVED lines=24> */
.L_x_17056:
[----:B------:R-:W-:Y:S05]  /*5be0*/  BSYNC B1 ;  /* 0x0000000000017941 */ /* 0x000fea0003800000 */
.L_x_17055:
        /* <DEDUP_REMOVED lines=33> */
.L_x_17073:
[----:B------:R-:W-:Y:S01]  /*5e00*/  FSETP.GEU.FTZ.AND P0, PT, R17, -R18, PT ;  /* 0x800000121100720b */ /* 0x000fe20003f1e000 */
[----:B------:R-:W-:-:S12]  /*5e10*/  FADD.FTZ R16, R16, -1 ;  /* 0xbf80000010107421 */ /* 0x000fd80000010000 */
[----:B------:R-:W-:Y:S02]  /*5e20*/  @!P0 FADD.FTZ R16, R16, -1 ;  /* 0xbf80000010108421 */ /* 0x000fe40000010000 */
.L_x_17072:
[----:B------:R-:W-:Y:S05]  /*5e30*/  BSYNC B2 ;  /* 0x0000000000027941 */ /* 0x000fea0003800000 */
.L_x_17071:
[----:B------:R-:W-:Y:S01]  /*5e40*/  FFMA.FTZ R11, -R18, R16, R11 ;  /* 0x00000010120b7223 */ /* 0x000fe2000001010b */
[----:B------:R-:W-:Y:S05]  /*5e50*/  BRA `(.L_x_17069) ;  /* 0x000001f000007947 */ /* 0x000fea0003800000 */
.L_x_17070:
        /* <DEDUP_REMOVED lines=15> */
.L_x_17076:
        /* <DEDUP_REMOVED lines=13> */
.L_x_17075:
[----:B------:R-:W-:Y:S05]  /*6020*/  BSYNC B2 ;  /* 0x0000000000027941 */ /* 0x000fea0003800000 */
.L_x_17074:
[----:B------:R-:W-:-:S04]  /*6030*/  FMUL.FTZ R16, R17, 1.1920928955078125e-07 ;  /* 0x3400000011107820 */ /* 0x000fc80000410000 */
[----:B------:R-:W-:Y:S02]  /*6040*/  FMUL.FTZ R11, R11, R16 ;  /* 0x000000100b0b7220 */ /* 0x000fe40000410000 */
.L_x_17069:
[----:B------:R-:W-:Y:S05]  /*6050*/  BSYNC B0 ;  /* 0x0000000000007941 */ /* 0x000fea0003800000 */
.L_x_17068:
        /* <DEDUP_REMOVED lines=24> */
.L_x_17067:
[----:B------:R-:W-:Y:S05]  /*61e0*/  BSYNC B1 ;  /* 0x0000000000017941 */ /* 0x000fea0003800000 */
.L_x_17066:
        /* <DEDUP_REMOVED lines=16> */
.L_x_17079:
[----:B------:R-:W-:-:S13]  /*62f0*/  ISETP.GE.AND P0, PT, R14, R13, PT ;  /* 0x0000000d0e00720c */ /* 0x000fda0003f06270 */
[----:B------:R-:W-:Y:S05]  /*6300*/  @P0 BRA `(.L_x_17081) ;  /* 0x000000c000000947 */ /* 0x000fea0003800000 */
[----:B-1----:R-:W-:Y:S01]  /*6310*/  IMAD.IADD R2, R0, 0x1, R14 ;  /* 0x0000000100027824 */ /* 0x002fe200078e020e */
[----:B------:R-:W-:Y:S01]  /*6320*/  IADD3 R14, R14, 0x80, RZ ;  /* 0x000000800e0e7810 */ /* 0x000fe20007ffe0ff */
[----:B------:R-:W-:-:S04]  /*6330*/  IMAD.MOV.U32 R3, RZ, RZ, 0x2 ;  /* 0x00000002ff037424 */ /* 0x000fc800078e00ff */
[----:B------:R-:W-:-:S05]  /*6340*/  IMAD.WIDE.U32 R2, R2, R3, c[0x0][0x178] ;  /* 0x00005e0002027625 */ /* 0x000fca00078e0003 */
[----:B------:R1:W-:Y:S02]  /*6350*/  STG.E.U16 [R2.64], R5 ;  /* 0x0000000502007986 */ /* 0x0003e4000c101504 */
.L_x_17080:
[----:B------:R-:W-:-:S13]  /*6360*/  ISETP.GE.AND P0, PT, R14, R13, PT ;  /* 0x0000000d0e00720c */ /* 0x000fda0003f06270 */
[----:B------:R-:W-:Y:S05]  /*6370*/  @P0 BRA `(.L_x_17082) ;  /* 0x000000c000000947 */ /* 0x000fea0003800000 */
[----:B-1----:R-:W-:Y:S01]  /*6380*/  IMAD.IADD R2, R0, 0x1, R14 ;  /* 0x0000000100027824 */ /* 0x002fe200078e020e */
[----:B------:R-:W-:Y:S01]  /*6390*/  IADD3 R14, R14, 0x80, RZ ;  /* 0x000000800e0e7810 */ /* 0x000fe20007ffe0ff */
[----:B------:R-:W-:-:S04]  /*63a0*/  IMAD.MOV.U32 R3, RZ, RZ, 0x2 ;  /* 0x00000002ff037424 */ /* 0x000fc800078e00ff */
[----:B------:R-:W-:-:S05]  /*63b0*/  IMAD.WIDE.U32 R2, R2, R3, c[0x0][0x178] ;  /* 0x00005e0002027625 */ /* 0x000fca00078e0003 */
[----:B------:R1:W-:Y:S02]  /*63c0*/  STG.E.U16 [R2.64], R6 ;  /* 0x0000000602007986 */ /* 0x0003e4000c101504 */
.L_x_17081:
[----:B------:R-:W-:-:S13]  /*63d0*/  ISETP.GE.AND P0, PT, R14, R13, PT ;  /* 0x0000000d0e00720c */ /* 0x000fda0003f06270 */
[----:B------:R-:W-:Y:S05]  /*63e0*/  @P0 BRA `(.L_x_17083) ;  /* 0x000000d000000947 */ /* 0x000fea0003800000 */
[----:B-1----:R-:W-:Y:S01]  /*63f0*/  IMAD.IADD R2, R0, 0x1, R14 ;  /* 0x0000000100027824 */ /* 0x002fe200078e020e */
[----:B------:R-:W-:Y:S01]  /*6400*/  IADD3 R14, R14, 0x80, RZ ;  /* 0x000000800e0e7810 */ /* 0x000fe20007ffe0ff */
[----:B------:R-:W-:-:S04]  /*6410*/  IMAD.MOV.U32 R3, RZ, RZ, 0x2 ;  /* 0x00000002ff037424 */ /* 0x000fc800078e00ff */
[----:B------:R-:W-:-:S05]  /*6420*/  IMAD.WIDE.U32 R2, R2, R3, c[0x0][0x178] ;  /* 0x00005e0002027625 */ /* 0x000fca00078e0003 */
[----:B------:R1:W-:Y:S02]  /*6430*/  STG.E.U16 [R2.64], R7 ;  /* 0x0000000702007986 */ /* 0x0003e4000c101504 */
.L_x_17082:
        /* <DEDUP_REMOVED lines=8> */
.L_x_17083:
[----:B------:R-:W-:Y:S05]  /*64c0*/  BSYNC B1 ;  /* 0x0000000000017941 */ /* 0x000fea0003800000 */
.L_x_17078:
[----:B------:R-:W-:-:S13]  /*64d0*/  ISETP.GE.AND P0, PT, R14, R13, PT ;  /* 0x0000000d0e00720c */ /* 0x000fda0003f06270 */
[----:B-1----:R-:W-:Y:S01]  /*64e0*/  @!P0 IMAD.IADD R2, R0, 0x1, R14 ;  /* 0x0000000100028824 */ /* 0x002fe200078e020e */
[----:B------:R-:W-:Y:S01]  /*64f0*/  @!P0 IADD3 R14, R14, 0x80, RZ ;  /* 0x000000800e0e8810 */ /* 0x000fe20007ffe0ff */
[----:B------:R-:W-:-:S04]  /*6500*/  @!P0 IMAD.MOV.U32 R3, RZ, RZ, 0x2 ;  /* 0x00000002ff038424 */ /* 0x000fc800078e00ff */
[----:B------:R-:W-:-:S05]  /*6510*/  @!P0 IMAD.WIDE.U32 R2, R2, R3, c[0x0][0x178] ;  /* 0x00005e0002028625 */ /* 0x000fca00078e0003 */
[----:B------:R1:W-:Y:S02]  /*6520*/  @!P0 STG.E.U16 [R2.64], R9 ;  /* 0x0000000902008986 */ /* 0x0003e4000c101504 */
.L_x_17084:
[----:B------:R-:W-:Y:S05]  /*6530*/  BSYNC B0 ;  /* 0x0000000000007941 */ /* 0x000fea0003800000 */
.L_x_17077:
        /* <DEDUP_REMOVED lines=8> */
.L_x_17085:
        /* <DEDUP_REMOVED lines=12> */
.L_x_32631:


//--------------------- .text._ZN2at6native29vectorized_elementwise_kernelILi8EZZZNS0_15binary_internal21div_floor_kernel_cudaERNS_18TensorIteratorBaseEENKUlvE0_clEvENKUlvE2_clEvEUlN3c108BFloat16EE_St5arrayIPcLm2EEEEviT0_T1_ --------------------------
	.section	.text._ZN2at6native29vectorized_elementwise_kernelILi8EZZZNS0_15binary_internal21div_floor_kernel_cudaERNS_18TensorIteratorBaseEENKUlvE0_clEvENKUlvE2_clEvEUlN3c108BFloat16EE_St5arrayIPcLm2EEEEviT0_T1_,"ax",@progbits
	.sectioninfo	@"SHI_REGISTERS=4"
	.align	128
        .global         _ZN2at6native29vectorized_elementwise_kernelILi8EZZZNS0_15binary_internal21div_floor_kernel_cudaERNS_18TensorIteratorBaseEENKUlvE0_clEvENKUlvE2_clEvEUlN3c108BFloat16EE_St5arrayIPcLm2EEEEviT0_T1_
        .type           _ZN2at6native29vectorized_elementwise_kernelILi8EZZZNS0_15binary_internal21div_floor_kernel_cudaERNS_18TensorIteratorBaseEENKUlvE0_clEvENKUlvE2_clEvEUlN3c108BFloat16EE_St5arrayIPcLm2EEEEviT0_T1_,@function
        .size           _ZN2at6native29vectorized_elementwise_kernelILi8EZZZNS0_15binary_internal21div_floor_kernel_cudaERNS_18TensorIteratorBaseEENKUlvE0_clEvENKUlvE2_clEvEUlN3c108BFloat16EE_St5arrayIPcLm2EEEEviT0_T1_,(.L_x_32632 - _ZN2at6native29vectorized_elementwise_kernelILi8EZZZNS0_15binary_internal21div_floor_kernel_cudaERNS_18TensorIteratorBaseEENKUlvE0_clEvENKUlvE2_clEvEUlN3c108BFloat16EE_St5arrayIPcLm2EEEEviT0_T1_)
        .other          _ZN2at6native29vectorized_elementwise_kernelILi8EZZZNS0_15binary_internal21div_floor_kernel_cudaERNS_18TensorIteratorBaseEENKUlvE0_clEvENKUlvE2_clEvEUlN3c108BFloat16EE_St5arrayIPcLm2EEEEviT0_T1_,@"STO_CUDA_ENTRY STV_DEFAULT"
_ZN2at6native29vectorized_elementwise_kernelILi8EZZZNS0_15binary_internal21div_floor_kernel_cudaERNS_18TensorIteratorBaseEENKUlvE0_clEvENKUlvE2_clEvEUlN3c108BFloat16EE_St5arrayIPcLm2EEEEviT0_T1_:
.text._ZN2at6native29vectorized_elementwise_kernelILi8EZZZNS0_15binary_internal21div_floor_kernel_cudaERNS_18TensorIteratorBaseEENKUlvE0_clEvENKUlvE2_clEvEUlN3c108BFloat16EE_St5arrayIPcLm2EEEEviT0_T1_:
[----:B------:R-:W-:Y:S02]  /*0000*/  MOV R1, c[0x0][0x28] ;  /* 0x00000a0000017a02 */ /* 0x000fe40000000f00 */
[----:B------:R-:W-:Y:S05]  /*0010*/  EXIT ;  /* 0x000000000000794d */ /* 0x000fea0003800000 */
.L_x_17086:
        /* <DEDUP_REMOVED lines=14> */
.L_x_32632:


//--------------------- .text._ZN2at6native18elementwise_kernelILi128ELi4EZNS0_15gpu_kernel_implIZZZNS0_15binary_internal21div_floor_kernel_cudaERNS_18TensorIteratorBaseEENKUlvE0_clEvENKUlvE1_clEvEUlN3c104HalfEE_EEvS5_RKT_EUliE_EEviT1_ --------------------------
	.section	.text._ZN2at6native18elementwise_kernelILi128ELi4EZNS0_15gpu_kernel_implIZZZNS0_15binary_internal21div_floor_kernel_cudaERNS_18TensorIteratorBaseEENKUlvE0_clEvENKUlvE1_clEvEUlN3c104HalfEE_EEvS5_RKT_EUliE_EEviT1_,"ax",@progbits
	.sectioninfo	@"SHI_REGISTERS=24"
	.align	128
        .global         _ZN2at6native18elementwise_kernelILi128ELi4EZNS0_15gpu_kernel_implIZZZNS0_15binary_internal21div_floor_kernel_cudaERNS_18TensorIteratorBaseEENKUlvE0_clEvENKUlvE1_clEvEUlN3c104HalfEE_EEvS5_RKT_EUliE_EEviT1_
        .type           _ZN2at6native18elementwise_kernelILi128ELi4EZNS0_15gpu_kernel_implIZZZNS0_15binary_internal21div_floor_kernel_cudaERNS_18TensorIteratorBaseEENKUlvE0_clEvENKUlvE1_clEvEUlN3c104HalfEE_EEvS5_RKT_EUliE_EEviT1_,@function
        .size           _ZN2at6native18elementwise_kernelILi128ELi4EZNS0_15gpu_kernel_implIZZZNS0_15binary_internal21div_floor_kernel_cudaERNS_18TensorIteratorBaseEENKUlvE0_clEvENKUlvE1_clEvEUlN3c104HalfEE_EEvS5_RKT_EUliE_EEviT1_,(.L_x_32633 - _ZN2at6native18elementwise_kernelILi128ELi4EZNS0_15gpu_kernel_implIZZZNS0_15binary_internal21div_floor_kernel_cudaERNS_18TensorIteratorBaseEENKUlvE0_clEvENKUlvE1_clEvEUlN3c104HalfEE_EEvS5_RKT_EUliE_EEviT1_)
        .other          _ZN2at6native18elementwise_kernelILi128ELi4EZNS0_15gpu_kernel_implIZZZNS0_15binary_internal21div_floor_kernel_cudaERNS_18TensorIteratorBaseEENKUlvE0_clEvENKUlvE1_clEvEUlN3c104HalfEE_EEvS5_RKT_EUliE_EEviT1_,@"STO_CUDA_ENTRY STV_DEFAULT"
_ZN2at6native18elementwise_kernelILi128ELi4EZNS0_15gpu_kernel_implIZZZNS0_15binary_internal21div_floor_kernel_cudaERNS_18TensorIteratorBaseEENKUlvE0_clEvENKUlvE1_clEvEUlN3c104HalfEE_EEvS5_RKT_EUliE_EEviT1_:
.text._ZN2at6native18elementwise_kernelILi128ELi4EZNS0_15gpu_kernel_implIZZZNS0_15binary_internal21div_floor_kernel_cudaERNS_18TensorIteratorBaseEENKUlvE0_clEvENKUlvE1_clEvEUlN3c104HalfEE_EEvS5_RKT_EUliE_EEviT1_:
        /* <DEDUP_REMOVED lines=235> */
.L_x_17089:
        /* <DEDUP_REMOVED lines=21> */
.L_x_17093:
[----:B------:R-:W2:Y:S02]  /*1000*/  LDG.E.U8 R4, [R4.64] ;  /* 0x0000002404047981 */ /* 0x000ea4000c1e1100 */
[----:B--2---:R-:W0:Y:S02]  /*1010*/  I2F.U16 R0, R4 ;  /* 0x0000000400007306 */ /* 0x004e240000101000 */
[----:B0-----:R-:W-:-:S04]  /*1020*/  F2FP.PACK_AB R0, RZ, R0 ;  /* 0x00000000ff00723e */ /* 0x001fc800000000ff */
[----:B------:R-:W-:Y:S01]  /*1030*/  PRMT R2, R0, 0x7610, R2 ;  /* 0x0000761000027816 */ /* 0x000fe20000000002 */
[----:B------:R-:W-:Y:S05]  /*1040*/  BRA `(.L_x_17095) ;  /* 0x00000ec000007947 */ /* 0x000fea0003800000 */
.L_x_17092:
        /* <DEDUP_REMOVED lines=11> */
.L_x_17097:
[----:B------:R-:W2:Y:S02]  /*1100*/  LDG.E R4, [R4.64] ;  /* 0x0000002404047981 */ /* 0x000ea4000c1e1900 */
[----:B--2---:R-:W0:Y:S02]  /*1110*/  I2F R0, R4 ;  /* 0x0000000400007306 */ /* 0x004e240000201400 */
[----:B0-----:R-:W-:-:S04]  /*1120*/  F2FP.PACK_AB R0, RZ, R0 ;  /* 0x00000000ff00723e */ /* 0x001fc800000000ff */
[----:B------:R-:W-:Y:S01]  /*1130*/  PRMT R2, R0, 0x7610, R2 ;  /* 0x0000761000027816 */ /* 0x000fe20000000002 */
[----:B------:R-:W-:Y:S05]  /*1140*/  BRA `(.L_x_17095) ;  /* 0x00000dc000007947 */ /* 0x000fea0003800000 */
.L_x_17096:
[----:B------:R-:W2:Y:S02]  /*1150*/  LDG.E.U16 R4, [R4.64] ;  /* 0x0000002404047981 */ /* 0x000ea4000c1e1500 */
[----:B--2---:R-:W0:Y:S02]  /*1160*/  I2F.S16 R0, R4 ;  /* 0x0000000400007306 */ /* 0x004e240000101400 */
[----:B0-----:R-:W-:-:S04]  /*1170*/  F2FP.PACK_AB R0, RZ, R0 ;  /* 0x00000000ff00723e */ /* 0x001fc800000000ff */
[----:B------:R-:W-:Y:S01]  /*1180*/  PRMT R2, R0, 0x7610, R2 ;  /* 0x0000761000027816 */ /* 0x000fe20000000002 */
[----:B------:R-:W-:Y:S05]  /*1190*/  BRA `(.L_x_17095) ;  /* 0x00000d7000007947 */ /* 0x000fea0003800000 */
.L_x_17091:
        /* <DEDUP_REMOVED lines=9> */
.L_x_17099:
[----:B------:R0:W5:Y:S01]  /*1230*/  LDG.E.U16 R2, [R4.64] ;  /* 0x0000002404027981 */ /* 0x000162000c1e1500 */
[----:B------:R-:W-:Y:S05]  /*1240*/  BRA `(.L_x_17095) ;  /* 0x00000cc000007947 */ /* 0x000fea0003800000 */
.L_x_17098:
        /* <DEDUP_REMOVED lines=9> */
.L_x_17101:
[----:B------:R0:W5:Y:S01]  /*12e0*/  LDG.E.U16 R2, [R4.64] ;  /* 0x0000002404027981 */ /* 0x000162000c1e1500 */
[----:B------:R-:W-:Y:S05]  /*12f0*/  BRA `(.L_x_17095) ;  /* 0x00000c1000007947 */ /* 0x000fea0003800000 */
.L_x_17100:
[----:B------:R-:W2:Y:S02]  /*1300*/  LDG.E.64 R4, [R4.64] ;  /* 0x0000002404047981 */ /* 0x000ea4000c1e1b00 */
[----:B--2---:R-:W0:Y:S01]  /*1310*/  F2F.F32.F64 R0, R4 ;  /* 0x0000000400007310 */ /* 0x004e220000301000 */
[----:B------:R-:W0:-:S14]  /*1320*/  DSETP.GEU.AND P0, PT, |R4|, c[0x2][0x0], PT ;  /* 0x008000000400762a */ /* 0x000e1c0003f0e200 */
[----:B0-----:R-:W-:-:S05]  /*1330*/  @!P0 FMUL R0, R0, 1.175494350822287508e-38 ;  /* 0x0080000000008820 */ /* 0x001fca0000400000 */
[----:B------:R-:W-:-:S04]  /*1340*/  F2FP.PACK_AB R0, RZ, R0 ;  /* 0x00000000ff00723e */ /* 0x000fc800000000ff */
[----:B------:R-:W-:Y:S01]  /*1350*/  PRMT R2, R0, 0x7610, R2 ;  /* 0x0000761000027816 */ /* 0x000fe20000000002 */
[----:B------:R-:W-:Y:S05]  /*1360*/  BRA `(.L_x_17095) ;  /* 0x00000ba000007947 */ /* 0x000fea0003800000 */
.L_x_17090:
        /* <DEDUP_REMOVED lines=14> */
.L_x_17104:
[----:B------:R-:W2:Y:S02]  /*1450*/  LDG.E.64 R4, [R4.64] ;  /* 0x0000002404047981 */ /* 0x000ea4000c1e1b00 */
[----:B--2---:R-:W0:Y:S01]  /*1460*/  F2F.F32.F64 R0, R4 ;  /* 0x0000000400007310 */ /* 0x004e220000301000 */
[----:B------:R-:W0:-:S14]  /*1470*/  DSETP.GEU.AND P0, PT, |R4|, c[0x2][0x0], PT ;  /* 0x008000000400762a */ /* 0x000e1c0003f0e200 */
[----:B0-----:R-:W-:-:S05]  /*1480*/  @!P0 FMUL R0, R0, 1.175494350822287508e-38 ;  /* 0x0080000000008820 */ /* 0x001fca0000400000 */
[----:B------:R-:W-:-:S04]  /*1490*/  F2FP.PACK_AB R0, RZ, R0 ;  /* 0x00000000ff00723e */ /* 0x000fc800000000ff */
[----:B------:R-:W-:Y:S01]  /*14a0*/  PRMT R2, R0, 0x7610, R2 ;  /* 0x0000761000027816 */ /* 0x000fe20000000002 */
[----:B------:R-:W-:Y:S05]  /*14b0*/  BRA `(.L_x_17095) ;  /* 0x00000a5000007947 */ /* 0x000fea0003800000 */
.L_x_17103:
        /* <DEDUP_REMOVED lines=28> */
.L_x_17106:
        /* <DEDUP_REMOVED lines=14> */
.L_x_17105:
[----:B------:R-:W2:Y:S02]  /*1760*/  LDG.E.U16 R0, [R4.64] ;  /* 0x0000002404007981 */ /* 0x000ea4000c1e1500 */
[----:B--2---:R-:W-:-:S04]  /*1770*/  PRMT R0, RZ, 0x5410, R0 ;  /* 0x00005410ff007816 */ /* 0x004fc80000000000 */
[----:B------:R-:W-:-:S04]  /*1780*/  F2FP.PACK_AB R0, RZ, R0 ;  /* 0x00000000ff00723e */ /* 0x000fc800000000ff */
[----:B------:R-:W-:Y:S01]  /*1790*/  PRMT R2, R0, 0x7610, R2 ;  /* 0x0000761000027816 */ /* 0x000fe20000000002 */
[----:B------:R-:W-:Y:S05]  /*17a0*/  BRA `(.L_x_17095) ;  /* 0x0000076000007947 */ /* 0x000fea0003800000 */
.L_x_17102:
        /* <DEDUP_REMOVED lines=12> */
.L_x_17109:
        /* <DEDUP_REMOVED lines=21> */
.L_x_17113:
[----:B------:R-:W-:Y:S05]  /*19c0*/  BSYNC B1 ;  /* 0x0000000000017941 */ /* 0x000fea0003800000 */
.L_x_17112:
[----:B------:R-:W-:Y:S01]  /*19d0*/  LEA R3, R0, 0x3b800000, 0x17 ;  /* 0x3b80000000037811 */ /* 0x000fe200078eb8ff */
[----:B------:R-:W-:-:S05]  /*19e0*/  IMAD.SHL.U32 R0, R2, 0x100000, RZ ;  /* 0x0010000002007824 */ /* 0x000fca00078e00ff */
[----:B------:R-:W-:Y:S02]  /*19f0*/  LOP3.LUT R0, R3, R0, R4, 0xfe, !PT ;  /* 0x0000000003007212 */ /* 0x000fe400078efe04 */
.L_x_17111:
[----:B------:R-:W-:Y:S05]  /*1a00*/  BSYNC B0 ;  /* 0x0000000000007941 */ /* 0x000fea0003800000 */
.L_x_17110:
[----:B------:R-:W-:-:S04]  /*1a10*/  F2FP.PACK_AB R0, RZ, R0 ;  /* 0x00000000ff00723e */ /* 0x000fc800000000ff */
[----:B------:R-:W-:Y:S01]  /*1a20*/  PRMT R2, R0, 0x7610, R2 ;  /* 0x0000761000027816 */ /* 0x000fe20000000002 */
[----:B------:R-:W-:Y:S05]  /*1a30*/  BRA `(.L_x_17095) ;  /* 0x000004d000007947 */ /* 0x000fea0003800000 */
.L_x_17108:
        /* <DEDUP_REMOVED lines=21> */
.L_x_17117:
[----:B------:R-:W-:Y:S05]  /*1b90*/  BSYNC B1 ;  /* 0x0000000000017941 */ /* 0x000fea0003800000 */
.L_x_17116:
[----:B------:R-:W-:Y:S01]  /*1ba0*/  LEA R3, R0, 0x37800000, 0x17 ;  /* 0x3780000000037811 */ /* 0x000fe200078eb8ff */
[----:B------:R-:W-:-:S05]  /*1bb0*/  IMAD.SHL.U32 R0, R2, 0x200000, RZ ;  /* 0x0020000002007824 */ /* 0x000fca00078e00ff */
[----:B------:R-:W-:Y:S02]  /*1bc0*/  LOP3.LUT R0, R3, R0, R4, 0xfe, !PT ;  /* 0x0000000003007212 */ /* 0x000fe400078efe04 */
.L_x_17115:
[----:B------:R-:W-:Y:S05]  /*1bd0*/  BSYNC B0 ;  /* 0x0000000000007941 */ /* 0x000fea0003800000 */
.L_x_17114:
[----:B------:R-:W-:-:S04]  /*1be0*/  F2FP.PACK_AB R0, RZ, R0 ;  /* 0x00000000ff00723e */ /* 0x000fc800000000ff */
[----:B------:R-:W-:Y:S01]  /*1bf0*/  PRMT R2, R0, 0x7610, R2 ;  /* 0x0000761000027816 */ /* 0x000fe20000000002 */
[----:B------:R-:W-:Y:S05]  /*1c00*/  BRA `(.L_x_17095) ;  /* 0x0000030000007947 */ /* 0x000fea0003800000 */
.L_x_17107:
        /* <DEDUP_REMOVED lines=14> */
.L_x_17121:
[----:B------:R-:W-:Y:S05]  /*1cf0*/  BSYNC B0 ;  /* 0x0000000000007941 */ /* 0x000fea0003800000 */
.L_x_17120:
[----:B------:R-:W-:-:S04]  /*1d00*/  F2FP.PACK_AB R0, RZ, R0 ;  /* 0x00000000ff00723e */ /* 0x000fc800000000ff */
[----:B------:R-:W-:Y:S01]  /*1d10*/  PRMT R2, R0, 0x7610, R2 ;  /* 0x0000761000027816 */ /* 0x000fe20000000002 */
[----:B------:R-:W-:Y:S05]  /*1d20*/  BRA `(.L_x_17095) ;  /* 0x000001e000007947 */ /* 0x000fea0003800000 */
.L_x_17094:
        /* <DEDUP_REMOVED lines=21> */
.L_x_17119:
[----:B------:R-:W2:Y:S02]  /*1e80*/  LDG.E.64 R4, [R4.64] ;  /* 0x0000002404047981 */ /* 0x000ea4000c1e1b00 */
[----:B--2---:R-:W0:Y:S02]  /*1e90*/  I2F.U64 R0, R4 ;  /* 0x0000000400007312 */ /* 0x004e240000301000 */
[----:B0-----:R-:W-:-:S04]  /*1ea0*/  F2FP.PACK_AB R0, RZ, R0 ;  /* 0x00000000ff00723e */ /* 0x001fc800000000ff */
[----:B------:R-:W-:Y:S01]  /*1eb0*/  PRMT R2, R0, 0x7610, R2 ;  /* 0x0000761000027816 */ /* 0x000fe20000000002 */
[----:B------:R-:W-:Y:S05]  /*1ec0*/  BRA `(.L_x_17095) ;  /* 0x0000004000007947 */ /* 0x000fea0003800000 */
.L_x_17118:
[----:B------:R-:W2:Y:S02]  /*1ed0*/  LDG.E R4, [R4.64] ;  /* 0x0000002404047981 */ /* 0x000ea4000c1e1900 */
[----:B--2---:R-:W0:Y:S02]  /*1ee0*/  I2F.U32 R0, R4 ;  /* 0x0000000400007306 */ /* 0x004e240000201000 */
[----:B0-----:R-:W-:-:S04]  /*1ef0*/  F2FP.PACK_AB R0, RZ, R0 ;  /* 0x00000000ff00723e */ /* 0x001fc800000000ff */
[----:B------:R-:W-:-:S05]  /*1f00*/  PRMT R2, R0, 0x7610, R2 ;  /* 0x0000761000027816 */ /* 0x000fca0000000002 */
.L_x_17095:
[----:B-----5:R-:W-:Y:S01]  /*1f10*/  HADD2.F32 R0, -RZ, R2.H0_H0 ;  /* 0x20000002ff007230 */ /* 0x020fe20000004100 */
[----:B------:R-:W-:Y:S04]  /*1f20*/  BSSY B0, `(.L_x_17122) ;  /* 0x0000041000007945 */ /* 0x000fe80003800000 */
        /* <DEDUP_REMOVED lines=27> */
.L_x_17127:
[----:B------:R-:W-:Y:S01]  /*20e0*/  FSETP.GEU.FTZ.AND P0, PT, R7, -R3, PT ;  /* 0x800000030700720b */ /* 0x000fe20003f1e000 */
[----:B------:R-:W-:-:S12]  /*20f0*/  FADD.FTZ R5, R5, -1 ;  /* 0xbf80000005057421 */ /* 0x000fd80000010000 */
[----:B------:R-:W-:Y:S02]  /*2100*/  @!P0 FADD.FTZ R5, R5, -1 ;  /* 0xbf80000005058421 */ /* 0x000fe40000010000 */
.L_x_17126:
[----:B------:R-:W-:Y:S05]  /*2110*/  BSYNC B1 ;  /* 0x0000000000017941 */ /* 0x000fea0003800000 */
.L_x_17125:
[----:B------:R-:W-:Y:S01]  /*2120*/  FFMA.FTZ R4, -R3, R5, R4 ;  /* 0x0000000503047223 */ /* 0x000fe20000010104 */
[----:B------:R-:W-:Y:S05]  /*2130*/  BRA `(.L_x_17123) ;  /* 0x000001f000007947 */ /* 0x000fea0003800000 */
.L_x_17124:
        /* <DEDUP_REMOVED lines=15> */
.L_x_17130:
        /* <DEDUP_REMOVED lines=13> */
.L_x_17129:
[----:B------:R-:W-:Y:S05]  /*2300*/  BSYNC B1 ;  /* 0x0000000000017941 */ /* 0x000fea0003800000 */
.L_x_17128:
[----:B------:R-:W-:-:S04]  /*2310*/  FMUL.FTZ R5, R5, 1.1920928955078125e-07 ;  /* 0x3400000005057820 */ /* 0x000fc80000410000 */
[----:B------:R-:W-:Y:S02]  /*2320*/  FMUL.FTZ R4, R10, R5 ;  /* 0x000000050a047220 */ /* 0x000fe40000410000 */
.L_x_17123:
[----:B------:R-:W-:Y:S05]  /*2330*/  BSYNC B0 ;  /* 0x0000000000007941 */ /* 0x000fea0003800000 */
.L_x_17122:
[C---:B------:R-:W-:Y:S01]  /*2340*/  FSETP.GTU.FTZ.AND P0, PT, |R4|.reuse, +INF , PT ;  /* 0x7f8000000400780b */ /* 0x040fe20003f1c200 */
[----:B------:R-:W1:Y:S01]  /*2350*/  LDC.U8 R5, c[0x0][0x380] ;  /* 0x0000e000ff057b82 */ /* 0x000e620000000000 */
[C---:B0-----:R-:W-:Y:S01]  /*2360*/  LOP3.LUT R3, R4.reuse, 0x80000000, R0, 0xb8, !PT ;  /* 0x8000000004037812 */ /* 0x041fe200078eb800 */
[----:B------:R-:W-:Y:S01]  /*2370*/  HADD2.F32 R0, -RZ, R2.H0_H0 ;  /* 0x20000002ff007230 */ /* 0x000fe20000004100 */
[----:B------:R-:W-:Y:S01]  /*2380*/  FSETP.LEU.FTZ.AND P1, PT, RZ, c[0x0][0x370], PT ;  /* 0x0000dc00ff007a0b */ /* 0x000fe20003f3b000 */
[----:B------:R-:W-:Y:S01]  /*2390*/  BSSY B0, `(.L_x_17131) ;  /* 0x0000017000007945 */ /* 0x000fe20003800000 */
[----:B------:R-:W-:-:S04]  /*23a0*/  FSEL R3, R4, R3, P0 ;  /* 0x0000000304037208 */ /* 0x000fc80000000000 */
[C---:B------:R-:W-:Y:S02]  /*23b0*/  FSETP.NEU.FTZ.AND P0, PT, R3.reuse, RZ, PT ;  /* 0x000000ff0300720b */ /* 0x040fe40003f1d000 */
        /* <DEDUP_REMOVED lines=20> */
.L_x_17132:
[----:B------:R-:W-:Y:S05]  /*2500*/  BSYNC B0 ;  /* 0x0000000000007941 */ /* 0x000fea0003800000 */
.L_x_17131:
        /* <DEDUP_REMOVED lines=13> */
.L_x_17136:
[----:B------:R-:W-:-:S06]  /*25e0*/  HADD2.F32 R3, -RZ, R2.H0_H0 ;  /* 0x20000002ff037230 */ /* 0x000fcc0000004100 */
[----:B------:R-:W0:Y:S02]  /*25f0*/  F2I.S64.TRUNC R2, R3 ;  /* 0x0000000300027311 */ /* 0x000e24000020d900 */
[----:B0-----:R0:W-:Y:S01]  /*2600*/  STG.E.U8 [R16.64], R2 ;  /* 0x0000000210007986 */ /* 0x0011e2000c101124 */
[----:B------:R-:W-:Y:S05]  /*2610*/  BRA `(.L_x_17138) ;  /* 0x00000e4000007947 */ /* 0x000fea0003800000 */
.L_x_17135:
        /* <DEDUP_REMOVED lines=10> */
.L_x_17140:
[----:B------:R-:W-:-:S04]  /*26c0*/  HADD2.F32 R2, -RZ, R2.H0_H0 ;  /* 0x20000002ff027230 */ /* 0x000fc80000004100 */
[----:B------:R-:W0:Y:S02]  /*26d0*/  F2I.FTZ.TRUNC.NTZ R3, R2 ;  /* 0x0000000200037305 */ /* 0x000e24000021f100 */
[----:B0-----:R0:W-:Y:S01]  /*26e0*/  STG.E [R16.64], R3 ;  /* 0x0000000310007986 */ /* 0x0011e2000c101924 */
[----:B------:R-:W-:Y:S05]  /*26f0*/  BRA `(.L_x_17138) ;  /* 0x00000d6000007947 */ /* 0x000fea0003800000 */
.L_x_17139:
[----:B------:R-:W-:-:S04]  /*2700*/  HADD2.F32 R2, -RZ, R2.H0_H0 ;  /* 0x20000002ff027230 */ /* 0x000fc80000004100 */
[----:B------:R-:W0:Y:S02]  /*2710*/  F2I.FTZ.TRUNC.NTZ R3, R2 ;  /* 0x0000000200037305 */ /* 0x000e24000021f100 */
[----:B0-----:R0:W-:Y:S01]  /*2720*/  STG.E.U16 [R16.64], R3 ;  /* 0x0000000310007986 */ /* 0x0011e2000c101524 */
[----:B------:R-:W-:Y:S05]  /*2730*/  BRA `(.L_x_17138) ;  /* 0x00000d2000007947 */ /* 0x000fea0003800000 */
.L_x_17134:
        /* <DEDUP_REMOVED lines=9> */
.L_x_17142:
[----:B------:R0:W-:Y:S01]  /*27d0*/  STG.E.U16 [R16.64], R2 ;  /* 0x0000000210007986 */ /* 0x0001e2000c101524 */
[----:B------:R-:W-:Y:S05]  /*27e0*/  BRA `(.L_x_17138) ;  /* 0x00000c7000007947 */ /* 0x000fea0003800000 */
.L_x_17141:
        /* <DEDUP_REMOVED lines=10> */
.L_x_17144:
[----:B------:R-:W-:-:S05]  /*2890*/  HADD2.F32 R0, -RZ, R2.H0_H0 ;  /* 0x20000002ff007230 */ /* 0x000fca0000004100 */
[----:B------:R-:W-:-:S04]  /*28a0*/  F2FP.PACK_AB R0, RZ, R0 ;  /* 0x00000000ff00723e */ /* 0x000fc800000000ff */
[----:B------:R-:W-:-:S05]  /*28b0*/  PRMT R0, R0, 0x5410, RZ ;  /* 0x0000541000007816 */ /* 0x000fca00000000ff */
[----:B------:R0:W-:Y:S01]  /*28c0*/  STG.E [R16.64], R0 ;  /* 0x0000000010007986 */ /* 0x0001e2000c101924 */
[----:B------:R-:W-:Y:S05]  /*28d0*/  BRA `(.L_x_17138) ;  /* 0x00000b8000007947 */ /* 0x000fea0003800000 */
.L_x_17143:
[----:B------:R-:W-:-:S05]  /*28e0*/  HADD2.F32 R2, -RZ, R2.H0_H0 ;  /* 0x20000002ff027230 */ /* 0x000fca0000004100 */
[----:B------:R-:W-:-:S06]  /*28f0*/  FMUL.FTZ R2, R2, 1 ;  /* 0x3f80000002027820 */ /* 0x000fcc0000410000 */
[----:B------:R-:W0:Y:S02]  /*2900*/  F2F.F64.F32 R2, R2 ;  /* 0x0000000200027310 */ /* 0x000e240000201800 */
[----:B0-----:R0:W-:Y:S01]  /*2910*/  STG.E.64 [R16.64], R2 ;  /* 0x0000000210007986 */ /* 0x0011e2000c101b24 */
[----:B------:R-:W-:Y:S05]  /*2920*/  BRA `(.L_x_17138) ;  /* 0x00000b3000007947 */ /* 0x000fea0003800000 */
.L_x_17133:
        /* <DEDUP_REMOVED lines=13> */
.L_x_17147:
[----:B------:R-:W-:Y:S01]  /*2a00*/  HADD2.F32 R2, -RZ, R2.H0_H0 ;  /* 0x20000002ff027230 */ /* 0x000fe20000004100 */
[----:B------:R-:W-:-:S04]  /*2a10*/  CS2R R6, SRZ ;  /* 0x0000000000067805 */ /* 0x000fc8000001ff00 */
[----:B------:R-:W-:-:S04]  /*2a20*/  FMUL.FTZ R2, R2, 1 ;  /* 0x3f80000002027820 */ /* 0x000fc80000410000 */
[----:B------:R-:W0:Y:S02]  /*2a30*/  F2F.F64.F32 R4, R2 ;  /* 0x0000000200047310 */ /* 0x000e240000201800 */
[----:B0-----:R0:W-:Y:S01]  /*2a40*/  STG.E.128 [R16.64], R4 ;  /* 0x0000000410007986 */ /* 0x0011e2000c101d24 */
[----:B------:R-:W-:Y:S05]  /*2a50*/  BRA `(.L_x_17138) ;  /* 0x00000a0000007947 */ /* 0x000fea0003800000 */
.L_x_17146:
        /* <DEDUP_REMOVED lines=21> */
.L_x_17151:
[----:B------:R-:W-:Y:S05]  /*2bb0*/  BSYNC B0 ;  /* 0x0000000000007941 */ /* 0x000fea0003800000 */
.L_x_17150:
[----:B------:R-:W-:-:S05]  /*2bc0*/  LOP3.LUT R3, R0, R3, RZ, 0xfc, !PT ;  /* 0x0000000300037212 */ /* 0x000fca00078efcff */
[----:B------:R0:W-:Y:S01]  /*2bd0*/  STG.E.U8 [R16.64], R3 ;  /* 0x0000000310007986 */ /* 0x0001e2000c101124 */
[----:B------:R-:W-:Y:S05]  /*2be0*/  BRA `(.L_x_17138) ;  /* 0x0000087000007947 */ /* 0x000fea0003800000 */
.L_x_17149:
        /* <DEDUP_REMOVED lines=13> */
.L_x_17153:
[----:B------:R-:W-:Y:S01]  /*2cc0*/  IMAD.MOV.U32 R0, RZ, RZ, 0x7f ;  /* 0x0000007fff007424 */ /* 0x000fe200078e00ff */
[----:B------:R-:W-:-:S04]  /*2cd0*/  ISETP.GT.U32.AND P0, PT, R2, 0x7f800000, PT ;  /* 0x7f8000000200780c */ /* 0x000fc80003f04070 */
[----:B------:R-:W-:-:S04]  /*2ce0*/  SEL R0, R0, 0x7c, P0 ;  /* 0x0000007c00007807 */ /* 0x000fc80000000000 */
.L_x_17154:
[----:B------:R-:W-:Y:S05]  /*2cf0*/  BSYNC B0 ;  /* 0x0000000000007941 */ /* 0x000fea0003800000 */
.L_x_17152:
[----:B------:R-:W-:-:S04]  /*2d00*/  LOP3.LUT R2, R3, 0x80000000, RZ, 0xc0, !PT ;  /* 0x8000000003027812 */ /* 0x000fc800078ec0ff */
[----:B------:R-:W-:-:S04]  /*2d10*/  SHF.R.U32.HI R3, RZ, 0x18, R2 ;  /* 0x00000018ff037819 */ /* 0x000fc80000011602 */
[----:B------:R-:W-:-:S05]  /*2d20*/  LOP3.LUT R3, R0, R3, RZ, 0xfc, !PT ;  /* 0x0000000300037212 */ /* 0x000fca00078efcff */
[----:B------:R0:W-:Y:S01]  /*2d30*/  STG.E.U8 [R16.64], R3 ;  /* 0x0000000310007986 */ /* 0x0001e2000c101124 */
[----:B------:R-:W-:Y:S05]  /*2d40*/  BRA `(.L_x_17138) ;  /* 0x0000071000007947 */ /* 0x000fea0003800000 */
.L_x_17148:
[----:B------:R-:W-:-:S05]  /*2d50*/  HADD2.F32 R0, -RZ, R2.H0_H0 ;  /* 0x20000002ff007230 */ /* 0x000fca0000004100 */
[----:B------:R-:W-:-:S05]  /*2d60*/  F2FP.BF16.PACK_AB R0, RZ, R0 ;  /* 0x00000000ff00723e */ /* 0x000fca00000010ff */
[----:B------:R0:W-:Y:S01]  /*2d70*/  STG.E.U16 [R16.64], R0 ;  /* 0x0000000010007986 */ /* 0x0001e2000c101524 */
[----:B------:R-:W-:Y:S05]  /*2d80*/  BRA `(.L_x_17138) ;  /* 0x000006d000007947 */ /* 0x000fea0003800000 */
.L_x_17145:
        /* <DEDUP_REMOVED lines=12> */
.L_x_17157:
        /* <DEDUP_REMOVED lines=17> */
.L_x_17160:
[----:B------:R-:W-:-:S04]  /*2f60*/  LOP3.LUT R2, R3, 0x80000000, RZ, 0xc0, !PT ;  /* 0x8000000003027812 */ /* 0x000fc800078ec0ff */
[----:B------:R-:W-:-:S04]  /*2f70*/  SHF.R.U32.HI R3, RZ, 0x18, R2 ;  /* 0x00000018ff037819 */ /* 0x000fc80000011602 */
[----:B------:R-:W-:-:S04]  /*2f80*/  LOP3.LUT R0, R0, R3, RZ, 0xfc, !PT ;  /* 0x0000000300007212 */ /* 0x000fc800078efcff */
[----:B------:R-:W-:Y:S02]  /*2f90*/  PRMT R8, R0, 0x7610, R8 ;  /* 0x0000761000087816 */ /* 0x000fe40000000008 */
.L_x_17159:
[----:B------:R-:W-:Y:S05]  /*2fa0*/  BSYNC B0 ;  /* 0x0000000000007941 */ /* 0x000fea0003800000 */
.L_x_17158:
[----:B------:R0:W-:Y:S01]  /*2fb0*/  STG.E.U8 [R16.64], R8 ;  /* 0x0000000810007986 */ /* 0x0001e2000c101124 */
[----:B------:R-:W-:Y:S05]  /*2fc0*/  BRA `(.L_x_17138) ;  /* 0x0000049000007947 */ /* 0x000fea0003800000 */
.L_x_17156:
        /* <DEDUP_REMOVED lines=17> */
.L_x_17163:
[----:B------:R-:W-:-:S04]  /*30e0*/  LOP3.LUT R2, R3, 0x80000000, RZ, 0xc0, !PT ;  /* 0x8000000003027812 */ /* 0x000fc800078ec0ff */
[----:B------:R-:W-:-:S04]  /*30f0*/  SHF.R.U32.HI R3, RZ, 0x18, R2 ;  /* 0x00000018ff037819 */ /* 0x000fc80000011602 */
[----:B------:R-:W-:-:S04]  /*3100*/  LOP3.LUT R0, R0, R3, RZ, 0xfc, !PT ;  /* 0x0000000300007212 */ /* 0x000fc800078efcff */
[----:B------:R-:W-:Y:S02]  /*3110*/  PRMT R8, R0, 0x7610, R8 ;  /* 0x0000761000087816 */ /* 0x000fe40000000008 */
.L_x_17162:
[----:B------:R-:W-:Y:S05]  /*3120*/  BSYNC B0 ;  /* 0x0000000000007941 */ /* 0x000fea0003800000 */
.L_x_17161:
[----:B------:R0:W-:Y:S01]  /*3130*/  STG.E.U8 [R16.64], R8 ;  /* 0x0000000810007986 */ /* 0x0001e2000c101124 */
[----:B------:R-:W-:Y:S05]  /*3140*/  BRA `(.L_x_17138) ;  /* 0x0000031000007947 */ /* 0x000fea0003800000 */
.L_x_17155:
        /* <DEDUP_REMOVED lines=22> */
.L_x_17137:
        /* <DEDUP_REMOVED lines=20> */
.L_x_17165:
[----:B------:R-:W-:-:S06]  /*33f0*/  HADD2.F32 R2, -RZ, R2.H0_H0 ;  /* 0x20000002ff027230 */ /* 0x000fcc0000004100 */
[----:B------:R-:W0:Y:S02]  /*3400*/  F2I.U64.TRUNC R2, R2 ;  /* 0x0000000200027311 */ /* 0x000e24000020d800 */
[----:B0-----:R0:W-:Y:S01]  /*3410*/  STG.E.64 [R16.64], R2 ;  /* 0x0000000210007986 */ /* 0x0011e2000c101b24 */
[----:B------:R-:W-:Y:S05]  /*3420*/  BRA `(.L_x_17138) ;  /* 0x0000003000007947 */ /* 0x000fea0003800000 */
.L_x_17164:
[----:B------:R-:W-:-:S04]  /*3430*/  HADD2.F32 R2, -RZ, R2.H0_H0 ;  /* 0x20000002ff027230 */ /* 0x000fc80000004100 */
[----:B------:R-:W0:Y:S02]  /*3440*/  F2I.FTZ.U32.TRUNC.NTZ R3, R2 ;  /* 0x0000000200037305 */ /* 0x000e24000021f000 */
[----:B0-----:R0:W-:Y:S02]  /*3450*/  STG.E [R16.64], R3 ;  /* 0x0000000310007986 */ /* 0x0011e4000c101924 */
.L_x_17138:
[----:B------:R-:W-:Y:S02]  /*3460*/  IADD3 R19, R19, 0x80, RZ ;  /* 0x0000008013137810 */ /* 0x000fe40007ffe0ff */
.L_x_17088:
[----:B------:R-:W-:Y:S05]  /*3470*/  BSYNC B6 ;  /* 0x0000000000067941 */ /* 0x000fea0003800000 */
.L_x_17087:
        /* <DEDUP_REMOVED lines=231> */
.L_x_17168:
        /* <DEDUP_REMOVED lines=20> */
.L_x_17172:
[----:B------:R-:W2:Y:S02]  /*4430*/  LDG.E.U8 R2, [R2.64] ;  /* 0x0000002402027981 */ /* 0x000ea4000c1e1100 */
[----:B--2---:R-:W0:Y:S02]  /*4440*/  I2F.U16 R0, R2 ;  /* 0x0000000200007306 */ /* 0x004e240000101000 */
[----:B0-----:R-:W-:Y:S01]  /*4450*/  F2FP.PACK_AB R0, RZ, R0 ;  /* 0x00000000ff00723e */ /* 0x001fe200000000ff */
[----:B------:R-:W-:Y:S05]  /*4460*/  BRA `(.L_x_17174) ;  /* 0x00000e1000007947 */ /* 0x000fea0003800000 */
.L_x_17171:
        /* <DEDUP_REMOVED lines=10> */
.L_x_17176:
[----:B------:R-:W2:Y:S02]  /*4510*/  LDG.E R2, [R2.64] ;  /* 0x0000002402027981 */ /* 0x000ea4000c1e1900 */
[----:B--2---:R-:W0:Y:S02]  /*4520*/  I2F R0, R2 ;  /* 0x0000000200007306 */ /* 0x004e240000201400 */
[----:B0-----:R-:W-:Y:S01]  /*4530*/  F2FP.PACK_AB R0, RZ, R0 ;  /* 0x00000000ff00723e */ /* 0x001fe200000000ff */
[----:B------:R-:W-:Y:S05]  /*4540*/  BRA `(.L_x_17174) ;  /* 0x00000d3000007947 */ /* 0x000fea0003800000 */
.L_x_17175:
[----:B------:R-:W2:Y:S02]  /*4550*/  LDG.E.U16 R2, [R2.64] ;  /* 0x0000002402027981 */ /* 0x000ea4000c1e1500 */
[----:B--2---:R-:W0:Y:S02]  /*4560*/  I2F.S16 R0, R2 ;  /* 0x0000000200007306 */ /* 0x004e240000101400 */
[----:B0-----:R-:W-:Y:S01]  /*4570*/  F2FP.PACK_AB R0, RZ, R0 ;  /* 0x00000000ff00723e */ /* 0x001fe200000000ff */
[----:B------:R-:W-:Y:S05]  /*4580*/  BRA `(.L_x_17174) ;  /* 0x00000cf000007947 */ /* 0x000fea0003800000 */
.L_x_17170:
        /* <DEDUP_REMOVED lines=9> */
.L_x_17178:
[----:B------:R0:W5:Y:S01]  /*4620*/  LDG.E.U16 R0, [R2.64] ;  /* 0x0000002402007981 */ /* 0x000162000c1e1500 */
[----:B------:R-:W-:Y:S05]  /*4630*/  BRA `(.L_x_17174) ;  /* 0x00000c4000007947 */ /* 0x000fea0003800000 */
.L_x_17177:
        /* <DEDUP_REMOVED lines=9> */
.L_x_17180:
[----:B------:R0:W5:Y:S01]  /*46d0*/  LDG.E.U16 R0, [R2.64] ;  /* 0x0000002402007981 */ /* 0x000162000c1e1500 */
[----:B------:R-:W-:Y:S05]  /*46e0*/  BRA `(.L_x_17174) ;  /* 0x00000b9000007947 */ /* 0x000fea0003800000 */
.L_x_17179:
[----:B------:R-:W2:Y:S02]  /*46f0*/  LDG.E.64 R2, [R2.64] ;  /* 0x0000002402027981 */ /* 0x000ea4000c1e1b00 */
[----:B--2---:R-:W0:Y:S01]  /*4700*/  F2F.F32.F64 R0, R2 ;  /* 0x0000000200007310 */ /* 0x004e220000301000 */
[----:B------:R-:W0:-:S14]  /*4710*/  DSETP.GEU.AND P0, PT, |R2|, c[0x2][0x0], PT ;  /* 0x008000000200762a */ /* 0x000e1c0003f0e200 */
[----:B0-----:R-:W-:-:S05]  /*4720*/  @!P0 FMUL R0, R0, 1.175494350822287508e-38 ;  /* 0x0080000000008820 */ /* 0x001fca0000400000 */
[----:B------:R-:W-:Y:S01]  /*4730*/  F2FP.PACK_AB R0, RZ, R0 ;  /* 0x00000000ff00723e */ /* 0x000fe200000000ff */
[----:B------:R-:W-:Y:S05]  /*4740*/  BRA `(.L_x_17174) ;  /* 0x00000b3000007947 */ /* 0x000fea0003800000 */
.L_x_17169:
        /* <DEDUP_REMOVED lines=13> */
.L_x_17183:
[----:B------:R-:W2:Y:S02]  /*4820*/  LDG.E.64 R2, [R2.64] ;  /* 0x0000002402027981 */ /* 0x000ea4000c1e1b00 */
[----:B--2---:R-:W0:Y:S01]  /*4830*/  F2F.F32.F64 R0, R2 ;  /* 0x0000000200007310 */ /* 0x004e220000301000 */
[----:B------:R-:W0:-:S14]  /*4840*/  DSETP.GEU.AND P0, PT, |R2|, c[0x2][0x0], PT ;  /* 0x008000000200762a */ /* 0x000e1c0003f0e200 */
[----:B0-----:R-:W-:-:S05]  /*4850*/  @!P0 FMUL R0, R0, 1.175494350822287508e-38 ;  /* 0x0080000000008820 */ /* 0x001fca0000400000 */
[----:B------:R-:W-:Y:S01]  /*4860*/  F2FP.PACK_AB R0, RZ, R0 ;  /* 0x00000000ff00723e */ /* 0x000fe200000000ff */
[----:B------:R-:W-:Y:S05]  /*4870*/  BRA `(.L_x_17174) ;  /* 0x00000a0000007947 */ /* 0x000fea0003800000 */
.L_x_17182:
        /* <DEDUP_REMOVED lines=28> */
.L_x_17185:
        /* <DEDUP_REMOVED lines=15> */
.L_x_17184:
[----:B------:R-:W2:Y:S02]  /*4b30*/  LDG.E.U16 R0, [R2.64] ;  /* 0x0000002402007981 */ /* 0x000ea4000c1e1500 */
[----:B--2---:R-:W-:-:S04]  /*4b40*/  PRMT R0, RZ, 0x5410, R0 ;  /* 0x00005410ff007816 */ /* 0x004fc80000000000 */
[----:B------:R-:W-:Y:S01]  /*4b50*/  F2FP.PACK_AB R0, RZ, R0 ;  /* 0x00000000ff00723e */ /* 0x000fe200000000ff */
[----:B------:R-:W-:Y:S05]  /*4b60*/  BRA `(.L_x_17174) ;  /* 0x0000071000007947 */ /* 0x000fea0003800000 */
.L_x_17181:
        /* <DEDUP_REMOVED lines=12> */
.L_x_17188:
        /* <DEDUP_REMOVED lines=21> */
.L_x_17192:
[----:B------:R-:W-:Y:S05]  /*4d80*/  BSYNC B1 ;  /* 0x0000000000017941 */ /* 0x000fea0003800000 */
.L_x_17191:
[----:B------:R-:W-:Y:S01]  /*4d90*/  LEA R3, R0, 0x3b800000, 0x17 ;  /* 0x3b80000000037811 */ /* 0x000fe200078eb8ff */
[----:B------:R-:W-:-:S05]  /*4da0*/  IMAD.SHL.U32 R0, R2, 0x100000, RZ ;  /* 0x0010000002007824 */ /* 0x000fca00078e00ff */
[----:B------:R-:W-:Y:S02]  /*4db0*/  LOP3.LUT R0, R3, R0, R4, 0xfe, !PT ;  /* 0x0000000003007212 */ /* 0x000fe400078efe04 */
.L_x_17190:
[----:B------:R-:W-:Y:S05]  /*4dc0*/  BSYNC B0 ;  /* 0x0000000000007941 */ /* 0x000fea0003800000 */
.L_x_17189:
[----:B------:R-:W-:Y:S01]  /*4dd0*/  F2FP.PACK_AB R0, RZ, R0 ;  /* 0x00000000ff00723e */ /* 0x000fe200000000ff */
[----:B------:R-:W-:Y:S05]  /*4de0*/  BRA `(.L_x_17174) ;  /* 0x0000049000007947 */ /* 0x000fea0003800000 */
.L_x_17187:
        /* <DEDUP_REMOVED lines=21> */
.L_x_17196:
[----:B------:R-:W-:Y:S05]  /*4f40*/  BSYNC B1 ;  /* 0x0000000000017941 */ /* 0x000fea0003800000 */
.L_x_17195:
[----:B------:R-:W-:Y:S01]  /*4f50*/  LEA R3, R0, 0x37800000, 0x17 ;  /* 0x3780000000037811 */ /* 0x000fe200078eb8ff */
[----:B------:R-:W-:-:S05]  /*4f60*/  IMAD.SHL.U32 R0, R2, 0x200000, RZ ;  /* 0x0020000002007824 */ /* 0x000fca00078e00ff */
[----:B------:R-:W-:Y:S02]  /*4f70*/  LOP3.LUT R0, R3, R0, R4, 0xfe, !PT ;  /* 0x0000000003007212 */ /* 0x000fe400078efe04 */
.L_x_17194:
[----:B------:R-:W-:Y:S05]  /*4f80*/  BSYNC B0 ;  /* 0x0000000000007941 */ /* 0x000fea0003800000 */
.L_x_17193:
[----:B------:R-:W-:Y:S01]  /*4f90*/  F2FP.PACK_AB R0, RZ, R0 ;  /* 0x00000000ff00723e */ /* 0x000fe200000000ff */
[----:B------:R-:W-:Y:S05]  /*4fa0*/  BRA `(.L_x_17174) ;  /* 0x000002d000007947 */ /* 0x000fea0003800000 */
.L_x_17186:
        /* <DEDUP_REMOVED lines=14> */
.L_x_17200:
[----:B------:R-:W-:Y:S05]  /*5090*/  BSYNC B0 ;  /* 0x0000000000007941 */ /* 0x000fea0003800000 */
.L_x_17199:
[----:B------:R-:W-:Y:S01]  /*50a0*/  F2FP.PACK_AB R0, RZ, R0 ;  /* 0x00000000ff00723e */ /* 0x000fe200000000ff */
[----:B------:R-:W-:Y:S05]  /*50b0*/  BRA `(.L_x_17174) ;  /* 0x000001c000007947 */ /* 0x000fea0003800000 */
.L_x_17173:
        /* <DEDUP_REMOVED lines=21> */
.L_x_17198:
[----:B------:R-:W2:Y:S02]  /*5210*/  LDG.E.64 R2, [R2.64] ;  /* 0x0000002402027981 */ /* 0x000ea4000c1e1b00 */
[----:B--2---:R-:W0:Y:S02]  /*5220*/  I2F.U64 R0, R2 ;  /* 0x0000000200007312 */ /* 0x004e240000301000 */
[----:B0-----:R-:W-:Y:S01]  /*5230*/  F2FP.PACK_AB R0, RZ, R0 ;  /* 0x00000000ff00723e */ /* 0x001fe200000000ff */
[----:B------:R-:W-:Y:S05]  /*5240*/  BRA `(.L_x_17174) ;  /* 0x0000003000007947 */ /* 0x000fea0003800000 */
.L_x_17197:
[----:B------:R-:W2:Y:S02]  /*5250*/  LDG.E R2, [R2.64] ;  /* 0x0000002402027981 */ /* 0x000ea4000c1e1900 */
[----:B--2---:R-:W0:Y:S02]  /*5260*/  I2F.U32 R0, R2 ;  /* 0x0000000200007306 */ /* 0x004e240000201000 */
[----:B0-----:R-:W-:-:S06]  /*5270*/  F2FP.PACK_AB R0, RZ, R0 ;  /* 0x00000000ff00723e */ /* 0x001fcc00000000ff */
.L_x_17174:
[----:B0----5:R-:W-:Y:S01]  /*5280*/  HADD2.F32 R2, -RZ, R0.H0_H0 ;  /* 0x20000000ff027230 */ /* 0x021fe20000004100 */
[----:B------:R-:W-:Y:S04]  /*5290*/  BSSY B0, `(.L_x_17201) ;  /* 0x0000041000007945 */ /* 0x000fe80003800000 */
        /* <DEDUP_REMOVED lines=27> */
.L_x_17206:
[----:B------:R-:W-:Y:S01]  /*5450*/  FSETP.GEU.FTZ.AND P0, PT, R5, -R6, PT ;  /* 0x800000060500720b */ /* 0x000fe20003f1e000 */
[----:B------:R-:W-:-:S12]  /*5460*/  FADD.FTZ R4, R4, -1 ;  /* 0xbf80000004047421 */ /* 0x000fd80000010000 */
[----:B------:R-:W-:Y:S02]  /*5470*/  @!P0 FADD.FTZ R4, R4, -1 ;  /* 0xbf80000004048421 */ /* 0x000fe40000010000 */
.L_x_17205:
[----:B------:R-:W-:Y:S05]  /*5480*/  BSYNC B1 ;  /* 0x0000000000017941 */ /* 0x000fea0003800000 */
.L_x_17204:
[----:B------:R-:W-:Y:S01]  /*5490*/  FFMA.FTZ R3, -R6, R4, R3 ;  /* 0x0000000406037223 */ /* 0x000fe20000010103 */
[----:B------:R-:W-:Y:S05]  /*54a0*/  BRA `(.L_x_17202) ;  /* 0x000001f000007947 */ /* 0x000fea0003800000 */
.L_x_17203:
        /* <DEDUP_REMOVED lines=15> */
.L_x_17209:
        /* <DEDUP_REMOVED lines=13> */
.L_x_17208:
[----:B------:R-:W-:Y:S05]  /*5670*/  BSYNC B1 ;  /* 0x0000000000017941 */ /* 0x000fea0003800000 */
.L_x_17207:
[----:B------:R-:W-:-:S04]  /*5680*/  FMUL.FTZ R3, R4, 1.1920928955078125e-07 ;  /* 0x3400000004037820 */ /* 0x000fc80000410000 */
[----:B------:R-:W-:Y:S02]  /*5690*/  FMUL.FTZ R3, R8, R3 ;  /* 0x0000000308037220 */ /* 0x000fe40000410000 */
.L_x_17202:
[----:B------:R-:W-:Y:S05]  /*56a0*/  BSYNC B0 ;  /* 0x0000000000007941 */ /* 0x000fea0003800000 */
.L_x_17201:
[C---:B------:R-:W-:Y:S01]  /*56b0*/  FSETP.GTU.FTZ.AND P0, PT, |R3|.reuse, +INF , PT ;  /* 0x7f8000000300780b */ /* 0x040fe20003f1c200 */
[----:B------:R-:W1:Y:S01]  /*56c0*/  LDC.U8 R5, c[0x0][0x380] ;  /* 0x0000e000ff057b82 */ /* 0x000e620000000000 */
[C---:B------:R-:W-:Y:S01]  /*56d0*/  LOP3.LUT R2, R3.reuse, 0x80000000, R2, 0xb8, !PT ;  /* 0x8000000003027812 */ /* 0x040fe200078eb802 */
[----:B------:R-:W-:Y:S01]  /*56e0*/  BSSY B0, `(.L_x_17210) ;  /* 0x0000019000007945 */ /* 0x000fe20003800000 */
[----:B------:R-:W-:Y:S02]  /*56f0*/  FSETP.LEU.FTZ.AND P2, PT, RZ, c[0x0][0x370], PT ;  /* 0x0000dc00ff007a0b */ /* 0x000fe40003f5b000 */
[----:B------:R-:W-:Y:S01]  /*5700*/  FSEL R2, R3, R2, P0 ;  /* 0x0000000203027208 */ /* 0x000fe20000000000 */
[----:B------:R-:W-:-:S03]  /*5710*/  HADD2.F32 R3, -RZ, R0.H0_H0 ;  /* 0x20000000ff037230 */ /* 0x000fc60000004100 */
        /* <DEDUP_REMOVED lines=21> */
.L_x_17211:
[----:B------:R-:W-:Y:S05]  /*5870*/  BSYNC B0 ;  /* 0x0000000000007941 */ /* 0x000fea0003800000 */
.L_x_17210:
        /* <DEDUP_REMOVED lines=13> */
.L_x_17215:
[----:B------:R-:W-:-:S06]  /*5950*/  HADD2.F32 R3, -RZ, R0.H0_H0 ;  /* 0x20000000ff037230 */ /* 0x000fcc0000004100 */
[----:B------:R-:W1:Y:S02]  /*5960*/  F2I.S64.TRUNC R2, R3 ;  /* 0x0000000300027311 */ /* 0x000e64000020d900 */
[----:B-1----:R1:W-:Y:S01]  /*5970*/  STG.E.U8 [R16.64], R2 ;  /* 0x0000000210007986 */ /* 0x0023e2000c101124 */
[----:B------:R-:W-:Y:S05]  /*5980*/  BRA `(.L_x_17217) ;  /* 0x00000e4000007947 */ /* 0x000fea0003800000 */
.L_x_17214:
        /* <DEDUP_REMOVED lines=10> */
.L_x_17219:
[----:B------:R-:W-:-:S04]  /*5a30*/  HADD2.F32 R0, -RZ, R0.H0_H0 ;  /* 0x20000000ff007230 */ /* 0x000fc80000004100 */
[----:B------:R-:W1:Y:S02]  /*5a40*/  F2I.FTZ.TRUNC.NTZ R3, R0 ;  /* 0x0000000000037305 */ /* 0x000e64000021f100 */
[----:B-1----:R1:W-:Y:S01]  /*5a50*/  STG.E [R16.64], R3 ;  /* 0x0000000310007986 */ /* 0x0023e2000c101924 */
[----:B------:R-:W-:Y:S05]  /*5a60*/  BRA `(.L_x_17217) ;  /* 0x00000d6000007947 */ /* 0x000fea0003800000 */
.L_x_17218:
[----:B------:R-:W-:-:S04]  /*5a70*/  HADD2.F32 R0, -RZ, R0.H0_H0 ;  /* 0x20000000ff007230 */ /* 0x000fc80000004100 */
[----:B------:R-:W1:Y:S02]  /*5a80*/  F2I.FTZ.TRUNC.NTZ R3, R0 ;  /* 0x0000000000037305 */ /* 0x000e64000021f100 */
[----:B-1----:R1:W-:Y:S01]  /*5a90*/  STG.E.U16 [R16.64], R3 ;  /* 0x0000000310007986 */ /* 0x0023e2000c101524 */
[----:B------:R-:W-:Y:S05]  /*5aa0*/  BRA `(.L_x_17217) ;  /* 0x00000d2000007947 */ /* 0x000fea0003800000 */
.L_x_17213:
        /* <DEDUP_REMOVED lines=9> */
.L_x_17221:
[----:B------:R1:W-:Y:S01]  /*5b40*/  STG.E.U16 [R16.64], R0 ;  /* 0x0000000010007986 */ /* 0x0003e2000c101524 */
[----:B------:R-:W-:Y:S05]  /*5b50*/  BRA `(.L_x_17217) ;  /* 0x00000c7000007947 */ /* 0x000fea0003800000 */
.L_x_17220:
        /* <DEDUP_REMOVED lines=10> */
.L_x_17223:
[----:B------:R-:W-:-:S05]  /*5c00*/  HADD2.F32 R0, -RZ, R0.H0_H0 ;  /* 0x20000000ff007230 */ /* 0x000fca0000004100 */
[----:B------:R-:W-:-:S04]  /*5c10*/  F2FP.PACK_AB R0, RZ, R0 ;  /* 0x00000000ff00723e */ /* 0x000fc800000000ff */
[----:B------:R-:W-:-:S05]  /*5c20*/  PRMT R0, R0, 0x5410, RZ ;  /* 0x0000541000007816 */ /* 0x000fca00000000ff */
[----:B------:R1:W-:Y:S01]  /*5c30*/  STG.E [R16.64], R0 ;  /* 0x0000000010007986 */ /* 0x0003e2000c101924 */
[----:B------:R-:W-:Y:S05]  /*5c40*/  BRA `(.L_x_17217) ;  /* 0x00000b8000007947 */ /* 0x000fea0003800000 */
.L_x_17222:
[----:B------:R-:W-:-:S05]  /*5c50*/  HADD2.F32 R2, -RZ, R0.H0_H0 ;  /* 0x20000000ff027230 */ /* 0x000fca0000004100 */
[----:B------:R-:W-:-:S06]  /*5c60*/  FMUL.FTZ R2, R2, 1 ;  /* 0x3f80000002027820 */ /* 0x000fcc0000410000 */
[----:B------:R-:W1:Y:S02]  /*5c70*/  F2F.F64.F32 R2, R2 ;  /* 0x0000000200027310 */ /* 0x000e640000201800 */
[----:B-1----:R1:W-:Y:S01]  /*5c80*/  STG.E.64 [R16.64], R2 ;  /* 0x0000000210007986 */ /* 0x0023e2000c101b24 */
[----:B------:R-:W-:Y:S05]  /*5c90*/  BRA `(.L_x_17217) ;  /* 0x00000b3000007947 */ /* 0x000fea0003800000 */
.L_x_17212:
        /* <DEDUP_REMOVED lines=13> */
.L_x_17226:
[----:B------:R-:W-:Y:S01]  /*5d70*/  HADD2.F32 R0, -RZ, R0.H0_H0 ;  /* 0x20000000ff007230 */ /* 0x000fe20000004100 */
[----:B------:R-:W-:-:S04]  /*5d80*/  CS2R R6, SRZ ;  /* 0x0000000000067805 */ /* 0x000fc8000001ff00 */
[----:B------:R-:W-:-:S04]  /*5d90*/  FMUL.FTZ R0, R0, 1 ;  /* 0x3f80000000007820 */ /* 0x000fc80000410000 */
[----:B------:R-:W1:Y:S02]  /*5da0*/  F2F.F64.F32 R4, R0 ;  /* 0x0000000000047310 */ /* 0x000e640000201800 */
[----:B-1----:R1:W-:Y:S01]  /*5db0*/  STG.E.128 [R16.64], R4 ;  /* 0x0000000410007986 */ /* 0x0023e2000c101d24 */
[----:B------:R-:W-:Y:S05]  /*5dc0*/  BRA `(.L_x_17217) ;  /* 0x00000a0000007947 */ /* 0x000fea0003800000 */
.L_x_17225:
        /* <DEDUP_REMOVED lines=21> */
.L_x_17230:
[----:B------:R-:W-:Y:S05]  /*5f20*/  BSYNC B0 ;  /* 0x0000000000007941 */ /* 0x000fea0003800000 */
.L_x_17229:
[----:B------:R-:W-:-:S05]  /*5f30*/  LOP3.LUT R3, R0, R3, RZ, 0xfc, !PT ;  /* 0x0000000300037212 */ /* 0x000fca00078efcff */
[----:B------:R1:W-:Y:S01]  /*5f40*/  STG.E.U8 [R16.64], R3 ;  /* 0x0000000310007986 */ /* 0x0003e2000c101124 */
[----:B------:R-:W-:Y:S05]  /*5f50*/  BRA `(.L_x_17217) ;  /* 0x0000087000007947 */ /* 0x000fea0003800000 */
.L_x_17228:
        /* <DEDUP_REMOVED lines=13> */
.L_x_17232:
[----:B------:R-:W-:Y:S01]  /*6030*/  IMAD.MOV.U32 R0, RZ, RZ, 0x7f ;  /* 0x0000007fff007424 */ /* 0x000fe200078e00ff */
[----:B------:R-:W-:-:S04]  /*6040*/  ISETP.GT.U32.AND P0, PT, R2, 0x7f800000, PT ;  /* 0x7f8000000200780c */ /* 0x000fc80003f04070 */
[----:B------:R-:W-:-:S04]  /*6050*/  SEL R0, R0, 0x7c, P0 ;  /* 0x0000007c00007807 */ /* 0x000fc80000000000 */
.L_x_17233:
[----:B------:R-:W-:Y:S05]  /*6060*/  BSYNC B0 ;  /* 0x0000000000007941 */ /* 0x000fea0003800000 */
.L_x_17231:
[----:B------:R-:W-:-:S04]  /*6070*/  LOP3.LUT R2, R3, 0x80000000, RZ, 0xc0, !PT ;  /* 0x8000000003027812 */ /* 0x000fc800078ec0ff */
[----:B------:R-:W-:-:S04]  /*6080*/  SHF.R.U32.HI R3, RZ, 0x18, R2 ;  /* 0x00000018ff037819 */ /* 0x000fc80000011602 */
[----:B------:R-:W-:-:S05]  /*6090*/  LOP3.LUT R3, R0, R3, RZ, 0xfc, !PT ;  /* 0x0000000300037212 */ /* 0x000fca00078efcff */
[----:B------:R1:W-:Y:S01]  /*60a0*/  STG.E.U8 [R16.64], R3 ;  /* 0x0000000310007986 */ /* 0x0003e2000c101124 */
[----:B------:R-:W-:Y:S05]  /*60b0*/  BRA `(.L_x_17217) ;  /* 0x0000071000007947 */ /* 0x000fea0003800000 */
.L_x_17227:
[----:B------:R-:W-:-:S05]  /*60c0*/  HADD2.F32 R0, -RZ, R0.H0_H0 ;  /* 0x20000000ff007230 */ /* 0x000fca0000004100 */
[----:B------:R-:W-:-:S05]  /*60d0*/  F2FP.BF16.PACK_AB R0, RZ, R0 ;  /* 0x00000000ff00723e */ /* 0x000fca00000010ff */
[----:B------:R1:W-:Y:S01]  /*60e0*/  STG.E.U16 [R16.64], R0 ;  /* 0x0000000010007986 */ /* 0x0003e2000c101524 */
[----:B------:R-:W-:Y:S05]  /*60f0*/  BRA `(.L_x_17217) ;  /* 0x000006d000007947 */ /* 0x000fea0003800000 */
.L_x_17224:
        /* <DEDUP_REMOVED lines=12> */
.L_x_17236:
        /* <DEDUP_REMOVED lines=17> */
.L_x_17239:
[----:B------:R-:W-:-:S04]  /*62d0*/  LOP3.LUT R2, R3, 0x80000000, RZ, 0xc0, !PT ;  /* 0x8000000003027812 */ /* 0x000fc800078ec0ff */
[----:B------:R-:W-:-:S04]  /*62e0*/  SHF.R.U32.HI R3, RZ, 0x18, R2 ;  /* 0x00000018ff037819 */ /* 0x000fc80000011602 */
[----:B------:R-:W-:-:S04]  /*62f0*/  LOP3.LUT R0, R0, R3, RZ, 0xfc, !PT ;  /* 0x0000000300007212 */ /* 0x000fc800078efcff */
[----:B------:R-:W-:Y:S02]  /*6300*/  PRMT R8, R0, 0x7610, R8 ;  /* 0x0000761000087816 */ /* 0x000fe40000000008 */
.L_x_17238:
[----:B------:R-:W-:Y:S05]  /*6310*/  BSYNC B0 ;  /* 0x0000000000007941 */ /* 0x000fea0003800000 */
.L_x_17237:
[----:B------:R1:W-:Y:S01]  /*6320*/  STG.E.U8 [R16.64], R8 ;  /* 0x0000000810007986 */ /* 0x0003e2000c101124 */
[----:B------:R-:W-:Y:S05]  /*6330*/  BRA `(.L_x_17217) ;  /* 0x0000049000007947 */ /* 0x000fea0003800000 */
.L_x_17235:
        /* <DEDUP_REMOVED lines=17> */
.L_x_17242:
[----:B------:R-:W-:-:S04]  /*6450*/  LOP3.LUT R2, R3, 0x80000000, RZ, 0xc0, !PT ;  /* 0x8000000003027812 */ /* 0x000fc800078ec0ff */
[----:B------:R-:W-:-:S04]  /*6460*/  SHF.R.U32.HI R3, RZ, 0x18, R2 ;  /* 0x00000018ff037819 */ /* 0x000fc80000011602 */
[----:B------:R-:W-:-:S04]  /*6470*/  LOP3.LUT R0, R0, R3, RZ, 0xfc, !PT ;  /* 0x0000000300007212 */ /* 0x000fc800078efcff */
[----:B------:R-:W-:Y:S02]  /*6480*/  PRMT R8, R0, 0x7610, R8 ;  /* 0x0000761000087816 */ /* 0x000fe40000000008 */
.L_x_17241:
[----:B------:R-:W-:Y:S05]  /*6490*/  BSYNC B0 ;  /* 0x0000000000007941 */ /* 0x000fea0003800000 */
.L_x_17240:
[----:B------:R1:W-:Y:S01]  /*64a0*/  STG.E.U8 [R16.64], R8 ;  /* 0x0000000810007986 */ /* 0x0003e2000c101124 */
[----:B------:R-:W-:Y:S05]  /*64b0*/  BRA `(.L_x_17217) ;  /* 0x0000031000007947 */ /* 0x000fea0003800000 */
.L_x_17234:
        /* <DEDUP_REMOVED lines=22> */
.L_x_17216:
        /* <DEDUP_REMOVED lines=20> */
.L_x_17244:
[----:B------:R-:W-:-:S06]  /*6760*/  HADD2.F32 R2, -RZ, R0.H0_H0 ;  /* 0x20000000ff027230 */ /* 0x000fcc0000004100 */
[----:B------:R-:W1:Y:S02]  /*6770*/  F2I.U64.TRUNC R2, R2 ;  /* 0x0000000200027311 */ /* 0x000e64000020d800 */
[----:B-1----:R1:W-:Y:S01]  /*6780*/  STG.E.64 [R16.64], R2 ;  /* 0x0000000210007986 */ /* 0x0023e2000c101b24 */
[----:B------:R-:W-:Y:S05]  /*6790*/  BRA `(.L_x_17217) ;  /* 0x0000003000007947 */ /* 0x000fea0003800000 */
.L_x_17243:
[----:B------:R-:W-:-:S04]  /*67a0*/  HADD2.F32 R0, -RZ, R0.H0_H0 ;  /* 0x20000000ff007230 */ /* 0x000fc80000004100 */
[----:B------:R-:W1:Y:S02]  /*67b0*/  F2I.FTZ.U32.TRUNC.NTZ R3, R0 ;  /* 0x0000000000037305 */ /* 0x000e64000021f000 */
[----:B-1----:R1:W-:Y:S02]  /*67c0*/  STG.E [R16.64], R3 ;  /* 0x0000000310007986 */ /* 0x0023e4000c101924 */
.L_x_17217:
        /* <DEDUP_REMOVED lines=231> */
.L_x_17245:
        /* <DEDUP_REMOVED lines=20> */
.L_x_17249:
[----:B------:R-:W2:Y:S02]  /*7780*/  LDG.E.U8 R2, [R2.64] ;  /* 0x0000002402027981 */ /* 0x000ea4000c1e1100 */
[----:B--2---:R-:W1:Y:S02]  /*7790*/  I2F.U16 R0, R2 ;  /* 0x0000000200007306 */ /* 0x004e640000101000 */
[----:B-1----:R-:W-:Y:S01]  /*77a0*/  F2FP.PACK_AB R0, RZ, R0 ;  /* 0x00000000ff00723e */ /* 0x002fe200000000ff */
[----:B------:R-:W-:Y:S05]  /*77b0*/  BRA `(.L_x_17251) ;  /* 0x00000e1000007947 */ /* 0x000fea0003800000 */
.L_x_17248:
        /* <DEDUP_REMOVED lines=10> */
.L_x_17253:
[----:B------:R-:W2:Y:S02]  /*7860*/  LDG.E R2, [R2.64] ;  /* 0x0000002402027981 */ /* 0x000ea4000c1e1900 */
[----:B--2---:R-:W1:Y:S02]  /*7870*/  I2F R0, R2 ;  /* 0x0000000200007306 */ /* 0x004e640000201400 */
[----:B-1----:R-:W-:Y:S01]  /*7880*/  F2FP.PACK_AB R0, RZ, R0 ;  /* 0x00000000ff00723e */ /* 0x002fe200000000ff */
[----:B------:R-:W-:Y:S05]  /*7890*/  BRA `(.L_x_17251) ;  /* 0x00000d3000007947 */ /* 0x000fea0003800000 */
.L_x_17252:
[----:B------:R-:W2:Y:S02]  /*78a0*/  LDG.E.U16 R2, [R2.64] ;  /* 0x0000002402027981 */ /* 0x000ea4000c1e1500 */
[----:B--2---:R-:W1:Y:S02]  /*78b0*/  I2F.S16 R0, R2 ;  /* 0x0000000200007306 */ /* 0x004e640000101400 */
[----:B-1----:R-:W-:Y:S01]  /*78c0*/  F2FP.PACK_AB R0, RZ, R0 ;  /* 0x00000000ff00723e */ /* 0x002fe200000000ff */
[----:B------:R-:W-:Y:S05]  /*78d0*/  BRA `(.L_x_17251) ;  /* 0x00000cf000007947 */ /* 0x000fea0003800000 */
.L_x_17247:
        /* <DEDUP_REMOVED lines=9> */
.L_x_17255:
[----:B------:R1:W5:Y:S01]  /*7970*/  LDG.E.U16 R0, [R2.64] ;  /* 0x0000002402007981 */ /* 0x000362000c1e1500 */
[----:B------:R-:W-:Y:S05]  /*7980*/  BRA `(.L_x_17251) ;  /* 0x00000c4000007947 */ /* 0x000fea0003800000 */
.L_x_17254:
        /* <DEDUP_REMOVED lines=9> */
.L_x_17257:
[----:B------:R1:W5:Y:S01]  /*7a20*/  LDG.E.U16 R0, [R2.64] ;  /* 0x0000002402007981 */ /* 0x000362000c1e1500 */
[----:B------:R-:W-:Y:S05]  /*7a30*/  BRA `(.L_x_17251) ;  /* 0x00000b9000007947 */ /* 0x000fea0003800000 */
.L_x_17256:
[----:B------:R-:W2:Y:S02]  /*7a40*/  LDG.E.64 R2, [R2.64] ;  /* 0x0000002402027981 */ /* 0x000ea4000c1e1b00 */
[----:B--2---:R-:W1:Y:S01]  /*7a50*/  F2F.F32.F64 R0, R2 ;  /* 0x0000000200007310 */ /* 0x004e620000301000 */
[----:B------:R-:W1:-:S14]  /*7a60*/  DSETP.GEU.AND P0, PT, |R2|, c[0x2][0x0], PT ;  /* 0x008000000200762a */ /* 0x000e5c0003f0e200 */
[----:B-1----:R-:W-:-:S05]  /*7a70*/  @!P0 FMUL R0, R0, 1.175494350822287508e-38 ;  /* 0x0080000000008820 */ /* 0x002fca0000400000 */
[----:B------:R-:W-:Y:S01]  /*7a80*/  F2FP.PACK_AB R0, RZ, R0 ;  /* 0x00000000ff00723e */ /* 0x000fe200000000ff */
[----:B------:R-:W-:Y:S05]  /*7a90*/  BRA `(.L_x_17251) ;  /* 0x00000b3000007947 */ /* 0x000fea0003800000 */
.L_x_17246:
        /* <DEDUP_REMOVED lines=13> */
.L_x_17260:
[----:B------:R-:W2:Y:S02]  /*7b70*/  LDG.E.64 R2, [R2.64] ;  /* 0x0000002402027981 */ /* 0x000ea4000c1e1b00 */
[----:B--2---:R-:W1:Y:S01]  /*7b80*/  F2F.F32.F64 R0, R2 ;  /* 0x0000000200007310 */ /* 0x004e620000301000 */
[----:B------:R-:W1:-:S14]  /*7b90*/  DSETP.GEU.AND P0, PT, |R2|, c[0x2][0x0], PT ;  /* 0x008000000200762a */ /* 0x000e5c0003f0e200 */
[----:B-1----:R-:W-:-:S05]  /*7ba0*/  @!P0 FMUL R0, R0, 1.175494350822287508e-38 ;  /* 0x0080000000008820 */ /* 0x002fca0000400000 */
[----:B------:R-:W-:Y:S01]  /*7bb0*/  F2FP.PACK_AB R0, RZ, R0 ;  /* 0x00000000ff00723e */ /* 0x000fe200000000ff */
[----:B------:R-:W-:Y:S05]  /*7bc0*/  BRA `(.L_x_17251) ;  /* 0x00000a0000007947 */ /* 0x000fea0003800000 */
.L_x_17259:
        /* <DEDUP_REMOVED lines=28> */
.L_x_17262:
        /* <DEDUP_REMOVED lines=15> */
.L_x_17261:
[----:B------:R-:W2:Y:S02]  /*7e80*/  LDG.E.U16 R0, [R2.64] ;  /* 0x0000002402007981 */ /* 0x000ea4000c1e1500 */
[----:B--2---:R-:W-:-:S04]  /*7e90*/  PRMT R0, RZ, 0x5410, R0 ;  /* 0x00005410ff007816 */ /* 0x004fc80000000000 */
[----:B------:R-:W-:Y:S01]  /*7ea0*/  F2FP.PACK_AB R0, RZ, R0 ;  /* 0x00000000ff00723e */ /* 0x000fe200000000ff */
[----:B------:R-:W-:Y:S05]  /*7eb0*/  BRA `(.L_x_17251) ;  /* 0x0000071000007947 */ /* 0x000fea0003800000 */
.L_x_17258:
        /* <DEDUP_REMOVED lines=12> */
.L_x_17265:
        /* <DEDUP_REMOVED lines=21> */
.L_x_17269:
[----:B------:R-:W-:Y:S05]  /*80d0*/  BSYNC B1 ;  /* 0x0000000000017941 */ /* 0x000fea0003800000 */
.L_x_17268:
[----:B------:R-:W-:Y:S01]  /*80e0*/  LEA R3, R0, 0x3b800000, 0x17 ;  /* 0x3b80000000037811 */ /* 0x000fe200078eb8ff */
[----:B------:R-:W-:-:S05]  /*80f0*/  IMAD.SHL.U32 R0, R2, 0x100000, RZ ;  /* 0x0010000002007824 */ /* 0x000fca00078e00ff */
[----:B------:R-:W-:Y:S02]  /*8100*/  LOP3.LUT R0, R3, R0, R4, 0xfe, !PT ;  /* 0x0000000003007212 */ /* 0x000fe400078efe04 */
.L_x_17267:
[----:B------:R-:W-:Y:S05]  /*8110*/  BSYNC B0 ;  /* 0x0000000000007941 */ /* 0x000fea0003800000 */
.L_x_17266:
[----:B------:R-:W-:Y:S01]  /*8120*/  F2FP.PACK_AB R0, RZ, R0 ;  /* 0x00000000ff00723e */ /* 0x000fe200000000ff */
[----:B------:R-:W-:Y:S05]  /*8130*/  BRA `(.L_x_17251) ;  /* 0x0000049000007947 */ /* 0x000fea0003800000 */
.L_x_17264:
        /* <DEDUP_REMOVED lines=21> */
.L_x_17273:
[----:B------:R-:W-:Y:S05]  /*8290*/  BSYNC B1 ;  /* 0x0000000000017941 */ /* 0x000fea0003800000 */
.L_x_17272:
[----:B------:R-:W-:Y:S01]  /*82a0*/  LEA R3, R0, 0x37800000, 0x17 ;  /* 0x3780000000037811 */ /* 0x000fe200078eb8ff */
[----:B------:R-:W-:-:S05]  /*82b0*/  IMAD.SHL.U32 R0, R2, 0x200000, RZ ;  /* 0x0020000002007824 */ /* 0x000fca00078e00ff */
[----:B------:R-:W-:Y:S02]  /*82c0*/  LOP3.LUT R0, R3, R0, R4, 0xfe, !PT ;  /* 0x0000000003007212 */ /* 0x000fe400078efe04 */
.L_x_17271:
[----:B------:R-:W-:Y:S05]  /*82d0*/  BSYNC B0 ;  /* 0x0000000000007941 */ /* 0x000fea0003800000 */
.L_x_17270:
[----:B------:R-:W-:Y:S01]  /*82e0*/  F2FP.PACK_AB R0, RZ, R0 ;  /* 0x00000000ff00723e */ /* 0x000fe200000000ff */
[----:B------:R-:W-:Y:S05]  /*82f0*/  BRA `(.L_x_17251) ;  /* 0x000002d000007947 */ /* 0x000fea0003800000 */
.L_x_17263:
        /* <DEDUP_REMOVED lines=14> */
.L_x_17277:
[----:B------:R-:W-:Y:S05]  /*83e0*/  BSYNC B0 ;  /* 0x0000000000007941 */ /* 0x000fea0003800000 */
.L_x_17276:
[----:B------:R-:W-:Y:S01]  /*83f0*/  F2FP.PACK_AB R0, RZ, R0 ;  /* 0x00000000ff00723e */ /* 0x000fe200000000ff */
[----:B------:R-:W-:Y:S05]  /*8400*/  BRA `(.L_x_17251) ;  /* 0x000001c000007947 */ /* 0x000fea0003800000 */
.L_x_17250:
        /* <DEDUP_REMOVED lines=21> */
.L_x_17275:
[----:B------:R-:W2:Y:S02]  /*8560*/  LDG.E.64 R2, [R2.64] ;  /* 0x0000002402027981 */ /* 0x000ea4000c1e1b00 */
[----:B--2---:R-:W1:Y:S02]  /*8570*/  I2F.U64 R0, R2 ;  /* 0x0000000200007312 */ /* 0x004e640000301000 */
[----:B-1----:R-:W-:Y:S01]  /*8580*/  F2FP.PACK_AB R0, RZ, R0 ;  /* 0x00000000ff00723e */ /* 0x002fe200000000ff */
[----:B------:R-:W-:Y:S05]  /*8590*/  BRA `(.L_x_17251) ;  /* 0x0000003000007947 */ /* 0x000fea0003800000 */
.L_x_17274:
[----:B------:R-:W2:Y:S02]  /*85a0*/  LDG.E R2, [R2.64] ;  /* 0x0000002402027981 */ /* 0x000ea4000c1e1900 */
[----:B--2---:R-:W1:Y:S02]  /*85b0*/  I2F.U32 R0, R2 ;  /* 0x0000000200007306 */ /* 0x004e640000201000 */
[----:B-1----:R-:W-:-:S06]  /*85c0*/  F2FP.PACK_AB R0, RZ, R0 ;  /* 0x00000000ff00723e */ /* 0x002fcc00000000ff */
.L_x_17251:
[----:B-1---5:R-:W-:Y:S01]  /*85d0*/  HADD2.F32 R2, -RZ, R0.H0_H0 ;  /* 0x20000000ff027230 */ /* 0x022fe20000004100 */
        /* <DEDUP_REMOVED lines=28> */
.L_x_17283:
[----:B------:R-:W-:Y:S01]  /*87a0*/  FSETP.GEU.FTZ.AND P0, PT, R5, -R6, PT ;  /* 0x800000060500720b */ /* 0x000fe20003f1e000 */
[----:B------:R-:W-:-:S12]  /*87b0*/  FADD.FTZ R4, R4, -1 ;  /* 0xbf80000004047421 */ /* 0x000fd80000010000 */
[----:B------:R-:W-:Y:S02]  /*87c0*/  @!P0 FADD.FTZ R4, R4, -1 ;  /* 0xbf80000004048421 */ /* 0x000fe40000010000 */
.L_x_17282:
[----:B------:R-:W-:Y:S05]  /*87d0*/  BSYNC B1 ;  /* 0x0000000000017941 */ /* 0x000fea0003800000 */
.L_x_17281:
[----:B------:R-:W-:Y:S01]  /*87e0*/  FFMA.FTZ R3, -R6, R4, R3 ;  /* 0x0000000406037223 */ /* 0x000fe20000010103 */
[----:B------:R-:W-:Y:S05]  /*87f0*/  BRA `(.L_x_17279) ;  /* 0x000001f000007947 */ /* 0x000fea0003800000 */
.L_x_17280:
        /* <DEDUP_REMOVED lines=15> */
.L_x_17286:
        /* <DEDUP_REMOVED lines=13> */
.L_x_17285:
[----:B------:R-:W-:Y:S05]  /*89c0*/  BSYNC B1 ;  /* 0x0000000000017941 */ /* 0x000fea0003800000 */
.L_x_17284:
[----:B------:R-:W-:-:S04]  /*89d0*/  FMUL.FTZ R3, R4, 1.1920928955078125e-07 ;  /* 0x3400000004037820 */ /* 0x000fc80000410000 */
[----:B------:R-:W-:Y:S02]  /*89e0*/  FMUL.FTZ R3, R8, R3 ;  /* 0x0000000308037220 */ /* 0x000fe40000410000 */
.L_x_17279:
[----:B------:R-:W-:Y:S05]  /*89f0*/  BSYNC B0 ;  /* 0x0000000000007941 */ /* 0x000fea0003800000 */
.L_x_17278:
        /* <DEDUP_REMOVED lines=28> */
.L_x_17288:
[----:B------:R-:W-:Y:S05]  /*8bc0*/  BSYNC B0 ;  /* 0x0000000000007941 */ /* 0x000fea0003800000 */
.L_x_17287:
        /* <DEDUP_REMOVED lines=13> */
.L_x_17292:
[----:B------:R-:W-:-:S06]  /*8ca0*/  HADD2.F32 R3, -RZ, R0.H0_H0 ;  /* 0x20000000ff037230 */ /* 0x000fcc0000004100 */
[----:B------:R-:W1:Y:S02]  /*8cb0*/  F2I.S64.TRUNC R2, R3 ;  /* 0x0000000300027311 */ /* 0x000e64000020d900 */
[----:B-1----:R1:W-:Y:S01]  /*8cc0*/  STG.E.U8 [R16.64], R2 ;  /* 0x0000000210007986 */ /* 0x0023e2000c101124 */
[----:B------:R-:W-:Y:S05]  /*8cd0*/  BRA `(.L_x_17294) ;  /* 0x00000e4000007947 */ /* 0x000fea0003800000 */
.L_x_17291:
        /* <DEDUP_REMOVED lines=10> */
.L_x_17296:
[----:B------:R-:W-:-:S04]  /*8d80*/  HADD2.F32 R0, -RZ, R0.H0_H0 ;  /* 0x20000000ff007230 */ /* 0x000fc80000004100 */
[----:B------:R-:W1:Y:S02]  /*8d90*/  F2I.FTZ.TRUNC.NTZ R3, R0 ;  /* 0x0000000000037305 */ /* 0x000e64000021f100 */
[----:B-1----:R1:W-:Y:S01]  /*8da0*/  STG.E [R16.64], R3 ;  /* 0x0000000310007986 */ /* 0x0023e2000c101924 */
[----:B------:R-:W-:Y:S05]  /*8db0*/  BRA `(.L_x_17294) ;  /* 0x00000d6000007947 */ /* 0x000fea0003800000 */
.L_x_17295:
[----:B------:R-:W-:-:S04]  /*8dc0*/  HADD2.F32 R0, -RZ, R0.H0_H0 ;  /* 0x20000000ff007230 */ /* 0x000fc80000004100 */
[----:B------:R-:W1:Y:S02]  /*8dd0*/  F2I.FTZ.TRUNC.NTZ R3, R0 ;  /* 0x0000000000037305 */ /* 0x000e64000021f100 */
[----:B-1----:R1:W-:Y:S01]  /*8de0*/  STG.E.U16 [R16.64], R3 ;  /* 0x0000000310007986 */ /* 0x0023e2000c101524 */
[----:B------:R-:W-:Y:S05]  /*8df0*/  BRA `(.L_x_17294) ;  /* 0x00000d2000007947 */ /* 0x000fea0003800000 */
.L_x_17290:
        /* <DEDUP_REMOVED lines=9> */
.L_x_17298:
[----:B------:R1:W-:Y:S01]  /*8e90*/  STG.E.U16 [R16.64], R0 ;  /* 0x0000000010007986 */ /* 0x0003e2000c101524 */
[----:B------:R-:W-:Y:S05]  /*8ea0*/  BRA `(.L_x_17294) ;  /* 0x00000c7000007947 */ /* 0x000fea0003800000 */
.L_x_17297:
        /* <DEDUP_REMOVED lines=10> */
.L_x_17300:
[----:B------:R-:W-:-:S05]  /*8f50*/  HADD2.F32 R0, -RZ, R0.H0_H0 ;  /* 0x20000000ff007230 */ /* 0x000fca0000004100 */
[----:B------:R-:W-:-:S04]  /*8f60*/  F2FP.PACK_AB R0, RZ, R0 ;  /* 0x00000000ff00723e */ /* 0x000fc800000000ff */
[----:B------:R-:W-:-:S05]  /*8f70*/  PRMT R0, R0, 0x5410, RZ ;  /* 0x0000541000007816 */ /* 0x000fca00000000ff */
[----:B------:R1:W-:Y:S01]  /*8f80*/  STG.E [R16.64], R0 ;  /* 0x0000000010007986 */ /* 0x0003e2000c101924 */
[----:B------:R-:W-:Y:S05]  /*8f90*/  BRA `(.L_x_17294) ;  /* 0x00000b8000007947 */ /* 0x000fea0003800000 */
.L_x_17299:
[----:B------:R-:W-:-:S05]  /*8fa0*/  HADD2.F32 R2, -RZ, R0.H0_H0 ;  /* 0x20000000ff027230 */ /* 0x000fca0000004100 */
[----:B------:R-:W-:-:S06]  /*8fb0*/  FMUL.FTZ R2, R2, 1 ;  /* 0x3f80000002027820 */ /* 0x000fcc0000410000 */
[----:B------:R-:W1:Y:S02]  /*8fc0*/  F2F.F64.F32 R2, R2 ;  /* 0x0000000200027310 */ /* 0x000e640000201800 */
[----:B-1----:R1:W-:Y:S01]  /*8fd0*/  STG.E.64 [R16.64], R2 ;  /* 0x0000000210007986 */ /* 0x0023e2000c101b24 */
[----:B------:R-:W-:Y:S05]  /*8fe0*/  BRA `(.L_x_17294) ;  /* 0x00000b3000007947 */ /* 0x000fea0003800000 */
.L_x_17289:
        /* <DEDUP_REMOVED lines=13> */
.L_x_17303:
[----:B------:R-:W-:Y:S01]  /*90c0*/  HADD2.F32 R0, -RZ, R0.H0_H0 ;  /* 0x20000000ff007230 */ /* 0x000fe20000004100 */
[----:B------:R-:W-:-:S04]  /*90d0*/  CS2R R6, SRZ ;  /* 0x0000000000067805 */ /* 0x000fc8000001ff00 */
[----:B------:R-:W-:-:S04]  /*90e0*/  FMUL.FTZ R0, R0, 1 ;  /* 0x3f80000000007820 */ /* 0x000fc80000410000 */
[----:B------:R-:W1:Y:S02]  /*90f0*/  F2F.F64.F32 R4, R0 ;  /* 0x0000000000047310 */ /* 0x000e640000201800 */
[----:B-1----:R1:W-:Y:S01]  /*9100*/  STG.E.128 [R16.64], R4 ;  /* 0x0000000410007986 */ /* 0x0023e2000c101d24 */
[----:B------:R-:W-:Y:S05]  /*9110*/  BRA `(.L_x_17294) ;  /* 0x00000a0000007947 */ /* 0x000fea0003800000 */
.L_x_17302:
        /* <DEDUP_REMOVED lines=21> */
.L_x_17307:
[----:B------:R-:W-:Y:S05]  /*9270*/  BSYNC B0 ;  /* 0x0000000000007941 */ /* 0x000fea0003800000 */
.L_x_17306:
[----:B------:R-:W-:-:S05]  /*9280*/  LOP3.LUT R3, R0, R3, RZ, 0xfc, !PT ;  /* 0x0000000300037212 */ /* 0x000fca00078efcff */
[----:B------:R1:W-:Y:S01]  /*9290*/  STG.E.U8 [R16.64], R3 ;  /* 0x0000000310007986 */ /* 0x0003e2000c101124 */
[----:B------:R-:W-:Y:S05]  /*92a0*/  BRA `(.L_x_17294) ;  /* 0x0000087000007947 */ /* 0x000fea0003800000 */
.L_x_17305:
        /* <DEDUP_REMOVED lines=13> */
.L_x_17309:
[----:B------:R-:W-:Y:S01]  /*9380*/  IMAD.MOV.U32 R0, RZ, RZ, 0x7f ;  /* 0x0000007fff007424 */ /* 0x000fe200078e00ff */
[----:B------:R-:W-:-:S04]  /*9390*/  ISETP.GT.U32.AND P0, PT, R2, 0x7f800000, PT ;  /* 0x7f8000000200780c */ /* 0x000fc80003f04070 */
[----:B------:R-:W-:-:S04]  /*93a0*/  SEL R0, R0, 0x7c, P0 ;  /* 0x0000007c00007807 */ /* 0x000fc80000000000 */
.L_x_17310:
[----:B------:R-:W-:Y:S05]  /*93b0*/  BSYNC B0 ;  /* 0x0000000000007941 */ /* 0x000fea0003800000 */
.L_x_17308:
[----:B------:R-:W-:-:S04]  /*93c0*/  LOP3.LUT R2, R3, 0x80000000, RZ, 0xc0, !PT ;  /* 0x8000000003027812 */ /* 0x000fc800078ec0ff */
[----:B------:R-:W-:-:S04]  /*93d0*/  SHF.R.U32.HI R3, RZ, 0x18, R2 ;  /* 0x00000018ff037819 */ /* 0x000fc80000011602 */
[----:B------:R-:W-:-:S05]  /*93e0*/  LOP3.LUT R3, R0, R3, RZ, 0xfc, !PT ;  /* 0x0000000300037212 */ /* 0x000fca00078efcff */
[----:B------:R1:W-:Y:S01]  /*93f0*/  STG.E.U8 [R16.64], R3 ;  /* 0x0000000310007986 */ /* 0x0003e2000c101124 */
[----:B------:R-:W-:Y:S05]  /*9400*/  BRA `(.L_x_17294) ;  /* 0x0000071000007947 */ /* 0x000fea0003800000 */
.L_x_17304:
[----:B------:R-:W-:-:S05]  /*9410*/  HADD2.F32 R0, -RZ, R0.H0_H0 ;  /* 0x20000000ff007230 */ /* 0x000fca0000004100 */
[----:B------:R-:W-:-:S05]  /*9420*/  F2FP.BF16.PACK_AB R0, RZ, R0 ;  /* 0x00000000ff00723e */ /* 0x000fca00000010ff */
[----:B------:R1:W-:Y:S01]  /*9430*/  STG.E.U16 [R16.64], R0 ;  /* 0x0000000010007986 */ /* 0x0003e2000c101524 */
[----:B------:R-:W-:Y:S05]  /*9440*/  BRA `(.L_x_17294) ;  /* 0x000006d000007947 */ /* 0x000fea0003800000 */
.L_x_17301:
        /* <DEDUP_REMOVED lines=12> */
.L_x_17313:
        /* <DEDUP_REMOVED lines=17> */
.L_x_17316:
[----:B------:R-:W-:-:S04]  /*9620*/  LOP3.LUT R2, R3, 0x80000000, RZ, 0xc0, !PT ;  /* 0x8000000003027812 */ /* 0x000fc800078ec0ff */
[----:B------:R-:W-:-:S04]  /*9630*/  SHF.R.U32.HI R3, RZ, 0x18, R2 ;  /* 0x00000018ff037819 */ /* 0x000fc80000011602 */
[----:B------:R-:W-:-:S04]  /*9640*/  LOP3.LUT R0, R0, R3, RZ, 0xfc, !PT ;  /* 0x0000000300007212 */ /* 0x000fc800078efcff */
[----:B------:R-:W-:Y:S02]  /*9650*/  PRMT R8, R0, 0x7610, R8 ;  /* 0x0000761000087816 */ /* 0x000fe40000000008 */
.L_x_17315:
[----:B------:R-:W-:Y:S05]  /*9660*/  BSYNC B0 ;  /* 0x0000000000007941 */ /* 0x000fea0003800000 */
.L_x_17314:
[----:B------:R1:W-:Y:S01]  /*9670*/  STG.E.U8 [R16.64], R8 ;  /* 0x0000000810007986 */ /* 0x0003e2000c101124 */
[----:B------:R-:W-:Y:S05]  /*9680*/  BRA `(.L_x_17294) ;  /* 0x0000049000007947 */ /* 0x000fea0003800000 */
.L_x_17312:
        /* <DEDUP_REMOVED lines=17> */
.L_x_17319:
[----:B------:R-:W-:-:S04]  /*97a0*/  LOP3.LUT R2, R3, 0x80000000, RZ, 0xc0, !PT ;  /* 0x8000000003027812 */ /* 0x000fc800078ec0ff */
[----:B------:R-:W-:-:S04]  /*97b0*/  SHF.R.U32.HI R3, RZ, 0x18, R2 ;  /* 0x00000018ff037819 */ /* 0x000fc80000011602 */
[----:B------:R-:W-:-:S04]  /*97c0*/  LOP3.LUT R0, R0, R3, RZ, 0xfc, !PT ;  /* 0x0000000300007212 */ /* 0x000fc800078efcff */
[----:B------:R-:W-:Y:S02]  /*97d0*/  PRMT R8, R0, 0x7610, R8 ;  /* 0x0000761000087816 */ /* 0x000fe40000000008 */
.L_x_17318:
[----:B------:R-:W-:Y:S05]  /*97e0*/  BSYNC B0 ;  /* 0x0000000000007941 */ /* 0x000fea0003800000 */
.L_x_17317:
[----:B------:R1:W-:Y:S01]  /*97f0*/  STG.E.U8 [R16.64], R8 ;  /* 0x0000000810007986 */ /* 0x0003e2000c101124 */
[----:B------:R-:W-:Y:S05]  /*9800*/  BRA `(.L_x_17294) ;  /* 0x0000031000007947 */ /* 0x000fea0003800000 */
.L_x_17311:
        /* <DEDUP_REMOVED lines=22> */
.L_x_17293:
        /* <DEDUP_REMOVED lines=20> */
.L_x_17321:
[----:B------:R-:W-:-:S06]  /*9ab0*/  HADD2.F32 R2, -RZ, R0.H0_H0 ;  /* 0x20000000ff027230 */ /* 0x000fcc0000004100 */
[----:B------:R-:W1:Y:S02]  /*9ac0*/  F2I.U64.TRUNC R2, R2 ;  /* 0x0000000200027311 */ /* 0x000e64000020d800 */
[----:B-1----:R1:W-:Y:S01]  /*9ad0*/  STG.E.64 [R16.64], R2 ;  /* 0x0000000210007986 */ /* 0x0023e2000c101b24 */
[----:B------:R-:W-:Y:S05]  /*9ae0*/  BRA `(.L_x_17294) ;  /* 0x0000003000007947 */ /* 0x000fea0003800000 */
.L_x_17320:
[----:B------:R-:W-:-:S04]  /*9af0*/  HADD2.F32 R0, -RZ, R0.H0_H0 ;  /* 0x20000000ff007230 */ /* 0x000fc80000004100 */
[----:B------:R-:W1:Y:S02]  /*9b00*/  F2I.FTZ.U32.TRUNC.NTZ R3, R0 ;  /* 0x0000000000037305 */ /* 0x000e64000021f000 */
[----:B-1----:R1:W-:Y:S02]  /*9b10*/  STG.E [R16.64], R3 ;  /* 0x0000000310007986 */ /* 0x0023e4000c101924 */
.L_x_17294:
[----:B------:R-:W-:Y:S02]  /*9b20*/  IADD3 R19, R19, 0x80, RZ ;  /* 0x0000008013137810 */ /* 0x000fe40007ffe0ff */
.L_x_17167:
[----:B------:R-:W-:Y:S05]  /*9b30*/  BSYNC B6 ;  /* 0x0000000000067941 */ /* 0x000fea0003800000 */
.L_x_17166:
        /* <DEDUP_REMOVED lines=230> */
.L_x_17322:
        /* <DEDUP_REMOVED lines=20> */
.L_x_17326:
[----:B------:R-:W2:Y:S02]  /*aae0*/  LDG.E.U8 R2, [R2.64] ;  /* 0x0000002402027981 */ /* 0x000ea4000c1e1100 */
[----:B--2---:R-:W0:Y:S02]  /*aaf0*/  I2F.U16 R0, R2 ;  /* 0x0000000200007306 */ /* 0x004e240000101000 */
[----:B0-----:R-:W-:Y:S01]  /*ab00*/  F2FP.PACK_AB R0, RZ, R0 ;  /* 0x00000000ff00723e */ /* 0x001fe200000000ff */
[----:B------:R-:W-:Y:S05]  /*ab10*/  BRA `(.L_x_17328) ;  /* 0x00000e1000007947 */ /* 0x000fea0003800000 */
.L_x_17325:
        /* <DEDUP_REMOVED lines=10> */
.L_x_17330:
[----:B------:R-:W2:Y:S02]  /*abc0*/  LDG.E R2, [R2.64] ;  /* 0x0000002402027981 */ /* 0x000ea4000c1e1900 */
[----:B--2---:R-:W0:Y:S02]  /*abd0*/  I2F R0, R2 ;  /* 0x0000000200007306 */ /* 0x004e240000201400 */
[----:B0-----:R-:W-:Y:S01]  /*abe0*/  F2FP.PACK_AB R0, RZ, R0 ;  /* 0x00000000ff00723e */ /* 0x001fe200000000ff */
[----:B------:R-:W-:Y:S05]  /*abf0*/  BRA `(.L_x_17328) ;  /* 0x00000d3000007947 */ /* 0x000fea0003800000 */
.L_x_17329:
[----:B------:R-:W2:Y:S02]  /*ac00*/  LDG.E.U16 R2, [R2.64] ;  /* 0x0000002402027981 */ /* 0x000ea4000c1e1500 */
[----:B--2---:R-:W0:Y:S02]  /*ac10*/  I2F.S16 R0, R2 ;  /* 0x0000000200007306 */ /* 0x004e240000101400 */
[----:B0-----:R-:W-:Y:S01]  /*ac20*/  F2FP.PACK_AB R0, RZ, R0 ;  /* 0x00000000ff00723e */ /* 0x001fe200000000ff */
[----:B------:R-:W-:Y:S05]  /*ac30*/  BRA `(.L_x_17328) ;  /* 0x00000cf000007947 */ /* 0x000fea0003800000 */
.L_x_17324:
        /* <DEDUP_REMOVED lines=9> */
.L_x_17332:
[----:B------:R0:W5:Y:S01]  /*acd0*/  LDG.E.U16 R0, [R2.64] ;  /* 0x0000002402007981 */ /* 0x000162000c1e1500 */
[----:B------:R-:W-:Y:S05]  /*ace0*/  BRA `(.L_x_17328) ;  /* 0x00000c4000007947 */ /* 0x000fea0003800000 */
.L_x_17331:
        /* <DEDUP_REMOVED lines=9> */
.L_x_17334:
[----:B------:R0:W5:Y:S01]  /*ad80*/  LDG.E.U16 R0, [R2.64] ;  /* 0x0000002402007981 */ /* 0x000162000c1e1500 */
[----:B------:R-:W-:Y:S05]  /*ad90*/  BRA `(.L_x_17328) ;  /* 0x00000b9000007947 */ /* 0x000fea0003800000 */
.L_x_17333:
[----:B------:R-:W2:Y:S02]  /*ada0*/  LDG.E.64 R2, [R2.64] ;  /* 0x0000002402027981 */ /* 0x000ea4000c1e1b00 */
[----:B--2---:R-:W0:Y:S01]  /*adb0*/  F2F.F32.F64 R0, R2 ;  /* 0x0000000200007310 */ /* 0x004e220000301000 */
[----:B------:R-:W0:-:S14]  /*adc0*/  DSETP.GEU.AND P0, PT, |R2|, c[0x2][0x0], PT ;  /* 0x008000000200762a */ /* 0x000e1c0003f0e200 */
[----:B0-----:R-:W-:-:S05]  /*add0*/  @!P0 FMUL R0, R0, 1.175494350822287508e-38 ;  /* 0x0080000000008820 */ /* 0x001fca0000400000 */
[----:B------:R-:W-:Y:S01]  /*ade0*/  F2FP.PACK_AB R0, RZ, R0 ;  /* 0x00000000ff00723e */ /* 0x000fe200000000ff */
[----:B------:R-:W-:Y:S05]  /*adf0*/  BRA `(.L_x_17328) ;  /* 0x00000b3000007947 */ /* 0x000fea0003800000 */
.L_x_17323:
        /* <DEDUP_REMOVED lines=13> */
.L_x_17337:
[----:B------:R-:W2:Y:S02]  /*aed0*/  LDG.E.64 R2, [R2.64] ;  /* 0x0000002402027981 */ /* 0x000ea4000c1e1b00 */
[----:B--2---:R-:W0:Y:S01]  /*aee0*/  F2F.F32.F64 R0, R2 ;  /* 0x0000000200007310 */ /* 0x004e220000301000 */
[----:B------:R-:W0:-:S14]  /*aef0*/  DSETP.GEU.AND P0, PT, |R2|, c[0x2][0x0], PT ;  /* 0x008000000200762a */ /* 0x000e1c0003f0e200 */
[----:B0-----:R-:W-:-:S05]  /*af00*/  @!P0 FMUL R0, R0, 1.175494350822287508e-38 ;  /* 0x0080000000008820 */ /* 0x001fca0000400000 */
[----:B------:R-:W-:Y:S01]  /*af10*/  F2FP.PACK_AB R0, RZ, R0 ;  /* 0x00000000ff00723e */ /* 0x000fe200000000ff */
[----:B------:R-:W-:Y:S05]  /*af20*/  BRA `(.L_x_17328) ;  /* 0x00000a0000007947 */ /* 0x000fea0003800000 */
.L_x_17336:
        /* <DEDUP_REMOVED lines=28> */
.L_x_17339:
        /* <DEDUP_REMOVED lines=15> */
.L_x_17338:
[----:B------:R-:W2:Y:S02]  /*b1e0*/  LDG.E.U16 R0, [R2.64] ;  /* 0x0000002402007981 */ /* 0x000ea4000c1e1500 */
[----:B--2---:R-:W-:-:S04]  /*b1f0*/  PRMT R0, RZ, 0x5410, R0 ;  /* 0x00005410ff007816 */ /* 0x004fc80000000000 */
[----:B------:R-:W-:Y:S01]  /*b200*/  F2FP.PACK_AB R0, RZ, R0 ;  /* 0x00000000ff00723e */ /* 0x000fe200000000ff */
[----:B------:R-:W-:Y:S05]  /*b210*/  BRA `(.L_x_17328) ;  /* 0x0000071000007947 */ /* 0x000fea0003800000 */
.L_x_17335:
        /* <DEDUP_REMOVED lines=12> */
.L_x_17342:
        /* <DEDUP_REMOVED lines=21> */
.L_x_17346:
[----:B------:R-:W-:Y:S05]  /*b430*/  BSYNC B1 ;  /* 0x0000000000017941 */ /* 0x000fea0003800000 */
.L_x_17345:
[----:B------:R-:W-:Y:S01]  /*b440*/  LEA R3, R0, 0x3b800000, 0x17 ;  /* 0x3b80000000037811 */ /* 0x000fe200078eb8ff */
[----:B------:R-:W-:-:S05]  /*b450*/  IMAD.SHL.U32 R0, R2, 0x100000, RZ ;  /* 0x0010000002007824 */ /* 0x000fca00078e00ff */
[----:B------:R-:W-:Y:S02]  /*b460*/  LOP3.LUT R0, R3, R0, R4, 0xfe, !PT ;  /* 0x0000000003007212 */ /* 0x000fe400078efe04 */
.L_x_17344:
[----:B------:R-:W-:Y:S05]  /*b470*/  BSYNC B0 ;  /* 0x0000000000007941 */ /* 0x000fea0003800000 */
.L_x_17343:
[----:B------:R-:W-:Y:S01]  /*b480*/  F2FP.PACK_AB R0, RZ, R0 ;  /* 0x00000000ff00723e */ /* 0x000fe200000000ff */
[----:B------:R-:W-:Y:S05]  /*b490*/  BRA `(.L_x_17328) ;  /* 0x0000049000007947 */ /* 0x000fea0003800000 */
.L_x_17341:
        /* <DEDUP_REMOVED lines=21> */
.L_x_17350:
[----:B------:R-:W-:Y:S05]  /*b5f0*/  BSYNC B1 ;  /* 0x0000000000017941 */ /* 0x000fea0003800000 */
.L_x_17349:
[----:B------:R-:W-:Y:S01]  /*b600*/  LEA R3, R0, 0x37800000, 0x17 ;  /* 0x3780000000037811 */ /* 0x000fe200078eb8ff */
[----:B------:R-:W-:-:S05]  /*b610*/  IMAD.SHL.U32 R0, R2, 0x200000, RZ ;  /* 0x0020000002007824 */ /* 0x000fca00078e00ff */
[----:B------:R-:W-:Y:S02]  /*b620*/  LOP3.LUT R0, R3, R0, R4, 0xfe, !PT ;  /* 0x0000000003007212 */ /* 0x000fe400078efe04 */
.L_x_17348:
[----:B------:R-:W-:Y:S05]  /*b630*/  BSYNC B0 ;  /* 0x0000000000007941 */ /* 0x000fea0003800000 */
.L_x_17347:
[----:B------:R-:W-:Y:S01]  /*b640*/  F2FP.PACK_AB R0, RZ, R0 ;  /* 0x00000000ff00723e */ /* 0x000fe200000000ff */
[----:B------:R-:W-:Y:S05]  /*b650*/  BRA `(.L_x_17328) ;  /* 0x000002d000007947 */ /* 0x000fea0003800000 */
.L_x_17340:
        /* <DEDUP_REMOVED lines=14> */
.L_x_17354:
[----:B------:R-:W-:Y:S05]  /*b740*/  BSYNC B0 ;  /* 0x0000000000007941 */ /* 0x000fea0003800000 */
.L_x_17353:
[----:B------:R-:W-:Y:S01]  /*b750*/  F2FP.PACK_AB R0, RZ, R0 ;  /* 0x00000000ff00723e */ /* 0x000fe200000000ff */
[----:B------:R-:W-:Y:S05]  /*b760*/  BRA `(.L_x_17328) ;  /* 0x000001c000007947 */ /* 0x000fea0003800000 */
.L_x_17327:
        /* <DEDUP_REMOVED lines=21> */
.L_x_17352:
[----:B------:R-:W2:Y:S02]  /*b8c0*/  LDG.E.64 R2, [R2.64] ;  /* 0x0000002402027981 */ /* 0x000ea4000c1e1b00 */
[----:B--2---:R-:W0:Y:S02]  /*b8d0*/  I2F.U64 R0, R2 ;  /* 0x0000000200007312 */ /* 0x004e240000301000 */
[----:B0-----:R-:W-:Y:S01]  /*b8e0*/  F2FP.PACK_AB R0, RZ, R0 ;  /* 0x00000000ff00723e */ /* 0x001fe200000000ff */
[----:B------:R-:W-:Y:S05]  /*b8f0*/  BRA `(.L_x_17328) ;  /* 0x0000003000007947 */ /* 0x000fea0003800000 */
.L_x_17351:
[----:B------:R-:W2:Y:S02]  /*b900*/  LDG.E R2, [R2.64] ;  /* 0x0000002402027981 */ /* 0x000ea4000c1e1900 */
[----:B--2---:R-:W0:Y:S02]  /*b910*/  I2F.U32 R0, R2 ;  /* 0x0000000200007306 */ /* 0x004e240000201000 */
[----:B0-----:R-:W-:-:S06]  /*b920*/  F2FP.PACK_AB R0, RZ, R0 ;  /* 0x00000000ff00723e */ /* 0x001fcc00000000ff */
.L_x_17328:
        /* <DEDUP_REMOVED lines=29> */
.L_x_17360:
[----:B------:R-:W-:Y:S01]  /*bb00*/  FSETP.GEU.FTZ.AND P0, PT, R5, -R6, PT ;  /* 0x800000060500720b */ /* 0x000fe20003f1e000 */
[----:B------:R-:W-:-:S12]  /*bb10*/  FADD.FTZ R4, R4, -1 ;  /* 0xbf80000004047421 */ /* 0x000fd80000010000 */
[----:B------:R-:W-:Y:S02]  /*bb20*/  @!P0 FADD.FTZ R4, R4, -1 ;  /* 0xbf80000004048421 */ /* 0x000fe40000010000 */
.L_x_17359:
[----:B------:R-:W-:Y:S05]  /*bb30*/  BSYNC B1 ;  /* 0x0000000000017941 */ /* 0x000fea0003800000 */
.L_x_17358:
[----:B------:R-:W-:Y:S01]  /*bb40*/  FFMA.FTZ R3, -R6, R4, R3 ;  /* 0x0000000406037223 */ /* 0x000fe20000010103 */
[----:B------:R-:W-:Y:S05]  /*bb50*/  BRA `(.L_x_17356) ;  /* 0x000001f000007947 */ /* 0x000fea0003800000 */
.L_x_17357:
        /* <DEDUP_REMOVED lines=15> */
.L_x_17363:
        /* <DEDUP_REMOVED lines=13> */
.L_x_17362:
[----:B------:R-:W-:Y:S05]  /*bd20*/  BSYNC B1 ;  /* 0x0000000000017941 */ /* 0x000fea0003800000 */
.L_x_17361:
[----:B------:R-:W-:-:S04]  /*bd30*/  FMUL.FTZ R3, R4, 1.1920928955078125e-07 ;  /* 0x3400000004037820 */ /* 0x000fc80000410000 */
[----:B------:R-:W-:Y:S02]  /*bd40*/  FMUL.FTZ R3, R8, R3 ;  /* 0x0000000308037220 */ /* 0x000fe40000410000 */
.L_x_17356:
[----:B------:R-:W-:Y:S05]  /*bd50*/  BSYNC B0 ;  /* 0x0000000000007941 */ /* 0x000fea0003800000 */
.L_x_17355:
        /* <DEDUP_REMOVED lines=28> */
.L_x_17365:
[----:B------:R-:W-:Y:S05]  /*bf20*/  BSYNC B0 ;  /* 0x0000000000007941 */ /* 0x000fea0003800000 */
.L_x_17364:
        /* <DEDUP_REMOVED lines=13> */
.L_x_17369:
[----:B------:R-:W-:-:S06]  /*c000*/  HADD2.F32 R3, -RZ, R0.H0_H0 ;  /* 0x20000000ff037230 */ /* 0x000fcc0000004100 */
[----:B------:R-:W1:Y:S02]  /*c010*/  F2I.S64.TRUNC R2, R3 ;  /* 0x0000000300027311 */ /* 0x000e64000020d900 */
[----:B-1----:R-:W-:Y:S01]  /*c020*/  STG.E.U8 [R16.64], R2 ;  /* 0x0000000210007986 */ /* 0x002fe2000c101124 */
[----:B------:R-:W-:Y:S05]  /*c030*/  EXIT ;  /* 0x000000000000794d */ /* 0x000fea0003800000 */
.L_x_17368:
        /* <DEDUP_REMOVED lines=10> */
.L_x_17372:
[----:B------:R-:W-:-:S04]  /*c0e0*/  HADD2.F32 R0, -RZ, R0.H0_H0 ;  /* 0x20000000ff007230 */ /* 0x000fc80000004100 */
[----:B------:R-:W1:Y:S02]  /*c0f0*/  F2I.FTZ.TRUNC.NTZ R3, R0 ;  /* 0x0000000000037305 */ /* 0x000e64000021f100 */
[----:B-1----:R-:W-:Y:S01]  /*c100*/  STG.E [R16.64], R3 ;  /* 0x0000000310007986 */ /* 0x002fe2000c101924 */
[----:B------:R-:W-:Y:S05]  /*c110*/  EXIT ;  /* 0x000000000000794d */ /* 0x000fea0003800000 */
.L_x_17371:
[----:B------:R-:W-:-:S04]  /*c120*/  HADD2.F32 R0, -RZ, R0.H0_H0 ;  /* 0x20000000ff007230 */ /* 0x000fc80000004100 */
[----:B------:R-:W1:Y:S02]  /*c130*/  F2I.FTZ.TRUNC.NTZ R3, R0 ;  /* 0x0000000000037305 */ /* 0x000e64000021f100 */
[----:B-1----:R-:W-:Y:S01]  /*c140*/  STG.E.U16 [R16.64], R3 ;  /* 0x0000000310007986 */ /* 0x002fe2000c101524 */
[----:B------:R-:W-:Y:S05]  /*c150*/  EXIT ;  /* 0x000000000000794d */ /* 0x000fea0003800000 */
.L_x_17367:
        /* <DEDUP_REMOVED lines=9> */
.L_x_17374:
[----:B------:R-:W-:Y:S01]  /*c1f0*/  STG.E.U16 [R16.64], R0 ;  /* 0x0000000010007986 */ /* 0x000fe2000c101524 */
[----:B------:R-:W-:Y:S05]  /*c200*/  EXIT ;  /* 0x000000000000794d */ /* 0x000fea0003800000 */
.L_x_17373:
        /* <DEDUP_REMOVED lines=10> */
.L_x_17376:
[----:B------:R-:W-:-:S05]  /*c2b0*/  HADD2.F32 R0, -RZ, R0.H0_H0 ;  /* 0x20000000ff007230 */ /* 0x000fca0000004100 */
[----:B------:R-:W-:-:S04]  /*c2c0*/  F2FP.PACK_AB R0, RZ, R0 ;  /* 0x00000000ff00723e */ /* 0x000fc800000000ff */
[----:B------:R-:W-:-:S05]  /*c2d0*/  PRMT R0, R0, 0x5410, RZ ;  /* 0x0000541000007816 */ /* 0x000fca00000000ff */
[----:B------:R-:W-:Y:S01]  /*c2e0*/  STG.E [R16.64], R0 ;  /* 0x0000000010007986 */ /* 0x000fe2000c101924 */
[----:B------:R-:W-:Y:S05]  /*c2f0*/  EXIT ;  /* 0x000000000000794d */ /* 0x000fea0003800000 */
.L_x_17375:
[----:B------:R-:W-:-:S05]  /*c300*/  HADD2.F32 R2, -RZ, R0.H0_H0 ;  /* 0x20000000ff027230 */ /* 0x000fca0000004100 */
[----:B------:R-:W-:-:S06]  /*c310*/  FMUL.FTZ R2, R2, 1 ;  /* 0x3f80000002027820 */ /* 0x000fcc0000410000 */
[----:B------:R-:W1:Y:S02]  /*c320*/  F2F.F64.F32 R2, R2 ;  /* 0x0000000200027310 */ /* 0x000e640000201800 */
[----:B-1----:R-:W-:Y:S01]  /*c330*/  STG.E.64 [R16.64], R2 ;  /* 0x0000000210007986 */ /* 0x002fe2000c101b24 */
[----:B------:R-:W-:Y:S05]  /*c340*/  EXIT ;  /* 0x000000000000794d */ /* 0x000fea0003800000 */
.L_x_17366:
        /* <DEDUP_REMOVED lines=13> */
.L_x_17379:
[----:B------:R-:W-:Y:S01]  /*c420*/  HADD2.F32 R0, -RZ, R0.H0_H0 ;  /* 0x20000000ff007230 */ /* 0x000fe20000004100 */
[----:B------:R-:W-:-:S04]  /*c430*/  CS2R R6, SRZ ;  /* 0x0000000000067805 */ /* 0x000fc8000001ff00 */
[----:B------:R-:W-:-:S04]  /*c440*/  FMUL.FTZ R0, R0, 1 ;  /* 0x3f80000000007820 */ /* 0x000fc80000410000 */
[----:B------:R-:W1:Y:S02]  /*c450*/  F2F.F64.F32 R4, R0 ;  /* 0x0000000000047310 */ /* 0x000e640000201800 */
[----:B-1----:R-:W-:Y:S01]  /*c460*/  STG.E.128 [R16.64], R4 ;  /* 0x0000000410007986 */ /* 0x002fe2000c101d24 */
[----:B------:R-:W-:Y:S05]  /*c470*/  EXIT ;  /* 0x000000000000794d */ /* 0x000fea0003800000 */
.L_x_17378:
        /* <DEDUP_REMOVED lines=21> */
.L_x_17383:
[----:B------:R-:W-:Y:S05]  /*c5d0*/  BSYNC B0 ;  /* 0x0000000000007941 */ /* 0x000fea0003800000 */
.L_x_17382:
[----:B------:R-:W-:-:S05]  /*c5e0*/  LOP3.LUT R3, R0, R3, RZ, 0xfc, !PT ;  /* 0x0000000300037212 */ /* 0x000fca00078efcff */
[----:B------:R-:W-:Y:S01]  /*c5f0*/  STG.E.U8 [R16.64], R3 ;  /* 0x0000000310007986 */ /* 0x000fe2000c101124 */
[----:B------:R-:W-:Y:S05]  /*c600*/  EXIT ;  /* 0x000000000000794d */ /* 0x000fea0003800000 */
.L_x_17381:
        /* <DEDUP_REMOVED lines=13> */
.L_x_17385:
[----:B------:R-:W-:Y:S01]  /*c6e0*/  IMAD.MOV.U32 R0, RZ, RZ, 0x7f ;  /* 0x0000007fff007424 */ /* 0x000fe200078e00ff */
[----:B------:R-:W-:-:S04]  /*c6f0*/  ISETP.GT.U32.AND P0, PT, R2, 0x7f800000, PT ;  /* 0x7f8000000200780c */ /* 0x000fc80003f04070 */
[----:B------:R-:W-:-:S04]  /*c700*/  SEL R0, R0, 0x7c, P0 ;  /* 0x0000007c00007807 */ /* 0x000fc80000000000 */
.L_x_17386:
[----:B------:R-:W-:Y:S05]  /*c710*/  BSYNC B0 ;  /* 0x0000000000007941 */ /* 0x000fea0003800000 */
.L_x_17384:
[----:B------:R-:W-:-:S04]  /*c720*/  LOP3.LUT R2, R3, 0x80000000, RZ, 0xc0, !PT ;  /* 0x8000000003027812 */ /* 0x000fc800078ec0ff */
[----:B------:R-:W-:-:S04]  /*c730*/  SHF.R.U32.HI R3, RZ, 0x18, R2 ;  /* 0x00000018ff037819 */ /* 0x000fc80000011602 */
[----:B------:R-:W-:-:S05]  /*c740*/  LOP3.LUT R3, R0, R3, RZ, 0xfc, !PT ;  /* 0x0000000300037212 */ /* 0x000fca00078efcff */
[----:B------:R-:W-:Y:S01]  /*c750*/  STG.E.U8 [R16.64], R3 ;  /* 0x0000000310007986 */ /* 0x000fe2000c101124 */
[----:B------:R-:W-:Y:S05]  /*c760*/  EXIT ;  /* 0x000000000000794d */ /* 0x000fea0003800000 */
.L_x_17380:
[----:B------:R-:W-:-:S05]  /*c770*/  HADD2.F32 R0, -RZ, R0.H0_H0 ;  /* 0x20000000ff007230 */ /* 0x000fca0000004100 */
[----:B------:R-:W-:-:S05]  /*c780*/  F2FP.BF16.PACK_AB R0, RZ, R0 ;  /* 0x00000000ff00723e */ /* 0x000fca00000010ff */
[----:B------:R-:W-:Y:S01]  /*c790*/  STG.E.U16 [R16.64], R0 ;  /* 0x0000000010007986 */ /* 0x000fe2000c101524 */
[----:B------:R-:W-:Y:S05]  /*c7a0*/  EXIT ;  /* 0x000000000000794d */ /* 0x000fea0003800000 */
.L_x_17377:
        /* <DEDUP_REMOVED lines=12> */
.L_x_17389:
        /* <DEDUP_REMOVED lines=17> */
.L_x_17392:
[----:B------:R-:W-:-:S04]  /*c980*/  LOP3.LUT R2, R3, 0x80000000, RZ, 0xc0, !PT ;  /* 0x8000000003027812 */ /* 0x000fc800078ec0ff */
[----:B------:R-:W-:-:S04]  /*c990*/  SHF.R.U32.HI R3, RZ, 0x18, R2 ;  /* 0x00000018ff037819 */ /* 0x000fc80000011602 */
[----:B------:R-:W-:-:S04]  /*c9a0*/  LOP3.LUT R0, R0, R3, RZ, 0xfc, !PT ;  /* 0x0000000300007212 */ /* 0x000fc800078efcff */
[----:B------:R-:W-:Y:S02]  /*c9b0*/  PRMT R8, R0, 0x7610, R8 ;  /* 0x0000761000087816 */ /* 0x000fe40000000008 */
.L_x_17391:
[----:B------:R-:W-:Y:S05]  /*c9c0*/  BSYNC B0 ;  /* 0x0000000000007941 */ /* 0x000fea0003800000 */
.L_x_17390:
[----:B------:R-:W-:Y:S01]  /*c9d0*/  STG.E.U8 [R16.64], R8 ;  /* 0x0000000810007986 */ /* 0x000fe2000c101124 */
[----:B------:R-:W-:Y:S05]  /*c9e0*/  EXIT ;  /* 0x000000000000794d */ /* 0x000fea0003800000 */
.L_x_17388:
        /* <DEDUP_REMOVED lines=17> */
.L_x_17395:
[----:B------:R-:W-:-:S04]  /*cb00*/  LOP3.LUT R2, R3, 0x80000000, RZ, 0xc0, !PT ;  /* 0x8000000003027812 */ /* 0x000fc800078ec0ff */
[----:B------:R-:W-:-:S04]  /*cb10*/  SHF.R.U32.HI R3, RZ, 0x18, R2 ;  /* 0x00000018ff037819 */ /* 0x000fc80000011602 */
[----:B------:R-:W-:-:S04]  /*cb20*/  LOP3.LUT R0, R0, R3, RZ, 0xfc, !PT ;  /* 0x0000000300007212 */ /* 0x000fc800078efcff */
[----:B------:R-:W-:Y:S02]  /*cb30*/  PRMT R8, R0, 0x7610, R8 ;  /* 0x0000761000087816 */ /* 0x000fe40000000008 */
.L_x_17394:
[----:B------:R-:W-:Y:S05]  /*cb40*/  BSYNC B0 ;  /* 0x0000000000007941 */ /* 0x000fea0003800000 */
.L_x_17393:
[----:B------:R-:W-:Y:S01]  /*cb50*/  STG.E.U8 [R16.64], R8 ;  /* 0x0000000810007986 */ /* 0x000fe2000c101124 */
[----:B------:R-:W-:Y:S05]  /*cb60*/  EXIT ;  /* 0x000000000000794d */ /* 0x000fea0003800000 */
.L_x_17387:
        /* <DEDUP_REMOVED lines=22> */
.L_x_17370:
        /* <DEDUP_REMOVED lines=20> */
.L_x_17397:
[----:B------:R-:W-:-:S06]  /*ce10*/  HADD2.F32 R2, -RZ, R0.H0_H0 ;  /* 0x20000000ff027230 */ /* 0x000fcc0000004100 */
[----:B------:R-:W1:Y:S02]  /*ce20*/  F2I.U64.TRUNC R2, R2 ;  /* 0x0000000200027311 */ /* 0x000e64000020d800 */
[----:B-1----:R-:W-:Y:S01]  /*ce30*/  STG.E.64 [R16.64], R2 ;  /* 0x0000000210007986 */ /* 0x002fe2000c101b24 */
[----:B------:R-:W-:Y:S05]  /*ce40*/  EXIT ;  /* 0x000000000000794d */ /* 0x000fea0003800000 */
.L_x_17396:
[----:B------:R-:W-:-:S04]  /*ce50*/  HADD2.F32 R0, -RZ, R0.H0_H0 ;  /* 0x20000000ff007230 */ /* 0x000fc80000004100 */
[----:B------:R-:W1:Y:S02]  /*ce60*/  F2I.FTZ.U32.TRUNC.NTZ R3, R0 ;  /* 0x0000000000037305 */ /* 0x000e64000021f000 */
[----:B-1----:R-:W-:Y:S01]  /*ce70*/  STG.E [R16.64], R3 ;  /* 0x0000000310007986 */ /* 0x002fe2000c101924 */
[----:B------:R-:W-:Y:S05]  /*ce80*/  EXIT ;  /* 0x000000000000794d */ /* 0x000fea0003800000 */
.L_x_17398:
        /* <DEDUP_REMOVED lines=15> */
.L_x_32633:


//--------------------- .text._ZN2at6native27unrolled_elementwise_kernelIZZZNS0_15binary_internal21div_floor_kernel_cudaERNS_18TensorIteratorBaseEENKUlvE0_clEvENKUlvE1_clEvEUlN3c104HalfEE_St5arrayIPcLm2EELi4E23TrivialOffsetCalculatorILi1EjESE_NS0_6memory12LoadWithCastILi1EEENSF_13StoreWithCastILi1EEEEEviT_T0_T2_T3_T4_T5_ --------------------------
	.section	.text._ZN2at6native27unrolled_elementwise_kernelIZZZNS0_15binary_internal21div_floor_kernel_cudaERNS_18TensorIteratorBaseEENKUlvE0_clEvENKUlvE1_clEvEUlN3c104HalfEE_St5arrayIPcLm2EELi4E23TrivialOffsetCalculatorILi1EjESE_NS0_6memory12LoadWithCastILi1EEENSF_13StoreWithCastILi1EEEEEviT_T0_T2_T3_T4_T5_,"ax",@progbits
	.sectioninfo	@"SHI_REGISTERS=29"
	.align	128
        .global         _ZN2at6native27unrolled_elementwise_kernelIZZZNS0_15binary_internal21div_floor_kernel_cudaERNS_18TensorIteratorBaseEENKUlvE0_clEvENKUlvE1_clEvEUlN3c104HalfEE_St5arrayIPcLm2EELi4E23TrivialOffsetCalculatorILi1EjESE_NS0_6memory12LoadWithCastILi1EEENSF_13StoreWithCastILi1EEEEEviT_T0_T2_T3_T4_T5_
        .type           _ZN2at6native27unrolled_elementwise_kernelIZZZNS0_15binary_internal21div_floor_kernel_cudaERNS_18TensorIteratorBaseEENKUlvE0_clEvENKUlvE1_clEvEUlN3c104HalfEE_St5arrayIPcLm2EELi4E23TrivialOffsetCalculatorILi1EjESE_NS0_6memory12LoadWithCastILi1EEENSF_13StoreWithCastILi1EEEEEviT_T0_T2_T3_T4_T5_,@function
        .size           _ZN2at6native27unrolled_elementwise_kernelIZZZNS0_15binary_internal21div_floor_kernel_cudaERNS_18TensorIteratorBaseEENKUlvE0_clEvENKUlvE1_clEvEUlN3c104HalfEE_St5arrayIPcLm2EELi4E23TrivialOffsetCalculatorILi1EjESE_NS0_6memory12LoadWithCastILi1EEENSF_13StoreWithCastILi1EEEEEviT_T0_T2_T3_T4_T5_,(.L_x_32634 - _ZN2at6native27unrolled_elementwise_kernelIZZZNS0_15binary_internal21div_floor_kernel_cudaERNS_18TensorIteratorBaseEENKUlvE0_clEvENKUlvE1_clEvEUlN3c104HalfEE_St5arrayIPcLm2EELi4E23TrivialOffsetCalculatorILi1EjESE_NS0_6memory12LoadWithCastILi1EEENSF_13StoreWithCastILi1EEEEEviT_T0_T2_T3_T4_T5_)
        .other          _ZN2at6native27unrolled_elementwise_kernelIZZZNS0_15binary_internal21div_floor_kernel_cudaERNS_18TensorIteratorBaseEENKUlvE0_clEvENKUlvE1_clEvEUlN3c104HalfEE_St5arrayIPcLm2EELi4E23TrivialOffsetCalculatorILi1EjESE_NS0_6memory12LoadWithCastILi1EEENSF_13StoreWithCastILi1EEEEEviT_T0_T2_T3_T4_T5_,@"STO_CUDA_ENTRY STV_DEFAULT"
_ZN2at6native27unrolled_elementwise_kernelIZZZNS0_15binary_internal21div_floor_kernel_cudaERNS_18TensorIteratorBaseEENKUlvE0_clEvENKUlvE1_clEvEUlN3c104HalfEE_St5arrayIPcLm2EELi4E23TrivialOffsetCalculatorILi1EjESE_NS0_6memory12LoadWithCastILi1EEENSF_13StoreWithCastILi1EEEEEviT_T0_T2_T3_T4_T5_:
.text._ZN2at6native27unrolled_elementwise_kernelIZZZNS0_15binary_internal21div_floor_kernel_cudaERNS_18TensorIteratorBaseEENKUlvE0_clEvENKUlvE1_clEvEUlN3c104HalfEE_St5arrayIPcLm2EELi4E23TrivialOffsetCalculatorILi1EjESE_NS0_6memory12LoadWithCastILi1EEENSF_13StoreWithCastILi1EEEEEviT_T0_T2_T3_T4_T5_:
        /* <DEDUP_REMOVED lines=34> */
.L_x_17404:
[----:B------:R-:W2:Y:S02]  /*0220*/  LDG.E.U8 R2, [R2.64] ;  /* 0x0000002402027981 */ /* 0x000ea4000c1e1100 */
[----:B--2---:R-:W0:Y:S02]  /*0230*/  I2F.U16 R0, R2 ;  /* 0x0000000200007306 */ /* 0x004e240000101000 */
[----:B0-----:R-:W-:-:S04]  /*0240*/  F2FP.PACK_AB R0, RZ, R0 ;  /* 0x00000000ff00723e */ /* 0x001fc800000000ff */
[----:B------:R-:W-:Y:S01]  /*0250*/  PRMT R23, R0, 0x7610, R23 ;  /* 0x0000761000177816 */ /* 0x000fe20000000017 */
[----:B------:R-:W-:Y:S05]  /*0260*/  BRA `(.L_x_17406) ;  /* 0x00000ed000007947 */ /* 0x000fea0003800000 */
.L_x_17403:
        /* <DEDUP_REMOVED lines=11> */
.L_x_17408:
[----:B------:R-:W2:Y:S02]  /*0320*/  LDG.E R2, [R2.64] ;  /* 0x0000002402027981 */ /* 0x000ea4000c1e1900 */
[----:B--2---:R-:W0:Y:S02]  /*0330*/  I2F R0, R2 ;  /* 0x0000000200007306 */ /* 0x004e240000201400 */
[----:B0-----:R-:W-:-:S04]  /*0340*/  F2FP.PACK_AB R0, RZ, R0 ;  /* 0x00000000ff00723e */ /* 0x001fc800000000ff */
[----:B------:R-:W-:Y:S01]  /*0350*/  PRMT R23, R0, 0x7610, R23 ;  /* 0x0000761000177816 */ /* 0x000fe20000000017 */
[----:B------:R-:W-:Y:S05]  /*0360*/  BRA `(.L_x_17406) ;  /* 0x00000dd000007947 */ /* 0x000fea0003800000 */
.L_x_17407:
[----:B------:R-:W2:Y:S02]  /*0370*/  LDG.E.U16 R2, [R2.64] ;  /* 0x0000002402027981 */ /* 0x000ea4000c1e1500 */
[----:B--2---:R-:W0:Y:S02]  /*0380*/  I2F.S16 R0, R2 ;  /* 0x0000000200007306 */ /* 0x004e240000101400 */
[----:B0-----:R-:W-:-:S04]  /*0390*/  F2FP.PACK_AB R0, RZ, R0 ;  /* 0x00000000ff00723e */ /* 0x001fc800000000ff */
[----:B------:R-:W-:Y:S01]  /*03a0*/  PRMT R23, R0, 0x7610, R23 ;  /* 0x0000761000177816 */ /* 0x000fe20000000017 */
[----:B------:R-:W-:Y:S05]  /*03b0*/  BRA `(.L_x_17406) ;  /* 0x00000d8000007947 */ /* 0x000fea0003800000 */
.L_x_17402:
        /* <DEDUP_REMOVED lines=9> */
.L_x_17410:
[----:B------:R0:W5:Y:S01]  /*0450*/  LDG.E.U16 R23, [R2.64] ;  /* 0x0000002402177981 */ /* 0x000162000c1e1500 */
[----:B------:R-:W-:Y:S05]  /*0460*/  BRA `(.L_x_17406) ;  /* 0x00000cd000007947 */ /* 0x000fea0003800000 */
.L_x_17409:
        /* <DEDUP_REMOVED lines=9> */
.L_x_17412:
[----:B------:R0:W5:Y:S01]  /*0500*/  LDG.E.U16 R23, [R2.64] ;  /* 0x0000002402177981 */ /* 0x000162000c1e1500 */
[----:B------:R-:W-:Y:S05]  /*0510*/  BRA `(.L_x_17406) ;  /* 0x00000c2000007947 */ /* 0x000fea0003800000 */
.L_x_17411:
[----:B------:R-:W2:Y:S02]  /*0520*/  LDG.E.64 R2, [R2.64] ;  /* 0x0000002402027981 */ /* 0x000ea4000c1e1b00 */
[----:B--2---:R-:W0:Y:S01]  /*0530*/  F2F.F32.F64 R0, R2 ;  /* 0x0000000200007310 */ /* 0x004e220000301000 */
[----:B------:R-:W0:-:S14]  /*0540*/  DSETP.GEU.AND P0, PT, |R2|, c[0x2][0x0], PT ;  /* 0x008000000200762a */ /* 0x000e1c0003f0e200 */
[----:B0-----:R-:W-:-:S05]  /*0550*/  @!P0 FMUL R0, R0, 1.175494350822287508e-38 ;  /* 0x0080000000008820 */ /* 0x001fca0000400000 */
[----:B------:R-:W-:-:S04]  /*0560*/  F2FP.PACK_AB R0, RZ, R0 ;  /* 0x00000000ff00723e */ /* 0x000fc800000000ff */
[----:B------:R-:W-:Y:S01]  /*0570*/  PRMT R23, R0, 0x7610, R23 ;  /* 0x0000761000177816 */ /* 0x000fe20000000017 */
[----:B------:R-:W-:Y:S05]  /*0580*/  BRA `(.L_x_17406) ;  /* 0x00000bb000007947 */ /* 0x000fea0003800000 */
.L_x_17401:
        /* <DEDUP_REMOVED lines=14> */
.L_x_17415:
[----:B------:R-:W2:Y:S02]  /*0670*/  LDG.E.64 R2, [R2.64] ;  /* 0x0000002402027981 */ /* 0x000ea4000c1e1b00 */
[----:B--2---:R-:W0:Y:S01]  /*0680*/  F2F.F32.F64 R0, R2 ;  /* 0x0000000200007310 */ /* 0x004e220000301000 */
[----:B------:R-:W0:-:S14]  /*0690*/  DSETP.GEU.AND P0, PT, |R2|, c[0x2][0x0], PT ;  /* 0x008000000200762a */ /* 0x000e1c0003f0e200 */
[----:B0-----:R-:W-:-:S05]  /*06a0*/  @!P0 FMUL R0, R0, 1.175494350822287508e-38 ;  /* 0x0080000000008820 */ /* 0x001fca0000400000 */
[----:B------:R-:W-:-:S04]  /*06b0*/  F2FP.PACK_AB R0, RZ, R0 ;  /* 0x00000000ff00723e */ /* 0x000fc800000000ff */
[----:B------:R-:W-:Y:S01]  /*06c0*/  PRMT R23, R0, 0x7610, R23 ;  /* 0x0000761000177816 */ /* 0x000fe20000000017 */
[----:B------:R-:W-:Y:S05]  /*06d0*/  BRA `(.L_x_17406) ;  /* 0x00000a6000007947 */ /* 0x000fea0003800000 */
.L_x_17414:
        /* <DEDUP_REMOVED lines=28> */
.L_x_17417:
        /* <DEDUP_REMOVED lines=15> */
.L_x_17416:
[----:B------:R-:W2:Y:S02]  /*0990*/  LDG.E.U16 R0, [R2.64] ;  /* 0x0000002402007981 */ /* 0x000ea4000c1e1500 */
[----:B--2---:R-:W-:-:S04]  /*09a0*/  PRMT R0, RZ, 0x5410, R0 ;  /* 0x00005410ff007816 */ /* 0x004fc80000000000 */
[----:B------:R-:W-:-:S04]  /*09b0*/  F2FP.PACK_AB R0, RZ, R0 ;  /* 0x00000000ff00723e */ /* 0x000fc800000000ff */
[----:B------:R-:W-:Y:S01]  /*09c0*/  PRMT R23, R0, 0x7610, R23 ;  /* 0x0000761000177816 */ /* 0x000fe20000000017 */
[----:B------:R-:W-:Y:S05]  /*09d0*/  BRA `(.L_x_17406) ;  /* 0x0000076000007947 */ /* 0x000fea0003800000 */
.L_x_17413:
        /* <DEDUP_REMOVED lines=12> */
.L_x_17420:
        /* <DEDUP_REMOVED lines=21> */
.L_x_17424:
[----:B------:R-:W-:Y:S05]  /*0bf0*/  BSYNC B1 ;  /* 0x0000000000017941 */ /* 0x000fea0003800000 */
.L_x_17423:
[----:B------:R-:W-:Y:S01]  /*0c00*/  LEA R3, R0, 0x3b800000, 0x17 ;  /* 0x3b80000000037811 */ /* 0x000fe200078eb8ff */
[----:B------:R-:W-:-:S05]  /*0c10*/  IMAD.SHL.U32 R0, R2, 0x100000, RZ ;  /* 0x0010000002007824 */ /* 0x000fca00078e00ff */
[----:B------:R-:W-:Y:S02]  /*0c20*/  LOP3.LUT R0, R3, R0, R4, 0xfe, !PT ;  /* 0x0000000003007212 */ /* 0x000fe400078efe04 */
.L_x_17422:
[----:B------:R-:W-:Y:S05]  /*0c30*/  BSYNC B0 ;  /* 0x0000000000007941 */ /* 0x000fea0003800000 */
.L_x_17421:
[----:B------:R-:W-:-:S04]  /*0c40*/  F2FP.PACK_AB R0, RZ, R0 ;  /* 0x00000000ff00723e */ /* 0x000fc800000000ff */
[----:B------:R-:W-:Y:S01]  /*0c50*/  PRMT R23, R0, 0x7610, R23 ;  /* 0x0000761000177816 */ /* 0x000fe20000000017 */
[----:B------:R-:W-:Y:S05]  /*0c60*/  BRA `(.L_x_17406) ;  /* 0x000004d000007947 */ /* 0x000fea0003800000 */
.L_x_17419:
        /* <DEDUP_REMOVED lines=21> */
.L_x_17428:
[----:B------:R-:W-:Y:S05]  /*0dc0*/  BSYNC B1 ;  /* 0x0000000000017941 */ /* 0x000fea0003800000 */
.L_x_17427:
[----:B------:R-:W-:Y:S01]  /*0dd0*/  LEA R3, R0, 0x37800000, 0x17 ;  /* 0x3780000000037811 */ /* 0x000fe200078eb8ff */
[----:B------:R-:W-:-:S05]  /*0de0*/  IMAD.SHL.U32 R0, R2, 0x200000, RZ ;  /* 0x0020000002007824 */ /* 0x000fca00078e00ff */
[----:B------:R-:W-:Y:S02]  /*0df0*/  LOP3.LUT R0, R3, R0, R4, 0xfe, !PT ;  /* 0x0000000003007212 */ /* 0x000fe400078efe04 */
.L_x_17426:
[----:B------:R-:W-:Y:S05]  /*0e00*/  BSYNC B0 ;  /* 0x0000000000007941 */ /* 0x000fea0003800000 */
.L_x_17425:
[----:B------:R-:W-:-:S04]  /*0e10*/  F2FP.PACK_AB R0, RZ, R0 ;  /* 0x00000000ff00723e */ /* 0x000fc800000000ff */
[----:B------:R-:W-:Y:S01]  /*0e20*/  PRMT R23, R0, 0x7610, R23 ;  /* 0x0000761000177816 */ /* 0x000fe20000000017 */
[----:B------:R-:W-:Y:S05]  /*0e30*/  BRA `(.L_x_17406) ;  /* 0x0000030000007947 */ /* 0x000fea0003800000 */
.L_x_17418:
        /* <DEDUP_REMOVED lines=14> */
.L_x_17432:
[----:B------:R-:W-:Y:S05]  /*0f20*/  BSYNC B0 ;  /* 0x0000000000007941 */ /* 0x000fea0003800000 */
.L_x_17431:
[----:B------:R-:W-:-:S04]  /*0f30*/  F2FP.PACK_AB R0, RZ, R0 ;  /* 0x00000000ff00723e */ /* 0x000fc800000000ff */
[----:B------:R-:W-:Y:S01]  /*0f40*/  PRMT R23, R0, 0x7610, R23 ;  /* 0x0000761000177816 */ /* 0x000fe20000000017 */
[----:B------:R-:W-:Y:S05]  /*0f50*/  BRA `(.L_x_17406) ;  /* 0x000001e000007947 */ /* 0x000fea0003800000 */
.L_x_17405:
        /* <DEDUP_REMOVED lines=21> */
.L_x_17430:
[----:B------:R-:W2:Y:S02]  /*10b0*/  LDG.E.64 R2, [R2.64] ;  /* 0x0000002402027981 */ /* 0x000ea4000c1e1b00 */
[----:B--2---:R-:W0:Y:S02]  /*10c0*/  I2F.U64 R0, R2 ;  /* 0x0000000200007312 */ /* 0x004e240000301000 */
[----:B0-----:R-:W-:-:S04]  /*10d0*/  F2FP.PACK_AB R0, RZ, R0 ;  /* 0x00000000ff00723e */ /* 0x001fc800000000ff */
[----:B------:R-:W-:Y:S01]  /*10e0*/  PRMT R23, R0, 0x7610, R23 ;  /* 0x0000761000177816 */ /* 0x000fe20000000017 */
[----:B------:R-:W-:Y:S05]  /*10f0*/  BRA `(.L_x_17406) ;  /* 0x0000004000007947 */ /* 0x000fea0003800000 */
.L_x_17429:
[----:B------:R-:W2:Y:S02]  /*1100*/  LDG.E R2, [R2.64] ;  /* 0x0000002402027981 */ /* 0x000ea4000c1e1900 */
[----:B--2---:R-:W0:Y:S02]  /*1110*/  I2F.U32 R0, R2 ;  /* 0x0000000200007306 */ /* 0x004e240000201000 */
[----:B0-----:R-:W-:-:S04]  /*1120*/  F2FP.PACK_AB R0, RZ, R0 ;  /* 0x00000000ff00723e */ /* 0x001fc800000000ff */
[----:B------:R-:W-:Y:S02]  /*1130*/  PRMT R23, R0, 0x7610, R23 ;  /* 0x0000761000177816 */ /* 0x000fe40000000017 */
.L_x_17406:
[----:B------:R-:W-:-:S05]  /*1140*/  IADD3 R17, R17, 0x80, RZ ;  /* 0x0000008011117810 */ /* 0x000fca0007ffe0ff */
.L_x_17400:
[----:B-1----:R-:W-:Y:S05]  /*1150*/  BSYNC B6 ;  /* 0x0000000000067941 */ /* 0x002fea0003800000 */
.L_x_17399:
        /* <DEDUP_REMOVED lines=24> */
.L_x_17438:
[----:B------:R-:W2:Y:S02]  /*12e0*/  LDG.E.U8 R2, [R2.64] ;  /* 0x0000002402027981 */ /* 0x000ea4000c1e1100 */
[----:B--2---:R-:W0:Y:S02]  /*12f0*/  I2F.U16 R0, R2 ;  /* 0x0000000200007306 */ /* 0x004e240000101000 */
[----:B0-----:R-:W-:-:S04]  /*1300*/  F2FP.PACK_AB R0, RZ, R0 ;  /* 0x00000000ff00723e */ /* 0x001fc800000000ff */
[----:B------:R-:W-:Y:S01]  /*1310*/  PRMT R19, R0, 0x7610, R19 ;  /* 0x0000761000137816 */ /* 0x000fe20000000013 */
[----:B------:R-:W-:Y:S05]  /*1320*/  BRA `(.L_x_17440) ;  /* 0x00000ed000007947 */ /* 0x000fea0003800000 */
.L_x_17437:
        /* <DEDUP_REMOVED lines=11> */
.L_x_17442:
[----:B------:R-:W2:Y:S02]  /*13e0*/  LDG.E R2, [R2.64] ;  /* 0x0000002402027981 */ /* 0x000ea4000c1e1900 */
[----:B--2---:R-:W0:Y:S02]  /*13f0*/  I2F R0, R2 ;  /* 0x0000000200007306 */ /* 0x004e240000201400 */
[----:B0-----:R-:W-:-:S04]  /*1400*/  F2FP.PACK_AB R0, RZ, R0 ;  /* 0x00000000ff00723e */ /* 0x001fc800000000ff */
[----:B------:R-:W-:Y:S01]  /*1410*/  PRMT R19, R0, 0x7610, R19 ;  /* 0x0000761000137816 */ /* 0x000fe20000000013 */
[----:B------:R-:W-:Y:S05]  /*1420*/  BRA `(.L_x_17440) ;  /* 0x00000dd000007947 */ /* 0x000fea0003800000 */
.L_x_17441:
[----:B------:R-:W2:Y:S02]  /*1430*/  LDG.E.U16 R2, [R2.64] ;  /* 0x0000002402027981 */ /* 0x000ea4000c1e1500 */
[----:B--2---:R-:W0:Y:S02]  /*1440*/  I2F.S16 R0, R2 ;  /* 0x0000000200007306 */ /* 0x004e240000101400 */
[----:B0-----:R-:W-:-:S04]  /*1450*/  F2FP.PACK_AB R0, RZ, R0 ;  /* 0x00000000ff00723e */ /* 0x001fc800000000ff */
[----:B------:R-:W-:Y:S01]  /*1460*/  PRMT R19, R0, 0x7610, R19 ;  /* 0x0000761000137816 */ /* 0x000fe20000000013 */
[----:B------:R-:W-:Y:S05]  /*1470*/  BRA `(.L_x_17440) ;  /* 0x00000d8000007947 */ /* 0x000fea0003800000 */
.L_x_17436:
        /* <DEDUP_REMOVED lines=9> */
.L_x_17444:
[----:B------:R0:W5:Y:S01]  /*1510*/  LDG.E.U16 R19, [R2.64] ;  /* 0x0000002402137981 */ /* 0x000162000c1e1500 */
[----:B------:R-:W-:Y:S05]  /*1520*/  BRA `(.L_x_17440) ;  /* 0x00000cd000007947 */ /* 0x000fea0003800000 */
.L_x_17443:
        /* <DEDUP_REMOVED lines=9> */
.L_x_17446:
[----:B------:R0:W5:Y:S01]  /*15c0*/  LDG.E.U16 R19, [R2.64] ;  /* 0x0000002402137981 */ /* 0x000162000c1e1500 */
[----:B------:R-:W-:Y:S05]  /*15d0*/  BRA `(.L_x_17440) ;  /* 0x00000c2000007947 */ /* 0x000fea0003800000 */
.L_x_17445:
[----:B------:R-:W2:Y:S02]  /*15e0*/  LDG.E.64 R2, [R2.64] ;  /* 0x0000002402027981 */ /* 0x000ea4000c1e1b00 */
[----:B--2---:R-:W0:Y:S01]  /*15f0*/  F2F.F32.F64 R0, R2 ;  /* 0x0000000200007310 */ /* 0x004e220000301000 */
[----:B------:R-:W0:-:S14]  /*1600*/  DSETP.GEU.AND P0, PT, |R2|, c[0x2][0x0], PT ;  /* 0x008000000200762a */ /* 0x000e1c0003f0e200 */
[----:B0-----:R-:W-:-:S05]  /*1610*/  @!P0 FMUL R0, R0, 1.175494350822287508e-38 ;  /* 0x0080000000008820 */ /* 0x001fca0000400000 */
[----:B------:R-:W-:-:S04]  /*1620*/  F2FP.PACK_AB R0, RZ, R0 ;  /* 0x00000000ff00723e */ /* 0x000fc800000000ff */
[----:B------:R-:W-:Y:S01]  /*1630*/  PRMT R19, R0, 0x7610, R19 ;  /* 0x0000761000137816 */ /* 0x000fe20000000013 */
[----:B------:R-:W-:Y:S05]  /*1640*/  BRA `(.L_x_17440) ;  /* 0x00000bb000007947 */ /* 0x000fea0003800000 */
.L_x_17435:
        /* <DEDUP_REMOVED lines=14> */
.L_x_17449:
[----:B------:R-:W2:Y:S02]  /*1730*/  LDG.E.64 R2, [R2.64] ;  /* 0x0000002402027981 */ /* 0x000ea4000c1e1b00 */
[----:B--2---:R-:W0:Y:S01]  /*1740*/  F2F.F32.F64 R0, R2 ;  /* 0x0000000200007310 */ /* 0x004e220000301000 */
[----:B------:R-:W0:-:S14]  /*1750*/  DSETP.GEU.AND P0, PT, |R2|, c[0x2][0x0], PT ;  /* 0x008000000200762a */ /* 0x000e1c0003f0e200 */
[----:B0-----:R-:W-:-:S05]  /*1760*/  @!P0 FMUL R0, R0, 1.175494350822287508e-38 ;  /* 0x0080000000008820 */ /* 0x001fca0000400000 */
[----:B------:R-:W-:-:S04]  /*1770*/  F2FP.PACK_AB R0, RZ, R0 ;  /* 0x00000000ff00723e */ /* 0x000fc800000000ff */
[----:B------:R-:W-:Y:S01]  /*1780*/  PRMT R19, R0, 0x7610, R19 ;  /* 0x0000761000137816 */ /* 0x000fe20000000013 */
[----:B------:R-:W-:Y:S05]  /*1790*/  BRA `(.L_x_17440) ;  /* 0x00000a6000007947 */ /* 0x000fea0003800000 */
.L_x_17448:
        /* <DEDUP_REMOVED lines=28> */
.L_x_17451:
        /* <DEDUP_REMOVED lines=15> */
.L_x_17450:
[----:B------:R-:W2:Y:S02]  /*1a50*/  LDG.E.U16 R0, [R2.64] ;  /* 0x0000002402007981 */ /* 0x000ea4000c1e1500 */
[----:B--2---:R-:W-:-:S04]  /*1a60*/  PRMT R0, RZ, 0x5410, R0 ;  /* 0x00005410ff007816 */ /* 0x004fc80000000000 */
[----:B------:R-:W-:-:S04]  /*1a70*/  F2FP.PACK_AB R0, RZ, R0 ;  /* 0x00000000ff00723e */ /* 0x000fc800000000ff */
[----:B------:R-:W-:Y:S01]  /*1a80*/  PRMT R19, R0, 0x7610, R19 ;  /* 0x0000761000137816 */ /* 0x000fe20000000013 */
[----:B------:R-:W-:Y:S05]  /*1a90*/  BRA `(.L_x_17440) ;  /* 0x0000076000007947 */ /* 0x000fea0003800000 */
.L_x_17447:
        /* <DEDUP_REMOVED lines=12> */
.L_x_17454:
        /* <DEDUP_REMOVED lines=21> */
.L_x_17458:
[----:B------:R-:W-:Y:S05]  /*1cb0*/  BSYNC B1 ;  /* 0x0000000000017941 */ /* 0x000fea0003800000 */
.L_x_17457:
[----:B------:R-:W-:Y:S01]  /*1cc0*/  LEA R3, R0, 0x3b800000, 0x17 ;  /* 0x3b80000000037811 */ /* 0x000fe200078eb8ff */
[----:B------:R-:W-:-:S05]  /*1cd0*/  IMAD.SHL.U32 R0, R2, 0x100000, RZ ;  /* 0x0010000002007824 */ /* 0x000fca00078e00ff */
[----:B------:R-:W-:Y:S02]  /*1ce0*/  LOP3.LUT R0, R3, R0, R4, 0xfe, !PT ;  /* 0x0000000003007212 */ /* 0x000fe400078efe04 */
.L_x_17456:
[----:B------:R-:W-:Y:S05]  /*1cf0*/  BSYNC B0 ;  /* 0x0000000000007941 */ /* 0x000fea0003800000 */
.L_x_17455:
[----:B------:R-:W-:-:S04]  /*1d00*/  F2FP.PACK_AB R0, RZ, R0 ;  /* 0x00000000ff00723e */ /* 0x000fc800000000ff */
[----:B------:R-:W-:Y:S01]  /*1d10*/  PRMT R19, R0, 0x7610, R19 ;  /* 0x0000761000137816 */ /* 0x000fe20000000013 */
[----:B------:R-:W-:Y:S05]  /*1d20*/  BRA `(.L_x_17440) ;  /* 0x000004d000007947 */ /* 0x000fea0003800000 */
.L_x_17453:
        /* <DEDUP_REMOVED lines=21> */
.L_x_17462:
[----:B------:R-:W-:Y:S05]  /*1e80*/  BSYNC B1 ;  /* 0x0000000000017941 */ /* 0x000fea0003800000 */
.L_x_17461:
[----:B------:R-:W-:Y:S01]  /*1e90*/  LEA R3, R0, 0x37800000, 0x17 ;  /* 0x3780000000037811 */ /* 0x000fe200078eb8ff */
[----:B------:R-:W-:-:S05]  /*1ea0*/  IMAD.SHL.U32 R0, R2, 0x200000, RZ ;  /* 0x0020000002007824 */ /* 0x000fca00078e00ff */
[----:B------:R-:W-:Y:S02]  /*1eb0*/  LOP3.LUT R0, R3, R0, R4, 0xfe, !PT ;  /* 0x0000000003007212 */ /* 0x000fe400078efe04 */
.L_x_17460:
[----:B------:R-:W-:Y:S05]  /*1ec0*/  BSYNC B0 ;  /* 0x0000000000007941 */ /* 0x000fea0003800000 */
.L_x_17459:
[----:B------:R-:W-:-:S04]  /*1ed0*/  F2FP.PACK_AB R0, RZ, R0 ;  /* 0x00000000ff00723e */ /* 0x000fc800000000ff */
[----:B------:R-:W-:Y:S01]  /*1ee0*/  PRMT R19, R0, 0x7610, R19 ;  /* 0x0000761000137816 */ /* 0x000fe20000000013 */
[----:B------:R-:W-:Y:S05]  /*1ef0*/  BRA `(.L_x_17440) ;  /* 0x0000030000007947 */ /* 0x000fea0003800000 */
.L_x_17452:
        /* <DEDUP_REMOVED lines=14> */
.L_x_17466:
[----:B------:R-:W-:Y:S05]  /*1fe0*/  BSYNC B0 ;  /* 0x0000000000007941 */ /* 0x000fea0003800000 */
.L_x_17465:
[----:B------:R-:W-:-:S04]  /*1ff0*/  F2FP.PACK_AB R0, RZ, R0 ;  /* 0x00000000ff00723e */ /* 0x000fc800000000ff */
[----:B------:R-:W-:Y:S01]  /*2000*/  PRMT R19, R0, 0x7610, R19 ;  /* 0x0000761000137816 */ /* 0x000fe20000000013 */
[----:B------:R-:W-:Y:S05]  /*2010*/  BRA `(.L_x_17440) ;  /* 0x000001e000007947 */ /* 0x000fea0003800000 */
.L_x_17439:
        /* <DEDUP_REMOVED lines=21> */
.L_x_17464:
[----:B------:R-:W2:Y:S02]  /*2170*/  LDG.E.64 R2, [R2.64] ;  /* 0x0000002402027981 */ /* 0x000ea4000c1e1b00 */
[----:B--2---:R-:W0:Y:S02]  /*2180*/  I2F.U64 R0, R2 ;  /* 0x0000000200007312 */ /* 0x004e240000301000 */
[----:B0-----:R-:W-:-:S04]  /*2190*/  F2FP.PACK_AB R0, RZ, R0 ;  /* 0x00000000ff00723e */ /* 0x001fc800000000ff */
[----:B------:R-:W-:Y:S01]  /*21a0*/  PRMT R19, R0, 0x7610, R19 ;  /* 0x0000761000137816 */ /* 0x000fe20000000013 */
[----:B------:R-:W-:Y:S05]  /*21b0*/  BRA `(.L_x_17440) ;  /* 0x0000004000007947 */ /* 0x000fea0003800000 */
.L_x_17463:
[----:B------:R-:W2:Y:S02]  /*21c0*/  LDG.E R2, [R2.64] ;  /* 0x0000002402027981 */ /* 0x000ea4000c1e1900 */
[----:B--2---:R-:W0:Y:S02]  /*21d0*/  I2F.U32 R0, R2 ;  /* 0x0000000200007306 */ /* 0x004e240000201000 */
[----:B0-----:R-:W-:-:S04]  /*21e0*/  F2FP.PACK_AB R0, RZ, R0 ;  /* 0x00000000ff00723e */ /* 0x001fc800000000ff */
[----:B------:R-:W-:Y:S02]  /*21f0*/  PRMT R19, R0, 0x7610, R19 ;  /* 0x0000761000137816 */ /* 0x000fe40000000013 */
.L_x_17440:
[----:B------:R-:W-:-:S05]  /*2200*/  IADD3 R17, R17, 0x80, RZ ;  /* 0x0000008011117810 */ /* 0x000fca0007ffe0ff */
.L_x_17434:
[----:B------:R-:W-:Y:S05]  /*2210*/  BSYNC B6 ;  /* 0x0000000000067941 */ /* 0x000fea0003800000 */
.L_x_17433:
        /* <DEDUP_REMOVED lines=26> */
.L_x_17472:
[----:B------:R-:W2:Y:S02]  /*23c0*/  LDG.E.U8 R2, [R2.64] ;  /* 0x0000002402027981 */ /* 0x000ea4000c1e1100 */
[----:B--2---:R-:W0:Y:S02]  /*23d0*/  I2F.U16 R0, R2 ;  /* 0x0000000200007306 */ /* 0x004e240000101000 */
[----:B0-----:R-:W-:-:S04]  /*23e0*/  F2FP.PACK_AB R0, RZ, R0 ;  /* 0x00000000ff00723e */ /* 0x001fc800000000ff */
[----:B------:R-:W-:Y:S01]  /*23f0*/  PRMT R26, R0, 0x7610, R26 ;  /* 0x00007610001a7816 */ /* 0x000fe2000000001a */
[----:B------:R-:W-:Y:S05]  /*2400*/  BRA `(.L_x_17474) ;  /* 0x00000ed000007947 */ /* 0x000fea0003800000 */
.L_x_17471:
        /* <DEDUP_REMOVED lines=11> */
.L_x_17476:
[----:B------:R-:W2:Y:S02]  /*24c0*/  LDG.E R2, [R2.64] ;  /* 0x0000002402027981 */ /* 0x000ea4000c1e1900 */
[----:B--2---:R-:W0:Y:S02]  /*24d0*/  I2F R0, R2 ;  /* 0x0000000200007306 */ /* 0x004e240000201400 */
[----:B0-----:R-:W-:-:S04]  /*24e0*/  F2FP.PACK_AB R0, RZ, R0 ;  /* 0x00000000ff00723e */ /* 0x001fc800000000ff */
[----:B------:R-:W-:Y:S01]  /*24f0*/  PRMT R26, R0, 0x7610, R26 ;  /* 0x00007610001a7816 */ /* 0x000fe2000000001a */
[----:B------:R-:W-:Y:S05]  /*2500*/  BRA `(.L_x_17474) ;  /* 0x00000dd000007947 */ /* 0x000fea0003800000 */
.L_x_17475:
[----:B------:R-:W2:Y:S02]  /*2510*/  LDG.E.U16 R2, [R2.64] ;  /* 0x0000002402027981 */ /* 0x000ea4000c1e1500 */
[----:B--2---:R-:W0:Y:S02]  /*2520*/  I2F.S16 R0, R2 ;  /* 0x0000000200007306 */ /* 0x004e240000101400 */
[----:B0-----:R-:W-:-:S04]  /*2530*/  F2FP.PACK_AB R0, RZ, R0 ;  /* 0x00000000ff00723e */ /* 0x001fc800000000ff */
[----:B------:R-:W-:Y:S01]  /*2540*/  PRMT R26, R0, 0x7610, R26 ;  /* 0x00007610001a7816 */ /* 0x000fe2000000001a */
[----:B------:R-:W-:Y:S05]  /*2550*/  BRA `(.L_x_17474) ;  /* 0x00000d8000007947 */ /* 0x000fea0003800000 */
.L_x_17470:
        /* <DEDUP_REMOVED lines=9> */
.L_x_17478:
[----:B------:R0:W5:Y:S01]  /*25f0*/  LDG.E.U16 R26, [R2.64] ;  /* 0x00000024021a7981 */ /* 0x000162000c1e1500 */
[----:B------:R-:W-:Y:S05]  /*2600*/  BRA `(.L_x_17474) ;  /* 0x00000cd000007947 */ /* 0x000fea0003800000 */
.L_x_17477:
        /* <DEDUP_REMOVED lines=9> */
.L_x_17480:
[----:B------:R0:W5:Y:S01]  /*26a0*/  LDG.E.U16 R26, [R2.64] ;  /* 0x00000024021a7981 */ /* 0x000162000c1e1500 */
[----:B------:R-:W-:Y:S05]  /*26b0*/  BRA `(.L_x_17474) ;  /* 0x00000c2000007947 */ /* 0x000fea0003800000 */
.L_x_17479:
[----:B------:R-:W2:Y:S02]  /*26c0*/  LDG.E.64 R2, [R2.64] ;  /* 0x0000002402027981 */ /* 0x000ea4000c1e1b00 */
[----:B--2---:R-:W0:Y:S01]  /*26d0*/  F2F.F32.F64 R0, R2 ;  /* 0x0000000200007310 */ /* 0x004e220000301000 */
[----:B------:R-:W0:-:S14]  /*26e0*/  DSETP.GEU.AND P0, PT, |R2|, c[0x2][0x0], PT ;  /* 0x008000000200762a */ /* 0x000e1c0003f0e200 */
[----:B0-----:R-:W-:-:S05]  /*26f0*/  @!P0 FMUL R0, R0, 1.175494350822287508e-38 ;  /* 0x0080000000008820 */ /* 0x001fca0000400000 */
[----:B------:R-:W-:-:S04]  /*2700*/  F2FP.PACK_AB R0, RZ, R0 ;  /* 0x00000000ff00723e */ /* 0x000fc800000000ff */
[----:B------:R-:W-:Y:S01]  /*2710*/  PRMT R26, R0, 0x7610, R26 ;  /* 0x00007610001a7816 */ /* 0x000fe2000000001a */
[----:B------:R-:W-:Y:S05]  /*2720*/  BRA `(.L_x_17474) ;  /* 0x00000bb000007947 */ /* 0x000fea0003800000 */
.L_x_17469:
        /* <DEDUP_REMOVED lines=14> */
.L_x_17483:
[----:B------:R-:W2:Y:S02]  /*2810*/  LDG.E.64 R2, [R2.64] ;  /* 0x0000002402027981 */ /* 0x000ea4000c1e1b00 */
[----:B--2---:R-:W0:Y:S01]  /*2820*/  F2F.F32.F64 R0, R2 ;  /* 0x0000000200007310 */ /* 0x004e220000301000 */
[----:B------:R-:W0:-:S14]  /*2830*/  DSETP.GEU.AND P0, PT, |R2|, c[0x2][0x0], PT ;  /* 0x008000000200762a */ /* 0x000e1c0003f0e200 */
[----:B0-----:R-:W-:-:S05]  /*2840*/  @!P0 FMUL R0, R0, 1.175494350822287508e-38 ;  /* 0x0080000000008820 */ /* 0x001fca0000400000 */
[----:B------:R-:W-:-:S04]  /*2850*/  F2FP.PACK_AB R0, RZ, R0 ;  /* 0x00000000ff00723e */ /* 0x000fc800000000ff */
[----:B------:R-:W-:Y:S01]  /*2860*/  PRMT R26, R0, 0x7610, R26 ;  /* 0x00007610001a7816 */ /* 0x000fe2000000001a */
[----:B------:R-:W-:Y:S05]  /*2870*/  BRA `(.L_x_17474) ;  /* 0x00000a6000007947 */ /* 0x000fea0003800000 */
.L_x_17482:
        /* <DEDUP_REMOVED lines=28> */
.L_x_17485:
        /* <DEDUP_REMOVED lines=15> */
.L_x_17484:
[----:B------:R-:W2:Y:S02]  /*2b30*/  LDG.E.U16 R0, [R2.64] ;  /* 0x0000002402007981 */ /* 0x000ea4000c1e1500 */
[----:B--2---:R-:W-:-:S04]  /*2b40*/  PRMT R0, RZ, 0x5410, R0 ;  /* 0x00005410ff007816 */ /* 0x004fc80000000000 */
[----:B------:R-:W-:-:S04]  /*2b50*/  F2FP.PACK_AB R0, RZ, R0 ;  /* 0x00000000ff00723e */ /* 0x000fc800000000ff */
[----:B------:R-:W-:Y:S01]  /*2b60*/  PRMT R26, R0, 0x7610, R26 ;  /* 0x00007610001a7816 */ /* 0x000fe2000000001a */
[----:B------:R-:W-:Y:S05]  /*2b70*/  BRA `(.L_x_17474) ;  /* 0x0000076000007947 */ /* 0x000fea0003800000 */
.L_x_17481:
        /* <DEDUP_REMOVED lines=12> */
.L_x_17488:
        /* <DEDUP_REMOVED lines=21> */
.L_x_17492:
[----:B------:R-:W-:Y:S05]  /*2d90*/  BSYNC B1 ;  /* 0x0000000000017941 */ /* 0x000fea0003800000 */
.L_x_17491:
[----:B------:R-:W-:Y:S01]  /*2da0*/  LEA R3, R0, 0x3b800000, 0x17 ;  /* 0x3b80000000037811 */ /* 0x000fe200078eb8ff */
[----:B------:R-:W-:-:S05]  /*2db0*/  IMAD.SHL.U32 R0, R2, 0x100000, RZ ;  /* 0x0010000002007824 */ /* 0x000fca00078e00ff */
[----:B------:R-:W-:Y:S02]  /*2dc0*/  LOP3.LUT R0, R3, R0, R4, 0xfe, !PT ;  /* 0x0000000003007212 */ /* 0x000fe400078efe04 */
.L_x_17490:
[----:B------:R-:W-:Y:S05]  /*2dd0*/  BSYNC B0 ;  /* 0x0000000000007941 */ /* 0x000fea0003800000 */
.L_x_17489:
[----:B------:R-:W-:-:S04]  /*2de0*/  F2FP.PACK_AB R0, RZ, R0 ;  /* 0x00000000ff00723e */ /* 0x000fc800000000ff */
[----:B------:R-:W-:Y:S01]  /*2df0*/  PRMT R26, R0, 0x7610, R26 ;  /* 0x00007610001a7816 */ /* 0x000fe2000000001a */
[----:B------:R-:W-:Y:S05]  /*2e00*/  BRA `(.L_x_17474) ;  /* 0x000004d000007947 */ /* 0x000fea0003800000 */
.L_x_17487:
        /* <DEDUP_REMOVED lines=21> */
.L_x_17496:
[----:B------:R-:W-:Y:S05]  /*2f60*/  BSYNC B1 ;  /* 0x0000000000017941 */ /* 0x000fea0003800000 */
.L_x_17495:
[----:B------:R-:W-:Y:S01]  /*2f70*/  LEA R3, R0, 0x37800000, 0x17 ;  /* 0x3780000000037811 */ /* 0x000fe200078eb8ff */
[----:B------:R-:W-:-:S05]  /*2f80*/  IMAD.SHL.U32 R0, R2, 0x200000, RZ ;  /* 0x0020000002007824 */ /* 0x000fca00078e00ff */
[----:B------:R-:W-:Y:S02]  /*2f90*/  LOP3.LUT R0, R3, R0, R4, 0xfe, !PT ;  /* 0x0000000003007212 */ /* 0x000fe400078efe04 */
.L_x_17494:
[----:B------:R-:W-:Y:S05]  /*2fa0*/  BSYNC B0 ;  /* 0x0000000000007941 */ /* 0x000fea0003800000 */
.L_x_17493:
[----:B------:R-:W-:-:S04]  /*2fb0*/  F2FP.PACK_AB R0, RZ, R0 ;  /* 0x00000000ff00723e */ /* 0x000fc800000000ff */
[----:B------:R-:W-:Y:S01]  /*2fc0*/  PRMT R26, R0, 0x7610, R26 ;  /* 0x00007610001a7816 */ /* 0x000fe2000000001a */
[----:B------:R-:W-:Y:S05]  /*2fd0*/  BRA `(.L_x_17474) ;  /* 0x0000030000007947 */ /* 0x000fea0003800000 */
.L_x_17486:
        /* <DEDUP_REMOVED lines=14> */
.L_x_17500:
[----:B------:R-:W-:Y:S05]  /*30c0*/  BSYNC B0 ;  /* 0x0000000000007941 */ /* 0x000fea0003800000 */
.L_x_17499:
[----:B------:R-:W-:-:S04]  /*30d0*/  F2FP.PACK_AB R0, RZ, R0 ;  /* 0x00000000ff00723e */ /* 0x000fc800000000ff */
[----:B------:R-:W-:Y:S01]  /*30e0*/  PRMT R26, R0, 0x7610, R26 ;  /* 0x00007610001a7816 */ /* 0x000fe2000000001a */
[----:B------:R-:W-:Y:S05]  /*30f0*/  BRA `(.L_x_17474) ;  /* 0x000001e000007947 */ /* 0x000fea0003800000 */
.L_x_17473:
        /* <DEDUP_REMOVED lines=21> */
.L_x_17498:
[----:B------:R-:W2:Y:S02]  /*3250*/  LDG.E.64 R2, [R2.64] ;  /* 0x0000002402027981 */ /* 0x000ea4000c1e1b00 */
[----:B--2---:R-:W0:Y:S02]  /*3260*/  I2F.U64 R0, R2 ;  /* 0x0000000200007312 */ /* 0x004e240000301000 */
[----:B0-----:R-:W-:-:S04]  /*3270*/  F2FP.PACK_AB R0, RZ, R0 ;  /* 0x00000000ff00723e */ /* 0x001fc800000000ff */
[----:B------:R-:W-:Y:S01]  /*3280*/  PRMT R26, R0, 0x7610, R26 ;  /* 0x00007610001a7816 */ /* 0x000fe2000000001a */
[----:B------:R-:W-:Y:S05]  /*3290*/  BRA `(.L_x_17474) ;  /* 0x0000004000007947 */ /* 0x000fea0003800000 */
.L_x_17497:
[----:B------:R-:W2:Y:S02]  /*32a0*/  LDG.E R2, [R2.64] ;  /* 0x0000002402027981 */ /* 0x000ea4000c1e1900 */
[----:B--2---:R-:W0:Y:S02]  /*32b0*/  I2F.U32 R0, R2 ;  /* 0x0000000200007306 */ /* 0x004e240000201000 */
[----:B0-----:R-:W-:-:S04]  /*32c0*/  F2FP.PACK_AB R0, RZ, R0 ;  /* 0x00000000ff00723e */ /* 0x001fc800000000ff */
[----:B------:R-:W-:Y:S02]  /*32d0*/  PRMT R26, R0, 0x7610, R26 ;  /* 0x00007610001a7816 */ /* 0x000fe4000000001a */
.L_x_17474:
[----:B------:R-:W-:-:S05]  /*32e0*/  IADD3 R17, R17, 0x80, RZ ;  /* 0x0000008011117810 */ /* 0x000fca0007ffe0ff */
.L_x_17468:
[----:B------:R-:W-:Y:S05]  /*32f0*/  BSYNC B6 ;  /* 0x0000000000067941 */ /* 0x000fea0003800000 */
.L_x_17467:
        /* <DEDUP_REMOVED lines=23> */
.L_x_17506:
[----:B------:R-:W2:Y:S02]  /*3470*/  LDG.E.U8 R2, [R2.64] ;  /* 0x0000002402027981 */ /* 0x000ea4000c1e1100 */
[----:B--2---:R-:W0:Y:S02]  /*3480*/  I2F.U16 R0, R2 ;  /* 0x0000000200007306 */ /* 0x004e240000101000 */
[----:B0-----:R-:W-:-:S04]  /*3490*/  F2FP.PACK_AB R0, RZ, R0 ;  /* 0x00000000ff00723e */ /* 0x001fc800000000ff */
[----:B------:R-:W-:Y:S01]  /*34a0*/  PRMT R24, R0, 0x7610, R24 ;  /* 0x0000761000187816 */ /* 0x000fe20000000018 */
[----:B------:R-:W-:Y:S05]  /*34b0*/  BRA `(.L_x_17502) ;  /* 0x00000ed000007947 */ /* 0x000fea0003800000 */
.L_x_17505:
        /* <DEDUP_REMOVED lines=11> */
.L_x_17509:
[----:B------:R-:W2:Y:S02]  /*3570*/  LDG.E R2, [R2.64] ;  /* 0x0000002402027981 */ /* 0x000ea4000c1e1900 */
[----:B--2---:R-:W0:Y:S02]  /*3580*/  I2F R0, R2 ;  /* 0x0000000200007306 */ /* 0x004e240000201400 */
[----:B0-----:R-:W-:-:S04]  /*3590*/  F2FP.PACK_AB R0, RZ, R0 ;  /* 0x00000000ff00723e */ /* 0x001fc800000000ff */
[----:B------:R-:W-:Y:S01]  /*35a0*/  PRMT R24, R0, 0x7610, R24 ;  /* 0x0000761000187816 */ /* 0x000fe20000000018 */
[----:B------:R-:W-:Y:S05]  /*35b0*/  BRA `(.L_x_17502) ;  /* 0x00000dd000007947 */ /* 0x000fea0003800000 */
.L_x_17508:
[----:B------:R-:W2:Y:S02]  /*35c0*/  LDG.E.U16 R2, [R2.64] ;  /* 0x0000002402027981 */ /* 0x000ea4000c1e1500 */
[----:B--2---:R-:W0:Y:S02]  /*35d0*/  I2F.S16 R0, R2 ;  /* 0x0000000200007306 */ /* 0x004e240000101400 */
[----:B0-----:R-:W-:-:S04]  /*35e0*/  F2FP.PACK_AB R0, RZ, R0 ;  /* 0x00000000ff00723e */ /* 0x001fc800000000ff */
[----:B------:R-:W-:Y:S01]  /*35f0*/  PRMT R24, R0, 0x7610, R24 ;  /* 0x0000761000187816 */ /* 0x000fe20000000018 */
[----:B------:R-:W-:Y:S05]  /*3600*/  BRA `(.L_x_17502) ;  /* 0x00000d8000007947 */ /* 0x000fea0003800000 */
.L_x_17504:
        /* <DEDUP_REMOVED lines=9> */
.L_x_17511:
[----:B------:R0:W5:Y:S01]  /*36a0*/  LDG.E.U16 R24, [R2.64] ;  /* 0x0000002402187981 */ /* 0x000162000c1e1500 */
[----:B------:R-:W-:Y:S05]  /*36b0*/  BRA `(.L_x_17502) ;  /* 0x00000cd000007947 */ /* 0x000fea0003800000 */
.L_x_17510:
        /* <DEDUP_REMOVED lines=9> */
.L_x_17513:
[----:B------:R0:W5:Y:S01]  /*3750*/  LDG.E.U16 R24, [R2.64] ;  /* 0x0000002402187981 */ /* 0x000162000c1e1500 */
[----:B------:R-:W-:Y:S05]  /*3760*/  BRA `(.L_x_17502) ;  /* 0x00000c2000007947 */ /* 0x000fea0003800000 */
.L_x_17512:
[----:B------:R-:W2:Y:S02]  /*3770*/  LDG.E.64 R2, [R2.64] ;  /* 0x0000002402027981 */ /* 0x000ea4000c1e1b00 */
[----:B--2---:R-:W0:Y:S01]  /*3780*/  F2F.F32.F64 R0, R2 ;  /* 0x0000000200007310 */ /* 0x004e220000301000 */
[----:B------:R-:W0:-:S14]  /*3790*/  DSETP.GEU.AND P0, PT, |R2|, c[0x2][0x0], PT ;  /* 0x008000000200762a */ /* 0x000e1c0003f0e200 */
[----:B0-----:R-:W-:-:S05]  /*37a0*/  @!P0 FMUL R0, R0, 1.175494350822287508e-38 ;  /* 0x0080000000008820 */ /* 0x001fca0000400000 */
[----:B------:R-:W-:-:S04]  /*37b0*/  F2FP.PACK_AB R0, RZ, R0 ;  /* 0x00000000ff00723e */ /* 0x000fc800000000ff */
[----:B------:R-:W-:Y:S01]  /*37c0*/  PRMT R24, R0, 0x7610, R24 ;  /* 0x0000761000187816 */ /* 0x000fe20000000018 */
[----:B------:R-:W-:Y:S05]  /*37d0*/  BRA `(.L_x_17502) ;  /* 0x00000bb000007947 */ /* 0x000fea0003800000 */
.L_x_17503:
        /* <DEDUP_REMOVED lines=14> */
.L_x_17516:
[----:B------:R-:W2:Y:S02]  /*38c0*/  LDG.E.64 R2, [R2.64] ;  /* 0x0000002402027981 */ /* 0x000ea4000c1e1b00 */
[----:B--2---:R-:W0:Y:S01]  /*38d0*/  F2F.F32.F64 R0, R2 ;  /* 0x0000000200007310 */ /* 0x004e220000301000 */
[----:B------:R-:W0:-:S14]  /*38e0*/  DSETP.GEU.AND P0, PT, |R2|, c[0x2][0x0], PT ;  /* 0x008000000200762a */ /* 0x000e1c0003f0e200 */
[----:B0-----:R-:W-:-:S05]  /*38f0*/  @!P0 FMUL R0, R0, 1.175494350822287508e-38 ;  /* 0x0080000000008820 */ /* 0x001fca0000400000 */
[----:B------:R-:W-:-:S04]  /*3900*/  F2FP.PACK_AB R0, RZ, R0 ;  /* 0x00000000ff00723e */ /* 0x000fc800000000ff */
[----:B------:R-:W-:Y:S01]  /*3910*/  PRMT R24, R0, 0x7610, R24 ;  /* 0x0000761000187816 */ /* 0x000fe20000000018 */
[----:B------:R-:W-:Y:S05]  /*3920*/  BRA `(.L_x_17502) ;  /* 0x00000a6000007947 */ /* 0x000fea0003800000 */
.L_x_17515:
        /* <DEDUP_REMOVED lines=28> */
.L_x_17518:
        /* <DEDUP_REMOVED lines=15> */
.L_x_17517:
[----:B------:R-:W2:Y:S02]  /*3be0*/  LDG.E.U16 R0, [R2.64] ;  /* 0x0000002402007981 */ /* 0x000ea4000c1e1500 */
[----:B--2---:R-:W-:-:S04]  /*3bf0*/  PRMT R0, RZ, 0x5410, R0 ;  /* 0x00005410ff007816 */ /* 0x004fc80000000000 */
[----:B------:R-:W-:-:S04]  /*3c00*/  F2FP.PACK_AB R0, RZ, R0 ;  /* 0x00000000ff00723e */ /* 0x000fc800000000ff */
[----:B------:R-:W-:Y:S01]  /*3c10*/  PRMT R24, R0, 0x7610, R24 ;  /* 0x0000761000187816 */ /* 0x000fe20000000018 */
[----:B------:R-:W-:Y:S05]  /*3c20*/  BRA `(.L_x_17502) ;  /* 0x0000076000007947 */ /* 0x000fea0003800000 */
.L_x_17514:
        /* <DEDUP_REMOVED lines=12> */
.L_x_17521:
        /* <DEDUP_REMOVED lines=21> */
.L_x_17525:
[----:B------:R-:W-:Y:S05]  /*3e40*/  BSYNC B1 ;  /* 0x0000000000017941 */ /* 0x000fea0003800000 */
.L_x_17524:
[----:B------:R-:W-:Y:S01]  /*3e50*/  LEA R3, R0, 0x3b800000, 0x17 ;  /* 0x3b80000000037811 */ /* 0x000fe200078eb8ff */
[----:B------:R-:W-:-:S05]  /*3e60*/  IMAD.SHL.U32 R0, R2, 0x100000, RZ ;  /* 0x0010000002007824 */ /* 0x000fca00078e00ff */
[----:B------:R-:W-:Y:S02]  /*3e70*/  LOP3.LUT R0, R3, R0, R4, 0xfe, !PT ;  /* 0x0000000003007212 */ /* 0x000fe400078efe04 */
.L_x_17523:
[----:B------:R-:W-:Y:S05]  /*3e80*/  BSYNC B0 ;  /* 0x0000000000007941 */ /* 0x000fea0003800000 */
.L_x_17522:
[----:B------:R-:W-:-:S04]  /*3e90*/  F2FP.PACK_AB R0, RZ, R0 ;  /* 0x00000000ff00723e */ /* 0x000fc800000000ff */
[----:B------:R-:W-:Y:S01]  /*3ea0*/  PRMT R24, R0, 0x7610, R24 ;  /* 0x0000761000187816 */ /* 0x000fe20000000018 */
[----:B------:R-:W-:Y:S05]  /*3eb0*/  BRA `(.L_x_17502) ;  /* 0x000004d000007947 */ /* 0x000fea0003800000 */
.L_x_17520:
        /* <DEDUP_REMOVED lines=21> */
.L_x_17529:
[----:B------:R-:W-:Y:S05]  /*4010*/  BSYNC B1 ;  /* 0x0000000000017941 */ /* 0x000fea0003800000 */
.L_x_17528:
[----:B------:R-:W-:Y:S01]  /*4020*/  LEA R3, R0, 0x37800000, 0x17 ;  /* 0x3780000000037811 */ /* 0x000fe200078eb8ff */
[----:B------:R-:W-:-:S05]  /*4030*/  IMAD.SHL.U32 R0, R2, 0x200000, RZ ;  /* 0x0020000002007824 */ /* 0x000fca00078e00ff */
[----:B------:R-:W-:Y:S02]  /*4040*/  LOP3.LUT R0, R3, R0, R4, 0xfe, !PT ;  /* 0x0000000003007212 */ /* 0x000fe400078efe04 */
.L_x_17527:
[----:B------:R-:W-:Y:S05]  /*4050*/  BSYNC B0 ;  /* 0x0000000000007941 */ /* 0x000fea0003800000 */
.L_x_17526:
[----:B------:R-:W-:-:S04]  /*4060*/  F2FP.PACK_AB R0, RZ, R0 ;  /* 0x00000000ff00723e */ /* 0x000fc800000000ff */
[----:B------:R-:W-:Y:S01]  /*4070*/  PRMT R24, R0, 0x7610, R24 ;  /* 0x0000761000187816 */ /* 0x000fe20000000018 */
[----:B------:R-:W-:Y:S05]  /*4080*/  BRA `(.L_x_17502) ;  /* 0x0000030000007947 */ /* 0x000fea0003800000 */
.L_x_17519:
        /* <DEDUP_REMOVED lines=14> */
.L_x_17533:
[----:B------:R-:W-:Y:S05]  /*4170*/  BSYNC B0 ;  /* 0x0000000000007941 */ /* 0x000fea0003800000 */
.L_x_17532:
[----:B------:R-:W-:-:S04]  /*4180*/  F2FP.PACK_AB R0, RZ, R0 ;  /* 0x00000000ff00723e */ /* 0x000fc800000000ff */
[----:B------:R-:W-:Y:S01]  /*4190*/  PRMT R24, R0, 0x7610, R24 ;  /* 0x0000761000187816 */ /* 0x000fe20000000018 */
[----:B------:R-:W-:Y:S05]  /*41a0*/  BRA `(.L_x_17502) ;  /* 0x000001e000007947 */ /* 0x000fea0003800000 */
.L_x_17507:
        /* <DEDUP_REMOVED lines=21> */
.L_x_17531:
[----:B------:R-:W2:Y:S02]  /*4300*/  LDG.E.64 R2, [R2.64] ;  /* 0x0000002402027981 */ /* 0x000ea4000c1e1b00 */
[----:B--2---:R-:W0:Y:S02]  /*4310*/  I2F.U64 R0, R2 ;  /* 0x0000000200007312 */ /* 0x004e240000301000 */
[----:B0-----:R-:W-:-:S04]  /*4320*/  F2FP.PACK_AB R0, RZ, R0 ;  /* 0x00000000ff00723e */ /* 0x001fc800000000ff */
[----:B------:R-:W-:Y:S01]  /*4330*/  PRMT R24, R0, 0x7610, R24 ;  /* 0x0000761000187816 */ /* 0x000fe20000000018 */
[----:B------:R-:W-:Y:S05]  /*4340*/  BRA `(.L_x_17502) ;  /* 0x0000004000007947 */ /* 0x000fea0003800000 */
.L_x_17530:
[----:B------:R-:W2:Y:S02]  /*4350*/  LDG.E R2, [R2.64] ;  /* 0x0000002402027981 */ /* 0x000ea4000c1e1900 */
[----:B--2---:R-:W0:Y:S02]  /*4360*/  I2F.U32 R0, R2 ;  /* 0x0000000200007306 */ /* 0x004e240000201000 */
[----:B0-----:R-:W-:-:S04]  /*4370*/  F2FP.PACK_AB R0, RZ, R0 ;  /* 0x00000000ff00723e */ /* 0x001fc800000000ff */
[----:B------:R-:W-:Y:S02]  /*4380*/  PRMT R24, R0, 0x7610, R24 ;  /* 0x0000761000187816 */ /* 0x000fe40000000018 */
.L_x_17502:
[----:B------:R-:W-:Y:S05]  /*4390*/  BSYNC B6 ;  /* 0x0000000000067941 */ /* 0x000fea0003800000 */
.L_x_17501:
[----:B------:R-:W-:Y:S01]  /*43a0*/  ISETP.NE.AND P0, PT, R25, RZ, PT ;  /* 0x000000ff1900720c */ /* 0x000fe20003f05270 */
[----:B------:R-:W-:-:S12]  /*43b0*/  BSSY B1, `(.L_x_17534) ;  /* 0x000005d000017945 */ /* 0x000fd80003800000 */
[----:B------:R-:W-:Y:S05]  /*43c0*/  @P0 BRA `(.L_x_17535) ;  /* 0x000005b000000947 */ /* 0x000fea0003800000 */
        /* <DEDUP_REMOVED lines=29> */
.L_x_17541:
[----:B------:R-:W-:Y:S01]  /*45a0*/  FSETP.GEU.FTZ.AND P0, PT, R6, -R2, PT ;  /* 0x800000020600720b */ /* 0x000fe20003f1e000 */
[----:B------:R-:W-:-:S12]  /*45b0*/  FADD.FTZ R4, R4, -1 ;  /* 0xbf80000004047421 */ /* 0x000fd80000010000 */
[----:B------:R-:W-:Y:S02]  /*45c0*/  @!P0 FADD.FTZ R4, R4, -1 ;  /* 0xbf80000004048421 */ /* 0x000fe40000010000 */
.L_x_17540:
[----:B------:R-:W-:Y:S05]  /*45d0*/  BSYNC B2 ;  /* 0x0000000000027941 */ /* 0x000fea0003800000 */
.L_x_17539:
[----:B------:R-:W-:Y:S01]  /*45e0*/  FFMA.FTZ R3, -R2, R4, R3 ;  /* 0x0000000402037223 */ /* 0x000fe20000010103 */
[----:B------:R-:W-:Y:S05]  /*45f0*/  BRA `(.L_x_17537) ;  /* 0x000001f000007947 */ /* 0x000fea0003800000 */
.L_x_17538:
        /* <DEDUP_REMOVED lines=15> */
.L_x_17544:
        /* <DEDUP_REMOVED lines=13> */
.L_x_17543:
[----:B------:R-:W-:Y:S05]  /*47c0*/  BSYNC B2 ;  /* 0x0000000000027941 */ /* 0x000fea0003800000 */
.L_x_17542:
[----:B------:R-:W-:-:S04]  /*47d0*/  FMUL.FTZ R4, R4, 1.1920928955078125e-07 ;  /* 0x3400000004047820 */ /* 0x000fc80000410000 */
[----:B------:R-:W-:Y:S02]  /*47e0*/  FMUL.FTZ R3, R9, R4 ;  /* 0x0000000409037220 */ /* 0x000fe40000410000 */
.L_x_17537:
[----:B------:R-:W-:Y:S05]  /*47f0*/  BSYNC B0 ;  /* 0x0000000000007941 */ /* 0x000fea0003800000 */
.L_x_17536:
[C---:B------:R-:W-:Y:S01]  /*4800*/  FSETP.GTU.FTZ.AND P0, PT, |R3|.reuse, +INF , PT ;  /* 0x7f8000000300780b */ /* 0x040fe20003f1c200 */
[----:B------:R-:W-:Y:S01]  /*4810*/  HADD2.F32 R23, -RZ, R23.H0_H0 ;  /* 0x20000017ff177230 */ /* 0x000fe20000004100 */
[C---:B------:R-:W-:Y:S02]  /*4820*/  LOP3.LUT R0, R3.reuse, 0x80000000, R0, 0xb8, !PT ;  /* 0x8000000003007812 */ /* 0x040fe400078eb800 */
[----:B------:R-:W-:Y:S02]  /*4830*/  FSETP.LEU.FTZ.AND P2, PT, RZ, c[0x0][0x168], PT ;  /* 0x00005a00ff007a0b */ /* 0x000fe40003f5b000 */
[----:B------:R-:W-:-:S04]  /*4840*/  FSEL R0, R3, R0, P0 ;  /* 0x0000000003007208 */ /* 0x000fc80000000000 */
[C---:B------:R-:W-:Y:S02]  /*4850*/  FSETP.NEU.FTZ.AND P0, PT, R0.reuse, RZ, PT ;  /* 0x000000ff0000720b */ /* 0x040fe40003f1d000 */
        /* <DEDUP_REMOVED lines=18> */
.L_x_17535:
[----:B------:R-:W-:Y:S05]  /*4980*/  BSYNC B1 ;  /* 0x0000000000017941 */ /* 0x000fea0003800000 */
.L_x_17534:
[----:B-----5:R-:W1:Y:S01]  /*4990*/  S2R R23, SR_TID.X ;  /* 0x0000000000177919 */ /* 0x020e620000002100 */
[----:B------:R-:W-:Y:S01]  /*49a0*/  BSSY B1, `(.L_x_17545) ;  /* 0x000005f000017945 */ /* 0x000fe20003800000 */
[----:B-1----:R-:W-:-:S04]  /*49b0*/  IADD3 R9, R23, 0x80, RZ ;  /* 0x0000008017097810 */ /* 0x002fc80007ffe0ff */
[----:B------:R-:W-:-:S13]  /*49c0*/  ISETP.GE.AND P0, PT, R9, R22, PT ;  /* 0x000000160900720c */ /* 0x000fda0003f06270 */
[----:B------:R-:W-:Y:S05]  /*49d0*/  @P0 BRA `(.L_x_17546) ;  /* 0x000005b000000947 */ /* 0x000fea0003800000 */
[----:B0-----:R-:W-:Y:S01]  /*49e0*/  HADD2.F32 R2, -RZ, R19.H0_H0 ;  /* 0x20000013ff027230 */ /* 0x001fe20000004100 */
        /* <DEDUP_REMOVED lines=28> */
.L_x_17552:
[----:B------:R-:W-:Y:S01]  /*4bb0*/  FSETP.GEU.FTZ.AND P0, PT, R5, -R6, PT ;  /* 0x800000060500720b */ /* 0x000fe20003f1e000 */
[----:B------:R-:W-:-:S12]  /*4bc0*/  FADD.FTZ R4, R4, -1 ;  /* 0xbf80000004047421 */ /* 0x000fd80000010000 */
[----:B------:R-:W-:Y:S02]  /*4bd0*/  @!P0 FADD.FTZ R4, R4, -1 ;  /* 0xbf80000004048421 */ /* 0x000fe40000010000 */
.L_x_17551:
[----:B------:R-:W-:Y:S05]  /*4be0*/  BSYNC B2 ;  /* 0x0000000000027941 */ /* 0x000fea0003800000 */
.L_x_17550:
[----:B------:R-:W-:Y:S01]  /*4bf0*/  FFMA.FTZ R3, -R6, R4, R3 ;  /* 0x0000000406037223 */ /* 0x000fe20000010103 */
[----:B------:R-:W-:Y:S05]  /*4c00*/  BRA `(.L_x_17548) ;  /* 0x000001f000007947 */ /* 0x000fea0003800000 */
.L_x_17549:
        /* <DEDUP_REMOVED lines=15> */
.L_x_17555:
        /* <DEDUP_REMOVED lines=13> */
.L_x_17554:
[----:B------:R-:W-:Y:S05]  /*4dd0*/  BSYNC B2 ;  /* 0x0000000000027941 */ /* 0x000fea0003800000 */
.L_x_17553:
[----:B------:R-:W-:-:S04]  /*4de0*/  FMUL.FTZ R3, R4, 1.1920928955078125e-07 ;  /* 0x3400000004037820 */ /* 0x000fc80000410000 */
[----:B------:R-:W-:Y:S02]  /*4df0*/  FMUL.FTZ R3, R8, R3 ;  /* 0x0000000308037220 */ /* 0x000fe40000410000 */
.L_x_17548:
[----:B------:R-:W-:Y:S05]  /*4e00*/  BSYNC B0 ;  /* 0x0000000000007941 */ /* 0x000fea0003800000 */
.L_x_17547:
[C---:B------:R-:W-:Y:S02]  /*4e10*/  FSETP.GTU.FTZ.AND P0, PT, |R3|.reuse, +INF , PT ;  /* 0x7f8000000300780b */ /* 0x040fe40003f1c200 */
[C---:B------:R-:W-:Y:S02]  /*4e20*/  LOP3.LUT R2, R3.reuse, 0x80000000, R2, 0xb8, !PT ;  /* 0x8000000003027812 */ /* 0x040fe400078eb802 */
[----:B------:R-:W-:Y:S02]  /*4e30*/  FSETP.LEU.FTZ.AND P2, PT, RZ, c[0x0][0x168], PT ;  /* 0x00005a00ff007a0b */ /* 0x000fe40003f5b000 */
[----:B------:R-:W-:Y:S01]  /*4e40*/  FSEL R2, R3, R2, P0 ;  /* 0x0000000203027208 */ /* 0x000fe20000000000 */
[----:B------:R-:W-:-:S03]  /*4e50*/  HADD2.F32 R3, -RZ, R19.H0_H0 ;  /* 0x20000013ff037230 */ /* 0x000fc60000004100 */
[C---:B------:R-:W-:Y:S02]  /*4e60*/  FSETP.NEU.FTZ.AND P0, PT, R2.reuse, RZ, PT ;  /* 0x000000ff0200720b */ /* 0x040fe40003f1d000 */
        /* <DEDUP_REMOVED lines=18> */
.L_x_17546:
[----:B------:R-:W-:Y:S05]  /*4f90*/  BSYNC B1 ;  /* 0x0000000000017941 */ /* 0x000fea0003800000 */
.L_x_17545:
[----:B0-----:R-:W-:Y:S01]  /*4fa0*/  IADD3 R3, R23, 0x100, RZ ;  /* 0x0000010017037810 */ /* 0x001fe20007ffe0ff */
[----:B------:R-:W-:Y:S03]  /*4fb0*/  BSSY B1, `(.L_x_17556) ;  /* 0x000005e000017945 */ /* 0x000fe60003800000 */
[----:B------:R-:W-:-:S13]  /*4fc0*/  ISETP.GE.AND P0, PT, R3, R22, PT ;  /* 0x000000160300720c */ /* 0x000fda0003f06270 */
[----:B------:R-:W-:Y:S05]  /*4fd0*/  @P0 BRA `(.L_x_17557) ;  /* 0x000005b000000947 */ /* 0x000fea0003800000 */
[----:B------:R-:W-:Y:S01]  /*4fe0*/  HADD2.F32 R2, -RZ, R26.H0_H0 ;  /* 0x2000001aff027230 */ /* 0x000fe20000004100 */
        /* <DEDUP_REMOVED lines=28> */
.L_x_17563:
[----:B------:R-:W-:Y:S01]  /*51b0*/  FSETP.GEU.FTZ.AND P0, PT, R5, -R6, PT ;  /* 0x800000060500720b */ /* 0x000fe20003f1e000 */
[----:B------:R-:W-:-:S12]  /*51c0*/  FADD.FTZ R4, R4, -1 ;  /* 0xbf80000004047421 */ /* 0x000fd80000010000 */
[----:B------:R-:W-:Y:S02]  /*51d0*/  @!P0 FADD.FTZ R4, R4, -1 ;  /* 0xbf80000004048421 */ /* 0x000fe40000010000 */
.L_x_17562:
[----:B------:R-:W-:Y:S05]  /*51e0*/  BSYNC B2 ;  /* 0x0000000000027941 */ /* 0x000fea0003800000 */
.L_x_17561:
[----:B------:R-:W-:Y:S01]  /*51f0*/  FFMA.FTZ R3, -R6, R4, R3 ;  /* 0x0000000406037223 */ /* 0x000fe20000010103 */
[----:B------:R-:W-:Y:S05]  /*5200*/  BRA `(.L_x_17559) ;  /* 0x000001f000007947 */ /* 0x000fea0003800000 */
.L_x_17560:
        /* <DEDUP_REMOVED lines=15> */
.L_x_17566:
        /* <DEDUP_REMOVED lines=13> */
.L_x_17565:
[----:B------:R-:W-:Y:S05]  /*53d0*/  BSYNC B2 ;  /* 0x0000000000027941 */ /* 0x000fea0003800000 */
.L_x_17564:
[----:B------:R-:W-:-:S04]  /*53e0*/  FMUL.FTZ R3, R4, 1.1920928955078125e-07 ;  /* 0x3400000004037820 */ /* 0x000fc80000410000 */
[----:B------:R-:W-:Y:S02]  /*53f0*/  FMUL.FTZ R3, R8, R3 ;  /* 0x0000000308037220 */ /* 0x000fe40000410000 */
.L_x_17559:
[----:B------:R-:W-:Y:S05]  /*5400*/  BSYNC B0 ;  /* 0x0000000000007941 */ /* 0x000fea0003800000 */
.L_x_17558:
        /* <DEDUP_REMOVED lines=24> */
.L_x_17557:
[----:B------:R-:W-:Y:S05]  /*5590*/  BSYNC B1 ;  /* 0x0000000000017941 */ /* 0x000fea0003800000 */
.L_x_17556:
[----:B------:R-:W-:Y:S01]  /*55a0*/  IADD3 R3, R23, 0x180, RZ ;  /* 0x0000018017037810 */ /* 0x000fe20007ffe0ff */
        /* <DEDUP_REMOVED lines=32> */
.L_x_17574:
[----:B------:R-:W-:Y:S01]  /*57b0*/  FSETP.GEU.FTZ.AND P0, PT, R5, -R6, PT ;  /* 0x800000060500720b */ /* 0x000fe20003f1e000 */
[----:B------:R-:W-:-:S12]  /*57c0*/  FADD.FTZ R4, R4, -1 ;  /* 0xbf80000004047421 */ /* 0x000fd80000010000 */
[----:B------:R-:W-:Y:S02]  /*57d0*/  @!P0 FADD.FTZ R4, R4, -1 ;  /* 0xbf80000004048421 */ /* 0x000fe40000010000 */
.L_x_17573:
[----:B------:R-:W-:Y:S05]  /*57e0*/  BSYNC B2 ;  /* 0x0000000000027941 */ /* 0x000fea0003800000 */
.L_x_17572:
[----:B------:R-:W-:Y:S01]  /*57f0*/  FFMA.FTZ R3, -R6, R4, R3 ;  /* 0x0000000406037223 */ /* 0x000fe20000010103 */
[----:B------:R-:W-:Y:S05]  /*5800*/  BRA `(.L_x_17570) ;  /* 0x000001f000007947 */ /* 0x000fea0003800000 */
.L_x_17571:
        /* <DEDUP_REMOVED lines=15> */
.L_x_17577:
        /* <DEDUP_REMOVED lines=13> */
.L_x_17576:
[----:B------:R-:W-:Y:S05]  /*59d0*/  BSYNC B2 ;  /* 0x0000000000027941 */ /* 0x000fea0003800000 */
.L_x_17575:
[----:B------:R-:W-:-:S04]  /*59e0*/  FMUL.FTZ R3, R4, 1.1920928955078125e-07 ;  /* 0x3400000004037820 */ /* 0x000fc80000410000 */
[----:B------:R-:W-:Y:S02]  /*59f0*/  FMUL.FTZ R3, R8, R3 ;  /* 0x0000000308037220 */ /* 0x000fe40000410000 */
.L_x_17570:
[----:B------:R-:W-:Y:S05]  /*5a00*/  BSYNC B0 ;  /* 0x0000000000007941 */ /* 0x000fea0003800000 */
.L_x_17569:
        /* <DEDUP_REMOVED lines=24> */
.L_x_17568:
[----:B------:R-:W-:Y:S05]  /*5b90*/  BSYNC B1 ;  /* 0x0000000000017941 */ /* 0x000fea0003800000 */
.L_x_17567:
        /* <DEDUP_REMOVED lines=25> */
.L_x_17584:
[----:B------:R-:W-:Y:S01]  /*5d30*/  HADD2.F32 R5, -RZ, R0.H0_H0 ;  /* 0x20000000ff057230 */ /* 0x000fe20000004100 */
[----:B------:R-:W-:-:S05]  /*5d40*/  IMAD.MOV.U32 R23, RZ, RZ, R9 ;  /* 0x000000ffff177224 */ /* 0x000fca00078e0009 */
[----:B------:R-:W1:Y:S02]  /*5d50*/  F2I.S64.TRUNC R4, R5 ;  /* 0x0000000500047311 */ /* 0x000e64000020d900 */
[----:B-1----:R1:W-:Y:S01]  /*5d60*/  STG.E.U8 [R2.64], R4 ;  /* 0x0000000402007986 */ /* 0x0023e2000c101124 */
[----:B------:R-:W-:Y:S05]  /*5d70*/  BRA `(.L_x_17586) ;  /* 0x00000f8000007947 */ /* 0x000fea0003800000 */
.L_x_17583:
        /* <DEDUP_REMOVED lines=11> */
.L_x_17588:
[----:B------:R-:W-:Y:S01]  /*5e30*/  HADD2.F32 R0, -RZ, R0.H0_H0 ;  /* 0x20000000ff007230 */ /* 0x000fe20000004100 */
[----:B------:R-:W-:-:S03]  /*5e40*/  IMAD.MOV.U32 R23, RZ, RZ, R9 ;  /* 0x000000ffff177224 */ /* 0x000fc600078e0009 */
[----:B------:R-:W1:Y:S02]  /*5e50*/  F2I.FTZ.TRUNC.NTZ R5, R0 ;  /* 0x0000000000057305 */ /* 0x000e64000021f100 */
[----:B-1----:R1:W-:Y:S01]  /*5e60*/  STG.E [R2.64], R5 ;  /* 0x0000000502007986 */ /* 0x0023e2000c101924 */
[----:B------:R-:W-:Y:S05]  /*5e70*/  BRA `(.L_x_17586) ;  /* 0x00000e8000007947 */ /* 0x000fea0003800000 */
.L_x_17587:
[----:B------:R-:W-:Y:S01]  /*5e80*/  HADD2.F32 R0, -RZ, R0.H0_H0 ;  /* 0x20000000ff007230 */ /* 0x000fe20000004100 */
[----:B------:R-:W-:-:S03]  /*5e90*/  IMAD.MOV.U32 R23, RZ, RZ, R9 ;  /* 0x000000ffff177224 */ /* 0x000fc600078e0009 */
[----:B------:R-:W1:Y:S02]  /*5ea0*/  F2I.FTZ.TRUNC.NTZ R5, R0 ;  /* 0x0000000000057305 */ /* 0x000e64000021f100 */
[----:B-1----:R1:W-:Y:S01]  /*5eb0*/  STG.E.U16 [R2.64], R5 ;  /* 0x0000000502007986 */ /* 0x0023e2000c101524 */
[----:B------:R-:W-:Y:S05]  /*5ec0*/  BRA `(.L_x_17586) ;  /* 0x00000e3000007947 */ /* 0x000fea0003800000 */
.L_x_17582:
        /* <DEDUP_REMOVED lines=10> */
.L_x_17590:
[----:B------:R1:W-:Y:S01]  /*5f70*/  STG.E.U16 [R2.64], R0 ;  /* 0x0000000002007986 */ /* 0x0003e2000c101524 */
[----:B------:R-:W-:Y:S01]  /*5f80*/  IMAD.MOV.U32 R23, RZ, RZ, R9 ;  /* 0x000000ffff177224 */ /* 0x000fe200078e0009 */
[----:B------:R-:W-:Y:S05]  /*5f90*/  BRA `(.L_x_17586) ;  /* 0x00000d6000007947 */ /* 0x000fea0003800000 */
.L_x_17589:
        /* <DEDUP_REMOVED lines=11> */
.L_x_17592:
[----:B------:R-:W-:Y:S01]  /*6050*/  HADD2.F32 R0, -RZ, R0.H0_H0 ;  /* 0x20000000ff007230 */ /* 0x000fe20000004100 */
[----:B------:R-:W-:-:S04]  /*6060*/  IMAD.MOV.U32 R23, RZ, RZ, R9 ;  /* 0x000000ffff177224 */ /* 0x000fc800078e0009 */
[----:B------:R-:W-:-:S04]  /*6070*/  F2FP.PACK_AB R0, RZ, R0 ;  /* 0x00000000ff00723e */ /* 0x000fc800000000ff */
[----:B------:R-:W-:-:S05]  /*6080*/  PRMT R0, R0, 0x5410, RZ ;  /* 0x0000541000007816 */ /* 0x000fca00000000ff */
[----:B------:R1:W-:Y:S01]  /*6090*/  STG.E [R2.64], R0 ;  /* 0x0000000002007986 */ /* 0x0003e2000c101924 */
[----:B------:R-:W-:Y:S05]  /*60a0*/  BRA `(.L_x_17586) ;  /* 0x00000c5000007947 */ /* 0x000fea0003800000 */
.L_x_17591:
[----:B------:R-:W-:Y:S01]  /*60b0*/  HADD2.F32 R4, -RZ, R0.H0_H0 ;  /* 0x20000000ff047230 */ /* 0x000fe20000004100 */
[----:B------:R-:W-:-:S04]  /*60c0*/  IMAD.MOV.U32 R23, RZ, RZ, R9 ;  /* 0x000000ffff177224 */ /* 0x000fc800078e0009 */
[----:B------:R-:W-:-:S06]  /*60d0*/  FMUL.FTZ R4, R4, 1 ;  /* 0x3f80000004047820 */ /* 0x000fcc0000410000 */
[----:B------:R-:W1:Y:S02]  /*60e0*/  F2F.F64.F32 R4, R4 ;  /* 0x0000000400047310 */ /* 0x000e640000201800 */
[----:B-1----:R1:W-:Y:S01]  /*60f0*/  STG.E.64 [R2.64], R4 ;  /* 0x0000000402007986 */ /* 0x0023e2000c101b24 */
[----:B------:R-:W-:Y:S05]  /*6100*/  BRA `(.L_x_17586) ;  /* 0x00000bf000007947 */ /* 0x000fea0003800000 */
.L_x_17581:
        /* <DEDUP_REMOVED lines=14> */
.L_x_17595:
[----:B------:R-:W-:Y:S01]  /*61f0*/  HADD2.F32 R0, -RZ, R0.H0_H0 ;  /* 0x20000000ff007230 */ /* 0x000fe20000004100 */
[----:B------:R-:W-:Y:S01]  /*6200*/  CS2R R6, SRZ ;  /* 0x0000000000067805 */ /* 0x000fe2000001ff00 */
[----:B------:R-:W-:-:S03]  /*6210*/  IMAD.MOV.U32 R23, RZ, RZ, R9 ;  /* 0x000000ffff177224 */ /* 0x000fc600078e0009 */
[----:B------:R-:W-:-:S04]  /*6220*/  FMUL.FTZ R0, R0, 1 ;  /* 0x3f80000000007820 */ /* 0x000fc80000410000 */
[----:B------:R-:W1:Y:S02]  /*6230*/  F2F.F64.F32 R4, R0 ;  /* 0x0000000000047310 */ /* 0x000e640000201800 */
[----:B-1----:R1:W-:Y:S01]  /*6240*/  STG.E.128 [R2.64], R4 ;  /* 0x0000000402007986 */ /* 0x0023e2000c101d24 */
[----:B------:R-:W-:Y:S05]  /*6250*/  BRA `(.L_x_17586) ;  /* 0x00000aa000007947 */ /* 0x000fea0003800000 */
.L_x_17594:
        /* <DEDUP_REMOVED lines=21> */
.L_x_17599:
[----:B------:R-:W-:Y:S05]  /*63b0*/  BSYNC B0 ;  /* 0x0000000000007941 */ /* 0x000fea0003800000 */
.L_x_17598:
[----:B------:R-:W-:Y:S01]  /*63c0*/  LOP3.LUT R5, R0, R5, RZ, 0xfc, !PT ;  /* 0x0000000500057212 */ /* 0x000fe200078efcff */
[----:B------:R-:W-:-:S04]  /*63d0*/  IMAD.MOV.U32 R23, RZ, RZ, R9 ;  /* 0x000000ffff177224 */ /* 0x000fc800078e0009 */
[----:B------:R1:W-:Y:S01]  /*63e0*/  STG.E.U8 [R2.64], R5 ;  /* 0x0000000502007986 */ /* 0x0003e2000c101124 */
[----:B------:R-:W-:Y:S05]  /*63f0*/  BRA `(.L_x_17586) ;  /* 0x0000090000007947 */ /* 0x000fea0003800000 */
.L_x_17597:
        /* <DEDUP_REMOVED lines=13> */
.L_x_17601:
[----:B------:R-:W-:Y:S01]  /*64d0*/  IMAD.MOV.U32 R0, RZ, RZ, 0x7f ;  /* 0x0000007fff007424 */ /* 0x000fe200078e00ff */
[----:B------:R-:W-:-:S04]  /*64e0*/  ISETP.GT.U32.AND P0, PT, R4, 0x7f800000, PT ;  /* 0x7f8000000400780c */ /* 0x000fc80003f04070 */
[----:B------:R-:W-:-:S04]  /*64f0*/  SEL R0, R0, 0x7c, P0 ;  /* 0x0000007c00007807 */ /* 0x000fc80000000000 */
.L_x_17602:
[----:B------:R-:W-:Y:S05]  /*6500*/  BSYNC B0 ;  /* 0x0000000000007941 */ /* 0x000fea0003800000 */
.L_x_17600:
[----:B------:R-:W-:Y:S01]  /*6510*/  LOP3.LUT R4, R5, 0x80000000, RZ, 0xc0, !PT ;  /* 0x8000000005047812 */ /* 0x000fe200078ec0ff */
[----:B------:R-:W-:-:S03]  /*6520*/  IMAD.MOV.U32 R23, RZ, RZ, R9 ;  /* 0x000000ffff177224 */ /* 0x000fc600078e0009 */
[----:B------:R-:W-:-:S04]  /*6530*/  SHF.R.U32.HI R5, RZ, 0x18, R4 ;  /* 0x00000018ff057819 */ /* 0x000fc80000011604 */
[----:B------:R-:W-:-:S05]  /*6540*/  LOP3.LUT R5, R0, R5, RZ, 0xfc, !PT ;  /* 0x0000000500057212 */ /* 0x000fca00078efcff */
[----:B------:R1:W-:Y:S01]  /*6550*/  STG.E.U8 [R2.64], R5 ;  /* 0x0000000502007986 */ /* 0x0003e2000c101124 */
[----:B------:R-:W-:Y:S05]  /*6560*/  BRA `(.L_x_17586) ;  /* 0x0000079000007947 */ /* 0x000fea0003800000 */
.L_x_17596:
[----:B------:R-:W-:Y:S01]  /*6570*/  HADD2.F32 R0, -RZ, R0.H0_H0 ;  /* 0x20000000ff007230 */ /* 0x000fe20000004100 */
[----:B------:R-:W-:-:S04]  /*6580*/  IMAD.MOV.U32 R23, RZ, RZ, R9 ;  /* 0x000000ffff177224 */ /* 0x000fc800078e0009 */
[----:B------:R-:W-:-:S05]  /*6590*/  F2FP.BF16.PACK_AB R0, RZ, R0 ;  /* 0x00000000ff00723e */ /* 0x000fca00000010ff */
[----:B------:R1:W-:Y:S01]  /*65a0*/  STG.E.U16 [R2.64], R0 ;  /* 0x0000000002007986 */ /* 0x0003e2000c101524 */
[----:B------:R-:W-:Y:S05]  /*65b0*/  BRA `(.L_x_17586) ;  /* 0x0000074000007947 */ /* 0x000fea0003800000 */
.L_x_17593:
        /* <DEDUP_REMOVED lines=13> */
.L_x_17605:
        /* <DEDUP_REMOVED lines=17> */
.L_x_17608:
[----:B------:R-:W-:-:S04]  /*67a0*/  LOP3.LUT R0, R7, 0x80000000, RZ, 0xc0, !PT ;  /* 0x8000000007007812 */ /* 0x000fc800078ec0ff */
[----:B------:R-:W-:-:S04]  /*67b0*/  SHF.R.U32.HI R5, RZ, 0x18, R0 ;  /* 0x00000018ff057819 */ /* 0x000fc80000011600 */
[----:B------:R-:W-:-:S04]  /*67c0*/  LOP3.LUT R4, R4, R5, RZ, 0xfc, !PT ;  /* 0x0000000504047212 */ /* 0x000fc800078efcff */
[----:B------:R-:W-:Y:S02]  /*67d0*/  PRMT R0, R4, 0x7610, R0 ;  /* 0x0000761004007816 */ /* 0x000fe40000000000 */
.L_x_17607:
[----:B------:R-:W-:Y:S05]  /*67e0*/  BSYNC B0 ;  /* 0x0000000000007941 */ /* 0x000fea0003800000 */
.L_x_17606:
[----:B------:R1:W-:Y:S01]  /*67f0*/  STG.E.U8 [R2.64], R0 ;  /* 0x0000000002007986 */ /* 0x0003e2000c101124 */
[----:B------:R-:W-:Y:S01]  /*6800*/  IMAD.MOV.U32 R23, RZ, RZ, R9 ;  /* 0x000000ffff177224 */ /* 0x000fe200078e0009 */
[----:B------:R-:W-:Y:S05]  /*6810*/  BRA `(.L_x_17586) ;  /* 0x000004e000007947 */ /* 0x000fea0003800000 */
.L_x_17604:
        /* <DEDUP_REMOVED lines=17> */
.L_x_17611:
[----:B------:R-:W-:-:S04]  /*6930*/  LOP3.LUT R0, R7, 0x80000000, RZ, 0xc0, !PT ;  /* 0x8000000007007812 */ /* 0x000fc800078ec0ff */
[----:B------:R-:W-:-:S04]  /*6940*/  SHF.R.U32.HI R5, RZ, 0x18, R0 ;  /* 0x00000018ff057819 */ /* 0x000fc80000011600 */
[----:B------:R-:W-:-:S04]  /*6950*/  LOP3.LUT R4, R4, R5, RZ, 0xfc, !PT ;  /* 0x0000000504047212 */ /* 0x000fc800078efcff */
[----:B------:R-:W-:Y:S02]  /*6960*/  PRMT R0, R4, 0x7610, R0 ;  /* 0x0000761004007816 */ /* 0x000fe40000000000 */
.L_x_17610:
[----:B------:R-:W-:Y:S05]  /*6970*/  BSYNC B0 ;  /* 0x0000000000007941 */ /* 0x000fea0003800000 */
.L_x_17609:
[----:B------:R1:W-:Y:S01]  /*6980*/  STG.E.U8 [R2.64], R0 ;  /* 0x0000000002007986 */ /* 0x0003e2000c101124 */
[----:B------:R-:W-:Y:S01]  /*6990*/  IMAD.MOV.U32 R23, RZ, RZ, R9 ;  /* 0x000000ffff177224 */ /* 0x000fe200078e0009 */
[----:B------:R-:W-:Y:S05]  /*69a0*/  BRA `(.L_x_17586) ;  /* 0x0000035000007947 */ /* 0x000fea0003800000 */
.L_x_17603:
        /* <DEDUP_REMOVED lines=23> */
.L_x_17585:
        /* <DEDUP_REMOVED lines=21> */
.L_x_17613:
[----:B------:R-:W-:Y:S01]  /*6c70*/  HADD2.F32 R4, -RZ, R0.H0_H0 ;  /* 0x20000000ff047230 */ /* 0x000fe20000004100 */
[----:B------:R-:W-:-:S05]  /*6c80*/  IMAD.MOV.U32 R23, RZ, RZ, R9 ;  /* 0x000000ffff177224 */ /* 0x000fca00078e0009 */
[----:B------:R-:W1:Y:S02]  /*6c90*/  F2I.U64.TRUNC R4, R4 ;  /* 0x0000000400047311 */ /* 0x000e64000020d800 */
[----:B-1----:R1:W-:Y:S01]  /*6ca0*/  STG.E.64 [R2.64], R4 ;  /* 0x0000000402007986 */ /* 0x0023e2000c101b24 */
[----:B------:R-:W-:Y:S05]  /*6cb0*/  BRA `(.L_x_17586) ;  /* 0x0000004000007947 */ /* 0x000fea0003800000 */
.L_x_17612:
[----:B------:R-:W-:Y:S01]  /*6cc0*/  HADD2.F32 R0, -RZ, R0.H0_H0 ;  /* 0x20000000ff007230 */ /* 0x000fe20000004100 */
[----:B------:R-:W-:-:S03]  /*6cd0*/  IMAD.MOV.U32 R23, RZ, RZ, R9 ;  /* 0x000000ffff177224 */ /* 0x000fc600078e0009 */
[----:B------:R-:W1:Y:S02]  /*6ce0*/  F2I.FTZ.U32.TRUNC.NTZ R5, R0 ;  /* 0x0000000000057305 */ /* 0x000e64000021f000 */
[----:B-1----:R1:W-:Y:S02]  /*6cf0*/  STG.E [R2.64], R5 ;  /* 0x0000000502007986 */ /* 0x0023e4000c101924 */
.L_x_17586:
        /* <DEDUP_REMOVED lines=23> */
.L_x_17618:
[----:B------:R-:W-:-:S06]  /*6e70*/  HADD2.F32 R5, -RZ, R25.H0_H0 ;  /* 0x20000019ff057230 */ /* 0x000fcc0000004100 */
[----:B------:R-:W1:Y:S02]  /*6e80*/  F2I.S64.TRUNC R4, R5 ;  /* 0x0000000500047311 */ /* 0x000e64000020d900 */
[----:B-1----:R1:W-:Y:S01]  /*6e90*/  STG.E.U8 [R2.64], R4 ;  /* 0x0000000402007986 */ /* 0x0023e2000c101124 */
[----:B------:R-:W-:Y:S05]  /*6ea0*/  BRA `(.L_x_17620) ;  /* 0x00000e4000007947 */ /* 0x000fea0003800000 */
.L_x_17617:
        /* <DEDUP_REMOVED lines=10> */
.L_x_17622:
[----:B------:R-:W-:-:S06]  /*6f50*/  HADD2.F32 R25, -RZ, R25.H0_H0 ;  /* 0x20000019ff197230 */ /* 0x000fcc0000004100 */
[----:B------:R-:W1:Y:S02]  /*6f60*/  F2I.FTZ.TRUNC.NTZ R25, R25 ;  /* 0x0000001900197305 */ /* 0x000e64000021f100 */
[----:B-1----:R1:W-:Y:S01]  /*6f70*/  STG.E [R2.64], R25 ;  /* 0x0000001902007986 */ /* 0x0023e2000c101924 */
[----:B------:R-:W-:Y:S05]  /*6f80*/  BRA `(.L_x_17620) ;  /* 0x00000d6000007947 */ /* 0x000fea0003800000 */
.L_x_17621:
[----:B------:R-:W-:-:S06]  /*6f90*/  HADD2.F32 R25, -RZ, R25.H0_H0 ;  /* 0x20000019ff197230 */ /* 0x000fcc0000004100 */
[----:B------:R-:W1:Y:S02]  /*6fa0*/  F2I.FTZ.TRUNC.NTZ R25, R25 ;  /* 0x0000001900197305 */ /* 0x000e64000021f100 */
[----:B-1----:R1:W-:Y:S01]  /*6fb0*/  STG.E.U16 [R2.64], R25 ;  /* 0x0000001902007986 */ /* 0x0023e2000c101524 */
[----:B------:R-:W-:Y:S05]  /*6fc0*/  BRA `(.L_x_17620) ;  /* 0x00000d2000007947 */ /* 0x000fea0003800000 */
.L_x_17616:
        /* <DEDUP_REMOVED lines=9> */
.L_x_17624:
[----:B------:R1:W-:Y:S01]  /*7060*/  STG.E.U16 [R2.64], R25 ;  /* 0x0000001902007986 */ /* 0x0003e2000c101524 */
[----:B------:R-:W-:Y:S05]  /*7070*/  BRA `(.L_x_17620) ;  /* 0x00000c7000007947 */ /* 0x000fea0003800000 */
.L_x_17623:
        /* <DEDUP_REMOVED lines=10> */
.L_x_17626:
[----:B------:R-:W-:-:S05]  /*7120*/  HADD2.F32 R0, -RZ, R25.H0_H0 ;  /* 0x20000019ff007230 */ /* 0x000fca0000004100 */
[----:B------:R-:W-:-:S04]  /*7130*/  F2FP.PACK_AB R0, RZ, R0 ;  /* 0x00000000ff00723e */ /* 0x000fc800000000ff */
[----:B------:R-:W-:-:S05]  /*7140*/  PRMT R0, R0, 0x5410, RZ ;  /* 0x0000541000007816 */ /* 0x000fca00000000ff */
[----:B------:R1:W-:Y:S01]  /*7150*/  STG.E [R2.64], R0 ;  /* 0x0000000002007986 */ /* 0x0003e2000c101924 */
[----:B------:R-:W-:Y:S05]  /*7160*/  BRA `(.L_x_17620) ;  /* 0x00000b8000007947 */ /* 0x000fea0003800000 */
.L_x_17625:
[----:B------:R-:W-:-:S05]  /*7170*/  HADD2.F32 R4, -RZ, R25.H0_H0 ;  /* 0x20000019ff047230 */ /* 0x000fca0000004100 */
[----:B------:R-:W-:-:S06]  /*7180*/  FMUL.FTZ R4, R4, 1 ;  /* 0x3f80000004047820 */ /* 0x000fcc0000410000 */
[----:B------:R-:W1:Y:S02]  /*7190*/  F2F.F64.F32 R4, R4 ;  /* 0x0000000400047310 */ /* 0x000e640000201800 */
[----:B-1----:R1:W-:Y:S01]  /*71a0*/  STG.E.64 [R2.64], R4 ;  /* 0x0000000402007986 */ /* 0x0023e2000c101b24 */
[----:B------:R-:W-:Y:S05]  /*71b0*/  BRA `(.L_x_17620) ;  /* 0x00000b3000007947 */ /* 0x000fea0003800000 */
.L_x_17615:
        /* <DEDUP_REMOVED lines=13> */
.L_x_17629:
[----:B------:R-:W-:Y:S01]  /*7290*/  HADD2.F32 R25, -RZ, R25.H0_H0 ;  /* 0x20000019ff197230 */ /* 0x000fe20000004100 */
[----:B------:R-:W-:-:S04]  /*72a0*/  CS2R R6, SRZ ;  /* 0x0000000000067805 */ /* 0x000fc8000001ff00 */
[----:B------:R-:W-:-:S06]  /*72b0*/  FMUL.FTZ R4, R25, 1 ;  /* 0x3f80000019047820 */ /* 0x000fcc0000410000 */
[----:B------:R-:W1:Y:S02]  /*72c0*/  F2F.F64.F32 R4, R4 ;  /* 0x0000000400047310 */ /* 0x000e640000201800 */
[----:B-1----:R1:W-:Y:S01]  /*72d0*/  STG.E.128 [R2.64], R4 ;  /* 0x0000000402007986 */ /* 0x0023e2000c101d24 */
[----:B------:R-:W-:Y:S05]  /*72e0*/  BRA `(.L_x_17620) ;  /* 0x00000a0000007947 */ /* 0x000fea0003800000 */
.L_x_17628:
        /* <DEDUP_REMOVED lines=21> */
.L_x_17633:
[----:B------:R-:W-:Y:S05]  /*7440*/  BSYNC B0 ;  /* 0x0000000000007941 */ /* 0x000fea0003800000 */
.L_x_17632:
[----:B------:R-:W-:-:S05]  /*7450*/  LOP3.LUT R5, R0, R5, RZ, 0xfc, !PT ;  /* 0x0000000500057212 */ /* 0x000fca00078efcff */
[----:B------:R1:W-:Y:S01]  /*7460*/  STG.E.U8 [R2.64], R5 ;  /* 0x0000000502007986 */ /* 0x0003e2000c101124 */
[----:B------:R-:W-:Y:S05]  /*7470*/  BRA `(.L_x_17620) ;  /* 0x0000087000007947 */ /* 0x000fea0003800000 */
.L_x_17631:
        /* <DEDUP_REMOVED lines=13> */
.L_x_17635:
[----:B------:R-:W-:Y:S01]  /*7550*/  IMAD.MOV.U32 R0, RZ, RZ, 0x7f ;  /* 0x0000007fff007424 */ /* 0x000fe200078e00ff */
[----:B------:R-:W-:-:S04]  /*7560*/  ISETP.GT.U32.AND P0, PT, R4, 0x7f800000, PT ;  /* 0x7f8000000400780c */ /* 0x000fc80003f04070 */
[----:B------:R-:W-:-:S04]  /*7570*/  SEL R0, R0, 0x7c, P0 ;  /* 0x0000007c00007807 */ /* 0x000fc80000000000 */
.L_x_17636:
[----:B------:R-:W-:Y:S05]  /*7580*/  BSYNC B0 ;  /* 0x0000000000007941 */ /* 0x000fea0003800000 */
.L_x_17634:
[----:B------:R-:W-:-:S04]  /*7590*/  LOP3.LUT R4, R25, 0x80000000, RZ, 0xc0, !PT ;  /* 0x8000000019047812 */ /* 0x000fc800078ec0ff */
[----:B------:R-:W-:-:S04]  /*75a0*/  SHF.R.U32.HI R5, RZ, 0x18, R4 ;  /* 0x00000018ff057819 */ /* 0x000fc80000011604 */
[----:B------:R-:W-:-:S05]  /*75b0*/  LOP3.LUT R5, R0, R5, RZ, 0xfc, !PT ;  /* 0x0000000500057212 */ /* 0x000fca00078efcff */
[----:B------:R1:W-:Y:S01]  /*75c0*/  STG.E.U8 [R2.64], R5 ;  /* 0x0000000502007986 */ /* 0x0003e2000c101124 */
[----:B------:R-:W-:Y:S05]  /*75d0*/  BRA `(.L_x_17620) ;  /* 0x0000071000007947 */ /* 0x000fea0003800000 */
.L_x_17630:
[----:B------:R-:W-:-:S05]  /*75e0*/  HADD2.F32 R0, -RZ, R25.H0_H0 ;  /* 0x20000019ff007230 */ /* 0x000fca0000004100 */
[----:B------:R-:W-:-:S05]  /*75f0*/  F2FP.BF16.PACK_AB R0, RZ, R0 ;  /* 0x00000000ff00723e */ /* 0x000fca00000010ff */
[----:B------:R1:W-:Y:S01]  /*7600*/  STG.E.U16 [R2.64], R0 ;  /* 0x0000000002007986 */ /* 0x0003e2000c101524 */
[----:B------:R-:W-:Y:S05]  /*7610*/  BRA `(.L_x_17620) ;  /* 0x000006d000007947 */ /* 0x000fea0003800000 */
.L_x_17627:
        /* <DEDUP_REMOVED lines=12> */
.L_x_17639:
        /* <DEDUP_REMOVED lines=17> */
.L_x_17642:
[----:B------:R-:W-:-:S04]  /*77f0*/  LOP3.LUT R0, R25, 0x80000000, RZ, 0xc0, !PT ;  /* 0x8000000019007812 */ /* 0x000fc800078ec0ff */
[----:B------:R-:W-:-:S04]  /*7800*/  SHF.R.U32.HI R5, RZ, 0x18, R0 ;  /* 0x00000018ff057819 */ /* 0x000fc80000011600 */
[----:B------:R-:W-:-:S04]  /*7810*/  LOP3.LUT R4, R4, R5, RZ, 0xfc, !PT ;  /* 0x0000000504047212 */ /* 0x000fc800078efcff */
[----:B------:R-:W-:Y:S02]  /*7820*/  PRMT R0, R4, 0x7610, R0 ;  /* 0x0000761004007816 */ /* 0x000fe40000000000 */
.L_x_17641:
[----:B------:R-:W-:Y:S05]  /*7830*/  BSYNC B0 ;  /* 0x0000000000007941 */ /* 0x000fea0003800000 */
.L_x_17640:
[----:B------:R1:W-:Y:S01]  /*7840*/  STG.E.U8 [R2.64], R0 ;  /* 0x0000000002007986 */ /* 0x0003e2000c101124 */
[----:B------:R-:W-:Y:S05]  /*7850*/  BRA `(.L_x_17620) ;  /* 0x0000049000007947 */ /* 0x000fea0003800000 */
.L_x_17638:
        /* <DEDUP_REMOVED lines=17> */
.L_x_17645:
[----:B------:R-:W-:-:S04]  /*7970*/  LOP3.LUT R0, R25, 0x80000000, RZ, 0xc0, !PT ;  /* 0x8000000019007812 */ /* 0x000fc800078ec0ff */
[----:B------:R-:W-:-:S04]  /*7980*/  SHF.R.U32.HI R5, RZ, 0x18, R0 ;  /* 0x00000018ff057819 */ /* 0x000fc80000011600 */
[----:B------:R-:W-:-:S04]  /*7990*/  LOP3.LUT R4, R4, R5, RZ, 0xfc, !PT ;  /* 0x0000000504047212 */ /* 0x000fc800078efcff */
[----:B------:R-:W-:Y:S02]  /*79a0*/  PRMT R0, R4, 0x7610, R0 ;  /* 0x0000761004007816 */ /* 0x000fe40000000000 */
.L_x_17644:
[----:B------:R-:W-:Y:S05]  /*79b0*/  BSYNC B0 ;  /* 0x0000000000007941 */ /* 0x000fea0003800000 */
.L_x_17643:
[----:B------:R1:W-:Y:S01]  /*79c0*/  STG.E.U8 [R2.64], R0 ;  /* 0x0000000002007986 */ /* 0x0003e2000c101124 */
[----:B------:R-:W-:Y:S05]  /*79d0*/  BRA `(.L_x_17620) ;  /* 0x0000031000007947 */ /* 0x000fea0003800000 */
.L_x_17637:
        /* <DEDUP_REMOVED lines=22> */
.L_x_17619:
        /* <DEDUP_REMOVED lines=20> */
.L_x_17647:
[----:B------:R-:W-:-:S06]  /*7c80*/  HADD2.F32 R4, -RZ, R25.H0_H0 ;  /* 0x20000019ff047230 */ /* 0x000fcc0000004100 */
[----:B------:R-:W1:Y:S02]  /*7c90*/  F2I.U64.TRUNC R4, R4 ;  /* 0x0000000400047311 */ /* 0x000e64000020d800 */
[----:B-1----:R1:W-:Y:S01]  /*7ca0*/  STG.E.64 [R2.64], R4 ;  /* 0x0000000402007986 */ /* 0x0023e2000c101b24 */
[----:B------:R-:W-:Y:S05]  /*7cb0*/  BRA `(.L_x_17620) ;  /* 0x0000003000007947 */ /* 0x000fea0003800000 */
.L_x_17646:
[----:B------:R-:W-:-:S06]  /*7cc0*/  HADD2.F32 R25, -RZ, R25.H0_H0 ;  /* 0x20000019ff197230 */ /* 0x000fcc0000004100 */
[----:B------:R-:W1:Y:S02]  /*7cd0*/  F2I.FTZ.U32.TRUNC.NTZ R25, R25 ;  /* 0x0000001900197305 */ /* 0x000e64000021f000 */
[----:B-1----:R1:W-:Y:S02]  /*7ce0*/  STG.E [R2.64], R25 ;  /* 0x0000001902007986 */ /* 0x0023e4000c101924 */
.L_x_17620:
[----:B------:R-:W-:-:S04]  /*7cf0*/  IADD3 R23, R23, 0x80, RZ ;  /* 0x0000008017177810 */ /* 0x000fc80007ffe0ff */
.L_x_17580:
[----:B------:R-:W-:-:S13]  /*7d00*/  ISETP.GE.AND P0, PT, R23, R22, PT ;  /* 0x000000161700720c */ /* 0x000fda0003f06270 */
[----:B------:R-:W-:Y:S01]  /*7d10*/  @P0 BREAK B6 ;  /* 0x0000000000060942 */ /* 0x000fe20003800000 */
[----:B------:R-:W-:Y:S05]  /*7d20*/  @P0 BRA `(.L_x_17614) ;  /* 0x00000fe000000947 */ /* 0x000fea0003800000 */
[----:B------:R-:W-:Y:S05]  /*7d30*/  BSYNC B6 ;  /* 0x0000000000067941 */ /* 0x000fea0003800000 */
.L_x_17579:
        /* <DEDUP_REMOVED lines=20> */
.L_x_17651:
[----:B------:R-:W-:-:S06]  /*7e80*/  HADD2.F32 R5, -RZ, R18.H0_H0 ;  /* 0x20000012ff057230 */ /* 0x000fcc0000004100 */
[----:B------:R-:W1:Y:S02]  /*7e90*/  F2I.S64.TRUNC R4, R5 ;  /* 0x0000000500047311 */ /* 0x000e64000020d900 */
[----:B-1----:R1:W-:Y:S01]  /*7ea0*/  STG.E.U8 [R2.64], R4 ;  /* 0x0000000402007986 */ /* 0x0023e2000c101124 */
[----:B------:R-:W-:Y:S05]  /*7eb0*/  BRA `(.L_x_17653) ;  /* 0x00000e4000007947 */ /* 0x000fea0003800000 */
.L_x_17650:
        /* <DEDUP_REMOVED lines=10> */
.L_x_17655:
[----:B------:R-:W-:-:S04]  /*7f60*/  HADD2.F32 R18, -RZ, R18.H0_H0 ;  /* 0x20000012ff127230 */ /* 0x000fc80000004100 */
[----:B------:R-:W1:Y:S02]  /*7f70*/  F2I.FTZ.TRUNC.NTZ R5, R18 ;  /* 0x0000001200057305 */ /* 0x000e64000021f100 */
[----:B-1----:R1:W-:Y:S01]  /*7f80*/  STG.E [R2.64], R5 ;  /* 0x0000000502007986 */ /* 0x0023e2000c101924 */
[----:B------:R-:W-:Y:S05]  /*7f90*/  BRA `(.L_x_17653) ;  /* 0x00000d6000007947 */ /* 0x000fea0003800000 */
.L_x_17654:
[----:B------:R-:W-:-:S04]  /*7fa0*/  HADD2.F32 R18, -RZ, R18.H0_H0 ;  /* 0x20000012ff127230 */ /* 0x000fc80000004100 */
[----:B------:R-:W1:Y:S02]  /*7fb0*/  F2I.FTZ.TRUNC.NTZ R5, R18 ;  /* 0x0000001200057305 */ /* 0x000e64000021f100 */
[----:B-1----:R1:W-:Y:S01]  /*7fc0*/  STG.E.U16 [R2.64], R5 ;  /* 0x0000000502007986 */ /* 0x0023e2000c101524 */
[----:B------:R-:W-:Y:S05]  /*7fd0*/  BRA `(.L_x_17653) ;  /* 0x00000d2000007947 */ /* 0x000fea0003800000 */
.L_x_17649:
        /* <DEDUP_REMOVED lines=9> */
.L_x_17657:
[----:B------:R1:W-:Y:S01]  /*8070*/  STG.E.U16 [R2.64], R18 ;  /* 0x0000001202007986 */ /* 0x0003e2000c101524 */
[----:B------:R-:W-:Y:S05]  /*8080*/  BRA `(.L_x_17653) ;  /* 0x00000c7000007947 */ /* 0x000fea0003800000 */
.L_x_17656:
        /* <DEDUP_REMOVED lines=10> */
.L_x_17659:
[----:B------:R-:W-:-:S05]  /*8130*/  HADD2.F32 R0, -RZ, R18.H0_H0 ;  /* 0x20000012ff007230 */ /* 0x000fca0000004100 */
[----:B------:R-:W-:-:S04]  /*8140*/  F2FP.PACK_AB R0, RZ, R0 ;  /* 0x00000000ff00723e */ /* 0x000fc800000000ff */
[----:B------:R-:W-:-:S05]  /*8150*/  PRMT R0, R0, 0x5410, RZ ;  /* 0x0000541000007816 */ /* 0x000fca00000000ff */
[----:B------:R1:W-:Y:S01]  /*8160*/  STG.E [R2.64], R0 ;  /* 0x0000000002007986 */ /* 0x0003e2000c101924 */
[----:B------:R-:W-:Y:S05]  /*8170*/  BRA `(.L_x_17653) ;  /* 0x00000b8000007947 */ /* 0x000fea0003800000 */
.L_x_17658:
[----:B------:R-:W-:-:S05]  /*8180*/  HADD2.F32 R4, -RZ, R18.H0_H0 ;  /* 0x20000012ff047230 */ /* 0x000fca0000004100 */
[----:B------:R-:W-:-:S06]  /*8190*/  FMUL.FTZ R4, R4, 1 ;  /* 0x3f80000004047820 */ /* 0x000fcc0000410000 */
[----:B------:R-:W1:Y:S02]  /*81a0*/  F2F.F64.F32 R4, R4 ;  /* 0x0000000400047310 */ /* 0x000e640000201800 */
[----:B-1----:R1:W-:Y:S01]  /*81b0*/  STG.E.64 [R2.64], R4 ;  /* 0x0000000402007986 */ /* 0x0023e2000c101b24 */
[----:B------:R-:W-:Y:S05]  /*81c0*/  BRA `(.L_x_17653) ;  /* 0x00000b3000007947 */ /* 0x000fea0003800000 */
.L_x_17648:
        /* <DEDUP_REMOVED lines=13> */
.L_x_17662:
[----:B------:R-:W-:Y:S01]  /*82a0*/  HADD2.F32 R18, -RZ, R18.H0_H0 ;  /* 0x20000012ff127230 */ /* 0x000fe20000004100 */
[----:B------:R-:W-:-:S04]  /*82b0*/  CS2R R6, SRZ ;  /* 0x0000000000067805 */ /* 0x000fc8000001ff00 */
[----:B------:R-:W-:-:S06]  /*82c0*/  FMUL.FTZ R4, R18, 1 ;  /* 0x3f80000012047820 */ /* 0x000fcc0000410000 */
[----:B------:R-:W1:Y:S02]  /*82d0*/  F2F.F64.F32 R4, R4 ;  /* 0x0000000400047310 */ /* 0x000e640000201800 */
[----:B-1----:R1:W-:Y:S01]  /*82e0*/  STG.E.128 [R2.64], R4 ;  /* 0x0000000402007986 */ /* 0x0023e2000c101d24 */
[----:B------:R-:W-:Y:S05]  /*82f0*/  BRA `(.L_x_17653) ;  /* 0x00000a0000007947 */ /* 0x000fea0003800000 */
.L_x_17661:
        /* <DEDUP_REMOVED lines=21> */
.L_x_17666:
[----:B------:R-:W-:Y:S05]  /*8450*/  BSYNC B0 ;  /* 0x0000000000007941 */ /* 0x000fea0003800000 */
.L_x_17665:
[----:B------:R-:W-:-:S05]  /*8460*/  LOP3.LUT R5, R0, R5, RZ, 0xfc, !PT ;  /* 0x0000000500057212 */ /* 0x000fca00078efcff */
[----:B------:R1:W-:Y:S01]  /*8470*/  STG.E.U8 [R2.64], R5 ;  /* 0x0000000502007986 */ /* 0x0003e2000c101124 */
[----:B------:R-:W-:Y:S05]  /*8480*/  BRA `(.L_x_17653) ;  /* 0x0000087000007947 */ /* 0x000fea0003800000 */
.L_x_17664:
        /* <DEDUP_REMOVED lines=13> */
.L_x_17668:
[----:B------:R-:W-:Y:S01]  /*8560*/  IMAD.MOV.U32 R0, RZ, RZ, 0x7f ;  /* 0x0000007fff007424 */ /* 0x000fe200078e00ff */
[----:B------:R-:W-:-:S04]  /*8570*/  ISETP.GT.U32.AND P0, PT, R4, 0x7f800000, PT ;  /* 0x7f8000000400780c */ /* 0x000fc80003f04070 */
[----:B------:R-:W-:-:S04]  /*8580*/  SEL R0, R0, 0x7c, P0 ;  /* 0x0000007c00007807 */ /* 0x000fc80000000000 */
.L_x_17669:
[----:B------:R-:W-:Y:S05]  /*8590*/  BSYNC B0 ;  /* 0x0000000000007941 */ /* 0x000fea0003800000 */
.L_x_17667:
[----:B------:R-:W-:-:S04]  /*85a0*/  LOP3.LUT R4, R5, 0x80000000, RZ, 0xc0, !PT ;  /* 0x8000000005047812 */ /* 0x000fc800078ec0ff */
[----:B------:R-:W-:-:S04]  /*85b0*/  SHF.R.U32.HI R5, RZ, 0x18, R4 ;  /* 0x00000018ff057819 */ /* 0x000fc80000011604 */
[----:B------:R-:W-:-:S05]  /*85c0*/  LOP3.LUT R5, R0, R5, RZ, 0xfc, !PT ;  /* 0x0000000500057212 */ /* 0x000fca00078efcff */
[----:B------:R1:W-:Y:S01]  /*85d0*/  STG.E.U8 [R2.64], R5 ;  /* 0x0000000502007986 */ /* 0x0003e2000c101124 */
[----:B------:R-:W-:Y:S05]  /*85e0*/  BRA `(.L_x_17653) ;  /* 0x0000071000007947 */ /* 0x000fea0003800000 */
.L_x_17663:
[----:B------:R-:W-:-:S05]  /*85f0*/  HADD2.F32 R0, -RZ, R18.H0_H0 ;  /* 0x20000012ff007230 */ /* 0x000fca0000004100 */
[----:B------:R-:W-:-:S05]  /*8600*/  F2FP.BF16.PACK_AB R0, RZ, R0 ;  /* 0x00000000ff00723e */ /* 0x000fca00000010ff */
[----:B------:R1:W-:Y:S01]  /*8610*/  STG.E.U16 [R2.64], R0 ;  /* 0x0000000002007986 */ /* 0x0003e2000c101524 */
[----:B------:R-:W-:Y:S05]  /*8620*/  BRA `(.L_x_17653) ;  /* 0x000006d000007947 */ /* 0x000fea0003800000 */
.L_x_17660:
        /* <DEDUP_REMOVED lines=12> */
.L_x_17672:
        /* <DEDUP_REMOVED lines=17> */
.L_x_17675:
[----:B------:R-:W-:-:S04]  /*8800*/  LOP3.LUT R0, R7, 0x80000000, RZ, 0xc0, !PT ;  /* 0x8000000007007812 */ /* 0x000fc800078ec0ff */
[----:B------:R-:W-:-:S04]  /*8810*/  SHF.R.U32.HI R5, RZ, 0x18, R0 ;  /* 0x00000018ff057819 */ /* 0x000fc80000011600 */
[----:B------:R-:W-:-:S04]  /*8820*/  LOP3.LUT R4, R4, R5, RZ, 0xfc, !PT ;  /* 0x0000000504047212 */ /* 0x000fc800078efcff */
[----:B------:R-:W-:Y:S02]  /*8830*/  PRMT R0, R4, 0x7610, R0 ;  /* 0x0000761004007816 */ /* 0x000fe40000000000 */
.L_x_17674:
[----:B------:R-:W-:Y:S05]  /*8840*/  BSYNC B0 ;  /* 0x0000000000007941 */ /* 0x000fea0003800000 */
.L_x_17673:
[----:B------:R1:W-:Y:S01]  /*8850*/  STG.E.U8 [R2.64], R0 ;  /* 0x0000000002007986 */ /* 0x0003e2000c101124 */
[----:B------:R-:W-:Y:S05]  /*8860*/  BRA `(.L_x_17653) ;  /* 0x0000049000007947 */ /* 0x000fea0003800000 */
.L_x_17671:
        /* <DEDUP_REMOVED lines=17> */
.L_x_17678:
[----:B------:R-:W-:-:S04]  /*8980*/  LOP3.LUT R0, R7, 0x80000000, RZ, 0xc0, !PT ;  /* 0x8000000007007812 */ /* 0x000fc800078ec0ff */
[----:B------:R-:W-:-:S04]  /*8990*/  SHF.R.U32.HI R5, RZ, 0x18, R0 ;  /* 0x00000018ff057819 */ /* 0x000fc80000011600 */
[----:B------:R-:W-:-:S04]  /*89a0*/  LOP3.LUT R4, R4, R5, RZ, 0xfc, !PT ;  /* 0x0000000504047212 */ /* 0x000fc800078efcff */
[----:B------:R-:W-:Y:S02]  /*89b0*/  PRMT R0, R4, 0x7610, R0 ;  /* 0x0000761004007816 */ /* 0x000fe40000000000 */
.L_x_17677:
[----:B------:R-:W-:Y:S05]  /*89c0*/  BSYNC B0 ;  /* 0x0000000000007941 */ /* 0x000fea0003800000 */
.L_x_17676:
[----:B------:R1:W-:Y:S01]  /*89d0*/  STG.E.U8 [R2.64], R0 ;  /* 0x0000000002007986 */ /* 0x0003e2000c101124 */
[----:B------:R-:W-:Y:S05]  /*89e0*/  BRA `(.L_x_17653) ;  /* 0x0000031000007947 */ /* 0x000fea0003800000 */
.L_x_17670:
        /* <DEDUP_REMOVED lines=22> */
.L_x_17652:
        /* <DEDUP_REMOVED lines=20> */
.L_x_17680:
[----:B------:R-:W-:-:S06]  /*8c90*/  HADD2.F32 R4, -RZ, R18.H0_H0 ;  /* 0x20000012ff047230 */ /* 0x000fcc0000004100 */
[----:B------:R-:W1:Y:S02]  /*8ca0*/  F2I.U64.TRUNC R4, R4 ;  /* 0x0000000400047311 */ /* 0x000e64000020d800 */
[----:B-1----:R1:W-:Y:S01]  /*8cb0*/  STG.E.64 [R2.64], R4 ;  /* 0x0000000402007986 */ /* 0x0023e2000c101b24 */
[----:B------:R-:W-:Y:S05]  /*8cc0*/  BRA `(.L_x_17653) ;  /* 0x0000003000007947 */ /* 0x000fea0003800000 */
.L_x_17679:
[----:B------:R-:W-:-:S04]  /*8cd0*/  HADD2.F32 R18, -RZ, R18.H0_H0 ;  /* 0x20000012ff127230 */ /* 0x000fc80000004100 */
[----:B------:R-:W1:Y:S02]  /*8ce0*/  F2I.FTZ.U32.TRUNC.NTZ R5, R18 ;  /* 0x0000001200057305 */ /* 0x000e64000021f000 */
[----:B-1----:R1:W-:Y:S02]  /*8cf0*/  STG.E [R2.64], R5 ;  /* 0x0000000502007986 */ /* 0x0023e4000c101924 */
.L_x_17653:
[----:B------:R-:W-:Y:S02]  /*8d00*/  IADD3 R23, R23, 0x80, RZ ;  /* 0x0000008017177810 */ /* 0x000fe40007ffe0ff */
.L_x_17614:
[----:B------:R-:W-:Y:S05]  /*8d10*/  BSYNC B7 ;  /* 0x0000000000077941 */ /* 0x000fea0003800000 */
.L_x_17578:
        /* <DEDUP_REMOVED lines=21> */
.L_x_17684:
[----:B------:R-:W-:-:S06]  /*8e70*/  HADD2.F32 R5, -RZ, R19.H0_H0 ;  /* 0x20000013ff057230 */ /* 0x000fcc0000004100 */
[----:B------:R-:W1:Y:S02]  /*8e80*/  F2I.S64.TRUNC R4, R5 ;  /* 0x0000000500047311 */ /* 0x000e64000020d900 */
[----:B-1----:R-:W-:Y:S01]  /*8e90*/  STG.E.U8 [R2.64], R4 ;  /* 0x0000000402007986 */ /* 0x002fe2000c101124 */
[----:B------:R-:W-:Y:S05]  /*8ea0*/  EXIT ;  /* 0x000000000000794d */ /* 0x000fea0003800000 */
.L_x_17683:
        /* <DEDUP_REMOVED lines=10> */
.L_x_17687:
[----:B------:R-:W-:-:S06]  /*8f50*/  HADD2.F32 R19, -RZ, R19.H0_H0 ;  /* 0x20000013ff137230 */ /* 0x000fcc0000004100 */
[----:B------:R-:W1:Y:S02]  /*8f60*/  F2I.FTZ.TRUNC.NTZ R19, R19 ;  /* 0x0000001300137305 */ /* 0x000e64000021f100 */
[----:B-1----:R-:W-:Y:S01]  /*8f70*/  STG.E [R2.64], R19 ;  /* 0x0000001302007986 */ /* 0x002fe2000c101924 */
[----:B------:R-:W-:Y:S05]  /*8f80*/  EXIT ;  /* 0x000000000000794d */ /* 0x000fea0003800000 */
.L_x_17686:
[----:B------:R-:W-:-:S06]  /*8f90*/  HADD2.F32 R19, -RZ, R19.H0_H0 ;  /* 0x20000013ff137230 */ /* 0x000fcc0000004100 */
[----:B------:R-:W1:Y:S02]  /*8fa0*/  F2I.FTZ.TRUNC.NTZ R19, R19 ;  /* 0x0000001300137305 */ /* 0x000e64000021f100 */
[----:B-1----:R-:W-:Y:S01]  /*8fb0*/  STG.E.U16 [R2.64], R19 ;  /* 0x0000001302007986 */ /* 0x002fe2000c101524 */
[----:B------:R-:W-:Y:S05]  /*8fc0*/  EXIT ;  /* 0x000000000000794d */ /* 0x000fea0003800000 */
.L_x_17682:
        /* <DEDUP_REMOVED lines=9> */
.L_x_17689:
[----:B------:R-:W-:Y:S01]  /*9060*/  STG.E.U16 [R2.64], R19 ;  /* 0x0000001302007986 */ /* 0x000fe2000c101524 */
[----:B------:R-:W-:Y:S05]  /*9070*/  EXIT ;  /* 0x000000000000794d */ /* 0x000fea0003800000 */
.L_x_17688:
        /* <DEDUP_REMOVED lines=10> */
.L_x_17691:
[----:B------:R-:W-:-:S05]  /*9120*/  HADD2.F32 R0, -RZ, R19.H0_H0 ;  /* 0x20000013ff007230 */ /* 0x000fca0000004100 */
[----:B------:R-:W-:-:S04]  /*9130*/  F2FP.PACK_AB R0, RZ, R0 ;  /* 0x00000000ff00723e */ /* 0x000fc800000000ff */
[----:B------:R-:W-:-:S05]  /*9140*/  PRMT R0, R0, 0x5410, RZ ;  /* 0x0000541000007816 */ /* 0x000fca00000000ff */
[----:B------:R-:W-:Y:S01]  /*9150*/  STG.E [R2.64], R0 ;  /* 0x0000000002007986 */ /* 0x000fe2000c101924 */
[----:B------:R-:W-:Y:S05]  /*9160*/  EXIT ;  /* 0x000000000000794d */ /* 0x000fea0003800000 */
.L_x_17690:
[----:B------:R-:W-:-:S05]  /*9170*/  HADD2.F32 R4, -RZ, R19.H0_H0 ;  /* 0x20000013ff047230 */ /* 0x000fca0000004100 */
[----:B------:R-:W-:-:S06]  /*9180*/  FMUL.FTZ R4, R4, 1 ;  /* 0x3f80000004047820 */ /* 0x000fcc0000410000 */
[----:B------:R-:W1:Y:S02]  /*9190*/  F2F.F64.F32 R4, R4 ;  /* 0x0000000400047310 */ /* 0x000e640000201800 */
[----:B-1----:R-:W-:Y:S01]  /*91a0*/  STG.E.64 [R2.64], R4 ;  /* 0x0000000402007986 */ /* 0x002fe2000c101b24 */
[----:B------:R-:W-:Y:S05]  /*91b0*/  EXIT ;  /* 0x000000000000794d */ /* 0x000fea0003800000 */
.L_x_17681:
        /* <DEDUP_REMOVED lines=13> */
.L_x_17694:
[----:B------:R-:W-:Y:S01]  /*9290*/  HADD2.F32 R19, -RZ, R19.H0_H0 ;  /* 0x20000013ff137230 */ /* 0x000fe20000004100 */
[----:B------:R-:W-:-:S04]  /*92a0*/  CS2R R6, SRZ ;  /* 0x0000000000067805 */ /* 0x000fc8000001ff00 */
[----:B------:R-:W-:-:S06]  /*92b0*/  FMUL.FTZ R4, R19, 1 ;  /* 0x3f80000013047820 */ /* 0x000fcc0000410000 */
[----:B------:R-:W1:Y:S02]  /*92c0*/  F2F.F64.F32 R4, R4 ;  /* 0x0000000400047310 */ /* 0x000e640000201800 */
[----:B-1----:R-:W-:Y:S01]  /*92d0*/  STG.E.128 [R2.64], R4 ;  /* 0x0000000402007986 */ /* 0x002fe2000c101d24 */
[----:B------:R-:W-:Y:S05]  /*92e0*/  EXIT ;  /* 0x000000000000794d */ /* 0x000fea0003800000 */
.L_x_17693:
        /* <DEDUP_REMOVED lines=21> */
.L_x_17698:
[----:B------:R-:W-:Y:S05]  /*9440*/  BSYNC B0 ;  /* 0x0000000000007941 */ /* 0x000fea0003800000 */
.L_x_17697:
[----:B------:R-:W-:-:S05]  /*9450*/  LOP3.LUT R5, R0, R5, RZ, 0xfc, !PT ;  /* 0x0000000500057212 */ /* 0x000fca00078efcff */
[----:B------:R-:W-:Y:S01]  /*9460*/  STG.E.U8 [R2.64], R5 ;  /* 0x0000000502007986 */ /* 0x000fe2000c101124 */
[----:B------:R-:W-:Y:S05]  /*9470*/  EXIT ;  /* 0x000000000000794d */ /* 0x000fea0003800000 */
.L_x_17696:
        /* <DEDUP_REMOVED lines=13> */
.L_x_17700:
[----:B------:R-:W-:Y:S01]  /*9550*/  IMAD.MOV.U32 R0, RZ, RZ, 0x7f ;  /* 0x0000007fff007424 */ /* 0x000fe200078e00ff */
[----:B------:R-:W-:-:S04]  /*9560*/  ISETP.GT.U32.AND P0, PT, R4, 0x7f800000, PT ;  /* 0x7f8000000400780c */ /* 0x000fc80003f04070 */
[----:B------:R-:W-:-:S04]  /*9570*/  SEL R0, R0, 0x7c, P0 ;  /* 0x0000007c00007807 */ /* 0x000fc80000000000 */
.L_x_17701:
[----:B------:R-:W-:Y:S05]  /*9580*/  BSYNC B0 ;  /* 0x0000000000007941 */ /* 0x000fea0003800000 */
.L_x_17699:
[----:B------:R-:W-:-:S04]  /*9590*/  LOP3.LUT R4, R19, 0x80000000, RZ, 0xc0, !PT ;  /* 0x8000000013047812 */ /* 0x000fc800078ec0ff */
[----:B------:R-:W-:-:S04]  /*95a0*/  SHF.R.U32.HI R5, RZ, 0x18, R4 ;  /* 0x00000018ff057819 */ /* 0x000fc80000011604 */
[----:B------:R-:W-:-:S05]  /*95b0*/  LOP3.LUT R5, R0, R5, RZ, 0xfc, !PT ;  /* 0x0000000500057212 */ /* 0x000fca00078efcff */
[----:B------:R-:W-:Y:S01]  /*95c0*/  STG.E.U8 [R2.64], R5 ;  /* 0x0000000502007986 */ /* 0x000fe2000c101124 */
[----:B------:R-:W-:Y:S05]  /*95d0*/  EXIT ;  /* 0x000000000000794d */ /* 0x000fea0003800000 */
.L_x_17695:
[----:B------:R-:W-:-:S05]  /*95e0*/  HADD2.F32 R0, -RZ, R19.H0_H0 ;  /* 0x20000013ff007230 */ /* 0x000fca0000004100 */
[----:B------:R-:W-:-:S05]  /*95f0*/  F2FP.BF16.PACK_AB R0, RZ, R0 ;  /* 0x00000000ff00723e */ /* 0x000fca00000010ff */
[----:B------:R-:W-:Y:S01]  /*9600*/  STG.E.U16 [R2.64], R0 ;  /* 0x0000000002007986 */ /* 0x000fe2000c101524 */
[----:B------:R-:W-:Y:S05]  /*9610*/  EXIT ;  /* 0x000000000000794d */ /* 0x000fea0003800000 */
.L_x_17692:
        /* <DEDUP_REMOVED lines=12> */
.L_x_17704:
        /* <DEDUP_REMOVED lines=17> */
.L_x_17707:
[----:B------:R-:W-:-:S04]  /*97f0*/  LOP3.LUT R0, R19, 0x80000000, RZ, 0xc0, !PT ;  /* 0x8000000013007812 */ /* 0x000fc800078ec0ff */
[----:B------:R-:W-:-:S04]  /*9800*/  SHF.R.U32.HI R5, RZ, 0x18, R0 ;  /* 0x00000018ff057819 */ /* 0x000fc80000011600 */
[----:B------:R-:W-:-:S04]  /*9810*/  LOP3.LUT R4, R4, R5, RZ, 0xfc, !PT ;  /* 0x0000000504047212 */ /* 0x000fc800078efcff */
[----:B------:R-:W-:Y:S02]  /*9820*/  PRMT R0, R4, 0x7610, R0 ;  /* 0x0000761004007816 */ /* 0x000fe40000000000 */
.L_x_17706:
[----:B------:R-:W-:Y:S05]  /*9830*/  BSYNC B0 ;  /* 0x0000000000007941 */ /* 0x000fea0003800000 */
.L_x_17705:
[----:B------:R-:W-:Y:S01]  /*9840*/  STG.E.U8 [R2.64], R0 ;  /* 0x0000000002007986 */ /* 0x000fe2000c101124 */
[----:B------:R-:W-:Y:S05]  /*9850*/  EXIT ;  /* 0x000000000000794d */ /* 0x000fea0003800000 */
.L_x_17703:
        /* <DEDUP_REMOVED lines=17> */
.L_x_17710:
[----:B------:R-:W-:-:S04]  /*9970*/  LOP3.LUT R0, R19, 0x80000000, RZ, 0xc0, !PT ;  /* 0x8000000013007812 */ /* 0x000fc800078ec0ff */
[----:B------:R-:W-:-:S04]  /*9980*/  SHF.R.U32.HI R5, RZ, 0x18, R0 ;  /* 0x00000018ff057819 */ /* 0x000fc80000011600 */
[----:B------:R-:W-:-:S04]  /*9990*/  LOP3.LUT R4, R4, R5, RZ, 0xfc, !PT ;  /* 0x0000000504047212 */ /* 0x000fc800078efcff */
[----:B------:R-:W-:Y:S02]  /*99a0*/  PRMT R0, R4, 0x7610, R0 ;  /* 0x0000761004007816 */ /* 0x000fe40000000000 */
.L_x_17709:
[----:B------:R-:W-:Y:S05]  /*99b0*/  BSYNC B0 ;  /* 0x0000000000007941 */ /* 0x000fea0003800000 */
.L_x_17708:
[----:B------:R-:W-:Y:S01]  /*99c0*/  STG.E.U8 [R2.64], R0 ;  /* 0x0000000002007986 */ /* 0x000fe2000c101124 */
[----:B------:R-:W-:Y:S05]  /*99d0*/  EXIT ;  /* 0x000000000000794d */ /* 0x000fea0003800000 */
.L_x_17702:
        /* <DEDUP_REMOVED lines=22> */
.L_x_17685:
        /* <DEDUP_REMOVED lines=20> */
.L_x_17712:
[----:B------:R-:W-:-:S06]  /*9c80*/  HADD2.F32 R4, -RZ, R19.H0_H0 ;  /* 0x20000013ff047230 */ /* 0x000fcc0000004100 */
[----:B------:R-:W1:Y:S02]  /*9c90*/  F2I.U64.TRUNC R4, R4 ;  /* 0x0000000400047311 */ /* 0x000e64000020d800 */
[----:B-1----:R-:W-:Y:S01]  /*9ca0*/  STG.E.64 [R2.64], R4 ;  /* 0x0000000402007986 */ /* 0x002fe2000c101b24 */
[----:B------:R-:W-:Y:S05]  /*9cb0*/  EXIT ;  /* 0x000000000000794d */ /* 0x000fea0003800000 */
.L_x_17711:
[----:B------:R-:W-:-:S06]  /*9cc0*/  HADD2.F32 R19, -RZ, R19.H0_H0 ;  /* 0x20000013ff137230 */ /* 0x000fcc0000004100 */
[----:B------:R-:W1:Y:S02]  /*9cd0*/  F2I.FTZ.U32.TRUNC.NTZ R19, R19 ;  /* 0x0000001300137305 */ /* 0x000e64000021f000 */
[----:B-1----:R-:W-:Y:S01]  /*9ce0*/  STG.E [R2.64], R19 ;  /* 0x0000001302007986 */ /* 0x002fe2000c101924 */
[----:B------:R-:W-:Y:S05]  /*9cf0*/  EXIT ;  /* 0x000000000000794d */ /* 0x000fea0003800000 */
.L_x_17713:
        /* <DEDUP_REMOVED lines=16> */
.L_x_32634:


//--------------------- .text._ZN2at6native18elementwise_kernelILi128ELi4EZNS0_22gpu_kernel_impl_nocastIZZZNS0_15binary_internal21div_floor_kernel_cudaERNS_18TensorIteratorBaseEENKUlvE0_clEvENKUlvE1_clEvEUlN3c104HalfEE_EEvS5_RKT_EUliE_EEviT1_ --------------------------
	.section	.text._ZN2at6native18elementwise_kernelILi128ELi4EZNS0_22gpu_kernel_impl_nocastIZZZNS0_15binary_internal21div_floor_kernel_cudaERNS_18TensorIteratorBaseEENKUlvE0_clEvENKUlvE1_clEvEUlN3c104HalfEE_EEvS5_RKT_EUliE_EEviT1_,"ax",@progbits
	.sectioninfo	@"SHI_REGISTERS=16"
	.align	128
        .global         _ZN2at6native18elementwise_kernelILi128ELi4EZNS0_22gpu_kernel_impl_nocastIZZZNS0_15binary_internal21div_floor_kernel_cudaERNS_18TensorIteratorBaseEENKUlvE0_clEvENKUlvE1_clEvEUlN3c104HalfEE_EEvS5_RKT_EUliE_EEviT1_
        .type           _ZN2at6native18elementwise_kernelILi128ELi4EZNS0_22gpu_kernel_impl_nocastIZZZNS0_15binary_internal21div_floor_kernel_cudaERNS_18TensorIteratorBaseEENKUlvE0_clEvENKUlvE1_clEvEUlN3c104HalfEE_EEvS5_RKT_EUliE_EEviT1_,@function
        .size           _ZN2at6native18elementwise_kernelILi128ELi4EZNS0_22gpu_kernel_impl_nocastIZZZNS0_15binary_internal21div_floor_kernel_cudaERNS_18TensorIteratorBaseEENKUlvE0_clEvENKUlvE1_clEvEUlN3c104HalfEE_EEvS5_RKT_EUliE_EEviT1_,(.L_x_32635 - _ZN2at6native18elementwise_kernelILi128ELi4EZNS0_22gpu_kernel_impl_nocastIZZZNS0_15binary_internal21div_floor_kernel_cudaERNS_18TensorIteratorBaseEENKUlvE0_clEvENKUlvE1_clEvEUlN3c104HalfEE_EEvS5_RKT_EUliE_EEviT1_)
        .other          _ZN2at6native18elementwise_kernelILi128ELi4EZNS0_22gpu_kernel_impl_nocastIZZZNS0_15binary_internal21div_floor_kernel_cudaERNS_18TensorIteratorBaseEENKUlvE0_clEvENKUlvE1_clEvEUlN3c104HalfEE_EEvS5_RKT_EUliE_EEviT1_,@"STO_CUDA_ENTRY STV_DEFAULT"
_ZN2at6native18elementwise_kernelILi128ELi4EZNS0_22gpu_kernel_impl_nocastIZZZNS0_15binary_internal21div_floor_kernel_cudaERNS_18TensorIteratorBaseEENKUlvE0_clEvENKUlvE1_clEvEUlN3c104HalfEE_EEvS5_RKT_EUliE_EEviT1_:
.text._ZN2at6native18elementwise_kernelILi128ELi4EZNS0_22gpu_kernel_impl_nocastIZZZNS0_15binary_internal21div_floor_kernel_cudaERNS_18TensorIteratorBaseEENKUlvE0_clEvENKUlvE1_clEvEUlN3c104HalfEE_EEvS5_RKT_EUliE_EEviT1_:
        /* <DEDUP_REMOVED lines=235> */
.L_x_17716:
[----:B------:R-:W-:-:S04]  /*0eb0*/  IADD3 R8, P0, R2, c[0x0][0x368], RZ ;  /* 0x0000da0002087a10 */ /* 0x000fc80007f1e0ff */
[----:B------:R-:W-:-:S05]  /*0ec0*/  IADD3.X R9, RZ, c[0x0][0x36c], RZ, P0, !PT ;  /* 0x0000db00ff097a10 */ /* 0x000fca00007fe4ff */
[----:B------:R-:W2:Y:S01]  /*0ed0*/  LDG.E.U16 R2, [R8.64] ;  /* 0x0000000408027981 */ /* 0x000ea2000c1e1500 */
[----:B------:R-:W-:Y:S01]  /*0ee0*/  IADD3 R4, P1, R0, c[0x0][0x360], RZ ;  /* 0x0000d80000047a10 */ /* 0x000fe20007f3e0ff */
[----:B------:R-:W-:Y:S03]  /*0ef0*/  BSSY B0, `(.L_x_17717) ;  /* 0x0000043000007945 */ /* 0x000fe60003800000 */
[----:B------:R-:W-:Y:S01]  /*0f00*/  IADD3.X R5, RZ, c[0x0][0x364], RZ, P1, !PT ;  /* 0x0000d900ff057a10 */ /* 0x000fe20000ffe4ff */
[----:B--2---:R-:W-:-:S05]  /*0f10*/  HADD2.F32 R6, -RZ, R2.H0_H0 ;  /* 0x20000002ff067230 */ /* 0x004fca0000004100 */
        /* <DEDUP_REMOVED lines=27> */
.L_x_17722:
[----:B------:R-:W-:Y:S01]  /*10d0*/  FSETP.GEU.FTZ.AND P0, PT, R10, -R0, PT ;  /* 0x800000000a00720b */ /* 0x000fe20003f1e000 */
[----:B------:R-:W-:-:S12]  /*10e0*/  FADD.FTZ R8, R8, -1 ;  /* 0xbf80000008087421 */ /* 0x000fd80000010000 */
[----:B------:R-:W-:Y:S02]  /*10f0*/  @!P0 FADD.FTZ R8, R8, -1 ;  /* 0xbf80000008088421 */ /* 0x000fe40000010000 */
.L_x_17721:
[----:B------:R-:W-:Y:S05]  /*1100*/  BSYNC B2 ;  /* 0x0000000000027941 */ /* 0x000fea0003800000 */
.L_x_17720:
[----:B------:R-:W-:Y:S01]  /*1110*/  FFMA.FTZ R7, -R0, R8, R7 ;  /* 0x0000000800077223 */ /* 0x000fe20000010107 */
[----:B------:R-:W-:Y:S05]  /*1120*/  BRA `(.L_x_17718) ;  /* 0x000001f000007947 */ /* 0x000fea0003800000 */
.L_x_17719:
        /* <DEDUP_REMOVED lines=15> */
.L_x_17725:
        /* <DEDUP_REMOVED lines=13> */
.L_x_17724:
[----:B------:R-:W-:Y:S05]  /*12f0*/  BSYNC B2 ;  /* 0x0000000000027941 */ /* 0x000fea0003800000 */
.L_x_17723:
[----:B------:R-:W-:-:S04]  /*1300*/  FMUL.FTZ R8, R8, 1.1920928955078125e-07 ;  /* 0x3400000008087820 */ /* 0x000fc80000410000 */
[----:B------:R-:W-:Y:S02]  /*1310*/  FMUL.FTZ R7, R13, R8 ;  /* 0x000000080d077220 */ /* 0x000fe40000410000 */
.L_x_17718:
[----:B------:R-:W-:Y:S05]  /*1320*/  BSYNC B0 ;  /* 0x0000000000007941 */ /* 0x000fea0003800000 */
.L_x_17717:
[C---:B------:R-:W-:Y:S01]  /*1330*/  FSETP.GTU.FTZ.AND P0, PT, |R7|.reuse, +INF , PT ;  /* 0x7f8000000700780b */ /* 0x040fe20003f1c200 */
[----:B------:R-:W-:Y:S01]  /*1340*/  BSSY B0, `(.L_x_17726) ;  /* 0x0000018000007945 */ /* 0x000fe20003800000 */
        /* <DEDUP_REMOVED lines=11> */
[----:B0-----:R-:W-:-:S05]  /*1400*/  @!P0 FMUL.FTZ R0, R7, c[0x0][0x374] ;  /* 0x0000dd0007008a20 */ /* 0x001fca0000410000 */
        /* <DEDUP_REMOVED lines=11> */
.L_x_17727:
[----:B------:R-:W-:Y:S05]  /*14c0*/  BSYNC B0 ;  /* 0x0000000000007941 */ /* 0x000fea0003800000 */
.L_x_17726:
[----:B------:R0:W-:Y:S01]  /*14d0*/  STG.E.U16 [R4.64], R0 ;  /* 0x0000000004007986 */ /* 0x0001e2000c101504 */
[----:B------:R-:W-:-:S03]  /*14e0*/  IADD3 R3, R3, 0x80, RZ ;  /* 0x0000008003037810 */ /* 0x000fc60007ffe0ff */
.L_x_17715:
[----:B------:R-:W-:Y:S05]  /*14f0*/  BSYNC B1 ;  /* 0x0000000000017941 */ /* 0x000fea0003800000 */
.L_x_17714:
[----:B------:R-:W-:Y:S01]  /*1500*/  ISETP.GE.AND P0, PT, R3, c[0x0][0x160], PT ;  /* 0x0000580003007a0c */ /* 0x000fe20003f06270 */
[----:B------:R-:W-:-:S12]  /*1510*/  BSSY B0, `(.L_x_17728) ;  /* 0x0000292000007945 */ /* 0x000fd80003800000 */
[----:B------:R-:W-:Y:S05]  /*1520*/  @P0 BRA `(.L_x_17729) ;  /* 0x0000290000000947 */ /* 0x000fea0003800000 */
[----:B------:R-:W-:Y:S01]  /*1530*/  ISETP.NE.AND P0, PT, RZ, c[0x0][0x168], PT ;  /* 0x00005a00ff007a0c */ /* 0x000fe20003f05270 */
[----:B------:R-:W-:Y:S01]  /*1540*/  HFMA2.MMA R2, -RZ, RZ, 0, 0 ;  /* 0x00000000ff027435 */ /* 0x000fe200000001ff */
[----:B0-----:R-:W-:-:S11]  /*1550*/  MOV R0, RZ ;  /* 0x000000ff00007202 */ /* 0x001fd60000000f00 */
        /* <DEDUP_REMOVED lines=224> */
.L_x_17730:
        /* <DEDUP_REMOVED lines=34> */
.L_x_17736:
[----:B------:R-:W-:Y:S01]  /*2580*/  FSETP.GEU.FTZ.AND P0, PT, R8, -R9, PT ;  /* 0x800000090800720b */ /* 0x000fe20003f1e000 */
[----:B------:R-:W-:-:S12]  /*2590*/  FADD.FTZ R0, R0, -1 ;  /* 0xbf80000000007421 */ /* 0x000fd80000010000 */
[----:B------:R-:W-:Y:S02]  /*25a0*/  @!P0 FADD.FTZ R0, R0, -1 ;  /* 0xbf80000000008421 */ /* 0x000fe40000010000 */
.L_x_17735:
[----:B------:R-:W-:Y:S05]  /*25b0*/  BSYNC B2 ;  /* 0x0000000000027941 */ /* 0x000fea0003800000 */
.L_x_17734:
[----:B------:R-:W-:Y:S01]  /*25c0*/  FFMA.FTZ R7, -R9, R0, R7 ;  /* 0x0000000009077223 */ /* 0x000fe20000010107 */
[----:B------:R-:W-:Y:S05]  /*25d0*/  BRA `(.L_x_17732) ;  /* 0x000001f000007947 */ /* 0x000fea0003800000 */
.L_x_17733:
        /* <DEDUP_REMOVED lines=15> */
.L_x_17739:
        /* <DEDUP_REMOVED lines=13> */
.L_x_17738:
[----:B------:R-:W-:Y:S05]  /*27a0*/  BSYNC B2 ;  /* 0x0000000000027941 */ /* 0x000fea0003800000 */
.L_x_17737:
[----:B------:R-:W-:-:S04]  /*27b0*/  FMUL.FTZ R0, R0, 1.1920928955078125e-07 ;  /* 0x3400000000007820 */ /* 0x000fc80000410000 */
[----:B------:R-:W-:Y:S02]  /*27c0*/  FMUL.FTZ R7, R11, R0 ;  /* 0x000000000b077220 */ /* 0x000fe40000410000 */
.L_x_17732:
[----:B------:R-:W-:Y:S05]  /*27d0*/  BSYNC B1 ;  /* 0x0000000000017941 */ /* 0x000fea0003800000 */
.L_x_17731:
        /* <DEDUP_REMOVED lines=25> */
.L_x_17741:
[----:B------:R-:W-:Y:S05]  /*2970*/  BSYNC B1 ;  /* 0x0000000000017941 */ /* 0x000fea0003800000 */
.L_x_17740:
        /* <DEDUP_REMOVED lines=231> */
.L_x_17742:
[----:B------:R-:W-:-:S05]  /*37f0*/  IADD3 R8, P0, R2, c[0x0][0x368], RZ ;  /* 0x0000da0002087a10 */ /* 0x000fca0007f1e0ff */
[----:B------:R-:W-:-:S05]  /*3800*/  IMAD.X R9, RZ, RZ, c[0x0][0x36c], P0 ;  /* 0x0000db00ff097624 */ /* 0x000fca00000e06ff */
        /* <DEDUP_REMOVED lines=32> */
.L_x_17748:
[----:B------:R-:W-:Y:S01]  /*3a10*/  FSETP.GEU.FTZ.AND P0, PT, R8, -R9, PT ;  /* 0x800000090800720b */ /* 0x000fe20003f1e000 */
[----:B------:R-:W-:-:S12]  /*3a20*/  FADD.FTZ R0, R0, -1 ;  /* 0xbf80000000007421 */ /* 0x000fd80000010000 */
[----:B------:R-:W-:Y:S02]  /*3a30*/  @!P0 FADD.FTZ R0, R0, -1 ;  /* 0xbf80000000008421 */ /* 0x000fe40000010000 */
.L_x_17747:
[----:B------:R-:W-:Y:S05]  /*3a40*/  BSYNC B2 ;  /* 0x0000000000027941 */ /* 0x000fea0003800000 */
.L_x_17746:
[----:B------:R-:W-:Y:S01]  /*3a50*/  FFMA.FTZ R7, -R9, R0, R7 ;  /* 0x0000000009077223 */ /* 0x000fe20000010107 */
[----:B------:R-:W-:Y:S05]  /*3a60*/  BRA `(.L_x_17744) ;  /* 0x000001f000007947 */ /* 0x000fea0003800000 */
.L_x_17745:
        /* <DEDUP_REMOVED lines=15> */
.L_x_17751:
        /* <DEDUP_REMOVED lines=13> */
.L_x_17750:
[----:B------:R-:W-:Y:S05]  /*3c30*/  BSYNC B2 ;  /* 0x0000000000027941 */ /* 0x000fea0003800000 */
.L_x_17749:
[----:B------:R-:W-:-:S04]  /*3c40*/  FMUL.FTZ R0, R0, 1.1920928955078125e-07 ;  /* 0x3400000000007820 */ /* 0x000fc80000410000 */
[----:B------:R-:W-:Y:S02]  /*3c50*/  FMUL.FTZ R7, R11, R0 ;  /* 0x000000000b077220 */ /* 0x000fe40000410000 */
.L_x_17744:
[----:B------:R-:W-:Y:S05]  /*3c60*/  BSYNC B1 ;  /* 0x0000000000017941 */ /* 0x000fea0003800000 */
.L_x_17743:
        /* <DEDUP_REMOVED lines=25> */
.L_x_17753:
[----:B------:R-:W-:Y:S05]  /*3e00*/  BSYNC B1 ;  /* 0x0000000000017941 */ /* 0x000fea0003800000 */
.L_x_17752:
[----:B------:R1:W-:Y:S01]  /*3e10*/  STG.E.U16 [R4.64], R0 ;  /* 0x0000000004007986 */ /* 0x0003e2000c101504 */
[----:B------:R-:W-:-:S03]  /*3e20*/  IADD3 R3, R3, 0x80, RZ ;  /* 0x0000008003037810 */ /* 0x000fc60007ffe0ff */
.L_x_17729:
[----:B-1----:R-:W-:Y:S05]  /*3e30*/  BSYNC B0 ;  /* 0x0000000000007941 */ /* 0x002fea0003800000 */
.L_x_17728:
[----:B------:R-:W-:-:S13]  /*3e40*/  ISETP.GE.AND P0, PT, R3, c[0x0][0x160], PT ;  /* 0x0000580003007a0c */ /* 0x000fda0003f06270 */
[----:B------:R-:W-:Y:S05]  /*3e50*/  @P0 EXIT ;  /* 0x000000000000094d */ /* 0x000fea0003800000 */
[----:B------:R-:W-:Y:S01]  /*3e60*/  ISETP.NE.AND P0, PT, RZ, c[0x0][0x168], PT ;  /* 0x00005a00ff007a0c */ /* 0x000fe20003f05270 */
[----:B0-----:R-:W-:Y:S01]  /*3e70*/  HFMA2.MMA R0, -RZ, RZ, 0, 0 ;  /* 0x00000000ff007435 */ /* 0x001fe200000001ff */
        /* <DEDUP_REMOVED lines=225> */
.L_x_17754:
        /* <DEDUP_REMOVED lines=34> */
.L_x_17760:
[----:B------:R-:W-:Y:S01]  /*4eb0*/  FSETP.GEU.FTZ.AND P0, PT, R8, -R9, PT ;  /* 0x800000090800720b */ /* 0x000fe20003f1e000 */
[----:B------:R-:W-:-:S12]  /*4ec0*/  FADD.FTZ R7, R7, -1 ;  /* 0xbf80000007077421 */ /* 0x000fd80000010000 */
[----:B------:R-:W-:Y:S02]  /*4ed0*/  @!P0 FADD.FTZ R7, R7, -1 ;  /* 0xbf80000007078421 */ /* 0x000fe40000010000 */
.L_x_17759:
[----:B------:R-:W-:Y:S05]  /*4ee0*/  BSYNC B1 ;  /* 0x0000000000017941 */ /* 0x000fea0003800000 */
.L_x_17758:
[----:B------:R-:W-:Y:S01]  /*4ef0*/  FFMA.FTZ R0, -R9, R7, R0 ;  /* 0x0000000709007223 */ /* 0x000fe20000010100 */
[----:B------:R-:W-:Y:S05]  /*4f00*/  BRA `(.L_x_17756) ;  /* 0x000001f000007947 */ /* 0x000fea0003800000 */
.L_x_17757:
        /* <DEDUP_REMOVED lines=15> */
.L_x_17763:
        /* <DEDUP_REMOVED lines=13> */
.L_x_17762:
[----:B------:R-:W-:Y:S05]  /*50d0*/  BSYNC B1 ;  /* 0x0000000000017941 */ /* 0x000fea0003800000 */
.L_x_17761:
[----:B------:R-:W-:-:S04]  /*50e0*/  FMUL.FTZ R7, R6, 1.1920928955078125e-07 ;  /* 0x3400000006077820 */ /* 0x000fc80000410000 */
[----:B------:R-:W-:Y:S02]  /*50f0*/  FMUL.FTZ R0, R10, R7 ;  /* 0x000000070a007220 */ /* 0x000fe40000410000 */
.L_x_17756:
[----:B------:R-:W-:Y:S05]  /*5100*/  BSYNC B0 ;  /* 0x0000000000007941 */ /* 0x000fea0003800000 */
.L_x_17755:
        /* <DEDUP_REMOVED lines=25> */
.L_x_17765:
[----:B------:R-:W-:Y:S05]  /*52a0*/  BSYNC B0 ;  /* 0x0000000000007941 */ /* 0x000fea0003800000 */
.L_x_17764:
[----:B------:R-:W-:Y:S01]  /*52b0*/  STG.E.U16 [R2.64], R4 ;  /* 0x0000000402007986 */ /* 0x000fe2000c101504 */
[----:B------:R-:W-:Y:S05]  /*52c0*/  EXIT ;  /* 0x000000000000794d */ /* 0x000fea0003800000 */
.L_x_17766:
        /* <DEDUP_REMOVED lines=11> */
.L_x_32635:


//--------------------- .text._ZN2at6native27unrolled_elementwise_kernelIZZZNS0_15binary_internal21div_floor_kernel_cudaERNS_18TensorIteratorBaseEENKUlvE0_clEvENKUlvE1_clEvEUlN3c104HalfEE_St5arrayIPcLm2EELi4E23TrivialOffsetCalculatorILi1EjESE_NS0_6memory15LoadWithoutCastENSF_16StoreWithoutCastEEEviT_T0_T2_T3_T4_T5_ --------------------------
	.section	.text._ZN2at6native27unrolled_elementwise_kernelIZZZNS0_15binary_internal21div_floor_kernel_cudaERNS_18TensorIteratorBaseEENKUlvE0_clEvENKUlvE1_clEvEUlN3c104HalfEE_St5arrayIPcLm2EELi4E23TrivialOffsetCalculatorILi1EjESE_NS0_6memory15LoadWithoutCastENSF_16StoreWithoutCastEEEviT_T0_T2_T3_T4_T5_,"ax",@progbits
	.sectioninfo	@"SHI_REGISTERS=20"
	.align	128
        .global         _ZN2at6native27unrolled_elementwise_kernelIZZZNS0_15binary_internal21div_floor_kernel_cudaERNS_18TensorIteratorBaseEENKUlvE0_clEvENKUlvE1_clEvEUlN3c104HalfEE_St5arrayIPcLm2EELi4E23TrivialOffsetCalculatorILi1EjESE_NS0_6memory15LoadWithoutCastENSF_16StoreWithoutCastEEEviT_T0_T2_T3_T4_T5_
        .type           _ZN2at6native27unrolled_elementwise_kernelIZZZNS0_15binary_internal21div_floor_kernel_cudaERNS_18TensorIteratorBaseEENKUlvE0_clEvENKUlvE1_clEvEUlN3c104HalfEE_St5arrayIPcLm2EELi4E23TrivialOffsetCalculatorILi1EjESE_NS0_6memory15LoadWithoutCastENSF_16StoreWithoutCastEEEviT_T0_T2_T3_T4_T5_,@function
        .size           _ZN2at6native27unrolled_elementwise_kernelIZZZNS0_15binary_internal21div_floor_kernel_cudaERNS_18TensorIteratorBaseEENKUlvE0_clEvENKUlvE1_clEvEUlN3c104HalfEE_St5arrayIPcLm2EELi4E23TrivialOffsetCalculatorILi1EjESE_NS0_6memory15LoadWithoutCastENSF_16StoreWithoutCastEEEviT_T0_T2_T3_T4_T5_,(.L_x_32636 - _ZN2at6native27unrolled_elementwise_kernelIZZZNS0_15binary_internal21div_floor_kernel_cudaERNS_18TensorIteratorBaseEENKUlvE0_clEvENKUlvE1_clEvEUlN3c104HalfEE_St5arrayIPcLm2EELi4E23TrivialOffsetCalculatorILi1EjESE_NS0_6memory15LoadWithoutCastENSF_16StoreWithoutCastEEEviT_T0_T2_T3_T4_T5_)
        .other          _ZN2at6native27unrolled_elementwise_kernelIZZZNS0_15binary_internal21div_floor_kernel_cudaERNS_18TensorIteratorBaseEENKUlvE0_clEvENKUlvE1_clEvEUlN3c104HalfEE_St5arrayIPcLm2EELi4E23TrivialOffsetCalculatorILi1EjESE_NS0_6memory15LoadWithoutCastENSF_16StoreWithoutCastEEEviT_T0_T2_T3_T4_T5_,@"STO_CUDA_ENTRY STV_DEFAULT"
_ZN2at6native27unrolled_elementwise_kernelIZZZNS0_15binary_internal21div_floor_kernel_cudaERNS_18TensorIteratorBaseEENKUlvE0_clEvENKUlvE1_clEvEUlN3c104HalfEE_St5arrayIPcLm2EELi4E23TrivialOffsetCalculatorILi1EjESE_NS0_6memory15LoadWithoutCastENSF_16StoreWithoutCastEEEviT_T0_T2_T3_T4_T5_:
.text._ZN2at6native27unrolled_elementwise_kernelIZZZNS0_15binary_internal21div_floor_kernel_cudaERNS_18TensorIteratorBaseEENKUlvE0_clEvENKUlvE1_clEvEUlN3c104HalfEE_St5arrayIPcLm2EELi4E23TrivialOffsetCalculatorILi1EjESE_NS0_6memory15LoadWithoutCastENSF_16StoreWithoutCastEEEviT_T0_T2_T3_T4_T5_:
        /* <DEDUP_REMOVED lines=65> */
.L_x_17774:
[----:B------:R-:W-:Y:S01]  /*0410*/  FSETP.GEU.FTZ.AND P0, PT, R13, -R9, PT ;  /* 0x800000090d00720b */ /* 0x000fe20003f1e000 */
[----:B------:R-:W-:-:S12]  /*0420*/  FADD.FTZ R11, R11, -1 ;  /* 0xbf8000000b0b7421 */ /* 0x000fd80000010000 */
[----:B------:R-:W-:Y:S02]  /*0430*/  @!P0 FADD.FTZ R11, R11, -1 ;  /* 0xbf8000000b0b8421 */ /* 0x000fe40000010000 */
.L_x_17773:
[----:B------:R-:W-:Y:S05]  /*0440*/  BSYNC B2 ;  /* 0x0000000000027941 */ /* 0x000fea0003800000 */
.L_x_17772:
[----:B------:R-:W-:Y:S01]  /*0450*/  FFMA.FTZ R10, -R9, R11, R10 ;  /* 0x0000000b090a7223 */ /* 0x000fe2000001010a */
[----:B------:R-:W-:Y:S05]  /*0460*/  BRA `(.L_x_17770) ;  /* 0x000001f000007947 */ /* 0x000fea0003800000 */
.L_x_17771:
        /* <DEDUP_REMOVED lines=15> */
.L_x_17777:
        /* <DEDUP_REMOVED lines=13> */
.L_x_17776:
[----:B------:R-:W-:Y:S05]  /*0630*/  BSYNC B2 ;  /* 0x0000000000027941 */ /* 0x000fea0003800000 */
.L_x_17775:
[----:B------:R-:W-:-:S04]  /*0640*/  FMUL.FTZ R11, R11, 1.1920928955078125e-07 ;  /* 0x340000000b0b7820 */ /* 0x000fc80000410000 */
[----:B------:R-:W-:Y:S02]  /*0650*/  FMUL.FTZ R10, R16, R11 ;  /* 0x0000000b100a7220 */ /* 0x000fe40000410000 */
.L_x_17770:
[----:B------:R-:W-:Y:S05]  /*0660*/  BSYNC B0 ;  /* 0x0000000000007941 */ /* 0x000fea0003800000 */
.L_x_17769:
[C---:B------:R-:W-:Y:S02]  /*0670*/  FSETP.GTU.FTZ.AND P0, PT, |R10|.reuse, +INF , PT ;  /* 0x7f8000000a00780b */ /* 0x040fe40003f1c200 */
[C---:B0-----:R-:W-:Y:S01]  /*0680*/  LOP3.LUT R9, R10.reuse, 0x80000000, R8, 0xb8, !PT ;  /* 0x800000000a097812 */ /* 0x041fe200078eb808 */
[----:B------:R-:W-:Y:S01]  /*0690*/  HADD2.F32 R8, -RZ, R7.H0_H0 ;  /* 0x20000007ff087230 */ /* 0x000fe20000004100 */
[----:B------:R-:W-:Y:S02]  /*06a0*/  FSETP.LEU.FTZ.AND P2, PT, RZ, c[0x0][0x168], PT ;  /* 0x00005a00ff007a0b */ /* 0x000fe40003f5b000 */
[----:B------:R-:W-:-:S04]  /*06b0*/  FSEL R9, R10, R9, P0 ;  /* 0x000000090a097208 */ /* 0x000fc80000000000 */
        /* <DEDUP_REMOVED lines=19> */
.L_x_17768:
[----:B------:R-:W-:Y:S05]  /*07f0*/  BSYNC B1 ;  /* 0x0000000000017941 */ /* 0x000fea0003800000 */
.L_x_17767:
[----:B0-----:R-:W-:Y:S01]  /*0800*/  IADD3 R9, R3, 0x80, RZ ;  /* 0x0000008003097810 */ /* 0x001fe20007ffe0ff */
[----:B------:R-:W-:Y:S03]  /*0810*/  BSSY B1, `(.L_x_17778) ;  /* 0x000005e000017945 */ /* 0x000fe60003800000 */
[----:B------:R-:W-:-:S13]  /*0820*/  ISETP.GE.AND P0, PT, R9, R2, PT ;  /* 0x000000020900720c */ /* 0x000fda0003f06270 */
[----:B------:R-:W-:Y:S05]  /*0830*/  @P0 BRA `(.L_x_17779) ;  /* 0x000005b000000947 */ /* 0x000fea0003800000 */
[----:B-----5:R-:W-:Y:S01]  /*0840*/  HADD2.F32 R8, -RZ, R6.H0_H0 ;  /* 0x20000006ff087230 */ /* 0x020fe20000004100 */
        /* <DEDUP_REMOVED lines=28> */
.L_x_17785:
[----:B------:R-:W-:Y:S01]  /*0a10*/  FSETP.GEU.FTZ.AND P0, PT, R12, -R13, PT ;  /* 0x8000000d0c00720b */ /* 0x000fe20003f1e000 */
[----:B------:R-:W-:-:S12]  /*0a20*/  FADD.FTZ R10, R10, -1 ;  /* 0xbf8000000a0a7421 */ /* 0x000fd80000010000 */
[----:B------:R-:W-:Y:S02]  /*0a30*/  @!P0 FADD.FTZ R10, R10, -1 ;  /* 0xbf8000000a0a8421 */ /* 0x000fe40000010000 */
.L_x_17784:
[----:B------:R-:W-:Y:S05]  /*0a40*/  BSYNC B2 ;  /* 0x0000000000027941 */ /* 0x000fea0003800000 */
.L_x_17783:
[----:B------:R-:W-:Y:S01]  /*0a50*/  FFMA.FTZ R11, -R13, R10, R11 ;  /* 0x0000000a0d0b7223 */ /* 0x000fe2000001010b */
[----:B------:R-:W-:Y:S05]  /*0a60*/  BRA `(.L_x_17781) ;  /* 0x000001f000007947 */ /* 0x000fea0003800000 */
.L_x_17782:
        /* <DEDUP_REMOVED lines=15> */
.L_x_17788:
        /* <DEDUP_REMOVED lines=13> */
.L_x_17787:
[----:B------:R-:W-:Y:S05]  /*0c30*/  BSYNC B2 ;  /* 0x0000000000027941 */ /* 0x000fea0003800000 */
.L_x_17786:
[----:B------:R-:W-:-:S04]  /*0c40*/  FMUL.FTZ R10, R10, 1.1920928955078125e-07 ;  /* 0x340000000a0a7820 */ /* 0x000fc80000410000 */
[----:B------:R-:W-:Y:S02]  /*0c50*/  FMUL.FTZ R11, R15, R10 ;  /* 0x0000000a0f0b7220 */ /* 0x000fe40000410000 */
.L_x_17781:
[----:B------:R-:W-:Y:S05]  /*0c60*/  BSYNC B0 ;  /* 0x0000000000007941 */ /* 0x000fea0003800000 */
.L_x_17780:
        /* <DEDUP_REMOVED lines=24> */
.L_x_17779:
[----:B------:R-:W-:Y:S05]  /*0df0*/  BSYNC B1 ;  /* 0x0000000000017941 */ /* 0x000fea0003800000 */
.L_x_17778:
[----:B------:R-:W-:Y:S01]  /*0e00*/  IADD3 R11, R3, 0x100, RZ ;  /* 0x00000100030b7810 */ /* 0x000fe20007ffe0ff */
        /* <DEDUP_REMOVED lines=32> */
.L_x_17796:
[----:B------:R-:W-:Y:S01]  /*1010*/  FSETP.GEU.FTZ.AND P0, PT, R12, -R13, PT ;  /* 0x8000000d0c00720b */ /* 0x000fe20003f1e000 */
[----:B------:R-:W-:-:S12]  /*1020*/  FADD.FTZ R10, R10, -1 ;  /* 0xbf8000000a0a7421 */ /* 0x000fd80000010000 */
[----:B------:R-:W-:Y:S02]  /*1030*/  @!P0 FADD.FTZ R10, R10, -1 ;  /* 0xbf8000000a0a8421 */ /* 0x000fe40000010000 */
.L_x_17795:
[----:B------:R-:W-:Y:S05]  /*1040*/  BSYNC B2 ;  /* 0x0000000000027941 */ /* 0x000fea0003800000 */
.L_x_17794:
[----:B------:R-:W-:Y:S01]  /*1050*/  FFMA.FTZ R11, -R13, R10, R11 ;  /* 0x0000000a0d0b7223 */ /* 0x000fe2000001010b */
[----:B------:R-:W-:Y:S05]  /*1060*/  BRA `(.L_x_17792) ;  /* 0x000001f000007947 */ /* 0x000fea0003800000 */
.L_x_17793:
        /* <DEDUP_REMOVED lines=15> */
.L_x_17799:
        /* <DEDUP_REMOVED lines=13> */
.L_x_17798:
[----:B------:R-:W-:Y:S05]  /*1230*/  BSYNC B2 ;  /* 0x0000000000027941 */ /* 0x000fea0003800000 */
.L_x_17797:
[----:B------:R-:W-:-:S04]  /*1240*/  FMUL.FTZ R10, R10, 1.1920928955078125e-07 ;  /* 0x340000000a0a7820 */ /* 0x000fc80000410000 */
[----:B------:R-:W-:Y:S02]  /*1250*/  FMUL.FTZ R11, R15, R10 ;  /* 0x0000000a0f0b7220 */ /* 0x000fe40000410000 */
.L_x_17792:
[----:B------:R-:W-:Y:S05]  /*1260*/  BSYNC B0 ;  /* 0x0000000000007941 */ /* 0x000fea0003800000 */
.L_x_17791:
        /* <DEDUP_REMOVED lines=24> */
.L_x_17790:
[----:B------:R-:W-:Y:S05]  /*13f0*/  BSYNC B1 ;  /* 0x0000000000017941 */ /* 0x000fea0003800000 */
.L_x_17789:
        /* <DEDUP_REMOVED lines=33> */
.L_x_17807:
[----:B------:R-:W-:Y:S01]  /*1610*/  FSETP.GEU.FTZ.AND P0, PT, R12, -R13, PT ;  /* 0x8000000d0c00720b */ /* 0x000fe20003f1e000 */
[----:B------:R-:W-:-:S12]  /*1620*/  FADD.FTZ R10, R10, -1 ;  /* 0xbf8000000a0a7421 */ /* 0x000fd80000010000 */
[----:B------:R-:W-:Y:S02]  /*1630*/  @!P0 FADD.FTZ R10, R10, -1 ;  /* 0xbf8000000a0a8421 */ /* 0x000fe40000010000 */
.L_x_17806:
[----:B------:R-:W-:Y:S05]  /*1640*/  BSYNC B2 ;  /* 0x0000000000027941 */ /* 0x000fea0003800000 */
.L_x_17805:
[----:B------:R-:W-:Y:S01]  /*1650*/  FFMA.FTZ R11, -R13, R10, R11 ;  /* 0x0000000a0d0b7223 */ /* 0x000fe2000001010b */
[----:B------:R-:W-:Y:S05]  /*1660*/  BRA `(.L_x_17803) ;  /* 0x000001f000007947 */ /* 0x000fea0003800000 */
.L_x_17804:
        /* <DEDUP_REMOVED lines=15> */
.L_x_17810:
        /* <DEDUP_REMOVED lines=13> */
.L_x_17809:
[----:B------:R-:W-:Y:S05]  /*1830*/  BSYNC B2 ;  /* 0x0000000000027941 */ /* 0x000fea0003800000 */
.L_x_17808:
[----:B------:R-:W-:-:S04]  /*1840*/  FMUL.FTZ R10, R10, 1.1920928955078125e-07 ;  /* 0x340000000a0a7820 */ /* 0x000fc80000410000 */
[----:B------:R-:W-:Y:S02]  /*1850*/  FMUL.FTZ R11, R15, R10 ;  /* 0x0000000a0f0b7220 */ /* 0x000fe40000410000 */
.L_x_17803:
[----:B------:R-:W-:Y:S05]  /*1860*/  BSYNC B0 ;  /* 0x0000000000007941 */ /* 0x000fea0003800000 */
.L_x_17802:
        /* <DEDUP_REMOVED lines=24> */
.L_x_17801:
[----:B------:R-:W-:Y:S05]  /*19f0*/  BSYNC B1 ;  /* 0x0000000000017941 */ /* 0x000fea0003800000 */
.L_x_17800:
        /* <DEDUP_REMOVED lines=18> */
.L_x_17813:
[----:B------:R-:W-:Y:S05]  /*1b20*/  BSYNC B1 ;  /* 0x0000000000017941 */ /* 0x000fea0003800000 */
.L_x_17812:
[----:B------:R-:W-:-:S13]  /*1b30*/  ISETP.GE.AND P0, PT, R3, R2, PT ;  /* 0x000000020300720c */ /* 0x000fda0003f06270 */
[----:B-1---5:R-:W-:Y:S01]  /*1b40*/  @!P0 IMAD R6, R0, 0x200, R3 ;  /* 0x0000020000068824 */ /* 0x022fe200078e0203 */
[----:B------:R-:W-:Y:S01]  /*1b50*/  @!P0 IADD3 R3, R3, 0x80, RZ ;  /* 0x0000008003038810 */ /* 0x000fe20007ffe0ff */
[----:B------:R-:W-:-:S04]  /*1b60*/  @!P0 IMAD.MOV.U32 R7, RZ, RZ, 0x2 ;  /* 0x00000002ff078424 */ /* 0x000fc800078e00ff */
[----:B------:R-:W-:-:S05]  /*1b70*/  @!P0 IMAD.WIDE.U32 R6, R6, R7, c[0x0][0x178] ;  /* 0x00005e0006068625 */ /* 0x000fca00078e0007 */
[----:B------:R1:W-:Y:S02]  /*1b80*/  @!P0 STG.E.U16 [R6.64], R5 ;  /* 0x0000000506008986 */ /* 0x0003e4000c101504 */
.L_x_17814:
[----:B-1----:R-:W-:Y:S05]  /*1b90*/  BSYNC B0 ;  /* 0x0000000000007941 */ /* 0x002fea0003800000 */
.L_x_17811:
        /* <DEDUP_REMOVED lines=8> */
.L_x_17815:
        /* <DEDUP_REMOVED lines=14> */
.L_x_32636:


//--------------------- .text._ZN2at6native29vectorized_elementwise_kernelILi2EZZZNS0_15binary_internal21div_floor_kernel_cudaERNS_18TensorIteratorBaseEENKUlvE0_clEvENKUlvE1_clEvEUlN3c104HalfEE_St5arrayIPcLm2EEEEviT0_T1_ --------------------------
	.section	.text._ZN2at6native29vectorized_elementwise_kernelILi2EZZZNS0_15binary_internal21div_floor_kernel_cudaERNS_18TensorIteratorBaseEENKUlvE0_clEvENKUlvE1_clEvEUlN3c104HalfEE_St5arrayIPcLm2EEEEviT0_T1_,"ax",@progbits
	.sectioninfo	@"SHI_REGISTERS=30"
	.align	128
        .global         _ZN2at6native29vectorized_elementwise_kernelILi2EZZZNS0_15binary_internal21div_floor_kernel_cudaERNS_18TensorIteratorBaseEENKUlvE0_clEvENKUlvE1_clEvEUlN3c104HalfEE_St5arrayIPcLm2EEEEviT0_T1_
        .type           _ZN2at6native29vectorized_elementwise_kernelILi2EZZZNS0_15binary_internal21div_floor_kernel_cudaERNS_18TensorIteratorBaseEENKUlvE0_clEvENKUlvE1_clEvEUlN3c104HalfEE_St5arrayIPcLm2EEEEviT0_T1_,@function
        .size           _ZN2at6native29vectorized_elementwise_kernelILi2EZZZNS0_15binary_internal21div_floor_kernel_cudaERNS_18TensorIteratorBaseEENKUlvE0_clEvENKUlvE1_clEvEUlN3c104HalfEE_St5arrayIPcLm2EEEEviT0_T1_,(.L_x_32637 - _ZN2at6native29vectorized_elementwise_kernelILi2EZZZNS0_15binary_internal21div_floor_kernel_cudaERNS_18TensorIteratorBaseEENKUlvE0_clEvENKUlvE1_clEvEUlN3c104HalfEE_St5arrayIPcLm2EEEEviT0_T1_)
        .other          _ZN2at6native29vectorized_elementwise_kernelILi2EZZZNS0_15binary_internal21div_floor_kernel_cudaERNS_18TensorIteratorBaseEENKUlvE0_clEvENKUlvE1_clEvEUlN3c104HalfEE_St5arrayIPcLm2EEEEviT0_T1_,@"STO_CUDA_ENTRY STV_DEFAULT"
_ZN2at6native29vectorized_elementwise_kernelILi2EZZZNS0_15binary_internal21div_floor_kernel_cudaERNS_18TensorIteratorBaseEENKUlvE0_clEvENKUlvE1_clEvEUlN3c104HalfEE_St5arrayIPcLm2EEEEviT0_T1_:
.text._ZN2at6native29vectorized_elementwise_kernelILi2EZZZNS0_15binary_internal21div_floor_kernel_cudaERNS_18TensorIteratorBaseEENKUlvE0_clEvENKUlvE1_clEvEUlN3c104HalfEE_St5arrayIPcLm2EEEEviT0_T1_:
        /* <DEDUP_REMOVED lines=17> */
[----:B--2---:R-:W-:-:S05]  /*0110*/  HADD2.F32 R9, -RZ, R8.H0_H0 ;  /* 0x20000008ff097230 */ /* 0x004fca0000004100 */
        /* <DEDUP_REMOVED lines=26> */
.L_x_17822:
[----:B------:R-:W-:Y:S01]  /*02c0*/  FSETP.GEU.FTZ.AND P0, PT, R11, -R4, PT ;  /* 0x800000040b00720b */ /* 0x000fe20003f1e000 */
[----:B------:R-:W-:-:S12]  /*02d0*/  FADD.FTZ R13, R13, -1 ;  /* 0xbf8000000d0d7421 */ /* 0x000fd80000010000 */
[----:B------:R-:W-:Y:S02]  /*02e0*/  @!P0 FADD.FTZ R13, R13, -1 ;  /* 0xbf8000000d0d8421 */ /* 0x000fe40000010000 */
.L_x_17821:
[----:B------:R-:W-:Y:S05]  /*02f0*/  BSYNC B1 ;  /* 0x0000000000017941 */ /* 0x000fea0003800000 */
.L_x_17820:
[----:B------:R-:W-:Y:S01]  /*0300*/  FFMA.FTZ R12, -R4, R13, R12 ;  /* 0x0000000d040c7223 */ /* 0x000fe2000001010c */
[----:B------:R-:W-:Y:S05]  /*0310*/  BRA `(.L_x_17818) ;  /* 0x000001f000007947 */ /* 0x000fea0003800000 */
.L_x_17819:
        /* <DEDUP_REMOVED lines=15> */
.L_x_17825:
        /* <DEDUP_REMOVED lines=13> */
.L_x_17824:
[----:B------:R-:W-:Y:S05]  /*04e0*/  BSYNC B1 ;  /* 0x0000000000017941 */ /* 0x000fea0003800000 */
.L_x_17823:
[----:B------:R-:W-:-:S04]  /*04f0*/  FMUL.FTZ R10, R10, 1.1920928955078125e-07 ;  /* 0x340000000a0a7820 */ /* 0x000fc80000410000 */
[----:B------:R-:W-:Y:S02]  /*0500*/  FMUL.FTZ R12, R17, R10 ;  /* 0x0000000a110c7220 */ /* 0x000fe40000410000 */
.L_x_17818:
[----:B0-----:R-:W-:Y:S05]  /*0510*/  BSYNC B0 ;  /* 0x0000000000007941 */ /* 0x001fea0003800000 */
.L_x_17817:
[C---:B------:R-:W-:Y:S01]  /*0520*/  FSETP.GTU.FTZ.AND P0, PT, |R12|.reuse, +INF , PT ;  /* 0x7f8000000c00780b */ /* 0x040fe20003f1c200 */
[----:B------:R-:W-:Y:S01]  /*0530*/  HADD2.F32 R10, -RZ, R8.H1_H1 ;  /* 0x30000008ff0a7230 */ /* 0x000fe20000004100 */
[C---:B------:R-:W-:Y:S01]  /*0540*/  LOP3.LUT R11, R12.reuse, 0x80000000, R9, 0xb8, !PT ;  /* 0x800000000c0b7812 */ /* 0x040fe200078eb809 */
[----:B------:R-:W-:Y:S03]  /*0550*/  BSSY B0, `(.L_x_17826) ;  /* 0x0000017000007945 */ /* 0x000fe60003800000 */
[----:B------:R-:W-:Y:S02]  /*0560*/  FSEL R12, R12, R11, P0 ;  /* 0x0000000b0c0c7208 */ /* 0x000fe40000000000 */
[----:B------:R-:W-:Y:S02]  /*0570*/  FSETP.LEU.FTZ.AND P0, PT, RZ, c[0x0][0x168], PT ;  /* 0x00005a00ff007a0b */ /* 0x000fe40003f1b000 */
[----:B------:R-:W-:-:S02]  /*0580*/  FSETP.NEU.FTZ.AND P1, PT, R12, RZ, PT ;  /* 0x000000ff0c00720b */ /* 0x000fc40003f3d000 */
        /* <DEDUP_REMOVED lines=19> */
.L_x_17827:
[----:B------:R-:W-:Y:S05]  /*06c0*/  BSYNC B0 ;  /* 0x0000000000007941 */ /* 0x000fea0003800000 */
.L_x_17826:
        /* <DEDUP_REMOVED lines=26> */
.L_x_17833:
[----:B------:R-:W-:Y:S01]  /*0870*/  FSETP.GEU.FTZ.AND P1, PT, R13, -R4, PT ;  /* 0x800000040d00720b */ /* 0x000fe20003f3e000 */
[----:B------:R-:W-:-:S12]  /*0880*/  FADD.FTZ R12, R12, -1 ;  /* 0xbf8000000c0c7421 */ /* 0x000fd80000010000 */
[----:B------:R-:W-:Y:S02]  /*0890*/  @!P1 FADD.FTZ R12, R12, -1 ;  /* 0xbf8000000c0c9421 */ /* 0x000fe40000010000 */
.L_x_17832:
[----:B------:R-:W-:Y:S05]  /*08a0*/  BSYNC B1 ;  /* 0x0000000000017941 */ /* 0x000fea0003800000 */
.L_x_17831:
[----:B------:R-:W-:Y:S01]  /*08b0*/  FFMA.FTZ R9, -R4, R12, R9 ;  /* 0x0000000c04097223 */ /* 0x000fe20000010109 */
[----:B------:R-:W-:Y:S05]  /*08c0*/  BRA `(.L_x_17829) ;  /* 0x000001f000007947 */ /* 0x000fea0003800000 */
.L_x_17830:
        /* <DEDUP_REMOVED lines=15> */
.L_x_17836:
        /* <DEDUP_REMOVED lines=13> */
.L_x_17835:
[----:B------:R-:W-:Y:S05]  /*0a90*/  BSYNC B1 ;  /* 0x0000000000017941 */ /* 0x000fea0003800000 */
.L_x_17834:
[----:B------:R-:W-:-:S04]  /*0aa0*/  FMUL.FTZ R12, R11, 1.1920928955078125e-07 ;  /* 0x340000000b0c7820 */ /* 0x000fc80000410000 */
[----:B------:R-:W-:Y:S02]  /*0ab0*/  FMUL.FTZ R9, R15, R12 ;  /* 0x0000000c0f097220 */ /* 0x000fe40000410000 */
.L_x_17829:
[----:B------:R-:W-:Y:S05]  /*0ac0*/  BSYNC B0 ;  /* 0x0000000000007941 */ /* 0x000fea0003800000 */
.L_x_17828:
[C---:B------:R-:W-:Y:S01]  /*0ad0*/  FSETP.GTU.FTZ.AND P1, PT, |R9|.reuse, +INF , PT ;  /* 0x7f8000000900780b */ /* 0x040fe20003f3c200 */
[----:B-----5:R-:W-:Y:S01]  /*0ae0*/  HADD2.F32 R11, -RZ, R7.H0_H0 ;  /* 0x20000007ff0b7230 */ /* 0x020fe20000004100 */
[C---:B------:R-:W-:Y:S01]  /*0af0*/  LOP3.LUT R12, R9.reuse, 0x80000000, R10, 0xb8, !PT ;  /* 0x80000000090c7812 */ /* 0x040fe200078eb80a */
[----:B------:R-:W-:Y:S03]  /*0b00*/  BSSY B0, `(.L_x_17837) ;  /* 0x0000016000007945 */ /* 0x000fe60003800000 */
        /* <DEDUP_REMOVED lines=21> */
.L_x_17838:
[----:B------:R-:W-:Y:S05]  /*0c60*/  BSYNC B0 ;  /* 0x0000000000007941 */ /* 0x000fea0003800000 */
.L_x_17837:
        /* <DEDUP_REMOVED lines=26> */
.L_x_17844:
[----:B------:R-:W-:Y:S01]  /*0e10*/  FSETP.GEU.FTZ.AND P1, PT, R15, -R4, PT ;  /* 0x800000040f00720b */ /* 0x000fe20003f3e000 */
[----:B------:R-:W-:-:S12]  /*0e20*/  FADD.FTZ R13, R13, -1 ;  /* 0xbf8000000d0d7421 */ /* 0x000fd80000010000 */
[----:B------:R-:W-:Y:S02]  /*0e30*/  @!P1 FADD.FTZ R13, R13, -1 ;  /* 0xbf8000000d0d9421 */ /* 0x000fe40000010000 */
.L_x_17843:
[----:B------:R-:W-:Y:S05]  /*0e40*/  BSYNC B1 ;  /* 0x0000000000017941 */ /* 0x000fea0003800000 */
.L_x_17842:
[----:B------:R-:W-:Y:S01]  /*0e50*/  FFMA.FTZ R10, -R4, R13, R10 ;  /* 0x0000000d040a7223 */ /* 0x000fe2000001010a */
[----:B------:R-:W-:Y:S05]  /*0e60*/  BRA `(.L_x_17840) ;  /* 0x000001f000007947 */ /* 0x000fea0003800000 */
.L_x_17841:
[C---:B------:R-:W-:Y:S01]  /*0e70*/  IADD3 R12, R15.reuse, -0xb800000, RZ ;  /* 0xf48000000f0c7810 */ /* 0x040fe20007ffe0ff */
[----:B------:R-:W-:Y:S01]  /*0e80*/  BSSY B1, `(.L_x_17845) ;  /* 0x000001b000017945 */ /* 0x000fe20003800000 */
[----:B------:R-:W-:Y:S02]  /*0e90*/  FSETP.LT.FTZ.AND P1, PT, RZ, |c[0x0][0x168]|, PT ;  /* 0x40005a00ff007a0b */ /* 0x000fe40003f31000 */
[----:B------:R-:W-:Y:S02]  /*0ea0*/  LOP3.LUT R13, R12, 0xff800000, RZ, 0xc0, !PT ;  /* 0xff8000000c0d7812 */ /* 0x000fe400078ec0ff */
[C---:B------:R-:W-:Y:S02]  /*0eb0*/  LOP3.LUT R12, R10.reuse, 0x7fffff, RZ, 0xc0, !PT ;  /* 0x007fffff0a0c7812 */ /* 0x040fe400078ec0ff */
[C---:B------:R-:W-:Y:S01]  /*0ec0*/  ISETP.GT.U32.OR P1, PT, R10.reuse, 0x7f7fffff, !P1 ;  /* 0x7f7fffff0a00780c */ /* 0x040fe20004f24470 */
[----:B------:R-:W-:Y:S01]  /*0ed0*/  IMAD.IADD R13, R10, 0x1, -R13 ;  /* 0x000000010a0d7824 */ /* 0x000fe200078e0a0d */
[----:B0-----:R-:W-:-:S02]  /*0ee0*/  LOP3.LUT R16, R15, 0xff800000, RZ, 0xc0, !PT ;  /* 0xff8000000f107812 */ /* 0x001fc400078ec0ff */
[----:B------:R-:W-:Y:S02]  /*0ef0*/  LOP3.LUT R12, R12, 0x3f800000, RZ, 0xfc, !PT ;  /* 0x3f8000000c0c7812 */ /* 0x000fe400078efcff */
[----:B------:R-:W-:Y:S02]  /*0f00*/  LOP3.LUT P2, R13, R13, 0xff800000, RZ, 0xc0, !PT ;  /* 0xff8000000d0d7812 */ /* 0x000fe4000784c0ff */
[----:B------:R-:W-:-:S11]  /*0f10*/  FSEL R16, R16, +QNAN , !P1 ;  /* 0x7fffffff10107808 */ /* 0x000fd60004800000 */
[----:B------:R-:W-:Y:S05]  /*0f20*/  @!P2 BRA `(.L_x_17846) ;  /* 0x000001000000a947 */ /* 0x000fea0003800000 */
[----:B------:R-:W-:-:S04]  /*0f30*/  LOP3.LUT R15, R15, 0x7fffff, RZ, 0xc0, !PT ;  /* 0x007fffff0f0f7812 */ /* 0x000fc800078ec0ff */
[----:B------:R-:W-:-:S04]  /*0f40*/  LOP3.LUT R17, R15, 0x3f800000, RZ, 0xfc, !PT ;  /* 0x3f8000000f117812 */ /* 0x000fc800078efcff */
[----:B------:R0:W1:Y:S03]  /*0f50*/  MUFU.RCP R19, R17 ;  /* 0x0000001100137308 */ /* 0x0000660000001000 */
.L_x_17847:
        /* <DEDUP_REMOVED lines=13> */
.L_x_17846:
[----:B------:R-:W-:Y:S05]  /*1030*/  BSYNC B1 ;  /* 0x0000000000017941 */ /* 0x000fea0003800000 */
.L_x_17845:
[----:B------:R-:W-:-:S04]  /*1040*/  FMUL.FTZ R13, R12, 1.1920928955078125e-07 ;  /* 0x340000000c0d7820 */ /* 0x000fc80000410000 */
[----:B------:R-:W-:Y:S02]  /*1050*/  FMUL.FTZ R10, R16, R13 ;  /* 0x0000000d100a7220 */ /* 0x000fe40000410000 */
.L_x_17840:
[----:B------:R-:W-:Y:S05]  /*1060*/  BSYNC B0 ;  /* 0x0000000000007941 */ /* 0x000fea0003800000 */
.L_x_17839:
        /* <DEDUP_REMOVED lines=9> */
[----:B------:R-:W-:-:S05]  /*1100*/  HADD2.F32 R10, -RZ, R7.H1_H1 ;  /* 0x30000007ff0a7230 */ /* 0x000fca0000004100 */
[----:B------:R-:W-:-:S06]  /*1110*/  FSETP.GEU.FTZ.AND P2, PT, |R10|, |c[0x0][0x168]|, PT ;  /* 0x40005a000a007a0b */ /* 0x000fcc0003f5e200 */
        /* <DEDUP_REMOVED lines=14> */
.L_x_17849:
[----:B------:R-:W-:Y:S05]  /*1200*/  BSYNC B0 ;  /* 0x0000000000007941 */ /* 0x000fea0003800000 */
.L_x_17848:
        /* <DEDUP_REMOVED lines=26> */
.L_x_17855:
[----:B------:R-:W-:Y:S01]  /*13b0*/  FSETP.GEU.FTZ.AND P1, PT, R13, -R4, PT ;  /* 0x800000040d00720b */ /* 0x000fe20003f3e000 */
[----:B------:R-:W-:-:S12]  /*13c0*/  FADD.FTZ R12, R12, -1 ;  /* 0xbf8000000c0c7421 */ /* 0x000fd80000010000 */
[----:B------:R-:W-:Y:S02]  /*13d0*/  @!P1 FADD.FTZ R12, R12, -1 ;  /* 0xbf8000000c0c9421 */ /* 0x000fe40000010000 */
.L_x_17854:
[----:B------:R-:W-:Y:S05]  /*13e0*/  BSYNC B1 ;  /* 0x0000000000017941 */ /* 0x000fea0003800000 */
.L_x_17853:
[----:B------:R-:W-:Y:S01]  /*13f0*/  FFMA.FTZ R11, -R4, R12, R11 ;  /* 0x0000000c040b7223 */ /* 0x000fe2000001010b */
[----:B------:R-:W-:Y:S05]  /*1400*/  BRA `(.L_x_17851) ;  /* 0x000001f000007947 */ /* 0x000fea0003800000 */
.L_x_17852:
        /* <DEDUP_REMOVED lines=15> */
.L_x_17858:
        /* <DEDUP_REMOVED lines=13> */
.L_x_17857:
[----:B------:R-:W-:Y:S05]  /*15d0*/  BSYNC B1 ;  /* 0x0000000000017941 */ /* 0x000fea0003800000 */
.L_x_17856:
[----:B------:R-:W-:-:S04]  /*15e0*/  FMUL.FTZ R11, R12, 1.1920928955078125e-07 ;  /* 0x340000000c0b7820 */ /* 0x000fc80000410000 */
[----:B------:R-:W-:Y:S02]  /*15f0*/  FMUL.FTZ R11, R16, R11 ;  /* 0x0000000b100b7220 */ /* 0x000fe40000410000 */
.L_x_17851:
[----:B------:R-:W-:Y:S05]  /*1600*/  BSYNC B0 ;  /* 0x0000000000007941 */ /* 0x000fea0003800000 */
.L_x_17850:
        /* <DEDUP_REMOVED lines=9> */
[----:B------:R-:W-:-:S05]  /*16a0*/  HADD2.F32 R11, -RZ, R6.H0_H0 ;  /* 0x20000006ff0b7230 */ /* 0x000fca0000004100 */
        /* <DEDUP_REMOVED lines=15> */
.L_x_17860:
[----:B------:R-:W-:Y:S05]  /*17a0*/  BSYNC B0 ;  /* 0x0000000000007941 */ /* 0x000fea0003800000 */
.L_x_17859:
        /* <DEDUP_REMOVED lines=26> */
.L_x_17866:
[----:B------:R-:W-:Y:S01]  /*1950*/  FSETP.GEU.FTZ.AND P1, PT, R15, -R4, PT ;  /* 0x800000040f00720b */ /* 0x000fe20003f3e000 */
[----:B------:R-:W-:-:S12]  /*1960*/  FADD.FTZ R13, R13, -1 ;  /* 0xbf8000000d0d7421 */ /* 0x000fd80000010000 */
[----:B------:R-:W-:Y:S02]  /*1970*/  @!P1 FADD.FTZ R13, R13, -1 ;  /* 0xbf8000000d0d9421 */ /* 0x000fe40000010000 */
.L_x_17865:
[----:B------:R-:W-:Y:S05]  /*1980*/  BSYNC B1 ;  /* 0x0000000000017941 */ /* 0x000fea0003800000 */
.L_x_17864:
[----:B------:R-:W-:Y:S01]  /*1990*/  FFMA.FTZ R12, -R4, R13, R12 ;  /* 0x0000000d040c7223 */ /* 0x000fe2000001010c */
[----:B------:R-:W-:Y:S05]  /*19a0*/  BRA `(.L_x_17862) ;  /* 0x000001f000007947 */ /* 0x000fea0003800000 */
.L_x_17863:
        /* <DEDUP_REMOVED lines=15> */
.L_x_17869:
        /* <DEDUP_REMOVED lines=13> */
.L_x_17868:
[----:B------:R-:W-:Y:S05]  /*1b70*/  BSYNC B1 ;  /* 0x0000000000017941 */ /* 0x000fea0003800000 */
.L_x_17867:
[----:B------:R-:W-:-:S04]  /*1b80*/  FMUL.FTZ R13, R13, 1.1920928955078125e-07 ;  /* 0x340000000d0d7820 */ /* 0x000fc80000410000 */
[----:B------:R-:W-:Y:S02]  /*1b90*/  FMUL.FTZ R12, R12, R13 ;  /* 0x0000000d0c0c7220 */ /* 0x000fe40000410000 */
.L_x_17862:
[----:B------:R-:W-:Y:S05]  /*1ba0*/  BSYNC B0 ;  /* 0x0000000000007941 */ /* 0x000fea0003800000 */
.L_x_17861:
        /* <DEDUP_REMOVED lines=25> */
.L_x_17871:
[----:B------:R-:W-:Y:S05]  /*1d40*/  BSYNC B0 ;  /* 0x0000000000007941 */ /* 0x000fea0003800000 */
.L_x_17870:
        /* <DEDUP_REMOVED lines=26> */
.L_x_17877:
[----:B------:R-:W-:Y:S01]  /*1ef0*/  FSETP.GEU.FTZ.AND P1, PT, R15, -R4, PT ;  /* 0x800000040f00720b */ /* 0x000fe20003f3e000 */
[----:B------:R-:W-:-:S12]  /*1f00*/  FADD.FTZ R14, R14, -1 ;  /* 0xbf8000000e0e7421 */ /* 0x000fd80000010000 */
[----:B------:R-:W-:Y:S02]  /*1f10*/  @!P1 FADD.FTZ R14, R14, -1 ;  /* 0xbf8000000e0e9421 */ /* 0x000fe40000010000 */
.L_x_17876:
[----:B------:R-:W-:Y:S05]  /*1f20*/  BSYNC B1 ;  /* 0x0000000000017941 */ /* 0x000fea0003800000 */
.L_x_17875:
[----:B------:R-:W-:Y:S01]  /*1f30*/  FFMA.FTZ R11, -R4, R14, R11 ;  /* 0x0000000e040b7223 */ /* 0x000fe2000001010b */
[----:B------:R-:W-:Y:S05]  /*1f40*/  BRA `(.L_x_17873) ;  /* 0x000001f000007947 */ /* 0x000fea0003800000 */
.L_x_17874:
        /* <DEDUP_REMOVED lines=15> */
.L_x_17880:
        /* <DEDUP_REMOVED lines=13> */
.L_x_17879:
[----:B------:R-:W-:Y:S05]  /*2110*/  BSYNC B1 ;  /* 0x0000000000017941 */ /* 0x000fea0003800000 */
.L_x_17878:
[----:B------:R-:W-:-:S04]  /*2120*/  FMUL.FTZ R14, R13, 1.1920928955078125e-07 ;  /* 0x340000000d0e7820 */ /* 0x000fc80000410000 */
[----:B------:R-:W-:Y:S02]  /*2130*/  FMUL.FTZ R11, R11, R14 ;  /* 0x0000000e0b0b7220 */ /* 0x000fe40000410000 */
.L_x_17873:
[----:B------:R-:W-:Y:S05]  /*2140*/  BSYNC B0 ;  /* 0x0000000000007941 */ /* 0x000fea0003800000 */
.L_x_17872:
[C---:B------:R-:W-:Y:S01]  /*2150*/  FSETP.GTU.FTZ.AND P1, PT, |R11|.reuse, +INF , PT ;  /* 0x7f8000000b00780b */ /* 0x040fe20003f3c200 */
[----:B------:R-:W-:Y:S01]  /*2160*/  HADD2.F32 R13, -RZ, R5.H0_H0 ;  /* 0x20000005ff0d7230 */ /* 0x000fe20000004100 */
        /* <DEDUP_REMOVED lines=23> */
.L_x_17882:
[----:B------:R-:W-:Y:S05]  /*22e0*/  BSYNC B0 ;  /* 0x0000000000007941 */ /* 0x000fea0003800000 */
.L_x_17881:
        /* <DEDUP_REMOVED lines=26> */
.L_x_17888:
[----:B------:R-:W-:Y:S01]  /*2490*/  FSETP.GEU.FTZ.AND P1, PT, R17, -R4, PT ;  /* 0x800000041100720b */ /* 0x000fe20003f3e000 */
[----:B------:R-:W-:-:S12]  /*24a0*/  FADD.FTZ R15, R15, -1 ;  /* 0xbf8000000f0f7421 */ /* 0x000fd80000010000 */
[----:B------:R-:W-:Y:S02]  /*24b0*/  @!P1 FADD.FTZ R15, R15, -1 ;  /* 0xbf8000000f0f9421 */ /* 0x000fe40000010000 */
.L_x_17887:
[----:B------:R-:W-:Y:S05]  /*24c0*/  BSYNC B1 ;  /* 0x0000000000017941 */ /* 0x000fea0003800000 */
.L_x_17886:
[----:B------:R-:W-:Y:S01]  /*24d0*/  FFMA.FTZ R12, -R4, R15, R12 ;  /* 0x0000000f040c7223 */ /* 0x000fe2000001010c */
[----:B------:R-:W-:Y:S05]  /*24e0*/  BRA `(.L_x_17884) ;  /* 0x000001f000007947 */ /* 0x000fea0003800000 */
.L_x_17885:
        /* <DEDUP_REMOVED lines=15> */
.L_x_17891:
        /* <DEDUP_REMOVED lines=13> */
.L_x_17890:
[----:B------:R-:W-:Y:S05]  /*26b0*/  BSYNC B1 ;  /* 0x0000000000017941 */ /* 0x000fea0003800000 */
.L_x_17889:
[----:B------:R-:W-:-:S04]  /*26c0*/  FMUL.FTZ R15, R14, 1.1920928955078125e-07 ;  /* 0x340000000e0f7820 */ /* 0x000fc80000410000 */
[----:B------:R-:W-:Y:S02]  /*26d0*/  FMUL.FTZ R12, R12, R15 ;  /* 0x0000000f0c0c7220 */ /* 0x000fe40000410000 */
.L_x_17884:
[----:B------:R-:W-:Y:S05]  /*26e0*/  BSYNC B0 ;  /* 0x0000000000007941 */ /* 0x000fea0003800000 */
.L_x_17883:
[C---:B------:R-:W-:Y:S01]  /*26f0*/  FSETP.GTU.FTZ.AND P1, PT, |R12|.reuse, +INF , PT ;  /* 0x7f8000000c00780b */ /* 0x040fe20003f3c200 */
[----:B------:R-:W-:Y:S01]  /*2700*/  HADD2.F32 R5, -RZ, R5.H1_H1 ;  /* 0x30000005ff057230 */ /* 0x000fe20000004100 */
        /* <DEDUP_REMOVED lines=23> */
.L_x_17893:
[----:B------:R-:W-:Y:S05]  /*2880*/  BSYNC B0 ;  /* 0x0000000000007941 */ /* 0x000fea0003800000 */
.L_x_17892:
        /* <DEDUP_REMOVED lines=26> */
.L_x_17899:
[----:B------:R-:W-:Y:S01]  /*2a30*/  FSETP.GEU.FTZ.AND P1, PT, R15, -R4, PT ;  /* 0x800000040f00720b */ /* 0x000fe20003f3e000 */
[----:B------:R-:W-:-:S12]  /*2a40*/  FADD.FTZ R14, R14, -1 ;  /* 0xbf8000000e0e7421 */ /* 0x000fd80000010000 */
[----:B------:R-:W-:Y:S02]  /*2a50*/  @!P1 FADD.FTZ R14, R14, -1 ;  /* 0xbf8000000e0e9421 */ /* 0x000fe40000010000 */
.L_x_17898:
[----:B------:R-:W-:Y:S05]  /*2a60*/  BSYNC B1 ;  /* 0x0000000000017941 */ /* 0x000fea0003800000 */
.L_x_17897:
[----:B------:R-:W-:Y:S01]  /*2a70*/  FFMA.FTZ R13, -R4, R14, R13 ;  /* 0x0000000e040d7223 */ /* 0x000fe2000001010d */
[----:B------:R-:W-:Y:S05]  /*2a80*/  BRA `(.L_x_17895) ;  /* 0x000001f000007947 */ /* 0x000fea0003800000 */
.L_x_17896:
        /* <DEDUP_REMOVED lines=15> */
.L_x_17902:
        /* <DEDUP_REMOVED lines=13> */
.L_x_17901:
[----:B------:R-:W-:Y:S05]  /*2c50*/  BSYNC B1 ;  /* 0x0000000000017941 */ /* 0x000fea0003800000 */
.L_x_17900:
[----:B------:R-:W-:-:S04]  /*2c60*/  FMUL.FTZ R13, R13, 1.1920928955078125e-07 ;  /* 0x340000000d0d7820 */ /* 0x000fc80000410000 */
[----:B------:R-:W-:Y:S02]  /*2c70*/  FMUL.FTZ R13, R4, R13 ;  /* 0x0000000d040d7220 */ /* 0x000fe40000410000 */
.L_x_17895:
[----:B------:R-:W-:Y:S05]  /*2c80*/  BSYNC B0 ;  /* 0x0000000000007941 */ /* 0x000fea0003800000 */
.L_x_17894:
        /* <DEDUP_REMOVED lines=21> */
[----:B------:R-:W-:Y:S01]  /*2de0*/  @!P0 F2FP.PACK_AB R6, RZ, R5 ;  /* 0x00000005ff06823e */ /* 0x000fe200000000ff */
[----:B------:R-:W-:Y:S05]  /*2df0*/  @!P0 BRA `(.L_x_17904) ;  /* 0x0000008000008947 */ /* 0x000fea0003800000 */
[----:B-1----:R-:W1:Y:S02]  /*2e00*/  FRND.FTZ.FLOOR R0, R4 ;  /* 0x0000000400007307 */ /* 0x002e640000215000 */
[----:B-1----:R-:W-:-:S05]  /*2e10*/  F2FP.PACK_AB R6, RZ, R0 ;  /* 0x00000000ff06723e */ /* 0x002fca00000000ff */
[----:B------:R-:W-:-:S05]  /*2e20*/  HADD2.F32 R5, -RZ, R6.H0_H0 ;  /* 0x20000006ff057230 */ /* 0x000fca0000004100 */
[----:B------:R-:W-:-:S05]  /*2e30*/  FADD.FTZ R5, -R5, R4 ;  /* 0x0000000405057221 */ /* 0x000fca0000010100 */
[----:B------:R-:W-:-:S13]  /*2e40*/  FSETP.GT.FTZ.AND P0, PT, R5, 0.5, PT ;  /* 0x3f0000000500780b */ /* 0x000fda0003f14000 */
[----:B------:R-:W-:-:S05]  /*2e50*/  @P0 HADD2.F32 R0, -RZ, R6.H0_H0 ;  /* 0x20000006ff000230 */ /* 0x000fca0000004100 */
[----:B------:R-:W-:-:S05]  /*2e60*/  @P0 FADD.FTZ R0, R0, 1 ;  /* 0x3f80000000000421 */ /* 0x000fca0000010000 */
[----:B------:R-:W-:Y:S02]  /*2e70*/  @P0 F2FP.PACK_AB R6, RZ, R0 ;  /* 0x00000000ff06023e */ /* 0x000fe400000000ff */
.L_x_17904:
[----:B-1----:R-:W-:Y:S05]  /*2e80*/  BSYNC B0 ;  /* 0x0000000000007941 */ /* 0x002fea0003800000 */
.L_x_17903:
[----:B------:R-:W-:-:S05]  /*2e90*/  PRMT R12, R12, 0x5410, R6 ;  /* 0x000054100c0c7816 */ /* 0x000fca0000000006 */
[----:B------:R-:W-:Y:S01]  /*2ea0*/  STG.E [R2.64+0x600], R12 ;  /* 0x0006000c02007986 */ /* 0x000fe2000c101904 */
[----:B------:R-:W-:Y:S05]  /*2eb0*/  EXIT ;  /* 0x000000000000794d */ /* 0x000fea0003800000 */
.L_x_17816:
        /* <DEDUP_REMOVED lines=88> */
.L_x_17912:
[----:B------:R-:W-:Y:S01]  /*3440*/  FSETP.GEU.FTZ.AND P0, PT, R5, -R6, PT ;  /* 0x800000060500720b */ /* 0x000fe20003f1e000 */
[----:B------:R-:W-:-:S12]  /*3450*/  FADD.FTZ R4, R4, -1 ;  /* 0xbf80000004047421 */ /* 0x000fd80000010000 */
[----:B------:R-:W-:Y:S02]  /*3460*/  @!P0 FADD.FTZ R4, R4, -1 ;  /* 0xbf80000004048421 */ /* 0x000fe40000010000 */
.L_x_17911:
[----:B------:R-:W-:Y:S05]  /*3470*/  BSYNC B2 ;  /* 0x0000000000027941 */ /* 0x000fea0003800000 */
.L_x_17910:
[----:B------:R-:W-:Y:S01]  /*3480*/  FFMA.FTZ R3, -R6, R4, R3 ;  /* 0x0000000406037223 */ /* 0x000fe20000010103 */
[----:B------:R-:W-:Y:S05]  /*3490*/  BRA `(.L_x_17908) ;  /* 0x000001f000007947 */ /* 0x000fea0003800000 */
.L_x_17909:
        /* <DEDUP_REMOVED lines=15> */
.L_x_17915:
        /* <DEDUP_REMOVED lines=13> */
.L_x_17914:
[----:B------:R-:W-:Y:S05]  /*3660*/  BSYNC B2 ;  /* 0x0000000000027941 */ /* 0x000fea0003800000 */
.L_x_17913:
[----:B------:R-:W-:-:S04]  /*3670*/  FMUL.FTZ R4, R4, 1.1920928955078125e-07 ;  /* 0x3400000004047820 */ /* 0x000fc80000410000 */
[----:B------:R-:W-:Y:S02]  /*3680*/  FMUL.FTZ R3, R3, R4 ;  /* 0x0000000403037220 */ /* 0x000fe40000410000 */
.L_x_17908:
[----:B------:R-:W-:Y:S05]  /*3690*/  BSYNC B0 ;  /* 0x0000000000007941 */ /* 0x000fea0003800000 */
.L_x_17907:
        /* <DEDUP_REMOVED lines=24> */
.L_x_17906:
[----:B------:R-:W-:Y:S05]  /*3820*/  BSYNC B1 ;  /* 0x0000000000017941 */ /* 0x000fea0003800000 */
.L_x_17905:
[----:B--2---:R-:W-:Y:S01]  /*3830*/  IADD3 R2, R14, 0x80, RZ ;  /* 0x000000800e027810 */ /* 0x004fe20007ffe0ff */
        /* <DEDUP_REMOVED lines=32> */
.L_x_17923:
[----:B------:R-:W-:Y:S01]  /*3a40*/  FSETP.GEU.FTZ.AND P0, PT, R7, -R8, PT ;  /* 0x800000080700720b */ /* 0x000fe20003f1e000 */
[----:B------:R-:W-:-:S12]  /*3a50*/  FADD.FTZ R6, R6, -1 ;  /* 0xbf80000006067421 */ /* 0x000fd80000010000 */
[----:B------:R-:W-:Y:S02]  /*3a60*/  @!P0 FADD.FTZ R6, R6, -1 ;  /* 0xbf80000006068421 */ /* 0x000fe40000010000 */
.L_x_17922:
[----:B------:R-:W-:Y:S05]  /*3a70*/  BSYNC B2 ;  /* 0x0000000000027941 */ /* 0x000fea0003800000 */
.L_x_17921:
[----:B------:R-:W-:Y:S01]  /*3a80*/  FFMA.FTZ R5, -R8, R6, R5 ;  /* 0x0000000608057223 */ /* 0x000fe20000010105 */
[----:B------:R-:W-:Y:S05]  /*3a90*/  BRA `(.L_x_17919) ;  /* 0x000001f000007947 */ /* 0x000fea0003800000 */
.L_x_17920:
        /* <DEDUP_REMOVED lines=15> */
.L_x_17926:
        /* <DEDUP_REMOVED lines=13> */
.L_x_17925:
[----:B------:R-:W-:Y:S05]  /*3c60*/  BSYNC B2 ;  /* 0x0000000000027941 */ /* 0x000fea0003800000 */
.L_x_17924:
[----:B------:R-:W-:-:S04]  /*3c70*/  FMUL.FTZ R8, R8, 1.1920928955078125e-07 ;  /* 0x3400000008087820 */ /* 0x000fc80000410000 */
[----:B------:R-:W-:Y:S02]  /*3c80*/  FMUL.FTZ R5, R5, R8 ;  /* 0x0000000805057220 */ /* 0x000fe40000410000 */
.L_x_17919:
[----:B------:R-:W-:Y:S05]  /*3c90*/  BSYNC B0 ;  /* 0x0000000000007941 */ /* 0x000fea0003800000 */
.L_x_17918:
        /* <DEDUP_REMOVED lines=24> */
.L_x_17917:
[----:B------:R-:W-:Y:S05]  /*3e20*/  BSYNC B1 ;  /* 0x0000000000017941 */ /* 0x000fea0003800000 */
.L_x_17916:
        /* <DEDUP_REMOVED lines=33> */
.L_x_17934:
[----:B------:R-:W-:Y:S01]  /*4040*/  FSETP.GEU.FTZ.AND P0, PT, R8, -R9, PT ;  /* 0x800000090800720b */ /* 0x000fe20003f1e000 */
[----:B------:R-:W-:-:S12]  /*4050*/  FADD.FTZ R7, R7, -1 ;  /* 0xbf80000007077421 */ /* 0x000fd80000010000 */
[----:B------:R-:W-:Y:S02]  /*4060*/  @!P0 FADD.FTZ R7, R7, -1 ;  /* 0xbf80000007078421 */ /* 0x000fe40000010000 */
.L_x_17933:
[----:B------:R-:W-:Y:S05]  /*4070*/  BSYNC B2 ;  /* 0x0000000000027941 */ /* 0x000fea0003800000 */
.L_x_17932:
[----:B------:R-:W-:Y:S01]  /*4080*/  FFMA.FTZ R6, -R9, R7, R6 ;  /* 0x0000000709067223 */ /* 0x000fe20000010106 */
[----:B------:R-:W-:Y:S05]  /*4090*/  BRA `(.L_x_17930) ;  /* 0x000001f000007947 */ /* 0x000fea0003800000 */
.L_x_17931:
        /* <DEDUP_REMOVED lines=15> */
.L_x_17937:
        /* <DEDUP_REMOVED lines=13> */
.L_x_17936:
[----:B------:R-:W-:Y:S05]  /*4260*/  BSYNC B2 ;  /* 0x0000000000027941 */ /* 0x000fea0003800000 */
.L_x_17935:
[----:B------:R-:W-:-:S04]  /*4270*/  FMUL.FTZ R9, R9, 1.1920928955078125e-07 ;  /* 0x3400000009097820 */ /* 0x000fc80000410000 */
[----:B------:R-:W-:Y:S02]  /*4280*/  FMUL.FTZ R6, R6, R9 ;  /* 0x0000000906067220 */ /* 0x000fe40000410000 */
.L_x_17930:
[----:B------:R-:W-:Y:S05]  /*4290*/  BSYNC B0 ;  /* 0x0000000000007941 */ /* 0x000fea0003800000 */
.L_x_17929:
        /* <DEDUP_REMOVED lines=24> */
.L_x_17928:
[----:B------:R-:W-:Y:S05]  /*4420*/  BSYNC B1 ;  /* 0x0000000000017941 */ /* 0x000fea0003800000 */
.L_x_17927:
[----:B------:R-:W-:Y:S01]  /*4430*/  IADD3 R6, R14, 0x180, RZ ;  /* 0x000001800e067810 */ /* 0x000fe20007ffe0ff */
[----:B------:R-:W-:Y:S03]  /*4440*/  BSSY B1, `(.L_x_17938) ;  /* 0x000005e000017945 */ /* 0x000fe60003800000 */
[----:B------:R-:W-:-:S13]  /*4450*/  ISETP.GE.AND P0, PT, R6, R13, PT ;  /* 0x0000000d0600720c */ /* 0x000fda0003f06270 */
        /* <DEDUP_REMOVED lines=30> */
.L_x_17945:
[----:B------:R-:W-:Y:S01]  /*4640*/  FSETP.GEU.FTZ.AND P0, PT, R9, -R10, PT ;  /* 0x8000000a0900720b */ /* 0x000fe20003f1e000 */
[----:B------:R-:W-:-:S12]  /*4650*/  FADD.FTZ R8, R8, -1 ;  /* 0xbf80000008087421 */ /* 0x000fd80000010000 */
[----:B------:R-:W-:Y:S02]  /*4660*/  @!P0 FADD.FTZ R8, R8, -1 ;  /* 0xbf80000008088421 */ /* 0x000fe40000010000 */
.L_x_17944:
[----:B------:R-:W-:Y:S05]  /*4670*/  BSYNC B2 ;  /* 0x0000000000027941 */ /* 0x000fea0003800000 */
.L_x_17943:
[----:B------:R-:W-:Y:S01]  /*4680*/  FFMA.FTZ R7, -R10, R8, R7 ;  /* 0x000000080a077223 */ /* 0x000fe20000010107 */
[----:B------:R-:W-:Y:S05]  /*4690*/  BRA `(.L_x_17941) ;  /* 0x000001f000007947 */ /* 0x000fea0003800000 */
.L_x_17942:
        /* <DEDUP_REMOVED lines=15> */
.L_x_17948:
        /* <DEDUP_REMOVED lines=13> */
.L_x_17947:
[----:B------:R-:W-:Y:S05]  /*4860*/  BSYNC B2 ;  /* 0x0000000000027941 */ /* 0x000fea0003800000 */
.L_x_17946:
[----:B------:R-:W-:-:S04]  /*4870*/  FMUL.FTZ R10, R10, 1.1920928955078125e-07 ;  /* 0x340000000a0a7820 */ /* 0x000fc80000410000 */
[----:B------:R-:W-:Y:S02]  /*4880*/  FMUL.FTZ R7, R7, R10 ;  /* 0x0000000a07077220 */ /* 0x000fe40000410000 */
.L_x_17941:
[----:B------:R-:W-:Y:S05]  /*4890*/  BSYNC B0 ;  /* 0x0000000000007941 */ /* 0x000fea0003800000 */
.L_x_17940:
        /* <DEDUP_REMOVED lines=24> */
.L_x_17939:
[----:B------:R-:W-:Y:S05]  /*4a20*/  BSYNC B1 ;  /* 0x0000000000017941 */ /* 0x000fea0003800000 */
.L_x_17938:
        /* <DEDUP_REMOVED lines=33> */
.L_x_17956:
[----:B------:R-:W-:Y:S01]  /*4c40*/  FSETP.GEU.FTZ.AND P0, PT, R10, -R11, PT ;  /* 0x8000000b0a00720b */ /* 0x000fe20003f1e000 */
[----:B------:R-:W-:-:S12]  /*4c50*/  FADD.FTZ R9, R9, -1 ;  /* 0xbf80000009097421 */ /* 0x000fd80000010000 */
[----:B------:R-:W-:Y:S02]  /*4c60*/  @!P0 FADD.FTZ R9, R9, -1 ;  /* 0xbf80000009098421 */ /* 0x000fe40000010000 */
.L_x_17955:
[----:B------:R-:W-:Y:S05]  /*4c70*/  BSYNC B2 ;  /* 0x0000000000027941 */ /* 0x000fea0003800000 */
.L_x_17954:
[----:B------:R-:W-:Y:S01]  /*4c80*/  FFMA.FTZ R8, -R11, R9, R8 ;  /* 0x000000090b087223 */ /* 0x000fe20000010108 */
[----:B------:R-:W-:Y:S05]  /*4c90*/  BRA `(.L_x_17952) ;  /* 0x000001f000007947 */ /* 0x000fea0003800000 */
.L_x_17953:
        /* <DEDUP_REMOVED lines=15> */
.L_x_17959:
        /* <DEDUP_REMOVED lines=13> */
.L_x_17958:
[----:B------:R-:W-:Y:S05]  /*4e60*/  BSYNC B2 ;  /* 0x0000000000027941 */ /* 0x000fea0003800000 */
.L_x_17957:
[----:B------:R-:W-:-:S04]  /*4e70*/  FMUL.FTZ R11, R11, 1.1920928955078125e-07 ;  /* 0x340000000b0b7820 */ /* 0x000fc80000410000 */
[----:B------:R-:W-:Y:S02]  /*4e80*/  FMUL.FTZ R8, R8, R11 ;  /* 0x0000000b08087220 */ /* 0x000fe40000410000 */
.L_x_17952:
[----:B------:R-:W-:Y:S05]  /*4e90*/  BSYNC B0 ;  /* 0x0000000000007941 */ /* 0x000fea0003800000 */
.L_x_17951:
        /* <DEDUP_REMOVED lines=24> */
.L_x_17950:
[----:B------:R-:W-:Y:S05]  /*5020*/  BSYNC B1 ;  /* 0x0000000000017941 */ /* 0x000fea0003800000 */
.L_x_17949:
        /* <DEDUP_REMOVED lines=33> */
.L_x_17967:
[----:B------:R-:W-:Y:S01]  /*5240*/  FSETP.GEU.FTZ.AND P0, PT, R11, -R18, PT ;  /* 0x800000120b00720b */ /* 0x000fe20003f1e000 */
[----:B------:R-:W-:-:S12]  /*5250*/  FADD.FTZ R10, R10, -1 ;  /* 0xbf8000000a0a7421 */ /* 0x000fd80000010000 */
[----:B------:R-:W-:Y:S02]  /*5260*/  @!P0 FADD.FTZ R10, R10, -1 ;  /* 0xbf8000000a0a8421 */ /* 0x000fe40000010000 */
.L_x_17966:
[----:B------:R-:W-:Y:S05]  /*5270*/  BSYNC B2 ;  /* 0x0000000000027941 */ /* 0x000fea0003800000 */
.L_x_17965:
[----:B------:R-:W-:Y:S01]  /*5280*/  FFMA.FTZ R9, -R18, R10, R9 ;  /* 0x0000000a12097223 */ /* 0x000fe20000010109 */
[----:B------:R-:W-:Y:S05]  /*5290*/  BRA `(.L_x_17963) ;  /* 0x000001f000007947 */ /* 0x000fea0003800000 */
.L_x_17964:
        /* <DEDUP_REMOVED lines=15> */
.L_x_17970:
        /* <DEDUP_REMOVED lines=13> */
.L_x_17969:
[----:B------:R-:W-:Y:S05]  /*5460*/  BSYNC B2 ;  /* 0x0000000000027941 */ /* 0x000fea0003800000 */
.L_x_17968:
[----:B0-----:R-:W-:-:S04]  /*5470*/  FMUL.FTZ R10, R17, 1.1920928955078125e-07 ;  /* 0x34000000110a7820 */ /* 0x001fc80000410000 */
[----:B------:R-:W-:Y:S02]  /*5480*/  FMUL.FTZ R9, R9, R10 ;  /* 0x0000000a09097220 */ /* 0x000fe40000410000 */
.L_x_17963:
[----:B------:R-:W-:Y:S05]  /*5490*/  BSYNC B0 ;  /* 0x0000000000007941 */ /* 0x000fea0003800000 */
.L_x_17962:
        /* <DEDUP_REMOVED lines=24> */
.L_x_17961:
[----:B------:R-:W-:Y:S05]  /*5620*/  BSYNC B1 ;  /* 0x0000000000017941 */ /* 0x000fea0003800000 */
.L_x_17960:
[----:B------:R-:W-:Y:S01]  /*5630*/  IADD3 R10, R14, 0x300, RZ ;  /* 0x000003000e0a7810 */ /* 0x000fe20007ffe0ff */
[----:B------:R-:W-:Y:S03]  /*5640*/  BSSY B1, `(.L_x_17971) ;  /* 0x000005e000017945 */ /* 0x000fe60003800000 */
[----:B------:R-:W-:-:S13]  /*5650*/  ISETP.GE.AND P0, PT, R10, R13, PT ;  /* 0x0000000d0a00720c */ /* 0x000fda0003f06270 */
        /* <DEDUP_REMOVED lines=30> */
.L_x_17978:
[----:B------:R-:W-:Y:S01]  /*5840*/  FSETP.GEU.FTZ.AND P0, PT, R16, -R17, PT ;  /* 0x800000111000720b */ /* 0x000fe20003f1e000 */
[----:B------:R-:W-:-:S12]  /*5850*/  FADD.FTZ R11, R11, -1 ;  /* 0xbf8000000b0b7421 */ /* 0x000fd80000010000 */
[----:B------:R-:W-:Y:S02]  /*5860*/  @!P0 FADD.FTZ R11, R11, -1 ;  /* 0xbf8000000b0b8421 */ /* 0x000fe40000010000 */
.L_x_17977:
[----:B------:R-:W-:Y:S05]  /*5870*/  BSYNC B2 ;  /* 0x0000000000027941 */ /* 0x000fea0003800000 */
.L_x_17976:
[----:B------:R-:W-:Y:S01]  /*5880*/  FFMA.FTZ R10, -R17, R11, R10 ;  /* 0x0000000b110a7223 */ /* 0x000fe2000001010a */
[----:B------:R-:W-:Y:S05]  /*5890*/  BRA `(.L_x_17974) ;  /* 0x000001f000007947 */ /* 0x000fea0003800000 */
.L_x_17975:
        /* <DEDUP_REMOVED lines=15> */
.L_x_17981:
        /* <DEDUP_REMOVED lines=13> */
.L_x_17980:
[----:B------:R-:W-:Y:S05]  /*5a60*/  BSYNC B2 ;  /* 0x0000000000027941 */ /* 0x000fea0003800000 */
.L_x_17979:
[----:B------:R-:W-:-:S04]  /*5a70*/  FMUL.FTZ R17, R17, 1.1920928955078125e-07 ;  /* 0x3400000011117820 */ /* 0x000fc80000410000 */
[----:B------:R-:W-:Y:S02]  /*5a80*/  FMUL.FTZ R10, R10, R17 ;  /* 0x000000110a0a7220 */ /* 0x000fe40000410000 */
.L_x_17974:
[----:B------:R-:W-:Y:S05]  /*5a90*/  BSYNC B0 ;  /* 0x0000000000007941 */ /* 0x000fea0003800000 */
.L_x_17973:
        /* <DEDUP_REMOVED lines=24> */
.L_x_17972:
[----:B------:R-:W-:Y:S05]  /*5c20*/  BSYNC B1 ;  /* 0x0000000000017941 */ /* 0x000fea0003800000 */
.L_x_17971:
        /* <DEDUP_REMOVED lines=33> */
.L_x_17989:
[----:B------:R-:W-:Y:S01]  /*5e40*/  FSETP.GEU.FTZ.AND P0, PT, R17, -R18, PT ;  /* 0x800000121100720b */ /* 0x000fe20003f1e000 */
[----:B------:R-:W-:-:S12]  /*5e50*/  FADD.FTZ R16, R16, -1 ;  /* 0xbf80000010107421 */ /* 0x000fd80000010000 */
[----:B------:R-:W-:Y:S02]  /*5e60*/  @!P0 FADD.FTZ R16, R16, -1 ;  /* 0xbf80000010108421 */ /* 0x000fe40000010000 */
.L_x_17988:
[----:B------:R-:W-:Y:S05]  /*5e70*/  BSYNC B2 ;  /* 0x0000000000027941 */ /* 0x000fea0003800000 */
.L_x_17987:
[----:B------:R-:W-:Y:S01]  /*5e80*/  FFMA.FTZ R11, -R18, R16, R11 ;  /* 0x00000010120b7223 */ /* 0x000fe2000001010b */
[----:B------:R-:W-:Y:S05]  /*5e90*/  BRA `(.L_x_17985) ;  /* 0x000001f000007947 */ /* 0x000fea0003800000 */
.L_x_17986:
        /* <DEDUP_REMOVED lines=15> */
.L_x_17992:
        /* <DEDUP_REMOVED lines=13> */
.L_x_17991:
[----:B------:R-:W-:Y:S05]  /*6060*/  BSYNC B2 ;  /* 0x0000000000027941 */ /* 0x000fea0003800000 */
.L_x_17990:
[----:B------:R-:W-:-:S04]  /*6070*/  FMUL.FTZ R16, R17, 1.1920928955078125e-07 ;  /* 0x3400000011107820 */ /* 0x000fc80000410000 */
[----:B------:R-:W-:Y:S02]  /*6080*/  FMUL.FTZ R11, R11, R16 ;  /* 0x000000100b0b7220 */ /* 0x000fe40000410000 */
.L_x_17985:
[----:B------:R-:W-:Y:S05]  /*6090*/  BSYNC B0 ;  /* 0x0000000000007941 */ /* 0x000fea0003800000 */
.L_x_17984:
[C---:B------:R-:W-:Y:S01]  /*60a0*/  FSETP.GTU.FTZ.AND P0, PT, |R11|.reuse, +INF , PT ;  /* 0x7f8000000b00780b */ /* 0x040fe20003f1c200 */
[----:B0-----:R-:W-:Y:S01]  /*60b0*/  HADD2.F32 R15, -RZ, R12.H0_H0 ;  /* 0x2000000cff0f7230 */ /* 0x001fe20000004100 */
        /* <DEDUP_REMOVED lines=22> */
.L_x_17983:
[----:B------:R-:W-:Y:S05]  /*6220*/  BSYNC B1 ;  /* 0x0000000000017941 */ /* 0x000fea0003800000 */
.L_x_17982:
        /* <DEDUP_REMOVED lines=16> */
.L_x_17995:
[----:B------:R-:W-:-:S13]  /*6330*/  ISETP.GE.AND P0, PT, R14, R13, PT ;  /* 0x0000000d0e00720c */ /* 0x000fda0003f06270 */
[----:B------:R-:W-:Y:S05]  /*6340*/  @P0 BRA `(.L_x_17997) ;  /* 0x000000c000000947 */ /* 0x000fea0003800000 */
[----:B-1----:R-:W-:Y:S01]  /*6350*/  IMAD.IADD R2, R0, 0x1, R14 ;  /* 0x0000000100027824 */ /* 0x002fe200078e020e */
[----:B------:R-:W-:Y:S01]  /*6360*/  IADD3 R14, R14, 0x80, RZ ;  /* 0x000000800e0e7810 */ /* 0x000fe20007ffe0ff */
[----:B------:R-:W-:-:S04]  /*6370*/  IMAD.MOV.U32 R3, RZ, RZ, 0x2 ;  /* 0x00000002ff037424 */ /* 0x000fc800078e00ff */
[----:B------:R-:W-:-:S05]  /*6380*/  IMAD.WIDE.U32 R2, R2, R3, c[0x0][0x178] ;  /* 0x00005e0002027625 */ /* 0x000fca00078e0003 */
[----:B------:R1:W-:Y:S02]  /*6390*/  STG.E.U16 [R2.64], R5 ;  /* 0x0000000502007986 */ /* 0x0003e4000c101504 */
.L_x_17996:
[----:B------:R-:W-:-:S13]  /*63a0*/  ISETP.GE.AND P0, PT, R14, R13, PT ;  /* 0x0000000d0e00720c */ /* 0x000fda0003f06270 */
[----:B------:R-:W-:Y:S05]  /*63b0*/  @P0 BRA `(.L_x_17998) ;  /* 0x000000c000000947 */ /* 0x000fea0003800000 */
[----:B-1----:R-:W-:Y:S01]  /*63c0*/  IMAD.IADD R2, R0, 0x1, R14 ;  /* 0x0000000100027824 */ /* 0x002fe200078e020e */
[----:B------:R-:W-:Y:S01]  /*63d0*/  IADD3 R14, R14, 0x80, RZ ;  /* 0x000000800e0e7810 */ /* 0x000fe20007ffe0ff */
[----:B------:R-:W-:-:S04]  /*63e0*/  IMAD.MOV.U32 R3, RZ, RZ, 0x2 ;  /* 0x00000002ff037424 */ /* 0x000fc800078e00ff */
[----:B------:R-:W-:-:S05]  /*63f0*/  IMAD.WIDE.U32 R2, R2, R3, c[0x0][0x178] ;  /* 0x00005e0002027625 */ /* 0x000fca00078e0003 */
[----:B------:R1:W-:Y:S02]  /*6400*/  STG.E.U16 [R2.64], R6 ;  /* 0x0000000602007986 */ /* 0x0003e4000c101504 */
.L_x_17997:
[----:B------:R-:W-:-:S13]  /*6410*/  ISETP.GE.AND P0, PT, R14, R13, PT ;  /* 0x0000000d0e00720c */ /* 0x000fda0003f06270 */
[----:B------:R-:W-:Y:S05]  /*6420*/  @P0 BRA `(.L_x_17999) ;  /* 0x000000d000000947 */ /* 0x000fea0003800000 */
[----:B-1----:R-:W-:Y:S01]  /*6430*/  IMAD.IADD R2, R0, 0x1, R14 ;  /* 0x0000000100027824 */ /* 0x002fe200078e020e */
[----:B------:R-:W-:Y:S01]  /*6440*/  IADD3 R14, R14, 0x80, RZ ;  /* 0x000000800e0e7810 */ /* 0x000fe20007ffe0ff */
[----:B------:R-:W-:-:S04]  /*6450*/  IMAD.MOV.U32 R3, RZ, RZ, 0x2 ;  /* 0x00000002ff037424 */ /* 0x000fc800078e00ff */
[----:B------:R-:W-:-:S05]  /*6460*/  IMAD.WIDE.U32 R2, R2, R3, c[0x0][0x178] ;  /* 0x00005e0002027625 */ /* 0x000fca00078e0003 */
[----:B------:R1:W-:Y:S02]  /*6470*/  STG.E.U16 [R2.64], R7 ;  /* 0x0000000702007986 */ /* 0x0003e4000c101504 */
.L_x_17998:
        /* <DEDUP_REMOVED lines=8> */
.L_x_17999:
[----:B------:R-:W-:Y:S05]  /*6500*/  BSYNC B1 ;  /* 0x0000000000017941 */ /* 0x000fea0003800000 */
.L_x_17994:
[----:B------:R-:W-:-:S13]  /*6510*/  ISETP.GE.AND P0, PT, R14, R13, PT ;  /* 0x0000000d0e00720c */ /* 0x000fda0003f06270 */
[----:B-1----:R-:W-:Y:S01]  /*6520*/  @!P0 IMAD.IADD R2, R0, 0x1, R14 ;  /* 0x0000000100028824 */ /* 0x002fe200078e020e */
[----:B------:R-:W-:Y:S01]  /*6530*/  @!P0 IADD3 R14, R14, 0x80, RZ ;  /* 0x000000800e0e8810 */ /* 0x000fe20007ffe0ff */
[----:B------:R-:W-:-:S04]  /*6540*/  @!P0 IMAD.MOV.U32 R3, RZ, RZ, 0x2 ;  /* 0x00000002ff038424 */ /* 0x000fc800078e00ff */
[----:B------:R-:W-:-:S05]  /*6550*/  @!P0 IMAD.WIDE.U32 R2, R2, R3, c[0x0][0x178] ;  /* 0x00005e0002028625 */ /* 0x000fca00078e0003 */
[----:B------:R1:W-:Y:S02]  /*6560*/  @!P0 STG.E.U16 [R2.64], R9 ;  /* 0x0000000902008986 */ /* 0x0003e4000c101504 */
.L_x_18000:
[----:B------:R-:W-:Y:S05]  /*6570*/  BSYNC B0 ;  /* 0x0000000000007941 */ /* 0x000fea0003800000 */
.L_x_17993:
        /* <DEDUP_REMOVED lines=8> */
.L_x_18001:
        /* <DEDUP_REMOVED lines=16> */
.L_x_32637:


//--------------------- .text._ZN2at6native29vectorized_elementwise_kernelILi4EZZZNS0_15binary_internal21div_floor_kernel_cudaERNS_18TensorIteratorBaseEENKUlvE0_clEvENKUlvE1_clEvEUlN3c104HalfEE_St5arrayIPcLm2EEEEviT0_T1_ --------------------------
	.section	.text._ZN2at6native29vectorized_elementwise_kernelILi4EZZZNS0_15binary_internal21div_floor_kernel_cudaERNS_18TensorIteratorBaseEENKUlvE0_clEvENKUlvE1_clEvEUlN3c104HalfEE_St5arrayIPcLm2EEEEviT0_T1_,"ax",@progbits
	.sectioninfo	@"SHI_REGISTERS=30"
	.align	128
        .global         _ZN2at6native29vectorized_elementwise_kernelILi4EZZZNS0_15binary_internal21div_floor_kernel_cudaERNS_18TensorIteratorBaseEENKUlvE0_clEvENKUlvE1_clEvEUlN3c104HalfEE_St5arrayIPcLm2EEEEviT0_T1_
        .type           _ZN2at6native29vectorized_elementwise_kernelILi4EZZZNS0_15binary_internal21div_floor_kernel_cudaERNS_18TensorIteratorBaseEENKUlvE0_clEvENKUlvE1_clEvEUlN3c104HalfEE_St5arrayIPcLm2EEEEviT0_T1_,@function
        .size           _ZN2at6native29vectorized_elementwise_kernelILi4EZZZNS0_15binary_internal21div_floor_kernel_cudaERNS_18TensorIteratorBaseEENKUlvE0_clEvENKUlvE1_clEvEUlN3c104HalfEE_St5arrayIPcLm2EEEEviT0_T1_,(.L_x_32638 - _ZN2at6native29vectorized_elementwise_kernelILi4EZZZNS0_15binary_internal21div_floor_kernel_cudaERNS_18TensorIteratorBaseEENKUlvE0_clEvENKUlvE1_clEvEUlN3c104HalfEE_St5arrayIPcLm2EEEEviT0_T1_)
        .other          _ZN2at6native29vectorized_elementwise_kernelILi4EZZZNS0_15binary_internal21div_floor_kernel_cudaERNS_18TensorIteratorBaseEENKUlvE0_clEvENKUlvE1_clEvEUlN3c104HalfEE_St5arrayIPcLm2EEEEviT0_T1_,@"STO_CUDA_ENTRY STV_DEFAULT"
_ZN2at6native29vectorized_elementwise_kernelILi4EZZZNS0_15binary_internal21div_floor_kernel_cudaERNS_18TensorIteratorBaseEENKUlvE0_clEvENKUlvE1_clEvEUlN3c104HalfEE_St5arrayIPcLm2EEEEviT0_T1_:
.text._ZN2at6native29vectorized_elementwise_kernelILi4EZZZNS0_15binary_internal21div_floor_kernel_cudaERNS_18TensorIteratorBaseEENKUlvE0_clEvENKUlvE1_clEvEUlN3c104HalfEE_St5arrayIPcLm2EEEEviT0_T1_:
        /* <DEDUP_REMOVED lines=42> */
.L_x_18008:
[----:B------:R-:W-:Y:S01]  /*02a0*/  FSETP.GEU.FTZ.AND P0, PT, R11, -R8, PT ;  /* 0x800000080b00720b */ /* 0x000fe20003f1e000 */
[----:B------:R-:W-:-:S12]  /*02b0*/  FADD.FTZ R13, R13, -1 ;  /* 0xbf8000000d0d7421 */ /* 0x000fd80000010000 */
[----:B------:R-:W-:Y:S02]  /*02c0*/  @!P0 FADD.FTZ R13, R13, -1 ;  /* 0xbf8000000d0d8421 */ /* 0x000fe40000010000 */
.L_x_18007:
[----:B------:R-:W-:Y:S05]  /*02d0*/  BSYNC B1 ;  /* 0x0000000000017941 */ /* 0x000fea0003800000 */
.L_x_18006:
[----:B------:R-:W-:Y:S01]  /*02e0*/  FFMA.FTZ R12, -R8, R13, R12 ;  /* 0x0000000d080c7223 */ /* 0x000fe2000001010c */
[----:B------:R-:W-:Y:S05]  /*02f0*/  BRA `(.L_x_18004) ;  /* 0x000001f000007947 */ /* 0x000fea0003800000 */
.L_x_18005:
        /* <DEDUP_REMOVED lines=15> */
.L_x_18011:
        /* <DEDUP_REMOVED lines=13> */
.L_x_18010:
[----:B------:R-:W-:Y:S05]  /*04c0*/  BSYNC B1 ;  /* 0x0000000000017941 */ /* 0x000fea0003800000 */
.L_x_18009:
[----:B------:R-:W-:-:S04]  /*04d0*/  FMUL.FTZ R10, R10, 1.1920928955078125e-07 ;  /* 0x340000000a0a7820 */ /* 0x000fc80000410000 */
[----:B------:R-:W-:Y:S02]  /*04e0*/  FMUL.FTZ R12, R17, R10 ;  /* 0x0000000a110c7220 */ /* 0x000fe40000410000 */
.L_x_18004:
[----:B0-----:R-:W-:Y:S05]  /*04f0*/  BSYNC B0 ;  /* 0x0000000000007941 */ /* 0x001fea0003800000 */
.L_x_18003:
        /* <DEDUP_REMOVED lines=26> */
.L_x_18013:
[----:B------:R-:W-:Y:S05]  /*06a0*/  BSYNC B0 ;  /* 0x0000000000007941 */ /* 0x000fea0003800000 */
.L_x_18012:
        /* <DEDUP_REMOVED lines=26> */
.L_x_18019:
[----:B------:R-:W-:Y:S01]  /*0850*/  FSETP.GEU.FTZ.AND P1, PT, R13, -R8, PT ;  /* 0x800000080d00720b */ /* 0x000fe20003f3e000 */
[----:B------:R-:W-:-:S12]  /*0860*/  FADD.FTZ R12, R12, -1 ;  /* 0xbf8000000c0c7421 */ /* 0x000fd80000010000 */
[----:B------:R-:W-:Y:S02]  /*0870*/  @!P1 FADD.FTZ R12, R12, -1 ;  /* 0xbf8000000c0c9421 */ /* 0x000fe40000010000 */
.L_x_18018:
[----:B------:R-:W-:Y:S05]  /*0880*/  BSYNC B1 ;  /* 0x0000000000017941 */ /* 0x000fea0003800000 */
.L_x_18017:
[----:B------:R-:W-:Y:S01]  /*0890*/  FFMA.FTZ R9, -R8, R12, R9 ;  /* 0x0000000c08097223 */ /* 0x000fe20000010109 */
[----:B------:R-:W-:Y:S05]  /*08a0*/  BRA `(.L_x_18015) ;  /* 0x000001f000007947 */ /* 0x000fea0003800000 */
.L_x_18016:
        /* <DEDUP_REMOVED lines=15> */
.L_x_18022:
        /* <DEDUP_REMOVED lines=13> */
.L_x_18021:
[----:B------:R-:W-:Y:S05]  /*0a70*/  BSYNC B1 ;  /* 0x0000000000017941 */ /* 0x000fea0003800000 */
.L_x_18020:
[----:B------:R-:W-:-:S04]  /*0a80*/  FMUL.FTZ R12, R11, 1.1920928955078125e-07 ;  /* 0x340000000b0c7820 */ /* 0x000fc80000410000 */
[----:B------:R-:W-:Y:S02]  /*0a90*/  FMUL.FTZ R9, R15, R12 ;  /* 0x0000000c0f097220 */ /* 0x000fe40000410000 */
.L_x_18015:
[----:B------:R-:W-:Y:S05]  /*0aa0*/  BSYNC B0 ;  /* 0x0000000000007941 */ /* 0x000fea0003800000 */
.L_x_18014:
        /* <DEDUP_REMOVED lines=25> */
.L_x_18024:
[----:B------:R-:W-:Y:S05]  /*0c40*/  BSYNC B0 ;  /* 0x0000000000007941 */ /* 0x000fea0003800000 */
.L_x_18023:
        /* <DEDUP_REMOVED lines=26> */
.L_x_18030:
[----:B------:R-:W-:Y:S01]  /*0df0*/  FSETP.GEU.FTZ.AND P1, PT, R15, -R8, PT ;  /* 0x800000080f00720b */ /* 0x000fe20003f3e000 */
[----:B------:R-:W-:-:S12]  /*0e00*/  FADD.FTZ R13, R13, -1 ;  /* 0xbf8000000d0d7421 */ /* 0x000fd80000010000 */
[----:B------:R-:W-:Y:S02]  /*0e10*/  @!P1 FADD.FTZ R13, R13, -1 ;  /* 0xbf8000000d0d9421 */ /* 0x000fe40000010000 */
.L_x_18029:
[----:B------:R-:W-:Y:S05]  /*0e20*/  BSYNC B1 ;  /* 0x0000000000017941 */ /* 0x000fea0003800000 */
.L_x_18028:
[----:B------:R-:W-:Y:S01]  /*0e30*/  FFMA.FTZ R10, -R8, R13, R10 ;  /* 0x0000000d080a7223 */ /* 0x000fe2000001010a */
[----:B------:R-:W-:Y:S05]  /*0e40*/  BRA `(.L_x_18026) ;  /* 0x000001f000007947 */ /* 0x000fea0003800000 */
.L_x_18027:
        /* <DEDUP_REMOVED lines=15> */
.L_x_18033:
        /* <DEDUP_REMOVED lines=13> */
.L_x_18032:
[----:B------:R-:W-:Y:S05]  /*1010*/  BSYNC B1 ;  /* 0x0000000000017941 */ /* 0x000fea0003800000 */
.L_x_18031:
[----:B------:R-:W-:-:S04]  /*1020*/  FMUL.FTZ R13, R12, 1.1920928955078125e-07 ;  /* 0x340000000c0d7820 */ /* 0x000fc80000410000 */
[----:B------:R-:W-:Y:S02]  /*1030*/  FMUL.FTZ R10, R16, R13 ;  /* 0x0000000d100a7220 */ /* 0x000fe40000410000 */
.L_x_18026:
[----:B------:R-:W-:Y:S05]  /*1040*/  BSYNC B0 ;  /* 0x0000000000007941 */ /* 0x000fea0003800000 */
.L_x_18025:
        /* <DEDUP_REMOVED lines=25> */
.L_x_18035:
[----:B------:R-:W-:Y:S05]  /*11e0*/  BSYNC B0 ;  /* 0x0000000000007941 */ /* 0x000fea0003800000 */
.L_x_18034:
        /* <DEDUP_REMOVED lines=26> */
.L_x_18041:
[----:B------:R-:W-:Y:S01]  /*1390*/  FSETP.GEU.FTZ.AND P1, PT, R13, -R8, PT ;  /* 0x800000080d00720b */ /* 0x000fe20003f3e000 */
[----:B------:R-:W-:-:S12]  /*13a0*/  FADD.FTZ R12, R12, -1 ;  /* 0xbf8000000c0c7421 */ /* 0x000fd80000010000 */
[----:B------:R-:W-:Y:S02]  /*13b0*/  @!P1 FADD.FTZ R12, R12, -1 ;  /* 0xbf8000000c0c9421 */ /* 0x000fe40000010000 */
.L_x_18040:
[----:B------:R-:W-:Y:S05]  /*13c0*/  BSYNC B1 ;  /* 0x0000000000017941 */ /* 0x000fea0003800000 */
.L_x_18039:
[----:B------:R-:W-:Y:S01]  /*13d0*/  FFMA.FTZ R11, -R8, R12, R11 ;  /* 0x0000000c080b7223 */ /* 0x000fe2000001010b */
[----:B------:R-:W-:Y:S05]  /*13e0*/  BRA `(.L_x_18037) ;  /* 0x000001f000007947 */ /* 0x000fea0003800000 */
.L_x_18038:
        /* <DEDUP_REMOVED lines=15> */
.L_x_18044:
        /* <DEDUP_REMOVED lines=13> */
.L_x_18043:
[----:B------:R-:W-:Y:S05]  /*15b0*/  BSYNC B1 ;  /* 0x0000000000017941 */ /* 0x000fea0003800000 */
.L_x_18042:
[----:B------:R-:W-:-:S04]  /*15c0*/  FMUL.FTZ R11, R12, 1.1920928955078125e-07 ;  /* 0x340000000c0b7820 */ /* 0x000fc80000410000 */
[----:B------:R-:W-:Y:S02]  /*15d0*/  FMUL.FTZ R11, R16, R11 ;  /* 0x0000000b100b7220 */ /* 0x000fe40000410000 */
.L_x_18037:
[----:B------:R-:W-:Y:S05]  /*15e0*/  BSYNC B0 ;  /* 0x0000000000007941 */ /* 0x000fea0003800000 */
.L_x_18036:
        /* <DEDUP_REMOVED lines=9> */
[----:B-----5:R-:W-:-:S05]  /*1680*/  HADD2.F32 R11, -RZ, R2.H0_H0 ;  /* 0x20000002ff0b7230 */ /* 0x020fca0000004100 */
        /* <DEDUP_REMOVED lines=15> */
.L_x_18046:
[----:B------:R-:W-:Y:S05]  /*1780*/  BSYNC B0 ;  /* 0x0000000000007941 */ /* 0x000fea0003800000 */
.L_x_18045:
        /* <DEDUP_REMOVED lines=26> */
.L_x_18052:
[----:B------:R-:W-:Y:S01]  /*1930*/  FSETP.GEU.FTZ.AND P1, PT, R15, -R8, PT ;  /* 0x800000080f00720b */ /* 0x000fe20003f3e000 */
[----:B------:R-:W-:-:S12]  /*1940*/  FADD.FTZ R13, R13, -1 ;  /* 0xbf8000000d0d7421 */ /* 0x000fd80000010000 */
[----:B------:R-:W-:Y:S02]  /*1950*/  @!P1 FADD.FTZ R13, R13, -1 ;  /* 0xbf8000000d0d9421 */ /* 0x000fe40000010000 */
.L_x_18051:
[----:B------:R-:W-:Y:S05]  /*1960*/  BSYNC B1 ;  /* 0x0000000000017941 */ /* 0x000fea0003800000 */
.L_x_18050:
[----:B------:R-:W-:Y:S01]  /*1970*/  FFMA.FTZ R12, -R8, R13, R12 ;  /* 0x0000000d080c7223 */ /* 0x000fe2000001010c */
[----:B------:R-:W-:Y:S05]  /*1980*/  BRA `(.L_x_18048) ;  /* 0x000001f000007947 */ /* 0x000fea0003800000 */
.L_x_18049:
        /* <DEDUP_REMOVED lines=15> */
.L_x_18055:
        /* <DEDUP_REMOVED lines=13> */
.L_x_18054:
[----:B------:R-:W-:Y:S05]  /*1b50*/  BSYNC B1 ;  /* 0x0000000000017941 */ /* 0x000fea0003800000 */
.L_x_18053:
[----:B------:R-:W-:-:S04]  /*1b60*/  FMUL.FTZ R13, R13, 1.1920928955078125e-07 ;  /* 0x340000000d0d7820 */ /* 0x000fc80000410000 */
[----:B------:R-:W-:Y:S02]  /*1b70*/  FMUL.FTZ R12, R12, R13 ;  /* 0x0000000d0c0c7220 */ /* 0x000fe40000410000 */
.L_x_18048:
[----:B------:R-:W-:Y:S05]  /*1b80*/  BSYNC B0 ;  /* 0x0000000000007941 */ /* 0x000fea0003800000 */
.L_x_18047:
        /* <DEDUP_REMOVED lines=25> */
.L_x_18057:
[----:B------:R-:W-:Y:S05]  /*1d20*/  BSYNC B0 ;  /* 0x0000000000007941 */ /* 0x000fea0003800000 */
.L_x_18056:
        /* <DEDUP_REMOVED lines=26> */
.L_x_18063:
[----:B------:R-:W-:Y:S01]  /*1ed0*/  FSETP.GEU.FTZ.AND P1, PT, R15, -R8, PT ;  /* 0x800000080f00720b */ /* 0x000fe20003f3e000 */
[----:B------:R-:W-:-:S12]  /*1ee0*/  FADD.FTZ R14, R14, -1 ;  /* 0xbf8000000e0e7421 */ /* 0x000fd80000010000 */
[----:B------:R-:W-:Y:S02]  /*1ef0*/  @!P1 FADD.FTZ R14, R14, -1 ;  /* 0xbf8000000e0e9421 */ /* 0x000fe40000010000 */
.L_x_18062:
[----:B------:R-:W-:Y:S05]  /*1f00*/  BSYNC B1 ;  /* 0x0000000000017941 */ /* 0x000fea0003800000 */
.L_x_18061:
[----:B------:R-:W-:Y:S01]  /*1f10*/  FFMA.FTZ R11, -R8, R14, R11 ;  /* 0x0000000e080b7223 */ /* 0x000fe2000001010b */
[----:B------:R-:W-:Y:S05]  /*1f20*/  BRA `(.L_x_18059) ;  /* 0x000001f000007947 */ /* 0x000fea0003800000 */
.L_x_18060:
        /* <DEDUP_REMOVED lines=15> */
.L_x_18066:
        /* <DEDUP_REMOVED lines=13> */
.L_x_18065:
[----:B------:R-:W-:Y:S05]  /*20f0*/  BSYNC B1 ;  /* 0x0000000000017941 */ /* 0x000fea0003800000 */
.L_x_18064:
[----:B------:R-:W-:-:S04]  /*2100*/  FMUL.FTZ R14, R13, 1.1920928955078125e-07 ;  /* 0x340000000d0e7820 */ /* 0x000fc80000410000 */
[----:B------:R-:W-:Y:S02]  /*2110*/  FMUL.FTZ R11, R11, R14 ;  /* 0x0000000e0b0b7220 */ /* 0x000fe40000410000 */
.L_x_18059:
[----:B------:R-:W-:Y:S05]  /*2120*/  BSYNC B0 ;  /* 0x0000000000007941 */ /* 0x000fea0003800000 */
.L_x_18058:
        /* <DEDUP_REMOVED lines=25> */
.L_x_18068:
[----:B------:R-:W-:Y:S05]  /*22c0*/  BSYNC B0 ;  /* 0x0000000000007941 */ /* 0x000fea0003800000 */
.L_x_18067:
        /* <DEDUP_REMOVED lines=26> */
.L_x_18074:
[----:B------:R-:W-:Y:S01]  /*2470*/  FSETP.GEU.FTZ.AND P1, PT, R17, -R8, PT ;  /* 0x800000081100720b */ /* 0x000fe20003f3e000 */
[----:B------:R-:W-:-:S12]  /*2480*/  FADD.FTZ R15, R15, -1 ;  /* 0xbf8000000f0f7421 */ /* 0x000fd80000010000 */
[----:B------:R-:W-:Y:S02]  /*2490*/  @!P1 FADD.FTZ R15, R15, -1 ;  /* 0xbf8000000f0f9421 */ /* 0x000fe40000010000 */
.L_x_18073:
[----:B------:R-:W-:Y:S05]  /*24a0*/  BSYNC B1 ;  /* 0x0000000000017941 */ /* 0x000fea0003800000 */
.L_x_18072:
[----:B------:R-:W-:Y:S01]  /*24b0*/  FFMA.FTZ R12, -R8, R15, R12 ;  /* 0x0000000f080c7223 */ /* 0x000fe2000001010c */
[----:B------:R-:W-:Y:S05]  /*24c0*/  BRA `(.L_x_18070) ;  /* 0x000001f000007947 */ /* 0x000fea0003800000 */
.L_x_18071:
        /* <DEDUP_REMOVED lines=15> */
.L_x_18077:
        /* <DEDUP_REMOVED lines=13> */
.L_x_18076:
[----:B------:R-:W-:Y:S05]  /*2690*/  BSYNC B1 ;  /* 0x0000000000017941 */ /* 0x000fea0003800000 */
.L_x_18075:
[----:B------:R-:W-:-:S04]  /*26a0*/  FMUL.FTZ R15, R14, 1.1920928955078125e-07 ;  /* 0x340000000e0f7820 */ /* 0x000fc80000410000 */
[----:B------:R-:W-:Y:S02]  /*26b0*/  FMUL.FTZ R12, R12, R15 ;  /* 0x0000000f0c0c7220 */ /* 0x000fe40000410000 */
.L_x_18070:
[----:B------:R-:W-:Y:S05]  /*26c0*/  BSYNC B0 ;  /* 0x0000000000007941 */ /* 0x000fea0003800000 */
.L_x_18069:
        /* <DEDUP_REMOVED lines=25> */
.L_x_18079:
[----:B------:R-:W-:Y:S05]  /*2860*/  BSYNC B0 ;  /* 0x0000000000007941 */ /* 0x000fea0003800000 */
.L_x_18078:
        /* <DEDUP_REMOVED lines=26> */
.L_x_18085:
[----:B------:R-:W-:Y:S01]  /*2a10*/  FSETP.GEU.FTZ.AND P1, PT, R15, -R8, PT ;  /* 0x800000080f00720b */ /* 0x000fe20003f3e000 */
[----:B------:R-:W-:-:S12]  /*2a20*/  FADD.FTZ R14, R14, -1 ;  /* 0xbf8000000e0e7421 */ /* 0x000fd80000010000 */
[----:B------:R-:W-:Y:S02]  /*2a30*/  @!P1 FADD.FTZ R14, R14, -1 ;  /* 0xbf8000000e0e9421 */ /* 0x000fe40000010000 */
.L_x_18084:
[----:B------:R-:W-:Y:S05]  /*2a40*/  BSYNC B1 ;  /* 0x0000000000017941 */ /* 0x000fea0003800000 */
.L_x_18083:
[----:B------:R-:W-:Y:S01]  /*2a50*/  FFMA.FTZ R13, -R8, R14, R13 ;  /* 0x0000000e080d7223 */ /* 0x000fe2000001010d */
[----:B------:R-:W-:Y:S05]  /*2a60*/  BRA `(.L_x_18081) ;  /* 0x000001f000007947 */ /* 0x000fea0003800000 */
.L_x_18082:
        /* <DEDUP_REMOVED lines=15> */
.L_x_18088:
        /* <DEDUP_REMOVED lines=13> */
.L_x_18087:
[----:B------:R-:W-:Y:S05]  /*2c30*/  BSYNC B1 ;  /* 0x0000000000017941 */ /* 0x000fea0003800000 */
.L_x_18086:
[----:B------:R-:W-:-:S04]  /*2c40*/  FMUL.FTZ R13, R13, 1.1920928955078125e-07 ;  /* 0x340000000d0d7820 */ /* 0x000fc80000410000 */
[----:B------:R-:W-:Y:S02]  /*2c50*/  FMUL.FTZ R13, R8, R13 ;  /* 0x0000000d080d7220 */ /* 0x000fe40000410000 */
.L_x_18081:
[----:B------:R-:W-:Y:S05]  /*2c60*/  BSYNC B0 ;  /* 0x0000000000007941 */ /* 0x000fea0003800000 */
.L_x_18080:
        /* <DEDUP_REMOVED lines=29> */
.L_x_18090:
[----:B-1----:R-:W-:Y:S05]  /*2e40*/  BSYNC B0 ;  /* 0x0000000000007941 */ /* 0x002fea0003800000 */
.L_x_18089:
[----:B------:R-:W-:-:S05]  /*2e50*/  PRMT R3, R12, 0x5410, R6 ;  /* 0x000054100c037816 */ /* 0x000fca0000000006 */
[----:B------:R-:W-:Y:S01]  /*2e60*/  STG.E.64 [R4.64+0x400], R2 ;  /* 0x0004000204007986 */ /* 0x000fe2000c101b04 */
[----:B------:R-:W-:Y:S05]  /*2e70*/  EXIT ;  /* 0x000000000000794d */ /* 0x000fea0003800000 */
.L_x_18002:
        /* <DEDUP_REMOVED lines=88> */
.L_x_18098:
[----:B------:R-:W-:Y:S01]  /*3400*/  FSETP.GEU.FTZ.AND P0, PT, R5, -R6, PT ;  /* 0x800000060500720b */ /* 0x000fe20003f1e000 */
[----:B------:R-:W-:-:S12]  /*3410*/  FADD.FTZ R4, R4, -1 ;  /* 0xbf80000004047421 */ /* 0x000fd80000010000 */
[----:B------:R-:W-:Y:S02]  /*3420*/  @!P0 FADD.FTZ R4, R4, -1 ;  /* 0xbf80000004048421 */ /* 0x000fe40000010000 */
.L_x_18097:
[----:B------:R-:W-:Y:S05]  /*3430*/  BSYNC B2 ;  /* 0x0000000000027941 */ /* 0x000fea0003800000 */
.L_x_18096:
[----:B------:R-:W-:Y:S01]  /*3440*/  FFMA.FTZ R3, -R6, R4, R3 ;  /* 0x0000000406037223 */ /* 0x000fe20000010103 */
[----:B------:R-:W-:Y:S05]  /*3450*/  BRA `(.L_x_18094) ;  /* 0x000001f000007947 */ /* 0x000fea0003800000 */
.L_x_18095:
        /* <DEDUP_REMOVED lines=15> */
.L_x_18101:
        /* <DEDUP_REMOVED lines=13> */
.L_x_18100:
[----:B------:R-:W-:Y:S05]  /*3620*/  BSYNC B2 ;  /* 0x0000000000027941 */ /* 0x000fea0003800000 */
.L_x_18099:
[----:B------:R-:W-:-:S04]  /*3630*/  FMUL.FTZ R4, R4, 1.1920928955078125e-07 ;  /* 0x3400000004047820 */ /* 0x000fc80000410000 */
[----:B------:R-:W-:Y:S02]  /*3640*/  FMUL.FTZ R3, R3, R4 ;  /* 0x0000000403037220 */ /* 0x000fe40000410000 */
.L_x_18094:
[----:B------:R-:W-:Y:S05]  /*3650*/  BSYNC B0 ;  /* 0x0000000000007941 */ /* 0x000fea0003800000 */
.L_x_18093:
        /* <DEDUP_REMOVED lines=24> */
.L_x_18092:
[----:B------:R-:W-:Y:S05]  /*37e0*/  BSYNC B1 ;  /* 0x0000000000017941 */ /* 0x000fea0003800000 */
.L_x_18091:
        /* <DEDUP_REMOVED lines=33> */
.L_x_18109:
[----:B------:R-:W-:Y:S01]  /*3a00*/  FSETP.GEU.FTZ.AND P0, PT, R7, -R8, PT ;  /* 0x800000080700720b */ /* 0x000fe20003f1e000 */
[----:B------:R-:W-:-:S12]  /*3a10*/  FADD.FTZ R6, R6, -1 ;  /* 0xbf80000006067421 */ /* 0x000fd80000010000 */
[----:B------:R-:W-:Y:S02]  /*3a20*/  @!P0 FADD.FTZ R6, R6, -1 ;  /* 0xbf80000006068421 */ /* 0x000fe40000010000 */
.L_x_18108:
[----:B------:R-:W-:Y:S05]  /*3a30*/  BSYNC B2 ;  /* 0x0000000000027941 */ /* 0x000fea0003800000 */
.L_x_18107:
[----:B------:R-:W-:Y:S01]  /*3a40*/  FFMA.FTZ R5, -R8, R6, R5 ;  /* 0x0000000608057223 */ /* 0x000fe20000010105 */
[----:B------:R-:W-:Y:S05]  /*3a50*/  BRA `(.L_x_18105) ;  /* 0x000001f000007947 */ /* 0x000fea0003800000 */
.L_x_18106:
        /* <DEDUP_REMOVED lines=15> */
.L_x_18112:
        /* <DEDUP_REMOVED lines=13> */
.L_x_18111:
[----:B------:R-:W-:Y:S05]  /*3c20*/  BSYNC B2 ;  /* 0x0000000000027941 */ /* 0x000fea0003800000 */
.L_x_18110:
[----:B------:R-:W-:-:S04]  /*3c30*/  FMUL.FTZ R8, R8, 1.1920928955078125e-07 ;  /* 0x3400000008087820 */ /* 0x000fc80000410000 */
[----:B------:R-:W-:Y:S02]  /*3c40*/  FMUL.FTZ R5, R5, R8 ;  /* 0x0000000805057220 */ /* 0x000fe40000410000 */
.L_x_18105:
[----:B------:R-:W-:Y:S05]  /*3c50*/  BSYNC B0 ;  /* 0x0000000000007941 */ /* 0x000fea0003800000 */
.L_x_18104:
        /* <DEDUP_REMOVED lines=24> */
.L_x_18103:
[----:B------:R-:W-:Y:S05]  /*3de0*/  BSYNC B1 ;  /* 0x0000000000017941 */ /* 0x000fea0003800000 */
.L_x_18102:
        /* <DEDUP_REMOVED lines=33> */
.L_x_18120:
[----:B------:R-:W-:Y:S01]  /*4000*/  FSETP.GEU.FTZ.AND P0, PT, R8, -R9, PT ;  /* 0x800000090800720b */ /* 0x000fe20003f1e000 */
[----:B------:R-:W-:-:S12]  /*4010*/  FADD.FTZ R7, R7, -1 ;  /* 0xbf80000007077421 */ /* 0x000fd80000010000 */
[----:B------:R-:W-:Y:S02]  /*4020*/  @!P0 FADD.FTZ R7, R7, -1 ;  /* 0xbf80000007078421 */ /* 0x000fe40000010000 */
.L_x_18119:
[----:B------:R-:W-:Y:S05]  /*4030*/  BSYNC B2 ;  /* 0x0000000000027941 */ /* 0x000fea0003800000 */
.L_x_18118:
[----:B------:R-:W-:Y:S01]  /*4040*/  FFMA.FTZ R6, -R9, R7, R6 ;  /* 0x0000000709067223 */ /* 0x000fe20000010106 */
[----:B------:R-:W-:Y:S05]  /*4050*/  BRA `(.L_x_18116) ;  /* 0x000001f000007947 */ /* 0x000fea0003800000 */
.L_x_18117:
        /* <DEDUP_REMOVED lines=15> */
.L_x_18123:
        /* <DEDUP_REMOVED lines=13> */
.L_x_18122:
[----:B------:R-:W-:Y:S05]  /*4220*/  BSYNC B2 ;  /* 0x0000000000027941 */ /* 0x000fea0003800000 */
.L_x_18121:
[----:B------:R-:W-:-:S04]  /*4230*/  FMUL.FTZ R9, R9, 1.1920928955078125e-07 ;  /* 0x3400000009097820 */ /* 0x000fc80000410000 */
[----:B------:R-:W-:Y:S02]  /*4240*/  FMUL.FTZ R6, R6, R9 ;  /* 0x0000000906067220 */ /* 0x000fe40000410000 */
.L_x_18116:
[----:B------:R-:W-:Y:S05]  /*4250*/  BSYNC B0 ;  /* 0x0000000000007941 */ /* 0x000fea0003800000 */
.L_x_18115:
        /* <DEDUP_REMOVED lines=24> */
.L_x_18114:
[----:B------:R-:W-:Y:S05]  /*43e0*/  BSYNC B1 ;  /* 0x0000000000017941 */ /* 0x000fea0003800000 */
.L_x_18113:
        /* <DEDUP_REMOVED lines=33> */
.L_x_18131:
[----:B------:R-:W-:Y:S01]  /*4600*/  FSETP.GEU.FTZ.AND P0, PT, R9, -R10, PT ;  /* 0x8000000a0900720b */ /* 0x000fe20003f1e000 */
[----:B------:R-:W-:-:S12]  /*4610*/  FADD.FTZ R8, R8, -1 ;  /* 0xbf80000008087421 */ /* 0x000fd80000010000 */
[----:B------:R-:W-:Y:S02]  /*4620*/  @!P0 FADD.FTZ R8, R8, -1 ;  /* 0xbf80000008088421 */ /* 0x000fe40000010000 */
.L_x_18130:
[----:B------:R-:W-:Y:S05]  /*4630*/  BSYNC B2 ;  /* 0x0000000000027941 */ /* 0x000fea0003800000 */
.L_x_18129:
[----:B------:R-:W-:Y:S01]  /*4640*/  FFMA.FTZ R7, -R10, R8, R7 ;  /* 0x000000080a077223 */ /* 0x000fe20000010107 */
[----:B------:R-:W-:Y:S05]  /*4650*/  BRA `(.L_x_18127) ;  /* 0x000001f000007947 */ /* 0x000fea0003800000 */
.L_x_18128:
        /* <DEDUP_REMOVED lines=15> */
.L_x_18134:
        /* <DEDUP_REMOVED lines=13> */
.L_x_18133:
[----:B------:R-:W-:Y:S05]  /*4820*/  BSYNC B2 ;  /* 0x0000000000027941 */ /* 0x000fea0003800000 */
.L_x_18132:
[----:B------:R-:W-:-:S04]  /*4830*/  FMUL.FTZ R10, R10, 1.1920928955078125e-07 ;  /* 0x340000000a0a7820 */ /* 0x000fc80000410000 */
[----:B------:R-:W-:Y:S02]  /*4840*/  FMUL.FTZ R7, R7, R10 ;  /* 0x0000000a07077220 */ /* 0x000fe40000410000 */
.L_x_18127:
[----:B------:R-:W-:Y:S05]  /*4850*/  BSYNC B0 ;  /* 0x0000000000007941 */ /* 0x000fea0003800000 */
.L_x_18126:
        /* <DEDUP_REMOVED lines=24> */
.L_x_18125:
[----:B------:R-:W-:Y:S05]  /*49e0*/  BSYNC B1 ;  /* 0x0000000000017941 */ /* 0x000fea0003800000 */
.L_x_18124:
        /* <DEDUP_REMOVED lines=33> */
.L_x_18142:
[----:B------:R-:W-:Y:S01]  /*4c00*/  FSETP.GEU.FTZ.AND P0, PT, R10, -R11, PT ;  /* 0x8000000b0a00720b */ /* 0x000fe20003f1e000 */
[----:B------:R-:W-:-:S12]  /*4c10*/  FADD.FTZ R9, R9, -1 ;  /* 0xbf80000009097421 */ /* 0x000fd80000010000 */
[----:B------:R-:W-:Y:S02]  /*4c20*/  @!P0 FADD.FTZ R9, R9, -1 ;  /* 0xbf80000009098421 */ /* 0x000fe40000010000 */
.L_x_18141:
[----:B------:R-:W-:Y:S05]  /*4c30*/  BSYNC B2 ;  /* 0x0000000000027941 */ /* 0x000fea0003800000 */
.L_x_18140:
[----:B------:R-:W-:Y:S01]  /*4c40*/  FFMA.FTZ R8, -R11, R9, R8 ;  /* 0x000000090b087223 */ /* 0x000fe20000010108 */
[----:B------:R-:W-:Y:S05]  /*4c50*/  BRA `(.L_x_18138) ;  /* 0x000001f000007947 */ /* 0x000fea0003800000 */
.L_x_18139:
        /* <DEDUP_REMOVED lines=15> */
.L_x_18145:
        /* <DEDUP_REMOVED lines=13> */
.L_x_18144:
[----:B------:R-:W-:Y:S05]  /*4e20*/  BSYNC B2 ;  /* 0x0000000000027941 */ /* 0x000fea0003800000 */
.L_x_18143:
[----:B------:R-:W-:-:S04]  /*4e30*/  FMUL.FTZ R11, R11, 1.1920928955078125e-07 ;  /* 0x340000000b0b7820 */ /* 0x000fc80000410000 */
[----:B------:R-:W-:Y:S02]  /*4e40*/  FMUL.FTZ R8, R8, R11 ;  /* 0x0000000b08087220 */ /* 0x000fe40000410000 */
.L_x_18138:
[----:B------:R-:W-:Y:S05]  /*4e50*/  BSYNC B0 ;  /* 0x0000000000007941 */ /* 0x000fea0003800000 */
.L_x_18137:
        /* <DEDUP_REMOVED lines=24> */
.L_x_18136:
[----:B------:R-:W-:Y:S05]  /*4fe0*/  BSYNC B1 ;  /* 0x0000000000017941 */ /* 0x000fea0003800000 */
.L_x_18135:
        /* <DEDUP_REMOVED lines=33> */
.L_x_18153:
[----:B------:R-:W-:Y:S01]  /*5200*/  FSETP.GEU.FTZ.AND P0, PT, R11, -R18, PT ;  /* 0x800000120b00720b */ /* 0x000fe20003f1e000 */
[----:B------:R-:W-:-:S12]  /*5210*/  FADD.FTZ R10, R10, -1 ;  /* 0xbf8000000a0a7421 */ /* 0x000fd80000010000 */
[----:B------:R-:W-:Y:S02]  /*5220*/  @!P0 FADD.FTZ R10, R10, -1 ;  /* 0xbf8000000a0a8421 */ /* 0x000fe40000010000 */
.L_x_18152:
[----:B------:R-:W-:Y:S05]  /*5230*/  BSYNC B2 ;  /* 0x0000000000027941 */ /* 0x000fea0003800000 */
.L_x_18151:
[----:B------:R-:W-:Y:S01]  /*5240*/  FFMA.FTZ R9, -R18, R10, R9 ;  /* 0x0000000a12097223 */ /* 0x000fe20000010109 */
[----:B------:R-:W-:Y:S05]  /*5250*/  BRA `(.L_x_18149) ;  /* 0x000001f000007947 */ /* 0x000fea0003800000 */
.L_x_18150:
        /* <DEDUP_REMOVED lines=15> */
.L_x_18156:
        /* <DEDUP_REMOVED lines=13> */
.L_x_18155:
[----:B------:R-:W-:Y:S05]  /*5420*/  BSYNC B2 ;  /* 0x0000000000027941 */ /* 0x000fea0003800000 */
.L_x_18154:
[----:B0-----:R-:W-:-:S04]  /*5430*/  FMUL.FTZ R10, R17, 1.1920928955078125e-07 ;  /* 0x34000000110a7820 */ /* 0x001fc80000410000 */
[----:B------:R-:W-:Y:S02]  /*5440*/  FMUL.FTZ R9, R9, R10 ;  /* 0x0000000a09097220 */ /* 0x000fe40000410000 */
.L_x_18149:
[----:B------:R-:W-:Y:S05]  /*5450*/  BSYNC B0 ;  /* 0x0000000000007941 */ /* 0x000fea0003800000 */
.L_x_18148:
        /* <DEDUP_REMOVED lines=24> */
.L_x_18147:
[----:B------:R-:W-:Y:S05]  /*55e0*/  BSYNC B1 ;  /* 0x0000000000017941 */ /* 0x000fea0003800000 */
.L_x_18146:
        /* <DEDUP_REMOVED lines=33> */
.L_x_18164:
[----:B------:R-:W-:Y:S01]  /*5800*/  FSETP.GEU.FTZ.AND P0, PT, R16, -R17, PT ;  /* 0x800000111000720b */ /* 0x000fe20003f1e000 */
[----:B------:R-:W-:-:S12]  /*5810*/  FADD.FTZ R11, R11, -1 ;  /* 0xbf8000000b0b7421 */ /* 0x000fd80000010000 */
[----:B------:R-:W-:Y:S02]  /*5820*/  @!P0 FADD.FTZ R11, R11, -1 ;  /* 0xbf8000000b0b8421 */ /* 0x000fe40000010000 */
.L_x_18163:
[----:B------:R-:W-:Y:S05]  /*5830*/  BSYNC B2 ;  /* 0x0000000000027941 */ /* 0x000fea0003800000 */
.L_x_18162:
[----:B------:R-:W-:Y:S01]  /*5840*/  FFMA.FTZ R10, -R17, R11, R10 ;  /* 0x0000000b110a7223 */ /* 0x000fe2000001010a */
[----:B------:R-:W-:Y:S05]  /*5850*/  BRA `(.L_x_18160) ;  /* 0x000001f000007947 */ /* 0x000fea0003800000 */
.L_x_18161:
        /* <DEDUP_REMOVED lines=15> */
.L_x_18167:
        /* <DEDUP_REMOVED lines=13> */
.L_x_18166:
[----:B------:R-:W-:Y:S05]  /*5a20*/  BSYNC B2 ;  /* 0x0000000000027941 */ /* 0x000fea0003800000 */
.L_x_18165:
[----:B------:R-:W-:-:S04]  /*5a30*/  FMUL.FTZ R17, R17, 1.1920928955078125e-07 ;  /* 0x3400000011117820 */ /* 0x000fc80000410000 */
[----:B------:R-:W-:Y:S02]  /*5a40*/  FMUL.FTZ R10, R10, R17 ;  /* 0x000000110a0a7220 */ /* 0x000fe40000410000 */
.L_x_18160:
[----:B------:R-:W-:Y:S05]  /*5a50*/  BSYNC B0 ;  /* 0x0000000000007941 */ /* 0x000fea0003800000 */
.L_x_18159:
        /* <DEDUP_REMOVED lines=24> */
.L_x_18158:
[----:B------:R-:W-:Y:S05]  /*5be0*/  BSYNC B1 ;  /* 0x0000000000017941 */ /* 0x000fea0003800000 */
.L_x_18157:
        /* <DEDUP_REMOVED lines=33> */
.L_x_18175:
[----:B------:R-:W-:Y:S01]  /*5e00*/  FSETP.GEU.FTZ.AND P0, PT, R17, -R18, PT ;  /* 0x800000121100720b */ /* 0x000fe20003f1e000 */
[----:B------:R-:W-:-:S12]  /*5e10*/  FADD.FTZ R16, R16, -1 ;  /* 0xbf80000010107421 */ /* 0x000fd80000010000 */
[----:B------:R-:W-:Y:S02]  /*5e20*/  @!P0 FADD.FTZ R16, R16, -1 ;  /* 0xbf80000010108421 */ /* 0x000fe40000010000 */
.L_x_18174:
[----:B------:R-:W-:Y:S05]  /*5e30*/  BSYNC B2 ;  /* 0x0000000000027941 */ /* 0x000fea0003800000 */
.L_x_18173:
[----:B------:R-:W-:Y:S01]  /*5e40*/  FFMA.FTZ R11, -R18, R16, R11 ;  /* 0x00000010120b7223 */ /* 0x000fe2000001010b */
[----:B------:R-:W-:Y:S05]  /*5e50*/  BRA `(.L_x_18171) ;  /* 0x000001f000007947 */ /* 0x000fea0003800000 */
.L_x_18172:
        /* <DEDUP_REMOVED lines=15> */
.L_x_18178:
        /* <DEDUP_REMOVED lines=13> */
.L_x_18177:
[----:B------:R-:W-:Y:S05]  /*6020*/  BSYNC B2 ;  /* 0x0000000000027941 */ /* 0x000fea0003800000 */
.L_x_18176:
[----:B------:R-:W-:-:S04]  /*6030*/  FMUL.FTZ R16, R17, 1.1920928955078125e-07 ;  /* 0x3400000011107820 */ /* 0x000fc80000410000 */
[----:B------:R-:W-:Y:S02]  /*6040*/  FMUL.FTZ R11, R11, R16 ;  /* 0x000000100b0b7220 */ /* 0x000fe40000410000 */
.L_x_18171:
[----:B------:R-:W-:Y:S05]  /*6050*/  BSYNC B0 ;  /* 0x0000000000007941 */ /* 0x000fea0003800000 */
.L_x_18170:
        /* <DEDUP_REMOVED lines=24> */
.L_x_18169:
[----:B------:R-:W-:Y:S05]  /*61e0*/  BSYNC B1 ;  /* 0x0000000000017941 */ /* 0x000fea0003800000 */
.L_x_18168:
        /* <DEDUP_REMOVED lines=16> */
.L_x_18181:
[----:B------:R-:W-:-:S13]  /*62f0*/  ISETP.GE.AND P0, PT, R14, R13, PT ;  /* 0x0000000d0e00720c */ /* 0x000fda0003f06270 */
[----:B------:R-:W-:Y:S05]  /*6300*/  @P0 BRA `(.L_x_18183) ;  /* 0x000000c000000947 */ /* 0x000fea0003800000 */
[----:B-1----:R-:W-:Y:S01]  /*6310*/  IMAD.IADD R2, R0, 0x1, R14 ;  /* 0x0000000100027824 */ /* 0x002fe200078e020e */
[----:B------:R-:W-:Y:S01]  /*6320*/  IADD3 R14, R14, 0x80, RZ ;  /* 0x000000800e0e7810 */ /* 0x000fe20007ffe0ff */
[----:B------:R-:W-:-:S04]  /*6330*/  IMAD.MOV.U32 R3, RZ, RZ, 0x2 ;  /* 0x00000002ff037424 */ /* 0x000fc800078e00ff */
[----:B------:R-:W-:-:S05]  /*6340*/  IMAD.WIDE.U32 R2, R2, R3, c[0x0][0x178] ;  /* 0x00005e0002027625 */ /* 0x000fca00078e0003 */
[----:B------:R1:W-:Y:S02]  /*6350*/  STG.E.U16 [R2.64], R5 ;  /* 0x0000000502007986 */ /* 0x0003e4000c101504 */
.L_x_18182:
[----:B------:R-:W-:-:S13]  /*6360*/  ISETP.GE.AND P0, PT, R14, R13, PT ;  /* 0x0000000d0e00720c */ /* 0x000fda0003f06270 */
[----:B------:R-:W-:Y:S05]  /*6370*/  @P0 BRA `(.L_x_18184) ;  /* 0x000000c000000947 */ /* 0x000fea0003800000 */
[----:B-1----:R-:W-:Y:S01]  /*6380*/  IMAD.IADD R2, R0, 0x1, R14 ;  /* 0x0000000100027824 */ /* 0x002fe200078e020e */
[----:B------:R-:W-:Y:S01]  /*6390*/  IADD3 R14, R14, 0x80, RZ ;  /* 0x000000800e0e7810 */ /* 0x000fe20007ffe0ff */
[----:B------:R-:W-:-:S04]  /*63a0*/  IMAD.MOV.U32 R3, RZ, RZ, 0x2 ;  /* 0x00000002ff037424 */ /* 0x000fc800078e00ff */
[----:B------:R-:W-:-:S05]  /*63b0*/  IMAD.WIDE.U32 R2, R2, R3, c[0x0][0x178] ;  /* 0x00005e0002027625 */ /* 0x000fca00078e0003 */
[----:B------:R1:W-:Y:S02]  /*63c0*/  STG.E.U16 [R2.64], R6 ;  /* 0x0000000602007986 */ /* 0x0003e4000c101504 */
.L_x_18183:
[----:B------:R-:W-:-:S13]  /*63d0*/  ISETP.GE.AND P0, PT, R14, R13, PT ;  /* 0x0000000d0e00720c */ /* 0x000fda0003f06270 */
[----:B------:R-:W-:Y:S05]  /*63e0*/  @P0 BRA `(.L_x_18185) ;  /* 0x000000d000000947 */ /* 0x000fea0003800000 */
[----:B-1----:R-:W-:Y:S01]  /*63f0*/  IMAD.IADD R2, R0, 0x1, R14 ;  /* 0x0000000100027824 */ /* 0x002fe200078e020e */
[----:B------:R-:W-:Y:S01]  /*6400*/  IADD3 R14, R14, 0x80, RZ ;  /* 0x000000800e0e7810 */ /* 0x000fe20007ffe0ff */
[----:B------:R-:W-:-:S04]  /*6410*/  IMAD.MOV.U32 R3, RZ, RZ, 0x2 ;  /* 0x00000002ff037424 */ /* 0x000fc800078e00ff */
[----:B------:R-:W-:-:S05]  /*6420*/  IMAD.WIDE.U32 R2, R2, R3, c[0x0][0x178] ;  /* 0x00005e0002027625 */ /* 0x000fca00078e0003 */
[----:B------:R1:W-:Y:S02]  /*6430*/  STG.E.U16 [R2.64], R7 ;  /* 0x0000000702007986 */ /* 0x0003e4000c101504 */
.L_x_18184:
        /* <DEDUP_REMOVED lines=8> */
.L_x_18185:
[----:B------:R-:W-:Y:S05]  /*64c0*/  BSYNC B1 ;  /* 0x0000000000017941 */ /* 0x000fea0003800000 */
.L_x_18180:
[----:B------:R-:W-:-:S13]  /*64d0*/  ISETP.GE.AND P0, PT, R14, R13, PT ;  /* 0x0000000d0e00720c */ /* 0x000fda0003f06270 */
[----:B-1----:R-:W-:Y:S01]  /*64e0*/  @!P0 IMAD.IADD R2, R0, 0x1, R14 ;  /* 0x0000000100028824 */ /* 0x002fe200078e020e */
[----:B------:R-:W-:Y:S01]  /*64f0*/  @!P0 IADD3 R14, R14, 0x80, RZ ;  /* 0x000000800e0e8810 */ /* 0x000fe20007ffe0ff */
[----:B------:R-:W-:-:S04]  /*6500*/  @!P0 IMAD.MOV.U32 R3, RZ, RZ, 0x2 ;  /* 0x00000002ff038424 */ /* 0x000fc800078e00ff */
[----:B------:R-:W-:-:S05]  /*6510*/  @!P0 IMAD.WIDE.U32 R2, R2, R3, c[0x0][0x178] ;  /* 0x00005e0002028625 */ /* 0x000fca00078e0003 */
[----:B------:R1:W-:Y:S02]  /*6520*/  @!P0 STG.E.U16 [R2.64], R9 ;  /* 0x0000000902008986 */ /* 0x0003e4000c101504 */
.L_x_18186:
[----:B------:R-:W-:Y:S05]  /*6530*/  BSYNC B0 ;  /* 0x0000000000007941 */ /* 0x000fea0003800000 */
.L_x_18179:
        /* <DEDUP_REMOVED lines=8> */
.L_x_18187:
        /* <DEDUP_REMOVED lines=12> */
.L_x_32638:


//--------------------- .text._ZN2at6native29vectorized_elementwise_kernelILi8EZZZNS0_15binary_internal21div_floor_kernel_cudaERNS_18TensorIteratorBaseEENKUlvE0_clEvENKUlvE1_clEvEUlN3c104HalfEE_St5arrayIPcLm2EEEEviT0_T1_ --------------------------
	.section	.text._ZN2at6native29vectorized_elementwise_kernelILi8EZZZNS0_15binary_internal21div_floor_kernel_cudaERNS_18TensorIteratorBaseEENKUlvE0_clEvENKUlvE1_clEvEUlN3c104HalfEE_St5arrayIPcLm2EEEEviT0_T1_,"ax",@progbits
	.sectioninfo	@"SHI_REGISTERS=4"
	.align	128
        .global         _ZN2at6native29vectorized_elementwise_kernelILi8EZZZNS0_15binary_internal21div_floor_kernel_cudaERNS_18TensorIteratorBaseEENKUlvE0_clEvENKUlvE1_clEvEUlN3c104HalfEE_St5arrayIPcLm2EEEEviT0_T1_
        .type           _ZN2at6native29vectorized_elementwise_kernelILi8EZZZNS0_15binary_internal21div_floor_kernel_cudaERNS_18TensorIteratorBaseEENKUlvE0_clEvENKUlvE1_clEvEUlN3c104HalfEE_St5arrayIPcLm2EEEEviT0_T1_,@function
        .size           _ZN2at6native29vectorized_elementwise_kernelILi8EZZZNS0_15binary_internal21div_floor_kernel_cudaERNS_18TensorIteratorBaseEENKUlvE0_clEvENKUlvE1_clEvEUlN3c104HalfEE_St5arrayIPcLm2EEEEviT0_T1_,(.L_x_32639 - _ZN2at6native29vectorized_elementwise_kernelILi8EZZZNS0_15binary_internal21div_floor_kernel_cudaERNS_18TensorIteratorBaseEENKUlvE0_clEvENKUlvE1_clEvEUlN3c104HalfEE_St5arrayIPcLm2EEEEviT0_T1_)
        .other          _ZN2at6native29vectorized_elementwise_kernelILi8EZZZNS0_15binary_internal21div_floor_kernel_cudaERNS_18TensorIteratorBaseEENKUlvE0_clEvENKUlvE1_clEvEUlN3c104HalfEE_St5arrayIPcLm2EEEEviT0_T1_,@"STO_CUDA_ENTRY STV_DEFAULT"
_ZN2at6native29vectorized_elementwise_kernelILi8EZZZNS0_15binary_internal21div_floor_kernel_cudaERNS_18TensorIteratorBaseEENKUlvE0_clEvENKUlvE1_clEvEUlN3c104HalfEE_St5arrayIPcLm2EEEEviT0_T1_:
.text._ZN2at6native29vectorized_elementwise_kernelILi8EZZZNS0_15binary_internal21div_floor_kernel_cudaERNS_18TensorIteratorBaseEENKUlvE0_clEvENKUlvE1_clEvEUlN3c104HalfEE_St5arrayIPcLm2EEEEviT0_T1_:
[----:B------:R-:W-:Y:S02]  /*0000*/  MOV R1, c[0x0][0x28] ;  /* 0x00000a0000017a02 */ /* 0x000fe40000000f00 */
[----:B------:R-:W-:Y:S05]  /*0010*/  EXIT ;  /* 0x000000000000794d */ /* 0x000fea0003800000 */
.L_x_18188:
        /* <DEDUP_REMOVED lines=14> */
.L_x_32639:


//--------------------- .text._ZN2at6native18elementwise_kernelILi128ELi4EZNS0_15gpu_kernel_implIZZZNS0_15binary_internal21div_floor_kernel_cudaERNS_18TensorIteratorBaseEENKUlvE0_clEvENKUlvE0_clEvEUlfE_EEvS5_RKT_EUliE_EEviT1_ --------------------------
	.section	.text._ZN2at6native18elementwise_kernelILi128ELi4EZNS0_15gpu_kernel_implIZZZNS0_15binary_internal21div_floor_kernel_cudaERNS_18TensorIteratorBaseEENKUlvE0_clEvENKUlvE0_clEvEUlfE_EEvS5_RKT_EUliE_EEviT1_,"ax",@progbits
	.sectioninfo	@"SHI_REGISTERS=26"
	.align	128
        .global         _ZN2at6native18elementwise_kernelILi128ELi4EZNS0_15gpu_kernel_implIZZZNS0_15binary_internal21div_floor_kernel_cudaERNS_18TensorIteratorBaseEENKUlvE0_clEvENKUlvE0_clEvEUlfE_EEvS5_RKT_EUliE_EEviT1_
        .type           _ZN2at6native18elementwise_kernelILi128ELi4EZNS0_15gpu_kernel_implIZZZNS0_15binary_internal21div_floor_kernel_cudaERNS_18TensorIteratorBaseEENKUlvE0_clEvENKUlvE0_clEvEUlfE_EEvS5_RKT_EUliE_EEviT1_,@function
        .size           _ZN2at6native18elementwise_kernelILi128ELi4EZNS0_15gpu_kernel_implIZZZNS0_15binary_internal21div_floor_kernel_cudaERNS_18TensorIteratorBaseEENKUlvE0_clEvENKUlvE0_clEvEUlfE_EEvS5_RKT_EUliE_EEviT1_,(.L_x_32640 - _ZN2at6native18elementwise_kernelILi128ELi4EZNS0_15gpu_kernel_implIZZZNS0_15binary_internal21div_floor_kernel_cudaERNS_18TensorIteratorBaseEENKUlvE0_clEvENKUlvE0_clEvEUlfE_EEvS5_RKT_EUliE_EEviT1_)
        .other          _ZN2at6native18elementwise_kernelILi128ELi4EZNS0_15gpu_kernel_implIZZZNS0_15binary_internal21div_floor_kernel_cudaERNS_18TensorIteratorBaseEENKUlvE0_clEvENKUlvE0_clEvEUlfE_EEvS5_RKT_EUliE_EEviT1_,@"STO_CUDA_ENTRY STV_DEFAULT"
_ZN2at6native18elementwise_kernelILi128ELi4EZNS0_15gpu_kernel_implIZZZNS0_15binary_internal21div_floor_kernel_cudaERNS_18TensorIteratorBaseEENKUlvE0_clEvENKUlvE0_clEvEUlfE_EEvS5_RKT_EUliE_EEviT1_:
.text._ZN2at6native18elementwise_kernelILi128ELi4EZNS0_15gpu_kernel_implIZZZNS0_15binary_internal21div_floor_kernel_cudaERNS_18TensorIteratorBaseEENKUlvE0_clEvENKUlvE0_clEvEUlfE_EEvS5_RKT_EUliE_EEviT1_:
        /* <DEDUP_REMOVED lines=236> */
.L_x_18191:
        /* <DEDUP_REMOVED lines=20> */
.L_x_18196:
[----:B------:R-:W2:Y:S02]  /*1000*/  LDG.E.U8 R0, [R2.64] ;  /* 0x0000002402007981 */ /* 0x000ea4000c1e1100 */
[----:B--2---:R-:W0:Y:S01]  /*1010*/  I2F.U16 R0, R0 ;  /* 0x0000000000007306 */ /* 0x004e220000101000 */
[----:B------:R-:W-:Y:S05]  /*1020*/  BRA `(.L_x_18198) ;  /* 0x00000ca000007947 */ /* 0x000fea0003800000 */
.L_x_18195:
        /* <DEDUP_REMOVED lines=9> */
.L_x_18200:
[----:B------:R-:W2:Y:S02]  /*10c0*/  LDG.E R0, [R2.64] ;  /* 0x0000002402007981 */ /* 0x000ea4000c1e1900 */
[----:B--2---:R-:W0:Y:S01]  /*10d0*/  I2F R0, R0 ;  /* 0x0000000000007306 */ /* 0x004e220000201400 */
[----:B------:R-:W-:Y:S05]  /*10e0*/  BRA `(.L_x_18198) ;  /* 0x00000be000007947 */ /* 0x000fea0003800000 */
.L_x_18199:
[----:B------:R-:W2:Y:S02]  /*10f0*/  LDG.E.U16 R0, [R2.64] ;  /* 0x0000002402007981 */ /* 0x000ea4000c1e1500 */
[----:B--2---:R-:W0:Y:S01]  /*1100*/  I2F.S16 R0, R0 ;  /* 0x0000000000007306 */ /* 0x004e220000101400 */
[----:B------:R-:W-:Y:S05]  /*1110*/  BRA `(.L_x_18198) ;  /* 0x00000bb000007947 */ /* 0x000fea0003800000 */
.L_x_18194:
        /* <DEDUP_REMOVED lines=8> */
.L_x_18202:
[----:B------:R-:W2:Y:S02]  /*11a0*/  LDG.E.U16 R0, [R2.64] ;  /* 0x0000002402007981 */ /* 0x000ea4000c1e1500 */
[----:B--2---:R-:W-:Y:S01]  /*11b0*/  HADD2.F32 R0, -RZ, R0.H0_H0 ;  /* 0x20000000ff007230 */ /* 0x004fe20000004100 */
[----:B------:R-:W-:Y:S05]  /*11c0*/  BRA `(.L_x_18198) ;  /* 0x00000b0000007947 */ /* 0x000fea0003800000 */
.L_x_18201:
        /* <DEDUP_REMOVED lines=8> */
.L_x_18204:
[----:B------:R-:W2:Y:S02]  /*1250*/  LDG.E.U16 R0, [R2.64] ;  /* 0x0000002402007981 */ /* 0x000ea4000c1e1500 */
[----:B--2---:R-:W-:Y:S01]  /*1260*/  HADD2.F32 R0, -RZ, R0.H0_H0 ;  /* 0x20000000ff007230 */ /* 0x004fe20000004100 */
[----:B------:R-:W-:Y:S05]  /*1270*/  BRA `(.L_x_18198) ;  /* 0x00000a5000007947 */ /* 0x000fea0003800000 */
.L_x_18203:
[----:B------:R-:W2:Y:S02]  /*1280*/  LDG.E.64 R2, [R2.64] ;  /* 0x0000002402027981 */ /* 0x000ea4000c1e1b00 */
[----:B--2---:R-:W0:Y:S01]  /*1290*/  F2F.F32.F64 R0, R2 ;  /* 0x0000000200007310 */ /* 0x004e220000301000 */
[----:B------:R-:W0:-:S14]  /*12a0*/  DSETP.GEU.AND P0, PT, |R2|, c[0x2][0x0], PT ;  /* 0x008000000200762a */ /* 0x000e1c0003f0e200 */
[----:B0-----:R-:W-:Y:S01]  /*12b0*/  @!P0 FMUL R0, R0, 1.175494350822287508e-38 ;  /* 0x0080000000008820 */ /* 0x001fe20000400000 */
[----:B------:R-:W-:Y:S05]  /*12c0*/  BRA `(.L_x_18198) ;  /* 0x00000a0000007947 */ /* 0x000fea0003800000 */
.L_x_18193:
        /* <DEDUP_REMOVED lines=12> */
.L_x_18207:
[----:B------:R-:W2:Y:S02]  /*1390*/  LDG.E.64 R2, [R2.64] ;  /* 0x0000002402027981 */ /* 0x000ea4000c1e1b00 */
[----:B--2---:R-:W0:Y:S01]  /*13a0*/  F2F.F32.F64 R0, R2 ;  /* 0x0000000200007310 */ /* 0x004e220000301000 */
[----:B------:R-:W0:-:S14]  /*13b0*/  DSETP.GEU.AND P0, PT, |R2|, c[0x2][0x0], PT ;  /* 0x008000000200762a */ /* 0x000e1c0003f0e200 */
[----:B0-----:R-:W-:Y:S01]  /*13c0*/  @!P0 FMUL R0, R0, 1.175494350822287508e-38 ;  /* 0x0080000000008820 */ /* 0x001fe20000400000 */
[----:B------:R-:W-:Y:S05]  /*13d0*/  BRA `(.L_x_18198) ;  /* 0x000008f000007947 */ /* 0x000fea0003800000 */
.L_x_18206:
        /* <DEDUP_REMOVED lines=26> */
.L_x_18209:
        /* <DEDUP_REMOVED lines=13> */
.L_x_18208:
[----:B------:R-:W2:Y:S02]  /*1650*/  LDG.E.U16 R0, [R2.64] ;  /* 0x0000002402007981 */ /* 0x000ea4000c1e1500 */
[----:B--2---:R-:W-:Y:S01]  /*1660*/  PRMT R0, RZ, 0x5410, R0 ;  /* 0x00005410ff007816 */ /* 0x004fe20000000000 */
[----:B------:R-:W-:Y:S05]  /*1670*/  BRA `(.L_x_18198) ;  /* 0x0000065000007947 */ /* 0x000fea0003800000 */
.L_x_18205:
        /* <DEDUP_REMOVED lines=11> */
.L_x_18212:
        /* <DEDUP_REMOVED lines=20> */
.L_x_18214:
[----:B------:R-:W-:Y:S05]  /*1870*/  BSYNC B0 ;  /* 0x0000000000007941 */ /* 0x000fea0003800000 */
.L_x_18213:
[----:B------:R-:W-:Y:S01]  /*1880*/  LEA R3, R0, 0x3b800000, 0x17 ;  /* 0x3b80000000037811 */ /* 0x000fe200078eb8ff */
[----:B------:R-:W-:-:S05]  /*1890*/  IMAD.SHL.U32 R0, R2, 0x100000, RZ ;  /* 0x0010000002007824 */ /* 0x000fca00078e00ff */
[----:B------:R-:W-:Y:S01]  /*18a0*/  LOP3.LUT R0, R3, R0, R4, 0xfe, !PT ;  /* 0x0000000003007212 */ /* 0x000fe200078efe04 */
[----:B------:R-:W-:Y:S05]  /*18b0*/  BRA `(.L_x_18198) ;  /* 0x0000041000007947 */ /* 0x000fea0003800000 */
.L_x_18211:
        /* <DEDUP_REMOVED lines=20> */
.L_x_18216:
[----:B------:R-:W-:Y:S05]  /*1a00*/  BSYNC B0 ;  /* 0x0000000000007941 */ /* 0x000fea0003800000 */
.L_x_18215:
[----:B------:R-:W-:Y:S01]  /*1a10*/  LEA R3, R0, 0x37800000, 0x17 ;  /* 0x3780000000037811 */ /* 0x000fe200078eb8ff */
[----:B------:R-:W-:-:S05]  /*1a20*/  IMAD.SHL.U32 R0, R2, 0x200000, RZ ;  /* 0x0020000002007824 */ /* 0x000fca00078e00ff */
[----:B------:R-:W-:Y:S01]  /*1a30*/  LOP3.LUT R0, R3, R0, R4, 0xfe, !PT ;  /* 0x0000000003007212 */ /* 0x000fe200078efe04 */
[----:B------:R-:W-:Y:S05]  /*1a40*/  BRA `(.L_x_18198) ;  /* 0x0000028000007947 */ /* 0x000fea0003800000 */
.L_x_18210:
        /* <DEDUP_REMOVED lines=14> */
.L_x_18197:
        /* <DEDUP_REMOVED lines=21> */
.L_x_18218:
[----:B------:R-:W2:Y:S02]  /*1c80*/  LDG.E.64 R2, [R2.64] ;  /* 0x0000002402027981 */ /* 0x000ea4000c1e1b00 */
[----:B--2---:R0:W1:Y:S01]  /*1c90*/  I2F.U64 R0, R2 ;  /* 0x0000000200007312 */ /* 0x0040620000301000 */
[----:B------:R-:W-:Y:S05]  /*1ca0*/  BRA `(.L_x_18198) ;  /* 0x0000002000007947 */ /* 0x000fea0003800000 */
.L_x_18217:
[----:B------:R-:W2:Y:S02]  /*1cb0*/  LDG.E R0, [R2.64] ;  /* 0x0000002402007981 */ /* 0x000ea4000c1e1900 */
[----:B--2---:R-:W0:Y:S02]  /*1cc0*/  I2F.U32 R0, R0 ;  /* 0x0000000000007306 */ /* 0x004e240000201000 */
.L_x_18198:
[----:B------:R-:W-:Y:S05]  /*1cd0*/  BSYNC B6 ;  /* 0x0000000000067941 */ /* 0x000fea0003800000 */
.L_x_18192:
[C---:B01---5:R-:W-:Y:S01]  /*1ce0*/  FSETP.GEU.FTZ.AND P0, PT, |R0|.reuse, |c[0x0][0x370]|, PT ;  /* 0x4000dc0000007a0b */ /* 0x063fe20003f1e200 */
        /* <DEDUP_REMOVED lines=27> */
.L_x_18224:
[----:B------:R-:W-:Y:S01]  /*1ea0*/  FSETP.GEU.FTZ.AND P0, PT, R6, -R2, PT ;  /* 0x800000020600720b */ /* 0x000fe20003f1e000 */
[----:B------:R-:W-:-:S12]  /*1eb0*/  FADD.FTZ R4, R4, -1 ;  /* 0xbf80000004047421 */ /* 0x000fd80000010000 */
[----:B------:R-:W-:Y:S02]  /*1ec0*/  @!P0 FADD.FTZ R4, R4, -1 ;  /* 0xbf80000004048421 */ /* 0x000fe40000010000 */
.L_x_18223:
[----:B------:R-:W-:Y:S05]  /*1ed0*/  BSYNC B1 ;  /* 0x0000000000017941 */ /* 0x000fea0003800000 */
.L_x_18222:
[----:B------:R-:W-:Y:S01]  /*1ee0*/  FFMA.FTZ R3, -R2, R4, R3 ;  /* 0x0000000402037223 */ /* 0x000fe20000010103 */
[----:B------:R-:W-:Y:S05]  /*1ef0*/  BRA `(.L_x_18220) ;  /* 0x000001f000007947 */ /* 0x000fea0003800000 */
.L_x_18221:
        /* <DEDUP_REMOVED lines=15> */
.L_x_18227:
        /* <DEDUP_REMOVED lines=13> */
.L_x_18226:
[----:B------:R-:W-:Y:S05]  /*20c0*/  BSYNC B1 ;  /* 0x0000000000017941 */ /* 0x000fea0003800000 */
.L_x_18225:
[----:B------:R-:W-:-:S04]  /*20d0*/  FMUL.FTZ R4, R4, 1.1920928955078125e-07 ;  /* 0x3400000004047820 */ /* 0x000fc80000410000 */
[----:B------:R-:W-:Y:S02]  /*20e0*/  FMUL.FTZ R3, R9, R4 ;  /* 0x0000000409037220 */ /* 0x000fe40000410000 */
.L_x_18220:
[----:B------:R-:W-:Y:S05]  /*20f0*/  BSYNC B0 ;  /* 0x0000000000007941 */ /* 0x000fea0003800000 */
.L_x_18219:
[C---:B------:R-:W-:Y:S01]  /*2100*/  FSETP.GTU.FTZ.AND P0, PT, |R3|.reuse, +INF , PT ;  /* 0x7f8000000300780b */ /* 0x040fe20003f1c200 */
[----:B------:R-:W1:Y:S01]  /*2110*/  LDC.U8 R6, c[0x0][0x380] ;  /* 0x0000e000ff067b82 */ /* 0x000e620000000000 */
[----:B0-----:R-:W-:-:S04]  /*2120*/  LOP3.LUT R2, R3, 0x80000000, R0, 0xb8, !PT ;  /* 0x8000000003027812 */ /* 0x001fc800078eb800 */
[----:B------:R-:W-:Y:S02]  /*2130*/  FSEL R3, R3, R2, P0 ;  /* 0x0000000203037208 */ /* 0x000fe40000000000 */
[----:B------:R-:W-:Y:S02]  /*2140*/  PLOP3.LUT P0, PT, PT, PT, PT, 0x8, 0x0 ;  /* 0x000000000000781c */ /* 0x000fe40003f0e170 */
[C---:B------:R-:W-:Y:S01]  /*2150*/  FSETP.NEU.FTZ.AND P1, PT, R3.reuse, RZ, PT ;  /* 0x000000ff0300720b */ /* 0x040fe20003f3d000 */
[----:B------:R-:W-:-:S12]  /*2160*/  FADD.FTZ R2, -R3, R0 ;  /* 0x0000000003027221 */ /* 0x000fd80000010100 */
[----:B------:R-:W-:Y:S02]  /*2170*/  @P1 FSETP.LEU.FTZ.AND P2, PT, RZ, c[0x0][0x370], PT ;  /* 0x0000dc00ff001a0b */ /* 0x000fe40003f5b000 */
[----:B------:R-:W-:Y:S01]  /*2180*/  @P1 FSETP.GEU.FTZ.AND P3, PT, R3, RZ, PT ;  /* 0x000000ff0300120b */ /* 0x000fe20003f7e000 */
[----:B------:R-:W-:Y:S01]  /*2190*/  FMUL.FTZ R3, R2, c[0x0][0x374] ;  /* 0x0000dd0002037a20 */ /* 0x000fe20000410000 */
[----:B-1----:R-:W-:Y:S02]  /*21a0*/  PRMT R5, R6, 0x9910, RZ ;  /* 0x0000991006057816 */ /* 0x002fe400000000ff */
[----:B------:R-:W-:Y:S02]  /*21b0*/  @P1 PLOP3.LUT P0, PT, P3, P2, PT, 0x28, 0x0 ;  /* 0x000000000000181c */ /* 0x000fe40001f04570 */
[----:B------:R-:W-:-:S11]  /*21c0*/  ISETP.GT.AND P1, PT, R5, 0x9, PT ;  /* 0x000000090500780c */ /* 0x000fd60003f24270 */
[----:B------:R-:W-:-:S05]  /*21d0*/  @P0 FADD.FTZ R3, R3, -1 ;  /* 0xbf80000003030421 */ /* 0x000fca0000010000 */
[----:B------:R-:W-:-:S13]  /*21e0*/  FSETP.NEU.FTZ.AND P0, PT, R3, RZ, PT ;  /* 0x000000ff0300720b */ /* 0x000fda0003f1d000 */
[----:B------:R-:W0:Y:S01]  /*21f0*/  @P0 FRND.FTZ.FLOOR R4, R3 ;  /* 0x0000000300040307 */ /* 0x000e220000215000 */
[----:B------:R-:W-:Y:S02]  /*2200*/  @!P0 FMUL.FTZ R0, R0, c[0x0][0x374] ;  /* 0x0000dd0000008a20 */ /* 0x000fe40000410000 */
[----:B0-----:R-:W-:-:S05]  /*2210*/  @P0 FADD.FTZ R2, R3, -R4 ;  /* 0x8000000403020221 */ /* 0x001fca0000010000 */
[----:B------:R-:W-:Y:S02]  /*2220*/  FSETP.GT.AND P2, PT, R2, 0.5, P0 ;  /* 0x3f0000000200780b */ /* 0x000fe40000744000 */
[----:B------:R-:W-:-:S11]  /*2230*/  @!P0 LOP3.LUT R2, RZ, 0x80000000, R0, 0xb8, !PT ;  /* 0x80000000ff028812 */ /* 0x000fd600078eb800 */
[----:B------:R-:W-:-:S04]  /*2240*/  @P2 FADD.FTZ R4, R4, 1 ;  /* 0x3f80000004042421 */ /* 0x000fc80000010000 */
[----:B------:R-:W-:Y:S01]  /*2250*/  @P0 IMAD.MOV.U32 R2, RZ, RZ, R4 ;  /* 0x000000ffff020224 */ /* 0x000fe200078e0004 */
        /* <DEDUP_REMOVED lines=12> */
.L_x_18231:
[----:B------:R-:W0:Y:S02]  /*2320*/  F2I.S64.TRUNC R2, R2 ;  /* 0x0000000200027311 */ /* 0x000e24000020d900 */
[----:B0-----:R-:W-:-:S05]  /*2330*/  IMAD.MOV.U32 R5, RZ, RZ, R2 ;  /* 0x000000ffff057224 */ /* 0x001fca00078e0002 */
[----:B------:R0:W-:Y:S01]  /*2340*/  STG.E.U8 [R16.64], R5 ;  /* 0x0000000510007986 */ /* 0x0001e2000c101124 */
[----:B------:R-:W-:Y:S05]  /*2350*/  BRA `(.L_x_18233) ;  /* 0x00000d3000007947 */ /* 0x000fea0003800000 */
.L_x_18230:
        /* <DEDUP_REMOVED lines=9> */
.L_x_18235:
[----:B------:R-:W0:Y:S02]  /*23f0*/  F2I.FTZ.TRUNC.NTZ R3, R2 ;  /* 0x0000000200037305 */ /* 0x000e24000021f100 */
[----:B0-----:R0:W-:Y:S01]  /*2400*/  STG.E [R16.64], R3 ;  /* 0x0000000310007986 */ /* 0x0011e2000c101924 */
[----:B------:R-:W-:Y:S05]  /*2410*/  BRA `(.L_x_18233) ;  /* 0x00000c7000007947 */ /* 0x000fea0003800000 */
.L_x_18234:
[----:B------:R-:W0:Y:S02]  /*2420*/  F2I.FTZ.TRUNC.NTZ R3, R2 ;  /* 0x0000000200037305 */ /* 0x000e24000021f100 */
[----:B0-----:R0:W-:Y:S01]  /*2430*/  STG.E.U16 [R16.64], R3 ;  /* 0x0000000310007986 */ /* 0x0011e2000c101524 */
[----:B------:R-:W-:Y:S05]  /*2440*/  BRA `(.L_x_18233) ;  /* 0x00000c4000007947 */ /* 0x000fea0003800000 */
.L_x_18229:
        /* <DEDUP_REMOVED lines=8> */
.L_x_18237:
[----:B------:R-:W-:-:S05]  /*24d0*/  F2FP.PACK_AB R2, RZ, R2 ;  /* 0x00000002ff02723e */ /* 0x000fca00000000ff */
[----:B------:R0:W-:Y:S01]  /*24e0*/  STG.E.U16 [R16.64], R2 ;  /* 0x0000000210007986 */ /* 0x0001e2000c101524 */
[----:B------:R-:W-:Y:S05]  /*24f0*/  BRA `(.L_x_18233) ;  /* 0x00000b9000007947 */ /* 0x000fea0003800000 */
.L_x_18236:
        /* <DEDUP_REMOVED lines=9> */
.L_x_18239:
[----:B------:R-:W-:-:S04]  /*2590*/  F2FP.PACK_AB R3, RZ, R2 ;  /* 0x00000002ff03723e */ /* 0x000fc800000000ff */
[----:B------:R-:W-:-:S05]  /*25a0*/  PRMT R3, R3, 0x5410, RZ ;  /* 0x0000541003037816 */ /* 0x000fca00000000ff */
[----:B------:R0:W-:Y:S01]  /*25b0*/  STG.E [R16.64], R3 ;  /* 0x0000000310007986 */ /* 0x0001e2000c101924 */
[----:B------:R-:W-:Y:S05]  /*25c0*/  BRA `(.L_x_18233) ;  /* 0x00000ac000007947 */ /* 0x000fea0003800000 */
.L_x_18238:
[----:B------:R-:W-:-:S06]  /*25d0*/  FMUL.FTZ R2, R2, 1 ;  /* 0x3f80000002027820 */ /* 0x000fcc0000410000 */
[----:B------:R-:W0:Y:S02]  /*25e0*/  F2F.F64.F32 R2, R2 ;  /* 0x0000000200027310 */ /* 0x000e240000201800 */
[----:B0-----:R0:W-:Y:S01]  /*25f0*/  STG.E.64 [R16.64], R2 ;  /* 0x0000000210007986 */ /* 0x0011e2000c101b24 */
[----:B------:R-:W-:Y:S05]  /*2600*/  BRA `(.L_x_18233) ;  /* 0x00000a8000007947 */ /* 0x000fea0003800000 */
.L_x_18228:
        /* <DEDUP_REMOVED lines=12> */
.L_x_18242:
[----:B------:R-:W-:Y:S01]  /*26d0*/  FMUL.FTZ R4, R2, 1 ;  /* 0x3f80000002047820 */ /* 0x000fe20000410000 */
[----:B------:R-:W-:-:S05]  /*26e0*/  CS2R R6, SRZ ;  /* 0x0000000000067805 */ /* 0x000fca000001ff00 */
[----:B------:R-:W0:Y:S02]  /*26f0*/  F2F.F64.F32 R4, R4 ;  /* 0x0000000400047310 */ /* 0x000e240000201800 */
[----:B0-----:R0:W-:Y:S01]  /*2700*/  STG.E.128 [R16.64], R4 ;  /* 0x0000000410007986 */ /* 0x0011e2000c101d24 */
[----:B------:R-:W-:Y:S05]  /*2710*/  BRA `(.L_x_18233) ;  /* 0x0000097000007947 */ /* 0x000fea0003800000 */
.L_x_18241:
        /* <DEDUP_REMOVED lines=20> */
.L_x_18246:
[----:B------:R-:W-:Y:S05]  /*2860*/  BSYNC B0 ;  /* 0x0000000000007941 */ /* 0x000fea0003800000 */
.L_x_18245:
[----:B------:R-:W-:-:S05]  /*2870*/  LOP3.LUT R5, R0, R5, RZ, 0xfc, !PT ;  /* 0x0000000500057212 */ /* 0x000fca00078efcff */
[----:B------:R0:W-:Y:S01]  /*2880*/  STG.E.U8 [R16.64], R5 ;  /* 0x0000000510007986 */ /* 0x0001e2000c101124 */
[----:B------:R-:W-:Y:S05]  /*2890*/  BRA `(.L_x_18233) ;  /* 0x000007f000007947 */ /* 0x000fea0003800000 */
.L_x_18244:
        /* <DEDUP_REMOVED lines=12> */
.L_x_18248:
[----:B------:R-:W-:Y:S01]  /*2960*/  IMAD.MOV.U32 R0, RZ, RZ, 0x7f ;  /* 0x0000007fff007424 */ /* 0x000fe200078e00ff */
[----:B------:R-:W-:-:S04]  /*2970*/  ISETP.GT.U32.AND P0, PT, R4, 0x7f800000, PT ;  /* 0x7f8000000400780c */ /* 0x000fc80003f04070 */
[----:B------:R-:W-:-:S04]  /*2980*/  SEL R0, R0, 0x7c, P0 ;  /* 0x0000007c00007807 */ /* 0x000fc80000000000 */
.L_x_18249:
[----:B------:R-:W-:Y:S05]  /*2990*/  BSYNC B0 ;  /* 0x0000000000007941 */ /* 0x000fea0003800000 */
.L_x_18247:
[----:B------:R-:W-:-:S04]  /*29a0*/  LOP3.LUT R2, R2, 0x80000000, RZ, 0xc0, !PT ;  /* 0x8000000002027812 */ /* 0x000fc800078ec0ff */
[----:B------:R-:W-:-:S04]  /*29b0*/  SHF.R.U32.HI R3, RZ, 0x18, R2 ;  /* 0x00000018ff037819 */ /* 0x000fc80000011602 */
[----:B------:R-:W-:-:S05]  /*29c0*/  LOP3.LUT R3, R0, R3, RZ, 0xfc, !PT ;  /* 0x0000000300037212 */ /* 0x000fca00078efcff */
[----:B------:R0:W-:Y:S01]  /*29d0*/  STG.E.U8 [R16.64], R3 ;  /* 0x0000000310007986 */ /* 0x0001e2000c101124 */
[----:B------:R-:W-:Y:S05]  /*29e0*/  BRA `(.L_x_18233) ;  /* 0x000006a000007947 */ /* 0x000fea0003800000 */
.L_x_18243:
[----:B------:R-:W-:-:S05]  /*29f0*/  F2FP.BF16.PACK_AB R2, RZ, R2 ;  /* 0x00000002ff02723e */ /* 0x000fca00000010ff */
[----:B------:R0:W-:Y:S01]  /*2a00*/  STG.E.U16 [R16.64], R2 ;  /* 0x0000000210007986 */ /* 0x0001e2000c101524 */
[----:B------:R-:W-:Y:S05]  /*2a10*/  BRA `(.L_x_18233) ;  /* 0x0000067000007947 */ /* 0x000fea0003800000 */
.L_x_18240:
        /* <DEDUP_REMOVED lines=11> */
.L_x_18252:
        /* <DEDUP_REMOVED lines=16> */
.L_x_18255:
[----:B------:R-:W-:-:S04]  /*2bd0*/  LOP3.LUT R2, R2, 0x80000000, RZ, 0xc0, !PT ;  /* 0x8000000002027812 */ /* 0x000fc800078ec0ff */
[----:B------:R-:W-:-:S04]  /*2be0*/  SHF.R.U32.HI R3, RZ, 0x18, R2 ;  /* 0x00000018ff037819 */ /* 0x000fc80000011602 */
[----:B------:R-:W-:-:S04]  /*2bf0*/  LOP3.LUT R0, R0, R3, RZ, 0xfc, !PT ;  /* 0x0000000300007212 */ /* 0x000fc800078efcff */
[----:B------:R-:W-:Y:S02]  /*2c00*/  PRMT R8, R0, 0x7610, R8 ;  /* 0x0000761000087816 */ /* 0x000fe40000000008 */
.L_x_18254:
[----:B------:R-:W-:Y:S05]  /*2c10*/  BSYNC B0 ;  /* 0x0000000000007941 */ /* 0x000fea0003800000 */
.L_x_18253:
[----:B------:R0:W-:Y:S01]  /*2c20*/  STG.E.U8 [R16.64], R8 ;  /* 0x0000000810007986 */ /* 0x0001e2000c101124 */
[----:B------:R-:W-:Y:S05]  /*2c30*/  BRA `(.L_x_18233) ;  /* 0x0000045000007947 */ /* 0x000fea0003800000 */
.L_x_18251:
        /* <DEDUP_REMOVED lines=16> */
.L_x_18258:
[----:B------:R-:W-:-:S04]  /*2d40*/  LOP3.LUT R2, R2, 0x80000000, RZ, 0xc0, !PT ;  /* 0x8000000002027812 */ /* 0x000fc800078ec0ff */
[----:B------:R-:W-:-:S04]  /*2d50*/  SHF.R.U32.HI R3, RZ, 0x18, R2 ;  /* 0x00000018ff037819 */ /* 0x000fc80000011602 */
[----:B------:R-:W-:-:S04]  /*2d60*/  LOP3.LUT R0, R0, R3, RZ, 0xfc, !PT ;  /* 0x0000000300007212 */ /* 0x000fc800078efcff */
[----:B------:R-:W-:Y:S02]  /*2d70*/  PRMT R8, R0, 0x7610, R8 ;  /* 0x0000761000087816 */ /* 0x000fe40000000008 */
.L_x_18257:
[----:B------:R-:W-:Y:S05]  /*2d80*/  BSYNC B0 ;  /* 0x0000000000007941 */ /* 0x000fea0003800000 */
.L_x_18256:
[----:B------:R0:W-:Y:S01]  /*2d90*/  STG.E.U8 [R16.64], R8 ;  /* 0x0000000810007986 */ /* 0x0001e2000c101124 */
[----:B------:R-:W-:Y:S05]  /*2da0*/  BRA `(.L_x_18233) ;  /* 0x000002e000007947 */ /* 0x000fea0003800000 */
.L_x_18250:
        /* <DEDUP_REMOVED lines=21> */
.L_x_18232:
        /* <DEDUP_REMOVED lines=20> */
.L_x_18260:
[----:B------:R-:W0:Y:S02]  /*3040*/  F2I.U64.TRUNC R2, R2 ;  /* 0x0000000200027311 */ /* 0x000e24000020d800 */
[----:B0-----:R0:W-:Y:S01]  /*3050*/  STG.E.64 [R16.64], R2 ;  /* 0x0000000210007986 */ /* 0x0011e2000c101b24 */
[----:B------:R-:W-:Y:S05]  /*3060*/  BRA `(.L_x_18233) ;  /* 0x0000002000007947 */ /* 0x000fea0003800000 */
.L_x_18259:
[----:B------:R-:W0:Y:S02]  /*3070*/  F2I.FTZ.U32.TRUNC.NTZ R3, R2 ;  /* 0x0000000200037305 */ /* 0x000e24000021f000 */
[----:B0-----:R0:W-:Y:S02]  /*3080*/  STG.E [R16.64], R3 ;  /* 0x0000000310007986 */ /* 0x0011e4000c101924 */
.L_x_18233:
[----:B------:R-:W-:-:S05]  /*3090*/  IMAD R18, R18, 0x200, R23 ;  /* 0x0000020012127824 */ /* 0x000fca00078e0217 */
[----:B------:R-:W-:Y:S02]  /*30a0*/  IADD3 R19, R18, 0x80, RZ ;  /* 0x0000008012137810 */ /* 0x000fe40007ffe0ff */
.L_x_18190:
[----:B------:R-:W-:Y:S05]  /*30b0*/  BSYNC B7 ;  /* 0x0000000000077941 */ /* 0x000fea0003800000 */
.L_x_18189:
        /* <DEDUP_REMOVED lines=231> */
.L_x_18263:
        /* <DEDUP_REMOVED lines=20> */
.L_x_18268:
[----:B------:R-:W2:Y:S02]  /*4070*/  LDG.E.U8 R0, [R2.64] ;  /* 0x0000002402007981 */ /* 0x000ea4000c1e1100 */
[----:B--2---:R-:W0:Y:S01]  /*4080*/  I2F.U16 R0, R0 ;  /* 0x0000000000007306 */ /* 0x004e220000101000 */
[----:B------:R-:W-:Y:S05]  /*4090*/  BRA `(.L_x_18270) ;  /* 0x00000ca000007947 */ /* 0x000fea0003800000 */
.L_x_18267:
        /* <DEDUP_REMOVED lines=9> */
.L_x_18272:
[----:B------:R-:W2:Y:S02]  /*4130*/  LDG.E R0, [R2.64] ;  /* 0x0000002402007981 */ /* 0x000ea4000c1e1900 */
[----:B--2---:R-:W0:Y:S01]  /*4140*/  I2F R0, R0 ;  /* 0x0000000000007306 */ /* 0x004e220000201400 */
[----:B------:R-:W-:Y:S05]  /*4150*/  BRA `(.L_x_18270) ;  /* 0x00000be000007947 */ /* 0x000fea0003800000 */
.L_x_18271:
[----:B------:R-:W2:Y:S02]  /*4160*/  LDG.E.U16 R0, [R2.64] ;  /* 0x0000002402007981 */ /* 0x000ea4000c1e1500 */
[----:B--2---:R-:W0:Y:S01]  /*4170*/  I2F.S16 R0, R0 ;  /* 0x0000000000007306 */ /* 0x004e220000101400 */
[----:B------:R-:W-:Y:S05]  /*4180*/  BRA `(.L_x_18270) ;  /* 0x00000bb000007947 */ /* 0x000fea0003800000 */
.L_x_18266:
        /* <DEDUP_REMOVED lines=8> */
.L_x_18274:
[----:B------:R-:W2:Y:S02]  /*4210*/  LDG.E.U16 R0, [R2.64] ;  /* 0x0000002402007981 */ /* 0x000ea4000c1e1500 */
[----:B--2---:R-:W-:Y:S01]  /*4220*/  HADD2.F32 R0, -RZ, R0.H0_H0 ;  /* 0x20000000ff007230 */ /* 0x004fe20000004100 */
[----:B------:R-:W-:Y:S05]  /*4230*/  BRA `(.L_x_18270) ;  /* 0x00000b0000007947 */ /* 0x000fea0003800000 */
.L_x_18273:
        /* <DEDUP_REMOVED lines=8> */
.L_x_18276:
[----:B------:R-:W2:Y:S02]  /*42c0*/  LDG.E.U16 R0, [R2.64] ;  /* 0x0000002402007981 */ /* 0x000ea4000c1e1500 */
[----:B--2---:R-:W-:Y:S01]  /*42d0*/  HADD2.F32 R0, -RZ, R0.H0_H0 ;  /* 0x20000000ff007230 */ /* 0x004fe20000004100 */
[----:B------:R-:W-:Y:S05]  /*42e0*/  BRA `(.L_x_18270) ;  /* 0x00000a5000007947 */ /* 0x000fea0003800000 */
.L_x_18275:
[----:B------:R-:W2:Y:S02]  /*42f0*/  LDG.E.64 R2, [R2.64] ;  /* 0x0000002402027981 */ /* 0x000ea4000c1e1b00 */
[----:B--2---:R-:W0:Y:S01]  /*4300*/  F2F.F32.F64 R0, R2 ;  /* 0x0000000200007310 */ /* 0x004e220000301000 */
[----:B------:R-:W0:-:S14]  /*4310*/  DSETP.GEU.AND P0, PT, |R2|, c[0x2][0x0], PT ;  /* 0x008000000200762a */ /* 0x000e1c0003f0e200 */
[----:B0-----:R-:W-:Y:S01]  /*4320*/  @!P0 FMUL R0, R0, 1.175494350822287508e-38 ;  /* 0x0080000000008820 */ /* 0x001fe20000400000 */
[----:B------:R-:W-:Y:S05]  /*4330*/  BRA `(.L_x_18270) ;  /* 0x00000a0000007947 */ /* 0x000fea0003800000 */
.L_x_18265:
        /* <DEDUP_REMOVED lines=12> */
.L_x_18279:
[----:B------:R-:W2:Y:S02]  /*4400*/  LDG.E.64 R2, [R2.64] ;  /* 0x0000002402027981 */ /* 0x000ea4000c1e1b00 */
[----:B--2---:R-:W0:Y:S01]  /*4410*/  F2F.F32.F64 R0, R2 ;  /* 0x0000000200007310 */ /* 0x004e220000301000 */
[----:B------:R-:W0:-:S14]  /*4420*/  DSETP.GEU.AND P0, PT, |R2|, c[0x2][0x0], PT ;  /* 0x008000000200762a */ /* 0x000e1c0003f0e200 */
[----:B0-----:R-:W-:Y:S01]  /*4430*/  @!P0 FMUL R0, R0, 1.175494350822287508e-38 ;  /* 0x0080000000008820 */ /* 0x001fe20000400000 */
[----:B------:R-:W-:Y:S05]  /*4440*/  BRA `(.L_x_18270) ;  /* 0x000008f000007947 */ /* 0x000fea0003800000 */
.L_x_18278:
        /* <DEDUP_REMOVED lines=26> */
.L_x_18281:
        /* <DEDUP_REMOVED lines=13> */
.L_x_18280:
[----:B------:R-:W2:Y:S02]  /*46c0*/  LDG.E.U16 R0, [R2.64] ;  /* 0x0000002402007981 */ /* 0x000ea4000c1e1500 */
[----:B--2---:R-:W-:Y:S01]  /*46d0*/  PRMT R0, RZ, 0x5410, R0 ;  /* 0x00005410ff007816 */ /* 0x004fe20000000000 */
[----:B------:R-:W-:Y:S05]  /*46e0*/  BRA `(.L_x_18270) ;  /* 0x0000065000007947 */ /* 0x000fea0003800000 */
.L_x_18277:
        /* <DEDUP_REMOVED lines=11> */
.L_x_18284:
        /* <DEDUP_REMOVED lines=20> */
.L_x_18286:
[----:B------:R-:W-:Y:S05]  /*48e0*/  BSYNC B0 ;  /* 0x0000000000007941 */ /* 0x000fea0003800000 */
.L_x_18285:
[----:B------:R-:W-:Y:S01]  /*48f0*/  LEA R3, R0, 0x3b800000, 0x17 ;  /* 0x3b80000000037811 */ /* 0x000fe200078eb8ff */
[----:B------:R-:W-:-:S05]  /*4900*/  IMAD.SHL.U32 R0, R2, 0x100000, RZ ;  /* 0x0010000002007824 */ /* 0x000fca00078e00ff */
[----:B------:R-:W-:Y:S01]  /*4910*/  LOP3.LUT R0, R3, R0, R4, 0xfe, !PT ;  /* 0x0000000003007212 */ /* 0x000fe200078efe04 */
[----:B------:R-:W-:Y:S05]  /*4920*/  BRA `(.L_x_18270) ;  /* 0x0000041000007947 */ /* 0x000fea0003800000 */
.L_x_18283:
        /* <DEDUP_REMOVED lines=20> */
.L_x_18288:
[----:B------:R-:W-:Y:S05]  /*4a70*/  BSYNC B0 ;  /* 0x0000000000007941 */ /* 0x000fea0003800000 */
.L_x_18287:
[----:B------:R-:W-:Y:S01]  /*4a80*/  LEA R3, R0, 0x37800000, 0x17 ;  /* 0x3780000000037811 */ /* 0x000fe200078eb8ff */
[----:B------:R-:W-:-:S05]  /*4a90*/  IMAD.SHL.U32 R0, R2, 0x200000, RZ ;  /* 0x0020000002007824 */ /* 0x000fca00078e00ff */
[----:B------:R-:W-:Y:S01]  /*4aa0*/  LOP3.LUT R0, R3, R0, R4, 0xfe, !PT ;  /* 0x0000000003007212 */ /* 0x000fe200078efe04 */
[----:B------:R-:W-:Y:S05]  /*4ab0*/  BRA `(.L_x_18270) ;  /* 0x0000028000007947 */ /* 0x000fea0003800000 */
.L_x_18282:
        /* <DEDUP_REMOVED lines=14> */
.L_x_18269:
        /* <DEDUP_REMOVED lines=21> */
.L_x_18290:
[----:B------:R-:W2:Y:S02]  /*4cf0*/  LDG.E.64 R2, [R2.64] ;  /* 0x0000002402027981 */ /* 0x000ea4000c1e1b00 */
[----:B--2---:R0:W1:Y:S01]  /*4d00*/  I2F.U64 R0, R2 ;  /* 0x0000000200007312 */ /* 0x0040620000301000 */
[----:B------:R-:W-:Y:S05]  /*4d10*/  BRA `(.L_x_18270) ;  /* 0x0000002000007947 */ /* 0x000fea0003800000 */
.L_x_18289:
[----:B------:R-:W2:Y:S02]  /*4d20*/  LDG.E R0, [R2.64] ;  /* 0x0000002402007981 */ /* 0x000ea4000c1e1900 */
[----:B--2---:R-:W0:Y:S02]  /*4d30*/  I2F.U32 R0, R0 ;  /* 0x0000000000007306 */ /* 0x004e240000201000 */
.L_x_18270:
[----:B------:R-:W-:Y:S05]  /*4d40*/  BSYNC B6 ;  /* 0x0000000000067941 */ /* 0x000fea0003800000 */
.L_x_18264:
        /* <DEDUP_REMOVED lines=28> */
.L_x_18296:
[----:B------:R-:W-:Y:S01]  /*4f10*/  FSETP.GEU.FTZ.AND P0, PT, R4, -R5, PT ;  /* 0x800000050400720b */ /* 0x000fe20003f1e000 */
[----:B------:R-:W-:-:S12]  /*4f20*/  FADD.FTZ R2, R2, -1 ;  /* 0xbf80000002027421 */ /* 0x000fd80000010000 */
[----:B------:R-:W-:Y:S02]  /*4f30*/  @!P0 FADD.FTZ R2, R2, -1 ;  /* 0xbf80000002028421 */ /* 0x000fe40000010000 */
.L_x_18295:
[----:B------:R-:W-:Y:S05]  /*4f40*/  BSYNC B1 ;  /* 0x0000000000017941 */ /* 0x000fea0003800000 */
.L_x_18294:
[----:B------:R-:W-:Y:S01]  /*4f50*/  FFMA.FTZ R3, -R5, R2, R3 ;  /* 0x0000000205037223 */ /* 0x000fe20000010103 */
[----:B------:R-:W-:Y:S05]  /*4f60*/  BRA `(.L_x_18292) ;  /* 0x000001f000007947 */ /* 0x000fea0003800000 */
.L_x_18293:
        /* <DEDUP_REMOVED lines=15> */
.L_x_18299:
        /* <DEDUP_REMOVED lines=13> */
.L_x_18298:
[----:B------:R-:W-:Y:S05]  /*5130*/  BSYNC B1 ;  /* 0x0000000000017941 */ /* 0x000fea0003800000 */
.L_x_18297:
[----:B------:R-:W-:-:S04]  /*5140*/  FMUL.FTZ R2, R2, 1.1920928955078125e-07 ;  /* 0x3400000002027820 */ /* 0x000fc80000410000 */
[----:B------:R-:W-:Y:S02]  /*5150*/  FMUL.FTZ R3, R7, R2 ;  /* 0x0000000207037220 */ /* 0x000fe40000410000 */
.L_x_18292:
[----:B------:R-:W-:Y:S05]  /*5160*/  BSYNC B0 ;  /* 0x0000000000007941 */ /* 0x000fea0003800000 */
.L_x_18291:
[C---:B------:R-:W-:Y:S01]  /*5170*/  FSETP.GTU.FTZ.AND P0, PT, |R3|.reuse, +INF , PT ;  /* 0x7f8000000300780b */ /* 0x040fe20003f1c200 */
[----:B------:R-:W1:Y:S01]  /*5180*/  LDC.U8 R5, c[0x0][0x380] ;  /* 0x0000e000ff057b82 */ /* 0x000e620000000000 */
[----:B------:R-:W-:-:S04]  /*5190*/  LOP3.LUT R2, R3, 0x80000000, R0, 0xb8, !PT ;  /* 0x8000000003027812 */ /* 0x000fc800078eb800 */
        /* <DEDUP_REMOVED lines=12> */
[----:B------:R-:W1:Y:S01]  /*5260*/  @P0 FRND.FTZ.FLOOR R4, R3 ;  /* 0x0000000300040307 */ /* 0x000e620000215000 */
[----:B------:R-:W-:Y:S02]  /*5270*/  @!P0 FMUL.FTZ R0, R0, c[0x0][0x374] ;  /* 0x0000dd0000008a20 */ /* 0x000fe40000410000 */
[----:B-1----:R-:W-:-:S05]  /*5280*/  @P0 FADD.FTZ R2, R3, -R4 ;  /* 0x8000000403020221 */ /* 0x002fca0000010000 */
        /* <DEDUP_REMOVED lines=16> */
.L_x_18303:
[----:B------:R-:W1:Y:S02]  /*5390*/  F2I.S64.TRUNC R2, R2 ;  /* 0x0000000200027311 */ /* 0x000e64000020d900 */
[----:B-1----:R-:W-:-:S05]  /*53a0*/  IMAD.MOV.U32 R5, RZ, RZ, R2 ;  /* 0x000000ffff057224 */ /* 0x002fca00078e0002 */
[----:B------:R1:W-:Y:S01]  /*53b0*/  STG.E.U8 [R16.64], R5 ;  /* 0x0000000510007986 */ /* 0x0003e2000c101124 */
[----:B------:R-:W-:Y:S05]  /*53c0*/  BRA `(.L_x_18305) ;  /* 0x00000d3000007947 */ /* 0x000fea0003800000 */
.L_x_18302:
        /* <DEDUP_REMOVED lines=9> */
.L_x_18307:
[----:B------:R-:W1:Y:S02]  /*5460*/  F2I.FTZ.TRUNC.NTZ R3, R2 ;  /* 0x0000000200037305 */ /* 0x000e64000021f100 */
[----:B-1----:R1:W-:Y:S01]  /*5470*/  STG.E [R16.64], R3 ;  /* 0x0000000310007986 */ /* 0x0023e2000c101924 */
[----:B------:R-:W-:Y:S05]  /*5480*/  BRA `(.L_x_18305) ;  /* 0x00000c7000007947 */ /* 0x000fea0003800000 */
.L_x_18306:
[----:B------:R-:W1:Y:S02]  /*5490*/  F2I.FTZ.TRUNC.NTZ R3, R2 ;  /* 0x0000000200037305 */ /* 0x000e64000021f100 */
[----:B-1----:R1:W-:Y:S01]  /*54a0*/  STG.E.U16 [R16.64], R3 ;  /* 0x0000000310007986 */ /* 0x0023e2000c101524 */
[----:B------:R-:W-:Y:S05]  /*54b0*/  BRA `(.L_x_18305) ;  /* 0x00000c4000007947 */ /* 0x000fea0003800000 */
.L_x_18301:
        /* <DEDUP_REMOVED lines=8> */
.L_x_18309:
[----:B------:R-:W-:-:S05]  /*5540*/  F2FP.PACK_AB R2, RZ, R2 ;  /* 0x00000002ff02723e */ /* 0x000fca00000000ff */
[----:B------:R1:W-:Y:S01]  /*5550*/  STG.E.U16 [R16.64], R2 ;  /* 0x0000000210007986 */ /* 0x0003e2000c101524 */
[----:B------:R-:W-:Y:S05]  /*5560*/  BRA `(.L_x_18305) ;  /* 0x00000b9000007947 */ /* 0x000fea0003800000 */
.L_x_18308:
        /* <DEDUP_REMOVED lines=9> */
.L_x_18311:
[----:B------:R-:W-:-:S04]  /*5600*/  F2FP.PACK_AB R3, RZ, R2 ;  /* 0x00000002ff03723e */ /* 0x000fc800000000ff */
[----:B------:R-:W-:-:S05]  /*5610*/  PRMT R3, R3, 0x5410, RZ ;  /* 0x0000541003037816 */ /* 0x000fca00000000ff */
[----:B------:R1:W-:Y:S01]  /*5620*/  STG.E [R16.64], R3 ;  /* 0x0000000310007986 */ /* 0x0003e2000c101924 */
[----:B------:R-:W-:Y:S05]  /*5630*/  BRA `(.L_x_18305) ;  /* 0x00000ac000007947 */ /* 0x000fea0003800000 */
.L_x_18310:
[----:B------:R-:W-:-:S06]  /*5640*/  FMUL.FTZ R2, R2, 1 ;  /* 0x3f80000002027820 */ /* 0x000fcc0000410000 */
[----:B------:R-:W1:Y:S02]  /*5650*/  F2F.F64.F32 R2, R2 ;  /* 0x0000000200027310 */ /* 0x000e640000201800 */
[----:B-1----:R1:W-:Y:S01]  /*5660*/  STG.E.64 [R16.64], R2 ;  /* 0x0000000210007986 */ /* 0x0023e2000c101b24 */
[----:B------:R-:W-:Y:S05]  /*5670*/  BRA `(.L_x_18305) ;  /* 0x00000a8000007947 */ /* 0x000fea0003800000 */
.L_x_18300:
        /* <DEDUP_REMOVED lines=12> */
.L_x_18314:
[----:B------:R-:W-:Y:S01]  /*5740*/  FMUL.FTZ R4, R2, 1 ;  /* 0x3f80000002047820 */ /* 0x000fe20000410000 */
[----:B------:R-:W-:-:S05]  /*5750*/  CS2R R6, SRZ ;  /* 0x0000000000067805 */ /* 0x000fca000001ff00 */
[----:B------:R-:W1:Y:S02]  /*5760*/  F2F.F64.F32 R4, R4 ;  /* 0x0000000400047310 */ /* 0x000e640000201800 */
[----:B-1----:R1:W-:Y:S01]  /*5770*/  STG.E.128 [R16.64], R4 ;  /* 0x0000000410007986 */ /* 0x0023e2000c101d24 */
[----:B------:R-:W-:Y:S05]  /*5780*/  BRA `(.L_x_18305) ;  /* 0x0000097000007947 */ /* 0x000fea0003800000 */
.L_x_18313:
        /* <DEDUP_REMOVED lines=20> */
.L_x_18318:
[----:B------:R-:W-:Y:S05]  /*58d0*/  BSYNC B0 ;  /* 0x0000000000007941 */ /* 0x000fea0003800000 */
.L_x_18317:
[----:B------:R-:W-:-:S05]  /*58e0*/  LOP3.LUT R5, R0, R5, RZ, 0xfc, !PT ;  /* 0x0000000500057212 */ /* 0x000fca00078efcff */
[----:B------:R1:W-:Y:S01]  /*58f0*/  STG.E.U8 [R16.64], R5 ;  /* 0x0000000510007986 */ /* 0x0003e2000c101124 */
[----:B------:R-:W-:Y:S05]  /*5900*/  BRA `(.L_x_18305) ;  /* 0x000007f000007947 */ /* 0x000fea0003800000 */
.L_x_18316:
        /* <DEDUP_REMOVED lines=12> */
.L_x_18320:
[----:B------:R-:W-:Y:S01]  /*59d0*/  IMAD.MOV.U32 R0, RZ, RZ, 0x7f ;  /* 0x0000007fff007424 */ /* 0x000fe200078e00ff */
[----:B------:R-:W-:-:S04]  /*59e0*/  ISETP.GT.U32.AND P0, PT, R4, 0x7f800000, PT ;  /* 0x7f8000000400780c */ /* 0x000fc80003f04070 */
[----:B------:R-:W-:-:S04]  /*59f0*/  SEL R0, R0, 0x7c, P0 ;  /* 0x0000007c00007807 */ /* 0x000fc80000000000 */
.L_x_18321:
[----:B------:R-:W-:Y:S05]  /*5a00*/  BSYNC B0 ;  /* 0x0000000000007941 */ /* 0x000fea0003800000 */
.L_x_18319:
[----:B------:R-:W-:-:S04]  /*5a10*/  LOP3.LUT R2, R2, 0x80000000, RZ, 0xc0, !PT ;  /* 0x8000000002027812 */ /* 0x000fc800078ec0ff */
[----:B------:R-:W-:-:S04]  /*5a20*/  SHF.R.U32.HI R3, RZ, 0x18, R2 ;  /* 0x00000018ff037819 */ /* 0x000fc80000011602 */
[----:B------:R-:W-:-:S05]  /*5a30*/  LOP3.LUT R3, R0, R3, RZ, 0xfc, !PT ;  /* 0x0000000300037212 */ /* 0x000fca00078efcff */
[----:B------:R1:W-:Y:S01]  /*5a40*/  STG.E.U8 [R16.64], R3 ;  /* 0x0000000310007986 */ /* 0x0003e2000c101124 */
[----:B------:R-:W-:Y:S05]  /*5a50*/  BRA `(.L_x_18305) ;  /* 0x000006a000007947 */ /* 0x000fea0003800000 */
.L_x_18315:
[----:B------:R-:W-:-:S05]  /*5a60*/  F2FP.BF16.PACK_AB R2, RZ, R2 ;  /* 0x00000002ff02723e */ /* 0x000fca00000010ff */
[----:B------:R1:W-:Y:S01]  /*5a70*/  STG.E.U16 [R16.64], R2 ;  /* 0x0000000210007986 */ /* 0x0003e2000c101524 */
[----:B------:R-:W-:Y:S05]  /*5a80*/  BRA `(.L_x_18305) ;  /* 0x0000067000007947 */ /* 0x000fea0003800000 */
.L_x_18312:
        /* <DEDUP_REMOVED lines=11> */
.L_x_18324:
        /* <DEDUP_REMOVED lines=16> */
.L_x_18327:
[----:B------:R-:W-:-:S04]  /*5c40*/  LOP3.LUT R2, R2, 0x80000000, RZ, 0xc0, !PT ;  /* 0x8000000002027812 */ /* 0x000fc800078ec0ff */
[----:B------:R-:W-:-:S04]  /*5c50*/  SHF.R.U32.HI R3, RZ, 0x18, R2 ;  /* 0x00000018ff037819 */ /* 0x000fc80000011602 */
[----:B------:R-:W-:-:S04]  /*5c60*/  LOP3.LUT R0, R0, R3, RZ, 0xfc, !PT ;  /* 0x0000000300007212 */ /* 0x000fc800078efcff */
[----:B------:R-:W-:Y:S02]  /*5c70*/  PRMT R8, R0, 0x7610, R8 ;  /* 0x0000761000087816 */ /* 0x000fe40000000008 */
.L_x_18326:
[----:B------:R-:W-:Y:S05]  /*5c80*/  BSYNC B0 ;  /* 0x0000000000007941 */ /* 0x000fea0003800000 */
.L_x_18325:
[----:B------:R0:W-:Y:S01]  /*5c90*/  STG.E.U8 [R16.64], R8 ;  /* 0x0000000810007986 */ /* 0x0001e2000c101124 */
[----:B------:R-:W-:Y:S05]  /*5ca0*/  BRA `(.L_x_18305) ;  /* 0x0000045000007947 */ /* 0x000fea0003800000 */
.L_x_18323:
        /* <DEDUP_REMOVED lines=16> */
.L_x_18330:
[----:B------:R-:W-:-:S04]  /*5db0*/  LOP3.LUT R2, R2, 0x80000000, RZ, 0xc0, !PT ;  /* 0x8000000002027812 */ /* 0x000fc800078ec0ff */
[----:B------:R-:W-:-:S04]  /*5dc0*/  SHF.R.U32.HI R3, RZ, 0x18, R2 ;  /* 0x00000018ff037819 */ /* 0x000fc80000011602 */
[----:B------:R-:W-:-:S04]  /*5dd0*/  LOP3.LUT R0, R0, R3, RZ, 0xfc, !PT ;  /* 0x0000000300007212 */ /* 0x000fc800078efcff */
[----:B------:R-:W-:Y:S02]  /*5de0*/  PRMT R8, R0, 0x7610, R8 ;  /* 0x0000761000087816 */ /* 0x000fe40000000008 */
.L_x_18329:
[----:B------:R-:W-:Y:S05]  /*5df0*/  BSYNC B0 ;  /* 0x0000000000007941 */ /* 0x000fea0003800000 */
.L_x_18328:
[----:B------:R0:W-:Y:S01]  /*5e00*/  STG.E.U8 [R16.64], R8 ;  /* 0x0000000810007986 */ /* 0x0001e2000c101124 */
[----:B------:R-:W-:Y:S05]  /*5e10*/  BRA `(.L_x_18305) ;  /* 0x000002e000007947 */ /* 0x000fea0003800000 */
.L_x_18322:
        /* <DEDUP_REMOVED lines=21> */
.L_x_18304:
        /* <DEDUP_REMOVED lines=20> */
.L_x_18332:
[----:B------:R-:W1:Y:S02]  /*60b0*/  F2I.U64.TRUNC R2, R2 ;  /* 0x0000000200027311 */ /* 0x000e64000020d800 */
[----:B-1----:R1:W-:Y:S01]  /*60c0*/  STG.E.64 [R16.64], R2 ;  /* 0x0000000210007986 */ /* 0x0023e2000c101b24 */
[----:B------:R-:W-:Y:S05]  /*60d0*/  BRA `(.L_x_18305) ;  /* 0x0000002000007947 */ /* 0x000fea0003800000 */
.L_x_18331:
[----:B------:R-:W1:Y:S02]  /*60e0*/  F2I.FTZ.U32.TRUNC.NTZ R3, R2 ;  /* 0x0000000200037305 */ /* 0x000e64000021f000 */
[----:B-1----:R1:W-:Y:S02]  /*60f0*/  STG.E [R16.64], R3 ;  /* 0x0000000310007986 */ /* 0x0023e4000c101924 */
.L_x_18305:
        /* <DEDUP_REMOVED lines=231> */
.L_x_18333:
        /* <DEDUP_REMOVED lines=20> */
.L_x_18338:
[----:B------:R-:W2:Y:S02]  /*70b0*/  LDG.E.U8 R0, [R2.64] ;  /* 0x0000002402007981 */ /* 0x000ea4000c1e1100 */
[----:B--2---:R-:W0:Y:S01]  /*70c0*/  I2F.U16 R0, R0 ;  /* 0x0000000000007306 */ /* 0x004e220000101000 */
[----:B------:R-:W-:Y:S05]  /*70d0*/  BRA `(.L_x_18340) ;  /* 0x00000ca000007947 */ /* 0x000fea0003800000 */
.L_x_18337:
        /* <DEDUP_REMOVED lines=9> */
.L_x_18342:
[----:B------:R-:W2:Y:S02]  /*7170*/  LDG.E R0, [R2.64] ;  /* 0x0000002402007981 */ /* 0x000ea4000c1e1900 */
[----:B--2---:R-:W0:Y:S01]  /*7180*/  I2F R0, R0 ;  /* 0x0000000000007306 */ /* 0x004e220000201400 */
[----:B------:R-:W-:Y:S05]  /*7190*/  BRA `(.L_x_18340) ;  /* 0x00000be000007947 */ /* 0x000fea0003800000 */
.L_x_18341:
[----:B------:R-:W2:Y:S02]  /*71a0*/  LDG.E.U16 R0, [R2.64] ;  /* 0x0000002402007981 */ /* 0x000ea4000c1e1500 */
[----:B--2---:R-:W0:Y:S01]  /*71b0*/  I2F.S16 R0, R0 ;  /* 0x0000000000007306 */ /* 0x004e220000101400 */
[----:B------:R-:W-:Y:S05]  /*71c0*/  BRA `(.L_x_18340) ;  /* 0x00000bb000007947 */ /* 0x000fea0003800000 */
.L_x_18336:
        /* <DEDUP_REMOVED lines=8> */
.L_x_18344:
[----:B------:R-:W2:Y:S02]  /*7250*/  LDG.E.U16 R0, [R2.64] ;  /* 0x0000002402007981 */ /* 0x000ea4000c1e1500 */
[----:B--2---:R-:W-:Y:S01]  /*7260*/  HADD2.F32 R0, -RZ, R0.H0_H0 ;  /* 0x20000000ff007230 */ /* 0x004fe20000004100 */
[----:B------:R-:W-:Y:S05]  /*7270*/  BRA `(.L_x_18340) ;  /* 0x00000b0000007947 */ /* 0x000fea0003800000 */
.L_x_18343:
        /* <DEDUP_REMOVED lines=8> */
.L_x_18346:
[----:B------:R-:W2:Y:S02]  /*7300*/  LDG.E.U16 R0, [R2.64] ;  /* 0x0000002402007981 */ /* 0x000ea4000c1e1500 */
[----:B--2---:R-:W-:Y:S01]  /*7310*/  HADD2.F32 R0, -RZ, R0.H0_H0 ;  /* 0x20000000ff007230 */ /* 0x004fe20000004100 */
[----:B------:R-:W-:Y:S05]  /*7320*/  BRA `(.L_x_18340) ;  /* 0x00000a5000007947 */ /* 0x000fea0003800000 */
.L_x_18345:
[----:B------:R-:W2:Y:S02]  /*7330*/  LDG.E.64 R2, [R2.64] ;  /* 0x0000002402027981 */ /* 0x000ea4000c1e1b00 */
[----:B--2---:R-:W0:Y:S01]  /*7340*/  F2F.F32.F64 R0, R2 ;  /* 0x0000000200007310 */ /* 0x004e220000301000 */
[----:B------:R-:W0:-:S14]  /*7350*/  DSETP.GEU.AND P0, PT, |R2|, c[0x2][0x0], PT ;  /* 0x008000000200762a */ /* 0x000e1c0003f0e200 */
[----:B0-----:R-:W-:Y:S01]  /*7360*/  @!P0 FMUL R0, R0, 1.175494350822287508e-38 ;  /* 0x0080000000008820 */ /* 0x001fe20000400000 */
[----:B------:R-:W-:Y:S05]  /*7370*/  BRA `(.L_x_18340) ;  /* 0x00000a0000007947 */ /* 0x000fea0003800000 */
.L_x_18335:
        /* <DEDUP_REMOVED lines=12> */
.L_x_18349:
[----:B------:R-:W2:Y:S02]  /*7440*/  LDG.E.64 R2, [R2.64] ;  /* 0x0000002402027981 */ /* 0x000ea4000c1e1b00 */
[----:B--2---:R-:W0:Y:S01]  /*7450*/  F2F.F32.F64 R0, R2 ;  /* 0x0000000200007310 */ /* 0x004e220000301000 */
[----:B------:R-:W0:-:S14]  /*7460*/  DSETP.GEU.AND P0, PT, |R2|, c[0x2][0x0], PT ;  /* 0x008000000200762a */ /* 0x000e1c0003f0e200 */
[----:B0-----:R-:W-:Y:S01]  /*7470*/  @!P0 FMUL R0, R0, 1.175494350822287508e-38 ;  /* 0x0080000000008820 */ /* 0x001fe20000400000 */
[----:B------:R-:W-:Y:S05]  /*7480*/  BRA `(.L_x_18340) ;  /* 0x000008f000007947 */ /* 0x000fea0003800000 */
.L_x_18348:
        /* <DEDUP_REMOVED lines=26> */
.L_x_18351:
        /* <DEDUP_REMOVED lines=13> */
.L_x_18350:
[----:B------:R-:W2:Y:S02]  /*7700*/  LDG.E.U16 R0, [R2.64] ;  /* 0x0000002402007981 */ /* 0x000ea4000c1e1500 */
[----:B--2---:R-:W-:Y:S01]  /*7710*/  PRMT R0, RZ, 0x5410, R0 ;  /* 0x00005410ff007816 */ /* 0x004fe20000000000 */
[----:B------:R-:W-:Y:S05]  /*7720*/  BRA `(.L_x_18340) ;  /* 0x0000065000007947 */ /* 0x000fea0003800000 */
.L_x_18347:
        /* <DEDUP_REMOVED lines=11> */
.L_x_18354:
        /* <DEDUP_REMOVED lines=20> */
.L_x_18356:
[----:B------:R-:W-:Y:S05]  /*7920*/  BSYNC B0 ;  /* 0x0000000000007941 */ /* 0x000fea0003800000 */
.L_x_18355:
[----:B------:R-:W-:Y:S01]  /*7930*/  LEA R3, R0, 0x3b800000, 0x17 ;  /* 0x3b80000000037811 */ /* 0x000fe200078eb8ff */
[----:B------:R-:W-:-:S05]  /*7940*/  IMAD.SHL.U32 R0, R2, 0x100000, RZ ;  /* 0x0010000002007824 */ /* 0x000fca00078e00ff */
[----:B------:R-:W-:Y:S01]  /*7950*/  LOP3.LUT R0, R3, R0, R4, 0xfe, !PT ;  /* 0x0000000003007212 */ /* 0x000fe200078efe04 */
[----:B------:R-:W-:Y:S05]  /*7960*/  BRA `(.L_x_18340) ;  /* 0x0000041000007947 */ /* 0x000fea0003800000 */
.L_x_18353:
        /* <DEDUP_REMOVED lines=20> */
.L_x_18358:
[----:B------:R-:W-:Y:S05]  /*7ab0*/  BSYNC B0 ;  /* 0x0000000000007941 */ /* 0x000fea0003800000 */
.L_x_18357:
[----:B------:R-:W-:Y:S01]  /*7ac0*/  LEA R3, R0, 0x37800000, 0x17 ;  /* 0x3780000000037811 */ /* 0x000fe200078eb8ff */
[----:B------:R-:W-:-:S05]  /*7ad0*/  IMAD.SHL.U32 R0, R2, 0x200000, RZ ;  /* 0x0020000002007824 */ /* 0x000fca00078e00ff */
[----:B------:R-:W-:Y:S01]  /*7ae0*/  LOP3.LUT R0, R3, R0, R4, 0xfe, !PT ;  /* 0x0000000003007212 */ /* 0x000fe200078efe04 */
[----:B------:R-:W-:Y:S05]  /*7af0*/  BRA `(.L_x_18340) ;  /* 0x0000028000007947 */ /* 0x000fea0003800000 */
.L_x_18352:
        /* <DEDUP_REMOVED lines=14> */
.L_x_18339:
        /* <DEDUP_REMOVED lines=21> */
.L_x_18360:
[----:B------:R-:W2:Y:S02]  /*7d30*/  LDG.E.64 R2, [R2.64] ;  /* 0x0000002402027981 */ /* 0x000ea4000c1e1b00 */
[----:B--2---:R0:W1:Y:S01]  /*7d40*/  I2F.U64 R0, R2 ;  /* 0x0000000200007312 */ /* 0x0040620000301000 */
[----:B------:R-:W-:Y:S05]  /*7d50*/  BRA `(.L_x_18340) ;  /* 0x0000002000007947 */ /* 0x000fea0003800000 */
.L_x_18359:
[----:B------:R-:W2:Y:S02]  /*7d60*/  LDG.E R0, [R2.64] ;  /* 0x0000002402007981 */ /* 0x000ea4000c1e1900 */
[----:B--2---:R-:W0:Y:S02]  /*7d70*/  I2F.U32 R0, R0 ;  /* 0x0000000000007306 */ /* 0x004e240000201000 */
.L_x_18340:
[----:B------:R-:W-:Y:S05]  /*7d80*/  BSYNC B6 ;  /* 0x0000000000067941 */ /* 0x000fea0003800000 */
.L_x_18334:
        /* <DEDUP_REMOVED lines=28> */
.L_x_18366:
[----:B------:R-:W-:Y:S01]  /*7f50*/  FSETP.GEU.FTZ.AND P0, PT, R4, -R5, PT ;  /* 0x800000050400720b */ /* 0x000fe20003f1e000 */
[----:B------:R-:W-:-:S12]  /*7f60*/  FADD.FTZ R2, R2, -1 ;  /* 0xbf80000002027421 */ /* 0x000fd80000010000 */
[----:B------:R-:W-:Y:S02]  /*7f70*/  @!P0 FADD.FTZ R2, R2, -1 ;  /* 0xbf80000002028421 */ /* 0x000fe40000010000 */
.L_x_18365:
[----:B------:R-:W-:Y:S05]  /*7f80*/  BSYNC B1 ;  /* 0x0000000000017941 */ /* 0x000fea0003800000 */
.L_x_18364:
[----:B------:R-:W-:Y:S01]  /*7f90*/  FFMA.FTZ R3, -R5, R2, R3 ;  /* 0x0000000205037223 */ /* 0x000fe20000010103 */
[----:B------:R-:W-:Y:S05]  /*7fa0*/  BRA `(.L_x_18362) ;  /* 0x000001f000007947 */ /* 0x000fea0003800000 */
.L_x_18363:
        /* <DEDUP_REMOVED lines=15> */
.L_x_18369:
        /* <DEDUP_REMOVED lines=13> */
.L_x_18368:
[----:B------:R-:W-:Y:S05]  /*8170*/  BSYNC B1 ;  /* 0x0000000000017941 */ /* 0x000fea0003800000 */
.L_x_18367:
[----:B------:R-:W-:-:S04]  /*8180*/  FMUL.FTZ R2, R2, 1.1920928955078125e-07 ;  /* 0x3400000002027820 */ /* 0x000fc80000410000 */
[----:B------:R-:W-:Y:S02]  /*8190*/  FMUL.FTZ R3, R7, R2 ;  /* 0x0000000207037220 */ /* 0x000fe40000410000 */
.L_x_18362:
[----:B------:R-:W-:Y:S05]  /*81a0*/  BSYNC B0 ;  /* 0x0000000000007941 */ /* 0x000fea0003800000 */
.L_x_18361:
        /* <DEDUP_REMOVED lines=34> */
.L_x_18373:
[----:B------:R-:W1:Y:S02]  /*83d0*/  F2I.S64.TRUNC R2, R2 ;  /* 0x0000000200027311 */ /* 0x000e64000020d900 */
[----:B-1----:R-:W-:-:S05]  /*83e0*/  IMAD.MOV.U32 R5, RZ, RZ, R2 ;  /* 0x000000ffff057224 */ /* 0x002fca00078e0002 */
[----:B------:R1:W-:Y:S01]  /*83f0*/  STG.E.U8 [R16.64], R5 ;  /* 0x0000000510007986 */ /* 0x0003e2000c101124 */
[----:B------:R-:W-:Y:S05]  /*8400*/  BRA `(.L_x_18375) ;  /* 0x00000d3000007947 */ /* 0x000fea0003800000 */
.L_x_18372:
        /* <DEDUP_REMOVED lines=9> */
.L_x_18377:
[----:B------:R-:W1:Y:S02]  /*84a0*/  F2I.FTZ.TRUNC.NTZ R3, R2 ;  /* 0x0000000200037305 */ /* 0x000e64000021f100 */
[----:B-1----:R1:W-:Y:S01]  /*84b0*/  STG.E [R16.64], R3 ;  /* 0x0000000310007986 */ /* 0x0023e2000c101924 */
[----:B------:R-:W-:Y:S05]  /*84c0*/  BRA `(.L_x_18375) ;  /* 0x00000c7000007947 */ /* 0x000fea0003800000 */
.L_x_18376:
[----:B------:R-:W1:Y:S02]  /*84d0*/  F2I.FTZ.TRUNC.NTZ R3, R2 ;  /* 0x0000000200037305 */ /* 0x000e64000021f100 */
[----:B-1----:R1:W-:Y:S01]  /*84e0*/  STG.E.U16 [R16.64], R3 ;  /* 0x0000000310007986 */ /* 0x0023e2000c101524 */
[----:B------:R-:W-:Y:S05]  /*84f0*/  BRA `(.L_x_18375) ;  /* 0x00000c4000007947 */ /* 0x000fea0003800000 */
.L_x_18371:
        /* <DEDUP_REMOVED lines=8> */
.L_x_18379:
[----:B------:R-:W-:-:S05]  /*8580*/  F2FP.PACK_AB R2, RZ, R2 ;  /* 0x00000002ff02723e */ /* 0x000fca00000000ff */
[----:B------:R1:W-:Y:S01]  /*8590*/  STG.E.U16 [R16.64], R2 ;  /* 0x0000000210007986 */ /* 0x0003e2000c101524 */
[----:B------:R-:W-:Y:S05]  /*85a0*/  BRA `(.L_x_18375) ;  /* 0x00000b9000007947 */ /* 0x000fea0003800000 */
.L_x_18378:
        /* <DEDUP_REMOVED lines=9> */
.L_x_18381:
[----:B------:R-:W-:-:S04]  /*8640*/  F2FP.PACK_AB R3, RZ, R2 ;  /* 0x00000002ff03723e */ /* 0x000fc800000000ff */
[----:B------:R-:W-:-:S05]  /*8650*/  PRMT R3, R3, 0x5410, RZ ;  /* 0x0000541003037816 */ /* 0x000fca00000000ff */
[----:B------:R1:W-:Y:S01]  /*8660*/  STG.E [R16.64], R3 ;  /* 0x0000000310007986 */ /* 0x0003e2000c101924 */
[----:B------:R-:W-:Y:S05]  /*8670*/  BRA `(.L_x_18375) ;  /* 0x00000ac000007947 */ /* 0x000fea0003800000 */
.L_x_18380:
[----:B------:R-:W-:-:S06]  /*8680*/  FMUL.FTZ R2, R2, 1 ;  /* 0x3f80000002027820 */ /* 0x000fcc0000410000 */
[----:B------:R-:W1:Y:S02]  /*8690*/  F2F.F64.F32 R2, R2 ;  /* 0x0000000200027310 */ /* 0x000e640000201800 */
[----:B-1----:R1:W-:Y:S01]  /*86a0*/  STG.E.64 [R16.64], R2 ;  /* 0x0000000210007986 */ /* 0x0023e2000c101b24 */
[----:B------:R-:W-:Y:S05]  /*86b0*/  BRA `(.L_x_18375) ;  /* 0x00000a8000007947 */ /* 0x000fea0003800000 */
.L_x_18370:
        /* <DEDUP_REMOVED lines=12> */
.L_x_18384:
[----:B------:R-:W-:Y:S01]  /*8780*/  FMUL.FTZ R4, R2, 1 ;  /* 0x3f80000002047820 */ /* 0x000fe20000410000 */
[----:B------:R-:W-:-:S05]  /*8790*/  CS2R R6, SRZ ;  /* 0x0000000000067805 */ /* 0x000fca000001ff00 */
[----:B------:R-:W1:Y:S02]  /*87a0*/  F2F.F64.F32 R4, R4 ;  /* 0x0000000400047310 */ /* 0x000e640000201800 */
[----:B-1----:R1:W-:Y:S01]  /*87b0*/  STG.E.128 [R16.64], R4 ;  /* 0x0000000410007986 */ /* 0x0023e2000c101d24 */
[----:B------:R-:W-:Y:S05]  /*87c0*/  BRA `(.L_x_18375) ;  /* 0x0000097000007947 */ /* 0x000fea0003800000 */
.L_x_18383:
        /* <DEDUP_REMOVED lines=20> */
.L_x_18388:
[----:B------:R-:W-:Y:S05]  /*8910*/  BSYNC B0 ;  /* 0x0000000000007941 */ /* 0x000fea0003800000 */
.L_x_18387:
[----:B------:R-:W-:-:S05]  /*8920*/  LOP3.LUT R5, R0, R5, RZ, 0xfc, !PT ;  /* 0x0000000500057212 */ /* 0x000fca00078efcff */
[----:B------:R1:W-:Y:S01]  /*8930*/  STG.E.U8 [R16.64], R5 ;  /* 0x0000000510007986 */ /* 0x0003e2000c101124 */
[----:B------:R-:W-:Y:S05]  /*8940*/  BRA `(.L_x_18375) ;  /* 0x000007f000007947 */ /* 0x000fea0003800000 */
.L_x_18386:
        /* <DEDUP_REMOVED lines=12> */
.L_x_18390:
[----:B------:R-:W-:Y:S01]  /*8a10*/  IMAD.MOV.U32 R0, RZ, RZ, 0x7f ;  /* 0x0000007fff007424 */ /* 0x000fe200078e00ff */
[----:B------:R-:W-:-:S04]  /*8a20*/  ISETP.GT.U32.AND P0, PT, R4, 0x7f800000, PT ;  /* 0x7f8000000400780c */ /* 0x000fc80003f04070 */
[----:B------:R-:W-:-:S04]  /*8a30*/  SEL R0, R0, 0x7c, P0 ;  /* 0x0000007c00007807 */ /* 0x000fc80000000000 */
.L_x_18391:
[----:B------:R-:W-:Y:S05]  /*8a40*/  BSYNC B0 ;  /* 0x0000000000007941 */ /* 0x000fea0003800000 */
.L_x_18389:
[----:B------:R-:W-:-:S04]  /*8a50*/  LOP3.LUT R2, R2, 0x80000000, RZ, 0xc0, !PT ;  /* 0x8000000002027812 */ /* 0x000fc800078ec0ff */
[----:B------:R-:W-:-:S04]  /*8a60*/  SHF.R.U32.HI R3, RZ, 0x18, R2 ;  /* 0x00000018ff037819 */ /* 0x000fc80000011602 */
[----:B------:R-:W-:-:S05]  /*8a70*/  LOP3.LUT R3, R0, R3, RZ, 0xfc, !PT ;  /* 0x0000000300037212 */ /* 0x000fca00078efcff */
[----:B------:R1:W-:Y:S01]  /*8a80*/  STG.E.U8 [R16.64], R3 ;  /* 0x0000000310007986 */ /* 0x0003e2000c101124 */
[----:B------:R-:W-:Y:S05]  /*8a90*/  BRA `(.L_x_18375) ;  /* 0x000006a000007947 */ /* 0x000fea0003800000 */
.L_x_18385:
[----:B------:R-:W-:-:S05]  /*8aa0*/  F2FP.BF16.PACK_AB R2, RZ, R2 ;  /* 0x00000002ff02723e */ /* 0x000fca00000010ff */
[----:B------:R1:W-:Y:S01]  /*8ab0*/  STG.E.U16 [R16.64], R2 ;  /* 0x0000000210007986 */ /* 0x0003e2000c101524 */
[----:B------:R-:W-:Y:S05]  /*8ac0*/  BRA `(.L_x_18375) ;  /* 0x0000067000007947 */ /* 0x000fea0003800000 */
.L_x_18382:
        /* <DEDUP_REMOVED lines=11> */
.L_x_18394:
        /* <DEDUP_REMOVED lines=16> */
.L_x_18397:
[----:B------:R-:W-:-:S04]  /*8c80*/  LOP3.LUT R2, R2, 0x80000000, RZ, 0xc0, !PT ;  /* 0x8000000002027812 */ /* 0x000fc800078ec0ff */
[----:B------:R-:W-:-:S04]  /*8c90*/  SHF.R.U32.HI R3, RZ, 0x18, R2 ;  /* 0x00000018ff037819 */ /* 0x000fc80000011602 */
[----:B------:R-:W-:-:S04]  /*8ca0*/  LOP3.LUT R0, R0, R3, RZ, 0xfc, !PT ;  /* 0x0000000300007212 */ /* 0x000fc800078efcff */
[----:B------:R-:W-:Y:S02]  /*8cb0*/  PRMT R8, R0, 0x7610, R8 ;  /* 0x0000761000087816 */ /* 0x000fe40000000008 */
.L_x_18396:
[----:B------:R-:W-:Y:S05]  /*8cc0*/  BSYNC B0 ;  /* 0x0000000000007941 */ /* 0x000fea0003800000 */
.L_x_18395:
[----:B------:R0:W-:Y:S01]  /*8cd0*/  STG.E.U8 [R16.64], R8 ;  /* 0x0000000810007986 */ /* 0x0001e2000c101124 */
[----:B------:R-:W-:Y:S05]  /*8ce0*/  BRA `(.L_x_18375) ;  /* 0x0000045000007947 */ /* 0x000fea0003800000 */
.L_x_18393:
        /* <DEDUP_REMOVED lines=16> */
.L_x_18400:
[----:B------:R-:W-:-:S04]  /*8df0*/  LOP3.LUT R2, R2, 0x80000000, RZ, 0xc0, !PT ;  /* 0x8000000002027812 */ /* 0x000fc800078ec0ff */
[----:B------:R-:W-:-:S04]  /*8e00*/  SHF.R.U32.HI R3, RZ, 0x18, R2 ;  /* 0x00000018ff037819 */ /* 0x000fc80000011602 */
[----:B------:R-:W-:-:S04]  /*8e10*/  LOP3.LUT R0, R0, R3, RZ, 0xfc, !PT ;  /* 0x0000000300007212 */ /* 0x000fc800078efcff */
[----:B------:R-:W-:Y:S02]  /*8e20*/  PRMT R8, R0, 0x7610, R8 ;  /* 0x0000761000087816 */ /* 0x000fe40000000008 */
.L_x_18399:
[----:B------:R-:W-:Y:S05]  /*8e30*/  BSYNC B0 ;  /* 0x0000000000007941 */ /* 0x000fea0003800000 */
.L_x_18398:
[----:B------:R0:W-:Y:S01]  /*8e40*/  STG.E.U8 [R16.64], R8 ;  /* 0x0000000810007986 */ /* 0x0001e2000c101124 */
[----:B------:R-:W-:Y:S05]  /*8e50*/  BRA `(.L_x_18375) ;  /* 0x000002e000007947 */ /* 0x000fea0003800000 */
.L_x_18392:
        /* <DEDUP_REMOVED lines=21> */
.L_x_18374:
        /* <DEDUP_REMOVED lines=20> */
.L_x_18402:
[----:B------:R-:W1:Y:S02]  /*90f0*/  F2I.U64.TRUNC R2, R2 ;  /* 0x0000000200027311 */ /* 0x000e64000020d800 */
[----:B-1----:R1:W-:Y:S01]  /*9100*/  STG.E.64 [R16.64], R2 ;  /* 0x0000000210007986 */ /* 0x0023e2000c101b24 */
[----:B------:R-:W-:Y:S05]  /*9110*/  BRA `(.L_x_18375) ;  /* 0x0000002000007947 */ /* 0x000fea0003800000 */
.L_x_18401:
[----:B------:R-:W1:Y:S02]  /*9120*/  F2I.FTZ.U32.TRUNC.NTZ R3, R2 ;  /* 0x0000000200037305 */ /* 0x000e64000021f000 */
[----:B-1----:R1:W-:Y:S02]  /*9130*/  STG.E [R16.64], R3 ;  /* 0x0000000310007986 */ /* 0x0023e4000c101924 */
.L_x_18375:
[----:B------:R-:W-:Y:S02]  /*9140*/  IADD3 R19, R19, 0x80, RZ ;  /* 0x0000008013137810 */ /* 0x000fe40007ffe0ff */
.L_x_18262:
[----:B------:R-:W-:Y:S05]  /*9150*/  BSYNC B7 ;  /* 0x0000000000077941 */ /* 0x000fea0003800000 */
.L_x_18261:
        /* <DEDUP_REMOVED lines=230> */
.L_x_18403:
        /* <DEDUP_REMOVED lines=20> */
.L_x_18408:
[----:B------:R-:W2:Y:S02]  /*a100*/  LDG.E.U8 R0, [R2.64] ;  /* 0x0000002402007981 */ /* 0x000ea4000c1e1100 */
[----:B--2---:R-:W0:Y:S01]  /*a110*/  I2F.U16 R0, R0 ;  /* 0x0000000000007306 */ /* 0x004e220000101000 */
[----:B------:R-:W-:Y:S05]  /*a120*/  BRA `(.L_x_18410) ;  /* 0x00000ca000007947 */ /* 0x000fea0003800000 */
.L_x_18407:
        /* <DEDUP_REMOVED lines=9> */
.L_x_18412:
[----:B------:R-:W2:Y:S02]  /*a1c0*/  LDG.E R0, [R2.64] ;  /* 0x0000002402007981 */ /* 0x000ea4000c1e1900 */
[----:B--2---:R-:W0:Y:S01]  /*a1d0*/  I2F R0, R0 ;  /* 0x0000000000007306 */ /* 0x004e220000201400 */
[----:B------:R-:W-:Y:S05]  /*a1e0*/  BRA `(.L_x_18410) ;  /* 0x00000be000007947 */ /* 0x000fea0003800000 */
.L_x_18411:
[----:B------:R-:W2:Y:S02]  /*a1f0*/  LDG.E.U16 R0, [R2.64] ;  /* 0x0000002402007981 */ /* 0x000ea4000c1e1500 */
[----:B--2---:R-:W0:Y:S01]  /*a200*/  I2F.S16 R0, R0 ;  /* 0x0000000000007306 */ /* 0x004e220000101400 */
[----:B------:R-:W-:Y:S05]  /*a210*/  BRA `(.L_x_18410) ;  /* 0x00000bb000007947 */ /* 0x000fea0003800000 */
.L_x_18406:
        /* <DEDUP_REMOVED lines=8> */
.L_x_18414:
[----:B------:R-:W2:Y:S02]  /*a2a0*/  LDG.E.U16 R0, [R2.64] ;  /* 0x0000002402007981 */ /* 0x000ea4000c1e1500 */
[----:B--2---:R-:W-:Y:S01]  /*a2b0*/  HADD2.F32 R0, -RZ, R0.H0_H0 ;  /* 0x20000000ff007230 */ /* 0x004fe20000004100 */
[----:B------:R-:W-:Y:S05]  /*a2c0*/  BRA `(.L_x_18410) ;  /* 0x00000b0000007947 */ /* 0x000fea0003800000 */
.L_x_18413:
        /* <DEDUP_REMOVED lines=8> */
.L_x_18416:
[----:B------:R-:W2:Y:S02]  /*a350*/  LDG.E.U16 R0, [R2.64] ;  /* 0x0000002402007981 */ /* 0x000ea4000c1e1500 */
[----:B--2---:R-:W-:Y:S01]  /*a360*/  HADD2.F32 R0, -RZ, R0.H0_H0 ;  /* 0x20000000ff007230 */ /* 0x004fe20000004100 */
[----:B------:R-:W-:Y:S05]  /*a370*/  BRA `(.L_x_18410) ;  /* 0x00000a5000007947 */ /* 0x000fea0003800000 */
.L_x_18415:
[----:B------:R-:W2:Y:S02]  /*a380*/  LDG.E.64 R2, [R2.64] ;  /* 0x0000002402027981 */ /* 0x000ea4000c1e1b00 */
[----:B--2---:R-:W0:Y:S01]  /*a390*/  F2F.F32.F64 R0, R2 ;  /* 0x0000000200007310 */ /* 0x004e220000301000 */
[----:B------:R-:W0:-:S14]  /*a3a0*/  DSETP.GEU.AND P0, PT, |R2|, c[0x2][0x0], PT ;  /* 0x008000000200762a */ /* 0x000e1c0003f0e200 */
[----:B0-----:R-:W-:Y:S01]  /*a3b0*/  @!P0 FMUL R0, R0, 1.175494350822287508e-38 ;  /* 0x0080000000008820 */ /* 0x001fe20000400000 */
[----:B------:R-:W-:Y:S05]  /*a3c0*/  BRA `(.L_x_18410) ;  /* 0x00000a0000007947 */ /* 0x000fea0003800000 */
.L_x_18405:
        /* <DEDUP_REMOVED lines=12> */
.L_x_18419:
[----:B------:R-:W2:Y:S02]  /*a490*/  LDG.E.64 R2, [R2.64] ;  /* 0x0000002402027981 */ /* 0x000ea4000c1e1b00 */
[----:B--2---:R-:W0:Y:S01]  /*a4a0*/  F2F.F32.F64 R0, R2 ;  /* 0x0000000200007310 */ /* 0x004e220000301000 */
[----:B------:R-:W0:-:S14]  /*a4b0*/  DSETP.GEU.AND P0, PT, |R2|, c[0x2][0x0], PT ;  /* 0x008000000200762a */ /* 0x000e1c0003f0e200 */
[----:B0-----:R-:W-:Y:S01]  /*a4c0*/  @!P0 FMUL R0, R0, 1.175494350822287508e-38 ;  /* 0x0080000000008820 */ /* 0x001fe20000400000 */
[----:B------:R-:W-:Y:S05]  /*a4d0*/  BRA `(.L_x_18410) ;  /* 0x000008f000007947 */ /* 0x000fea0003800000 */
.L_x_18418:
        /* <DEDUP_REMOVED lines=26> */
.L_x_18421:
        /* <DEDUP_REMOVED lines=13> */
.L_x_18420:
[----:B------:R-:W2:Y:S02]  /*a750*/  LDG.E.U16 R0, [R2.64] ;  /* 0x0000002402007981 */ /* 0x000ea4000c1e1500 */
[----:B--2---:R-:W-:Y:S01]  /*a760*/  PRMT R0, RZ, 0x5410, R0 ;  /* 0x00005410ff007816 */ /* 0x004fe20000000000 */
[----:B------:R-:W-:Y:S05]  /*a770*/  BRA `(.L_x_18410) ;  /* 0x0000065000007947 */ /* 0x000fea0003800000 */
.L_x_18417:
        /* <DEDUP_REMOVED lines=11> */
.L_x_18424:
        /* <DEDUP_REMOVED lines=20> */
.L_x_18426:
[----:B------:R-:W-:Y:S05]  /*a970*/  BSYNC B0 ;  /* 0x0000000000007941 */ /* 0x000fea0003800000 */
.L_x_18425:
[----:B------:R-:W-:Y:S01]  /*a980*/  LEA R3, R0, 0x3b800000, 0x17 ;  /* 0x3b80000000037811 */ /* 0x000fe200078eb8ff */
[----:B------:R-:W-:-:S05]  /*a990*/  IMAD.SHL.U32 R0, R2, 0x100000, RZ ;  /* 0x0010000002007824 */ /* 0x000fca00078e00ff */
[----:B------:R-:W-:Y:S01]  /*a9a0*/  LOP3.LUT R0, R3, R0, R4, 0xfe, !PT ;  /* 0x0000000003007212 */ /* 0x000fe200078efe04 */
[----:B------:R-:W-:Y:S05]  /*a9b0*/  BRA `(.L_x_18410) ;  /* 0x0000041000007947 */ /* 0x000fea0003800000 */
.L_x_18423:
        /* <DEDUP_REMOVED lines=20> */
.L_x_18428:
[----:B------:R-:W-:Y:S05]  /*ab00*/  BSYNC B0 ;  /* 0x0000000000007941 */ /* 0x000fea0003800000 */
.L_x_18427:
[----:B------:R-:W-:Y:S01]  /*ab10*/  LEA R3, R0, 0x37800000, 0x17 ;  /* 0x3780000000037811 */ /* 0x000fe200078eb8ff */
[----:B------:R-:W-:-:S05]  /*ab20*/  IMAD.SHL.U32 R0, R2, 0x200000, RZ ;  /* 0x0020000002007824 */ /* 0x000fca00078e00ff */
[----:B------:R-:W-:Y:S01]  /*ab30*/  LOP3.LUT R0, R3, R0, R4, 0xfe, !PT ;  /* 0x0000000003007212 */ /* 0x000fe200078efe04 */
[----:B------:R-:W-:Y:S05]  /*ab40*/  BRA `(.L_x_18410) ;  /* 0x0000028000007947 */ /* 0x000fea0003800000 */
.L_x_18422:
        /* <DEDUP_REMOVED lines=14> */
.L_x_18409:
        /* <DEDUP_REMOVED lines=21> */
.L_x_18430:
[----:B------:R-:W2:Y:S02]  /*ad80*/  LDG.E.64 R2, [R2.64] ;  /* 0x0000002402027981 */ /* 0x000ea4000c1e1b00 */
[----:B--2---:R0:W1:Y:S01]  /*ad90*/  I2F.U64 R0, R2 ;  /* 0x0000000200007312 */ /* 0x0040620000301000 */
[----:B------:R-:W-:Y:S05]  /*ada0*/  BRA `(.L_x_18410) ;  /* 0x0000002000007947 */ /* 0x000fea0003800000 */
.L_x_18429:
[----:B------:R-:W2:Y:S02]  /*adb0*/  LDG.E R0, [R2.64] ;  /* 0x0000002402007981 */ /* 0x000ea4000c1e1900 */
[----:B--2---:R-:W0:Y:S02]  /*adc0*/  I2F.U32 R0, R0 ;  /* 0x0000000000007306 */ /* 0x004e240000201000 */
.L_x_18410:
[----:B------:R-:W-:Y:S05]  /*add0*/  BSYNC B6 ;  /* 0x0000000000067941 */ /* 0x000fea0003800000 */
.L_x_18404:
        /* <DEDUP_REMOVED lines=28> */
.L_x_18436:
[----:B------:R-:W-:Y:S01]  /*afa0*/  FSETP.GEU.FTZ.AND P0, PT, R4, -R5, PT ;  /* 0x800000050400720b */ /* 0x000fe20003f1e000 */
[----:B------:R-:W-:-:S12]  /*afb0*/  FADD.FTZ R2, R2, -1 ;  /* 0xbf80000002027421 */ /* 0x000fd80000010000 */
[----:B------:R-:W-:Y:S02]  /*afc0*/  @!P0 FADD.FTZ R2, R2, -1 ;  /* 0xbf80000002028421 */ /* 0x000fe40000010000 */
.L_x_18435:
[----:B------:R-:W-:Y:S05]  /*afd0*/  BSYNC B1 ;  /* 0x0000000000017941 */ /* 0x000fea0003800000 */
.L_x_18434:
[----:B------:R-:W-:Y:S01]  /*afe0*/  FFMA.FTZ R3, -R5, R2, R3 ;  /* 0x0000000205037223 */ /* 0x000fe20000010103 */
[----:B------:R-:W-:Y:S05]  /*aff0*/  BRA `(.L_x_18432) ;  /* 0x000001f000007947 */ /* 0x000fea0003800000 */
.L_x_18433:
        /* <DEDUP_REMOVED lines=15> */
.L_x_18439:
        /* <DEDUP_REMOVED lines=13> */
.L_x_18438:
[----:B------:R-:W-:Y:S05]  /*b1c0*/  BSYNC B1 ;  /* 0x0000000000017941 */ /* 0x000fea0003800000 */
.L_x_18437:
[----:B------:R-:W-:-:S04]  /*b1d0*/  FMUL.FTZ R2, R2, 1.1920928955078125e-07 ;  /* 0x3400000002027820 */ /* 0x000fc80000410000 */
[----:B------:R-:W-:Y:S02]  /*b1e0*/  FMUL.FTZ R3, R7, R2 ;  /* 0x0000000207037220 */ /* 0x000fe40000410000 */
.L_x_18432:
[----:B------:R-:W-:Y:S05]  /*b1f0*/  BSYNC B0 ;  /* 0x0000000000007941 */ /* 0x000fea0003800000 */
.L_x_18431:
        /* <DEDUP_REMOVED lines=34> */
.L_x_18443:
[----:B------:R-:W1:Y:S02]  /*b420*/  F2I.S64.TRUNC R2, R2 ;  /* 0x0000000200027311 */ /* 0x000e64000020d900 */
[----:B-1----:R-:W-:-:S05]  /*b430*/  IMAD.MOV.U32 R5, RZ, RZ, R2 ;  /* 0x000000ffff057224 */ /* 0x002fca00078e0002 */
[----:B------:R-:W-:Y:S01]  /*b440*/  STG.E.U8 [R16.64], R5 ;  /* 0x0000000510007986 */ /* 0x000fe2000c101124 */
[----:B------:R-:W-:Y:S05]  /*b450*/  EXIT ;  /* 0x000000000000794d */ /* 0x000fea0003800000 */
.L_x_18442:
        /* <DEDUP_REMOVED lines=9> */
.L_x_18446:
[----:B------:R-:W1:Y:S02]  /*b4f0*/  F2I.FTZ.TRUNC.NTZ R3, R2 ;  /* 0x0000000200037305 */ /* 0x000e64000021f100 */
[----:B-1----:R-:W-:Y:S01]  /*b500*/  STG.E [R16.64], R3 ;  /* 0x0000000310007986 */ /* 0x002fe2000c101924 */
[----:B------:R-:W-:Y:S05]  /*b510*/  EXIT ;  /* 0x000000000000794d */ /* 0x000fea0003800000 */
.L_x_18445:
[----:B------:R-:W1:Y:S02]  /*b520*/  F2I.FTZ.TRUNC.NTZ R3, R2 ;  /* 0x0000000200037305 */ /* 0x000e64000021f100 */
[----:B-1----:R-:W-:Y:S01]  /*b530*/  STG.E.U16 [R16.64], R3 ;  /* 0x0000000310007986 */ /* 0x002fe2000c101524 */
[----:B------:R-:W-:Y:S05]  /*b540*/  EXIT ;  /* 0x000000000000794d */ /* 0x000fea0003800000 */
.L_x_18441:
        /* <DEDUP_REMOVED lines=8> */
.L_x_18448:
[----:B------:R-:W-:-:S05]  /*b5d0*/  F2FP.PACK_AB R2, RZ, R2 ;  /* 0x00000002ff02723e */ /* 0x000fca00000000ff */
[----:B------:R-:W-:Y:S01]  /*b5e0*/  STG.E.U16 [R16.64], R2 ;  /* 0x0000000210007986 */ /* 0x000fe2000c101524 */
[----:B------:R-:W-:Y:S05]  /*b5f0*/  EXIT ;  /* 0x000000000000794d */ /* 0x000fea0003800000 */
.L_x_18447:
        /* <DEDUP_REMOVED lines=9> */
.L_x_18450:
[----:B------:R-:W-:-:S04]  /*b690*/  F2FP.PACK_AB R3, RZ, R2 ;  /* 0x00000002ff03723e */ /* 0x000fc800000000ff */
[----:B------:R-:W-:-:S05]  /*b6a0*/  PRMT R3, R3, 0x5410, RZ ;  /* 0x0000541003037816 */ /* 0x000fca00000000ff */
[----:B------:R-:W-:Y:S01]  /*b6b0*/  STG.E [R16.64], R3 ;  /* 0x0000000310007986 */ /* 0x000fe2000c101924 */
[----:B------:R-:W-:Y:S05]  /*b6c0*/  EXIT ;  /* 0x000000000000794d */ /* 0x000fea0003800000 */
.L_x_18449:
[----:B------:R-:W-:-:S06]  /*b6d0*/  FMUL.FTZ R2, R2, 1 ;  /* 0x3f80000002027820 */ /* 0x000fcc0000410000 */
[----:B------:R-:W1:Y:S02]  /*b6e0*/  F2F.F64.F32 R2, R2 ;  /* 0x0000000200027310 */ /* 0x000e640000201800 */
[----:B-1----:R-:W-:Y:S01]  /*b6f0*/  STG.E.64 [R16.64], R2 ;  /* 0x0000000210007986 */ /* 0x002fe2000c101b24 */
[----:B------:R-:W-:Y:S05]  /*b700*/  EXIT ;  /* 0x000000000000794d */ /* 0x000fea0003800000 */
.L_x_18440:
        /* <DEDUP_REMOVED lines=12> */
.L_x_18453:
[----:B------:R-:W-:Y:S01]  /*b7d0*/  FMUL.FTZ R4, R2, 1 ;  /* 0x3f80000002047820 */ /* 0x000fe20000410000 */
[----:B------:R-:W-:-:S05]  /*b7e0*/  CS2R R6, SRZ ;  /* 0x0000000000067805 */ /* 0x000fca000001ff00 */
[----:B------:R-:W1:Y:S02]  /*b7f0*/  F2F.F64.F32 R4, R4 ;  /* 0x0000000400047310 */ /* 0x000e640000201800 */
[----:B-1----:R-:W-:Y:S01]  /*b800*/  STG.E.128 [R16.64], R4 ;  /* 0x0000000410007986 */ /* 0x002fe2000c101d24 */
[----:B------:R-:W-:Y:S05]  /*b810*/  EXIT ;  /* 0x000000000000794d */ /* 0x000fea0003800000 */
.L_x_18452:
        /* <DEDUP_REMOVED lines=20> */
.L_x_18457:
[----:B------:R-:W-:Y:S05]  /*b960*/  BSYNC B0 ;  /* 0x0000000000007941 */ /* 0x000fea0003800000 */
.L_x_18456:
[----:B------:R-:W-:-:S05]  /*b970*/  LOP3.LUT R5, R0, R5, RZ, 0xfc, !PT ;  /* 0x0000000500057212 */ /* 0x000fca00078efcff */
[----:B------:R-:W-:Y:S01]  /*b980*/  STG.E.U8 [R16.64], R5 ;  /* 0x0000000510007986 */ /* 0x000fe2000c101124 */
[----:B------:R-:W-:Y:S05]  /*b990*/  EXIT ;  /* 0x000000000000794d */ /* 0x000fea0003800000 */
.L_x_18455:
        /* <DEDUP_REMOVED lines=12> */
.L_x_18459:
[----:B------:R-:W-:Y:S01]  /*ba60*/  IMAD.MOV.U32 R0, RZ, RZ, 0x7f ;  /* 0x0000007fff007424 */ /* 0x000fe200078e00ff */
[----:B------:R-:W-:-:S04]  /*ba70*/  ISETP.GT.U32.AND P0, PT, R4, 0x7f800000, PT ;  /* 0x7f8000000400780c */ /* 0x000fc80003f04070 */
[----:B------:R-:W-:-:S04]  /*ba80*/  SEL R0, R0, 0x7c, P0 ;  /* 0x0000007c00007807 */ /* 0x000fc80000000000 */
.L_x_18460:
[----:B------:R-:W-:Y:S05]  /*ba90*/  BSYNC B0 ;  /* 0x0000000000007941 */ /* 0x000fea0003800000 */
.L_x_18458:
[----:B------:R-:W-:-:S04]  /*baa0*/  LOP3.LUT R2, R2, 0x80000000, RZ, 0xc0, !PT ;  /* 0x8000000002027812 */ /* 0x000fc800078ec0ff */
[----:B------:R-:W-:-:S04]  /*bab0*/  SHF.R.U32.HI R3, RZ, 0x18, R2 ;  /* 0x00000018ff037819 */ /* 0x000fc80000011602 */
[----:B------:R-:W-:-:S05]  /*bac0*/  LOP3.LUT R3, R0, R3, RZ, 0xfc, !PT ;  /* 0x0000000300037212 */ /* 0x000fca00078efcff */
[----:B------:R-:W-:Y:S01]  /*bad0*/  STG.E.U8 [R16.64], R3 ;  /* 0x0000000310007986 */ /* 0x000fe2000c101124 */
[----:B------:R-:W-:Y:S05]  /*bae0*/  EXIT ;  /* 0x000000000000794d */ /* 0x000fea0003800000 */
.L_x_18454:
[----:B------:R-:W-:-:S05]  /*baf0*/  F2FP.BF16.PACK_AB R2, RZ, R2 ;  /* 0x00000002ff02723e */ /* 0x000fca00000010ff */
[----:B------:R-:W-:Y:S01]  /*bb00*/  STG.E.U16 [R16.64], R2 ;  /* 0x0000000210007986 */ /* 0x000fe2000c101524 */
[----:B------:R-:W-:Y:S05]  /*bb10*/  EXIT ;  /* 0x000000000000794d */ /* 0x000fea0003800000 */
.L_x_18451:
        /* <DEDUP_REMOVED lines=11> */
.L_x_18463:
        /* <DEDUP_REMOVED lines=16> */
.L_x_18466:
[----:B------:R-:W-:-:S04]  /*bcd0*/  LOP3.LUT R2, R2, 0x80000000, RZ, 0xc0, !PT ;  /* 0x8000000002027812 */ /* 0x000fc800078ec0ff */
[----:B------:R-:W-:-:S04]  /*bce0*/  SHF.R.U32.HI R3, RZ, 0x18, R2 ;  /* 0x00000018ff037819 */ /* 0x000fc80000011602 */
[----:B------:R-:W-:-:S04]  /*bcf0*/  LOP3.LUT R0, R0, R3, RZ, 0xfc, !PT ;  /* 0x0000000300007212 */ /* 0x000fc800078efcff */
[----:B------:R-:W-:Y:S02]  /*bd00*/  PRMT R8, R0, 0x7610, R8 ;  /* 0x0000761000087816 */ /* 0x000fe40000000008 */
.L_x_18465:
[----:B------:R-:W-:Y:S05]  /*bd10*/  BSYNC B0 ;  /* 0x0000000000007941 */ /* 0x000fea0003800000 */
.L_x_18464:
[----:B------:R-:W-:Y:S01]  /*bd20*/  STG.E.U8 [R16.64], R8 ;  /* 0x0000000810007986 */ /* 0x000fe2000c101124 */
[----:B------:R-:W-:Y:S05]  /*bd30*/  EXIT ;  /* 0x000000000000794d */ /* 0x000fea0003800000 */
.L_x_18462:
        /* <DEDUP_REMOVED lines=16> */
.L_x_18469:
[----:B------:R-:W-:-:S04]  /*be40*/  LOP3.LUT R2, R2, 0x80000000, RZ, 0xc0, !PT ;  /* 0x8000000002027812 */ /* 0x000fc800078ec0ff */
[----:B------:R-:W-:-:S04]  /*be50*/  SHF.R.U32.HI R3, RZ, 0x18, R2 ;  /* 0x00000018ff037819 */ /* 0x000fc80000011602 */
[----:B------:R-:W-:-:S04]  /*be60*/  LOP3.LUT R0, R0, R3, RZ, 0xfc, !PT ;  /* 0x0000000300007212 */ /* 0x000fc800078efcff */
[----:B------:R-:W-:Y:S02]  /*be70*/  PRMT R8, R0, 0x7610, R8 ;  /* 0x0000761000087816 */ /* 0x000fe40000000008 */
.L_x_18468:
[----:B------:R-:W-:Y:S05]  /*be80*/  BSYNC B0 ;  /* 0x0000000000007941 */ /* 0x000fea0003800000 */
.L_x_18467:
[----:B------:R-:W-:Y:S01]  /*be90*/  STG.E.U8 [R16.64], R8 ;  /* 0x0000000810007986 */ /* 0x000fe2000c101124 */
[----:B------:R-:W-:Y:S05]  /*bea0*/  EXIT ;  /* 0x000000000000794d */ /* 0x000fea0003800000 */
.L_x_18461:
        /* <DEDUP_REMOVED lines=21> */
.L_x_18444:
        /* <DEDUP_REMOVED lines=20> */
.L_x_18471:
[----:B------:R-:W1:Y:S02]  /*c140*/  F2I.U64.TRUNC R2, R2 ;  /* 0x0000000200027311 */ /* 0x000e64000020d800 */
[----:B-1----:R-:W-:Y:S01]  /*c150*/  STG.E.64 [R16.64], R2 ;  /* 0x0000000210007986 */ /* 0x002fe2000c101b24 */
[----:B------:R-:W-:Y:S05]  /*c160*/  EXIT ;  /* 0x000000000000794d */ /* 0x000fea0003800000 */
.L_x_18470:
[----:B------:R-:W1:Y:S02]  /*c170*/  F2I.FTZ.U32.TRUNC.NTZ R3, R2 ;  /* 0x0000000200037305 */ /* 0x000e64000021f000 */
[----:B-1----:R-:W-:Y:S01]  /*c180*/  STG.E [R16.64], R3 ;  /* 0x0000000310007986 */ /* 0x002fe2000c101924 */
[----:B------:R-:W-:Y:S05]  /*c190*/  EXIT ;  /* 0x000000000000794d */ /* 0x000fea0003800000 */
.L_x_18472:
        /* <DEDUP_REMOVED lines=14> */
.L_x_32640:


//--------------------- .text._ZN2at6native27unrolled_elementwise_kernelIZZZNS0_15binary_internal21div_floor_kernel_cudaERNS_18TensorIteratorBaseEENKUlvE0_clEvENKUlvE0_clEvEUlfE_St5arrayIPcLm2EELi4E23TrivialOffsetCalculatorILi1EjESC_NS0_6memory12LoadWithCastILi1EEENSD_13StoreWithCastILi1EEEEEviT_T0_T2_T3_T4_T5_ --------------------------
	.section	.text._ZN2at6native27unrolled_elementwise_kernelIZZZNS0_15binary_internal21div_floor_kernel_cudaERNS_18TensorIteratorBaseEENKUlvE0_clEvENKUlvE0_clEvEUlfE_St5arrayIPcLm2EELi4E23TrivialOffsetCalculatorILi1EjESC_NS0_6memory12LoadWithCastILi1EEENSD_13StoreWithCastILi1EEEEEviT_T0_T2_T3_T4_T5_,"ax",@progbits
	.sectioninfo	@"SHI_REGISTERS=30"
	.align	128
        .global         _ZN2at6native27unrolled_elementwise_kernelIZZZNS0_15binary_internal21div_floor_kernel_cudaERNS_18TensorIteratorBaseEENKUlvE0_clEvENKUlvE0_clEvEUlfE_St5arrayIPcLm2EELi4E23TrivialOffsetCalculatorILi1EjESC_NS0_6memory12LoadWithCastILi1EEENSD_13StoreWithCastILi1EEEEEviT_T0_T2_T3_T4_T5_
        .type           _ZN2at6native27unrolled_elementwise_kernelIZZZNS0_15binary_internal21div_floor_kernel_cudaERNS_18TensorIteratorBaseEENKUlvE0_clEvENKUlvE0_clEvEUlfE_St5arrayIPcLm2EELi4E23TrivialOffsetCalculatorILi1EjESC_NS0_6memory12LoadWithCastILi1EEENSD_13StoreWithCastILi1EEEEEviT_T0_T2_T3_T4_T5_,@function
        .size           _ZN2at6native27unrolled_elementwise_kernelIZZZNS0_15binary_internal21div_floor_kernel_cudaERNS_18TensorIteratorBaseEENKUlvE0_clEvENKUlvE0_clEvEUlfE_St5arrayIPcLm2EELi4E23TrivialOffsetCalculatorILi1EjESC_NS0_6memory12LoadWithCastILi1EEENSD_13StoreWithCastILi1EEEEEviT_T0_T2_T3_T4_T5_,(.L_x_32641 - _ZN2at6native27unrolled_elementwise_kernelIZZZNS0_15binary_internal21div_floor_kernel_cudaERNS_18TensorIteratorBaseEENKUlvE0_clEvENKUlvE0_clEvEUlfE_St5arrayIPcLm2EELi4E23TrivialOffsetCalculatorILi1EjESC_NS0_6memory12LoadWithCastILi1EEENSD_13StoreWithCastILi1EEEEEviT_T0_T2_T3_T4_T5_)
        .other          _ZN2at6native27unrolled_elementwise_kernelIZZZNS0_15binary_internal21div_floor_kernel_cudaERNS_18TensorIteratorBaseEENKUlvE0_clEvENKUlvE0_clEvEUlfE_St5arrayIPcLm2EELi4E23TrivialOffsetCalculatorILi1EjESC_NS0_6memory12LoadWithCastILi1EEENSD_13StoreWithCastILi1EEEEEviT_T0_T2_T3_T4_T5_,@"STO_CUDA_ENTRY STV_DEFAULT"
_ZN2at6native27unrolled_elementwise_kernelIZZZNS0_15binary_internal21div_floor_kernel_cudaERNS_18TensorIteratorBaseEENKUlvE0_clEvENKUlvE0_clEvEUlfE_St5arrayIPcLm2EELi4E23TrivialOffsetCalculatorILi1EjESC_NS0_6memory12LoadWithCastILi1EEENSD_13StoreWithCastILi1EEEEEviT_T0_T2_T3_T4_T5_:
.text._ZN2at6native27unrolled_elementwise_kernelIZZZNS0_15binary_internal21div_floor_kernel_cudaERNS_18TensorIteratorBaseEENKUlvE0_clEvENKUlvE0_clEvEUlfE_St5arrayIPcLm2EELi4E23TrivialOffsetCalculatorILi1EjESC_NS0_6memory12LoadWithCastILi1EEENSD_13StoreWithCastILi1EEEEEviT_T0_T2_T3_T4_T5_:
        /* <DEDUP_REMOVED lines=31> */
.L_x_18479:
[----:B------:R-:W2:Y:S02]  /*01f0*/  LDG.E.U8 R2, [R2.64] ;  /* 0x0000002402027981 */ /* 0x000ea4000c1e1100 */
[----:B--2---:R0:W1:Y:S01]  /*0200*/  I2F.U16 R22, R2 ;  /* 0x0000000200167306 */ /* 0x0040620000101000 */
[----:B------:R-:W-:Y:S05]  /*0210*/  BRA `(.L_x_18481) ;  /* 0x00000cb000007947 */ /* 0x000fea0003800000 */
.L_x_18478:
        /* <DEDUP_REMOVED lines=9> */
.L_x_18483:
[----:B------:R-:W2:Y:S02]  /*02b0*/  LDG.E R2, [R2.64] ;  /* 0x0000002402027981 */ /* 0x000ea4000c1e1900 */
[----:B--2---:R0:W1:Y:S01]  /*02c0*/  I2F R22, R2 ;  /* 0x0000000200167306 */ /* 0x0040620000201400 */
[----:B------:R-:W-:Y:S05]  /*02d0*/  BRA `(.L_x_18481) ;  /* 0x00000bf000007947 */ /* 0x000fea0003800000 */
.L_x_18482:
[----:B------:R-:W2:Y:S02]  /*02e0*/  LDG.E.U16 R2, [R2.64] ;  /* 0x0000002402027981 */ /* 0x000ea4000c1e1500 */
[----:B--2---:R0:W1:Y:S01]  /*02f0*/  I2F.S16 R22, R2 ;  /* 0x0000000200167306 */ /* 0x0040620000101400 */
[----:B------:R-:W-:Y:S05]  /*0300*/  BRA `(.L_x_18481) ;  /* 0x00000bc000007947 */ /* 0x000fea0003800000 */
.L_x_18477:
        /* <DEDUP_REMOVED lines=8> */
.L_x_18485:
[----:B------:R-:W2:Y:S02]  /*0390*/  LDG.E.U16 R2, [R2.64] ;  /* 0x0000002402027981 */ /* 0x000ea4000c1e1500 */
[----:B--2---:R-:W-:Y:S01]  /*03a0*/  HADD2.F32 R22, -RZ, R2.H0_H0 ;  /* 0x20000002ff167230 */ /* 0x004fe20000004100 */
[----:B------:R-:W-:Y:S05]  /*03b0*/  BRA `(.L_x_18481) ;  /* 0x00000b1000007947 */ /* 0x000fea0003800000 */
.L_x_18484:
        /* <DEDUP_REMOVED lines=8> */
.L_x_18487:
[----:B------:R-:W2:Y:S02]  /*0440*/  LDG.E.U16 R2, [R2.64] ;  /* 0x0000002402027981 */ /* 0x000ea4000c1e1500 */
[----:B--2---:R-:W-:Y:S01]  /*0450*/  HADD2.F32 R22, -RZ, R2.H0_H0 ;  /* 0x20000002ff167230 */ /* 0x004fe20000004100 */
[----:B------:R-:W-:Y:S05]  /*0460*/  BRA `(.L_x_18481) ;  /* 0x00000a6000007947 */ /* 0x000fea0003800000 */
.L_x_18486:
[----:B------:R-:W2:Y:S02]  /*0470*/  LDG.E.64 R2, [R2.64] ;  /* 0x0000002402027981 */ /* 0x000ea4000c1e1b00 */
[----:B--2---:R-:W0:Y:S01]  /*0480*/  F2F.F32.F64 R22, R2 ;  /* 0x0000000200167310 */ /* 0x004e220000301000 */
[----:B------:R-:W0:-:S14]  /*0490*/  DSETP.GEU.AND P0, PT, |R2|, c[0x2][0x0], PT ;  /* 0x008000000200762a */ /* 0x000e1c0003f0e200 */
[----:B0-----:R-:W-:Y:S01]  /*04a0*/  @!P0 FMUL R22, R22, 1.175494350822287508e-38 ;  /* 0x0080000016168820 */ /* 0x001fe20000400000 */
[----:B------:R-:W-:Y:S05]  /*04b0*/  BRA `(.L_x_18481) ;  /* 0x00000a1000007947 */ /* 0x000fea0003800000 */
.L_x_18476:
        /* <DEDUP_REMOVED lines=12> */
.L_x_18490:
[----:B------:R-:W2:Y:S02]  /*0580*/  LDG.E.64 R2, [R2.64] ;  /* 0x0000002402027981 */ /* 0x000ea4000c1e1b00 */
[----:B--2---:R-:W0:Y:S01]  /*0590*/  F2F.F32.F64 R22, R2 ;  /* 0x0000000200167310 */ /* 0x004e220000301000 */
[----:B------:R-:W0:-:S14]  /*05a0*/  DSETP.GEU.AND P0, PT, |R2|, c[0x2][0x0], PT ;  /* 0x008000000200762a */ /* 0x000e1c0003f0e200 */
[----:B0-----:R-:W-:Y:S01]  /*05b0*/  @!P0 FMUL R22, R22, 1.175494350822287508e-38 ;  /* 0x0080000016168820 */ /* 0x001fe20000400000 */
[----:B------:R-:W-:Y:S05]  /*05c0*/  BRA `(.L_x_18481) ;  /* 0x0000090000007947 */ /* 0x000fea0003800000 */
.L_x_18489:
        /* <DEDUP_REMOVED lines=26> */
.L_x_18492:
        /* <DEDUP_REMOVED lines=14> */
.L_x_18491:
[----:B------:R-:W2:Y:S02]  /*0850*/  LDG.E.U16 R2, [R2.64] ;  /* 0x0000002402027981 */ /* 0x000ea4000c1e1500 */
[----:B--2---:R-:W-:Y:S01]  /*0860*/  PRMT R22, RZ, 0x5410, R2 ;  /* 0x00005410ff167816 */ /* 0x004fe20000000002 */
[----:B------:R-:W-:Y:S05]  /*0870*/  BRA `(.L_x_18481) ;  /* 0x0000065000007947 */ /* 0x000fea0003800000 */
.L_x_18488:
        /* <DEDUP_REMOVED lines=11> */
.L_x_18495:
        /* <DEDUP_REMOVED lines=20> */
.L_x_18497:
[----:B------:R-:W-:Y:S05]  /*0a70*/  BSYNC B0 ;  /* 0x0000000000007941 */ /* 0x000fea0003800000 */
.L_x_18496:
[----:B------:R-:W-:Y:S01]  /*0a80*/  IMAD.SHL.U32 R2, R2, 0x100000, RZ ;  /* 0x0010000002027824 */ /* 0x000fe200078e00ff */
[----:B------:R-:W-:-:S04]  /*0a90*/  LEA R3, R0, 0x3b800000, 0x17 ;  /* 0x3b80000000037811 */ /* 0x000fc800078eb8ff */
[----:B------:R-:W-:Y:S01]  /*0aa0*/  LOP3.LUT R22, R3, R2, R22, 0xfe, !PT ;  /* 0x0000000203167212 */ /* 0x000fe200078efe16 */
[----:B------:R-:W-:Y:S05]  /*0ab0*/  BRA `(.L_x_18481) ;  /* 0x0000041000007947 */ /* 0x000fea0003800000 */
.L_x_18494:
        /* <DEDUP_REMOVED lines=20> */
.L_x_18499:
[----:B------:R-:W-:Y:S05]  /*0c00*/  BSYNC B0 ;  /* 0x0000000000007941 */ /* 0x000fea0003800000 */
.L_x_18498:
[----:B------:R-:W-:Y:S01]  /*0c10*/  IMAD.SHL.U32 R2, R2, 0x200000, RZ ;  /* 0x0020000002027824 */ /* 0x000fe200078e00ff */
[----:B------:R-:W-:-:S04]  /*0c20*/  LEA R3, R0, 0x37800000, 0x17 ;  /* 0x3780000000037811 */ /* 0x000fc800078eb8ff */
[----:B------:R-:W-:Y:S01]  /*0c30*/  LOP3.LUT R22, R3, R2, R22, 0xfe, !PT ;  /* 0x0000000203167212 */ /* 0x000fe200078efe16 */
[----:B------:R-:W-:Y:S05]  /*0c40*/  BRA `(.L_x_18481) ;  /* 0x0000028000007947 */ /* 0x000fea0003800000 */
.L_x_18493:
        /* <DEDUP_REMOVED lines=14> */
.L_x_18480:
        /* <DEDUP_REMOVED lines=21> */
.L_x_18501:
[----:B------:R-:W2:Y:S02]  /*0e80*/  LDG.E.64 R22, [R2.64] ;  /* 0x0000002402167981 */ /* 0x000ea4000c1e1b00 */
[----:B--2---:R0:W1:Y:S01]  /*0e90*/  I2F.U64 R22, R22 ;  /* 0x0000001600167312 */ /* 0x0040620000301000 */
[----:B------:R-:W-:Y:S05]  /*0ea0*/  BRA `(.L_x_18481) ;  /* 0x0000002000007947 */ /* 0x000fea0003800000 */
.L_x_18500:
[----:B------:R-:W2:Y:S02]  /*0eb0*/  LDG.E R2, [R2.64] ;  /* 0x0000002402027981 */ /* 0x000ea4000c1e1900 */
[----:B--2---:R0:W1:Y:S02]  /*0ec0*/  I2F.U32 R22, R2 ;  /* 0x0000000200167306 */ /* 0x0040640000201000 */
.L_x_18481:
[----:B------:R-:W-:Y:S05]  /*0ed0*/  BSYNC B6 ;  /* 0x0000000000067941 */ /* 0x000fea0003800000 */
.L_x_18475:
[----:B------:R-:W2:Y:S02]  /*0ee0*/  S2R R24, SR_TID.X ;  /* 0x0000000000187919 */ /* 0x000ea40000002100 */
[----:B--2---:R-:W-:Y:S02]  /*0ef0*/  IADD3 R24, R24, 0x80, RZ ;  /* 0x0000008018187810 */ /* 0x004fe40007ffe0ff */
.L_x_18474:
[----:B-1----:R-:W-:Y:S05]  /*0f00*/  BSYNC B7 ;  /* 0x0000000000077941 */ /* 0x002fea0003800000 */
.L_x_18473:
        /* <DEDUP_REMOVED lines=23> */
.L_x_18508:
[----:B------:R-:W2:Y:S02]  /*1080*/  LDG.E.U8 R2, [R2.64] ;  /* 0x0000002402027981 */ /* 0x000ea4000c1e1100 */
[----:B--2---:R0:W1:Y:S01]  /*1090*/  I2F.U16 R18, R2 ;  /* 0x0000000200127306 */ /* 0x0040620000101000 */
[----:B------:R-:W-:Y:S05]  /*10a0*/  BRA `(.L_x_18510) ;  /* 0x00000ca000007947 */ /* 0x000fea0003800000 */
.L_x_18507:
        /* <DEDUP_REMOVED lines=9> */
.L_x_18512:
[----:B------:R-:W2:Y:S02]  /*1140*/  LDG.E R2, [R2.64] ;  /* 0x0000002402027981 */ /* 0x000ea4000c1e1900 */
[----:B--2---:R0:W1:Y:S01]  /*1150*/  I2F R18, R2 ;  /* 0x0000000200127306 */ /* 0x0040620000201400 */
[----:B------:R-:W-:Y:S05]  /*1160*/  BRA `(.L_x_18510) ;  /* 0x00000be000007947 */ /* 0x000fea0003800000 */
.L_x_18511:
[----:B------:R-:W2:Y:S02]  /*1170*/  LDG.E.U16 R2, [R2.64] ;  /* 0x0000002402027981 */ /* 0x000ea4000c1e1500 */
[----:B--2---:R0:W1:Y:S01]  /*1180*/  I2F.S16 R18, R2 ;  /* 0x0000000200127306 */ /* 0x0040620000101400 */
[----:B------:R-:W-:Y:S05]  /*1190*/  BRA `(.L_x_18510) ;  /* 0x00000bb000007947 */ /* 0x000fea0003800000 */
.L_x_18506:
        /* <DEDUP_REMOVED lines=8> */
.L_x_18514:
[----:B------:R-:W2:Y:S02]  /*1220*/  LDG.E.U16 R2, [R2.64] ;  /* 0x0000002402027981 */ /* 0x000ea4000c1e1500 */
[----:B--2---:R-:W-:Y:S01]  /*1230*/  HADD2.F32 R18, -RZ, R2.H0_H0 ;  /* 0x20000002ff127230 */ /* 0x004fe20000004100 */
[----:B------:R-:W-:Y:S05]  /*1240*/  BRA `(.L_x_18510) ;  /* 0x00000b0000007947 */ /* 0x000fea0003800000 */
.L_x_18513:
        /* <DEDUP_REMOVED lines=8> */
.L_x_18516:
[----:B------:R-:W2:Y:S02]  /*12d0*/  LDG.E.U16 R2, [R2.64] ;  /* 0x0000002402027981 */ /* 0x000ea4000c1e1500 */
[----:B--2---:R-:W-:Y:S01]  /*12e0*/  HADD2.F32 R18, -RZ, R2.H0_H0 ;  /* 0x20000002ff127230 */ /* 0x004fe20000004100 */
[----:B------:R-:W-:Y:S05]  /*12f0*/  BRA `(.L_x_18510) ;  /* 0x00000a5000007947 */ /* 0x000fea0003800000 */
.L_x_18515:
[----:B------:R-:W2:Y:S02]  /*1300*/  LDG.E.64 R2, [R2.64] ;  /* 0x0000002402027981 */ /* 0x000ea4000c1e1b00 */
[----:B--2---:R-:W0:Y:S01]  /*1310*/  F2F.F32.F64 R18, R2 ;  /* 0x0000000200127310 */ /* 0x004e220000301000 */
[----:B------:R-:W0:-:S14]  /*1320*/  DSETP.GEU.AND P0, PT, |R2|, c[0x2][0x0], PT ;  /* 0x008000000200762a */ /* 0x000e1c0003f0e200 */
[----:B0-----:R-:W-:Y:S01]  /*1330*/  @!P0 FMUL R18, R18, 1.175494350822287508e-38 ;  /* 0x0080000012128820 */ /* 0x001fe20000400000 */
[----:B------:R-:W-:Y:S05]  /*1340*/  BRA `(.L_x_18510) ;  /* 0x00000a0000007947 */ /* 0x000fea0003800000 */
.L_x_18505:
        /* <DEDUP_REMOVED lines=12> */
.L_x_18519:
[----:B------:R-:W2:Y:S02]  /*1410*/  LDG.E.64 R2, [R2.64] ;  /* 0x0000002402027981 */ /* 0x000ea4000c1e1b00 */
[----:B--2---:R-:W0:Y:S01]  /*1420*/  F2F.F32.F64 R18, R2 ;  /* 0x0000000200127310 */ /* 0x004e220000301000 */
[----:B------:R-:W0:-:S14]  /*1430*/  DSETP.GEU.AND P0, PT, |R2|, c[0x2][0x0], PT ;  /* 0x008000000200762a */ /* 0x000e1c0003f0e200 */
[----:B0-----:R-:W-:Y:S01]  /*1440*/  @!P0 FMUL R18, R18, 1.175494350822287508e-38 ;  /* 0x0080000012128820 */ /* 0x001fe20000400000 */
[----:B------:R-:W-:Y:S05]  /*1450*/  BRA `(.L_x_18510) ;  /* 0x000008f000007947 */ /* 0x000fea0003800000 */
.L_x_18518:
        /* <DEDUP_REMOVED lines=26> */
.L_x_18521:
        /* <DEDUP_REMOVED lines=13> */
.L_x_18520:
[----:B------:R-:W2:Y:S02]  /*16d0*/  LDG.E.U16 R2, [R2.64] ;  /* 0x0000002402027981 */ /* 0x000ea4000c1e1500 */
[----:B--2---:R-:W-:Y:S01]  /*16e0*/  PRMT R18, RZ, 0x5410, R2 ;  /* 0x00005410ff127816 */ /* 0x004fe20000000002 */
[----:B------:R-:W-:Y:S05]  /*16f0*/  BRA `(.L_x_18510) ;  /* 0x0000065000007947 */ /* 0x000fea0003800000 */
.L_x_18517:
        /* <DEDUP_REMOVED lines=11> */
.L_x_18524:
        /* <DEDUP_REMOVED lines=20> */
.L_x_18526:
[----:B------:R-:W-:Y:S05]  /*18f0*/  BSYNC B0 ;  /* 0x0000000000007941 */ /* 0x000fea0003800000 */
.L_x_18525:
[----:B------:R-:W-:Y:S01]  /*1900*/  IMAD.SHL.U32 R2, R2, 0x100000, RZ ;  /* 0x0010000002027824 */ /* 0x000fe200078e00ff */
[----:B------:R-:W-:-:S04]  /*1910*/  LEA R3, R0, 0x3b800000, 0x17 ;  /* 0x3b80000000037811 */ /* 0x000fc800078eb8ff */
[----:B------:R-:W-:Y:S01]  /*1920*/  LOP3.LUT R18, R3, R2, R18, 0xfe, !PT ;  /* 0x0000000203127212 */ /* 0x000fe200078efe12 */
[----:B------:R-:W-:Y:S05]  /*1930*/  BRA `(.L_x_18510) ;  /* 0x0000041000007947 */ /* 0x000fea0003800000 */
.L_x_18523:
        /* <DEDUP_REMOVED lines=20> */
.L_x_18528:
[----:B------:R-:W-:Y:S05]  /*1a80*/  BSYNC B0 ;  /* 0x0000000000007941 */ /* 0x000fea0003800000 */
.L_x_18527:
[----:B------:R-:W-:Y:S01]  /*1a90*/  IMAD.SHL.U32 R2, R2, 0x200000, RZ ;  /* 0x0020000002027824 */ /* 0x000fe200078e00ff */
[----:B------:R-:W-:-:S04]  /*1aa0*/  LEA R3, R0, 0x37800000, 0x17 ;  /* 0x3780000000037811 */ /* 0x000fc800078eb8ff */
[----:B------:R-:W-:Y:S01]  /*1ab0*/  LOP3.LUT R18, R3, R2, R18, 0xfe, !PT ;  /* 0x0000000203127212 */ /* 0x000fe200078efe12 */
[----:B------:R-:W-:Y:S05]  /*1ac0*/  BRA `(.L_x_18510) ;  /* 0x0000028000007947 */ /* 0x000fea0003800000 */
.L_x_18522:
        /* <DEDUP_REMOVED lines=14> */
.L_x_18509:
        /* <DEDUP_REMOVED lines=21> */
.L_x_18530:
[----:B------:R-:W2:Y:S02]  /*1d00*/  LDG.E.64 R2, [R2.64] ;  /* 0x0000002402027981 */ /* 0x000ea4000c1e1b00 */
[----:B--2---:R0:W1:Y:S01]  /*1d10*/  I2F.U64 R18, R2 ;  /* 0x0000000200127312 */ /* 0x0040620000301000 */
[----:B------:R-:W-:Y:S05]  /*1d20*/  BRA `(.L_x_18510) ;  /* 0x0000002000007947 */ /* 0x000fea0003800000 */
.L_x_18529:
[----:B------:R-:W2:Y:S02]  /*1d30*/  LDG.E R2, [R2.64] ;  /* 0x0000002402027981 */ /* 0x000ea4000c1e1900 */
[----:B--2---:R0:W1:Y:S02]  /*1d40*/  I2F.U32 R18, R2 ;  /* 0x0000000200127306 */ /* 0x0040640000201000 */
.L_x_18510:
[----:B------:R-:W-:Y:S05]  /*1d50*/  BSYNC B6 ;  /* 0x0000000000067941 */ /* 0x000fea0003800000 */
.L_x_18504:
[----:B------:R-:W-:Y:S02]  /*1d60*/  IADD3 R24, R24, 0x80, RZ ;  /* 0x0000008018187810 */ /* 0x000fe40007ffe0ff */
.L_x_18503:
[----:B------:R-:W-:Y:S05]  /*1d70*/  BSYNC B7 ;  /* 0x0000000000077941 */ /* 0x000fea0003800000 */
.L_x_18502:
        /* <DEDUP_REMOVED lines=25> */
.L_x_18537:
[----:B------:R-:W2:Y:S02]  /*1f10*/  LDG.E.U8 R2, [R2.64] ;  /* 0x0000002402027981 */ /* 0x000ea4000c1e1100 */
[----:B--2---:R0:W2:Y:S01]  /*1f20*/  I2F.U16 R26, R2 ;  /* 0x00000002001a7306 */ /* 0x0040a20000101000 */
[----:B------:R-:W-:Y:S05]  /*1f30*/  BRA `(.L_x_18539) ;  /* 0x00000ca000007947 */ /* 0x000fea0003800000 */
.L_x_18536:
        /* <DEDUP_REMOVED lines=9> */
.L_x_18541:
[----:B------:R-:W2:Y:S02]  /*1fd0*/  LDG.E R2, [R2.64] ;  /* 0x0000002402027981 */ /* 0x000ea4000c1e1900 */
[----:B--2---:R0:W2:Y:S01]  /*1fe0*/  I2F R26, R2 ;  /* 0x00000002001a7306 */ /* 0x0040a20000201400 */
[----:B------:R-:W-:Y:S05]  /*1ff0*/  BRA `(.L_x_18539) ;  /* 0x00000be000007947 */ /* 0x000fea0003800000 */
.L_x_18540:
[----:B------:R-:W2:Y:S02]  /*2000*/  LDG.E.U16 R2, [R2.64] ;  /* 0x0000002402027981 */ /* 0x000ea4000c1e1500 */
[----:B--2---:R0:W2:Y:S01]  /*2010*/  I2F.S16 R26, R2 ;  /* 0x00000002001a7306 */ /* 0x0040a20000101400 */
[----:B------:R-:W-:Y:S05]  /*2020*/  BRA `(.L_x_18539) ;  /* 0x00000bb000007947 */ /* 0x000fea0003800000 */
.L_x_18535:
        /* <DEDUP_REMOVED lines=8> */
.L_x_18543:
[----:B------:R-:W2:Y:S02]  /*20b0*/  LDG.E.U16 R2, [R2.64] ;  /* 0x0000002402027981 */ /* 0x000ea4000c1e1500 */
[----:B--2---:R-:W-:Y:S01]  /*20c0*/  HADD2.F32 R26, -RZ, R2.H0_H0 ;  /* 0x20000002ff1a7230 */ /* 0x004fe20000004100 */
[----:B------:R-:W-:Y:S05]  /*20d0*/  BRA `(.L_x_18539) ;  /* 0x00000b0000007947 */ /* 0x000fea0003800000 */
.L_x_18542:
        /* <DEDUP_REMOVED lines=8> */
.L_x_18545:
[----:B------:R-:W2:Y:S02]  /*2160*/  LDG.E.U16 R2, [R2.64] ;  /* 0x0000002402027981 */ /* 0x000ea4000c1e1500 */
[----:B--2---:R-:W-:Y:S01]  /*2170*/  HADD2.F32 R26, -RZ, R2.H0_H0 ;  /* 0x20000002ff1a7230 */ /* 0x004fe20000004100 */
[----:B------:R-:W-:Y:S05]  /*2180*/  BRA `(.L_x_18539) ;  /* 0x00000a5000007947 */ /* 0x000fea0003800000 */
.L_x_18544:
[----:B------:R-:W2:Y:S02]  /*2190*/  LDG.E.64 R2, [R2.64] ;  /* 0x0000002402027981 */ /* 0x000ea4000c1e1b00 */
[----:B--2---:R-:W0:Y:S01]  /*21a0*/  F2F.F32.F64 R26, R2 ;  /* 0x00000002001a7310 */ /* 0x004e220000301000 */
[----:B------:R-:W0:-:S14]  /*21b0*/  DSETP.GEU.AND P0, PT, |R2|, c[0x2][0x0], PT ;  /* 0x008000000200762a */ /* 0x000e1c0003f0e200 */
[----:B0-----:R-:W-:Y:S01]  /*21c0*/  @!P0 FMUL R26, R26, 1.175494350822287508e-38 ;  /* 0x008000001a1a8820 */ /* 0x001fe20000400000 */
[----:B------:R-:W-:Y:S05]  /*21d0*/  BRA `(.L_x_18539) ;  /* 0x00000a0000007947 */ /* 0x000fea0003800000 */
.L_x_18534:
        /* <DEDUP_REMOVED lines=12> */
.L_x_18548:
[----:B------:R-:W2:Y:S02]  /*22a0*/  LDG.E.64 R2, [R2.64] ;  /* 0x0000002402027981 */ /* 0x000ea4000c1e1b00 */
[----:B--2---:R-:W0:Y:S01]  /*22b0*/  F2F.F32.F64 R26, R2 ;  /* 0x00000002001a7310 */ /* 0x004e220000301000 */
[----:B------:R-:W0:-:S14]  /*22c0*/  DSETP.GEU.AND P0, PT, |R2|, c[0x2][0x0], PT ;  /* 0x008000000200762a */ /* 0x000e1c0003f0e200 */
[----:B0-----:R-:W-:Y:S01]  /*22d0*/  @!P0 FMUL R26, R26, 1.175494350822287508e-38 ;  /* 0x008000001a1a8820 */ /* 0x001fe20000400000 */
[----:B------:R-:W-:Y:S05]  /*22e0*/  BRA `(.L_x_18539) ;  /* 0x000008f000007947 */ /* 0x000fea0003800000 */
.L_x_18547:
        /* <DEDUP_REMOVED lines=26> */
.L_x_18550:
        /* <DEDUP_REMOVED lines=13> */
.L_x_18549:
[----:B------:R-:W2:Y:S02]  /*2560*/  LDG.E.U16 R2, [R2.64] ;  /* 0x0000002402027981 */ /* 0x000ea4000c1e1500 */
[----:B--2---:R-:W-:Y:S01]  /*2570*/  PRMT R26, RZ, 0x5410, R2 ;  /* 0x00005410ff1a7816 */ /* 0x004fe20000000002 */
[----:B------:R-:W-:Y:S05]  /*2580*/  BRA `(.L_x_18539) ;  /* 0x0000065000007947 */ /* 0x000fea0003800000 */
.L_x_18546:
        /* <DEDUP_REMOVED lines=11> */
.L_x_18553:
        /* <DEDUP_REMOVED lines=20> */
.L_x_18555:
[----:B------:R-:W-:Y:S05]  /*2780*/  BSYNC B0 ;  /* 0x0000000000007941 */ /* 0x000fea0003800000 */
.L_x_18554:
[----:B------:R-:W-:Y:S01]  /*2790*/  IMAD.SHL.U32 R2, R2, 0x100000, RZ ;  /* 0x0010000002027824 */ /* 0x000fe200078e00ff */
[----:B------:R-:W-:-:S04]  /*27a0*/  LEA R3, R0, 0x3b800000, 0x17 ;  /* 0x3b80000000037811 */ /* 0x000fc800078eb8ff */
[----:B------:R-:W-:Y:S01]  /*27b0*/  LOP3.LUT R26, R3, R2, R26, 0xfe, !PT ;  /* 0x00000002031a7212 */ /* 0x000fe200078efe1a */
[----:B------:R-:W-:Y:S05]  /*27c0*/  BRA `(.L_x_18539) ;  /* 0x0000041000007947 */ /* 0x000fea0003800000 */
.L_x_18552:
        /* <DEDUP_REMOVED lines=20> */
.L_x_18557:
[----:B------:R-:W-:Y:S05]  /*2910*/  BSYNC B0 ;  /* 0x0000000000007941 */ /* 0x000fea0003800000 */
.L_x_18556:
[----:B------:R-:W-:Y:S01]  /*2920*/  IMAD.SHL.U32 R2, R2, 0x200000, RZ ;  /* 0x0020000002027824 */ /* 0x000fe200078e00ff */
[----:B------:R-:W-:-:S04]  /*2930*/  LEA R3, R0, 0x37800000, 0x17 ;  /* 0x3780000000037811 */ /* 0x000fc800078eb8ff */
[----:B------:R-:W-:Y:S01]  /*2940*/  LOP3.LUT R26, R3, R2, R26, 0xfe, !PT ;  /* 0x00000002031a7212 */ /* 0x000fe200078efe1a */
[----:B------:R-:W-:Y:S05]  /*2950*/  BRA `(.L_x_18539) ;  /* 0x0000028000007947 */ /* 0x000fea0003800000 */
.L_x_18551:
        /* <DEDUP_REMOVED lines=14> */
.L_x_18538:
        /* <DEDUP_REMOVED lines=21> */
.L_x_18559:
[----:B------:R-:W2:Y:S02]  /*2b90*/  LDG.E.64 R26, [R2.64] ;  /* 0x00000024021a7981 */ /* 0x000ea4000c1e1b00 */
[----:B--2---:R0:W2:Y:S01]  /*2ba0*/  I2F.U64 R26, R26 ;  /* 0x0000001a001a7312 */ /* 0x0040a20000301000 */
[----:B------:R-:W-:Y:S05]  /*2bb0*/  BRA `(.L_x_18539) ;  /* 0x0000002000007947 */ /* 0x000fea0003800000 */
.L_x_18558:
[----:B------:R-:W2:Y:S02]  /*2bc0*/  LDG.E R2, [R2.64] ;  /* 0x0000002402027981 */ /* 0x000ea4000c1e1900 */
[----:B--2---:R0:W2:Y:S02]  /*2bd0*/  I2F.U32 R26, R2 ;  /* 0x00000002001a7306 */ /* 0x0040a40000201000 */
.L_x_18539:
[----:B------:R-:W-:Y:S05]  /*2be0*/  BSYNC B6 ;  /* 0x0000000000067941 */ /* 0x000fea0003800000 */
.L_x_18533:
[----:B------:R-:W-:Y:S02]  /*2bf0*/  IADD3 R24, R24, 0x80, RZ ;  /* 0x0000008018187810 */ /* 0x000fe40007ffe0ff */
.L_x_18532:
[----:B------:R-:W-:Y:S05]  /*2c00*/  BSYNC B7 ;  /* 0x0000000000077941 */ /* 0x000fea0003800000 */
.L_x_18531:
        /* <DEDUP_REMOVED lines=21> */
.L_x_18565:
[----:B------:R-:W3:Y:S02]  /*2d60*/  LDG.E.U8 R2, [R2.64] ;  /* 0x0000002402027981 */ /* 0x000ee4000c1e1100 */
[----:B---3--:R0:W3:Y:S01]  /*2d70*/  I2F.U16 R23, R2 ;  /* 0x0000000200177306 */ /* 0x0080e20000101000 */
[----:B------:R-:W-:Y:S05]  /*2d80*/  BRA `(.L_x_18561) ;  /* 0x00000c7000007947 */ /* 0x000fea0003800000 */
.L_x_18564:
        /* <DEDUP_REMOVED lines=9> */
.L_x_18568:
[----:B------:R-:W3:Y:S02]  /*2e20*/  LDG.E R2, [R2.64] ;  /* 0x0000002402027981 */ /* 0x000ee4000c1e1900 */
[----:B---3--:R0:W3:Y:S01]  /*2e30*/  I2F R23, R2 ;  /* 0x0000000200177306 */ /* 0x0080e20000201400 */
[----:B------:R-:W-:Y:S05]  /*2e40*/  BRA `(.L_x_18561) ;  /* 0x00000bb000007947 */ /* 0x000fea0003800000 */
.L_x_18567:
[----:B------:R-:W3:Y:S02]  /*2e50*/  LDG.E.U16 R2, [R2.64] ;  /* 0x0000002402027981 */ /* 0x000ee4000c1e1500 */
[----:B---3--:R0:W3:Y:S01]  /*2e60*/  I2F.S16 R23, R2 ;  /* 0x0000000200177306 */ /* 0x0080e20000101400 */
[----:B------:R-:W-:Y:S05]  /*2e70*/  BRA `(.L_x_18561) ;  /* 0x00000b8000007947 */ /* 0x000fea0003800000 */
.L_x_18563:
        /* <DEDUP_REMOVED lines=8> */
.L_x_18570:
[----:B------:R-:W3:Y:S02]  /*2f00*/  LDG.E.U16 R2, [R2.64] ;  /* 0x0000002402027981 */ /* 0x000ee4000c1e1500 */
[----:B---3--:R-:W-:Y:S01]  /*2f10*/  HADD2.F32 R23, -RZ, R2.H0_H0 ;  /* 0x20000002ff177230 */ /* 0x008fe20000004100 */
[----:B------:R-:W-:Y:S05]  /*2f20*/  BRA `(.L_x_18561) ;  /* 0x00000ad000007947 */ /* 0x000fea0003800000 */
.L_x_18569:
        /* <DEDUP_REMOVED lines=8> */
.L_x_18572:
[----:B------:R-:W3:Y:S02]  /*2fb0*/  LDG.E.U16 R2, [R2.64] ;  /* 0x0000002402027981 */ /* 0x000ee4000c1e1500 */
[----:B---3--:R-:W-:Y:S01]  /*2fc0*/  HADD2.F32 R23, -RZ, R2.H0_H0 ;  /* 0x20000002ff177230 */ /* 0x008fe20000004100 */
[----:B------:R-:W-:Y:S05]  /*2fd0*/  BRA `(.L_x_18561) ;  /* 0x00000a2000007947 */ /* 0x000fea0003800000 */
.L_x_18571:
[----:B------:R-:W3:Y:S02]  /*2fe0*/  LDG.E.64 R2, [R2.64] ;  /* 0x0000002402027981 */ /* 0x000ee4000c1e1b00 */
[----:B---3--:R-:W0:Y:S01]  /*2ff0*/  F2F.F32.F64 R23, R2 ;  /* 0x0000000200177310 */ /* 0x008e220000301000 */
[----:B------:R-:W0:-:S14]  /*3000*/  DSETP.GEU.AND P0, PT, |R2|, c[0x2][0x0], PT ;  /* 0x008000000200762a */ /* 0x000e1c0003f0e200 */
[----:B0-----:R-:W-:Y:S01]  /*3010*/  @!P0 FMUL R23, R23, 1.175494350822287508e-38 ;  /* 0x0080000017178820 */ /* 0x001fe20000400000 */
[----:B------:R-:W-:Y:S05]  /*3020*/  BRA `(.L_x_18561) ;  /* 0x000009d000007947 */ /* 0x000fea0003800000 */
.L_x_18562:
        /* <DEDUP_REMOVED lines=12> */
.L_x_18575:
[----:B------:R-:W3:Y:S02]  /*30f0*/  LDG.E.64 R2, [R2.64] ;  /* 0x0000002402027981 */ /* 0x000ee4000c1e1b00 */
[----:B---3--:R-:W0:Y:S01]  /*3100*/  F2F.F32.F64 R23, R2 ;  /* 0x0000000200177310 */ /* 0x008e220000301000 */
[----:B------:R-:W0:-:S14]  /*3110*/  DSETP.GEU.AND P0, PT, |R2|, c[0x2][0x0], PT ;  /* 0x008000000200762a */ /* 0x000e1c0003f0e200 */
[----:B0-----:R-:W-:Y:S01]  /*3120*/  @!P0 FMUL R23, R23, 1.175494350822287508e-38 ;  /* 0x0080000017178820 */ /* 0x001fe20000400000 */
[----:B------:R-:W-:Y:S05]  /*3130*/  BRA `(.L_x_18561) ;  /* 0x000008c000007947 */ /* 0x000fea0003800000 */
.L_x_18574:
        /* <DEDUP_REMOVED lines=26> */
.L_x_18577:
        /* <DEDUP_REMOVED lines=13> */
.L_x_18576:
[----:B------:R-:W3:Y:S02]  /*33b0*/  LDG.E.U16 R2, [R2.64] ;  /* 0x0000002402027981 */ /* 0x000ee4000c1e1500 */
[----:B---3--:R-:W-:Y:S01]  /*33c0*/  PRMT R23, RZ, 0x5410, R2 ;  /* 0x00005410ff177816 */ /* 0x008fe20000000002 */
[----:B------:R-:W-:Y:S05]  /*33d0*/  BRA `(.L_x_18561) ;  /* 0x0000062000007947 */ /* 0x000fea0003800000 */
.L_x_18573:
        /* <DEDUP_REMOVED lines=11> */
.L_x_18580:
        /* <DEDUP_REMOVED lines=19> */
.L_x_18582:
[----:B------:R-:W-:Y:S05]  /*35c0*/  BSYNC B0 ;  /* 0x0000000000007941 */ /* 0x000fea0003800000 */
.L_x_18581:
[----:B------:R-:W-:Y:S01]  /*35d0*/  IMAD.SHL.U32 R2, R2, 0x100000, RZ ;  /* 0x0010000002027824 */ /* 0x000fe200078e00ff */
[----:B------:R-:W-:-:S04]  /*35e0*/  LEA R0, R0, 0x3b800000, 0x17 ;  /* 0x3b80000000007811 */ /* 0x000fc800078eb8ff */
[----:B------:R-:W-:Y:S01]  /*35f0*/  LOP3.LUT R23, R0, R2, R23, 0xfe, !PT ;  /* 0x0000000200177212 */ /* 0x000fe200078efe17 */
[----:B------:R-:W-:Y:S05]  /*3600*/  BRA `(.L_x_18561) ;  /* 0x000003f000007947 */ /* 0x000fea0003800000 */
.L_x_18579:
        /* <DEDUP_REMOVED lines=19> */
.L_x_18584:
[----:B------:R-:W-:Y:S05]  /*3740*/  BSYNC B0 ;  /* 0x0000000000007941 */ /* 0x000fea0003800000 */
.L_x_18583:
[----:B------:R-:W-:Y:S01]  /*3750*/  IMAD.SHL.U32 R2, R2, 0x200000, RZ ;  /* 0x0020000002027824 */ /* 0x000fe200078e00ff */
[----:B------:R-:W-:-:S04]  /*3760*/  LEA R0, R0, 0x37800000, 0x17 ;  /* 0x3780000000007811 */ /* 0x000fc800078eb8ff */
[----:B------:R-:W-:Y:S01]  /*3770*/  LOP3.LUT R23, R0, R2, R23, 0xfe, !PT ;  /* 0x0000000200177212 */ /* 0x000fe200078efe17 */
[----:B------:R-:W-:Y:S05]  /*3780*/  BRA `(.L_x_18561) ;  /* 0x0000027000007947 */ /* 0x000fea0003800000 */
.L_x_18578:
        /* <DEDUP_REMOVED lines=14> */
.L_x_18566:
        /* <DEDUP_REMOVED lines=20> */
.L_x_18586:
[----:B------:R-:W3:Y:S02]  /*39b0*/  LDG.E.64 R2, [R2.64] ;  /* 0x0000002402027981 */ /* 0x000ee4000c1e1b00 */
[----:B---3--:R0:W3:Y:S01]  /*39c0*/  I2F.U64 R23, R2 ;  /* 0x0000000200177312 */ /* 0x0080e20000301000 */
[----:B------:R-:W-:Y:S05]  /*39d0*/  BRA `(.L_x_18561) ;  /* 0x0000002000007947 */ /* 0x000fea0003800000 */
.L_x_18585:
[----:B------:R-:W3:Y:S02]  /*39e0*/  LDG.E R2, [R2.64] ;  /* 0x0000002402027981 */ /* 0x000ee4000c1e1900 */
[----:B---3--:R0:W3:Y:S02]  /*39f0*/  I2F.U32 R23, R2 ;  /* 0x0000000200177306 */ /* 0x0080e40000201000 */
.L_x_18561:
[----:B------:R-:W-:Y:S05]  /*3a00*/  BSYNC B6 ;  /* 0x0000000000067941 */ /* 0x000fea0003800000 */
.L_x_18560:
[----:B------:R-:W4:Y:S01]  /*3a10*/  S2R R19, SR_TID.X ;  /* 0x0000000000137919 */ /* 0x000f220000002100 */
[----:B------:R-:W-:Y:S01]  /*3a20*/  BSSY B1, `(.L_x_18587) ;  /* 0x0000059000017945 */ /* 0x000fe20003800000 */
[----:B----4-:R-:W-:Y:S01]  /*3a30*/  ISETP.GE.AND P1, PT, R19, R16, PT ;  /* 0x000000101300720c */ /* 0x010fe20003f26270 */
[----:B------:R-:W-:-:S12]  /*3a40*/  IMAD.MOV.U32 R25, RZ, RZ, R19 ;  /* 0x000000ffff197224 */ /* 0x000fd800078e0013 */
        /* <DEDUP_REMOVED lines=29> */
.L_x_18594:
[----:B------:R-:W-:Y:S01]  /*3c20*/  FSETP.GEU.FTZ.AND P0, PT, R7, -R0, PT ;  /* 0x800000000700720b */ /* 0x000fe20003f1e000 */
[----:B------:R-:W-:-:S12]  /*3c30*/  FADD.FTZ R2, R2, -1 ;  /* 0xbf80000002027421 */ /* 0x000fd80000010000 */
[----:B------:R-:W-:Y:S02]  /*3c40*/  @!P0 FADD.FTZ R2, R2, -1 ;  /* 0xbf80000002028421 */ /* 0x000fe40000010000 */
.L_x_18593:
[----:B------:R-:W-:Y:S05]  /*3c50*/  BSYNC B2 ;  /* 0x0000000000027941 */ /* 0x000fea0003800000 */
.L_x_18592:
[----:B------:R-:W-:Y:S01]  /*3c60*/  FFMA.FTZ R3, -R0, R2, R3 ;  /* 0x0000000200037223 */ /* 0x000fe20000010103 */
[----:B------:R-:W-:Y:S05]  /*3c70*/  BRA `(.L_x_18590) ;  /* 0x000001f000007947 */ /* 0x000fea0003800000 */
.L_x_18591:
        /* <DEDUP_REMOVED lines=15> */
.L_x_18597:
        /* <DEDUP_REMOVED lines=13> */
.L_x_18596:
[----:B------:R-:W-:Y:S05]  /*3e40*/  BSYNC B2 ;  /* 0x0000000000027941 */ /* 0x000fea0003800000 */
.L_x_18595:
[----:B------:R-:W-:-:S04]  /*3e50*/  FMUL.FTZ R3, R2, 1.1920928955078125e-07 ;  /* 0x3400000002037820 */ /* 0x000fc80000410000 */
[----:B------:R-:W-:Y:S02]  /*3e60*/  FMUL.FTZ R3, R8, R3 ;  /* 0x0000000308037220 */ /* 0x000fe40000410000 */
.L_x_18590:
[----:B------:R-:W-:Y:S05]  /*3e70*/  BSYNC B0 ;  /* 0x0000000000007941 */ /* 0x000fea0003800000 */
.L_x_18589:
[C---:B------:R-:W-:Y:S02]  /*3e80*/  FSETP.GTU.FTZ.AND P0, PT, |R3|.reuse, +INF , PT ;  /* 0x7f8000000300780b */ /* 0x040fe40003f1c200 */
[----:B0-----:R-:W-:-:S04]  /*3e90*/  LOP3.LUT R0, R3, 0x80000000, R22, 0xb8, !PT ;  /* 0x8000000003007812 */ /* 0x001fc800078eb816 */
[----:B------:R-:W-:Y:S02]  /*3ea0*/  FSEL R3, R3, R0, P0 ;  /* 0x0000000003037208 */ /* 0x000fe40000000000 */
[----:B------:R-:W-:Y:S02]  /*3eb0*/  PLOP3.LUT P0, PT, PT, PT, PT, 0x8, 0x0 ;  /* 0x000000000000781c */ /* 0x000fe40003f0e170 */
[C---:B------:R-:W-:Y:S01]  /*3ec0*/  FSETP.NEU.FTZ.AND P2, PT, R3.reuse, RZ, PT ;  /* 0x000000ff0300720b */ /* 0x040fe20003f5d000 */
[----:B------:R-:W-:-:S04]  /*3ed0*/  FADD.FTZ R0, -R3, R22 ;  /* 0x0000001603007221 */ /* 0x000fc80000010100 */
[----:B------:R-:W-:-:S08]  /*3ee0*/  FMUL.FTZ R0, R0, c[0x0][0x16c] ;  /* 0x00005b0000007a20 */ /* 0x000fd00000410000 */
[----:B------:R-:W-:Y:S02]  /*3ef0*/  @P2 FSETP.LEU.FTZ.AND P3, PT, RZ, c[0x0][0x168], PT ;  /* 0x00005a00ff002a0b */ /* 0x000fe40003f7b000 */
[----:B------:R-:W-:-:S04]  /*3f00*/  @P2 FSETP.GEU.FTZ.AND P4, PT, R3, RZ, PT ;  /* 0x000000ff0300220b */ /* 0x000fc80003f9e000 */
[----:B------:R-:W-:-:S13]  /*3f10*/  @P2 PLOP3.LUT P0, PT, P3, P4, PT, 0x28, 0x0 ;  /* 0x000000000000281c */ /* 0x000fda0001f08570 */
[----:B------:R-:W-:-:S05]  /*3f20*/  @P0 FADD.FTZ R0, R0, -1 ;  /* 0xbf80000000000421 */ /* 0x000fca0000010000 */
[----:B------:R-:W-:-:S13]  /*3f30*/  FSETP.NEU.FTZ.AND P0, PT, R0, RZ, PT ;  /* 0x000000ff0000720b */ /* 0x000fda0003f1d000 */
[----:B------:R-:W0:Y:S01]  /*3f40*/  @P0 FRND.FTZ.FLOOR R3, R0 ;  /* 0x0000000000030307 */ /* 0x000e220000215000 */
[----:B------:R-:W-:-:S05]  /*3f50*/  @!P0 FMUL.FTZ R4, R22, c[0x0][0x16c] ;  /* 0x00005b0016048a20 */ /* 0x000fca0000410000 */
[----:B------:R-:W-:Y:S01]  /*3f60*/  @!P0 LOP3.LUT R4, RZ, 0x80000000, R4, 0xb8, !PT ;  /* 0x80000000ff048812 */ /* 0x000fe200078eb804 */
[----:B0-----:R-:W-:-:S05]  /*3f70*/  @P0 FADD.FTZ R2, R0, -R3 ;  /* 0x8000000300020221 */ /* 0x001fca0000010000 */
[----:B------:R-:W-:-:S13]  /*3f80*/  FSETP.GT.AND P2, PT, R2, 0.5, P0 ;  /* 0x3f0000000200780b */ /* 0x000fda0000744000 */
[----:B------:R-:W-:-:S04]  /*3f90*/  @P2 FADD.FTZ R3, R3, 1 ;  /* 0x3f80000003032421 */ /* 0x000fc80000010000 */
[----:B------:R-:W-:Y:S02]  /*3fa0*/  @P0 IMAD.MOV.U32 R4, RZ, RZ, R3 ;  /* 0x000000ffff040224 */ /* 0x000fe400078e0003 */
.L_x_18588:
[----:B------:R-:W-:Y:S05]  /*3fb0*/  BSYNC B1 ;  /* 0x0000000000017941 */ /* 0x000fea0003800000 */
.L_x_18587:
        /* <DEDUP_REMOVED lines=32> */
.L_x_18605:
[----:B------:R-:W-:Y:S01]  /*41c0*/  FSETP.GEU.FTZ.AND P0, PT, R2, -R5, PT ;  /* 0x800000050200720b */ /* 0x000fe20003f1e000 */
[----:B------:R-:W-:-:S12]  /*41d0*/  FADD.FTZ R0, R0, -1 ;  /* 0xbf80000000007421 */ /* 0x000fd80000010000 */
[----:B------:R-:W-:Y:S02]  /*41e0*/  @!P0 FADD.FTZ R0, R0, -1 ;  /* 0xbf80000000008421 */ /* 0x000fe40000010000 */
.L_x_18604:
[----:B------:R-:W-:Y:S05]  /*41f0*/  BSYNC B2 ;  /* 0x0000000000027941 */ /* 0x000fea0003800000 */
.L_x_18603:
[----:B------:R-:W-:Y:S01]  /*4200*/  FFMA.FTZ R3, -R5, R0, R3 ;  /* 0x0000000005037223 */ /* 0x000fe20000010103 */
[----:B------:R-:W-:Y:S05]  /*4210*/  BRA `(.L_x_18601) ;  /* 0x000001f000007947 */ /* 0x000fea0003800000 */
.L_x_18602:
        /* <DEDUP_REMOVED lines=15> */
.L_x_18608:
        /* <DEDUP_REMOVED lines=13> */
.L_x_18607:
[----:B------:R-:W-:Y:S05]  /*43e0*/  BSYNC B2 ;  /* 0x0000000000027941 */ /* 0x000fea0003800000 */
.L_x_18606:
[----:B------:R-:W-:-:S04]  /*43f0*/  FMUL.FTZ R0, R0, 1.1920928955078125e-07 ;  /* 0x3400000000007820 */ /* 0x000fc80000410000 */
[----:B------:R-:W-:Y:S02]  /*4400*/  FMUL.FTZ R3, R7, R0 ;  /* 0x0000000007037220 */ /* 0x000fe40000410000 */
.L_x_18601:
[----:B------:R-:W-:Y:S05]  /*4410*/  BSYNC B0 ;  /* 0x0000000000007941 */ /* 0x000fea0003800000 */
.L_x_18600:
[C---:B------:R-:W-:Y:S02]  /*4420*/  FSETP.GTU.FTZ.AND P0, PT, |R3|.reuse, +INF , PT ;  /* 0x7f8000000300780b */ /* 0x040fe40003f1c200 */
[----:B------:R-:W-:-:S04]  /*4430*/  LOP3.LUT R0, R3, 0x80000000, R18, 0xb8, !PT ;  /* 0x8000000003007812 */ /* 0x000fc800078eb812 */
        /* <DEDUP_REMOVED lines=17> */
.L_x_18599:
[----:B------:R-:W-:Y:S05]  /*4550*/  BSYNC B1 ;  /* 0x0000000000017941 */ /* 0x000fea0003800000 */
.L_x_18598:
        /* <DEDUP_REMOVED lines=32> */
.L_x_18616:
[----:B------:R-:W-:Y:S01]  /*4760*/  FSETP.GEU.FTZ.AND P0, PT, R2, -R5, PT ;  /* 0x800000050200720b */ /* 0x000fe20003f1e000 */
[----:B------:R-:W-:-:S12]  /*4770*/  FADD.FTZ R0, R0, -1 ;  /* 0xbf80000000007421 */ /* 0x000fd80000010000 */
[----:B------:R-:W-:Y:S02]  /*4780*/  @!P0 FADD.FTZ R0, R0, -1 ;  /* 0xbf80000000008421 */ /* 0x000fe40000010000 */
.L_x_18615:
[----:B------:R-:W-:Y:S05]  /*4790*/  BSYNC B2 ;  /* 0x0000000000027941 */ /* 0x000fea0003800000 */
.L_x_18614:
[----:B------:R-:W-:Y:S01]  /*47a0*/  FFMA.FTZ R3, -R5, R0, R3 ;  /* 0x0000000005037223 */ /* 0x000fe20000010103 */
[----:B------:R-:W-:Y:S05]  /*47b0*/  BRA `(.L_x_18612) ;  /* 0x000001f000007947 */ /* 0x000fea0003800000 */
.L_x_18613:
        /* <DEDUP_REMOVED lines=14> */
[----:B------:R0:W2:Y:S03]  /*48a0*/  MUFU.RCP R9, R8 ;  /* 0x0000000800097308 */ /* 0x0000a60000001000 */
.L_x_18619:
        /* <DEDUP_REMOVED lines=13> */
.L_x_18618:
[----:B------:R-:W-:Y:S05]  /*4980*/  BSYNC B2 ;  /* 0x0000000000027941 */ /* 0x000fea0003800000 */
.L_x_18617:
[----:B------:R-:W-:-:S04]  /*4990*/  FMUL.FTZ R0, R0, 1.1920928955078125e-07 ;  /* 0x3400000000007820 */ /* 0x000fc80000410000 */
[----:B------:R-:W-:Y:S02]  /*49a0*/  FMUL.FTZ R3, R7, R0 ;  /* 0x0000000007037220 */ /* 0x000fe40000410000 */
.L_x_18612:
[----:B------:R-:W-:Y:S05]  /*49b0*/  BSYNC B0 ;  /* 0x0000000000007941 */ /* 0x000fea0003800000 */
.L_x_18611:
        /* <DEDUP_REMOVED lines=12> */
[----:B------:R-:W2:Y:S01]  /*4a80*/  @P0 FRND.FTZ.FLOOR R3, R0 ;  /* 0x0000000000030307 */ /* 0x000ea20000215000 */
[----:B------:R-:W-:-:S05]  /*4a90*/  @!P0 FMUL.FTZ R22, R26, c[0x0][0x16c] ;  /* 0x00005b001a168a20 */ /* 0x000fca0000410000 */
[----:B------:R-:W-:Y:S01]  /*4aa0*/  @!P0 LOP3.LUT R22, RZ, 0x80000000, R22, 0xb8, !PT ;  /* 0x80000000ff168812 */ /* 0x000fe200078eb816 */
[----:B--2---:R-:W-:-:S05]  /*4ab0*/  @P0 FADD.FTZ R2, R0, -R3 ;  /* 0x8000000300020221 */ /* 0x004fca0000010000 */
[----:B------:R-:W-:-:S13]  /*4ac0*/  FSETP.GT.AND P2, PT, R2, 0.5, P0 ;  /* 0x3f0000000200780b */ /* 0x000fda0000744000 */
[----:B------:R-:W-:-:S04]  /*4ad0*/  @P2 FADD.FTZ R3, R3, 1 ;  /* 0x3f80000003032421 */ /* 0x000fc80000010000 */
[----:B------:R-:W-:Y:S02]  /*4ae0*/  @P0 IMAD.MOV.U32 R22, RZ, RZ, R3 ;  /* 0x000000ffff160224 */ /* 0x000fe400078e0003 */
.L_x_18610:
[----:B------:R-:W-:Y:S05]  /*4af0*/  BSYNC B1 ;  /* 0x0000000000017941 */ /* 0x000fea0003800000 */
.L_x_18609:
[----:B------:R-:W-:Y:S01]  /*4b00*/  IADD3 R3, R25, 0x180, RZ ;  /* 0x0000018019037810 */ /* 0x000fe20007ffe0ff */
[----:B------:R-:W-:Y:S03]  /*4b10*/  BSSY B1, `(.L_x_18620) ;  /* 0x0000058000017945 */ /* 0x000fe60003800000 */
[----:B------:R-:W-:-:S13]  /*4b20*/  ISETP.GE.AND P0, PT, R3, R16, PT ;  /* 0x000000100300720c */ /* 0x000fda0003f06270 */
[----:B------:R-:W-:Y:S05]  /*4b30*/  @P0 BRA `(.L_x_18621) ;  /* 0x0000055000000947 */ /* 0x000fea0003800000 */
[C---:B---3-5:R-:W-:Y:S01]  /*4b40*/  FSETP.GEU.FTZ.AND P0, PT, |R23|.reuse, |c[0x0][0x168]|, PT ;  /* 0x40005a0017007a0b */ /* 0x068fe20003f1e200 */
        /* <DEDUP_REMOVED lines=27> */
.L_x_18627:
[----:B------:R-:W-:Y:S01]  /*4d00*/  FSETP.GEU.FTZ.AND P0, PT, R5, -R6, PT ;  /* 0x800000060500720b */ /* 0x000fe20003f1e000 */
[----:B------:R-:W-:-:S12]  /*4d10*/  FADD.FTZ R3, R3, -1 ;  /* 0xbf80000003037421 */ /* 0x000fd80000010000 */
[----:B------:R-:W-:Y:S02]  /*4d20*/  @!P0 FADD.FTZ R3, R3, -1 ;  /* 0xbf80000003038421 */ /* 0x000fe40000010000 */
.L_x_18626:
[----:B------:R-:W-:Y:S05]  /*4d30*/  BSYNC B2 ;  /* 0x0000000000027941 */ /* 0x000fea0003800000 */
.L_x_18625:
[----:B------:R-:W-:Y:S01]  /*4d40*/  FFMA.FTZ R0, -R6, R3, R0 ;  /* 0x0000000306007223 */ /* 0x000fe20000010100 */
[----:B------:R-:W-:Y:S05]  /*4d50*/  BRA `(.L_x_18623) ;  /* 0x000001f000007947 */ /* 0x000fea0003800000 */
.L_x_18624:
        /* <DEDUP_REMOVED lines=14> */
[----:B------:R0:W3:Y:S03]  /*4e40*/  MUFU.RCP R9, R8 ;  /* 0x0000000800097308 */ /* 0x0000e60000001000 */
.L_x_18630:
        /* <DEDUP_REMOVED lines=13> */
.L_x_18629:
[----:B------:R-:W-:Y:S05]  /*4f20*/  BSYNC B2 ;  /* 0x0000000000027941 */ /* 0x000fea0003800000 */
.L_x_18628:
[----:B------:R-:W-:-:S04]  /*4f30*/  FMUL.FTZ R2, R2, 1.1920928955078125e-07 ;  /* 0x3400000002027820 */ /* 0x000fc80000410000 */
[----:B------:R-:W-:Y:S02]  /*4f40*/  FMUL.FTZ R0, R7, R2 ;  /* 0x0000000207007220 */ /* 0x000fe40000410000 */
.L_x_18623:
[----:B------:R-:W-:Y:S05]  /*4f50*/  BSYNC B0 ;  /* 0x0000000000007941 */ /* 0x000fea0003800000 */
.L_x_18622:
[C---:B------:R-:W-:Y:S02]  /*4f60*/  FSETP.GTU.FTZ.AND P0, PT, |R0|.reuse, +INF , PT ;  /* 0x7f8000000000780b */ /* 0x040fe40003f1c200 */
[----:B------:R-:W-:-:S04]  /*4f70*/  LOP3.LUT R3, R0, 0x80000000, R23, 0xb8, !PT ;  /* 0x8000000000037812 */ /* 0x000fc800078eb817 */
[----:B------:R-:W-:Y:S02]  /*4f80*/  FSEL R0, R0, R3, P0 ;  /* 0x0000000300007208 */ /* 0x000fe40000000000 */
[----:B------:R-:W-:Y:S02]  /*4f90*/  PLOP3.LUT P0, PT, PT, PT, PT, 0x8, 0x0 ;  /* 0x000000000000781c */ /* 0x000fe40003f0e170 */
[----:B------:R-:W-:-:S13]  /*4fa0*/  FSETP.NEU.FTZ.AND P2, PT, R0, RZ, PT ;  /* 0x000000ff0000720b */ /* 0x000fda0003f5d000 */
[----:B------:R-:W-:Y:S02]  /*4fb0*/  @P2 FSETP.LEU.FTZ.AND P4, PT, RZ, c[0x0][0x168], PT ;  /* 0x00005a00ff002a0b */ /* 0x000fe40003f9b000 */
[C---:B------:R-:W-:Y:S01]  /*4fc0*/  @P2 FSETP.GEU.FTZ.AND P3, PT, R0.reuse, RZ, PT ;  /* 0x000000ff0000220b */ /* 0x040fe20003f7e000 */
[----:B------:R-:W-:-:S03]  /*4fd0*/  FADD.FTZ R0, -R0, R23 ;  /* 0x0000001700007221 */ /* 0x000fc60000010100 */
[----:B------:R-:W-:Y:S01]  /*4fe0*/  @P2 PLOP3.LUT P0, PT, P4, P3, PT, 0x28, 0x0 ;  /* 0x000000000000281c */ /* 0x000fe20002706570 */
[----:B------:R-:W-:-:S12]  /*4ff0*/  FMUL.FTZ R0, R0, c[0x0][0x16c] ;  /* 0x00005b0000007a20 */ /* 0x000fd80000410000 */
[----:B------:R-:W-:-:S05]  /*5000*/  @P0 FADD.FTZ R0, R0, -1 ;  /* 0xbf80000000000421 */ /* 0x000fca0000010000 */
[----:B------:R-:W-:-:S13]  /*5010*/  FSETP.NEU.FTZ.AND P0, PT, R0, RZ, PT ;  /* 0x000000ff0000720b */ /* 0x000fda0003f1d000 */
[----:B------:R-:W3:Y:S01]  /*5020*/  @P0 FRND.FTZ.FLOOR R3, R0 ;  /* 0x0000000000030307 */ /* 0x000ee20000215000 */
[----:B------:R-:W-:-:S05]  /*5030*/  @!P0 FMUL.FTZ R23, R23, c[0x0][0x16c] ;  /* 0x00005b0017178a20 */ /* 0x000fca0000410000 */
[----:B------:R-:W-:Y:S01]  /*5040*/  @!P0 LOP3.LUT R24, RZ, 0x80000000, R23, 0xb8, !PT ;  /* 0x80000000ff188812 */ /* 0x000fe200078eb817 */
[----:B---3--:R-:W-:-:S05]  /*5050*/  @P0 FADD.FTZ R2, R0, -R3 ;  /* 0x8000000300020221 */ /* 0x008fca0000010000 */
[----:B------:R-:W-:-:S13]  /*5060*/  FSETP.GT.AND P2, PT, R2, 0.5, P0 ;  /* 0x3f0000000200780b */ /* 0x000fda0000744000 */
[----:B------:R-:W-:-:S04]  /*5070*/  @P2 FADD.FTZ R3, R3, 1 ;  /* 0x3f80000003032421 */ /* 0x000fc80000010000 */
[----:B------:R-:W-:Y:S02]  /*5080*/  @P0 IMAD.MOV.U32 R24, RZ, RZ, R3 ;  /* 0x000000ffff180224 */ /* 0x000fe400078e0003 */
.L_x_18621:
[----:B------:R-:W-:Y:S05]  /*5090*/  BSYNC B1 ;  /* 0x0000000000017941 */ /* 0x000fea0003800000 */
.L_x_18620:
[----:B------:R-:W4:Y:S01]  /*50a0*/  LDC.U8 R2, c[0x0][0x194] ;  /* 0x00006500ff027b82 */ /* 0x000f220000000000 */
[----:B------:R-:W-:Y:S01]  /*50b0*/  BSSY B6, `(.L_x_18631) ;  /* 0x0000102000067945 */ /* 0x000fe20003800000 */
        /* <DEDUP_REMOVED lines=21> */
.L_x_18636:
[----:B------:R-:W0:Y:S01]  /*5210*/  F2I.S64.TRUNC R4, R4 ;  /* 0x0000000400047311 */ /* 0x000e22000020d900 */
[----:B------:R-:W-:Y:S01]  /*5220*/  IADD3 R25, R19, 0x80, RZ ;  /* 0x0000008013197810 */ /* 0x000fe20007ffe0ff */
[----:B0-----:R-:W-:-:S05]  /*5230*/  IMAD.MOV.U32 R3, RZ, RZ, R4 ;  /* 0x000000ffff037224 */ /* 0x001fca00078e0004 */
[----:B------:R0:W-:Y:S01]  /*5240*/  STG.E.U8 [R8.64], R3 ;  /* 0x0000000308007986 */ /* 0x0001e2000c101124 */
[----:B------:R-:W-:Y:S05]  /*5250*/  BRA `(.L_x_18632) ;  /* 0x00000e7000007947 */ /* 0x000fea0003800000 */
.L_x_18635:
        /* <DEDUP_REMOVED lines=10> */
.L_x_18639:
[----:B------:R-:W0:Y:S01]  /*5300*/  F2I.FTZ.TRUNC.NTZ R3, R4 ;  /* 0x0000000400037305 */ /* 0x000e22000021f100 */
[----:B------:R-:W-:Y:S01]  /*5310*/  IADD3 R25, R19, 0x80, RZ ;  /* 0x0000008013197810 */ /* 0x000fe20007ffe0ff */
[----:B0-----:R0:W-:Y:S01]  /*5320*/  STG.E [R8.64], R3 ;  /* 0x0000000308007986 */ /* 0x0011e2000c101924 */
[----:B------:R-:W-:Y:S05]  /*5330*/  BRA `(.L_x_18632) ;  /* 0x00000d9000007947 */ /* 0x000fea0003800000 */
.L_x_18638:
[----:B------:R-:W0:Y:S01]  /*5340*/  F2I.FTZ.TRUNC.NTZ R3, R4 ;  /* 0x0000000400037305 */ /* 0x000e22000021f100 */
[----:B------:R-:W-:Y:S01]  /*5350*/  IADD3 R25, R19, 0x80, RZ ;  /* 0x0000008013197810 */ /* 0x000fe20007ffe0ff */
[----:B0-----:R0:W-:Y:S01]  /*5360*/  STG.E.U16 [R8.64], R3 ;  /* 0x0000000308007986 */ /* 0x0011e2000c101524 */
[----:B------:R-:W-:Y:S05]  /*5370*/  BRA `(.L_x_18632) ;  /* 0x00000d5000007947 */ /* 0x000fea0003800000 */
.L_x_18634:
        /* <DEDUP_REMOVED lines=9> */
.L_x_18641:
[----:B------:R-:W-:Y:S02]  /*5410*/  F2FP.PACK_AB R4, RZ, R4 ;  /* 0x00000004ff04723e */ /* 0x000fe400000000ff */
[----:B------:R-:W-:-:S03]  /*5420*/  IADD3 R25, R19, 0x80, RZ ;  /* 0x0000008013197810 */ /* 0x000fc60007ffe0ff */
[----:B------:R0:W-:Y:S01]  /*5430*/  STG.E.U16 [R8.64], R4 ;  /* 0x0000000408007986 */ /* 0x0001e2000c101524 */
[----:B------:R-:W-:Y:S05]  /*5440*/  BRA `(.L_x_18632) ;  /* 0x00000c8000007947 */ /* 0x000fea0003800000 */
.L_x_18640:
        /* <DEDUP_REMOVED lines=10> */
.L_x_18643:
[----:B------:R-:W-:Y:S02]  /*54f0*/  F2FP.PACK_AB R3, RZ, R4 ;  /* 0x00000004ff03723e */ /* 0x000fe400000000ff */
[----:B------:R-:W-:Y:S02]  /*5500*/  IADD3 R25, R19, 0x80, RZ ;  /* 0x0000008013197810 */ /* 0x000fe40007ffe0ff */
[----:B------:R-:W-:-:S05]  /*5510*/  PRMT R3, R3, 0x5410, RZ ;  /* 0x0000541003037816 */ /* 0x000fca00000000ff */
[----:B------:R0:W-:Y:S01]  /*5520*/  STG.E [R8.64], R3 ;  /* 0x0000000308007986 */ /* 0x0001e2000c101924 */
[----:B------:R-:W-:Y:S05]  /*5530*/  BRA `(.L_x_18632) ;  /* 0x00000b9000007947 */ /* 0x000fea0003800000 */
.L_x_18642:
[----:B------:R-:W-:Y:S01]  /*5540*/  FMUL.FTZ R4, R4, 1 ;  /* 0x3f80000004047820 */ /* 0x000fe20000410000 */
[----:B------:R-:W-:-:S05]  /*5550*/  IADD3 R25, R19, 0x80, RZ ;  /* 0x0000008013197810 */ /* 0x000fca0007ffe0ff */
[----:B------:R-:W0:Y:S02]  /*5560*/  F2F.F64.F32 R4, R4 ;  /* 0x0000000400047310 */ /* 0x000e240000201800 */
[----:B0-----:R0:W-:Y:S01]  /*5570*/  STG.E.64 [R8.64], R4 ;  /* 0x0000000408007986 */ /* 0x0011e2000c101b24 */
[----:B------:R-:W-:Y:S05]  /*5580*/  BRA `(.L_x_18632) ;  /* 0x00000b4000007947 */ /* 0x000fea0003800000 */
.L_x_18633:
        /* <DEDUP_REMOVED lines=13> */
.L_x_18646:
[----:B------:R-:W-:Y:S01]  /*5660*/  FMUL.FTZ R4, R4, 1 ;  /* 0x3f80000004047820 */ /* 0x000fe20000410000 */
[----:B------:R-:W-:Y:S01]  /*5670*/  CS2R R6, SRZ ;  /* 0x0000000000067805 */ /* 0x000fe2000001ff00 */
[----:B------:R-:W-:-:S04]  /*5680*/  IADD3 R25, R19, 0x80, RZ ;  /* 0x0000008013197810 */ /* 0x000fc80007ffe0ff */
[----:B------:R-:W0:Y:S02]  /*5690*/  F2F.F64.F32 R4, R4 ;  /* 0x0000000400047310 */ /* 0x000e240000201800 */
[----:B0-----:R0:W-:Y:S01]  /*56a0*/  STG.E.128 [R8.64], R4 ;  /* 0x0000000408007986 */ /* 0x0011e2000c101d24 */
[----:B------:R-:W-:Y:S05]  /*56b0*/  BRA `(.L_x_18632) ;  /* 0x00000a1000007947 */ /* 0x000fea0003800000 */
.L_x_18645:
        /* <DEDUP_REMOVED lines=20> */
.L_x_18650:
[----:B------:R-:W-:Y:S05]  /*5800*/  BSYNC B0 ;  /* 0x0000000000007941 */ /* 0x000fea0003800000 */
.L_x_18649:
[----:B------:R-:W-:Y:S02]  /*5810*/  LOP3.LUT R5, R0, R5, RZ, 0xfc, !PT ;  /* 0x0000000500057212 */ /* 0x000fe400078efcff */
[----:B------:R-:W-:-:S03]  /*5820*/  IADD3 R25, R19, 0x80, RZ ;  /* 0x0000008013197810 */ /* 0x000fc60007ffe0ff */
[----:B------:R0:W-:Y:S01]  /*5830*/  STG.E.U8 [R8.64], R5 ;  /* 0x0000000508007986 */ /* 0x0001e2000c101124 */
[----:B------:R-:W-:Y:S05]  /*5840*/  BRA `(.L_x_18632) ;  /* 0x0000088000007947 */ /* 0x000fea0003800000 */
.L_x_18648:
        /* <DEDUP_REMOVED lines=12> */
.L_x_18652:
[----:B------:R-:W-:Y:S01]  /*5910*/  IMAD.MOV.U32 R0, RZ, RZ, 0x7f ;  /* 0x0000007fff007424 */ /* 0x000fe200078e00ff */
[----:B------:R-:W-:-:S04]  /*5920*/  ISETP.GT.U32.AND P0, PT, R5, 0x7f800000, PT ;  /* 0x7f8000000500780c */ /* 0x000fc80003f04070 */
[----:B------:R-:W-:-:S04]  /*5930*/  SEL R0, R0, 0x7c, P0 ;  /* 0x0000007c00007807 */ /* 0x000fc80000000000 */
.L_x_18653:
[----:B------:R-:W-:Y:S05]  /*5940*/  BSYNC B0 ;  /* 0x0000000000007941 */ /* 0x000fea0003800000 */
.L_x_18651:
[----:B------:R-:W-:Y:S02]  /*5950*/  LOP3.LUT R4, R4, 0x80000000, RZ, 0xc0, !PT ;  /* 0x8000000004047812 */ /* 0x000fe400078ec0ff */
[----:B------:R-:W-:Y:S02]  /*5960*/  IADD3 R25, R19, 0x80, RZ ;  /* 0x0000008013197810 */ /* 0x000fe40007ffe0ff */
[----:B------:R-:W-:-:S04]  /*5970*/  SHF.R.U32.HI R3, RZ, 0x18, R4 ;  /* 0x00000018ff037819 */ /* 0x000fc80000011604 */
[----:B------:R-:W-:-:S05]  /*5980*/  LOP3.LUT R3, R0, R3, RZ, 0xfc, !PT ;  /* 0x0000000300037212 */ /* 0x000fca00078efcff */
[----:B------:R0:W-:Y:S01]  /*5990*/  STG.E.U8 [R8.64], R3 ;  /* 0x0000000308007986 */ /* 0x0001e2000c101124 */
[----:B------:R-:W-:Y:S05]  /*59a0*/  BRA `(.L_x_18632) ;  /* 0x0000072000007947 */ /* 0x000fea0003800000 */
.L_x_18647:
[----:B------:R-:W-:Y:S02]  /*59b0*/  F2FP.BF16.PACK_AB R4, RZ, R4 ;  /* 0x00000004ff04723e */ /* 0x000fe400000010ff */
[----:B------:R-:W-:-:S03]  /*59c0*/  IADD3 R25, R19, 0x80, RZ ;  /* 0x0000008013197810 */ /* 0x000fc60007ffe0ff */
[----:B------:R0:W-:Y:S01]  /*59d0*/  STG.E.U16 [R8.64], R4 ;  /* 0x0000000408007986 */ /* 0x0001e2000c101524 */
[----:B------:R-:W-:Y:S05]  /*59e0*/  BRA `(.L_x_18632) ;  /* 0x000006e000007947 */ /* 0x000fea0003800000 */
.L_x_18644:
        /* <DEDUP_REMOVED lines=12> */
.L_x_18656:
        /* <DEDUP_REMOVED lines=16> */
.L_x_18659:
[----:B------:R-:W-:-:S04]  /*5bb0*/  LOP3.LUT R4, R4, 0x80000000, RZ, 0xc0, !PT ;  /* 0x8000000004047812 */ /* 0x000fc800078ec0ff */
[----:B------:R-:W-:-:S04]  /*5bc0*/  SHF.R.U32.HI R4, RZ, 0x18, R4 ;  /* 0x00000018ff047819 */ /* 0x000fc80000011604 */
[----:B------:R-:W-:-:S04]  /*5bd0*/  LOP3.LUT R3, R3, R4, RZ, 0xfc, !PT ;  /* 0x0000000403037212 */ /* 0x000fc800078efcff */
[----:B------:R-:W-:Y:S02]  /*5be0*/  PRMT R0, R3, 0x7610, R0 ;  /* 0x0000761003007816 */ /* 0x000fe40000000000 */
.L_x_18658:
[----:B------:R-:W-:Y:S05]  /*5bf0*/  BSYNC B0 ;  /* 0x0000000000007941 */ /* 0x000fea0003800000 */
.L_x_18657:
[----:B------:R0:W-:Y:S01]  /*5c00*/  STG.E.U8 [R8.64], R0 ;  /* 0x0000000008007986 */ /* 0x0001e2000c101124 */
[----:B------:R-:W-:Y:S01]  /*5c10*/  IADD3 R25, R19, 0x80, RZ ;  /* 0x0000008013197810 */ /* 0x000fe20007ffe0ff */
[----:B------:R-:W-:Y:S05]  /*5c20*/  BRA `(.L_x_18632) ;  /* 0x000004a000007947 */ /* 0x000fea0003800000 */
.L_x_18655:
        /* <DEDUP_REMOVED lines=16> */
.L_x_18662:
[----:B------:R-:W-:-:S04]  /*5d30*/  LOP3.LUT R4, R4, 0x80000000, RZ, 0xc0, !PT ;  /* 0x8000000004047812 */ /* 0x000fc800078ec0ff */
[----:B------:R-:W-:-:S04]  /*5d40*/  SHF.R.U32.HI R4, RZ, 0x18, R4 ;  /* 0x00000018ff047819 */ /* 0x000fc80000011604 */
[----:B------:R-:W-:-:S04]  /*5d50*/  LOP3.LUT R3, R3, R4, RZ, 0xfc, !PT ;  /* 0x0000000403037212 */ /* 0x000fc800078efcff */
[----:B------:R-:W-:Y:S02]  /*5d60*/  PRMT R0, R3, 0x7610, R0 ;  /* 0x0000761003007816 */ /* 0x000fe40000000000 */
.L_x_18661:
[----:B------:R-:W-:Y:S05]  /*5d70*/  BSYNC B0 ;  /* 0x0000000000007941 */ /* 0x000fea0003800000 */
.L_x_18660:
[----:B------:R0:W-:Y:S01]  /*5d80*/  STG.E.U8 [R8.64], R0 ;  /* 0x0000000008007986 */ /* 0x0001e2000c101124 */
[----:B------:R-:W-:Y:S01]  /*5d90*/  IADD3 R25, R19, 0x80, RZ ;  /* 0x0000008013197810 */ /* 0x000fe20007ffe0ff */
[----:B------:R-:W-:Y:S05]  /*5da0*/  BRA `(.L_x_18632) ;  /* 0x0000032000007947 */ /* 0x000fea0003800000 */
.L_x_18654:
        /* <DEDUP_REMOVED lines=22> */
.L_x_18637:
        /* <DEDUP_REMOVED lines=15> */
[----:B---3-5:R-:W-:Y:S02]  /*6000*/  MOV R23, 0x0 ;  /* 0x0000000000177802 */ /* 0x028fe40000000f00 */
[----:B------:R-:W-:-:S04]  /*6010*/  IADD3 R20, P0, P1, -R0, R3, R20 ;  /* 0x0000000300147210 */ /* 0x000fc8000791e114 */
[----:B------:R-:W-:-:S04]  /*6020*/  IADD3.X R21, ~R23, R9, R21, P0, P1 ;  /* 0x0000000917157210 */ /* 0x000fc800007e2515 */
[----:B012---:R-:W-:Y:S05]  /*6030*/  CALL.ABS.NOINC R14 ;  /* 0x000000000e007343 */ /* 0x007fea0003c00000 */
[----:B------:R-:W-:Y:S01]  /*6040*/  IADD3 R25, R19, 0x80, RZ ;  /* 0x0000008013197810 */ /* 0x000fe20007ffe0ff */
[----:B------:R-:W-:Y:S05]  /*6050*/  BRA `(.L_x_18632) ;  /* 0x0000007000007947 */ /* 0x000fea0003800000 */
.L_x_18664:
[----:B------:R-:W0:Y:S01]  /*6060*/  F2I.U64.TRUNC R4, R4 ;  /* 0x0000000400047311 */ /* 0x000e22000020d800 */
[----:B------:R-:W-:Y:S01]  /*6070*/  IADD3 R25, R19, 0x80, RZ ;  /* 0x0000008013197810 */ /* 0x000fe20007ffe0ff */
[----:B0-----:R0:W-:Y:S01]  /*6080*/  STG.E.64 [R8.64], R4 ;  /* 0x0000000408007986 */ /* 0x0011e2000c101b24 */
[----:B------:R-:W-:Y:S05]  /*6090*/  BRA `(.L_x_18632) ;  /* 0x0000003000007947 */ /* 0x000fea0003800000 */
.L_x_18663:
[----:B------:R-:W0:Y:S01]  /*60a0*/  F2I.FTZ.U32.TRUNC.NTZ R3, R4 ;  /* 0x0000000400037305 */ /* 0x000e22000021f000 */
[----:B------:R-:W-:Y:S01]  /*60b0*/  IADD3 R25, R19, 0x80, RZ ;  /* 0x0000008013197810 */ /* 0x000fe20007ffe0ff */
[----:B0-----:R0:W-:Y:S06]  /*60c0*/  STG.E [R8.64], R3 ;  /* 0x0000000308007986 */ /* 0x0011ec000c101924 */
.L_x_18632:
[----:B------:R-:W-:Y:S05]  /*60d0*/  BSYNC B6 ;  /* 0x0000000000067941 */ /* 0x000fea0003800000 */
.L_x_18631:
        /* <DEDUP_REMOVED lines=19> */
[----:B-1---5:R-:W0:Y:S02]  /*6210*/  F2I.FTZ.TRUNC.NTZ R3, R18 ;  /* 0x0000001200037305 */ /* 0x022e24000021f100 */
[----:B0-----:R0:W-:Y:S01]  /*6220*/  STG.E.U8 [R8.64], R3 ;  /* 0x0000000308007986 */ /* 0x0011e2000c101124 */
[----:B------:R-:W-:Y:S05]  /*6230*/  BRA `(.L_x_18672) ;  /* 0x00000d7000007947 */ /* 0x000fea0003800000 */
.L_x_18670:
[----:B-1---5:R-:W0:Y:S02]  /*6240*/  F2I.S64.TRUNC R18, R18 ;  /* 0x0000001200127311 */ /* 0x022e24000020d900 */
[----:B0-----:R-:W-:-:S05]  /*6250*/  IMAD.MOV.U32 R3, RZ, RZ, R18 ;  /* 0x000000ffff037224 */ /* 0x001fca00078e0012 */
[----:B------:R0:W-:Y:S01]  /*6260*/  STG.E.U8 [R8.64], R3 ;  /* 0x0000000308007986 */ /* 0x0001e2000c101124 */
[----:B------:R-:W-:Y:S05]  /*6270*/  BRA `(.L_x_18672) ;  /* 0x00000d3000007947 */ /* 0x000fea0003800000 */
.L_x_18669:
[----:B------:R-:W-:-:S13]  /*6280*/  ISETP.NE.AND P0, PT, R0, 0x2, PT ;  /* 0x000000020000780c */ /* 0x000fda0003f05270 */
[----:B------:R-:W-:Y:S05]  /*6290*/  @!P0 BRA `(.L_x_18673) ;  /* 0x000000a000008947 */ /* 0x000fea0003800000 */
[----:B------:R-:W-:-:S13]  /*62a0*/  ISETP.NE.AND P0, PT, R0, 0x3, PT ;  /* 0x000000030000780c */ /* 0x000fda0003f05270 */
[----:B------:R-:W-:Y:S05]  /*62b0*/  @!P0 BRA `(.L_x_18674) ;  /* 0x0000005000008947 */ /* 0x000fea0003800000 */
[----:B------:R-:W-:-:S13]  /*62c0*/  ISETP.NE.AND P0, PT, R0, 0x4, PT ;  /* 0x000000040000780c */ /* 0x000fda0003f05270 */
[----:B------:R-:W-:Y:S05]  /*62d0*/  @P0 BRA `(.L_x_18671) ;  /* 0x00000b4000000947 */ /* 0x000fea0003800000 */
[----:B-1---5:R-:W0:Y:S02]  /*62e0*/  F2I.S64.TRUNC R18, R18 ;  /* 0x0000001200127311 */ /* 0x022e24000020d900 */
[----:B0-----:R0:W-:Y:S01]  /*62f0*/  STG.E.64 [R8.64], R18 ;  /* 0x0000001208007986 */ /* 0x0011e2000c101b24 */
[----:B------:R-:W-:Y:S05]  /*6300*/  BRA `(.L_x_18672) ;  /* 0x00000ca000007947 */ /* 0x000fea0003800000 */
.L_x_18674:
[----:B-1---5:R-:W0:Y:S02]  /*6310*/  F2I.FTZ.TRUNC.NTZ R3, R18 ;  /* 0x0000001200037305 */ /* 0x022e24000021f100 */
[----:B0-----:R0:W-:Y:S01]  /*6320*/  STG.E [R8.64], R3 ;  /* 0x0000000308007986 */ /* 0x0011e2000c101924 */
[----:B------:R-:W-:Y:S05]  /*6330*/  BRA `(.L_x_18672) ;  /* 0x00000c7000007947 */ /* 0x000fea0003800000 */
.L_x_18673:
[----:B-1---5:R-:W0:Y:S02]  /*6340*/  F2I.FTZ.TRUNC.NTZ R3, R18 ;  /* 0x0000001200037305 */ /* 0x022e24000021f100 */
[----:B0-----:R0:W-:Y:S01]  /*6350*/  STG.E.U16 [R8.64], R3 ;  /* 0x0000000308007986 */ /* 0x0011e2000c101524 */
[----:B------:R-:W-:Y:S05]  /*6360*/  BRA `(.L_x_18672) ;  /* 0x00000c4000007947 */ /* 0x000fea0003800000 */
.L_x_18668:
[----:B------:R-:W-:-:S13]  /*6370*/  ISETP.GT.AND P0, PT, R0, 0x6, PT ;  /* 0x000000060000780c */ /* 0x000fda0003f04270 */
[----:B------:R-:W-:Y:S05]  /*6380*/  @P0 BRA `(.L_x_18675) ;  /* 0x0000009000000947 */ /* 0x000fea0003800000 */
[----:B------:R-:W-:-:S13]  /*6390*/  ISETP.NE.AND P0, PT, R0, 0x5, PT ;  /* 0x000000050000780c */ /* 0x000fda0003f05270 */
[----:B------:R-:W-:Y:S05]  /*63a0*/  @!P0 BRA `(.L_x_18676) ;  /* 0x0000004000008947 */ /* 0x000fea0003800000 */
[----:B------:R-:W-:-:S13]  /*63b0*/  ISETP.NE.AND P0, PT, R0, 0x6, PT ;  /* 0x000000060000780c */ /* 0x000fda0003f05270 */
[----:B------:R-:W-:Y:S05]  /*63c0*/  @P0 BRA `(.L_x_18671) ;  /* 0x00000a5000000947 */ /* 0x000fea0003800000 */
[----:B-1---5:R0:W-:Y:S01]  /*63d0*/  STG.E [R8.64], R18 ;  /* 0x0000001208007986 */ /* 0x0221e2000c101924 */
[----:B------:R-:W-:Y:S05]  /*63e0*/  BRA `(.L_x_18672) ;  /* 0x00000bc000007947 */ /* 0x000fea0003800000 */
.L_x_18676:
[----:B-1---5:R-:W-:-:S05]  /*63f0*/  F2FP.PACK_AB R18, RZ, R18 ;  /* 0x00000012ff12723e */ /* 0x022fca00000000ff */
[----:B------:R0:W-:Y:S01]  /*6400*/  STG.E.U16 [R8.64], R18 ;  /* 0x0000001208007986 */ /* 0x0001e2000c101524 */
[----:B------:R-:W-:Y:S05]  /*6410*/  BRA `(.L_x_18672) ;  /* 0x00000b9000007947 */ /* 0x000fea0003800000 */
.L_x_18675:
[----:B------:R-:W-:-:S13]  /*6420*/  ISETP.NE.AND P0, PT, R0, 0x7, PT ;  /* 0x000000070000780c */ /* 0x000fda0003f05270 */
[----:B------:R-:W-:Y:S05]  /*6430*/  @!P0 BRA `(.L_x_18677) ;  /* 0x000000b000008947 */ /* 0x000fea0003800000 */
[----:B------:R-:W-:-:S13]  /*6440*/  ISETP.NE.AND P0, PT, R0, 0x8, PT ;  /* 0x000000080000780c */ /* 0x000fda0003f05270 */
[----:B------:R-:W-:Y:S05]  /*6450*/  @!P0 BRA `(.L_x_18678) ;  /* 0x0000005000008947 */ /* 0x000fea0003800000 */
[----:B------:R-:W-:-:S13]  /*6460*/  ISETP.NE.AND P0, PT, R0, 0x9, PT ;  /* 0x000000090000780c */ /* 0x000fda0003f05270 */
[----:B------:R-:W-:Y:S05]  /*6470*/  @P0 BRA `(.L_x_18671) ;  /* 0x000009a000000947 */ /* 0x000fea0003800000 */
[----:B------:R-:W-:-:S05]  /*6480*/  IMAD.MOV.U32 R19, RZ, RZ, RZ ;  /* 0x000000ffff137224 */ /* 0x000fca00078e00ff */
[----:B-1---5:R0:W-:Y:S01]  /*6490*/  STG.E.64 [R8.64], R18 ;  /* 0x0000001208007986 */ /* 0x0221e2000c101b24 */
[----:B------:R-:W-:Y:S05]  /*64a0*/  BRA `(.L_x_18672) ;  /* 0x00000b0000007947 */ /* 0x000fea0003800000 */
.L_x_18678:
[----:B-1---5:R-:W-:-:S04]  /*64b0*/  F2FP.PACK_AB R3, RZ, R18 ;  /* 0x00000012ff03723e */ /* 0x022fc800000000ff */
[----:B------:R-:W-:-:S05]  /*64c0*/  PRMT R3, R3, 0x5410, RZ ;  /* 0x0000541003037816 */ /* 0x000fca00000000ff */
[----:B------:R0:W-:Y:S01]  /*64d0*/  STG.E [R8.64], R3 ;  /* 0x0000000308007986 */ /* 0x0001e2000c101924 */
[----:B------:R-:W-:Y:S05]  /*64e0*/  BRA `(.L_x_18672) ;  /* 0x00000ac000007947 */ /* 0x000fea0003800000 */
.L_x_18677:
[----:B-1---5:R-:W-:-:S06]  /*64f0*/  FMUL.FTZ R4, R18, 1 ;  /* 0x3f80000012047820 */ /* 0x022fcc0000410000 */
[----:B------:R-:W0:Y:S02]  /*6500*/  F2F.F64.F32 R4, R4 ;  /* 0x0000000400047310 */ /* 0x000e240000201800 */
[----:B0-----:R0:W-:Y:S01]  /*6510*/  STG.E.64 [R8.64], R4 ;  /* 0x0000000408007986 */ /* 0x0011e2000c101b24 */
[----:B------:R-:W-:Y:S05]  /*6520*/  BRA `(.L_x_18672) ;  /* 0x00000a8000007947 */ /* 0x000fea0003800000 */
.L_x_18667:
        /* <DEDUP_REMOVED lines=8> */
[----:B-1---5:R-:W-:-:S04]  /*65b0*/  FSETP.NEU.FTZ.AND P0, PT, R18, RZ, PT ;  /* 0x000000ff1200720b */ /* 0x022fc80003f1d000 */
[----:B------:R-:W-:-:S05]  /*65c0*/  SEL R3, RZ, 0x1, !P0 ;  /* 0x00000001ff037807 */ /* 0x000fca0004000000 */
[----:B------:R0:W-:Y:S01]  /*65d0*/  STG.E.U8 [R8.64], R3 ;  /* 0x0000000308007986 */ /* 0x0001e2000c101124 */
[----:B------:R-:W-:Y:S05]  /*65e0*/  BRA `(.L_x_18672) ;  /* 0x000009c000007947 */ /* 0x000fea0003800000 */
.L_x_18681:
[----:B-1---5:R-:W-:Y:S01]  /*65f0*/  FMUL.FTZ R4, R18, 1 ;  /* 0x3f80000012047820 */ /* 0x022fe20000410000 */
[----:B------:R-:W-:-:S05]  /*6600*/  CS2R R6, SRZ ;  /* 0x0000000000067805 */ /* 0x000fca000001ff00 */
[----:B------:R-:W0:Y:S02]  /*6610*/  F2F.F64.F32 R4, R4 ;  /* 0x0000000400047310 */ /* 0x000e240000201800 */
[----:B0-----:R0:W-:Y:S01]  /*6620*/  STG.E.128 [R8.64], R4 ;  /* 0x0000000408007986 */ /* 0x0011e2000c101d24 */
[----:B------:R-:W-:Y:S05]  /*6630*/  BRA `(.L_x_18672) ;  /* 0x0000097000007947 */ /* 0x000fea0003800000 */
.L_x_18680:
[----:B------:R-:W-:-:S13]  /*6640*/  ISETP.NE.AND P0, PT, R0, 0xf, PT ;  /* 0x0000000f0000780c */ /* 0x000fda0003f05270 */
[----:B------:R-:W-:Y:S05]  /*6650*/  @!P0 BRA `(.L_x_18682) ;  /* 0x000002b000008947 */ /* 0x000fea0003800000 */
[----:B------:R-:W-:-:S13]  /*6660*/  ISETP.NE.AND P0, PT, R0, 0x17, PT ;  /* 0x000000170000780c */ /* 0x000fda0003f05270 */
[----:B------:R-:W-:Y:S05]  /*6670*/  @!P0 BRA `(.L_x_18683) ;  /* 0x0000014000008947 */ /* 0x000fea0003800000 */
[----:B------:R-:W-:-:S13]  /*6680*/  ISETP.NE.AND P0, PT, R0, 0x18, PT ;  /* 0x000000180000780c */ /* 0x000fda0003f05270 */
[----:B------:R-:W-:Y:S05]  /*6690*/  @P0 BRA `(.L_x_18671) ;  /* 0x0000078000000947 */ /* 0x000fea0003800000 */
[C---:B-1---5:R-:W-:Y:S01]  /*66a0*/  LOP3.LUT R4, R18.reuse, 0x7fffffff, RZ, 0xc0, !PT ;  /* 0x7fffffff12047812 */ /* 0x062fe200078ec0ff */
        /* <DEDUP_REMOVED lines=13> */
.L_x_18685:
[----:B------:R-:W-:Y:S05]  /*6780*/  BSYNC B0 ;  /* 0x0000000000007941 */ /* 0x000fea0003800000 */
.L_x_18684:
[----:B------:R-:W-:-:S05]  /*6790*/  LOP3.LUT R5, R0, R5, RZ, 0xfc, !PT ;  /* 0x0000000500057212 */ /* 0x000fca00078efcff */
[----:B------:R0:W-:Y:S01]  /*67a0*/  STG.E.U8 [R8.64], R5 ;  /* 0x0000000508007986 */ /* 0x0001e2000c101124 */
[----:B------:R-:W-:Y:S05]  /*67b0*/  BRA `(.L_x_18672) ;  /* 0x000007f000007947 */ /* 0x000fea0003800000 */
.L_x_18683:
[----:B-1---5:R-:W-:Y:S01]  /*67c0*/  LOP3.LUT R4, R18, 0x7fffffff, RZ, 0xc0, !PT ;  /* 0x7fffffff12047812 */ /* 0x022fe200078ec0ff */
        /* <DEDUP_REMOVED lines=11> */
.L_x_18687:
[----:B------:R-:W-:Y:S01]  /*6880*/  IMAD.MOV.U32 R0, RZ, RZ, 0x7f ;  /* 0x0000007fff007424 */ /* 0x000fe200078e00ff */
[----:B------:R-:W-:-:S04]  /*6890*/  ISETP.GT.U32.AND P0, PT, R4, 0x7f800000, PT ;  /* 0x7f8000000400780c */ /* 0x000fc80003f04070 */
[----:B------:R-:W-:-:S04]  /*68a0*/  SEL R0, R0, 0x7c, P0 ;  /* 0x0000007c00007807 */ /* 0x000fc80000000000 */
.L_x_18688:
[----:B------:R-:W-:Y:S05]  /*68b0*/  BSYNC B0 ;  /* 0x0000000000007941 */ /* 0x000fea0003800000 */
.L_x_18686:
[----:B------:R-:W-:-:S04]  /*68c0*/  LOP3.LUT R18, R18, 0x80000000, RZ, 0xc0, !PT ;  /* 0x8000000012127812 */ /* 0x000fc800078ec0ff */
[----:B------:R-:W-:-:S04]  /*68d0*/  SHF.R.U32.HI R3, RZ, 0x18, R18 ;  /* 0x00000018ff037819 */ /* 0x000fc80000011612 */
[----:B------:R-:W-:-:S05]  /*68e0*/  LOP3.LUT R3, R0, R3, RZ, 0xfc, !PT ;  /* 0x0000000300037212 */ /* 0x000fca00078efcff */
[----:B------:R0:W-:Y:S01]  /*68f0*/  STG.E.U8 [R8.64], R3 ;  /* 0x0000000308007986 */ /* 0x0001e2000c101124 */
[----:B------:R-:W-:Y:S05]  /*6900*/  BRA `(.L_x_18672) ;  /* 0x000006a000007947 */ /* 0x000fea0003800000 */
.L_x_18682:
[----:B-1---5:R-:W-:-:S05]  /*6910*/  F2FP.BF16.PACK_AB R18, RZ, R18 ;  /* 0x00000012ff12723e */ /* 0x022fca00000010ff */
[----:B------:R0:W-:Y:S01]  /*6920*/  STG.E.U16 [R8.64], R18 ;  /* 0x0000001208007986 */ /* 0x0001e2000c101524 */
[----:B------:R-:W-:Y:S05]  /*6930*/  BRA `(.L_x_18672) ;  /* 0x0000067000007947 */ /* 0x000fea0003800000 */
.L_x_18679:
        /* <DEDUP_REMOVED lines=8> */
[----:B-1---5:R-:W0:Y:S02]  /*69c0*/  F2I.FTZ.U32.TRUNC.NTZ R3, R18 ;  /* 0x0000001200037305 */ /* 0x022e24000021f000 */
[----:B0-----:R0:W-:Y:S01]  /*69d0*/  STG.E.U16 [R8.64], R3 ;  /* 0x0000000308007986 */ /* 0x0011e2000c101524 */
[----:B------:R-:W-:Y:S05]  /*69e0*/  BRA `(.L_x_18672) ;  /* 0x000005c000007947 */ /* 0x000fea0003800000 */
.L_x_18691:
[----:B-1---5:R-:W-:Y:S01]  /*69f0*/  LOP3.LUT R3, R18, 0x7fffffff, RZ, 0xc0, !PT ;  /* 0x7fffffff12037812 */ /* 0x022fe200078ec0ff */
        /* <DEDUP_REMOVED lines=15> */
.L_x_18694:
[----:B------:R-:W-:-:S04]  /*6af0*/  LOP3.LUT R18, R18, 0x80000000, RZ, 0xc0, !PT ;  /* 0x8000000012127812 */ /* 0x000fc800078ec0ff */
[----:B------:R-:W-:-:S04]  /*6b00*/  SHF.R.U32.HI R3, RZ, 0x18, R18 ;  /* 0x00000018ff037819 */ /* 0x000fc80000011612 */
[----:B------:R-:W-:-:S04]  /*6b10*/  LOP3.LUT R0, R0, R3, RZ, 0xfc, !PT ;  /* 0x0000000300007212 */ /* 0x000fc800078efcff */
[----:B------:R-:W-:Y:S02]  /*6b20*/  PRMT R4, R0, 0x7610, R4 ;  /* 0x0000761000047816 */ /* 0x000fe40000000004 */
.L_x_18693:
[----:B------:R-:W-:Y:S05]  /*6b30*/  BSYNC B0 ;  /* 0x0000000000007941 */ /* 0x000fea0003800000 */
.L_x_18692:
[----:B------:R0:W-:Y:S01]  /*6b40*/  STG.E.U8 [R8.64], R4 ;  /* 0x0000000408007986 */ /* 0x0001e2000c101124 */
[----:B------:R-:W-:Y:S05]  /*6b50*/  BRA `(.L_x_18672) ;  /* 0x0000045000007947 */ /* 0x000fea0003800000 */
.L_x_18690:
        /* <DEDUP_REMOVED lines=16> */
.L_x_18697:
[----:B------:R-:W-:-:S04]  /*6c60*/  LOP3.LUT R18, R18, 0x80000000, RZ, 0xc0, !PT ;  /* 0x8000000012127812 */ /* 0x000fc800078ec0ff */
[----:B------:R-:W-:-:S04]  /*6c70*/  SHF.R.U32.HI R3, RZ, 0x18, R18 ;  /* 0x00000018ff037819 */ /* 0x000fc80000011612 */
[----:B------:R-:W-:-:S04]  /*6c80*/  LOP3.LUT R0, R0, R3, RZ, 0xfc, !PT ;  /* 0x0000000300007212 */ /* 0x000fc800078efcff */
[----:B------:R-:W-:Y:S02]  /*6c90*/  PRMT R4, R0, 0x7610, R4 ;  /* 0x0000761000047816 */ /* 0x000fe40000000004 */
.L_x_18696:
[----:B------:R-:W-:Y:S05]  /*6ca0*/  BSYNC B0 ;  /* 0x0000000000007941 */ /* 0x000fea0003800000 */
.L_x_18695:
[----:B------:R0:W-:Y:S01]  /*6cb0*/  STG.E.U8 [R8.64], R4 ;  /* 0x0000000408007986 */ /* 0x0001e2000c101124 */
[----:B------:R-:W-:Y:S05]  /*6cc0*/  BRA `(.L_x_18672) ;  /* 0x000002e000007947 */ /* 0x000fea0003800000 */
.L_x_18689:
[----:B------:R-:W-:-:S13]  /*6cd0*/  ISETP.NE.AND P0, PT, R0, 0x1c, PT ;  /* 0x0000001c0000780c */ /* 0x000fda0003f05270 */
[----:B------:R-:W-:Y:S05]  /*6ce0*/  @!P0 BRA `(.L_x_18698) ;  /* 0x000002a000008947 */ /* 0x000fea0003800000 */
[----:B------:R-:W-:-:S13]  /*6cf0*/  ISETP.NE.AND P0, PT, R0, 0x1d, PT ;  /* 0x0000001d0000780c */ /* 0x000fda0003f05270 */
[----:B------:R-:W-:Y:S05]  /*6d00*/  @!P0 BRA `(.L_x_18699) ;  /* 0x0000025000008947 */ /* 0x000fea0003800000 */
[----:B------:R-:W-:-:S13]  /*6d10*/  ISETP.NE.AND P0, PT, R0, 0x2c, PT ;  /* 0x0000002c0000780c */ /* 0x000fda0003f05270 */
[----:B------:R-:W-:Y:S05]  /*6d20*/  @P0 BRA `(.L_x_18671) ;  /* 0x000000f000000947 */ /* 0x000fea0003800000 */
[----:B-1---5:R-:W-:Y:S02]  /*6d30*/  SHF.R.U32.HI R4, RZ, 0x17, R18 ;  /* 0x00000017ff047819 */ /* 0x022fe40000011612 */
        /* <DEDUP_REMOVED lines=14> */
.L_x_18671:
        /* <DEDUP_REMOVED lines=11> */
[----:B-1---5:R-:W-:Y:S01]  /*6ed0*/  LEPC R18 ;  /* 0x000000000012734e */ /* 0x022fe20000000000 */
        /* <DEDUP_REMOVED lines=8> */
.L_x_18699:
[----:B-1---5:R-:W0:Y:S02]  /*6f60*/  F2I.U64.TRUNC R18, R18 ;  /* 0x0000001200127311 */ /* 0x022e24000020d800 */
[----:B0-----:R0:W-:Y:S01]  /*6f70*/  STG.E.64 [R8.64], R18 ;  /* 0x0000001208007986 */ /* 0x0011e2000c101b24 */
[----:B------:R-:W-:Y:S05]  /*6f80*/  BRA `(.L_x_18672) ;  /* 0x0000002000007947 */ /* 0x000fea0003800000 */
.L_x_18698:
[----:B-1---5:R-:W0:Y:S02]  /*6f90*/  F2I.FTZ.U32.TRUNC.NTZ R3, R18 ;  /* 0x0000001200037305 */ /* 0x022e24000021f000 */
[----:B0-----:R0:W-:Y:S02]  /*6fa0*/  STG.E [R8.64], R3 ;  /* 0x0000000308007986 */ /* 0x0011e4000c101924 */
.L_x_18672:
        /* <DEDUP_REMOVED lines=22> */
.L_x_18703:
[----:B---3--:R-:W0:Y:S02]  /*7110*/  F2I.S64.TRUNC R22, R22 ;  /* 0x0000001600167311 */ /* 0x008e24000020d900 */
[----:B0-----:R-:W-:-:S05]  /*7120*/  IMAD.MOV.U32 R3, RZ, RZ, R22 ;  /* 0x000000ffff037224 */ /* 0x001fca00078e0016 */
[----:B------:R0:W-:Y:S01]  /*7130*/  STG.E.U8 [R8.64], R3 ;  /* 0x0000000308007986 */ /* 0x0001e2000c101124 */
[----:B------:R-:W-:Y:S05]  /*7140*/  BRA `(.L_x_18705) ;  /* 0x00000d3000007947 */ /* 0x000fea0003800000 */
.L_x_18702:
[----:B------:R-:W-:-:S13]  /*7150*/  ISETP.NE.AND P0, PT, R0, 0x2, PT ;  /* 0x000000020000780c */ /* 0x000fda0003f05270 */
[----:B------:R-:W-:Y:S05]  /*7160*/  @!P0 BRA `(.L_x_18706) ;  /* 0x000000a000008947 */ /* 0x000fea0003800000 */
[----:B------:R-:W-:-:S13]  /*7170*/  ISETP.NE.AND P0, PT, R0, 0x3, PT ;  /* 0x000000030000780c */ /* 0x000fda0003f05270 */
[----:B------:R-:W-:Y:S05]  /*7180*/  @!P0 BRA `(.L_x_18707) ;  /* 0x0000005000008947 */ /* 0x000fea0003800000 */
[----:B------:R-:W-:-:S13]  /*7190*/  ISETP.NE.AND P0, PT, R0, 0x4, PT ;  /* 0x000000040000780c */ /* 0x000fda0003f05270 */
[----:B------:R-:W-:Y:S05]  /*71a0*/  @P0 BRA `(.L_x_18704) ;  /* 0x00000b4000000947 */ /* 0x000fea0003800000 */
[----:B---3--:R-:W0:Y:S02]  /*71b0*/  F2I.S64.TRUNC R22, R22 ;  /* 0x0000001600167311 */ /* 0x008e24000020d900 */
[----:B0-----:R0:W-:Y:S01]  /*71c0*/  STG.E.64 [R8.64], R22 ;  /* 0x0000001608007986 */ /* 0x0011e2000c101b24 */
[----:B------:R-:W-:Y:S05]  /*71d0*/  BRA `(.L_x_18705) ;  /* 0x00000ca000007947 */ /* 0x000fea0003800000 */
.L_x_18707:
[----:B------:R-:W0:Y:S02]  /*71e0*/  F2I.FTZ.TRUNC.NTZ R3, R22 ;  /* 0x0000001600037305 */ /* 0x000e24000021f100 */
[----:B0-----:R0:W-:Y:S01]  /*71f0*/  STG.E [R8.64], R3 ;  /* 0x0000000308007986 */ /* 0x0011e2000c101924 */
[----:B------:R-:W-:Y:S05]  /*7200*/  BRA `(.L_x_18705) ;  /* 0x00000c7000007947 */ /* 0x000fea0003800000 */
.L_x_18706:
[----:B------:R-:W0:Y:S02]  /*7210*/  F2I.FTZ.TRUNC.NTZ R3, R22 ;  /* 0x0000001600037305 */ /* 0x000e24000021f100 */
[----:B0-----:R0:W-:Y:S01]  /*7220*/  STG.E.U16 [R8.64], R3 ;  /* 0x0000000308007986 */ /* 0x0011e2000c101524 */
[----:B------:R-:W-:Y:S05]  /*7230*/  BRA `(.L_x_18705) ;  /* 0x00000c4000007947 */ /* 0x000fea0003800000 */
.L_x_18701:
        /* <DEDUP_REMOVED lines=8> */
.L_x_18709:
[----:B------:R-:W-:-:S05]  /*72c0*/  F2FP.PACK_AB R22, RZ, R22 ;  /* 0x00000016ff16723e */ /* 0x000fca00000000ff */
[----:B------:R0:W-:Y:S01]  /*72d0*/  STG.E.U16 [R8.64], R22 ;  /* 0x0000001608007986 */ /* 0x0001e2000c101524 */
[----:B------:R-:W-:Y:S05]  /*72e0*/  BRA `(.L_x_18705) ;  /* 0x00000b9000007947 */ /* 0x000fea0003800000 */
.L_x_18708:
[----:B------:R-:W-:-:S13]  /*72f0*/  ISETP.NE.AND P0, PT, R0, 0x7, PT ;  /* 0x000000070000780c */ /* 0x000fda0003f05270 */
[----:B------:R-:W-:Y:S05]  /*7300*/  @!P0 BRA `(.L_x_18710) ;  /* 0x000000b000008947 */ /* 0x000fea0003800000 */
[----:B------:R-:W-:-:S13]  /*7310*/  ISETP.NE.AND P0, PT, R0, 0x8, PT ;  /* 0x000000080000780c */ /* 0x000fda0003f05270 */
[----:B------:R-:W-:Y:S05]  /*7320*/  @!P0 BRA `(.L_x_18711) ;  /* 0x0000005000008947 */ /* 0x000fea0003800000 */
[----:B------:R-:W-:-:S13]  /*7330*/  ISETP.NE.AND P0, PT, R0, 0x9, PT ;  /* 0x000000090000780c */ /* 0x000fda0003f05270 */
[----:B------:R-:W-:Y:S05]  /*7340*/  @P0 BRA `(.L_x_18704) ;  /* 0x000009a000000947 */ /* 0x000fea0003800000 */
[----:B---3--:R-:W-:-:S05]  /*7350*/  IMAD.MOV.U32 R23, RZ, RZ, RZ ;  /* 0x000000ffff177224 */ /* 0x008fca00078e00ff */
[----:B------:R0:W-:Y:S01]  /*7360*/  STG.E.64 [R8.64], R22 ;  /* 0x0000001608007986 */ /* 0x0001e2000c101b24 */
[----:B------:R-:W-:Y:S05]  /*7370*/  BRA `(.L_x_18705) ;  /* 0x00000b0000007947 */ /* 0x000fea0003800000 */
.L_x_18711:
[----:B------:R-:W-:-:S04]  /*7380*/  F2FP.PACK_AB R3, RZ, R22 ;  /* 0x00000016ff03723e */ /* 0x000fc800000000ff */
[----:B------:R-:W-:-:S05]  /*7390*/  PRMT R3, R3, 0x5410, RZ ;  /* 0x0000541003037816 */ /* 0x000fca00000000ff */
[----:B------:R0:W-:Y:S01]  /*73a0*/  STG.E [R8.64], R3 ;  /* 0x0000000308007986 */ /* 0x0001e2000c101924 */
[----:B------:R-:W-:Y:S05]  /*73b0*/  BRA `(.L_x_18705) ;  /* 0x00000ac000007947 */ /* 0x000fea0003800000 */
.L_x_18710:
[----:B------:R-:W-:-:S06]  /*73c0*/  FMUL.FTZ R4, R22, 1 ;  /* 0x3f80000016047820 */ /* 0x000fcc0000410000 */
[----:B------:R-:W0:Y:S02]  /*73d0*/  F2F.F64.F32 R4, R4 ;  /* 0x0000000400047310 */ /* 0x000e240000201800 */
[----:B0-----:R0:W-:Y:S01]  /*73e0*/  STG.E.64 [R8.64], R4 ;  /* 0x0000000408007986 */ /* 0x0011e2000c101b24 */
[----:B------:R-:W-:Y:S05]  /*73f0*/  BRA `(.L_x_18705) ;  /* 0x00000a8000007947 */ /* 0x000fea0003800000 */
.L_x_18700:
        /* <DEDUP_REMOVED lines=12> */
.L_x_18714:
[----:B------:R-:W-:Y:S01]  /*74c0*/  FMUL.FTZ R4, R22, 1 ;  /* 0x3f80000016047820 */ /* 0x000fe20000410000 */
[----:B------:R-:W-:-:S05]  /*74d0*/  CS2R R6, SRZ ;  /* 0x0000000000067805 */ /* 0x000fca000001ff00 */
[----:B------:R-:W0:Y:S02]  /*74e0*/  F2F.F64.F32 R4, R4 ;  /* 0x0000000400047310 */ /* 0x000e240000201800 */
[----:B0-----:R0:W-:Y:S01]  /*74f0*/  STG.E.128 [R8.64], R4 ;  /* 0x0000000408007986 */ /* 0x0011e2000c101d24 */
[----:B------:R-:W-:Y:S05]  /*7500*/  BRA `(.L_x_18705) ;  /* 0x0000097000007947 */ /* 0x000fea0003800000 */
.L_x_18713:
        /* <DEDUP_REMOVED lines=20> */
.L_x_18718:
[----:B------:R-:W-:Y:S05]  /*7650*/  BSYNC B0 ;  /* 0x0000000000007941 */ /* 0x000fea0003800000 */
.L_x_18717:
[----:B------:R-:W-:-:S05]  /*7660*/  LOP3.LUT R5, R0, R5, RZ, 0xfc, !PT ;  /* 0x0000000500057212 */ /* 0x000fca00078efcff */
[----:B------:R0:W-:Y:S01]  /*7670*/  STG.E.U8 [R8.64], R5 ;  /* 0x0000000508007986 */ /* 0x0001e2000c101124 */
[----:B------:R-:W-:Y:S05]  /*7680*/  BRA `(.L_x_18705) ;  /* 0x000007f000007947 */ /* 0x000fea0003800000 */
.L_x_18716:
        /* <DEDUP_REMOVED lines=12> */
.L_x_18720:
[----:B------:R-:W-:Y:S01]  /*7750*/  IMAD.MOV.U32 R0, RZ, RZ, 0x7f ;  /* 0x0000007fff007424 */ /* 0x000fe200078e00ff */
[----:B------:R-:W-:-:S04]  /*7760*/  ISETP.GT.U32.AND P0, PT, R4, 0x7f800000, PT ;  /* 0x7f8000000400780c */ /* 0x000fc80003f04070 */
[----:B------:R-:W-:-:S04]  /*7770*/  SEL R0, R0, 0x7c, P0 ;  /* 0x0000007c00007807 */ /* 0x000fc80000000000 */
.L_x_18721:
[----:B------:R-:W-:Y:S05]  /*7780*/  BSYNC B0 ;  /* 0x0000000000007941 */ /* 0x000fea0003800000 */
.L_x_18719:
[----:B------:R-:W-:-:S04]  /*7790*/  LOP3.LUT R22, R22, 0x80000000, RZ, 0xc0, !PT ;  /* 0x8000000016167812 */ /* 0x000fc800078ec0ff */
[----:B------:R-:W-:-:S04]  /*77a0*/  SHF.R.U32.HI R3, RZ, 0x18, R22 ;  /* 0x00000018ff037819 */ /* 0x000fc80000011616 */
[----:B------:R-:W-:-:S05]  /*77b0*/  LOP3.LUT R3, R0, R3, RZ, 0xfc, !PT ;  /* 0x0000000300037212 */ /* 0x000fca00078efcff */
[----:B------:R0:W-:Y:S01]  /*77c0*/  STG.E.U8 [R8.64], R3 ;  /* 0x0000000308007986 */ /* 0x0001e2000c101124 */
[----:B------:R-:W-:Y:S05]  /*77d0*/  BRA `(.L_x_18705) ;  /* 0x000006a000007947 */ /* 0x000fea0003800000 */
.L_x_18715:
[----:B------:R-:W-:-:S05]  /*77e0*/  F2FP.BF16.PACK_AB R22, RZ, R22 ;  /* 0x00000016ff16723e */ /* 0x000fca00000010ff */
[----:B------:R0:W-:Y:S01]  /*77f0*/  STG.E.U16 [R8.64], R22 ;  /* 0x0000001608007986 */ /* 0x0001e2000c101524 */
[----:B------:R-:W-:Y:S05]  /*7800*/  BRA `(.L_x_18705) ;  /* 0x0000067000007947 */ /* 0x000fea0003800000 */
.L_x_18712:
        /* <DEDUP_REMOVED lines=11> */
.L_x_18724:
        /* <DEDUP_REMOVED lines=16> */
.L_x_18727:
[----:B------:R-:W-:-:S04]  /*79c0*/  LOP3.LUT R22, R22, 0x80000000, RZ, 0xc0, !PT ;  /* 0x8000000016167812 */ /* 0x000fc800078ec0ff */
[----:B------:R-:W-:-:S04]  /*79d0*/  SHF.R.U32.HI R3, RZ, 0x18, R22 ;  /* 0x00000018ff037819 */ /* 0x000fc80000011616 */
[----:B------:R-:W-:-:S04]  /*79e0*/  LOP3.LUT R0, R0, R3, RZ, 0xfc, !PT ;  /* 0x0000000300007212 */ /* 0x000fc800078efcff */
[----:B------:R-:W-:Y:S02]  /*79f0*/  PRMT R4, R0, 0x7610, R4 ;  /* 0x0000761000047816 */ /* 0x000fe40000000004 */
.L_x_18726:
[----:B------:R-:W-:Y:S05]  /*7a00*/  BSYNC B0 ;  /* 0x0000000000007941 */ /* 0x000fea0003800000 */
.L_x_18725:
[----:B------:R0:W-:Y:S01]  /*7a10*/  STG.E.U8 [R8.64], R4 ;  /* 0x0000000408007986 */ /* 0x0001e2000c101124 */
[----:B------:R-:W-:Y:S05]  /*7a20*/  BRA `(.L_x_18705) ;  /* 0x0000045000007947 */ /* 0x000fea0003800000 */
.L_x_18723:
        /* <DEDUP_REMOVED lines=16> */
.L_x_18730:
[----:B------:R-:W-:-:S04]  /*7b30*/  LOP3.LUT R22, R22, 0x80000000, RZ, 0xc0, !PT ;  /* 0x8000000016167812 */ /* 0x000fc800078ec0ff */
[----:B------:R-:W-:-:S04]  /*7b40*/  SHF.R.U32.HI R3, RZ, 0x18, R22 ;  /* 0x00000018ff037819 */ /* 0x000fc80000011616 */
[----:B------:R-:W-:-:S04]  /*7b50*/  LOP3.LUT R0, R0, R3, RZ, 0xfc, !PT ;  /* 0x0000000300007212 */ /* 0x000fc800078efcff */
[----:B------:R-:W-:Y:S02]  /*7b60*/  PRMT R4, R0, 0x7610, R4 ;  /* 0x0000761000047816 */ /* 0x000fe40000000004 */
.L_x_18729:
[----:B------:R-:W-:Y:S05]  /*7b70*/  BSYNC B0 ;  /* 0x0000000000007941 */ /* 0x000fea0003800000 */
.L_x_18728:
[----:B------:R0:W-:Y:S01]  /*7b80*/  STG.E.U8 [R8.64], R4 ;  /* 0x0000000408007986 */ /* 0x0001e2000c101124 */
[----:B------:R-:W-:Y:S05]  /*7b90*/  BRA `(.L_x_18705) ;  /* 0x000002e000007947 */ /* 0x000fea0003800000 */
.L_x_18722:
        /* <DEDUP_REMOVED lines=21> */
.L_x_18704:
        /* <DEDUP_REMOVED lines=20> */
.L_x_18732:
[----:B---3--:R-:W0:Y:S02]  /*7e30*/  F2I.U64.TRUNC R22, R22 ;  /* 0x0000001600167311 */ /* 0x008e24000020d800 */
[----:B0-----:R0:W-:Y:S01]  /*7e40*/  STG.E.64 [R8.64], R22 ;  /* 0x0000001608007986 */ /* 0x0011e2000c101b24 */
[----:B------:R-:W-:Y:S05]  /*7e50*/  BRA `(.L_x_18705) ;  /* 0x0000002000007947 */ /* 0x000fea0003800000 */
.L_x_18731:
[----:B------:R-:W0:Y:S02]  /*7e60*/  F2I.FTZ.U32.TRUNC.NTZ R3, R22 ;  /* 0x0000001600037305 */ /* 0x000e24000021f000 */
[----:B0-----:R0:W-:Y:S02]  /*7e70*/  STG.E [R8.64], R3 ;  /* 0x0000000308007986 */ /* 0x0011e4000c101924 */
.L_x_18705:
[----:B------:R-:W-:Y:S02]  /*7e80*/  IADD3 R25, R25, 0x80, RZ ;  /* 0x0000008019197810 */ /* 0x000fe40007ffe0ff */
.L_x_18666:
[----:B------:R-:W-:Y:S05]  /*7e90*/  BSYNC B6 ;  /* 0x0000000000067941 */ /* 0x000fea0003800000 */
.L_x_18665:
        /* <DEDUP_REMOVED lines=20> */
.L_x_18736:
[----:B------:R-:W0:Y:S02]  /*7fe0*/  F2I.S64.TRUNC R24, R24 ;  /* 0x0000001800187311 */ /* 0x000e24000020d900 */
[----:B0-----:R-:W-:-:S05]  /*7ff0*/  IMAD.MOV.U32 R3, RZ, RZ, R24 ;  /* 0x000000ffff037224 */ /* 0x001fca00078e0018 */
[----:B------:R-:W-:Y:S01]  /*8000*/  STG.E.U8 [R4.64], R3 ;  /* 0x0000000304007986 */ /* 0x000fe2000c101124 */
[----:B------:R-:W-:Y:S05]  /*8010*/  EXIT ;  /* 0x000000000000794d */ /* 0x000fea0003800000 */
.L_x_18735:
        /* <DEDUP_REMOVED lines=9> */
.L_x_18739:
[----:B------:R-:W0:Y:S02]  /*80b0*/  F2I.FTZ.TRUNC.NTZ R3, R24 ;  /* 0x0000001800037305 */ /* 0x000e24000021f100 */
[----:B0-----:R-:W-:Y:S01]  /*80c0*/  STG.E [R4.64], R3 ;  /* 0x0000000304007986 */ /* 0x001fe2000c101924 */
[----:B------:R-:W-:Y:S05]  /*80d0*/  EXIT ;  /* 0x000000000000794d */ /* 0x000fea0003800000 */
.L_x_18738:
[----:B------:R-:W0:Y:S02]  /*80e0*/  F2I.FTZ.TRUNC.NTZ R3, R24 ;  /* 0x0000001800037305 */ /* 0x000e24000021f100 */
[----:B0-----:R-:W-:Y:S01]  /*80f0*/  STG.E.U16 [R4.64], R3 ;  /* 0x0000000304007986 */ /* 0x001fe2000c101524 */
[----:B------:R-:W-:Y:S05]  /*8100*/  EXIT ;  /* 0x000000000000794d */ /* 0x000fea0003800000 */
.L_x_18734:
        /* <DEDUP_REMOVED lines=8> */
.L_x_18741:
[----:B------:R-:W-:-:S05]  /*8190*/  F2FP.PACK_AB R24, RZ, R24 ;  /* 0x00000018ff18723e */ /* 0x000fca00000000ff */
[----:B------:R-:W-:Y:S01]  /*81a0*/  STG.E.U16 [R4.64], R24 ;  /* 0x0000001804007986 */ /* 0x000fe2000c101524 */
[----:B------:R-:W-:Y:S05]  /*81b0*/  EXIT ;  /* 0x000000000000794d */ /* 0x000fea0003800000 */
.L_x_18740:
        /* <DEDUP_REMOVED lines=9> */
.L_x_18743:
[----:B------:R-:W-:-:S04]  /*8250*/  F2FP.PACK_AB R3, RZ, R24 ;  /* 0x00000018ff03723e */ /* 0x000fc800000000ff */
[----:B------:R-:W-:-:S05]  /*8260*/  PRMT R3, R3, 0x5410, RZ ;  /* 0x0000541003037816 */ /* 0x000fca00000000ff */
[----:B------:R-:W-:Y:S01]  /*8270*/  STG.E [R4.64], R3 ;  /* 0x0000000304007986 */ /* 0x000fe2000c101924 */
[----:B------:R-:W-:Y:S05]  /*8280*/  EXIT ;  /* 0x000000000000794d */ /* 0x000fea0003800000 */
.L_x_18742:
[----:B------:R-:W-:-:S06]  /*8290*/  FMUL.FTZ R2, R24, 1 ;  /* 0x3f80000018027820 */ /* 0x000fcc0000410000 */
[----:B------:R-:W0:Y:S02]  /*82a0*/  F2F.F64.F32 R2, R2 ;  /* 0x0000000200027310 */ /* 0x000e240000201800 */
[----:B0-----:R-:W-:Y:S01]  /*82b0*/  STG.E.64 [R4.64], R2 ;  /* 0x0000000204007986 */ /* 0x001fe2000c101b24 */
[----:B------:R-:W-:Y:S05]  /*82c0*/  EXIT ;  /* 0x000000000000794d */ /* 0x000fea0003800000 */
.L_x_18733:
        /* <DEDUP_REMOVED lines=12> */
.L_x_18746:
[----:B------:R-:W-:Y:S01]  /*8390*/  FMUL.FTZ R8, R24, 1 ;  /* 0x3f80000018087820 */ /* 0x000fe20000410000 */
[----:B------:R-:W-:-:S05]  /*83a0*/  CS2R R10, SRZ ;  /* 0x00000000000a7805 */ /* 0x000fca000001ff00 */
[----:B------:R-:W0:Y:S02]  /*83b0*/  F2F.F64.F32 R8, R8 ;  /* 0x0000000800087310 */ /* 0x000e240000201800 */
[----:B0-----:R-:W-:Y:S01]  /*83c0*/  STG.E.128 [R4.64], R8 ;  /* 0x0000000804007986 */ /* 0x001fe2000c101d24 */
[----:B------:R-:W-:Y:S05]  /*83d0*/  EXIT ;  /* 0x000000000000794d */ /* 0x000fea0003800000 */
.L_x_18745:
        /* <DEDUP_REMOVED lines=20> */
.L_x_18750:
[----:B------:R-:W-:Y:S05]  /*8520*/  BSYNC B0 ;  /* 0x0000000000007941 */ /* 0x000fea0003800000 */
.L_x_18749:
[----:B------:R-:W-:-:S05]  /*8530*/  LOP3.LUT R7, R0, R7, RZ, 0xfc, !PT ;  /* 0x0000000700077212 */ /* 0x000fca00078efcff */
[----:B------:R-:W-:Y:S01]  /*8540*/  STG.E.U8 [R4.64], R7 ;  /* 0x0000000704007986 */ /* 0x000fe2000c101124 */
[----:B------:R-:W-:Y:S05]  /*8550*/  EXIT ;  /* 0x000000000000794d */ /* 0x000fea0003800000 */
.L_x_18748:
        /* <DEDUP_REMOVED lines=12> */
.L_x_18752:
[----:B------:R-:W-:Y:S01]  /*8620*/  IMAD.MOV.U32 R0, RZ, RZ, 0x7f ;  /* 0x0000007fff007424 */ /* 0x000fe200078e00ff */
[----:B------:R-:W-:-:S04]  /*8630*/  ISETP.GT.U32.AND P0, PT, R2, 0x7f800000, PT ;  /* 0x7f8000000200780c */ /* 0x000fc80003f04070 */
[----:B------:R-:W-:-:S04]  /*8640*/  SEL R0, R0, 0x7c, P0 ;  /* 0x0000007c00007807 */ /* 0x000fc80000000000 */
.L_x_18753:
[----:B------:R-:W-:Y:S05]  /*8650*/  BSYNC B0 ;  /* 0x0000000000007941 */ /* 0x000fea0003800000 */
.L_x_18751:
[----:B------:R-:W-:-:S04]  /*8660*/  LOP3.LUT R24, R24, 0x80000000, RZ, 0xc0, !PT ;  /* 0x8000000018187812 */ /* 0x000fc800078ec0ff */
[----:B------:R-:W-:-:S04]  /*8670*/  SHF.R.U32.HI R3, RZ, 0x18, R24 ;  /* 0x00000018ff037819 */ /* 0x000fc80000011618 */
[----:B------:R-:W-:-:S05]  /*8680*/  LOP3.LUT R3, R0, R3, RZ, 0xfc, !PT ;  /* 0x0000000300037212 */ /* 0x000fca00078efcff */
[----:B------:R-:W-:Y:S01]  /*8690*/  STG.E.U8 [R4.64], R3 ;  /* 0x0000000304007986 */ /* 0x000fe2000c101124 */
[----:B------:R-:W-:Y:S05]  /*86a0*/  EXIT ;  /* 0x000000000000794d */ /* 0x000fea0003800000 */
.L_x_18747:
[----:B------:R-:W-:-:S05]  /*86b0*/  F2FP.BF16.PACK_AB R24, RZ, R24 ;  /* 0x00000018ff18723e */ /* 0x000fca00000010ff */
[----:B------:R-:W-:Y:S01]  /*86c0*/  STG.E.U16 [R4.64], R24 ;  /* 0x0000001804007986 */ /* 0x000fe2000c101524 */
[----:B------:R-:W-:Y:S05]  /*86d0*/  EXIT ;  /* 0x000000000000794d */ /* 0x000fea0003800000 */
.L_x_18744:
        /* <DEDUP_REMOVED lines=11> */
.L_x_18756:
        /* <DEDUP_REMOVED lines=16> */
.L_x_18759:
[----:B------:R-:W-:-:S04]  /*8890*/  LOP3.LUT R24, R24, 0x80000000, RZ, 0xc0, !PT ;  /* 0x8000000018187812 */ /* 0x000fc800078ec0ff */
[----:B------:R-:W-:-:S04]  /*88a0*/  SHF.R.U32.HI R3, RZ, 0x18, R24 ;  /* 0x00000018ff037819 */ /* 0x000fc80000011618 */
[----:B------:R-:W-:-:S04]  /*88b0*/  LOP3.LUT R0, R0, R3, RZ, 0xfc, !PT ;  /* 0x0000000300007212 */ /* 0x000fc800078efcff */
[----:B------:R-:W-:Y:S02]  /*88c0*/  PRMT R2, R0, 0x7610, R2 ;  /* 0x0000761000027816 */ /* 0x000fe40000000002 */
.L_x_18758:
[----:B------:R-:W-:Y:S05]  /*88d0*/  BSYNC B0 ;  /* 0x0000000000007941 */ /* 0x000fea0003800000 */
.L_x_18757:
[----:B------:R-:W-:Y:S01]  /*88e0*/  STG.E.U8 [R4.64], R2 ;  /* 0x0000000204007986 */ /* 0x000fe2000c101124 */
[----:B------:R-:W-:Y:S05]  /*88f0*/  EXIT ;  /* 0x000000000000794d */ /* 0x000fea0003800000 */
.L_x_18755:
        /* <DEDUP_REMOVED lines=16> */
.L_x_18762:
[----:B------:R-:W-:-:S04]  /*8a00*/  LOP3.LUT R24, R24, 0x80000000, RZ, 0xc0, !PT ;  /* 0x8000000018187812 */ /* 0x000fc800078ec0ff */
[----:B------:R-:W-:-:S04]  /*8a10*/  SHF.R.U32.HI R3, RZ, 0x18, R24 ;  /* 0x00000018ff037819 */ /* 0x000fc80000011618 */
[----:B------:R-:W-:-:S04]  /*8a20*/  LOP3.LUT R0, R0, R3, RZ, 0xfc, !PT ;  /* 0x0000000300007212 */ /* 0x000fc800078efcff */
[----:B------:R-:W-:Y:S02]  /*8a30*/  PRMT R2, R0, 0x7610, R2 ;  /* 0x0000761000027816 */ /* 0x000fe40000000002 */
.L_x_18761:
[----:B------:R-:W-:Y:S05]  /*8a40*/  BSYNC B0 ;  /* 0x0000000000007941 */ /* 0x000fea0003800000 */
.L_x_18760:
[----:B------:R-:W-:Y:S01]  /*8a50*/  STG.E.U8 [R4.64], R2 ;  /* 0x0000000204007986 */ /* 0x000fe2000c101124 */
[----:B------:R-:W-:Y:S05]  /*8a60*/  EXIT ;  /* 0x000000000000794d */ /* 0x000fea0003800000 */
.L_x_18754:
        /* <DEDUP_REMOVED lines=21> */
.L_x_18737:
        /* <DEDUP_REMOVED lines=19> */
[----:B------:R-:W-:Y:S05]  /*8cf0*/  EXIT ;  /* 0x000000000000794d */ /* 0x000fea0003800000 */
.L_x_18764:
[----:B------:R-:W0:Y:S02]  /*8d00*/  F2I.U64.TRUNC R24, R24 ;  /* 0x0000001800187311 */ /* 0x000e24000020d800 */
[----:B0-----:R-:W-:Y:S01]  /*8d10*/  STG.E.64 [R4.64], R24 ;  /* 0x0000001804007986 */ /* 0x001fe2000c101b24 */
[----:B------:R-:W-:Y:S05]  /*8d20*/  EXIT ;  /* 0x000000000000794d */ /* 0x000fea0003800000 */
.L_x_18763:
[----:B------:R-:W0:Y:S02]  /*8d30*/  F2I.FTZ.U32.TRUNC.NTZ R3, R24 ;  /* 0x0000001800037305 */ /* 0x000e24000021f000 */
[----:B0-----:R-:W-:Y:S01]  /*8d40*/  STG.E [R4.64], R3 ;  /* 0x0000000304007986 */ /* 0x001fe2000c101924 */
[----:B------:R-:W-:Y:S05]  /*8d50*/  EXIT ;  /* 0x000000000000794d */ /* 0x000fea0003800000 */
.L_x_18765:
        /* <DEDUP_REMOVED lines=10> */
.L_x_32641:


//--------------------- .text._ZN2at6native18elementwise_kernelILi128ELi2EZNS0_22gpu_kernel_impl_nocastIZZZNS0_15binary_internal21div_floor_kernel_cudaERNS_18TensorIteratorBaseEENKUlvE0_clEvENKUlvE0_clEvEUlfE_EEvS5_RKT_EUliE_EEviT1_ --------------------------
	.section	.text._ZN2at6native18elementwise_kernelILi128ELi2EZNS0_22gpu_kernel_impl_nocastIZZZNS0_15binary_internal21div_floor_kernel_cudaERNS_18TensorIteratorBaseEENKUlvE0_clEvENKUlvE0_clEvEUlfE_EEvS5_RKT_EUliE_EEviT1_,"ax",@progbits
	.sectioninfo	@"SHI_REGISTERS=15"
	.align	128
        .global         _ZN2at6native18elementwise_kernelILi128ELi2EZNS0_22gpu_kernel_impl_nocastIZZZNS0_15binary_internal21div_floor_kernel_cudaERNS_18TensorIteratorBaseEENKUlvE0_clEvENKUlvE0_clEvEUlfE_EEvS5_RKT_EUliE_EEviT1_
        .type           _ZN2at6native18elementwise_kernelILi128ELi2EZNS0_22gpu_kernel_impl_nocastIZZZNS0_15binary_internal21div_floor_kernel_cudaERNS_18TensorIteratorBaseEENKUlvE0_clEvENKUlvE0_clEvEUlfE_EEvS5_RKT_EUliE_EEviT1_,@function
        .size           _ZN2at6native18elementwise_kernelILi128ELi2EZNS0_22gpu_kernel_impl_nocastIZZZNS0_15binary_internal21div_floor_kernel_cudaERNS_18TensorIteratorBaseEENKUlvE0_clEvENKUlvE0_clEvEUlfE_EEvS5_RKT_EUliE_EEviT1_,(.L_x_32642 - _ZN2at6native18elementwise_kernelILi128ELi2EZNS0_22gpu_kernel_impl_nocastIZZZNS0_15binary_internal21div_floor_kernel_cudaERNS_18TensorIteratorBaseEENKUlvE0_clEvENKUlvE0_clEvEUlfE_EEvS5_RKT_EUliE_EEviT1_)
        .other          _ZN2at6native18elementwise_kernelILi128ELi2EZNS0_22gpu_kernel_impl_nocastIZZZNS0_15binary_internal21div_floor_kernel_cudaERNS_18TensorIteratorBaseEENKUlvE0_clEvENKUlvE0_clEvEUlfE_EEvS5_RKT_EUliE_EEviT1_,@"STO_CUDA_ENTRY STV_DEFAULT"
_ZN2at6native18elementwise_kernelILi128ELi2EZNS0_22gpu_kernel_impl_nocastIZZZNS0_15binary_internal21div_floor_kernel_cudaERNS_18TensorIteratorBaseEENKUlvE0_clEvENKUlvE0_clEvEUlfE_EEvS5_RKT_EUliE_EEviT1_:
.text._ZN2at6native18elementwise_kernelILi128ELi2EZNS0_22gpu_kernel_impl_nocastIZZZNS0_15binary_internal21div_floor_kernel_cudaERNS_18TensorIteratorBaseEENKUlvE0_clEvENKUlvE0_clEvEUlfE_EEvS5_RKT_EUliE_EEviT1_:
        /* <DEDUP_REMOVED lines=236> */
.L_x_18768:
[----:B------:R-:W-:-:S04]  /*0ec0*/  IADD3 R4, P0, R3, c[0x0][0x368], RZ ;  /* 0x0000da0003047a10 */ /* 0x000fc80007f1e0ff */
[----:B------:R-:W-:-:S05]  /*0ed0*/  IADD3.X R5, RZ, c[0x0][0x36c], RZ, P0, !PT ;  /* 0x0000db00ff057a10 */ /* 0x000fca00007fe4ff */
[----:B------:R-:W2:Y:S01]  /*0ee0*/  LDG.E R4, [R4.64] ;  /* 0x0000000404047981 */ /* 0x000ea2000c1e1900 */
[----:B------:R-:W-:Y:S01]  /*0ef0*/  IADD3 R2, P1, R2, c[0x0][0x360], RZ ;  /* 0x0000d80002027a10 */ /* 0x000fe20007f3e0ff */
[----:B------:R-:W-:Y:S03]  /*0f00*/  BSSY B0, `(.L_x_18769) ;  /* 0x0000042000007945 */ /* 0x000fe60003800000 */
[----:B------:R-:W-:Y:S02]  /*0f10*/  IADD3.X R3, RZ, c[0x0][0x364], RZ, P1, !PT ;  /* 0x0000d900ff037a10 */ /* 0x000fe40000ffe4ff */
[C---:B--2---:R-:W-:Y:S01]  /*0f20*/  FSETP.GEU.FTZ.AND P0, PT, |R4|.reuse, |c[0x0][0x370]|, PT ;  /* 0x4000dc0004007a0b */ /* 0x044fe20003f1e200 */
        /* <DEDUP_REMOVED lines=26> */
.L_x_18774:
[----:B------:R-:W-:Y:S01]  /*10d0*/  FSETP.GEU.FTZ.AND P0, PT, R9, -R5, PT ;  /* 0x800000050900720b */ /* 0x000fe20003f1e000 */
[----:B------:R-:W-:-:S12]  /*10e0*/  FADD.FTZ R7, R7, -1 ;  /* 0xbf80000007077421 */ /* 0x000fd80000010000 */
[----:B------:R-:W-:Y:S02]  /*10f0*/  @!P0 FADD.FTZ R7, R7, -1 ;  /* 0xbf80000007078421 */ /* 0x000fe40000010000 */
.L_x_18773:
[----:B------:R-:W-:Y:S05]  /*1100*/  BSYNC B2 ;  /* 0x0000000000027941 */ /* 0x000fea0003800000 */
.L_x_18772:
[----:B------:R-:W-:Y:S01]  /*1110*/  FFMA.FTZ R6, -R5, R7, R6 ;  /* 0x0000000705067223 */ /* 0x000fe20000010106 */
[----:B------:R-:W-:Y:S05]  /*1120*/  BRA `(.L_x_18770) ;  /* 0x000001f000007947 */ /* 0x000fea0003800000 */
.L_x_18771:
        /* <DEDUP_REMOVED lines=15> */
.L_x_18777:
        /* <DEDUP_REMOVED lines=13> */
.L_x_18776:
[----:B------:R-:W-:Y:S05]  /*12f0*/  BSYNC B2 ;  /* 0x0000000000027941 */ /* 0x000fea0003800000 */
.L_x_18775:
[----:B------:R-:W-:-:S04]  /*1300*/  FMUL.FTZ R7, R7, 1.1920928955078125e-07 ;  /* 0x3400000007077820 */ /* 0x000fc80000410000 */
[----:B------:R-:W-:Y:S02]  /*1310*/  FMUL.FTZ R6, R12, R7 ;  /* 0x000000070c067220 */ /* 0x000fe40000410000 */
.L_x_18770:
[----:B------:R-:W-:Y:S05]  /*1320*/  BSYNC B0 ;  /* 0x0000000000007941 */ /* 0x000fea0003800000 */
.L_x_18769:
[C---:B------:R-:W-:Y:S02]  /*1330*/  FSETP.GTU.FTZ.AND P0, PT, |R6|.reuse, +INF , PT ;  /* 0x7f8000000600780b */ /* 0x040fe40003f1c200 */
[----:B0-----:R-:W-:-:S04]  /*1340*/  LOP3.LUT R5, R6, 0x80000000, R4, 0xb8, !PT ;  /* 0x8000000006057812 */ /* 0x001fc800078eb804 */
[----:B------:R-:W-:Y:S02]  /*1350*/  FSEL R5, R6, R5, P0 ;  /* 0x0000000506057208 */ /* 0x000fe40000000000 */
[----:B------:R-:W-:Y:S02]  /*1360*/  PLOP3.LUT P0, PT, PT, PT, PT, 0x8, 0x0 ;  /* 0x000000000000781c */ /* 0x000fe40003f0e170 */
[----:B------:R-:W-:-:S13]  /*1370*/  FSETP.NEU.FTZ.AND P1, PT, R5, RZ, PT ;  /* 0x000000ff0500720b */ /* 0x000fda0003f3d000 */
[----:B------:R-:W-:Y:S02]  /*1380*/  @P1 FSETP.LEU.FTZ.AND P2, PT, RZ, c[0x0][0x370], PT ;  /* 0x0000dc00ff001a0b */ /* 0x000fe40003f5b000 */
[----:B------:R-:W-:Y:S01]  /*1390*/  @P1 FSETP.GEU.FTZ.AND P3, PT, R5, RZ, PT ;  /* 0x000000ff0500120b */ /* 0x000fe20003f7e000 */
[----:B------:R-:W-:-:S03]  /*13a0*/  FADD.FTZ R5, R4, -R5 ;  /* 0x8000000504057221 */ /* 0x000fc60000010000 */
[----:B------:R-:W-:Y:S01]  /*13b0*/  @P1 PLOP3.LUT P0, PT, P3, P2, PT, 0x28, 0x0 ;  /* 0x000000000000181c */ /* 0x000fe20001f04570 */
[----:B------:R-:W-:-:S12]  /*13c0*/  FMUL.FTZ R5, R5, c[0x0][0x374] ;  /* 0x0000dd0005057a20 */ /* 0x000fd80000410000 */
[----:B------:R-:W-:-:S05]  /*13d0*/  @P0 FADD.FTZ R5, R5, -1 ;  /* 0xbf80000005050421 */ /* 0x000fca0000010000 */
[----:B------:R-:W-:-:S13]  /*13e0*/  FSETP.NEU.FTZ.AND P0, PT, R5, RZ, PT ;  /* 0x000000ff0500720b */ /* 0x000fda0003f1d000 */
[----:B------:R-:W0:Y:S01]  /*13f0*/  @P0 FRND.FTZ.FLOOR R6, R5 ;  /* 0x0000000500060307 */ /* 0x000e220000215000 */
[----:B------:R-:W-:-:S05]  /*1400*/  @!P0 FMUL.FTZ R4, R4, c[0x0][0x374] ;  /* 0x0000dd0004048a20 */ /* 0x000fca0000410000 */
[----:B------:R-:W-:Y:S01]  /*1410*/  @!P0 LOP3.LUT R9, RZ, 0x80000000, R4, 0xb8, !PT ;  /* 0x80000000ff098812 */ /* 0x000fe200078eb804 */
[----:B0-----:R-:W-:-:S05]  /*1420*/  @P0 FADD.FTZ R7, R5, -R6 ;  /* 0x8000000605070221 */ /* 0x001fca0000010000 */
[----:B------:R-:W-:Y:S02]  /*1430*/  FSETP.GT.AND P1, PT, R7, 0.5, P0 ;  /* 0x3f0000000700780b */ /* 0x000fe40000724000 */
[----:B------:R-:W-:-:S11]  /*1440*/  IADD3 R7, R0, 0x80, RZ ;  /* 0x0000008000077810 */ /* 0x000fd60007ffe0ff */
[----:B------:R-:W-:-:S05]  /*1450*/  @P1 FADD.FTZ R6, R6, 1 ;  /* 0x3f80000006061421 */ /* 0x000fca0000010000 */
[----:B------:R-:W-:-:S05]  /*1460*/  @P0 MOV R9, R6 ;  /* 0x0000000600090202 */ /* 0x000fca0000000f00 */
[----:B------:R0:W-:Y:S02]  /*1470*/  STG.E [R2.64], R9 ;  /* 0x0000000902007986 */ /* 0x0001e4000c101904 */
.L_x_18767:
[----:B------:R-:W-:Y:S05]  /*1480*/  BSYNC B1 ;  /* 0x0000000000017941 */ /* 0x000fea0003800000 */
.L_x_18766:
[----:B------:R-:W-:-:S13]  /*1490*/  ISETP.GE.AND P0, PT, R7, c[0x0][0x160], PT ;  /* 0x0000580007007a0c */ /* 0x000fda0003f06270 */
[----:B------:R-:W-:Y:S05]  /*14a0*/  @P0 EXIT ;  /* 0x000000000000094d */ /* 0x000fea0003800000 */
[----:B------:R-:W-:Y:S01]  /*14b0*/  ISETP.NE.AND P0, PT, RZ, c[0x0][0x168], PT ;  /* 0x00005a00ff007a0c */ /* 0x000fe20003f05270 */
[----:B0-----:R-:W-:Y:S01]  /*14c0*/  HFMA2.MMA R2, -RZ, RZ, 0, 0 ;  /* 0x00000000ff027435 */ /* 0x001fe200000001ff */
[----:B------:R-:W-:-:S11]  /*14d0*/  MOV R0, RZ ;  /* 0x000000ff00007202 */ /* 0x000fd60000000f00 */
[----:B------:R-:W-:Y:S05]  /*14e0*/  @!P0 BRA `(.L_x_18778) ;  /* 0x00000e0000008947 */ /* 0x000fea0003800000 */
[----:B------:R-:W-:Y:S01]  /*14f0*/  MOV R2, RZ ;  /* 0x000000ff00027202 */ /* 0x000fe20000000f00 */
[----:B------:R-:W-:-:S04]  /*1500*/  IMAD.MOV.U32 R3, RZ, RZ, R7 ;  /* 0x000000ffff037224 */ /* 0x000fc800078e0007 */
[----:B------:R-:W-:Y:S01]  /*1510*/  IMAD.HI.U32 R4, R7, c[0x0][0x170], R2 ;  /* 0x00005c0007047a27 */ /* 0x000fe200078e0002 */
[----:B------:R-:W-:-:S04]  /*1520*/  MOV R3, c[0x0][0x168] ;  /* 0x00005a0000037a02 */ /* 0x000fc80000000f00 */
[----:B------:R-:W-:Y:S02]  /*1530*/  ISETP.NE.AND P0, PT, R3, 0x1, PT ;  /* 0x000000010300780c */ /* 0x000fe40003f05270 */
        /* <DEDUP_REMOVED lines=219> */
.L_x_18778:
[----:B------:R-:W-:-:S05]  /*22f0*/  IADD3 R4, P0, R2, c[0x0][0x368], RZ ;  /* 0x0000da0002047a10 */ /* 0x000fca0007f1e0ff */
[----:B------:R-:W-:-:S05]  /*2300*/  IMAD.X R5, RZ, RZ, c[0x0][0x36c], P0 ;  /* 0x0000db00ff057624 */ /* 0x000fca00000e06ff */
        /* <DEDUP_REMOVED lines=31> */
.L_x_18784:
[----:B------:R-:W-:Y:S01]  /*2500*/  FSETP.GEU.FTZ.AND P0, PT, R5, -R6, PT ;  /* 0x800000060500720b */ /* 0x000fe20003f1e000 */
[----:B------:R-:W-:-:S12]  /*2510*/  FADD.FTZ R0, R0, -1 ;  /* 0xbf80000000007421 */ /* 0x000fd80000010000 */
[----:B------:R-:W-:Y:S02]  /*2520*/  @!P0 FADD.FTZ R0, R0, -1 ;  /* 0xbf80000000008421 */ /* 0x000fe40000010000 */
.L_x_18783:
[----:B------:R-:W-:Y:S05]  /*2530*/  BSYNC B1 ;  /* 0x0000000000017941 */ /* 0x000fea0003800000 */
.L_x_18782:
[----:B------:R-:W-:Y:S01]  /*2540*/  FFMA.FTZ R7, -R6, R0, R7 ;  /* 0x0000000006077223 */ /* 0x000fe20000010107 */
[----:B------:R-:W-:Y:S05]  /*2550*/  BRA `(.L_x_18780) ;  /* 0x000001f000007947 */ /* 0x000fea0003800000 */
.L_x_18781:
        /* <DEDUP_REMOVED lines=15> */
.L_x_18787:
        /* <DEDUP_REMOVED lines=13> */
.L_x_18786:
[----:B------:R-:W-:Y:S05]  /*2720*/  BSYNC B1 ;  /* 0x0000000000017941 */ /* 0x000fea0003800000 */
.L_x_18785:
[----:B------:R-:W-:-:S04]  /*2730*/  FMUL.FTZ R0, R0, 1.1920928955078125e-07 ;  /* 0x3400000000007820 */ /* 0x000fc80000410000 */
[----:B------:R-:W-:Y:S02]  /*2740*/  FMUL.FTZ R7, R9, R0 ;  /* 0x0000000009077220 */ /* 0x000fe40000410000 */
.L_x_18780:
[----:B------:R-:W-:Y:S05]  /*2750*/  BSYNC B0 ;  /* 0x0000000000007941 */ /* 0x000fea0003800000 */
.L_x_18779:
[C---:B------:R-:W-:Y:S02]  /*2760*/  FSETP.GTU.FTZ.AND P0, PT, |R7|.reuse, +INF , PT ;  /* 0x7f8000000700780b */ /* 0x040fe40003f1c200 */
[----:B------:R-:W-:-:S04]  /*2770*/  LOP3.LUT R0, R7, 0x80000000, R4, 0xb8, !PT ;  /* 0x8000000007007812 */ /* 0x000fc800078eb804 */
[----:B------:R-:W-:Y:S02]  /*2780*/  FSEL R7, R7, R0, P0 ;  /* 0x0000000007077208 */ /* 0x000fe40000000000 */
[----:B------:R-:W-:Y:S02]  /*2790*/  PLOP3.LUT P0, PT, PT, PT, PT, 0x8, 0x0 ;  /* 0x000000000000781c */ /* 0x000fe40003f0e170 */
[----:B------:R-:W-:Y:S01]  /*27a0*/  FSETP.NEU.FTZ.AND P1, PT, R7, RZ, PT ;  /* 0x000000ff0700720b */ /* 0x000fe20003f3d000 */
[----:B------:R-:W-:-:S04]  /*27b0*/  FADD.FTZ R0, R4, -R7 ;  /* 0x8000000704007221 */ /* 0x000fc80000010000 */
        /* <DEDUP_REMOVED lines=12> */
[----:B------:R-:W-:-:S05]  /*2880*/  @P0 MOV R7, R5 ;  /* 0x0000000500070202 */ /* 0x000fca0000000f00 */
[----:B------:R-:W-:Y:S01]  /*2890*/  STG.E [R2.64], R7 ;  /* 0x0000000702007986 */ /* 0x000fe2000c101904 */
[----:B------:R-:W-:Y:S05]  /*28a0*/  EXIT ;  /* 0x000000000000794d */ /* 0x000fea0003800000 */
.L_x_18788:
        /* <DEDUP_REMOVED lines=13> */
.L_x_32642:


//--------------------- .text._ZN2at6native27unrolled_elementwise_kernelIZZZNS0_15binary_internal21div_floor_kernel_cudaERNS_18TensorIteratorBaseEENKUlvE0_clEvENKUlvE0_clEvEUlfE_St5arrayIPcLm2EELi4E23TrivialOffsetCalculatorILi1EjESC_NS0_6memory15LoadWithoutCastENSD_16StoreWithoutCastEEEviT_T0_T2_T3_T4_T5_ --------------------------
	.section	.text._ZN2at6native27unrolled_elementwise_kernelIZZZNS0_15binary_internal21div_floor_kernel_cudaERNS_18TensorIteratorBaseEENKUlvE0_clEvENKUlvE0_clEvEUlfE_St5arrayIPcLm2EELi4E23TrivialOffsetCalculatorILi1EjESC_NS0_6memory15LoadWithoutCastENSD_16StoreWithoutCastEEEviT_T0_T2_T3_T4_T5_,"ax",@progbits
	.sectioninfo	@"SHI_REGISTERS=20"
	.align	128
        .global         _ZN2at6native27unrolled_elementwise_kernelIZZZNS0_15binary_internal21div_floor_kernel_cudaERNS_18TensorIteratorBaseEENKUlvE0_clEvENKUlvE0_clEvEUlfE_St5arrayIPcLm2EELi4E23TrivialOffsetCalculatorILi1EjESC_NS0_6memory15LoadWithoutCastENSD_16StoreWithoutCastEEEviT_T0_T2_T3_T4_T5_
        .type           _ZN2at6native27unrolled_elementwise_kernelIZZZNS0_15binary_internal21div_floor_kernel_cudaERNS_18TensorIteratorBaseEENKUlvE0_clEvENKUlvE0_clEvEUlfE_St5arrayIPcLm2EELi4E23TrivialOffsetCalculatorILi1EjESC_NS0_6memory15LoadWithoutCastENSD_16StoreWithoutCastEEEviT_T0_T2_T3_T4_T5_,@function
        .size           _ZN2at6native27unrolled_elementwise_kernelIZZZNS0_15binary_internal21div_floor_kernel_cudaERNS_18TensorIteratorBaseEENKUlvE0_clEvENKUlvE0_clEvEUlfE_St5arrayIPcLm2EELi4E23TrivialOffsetCalculatorILi1EjESC_NS0_6memory15LoadWithoutCastENSD_16StoreWithoutCastEEEviT_T0_T2_T3_T4_T5_,(.L_x_32643 - _ZN2at6native27unrolled_elementwise_kernelIZZZNS0_15binary_internal21div_floor_kernel_cudaERNS_18TensorIteratorBaseEENKUlvE0_clEvENKUlvE0_clEvEUlfE_St5arrayIPcLm2EELi4E23TrivialOffsetCalculatorILi1EjESC_NS0_6memory15LoadWithoutCastENSD_16StoreWithoutCastEEEviT_T0_T2_T3_T4_T5_)
        .other          _ZN2at6native27unrolled_elementwise_kernelIZZZNS0_15binary_internal21div_floor_kernel_cudaERNS_18TensorIteratorBaseEENKUlvE0_clEvENKUlvE0_clEvEUlfE_St5arrayIPcLm2EELi4E23TrivialOffsetCalculatorILi1EjESC_NS0_6memory15LoadWithoutCastENSD_16StoreWithoutCastEEEviT_T0_T2_T3_T4_T5_,@"STO_CUDA_ENTRY STV_DEFAULT"
_ZN2at6native27unrolled_elementwise_kernelIZZZNS0_15binary_internal21div_floor_kernel_cudaERNS_18TensorIteratorBaseEENKUlvE0_clEvENKUlvE0_clEvEUlfE_St5arrayIPcLm2EELi4E23TrivialOffsetCalculatorILi1EjESC_NS0_6memory15LoadWithoutCastENSD_16StoreWithoutCastEEEviT_T0_T2_T3_T4_T5_:
.text._ZN2at6native27unrolled_elementwise_kernelIZZZNS0_15binary_internal21div_floor_kernel_cudaERNS_18TensorIteratorBaseEENKUlvE0_clEvENKUlvE0_clEvEUlfE_St5arrayIPcLm2EELi4E23TrivialOffsetCalculatorILi1EjESC_NS0_6memory15LoadWithoutCastENSD_16StoreWithoutCastEEEviT_T0_T2_T3_T4_T5_:
[----:B------:R-:W-:Y:S02]  /*0000*/  IMAD.MOV.U32 R1, RZ, RZ, c[0x0][0x28] ;  /* 0x00000a00ff017624 */ /* 0x000fe400078e00ff */
[----:B------:R-:W0:Y:S01]  /*0010*/  S2R R2, SR_CTAID.X ;  /* 0x0000000000027919 */ /* 0x000e220000002500 */
[----:B------:R-:W-:Y:S01]  /*0020*/  IMAD.MOV.U32 R5, RZ, RZ, -0x200 ;  /* 0xfffffe00ff057424 */ /* 0x000fe200078e00ff */
[----:B------:R-:W-:Y:S01]  /*0030*/  CS2R R6, SRZ ;  /* 0x0000000000067805 */ /* 0x000fe2000001ff00 */
[----:B------:R-:W-:Y:S01]  /*0040*/  ULDC.64 UR4, c[0x0][0x118] ;  /* 0x0000460000047ab9 */ /* 0x000fe20000000a00 */
[----:B------:R-:W1:Y:S01]  /*0050*/  S2R R3, SR_TID.X ;  /* 0x0000000000037919 */ /* 0x000e620000002100 */
        /* <DEDUP_REMOVED lines=8> */
[----:B------:R0:W5:Y:S07]  /*00e0*/  @!P2 LDG.E R7, [R8.64] ;  /* 0x000000040807a981 */ /* 0x00016e000c1e1900 */
[----:B------:R-:W-:Y:S01]  /*00f0*/  @!P0 IMAD R10, R2, 0x200, R5 ;  /* 0x00000200020a8824 */ /* 0x000fe200078e0205 */
[----:B------:R-:W-:Y:S01]  /*0100*/  @!P0 IADD3 R5, R5, 0x80, RZ ;  /* 0x0000008005058810 */ /* 0x000fe20007ffe0ff */
[----:B------:R-:W-:-:S03]  /*0110*/  @!P0 IMAD.MOV.U32 R11, RZ, RZ, 0x4 ;  /* 0x00000004ff0b8424 */ /* 0x000fc600078e00ff */
[----:B------:R-:W-:Y:S01]  /*0120*/  ISETP.GE.AND P3, PT, R5, R0, PT ;  /* 0x000000000500720c */ /* 0x000fe20003f66270 */
[----:B------:R-:W-:-:S05]  /*0130*/  @!P0 IMAD.WIDE.U32 R10, R10, R11, c[0x0][0x180] ;  /* 0x000060000a0a8625 */ /* 0x000fca00078e000b */
[----:B------:R0:W5:Y:S07]  /*0140*/  @!P0 LDG.E R6, [R10.64] ;  /* 0x000000040a068981 */ /* 0x00016e000c1e1900 */
[----:B------:R-:W-:Y:S01]  /*0150*/  @!P3 LEA R14, R2, R5, 0x9 ;  /* 0x00000005020eb211 */ /* 0x000fe200078e48ff */
[----:B------:R-:W-:Y:S01]  /*0160*/  @!P3 IMAD.MOV.U32 R15, RZ, RZ, 0x4 ;  /* 0x00000004ff0fb424 */ /* 0x000fe200078e00ff */
[----:B------:R-:W-:-:S03]  /*0170*/  @!P3 IADD3 R5, R5, 0x80, RZ ;  /* 0x000000800505b810 */ /* 0x000fc60007ffe0ff */
[----:B------:R-:W-:Y:S01]  /*0180*/  @!P3 IMAD.WIDE.U32 R14, R14, R15, c[0x0][0x180] ;  /* 0x000060000e0eb625 */ /* 0x000fe200078e000f */
[----:B------:R-:W-:-:S13]  /*0190*/  ISETP.GE.AND P1, PT, R5, R0, PT ;  /* 0x000000000500720c */ /* 0x000fda0003f26270 */
[----:B------:R-:W-:Y:S01]  /*01a0*/  @!P1 MOV R13, 0x4 ;  /* 0x00000004000d9802 */ /* 0x000fe20000000f00 */
[----:B------:R-:W-:Y:S02]  /*01b0*/  @!P1 IMAD R12, R2, 0x200, R5 ;  /* 0x00000200020c9824 */ /* 0x000fe400078e0205 */
[----:B------:R-:W-:Y:S02]  /*01c0*/  CS2R R4, SRZ ;  /* 0x0000000000047805 */ /* 0x000fe4000001ff00 */
[----:B------:R-:W-:-:S04]  /*01d0*/  @!P1 IMAD.WIDE.U32 R12, R12, R13, c[0x0][0x180] ;  /* 0x000060000c0c9625 */ /* 0x000fc800078e000d */
[----:B------:R0:W5:Y:S04]  /*01e0*/  @!P3 LDG.E R4, [R14.64] ;  /* 0x000000040e04b981 */ /* 0x000168000c1e1900 */
[----:B------:R0:W5:Y:S01]  /*01f0*/  @!P1 LDG.E R5, [R12.64] ;  /* 0x000000040c059981 */ /* 0x000162000c1e1900 */
[----:B------:R-:W-:Y:S01]  /*0200*/  BSSY B1, `(.L_x_18789) ;  /* 0x0000057000017945 */ /* 0x000fe20003800000 */
        /* <DEDUP_REMOVED lines=29> */
.L_x_18796:
[----:B------:R-:W-:Y:S01]  /*03e0*/  FSETP.GEU.FTZ.AND P0, PT, R12, -R8, PT ;  /* 0x800000080c00720b */ /* 0x000fe20003f1e000 */
[----:B------:R-:W-:-:S12]  /*03f0*/  FADD.FTZ R10, R10, -1 ;  /* 0xbf8000000a0a7421 */ /* 0x000fd80000010000 */
[----:B------:R-:W-:Y:S02]  /*0400*/  @!P0 FADD.FTZ R10, R10, -1 ;  /* 0xbf8000000a0a8421 */ /* 0x000fe40000010000 */
.L_x_18795:
[----:B------:R-:W-:Y:S05]  /*0410*/  BSYNC B2 ;  /* 0x0000000000027941 */ /* 0x000fea0003800000 */
.L_x_18794:
[----:B------:R-:W-:Y:S01]  /*0420*/  FFMA.FTZ R9, -R8, R10, R9 ;  /* 0x0000000a08097223 */ /* 0x000fe20000010109 */
[----:B------:R-:W-:Y:S05]  /*0430*/  BRA `(.L_x_18792) ;  /* 0x000001f000007947 */ /* 0x000fea0003800000 */
.L_x_18793:
        /* <DEDUP_REMOVED lines=15> */
.L_x_18799:
        /* <DEDUP_REMOVED lines=13> */
.L_x_18798:
[----:B------:R-:W-:Y:S05]  /*0600*/  BSYNC B2 ;  /* 0x0000000000027941 */ /* 0x000fea0003800000 */
.L_x_18797:
[----:B------:R-:W-:-:S04]  /*0610*/  FMUL.FTZ R10, R10, 1.1920928955078125e-07 ;  /* 0x340000000a0a7820 */ /* 0x000fc80000410000 */
[----:B------:R-:W-:Y:S02]  /*0620*/  FMUL.FTZ R9, R15, R10 ;  /* 0x0000000a0f097220 */ /* 0x000fe40000410000 */
.L_x_18792:
[----:B------:R-:W-:Y:S05]  /*0630*/  BSYNC B0 ;  /* 0x0000000000007941 */ /* 0x000fea0003800000 */
.L_x_18791:
[C---:B------:R-:W-:Y:S02]  /*0640*/  FSETP.GTU.FTZ.AND P0, PT, |R9|.reuse, +INF , PT ;  /* 0x7f8000000900780b */ /* 0x040fe40003f1c200 */
[----:B0-----:R-:W-:-:S04]  /*0650*/  LOP3.LUT R8, R9, 0x80000000, R7, 0xb8, !PT ;  /* 0x8000000009087812 */ /* 0x001fc800078eb807 */
        /* <DEDUP_REMOVED lines=14> */
[----:B------:R-:W-:-:S13]  /*0740*/  FSETP.GT.AND P1, PT, R10, 0.5, P0 ;  /* 0x3f0000000a00780b */ /* 0x000fda0000724000 */
[----:B------:R-:W-:-:S05]  /*0750*/  @P1 FADD.FTZ R9, R9, 1 ;  /* 0x3f80000009091421 */ /* 0x000fca0000010000 */
[----:B------:R-:W-:Y:S02]  /*0760*/  @P0 MOV R7, R9 ;  /* 0x0000000900070202 */ /* 0x000fe40000000f00 */
.L_x_18790:
[----:B------:R-:W-:Y:S05]  /*0770*/  BSYNC B1 ;  /* 0x0000000000017941 */ /* 0x000fea0003800000 */
.L_x_18789:
[----:B0-----:R-:W-:Y:S01]  /*0780*/  IADD3 R9, R3, 0x80, RZ ;  /* 0x0000008003097810 */ /* 0x001fe20007ffe0ff */
        /* <DEDUP_REMOVED lines=31> */
.L_x_18807:
[----:B------:R-:W-:Y:S01]  /*0980*/  FSETP.GEU.FTZ.AND P0, PT, R10, -R13, PT ;  /* 0x8000000d0a00720b */ /* 0x000fe20003f1e000 */
[----:B------:R-:W-:-:S12]  /*0990*/  FADD.FTZ R8, R8, -1 ;  /* 0xbf80000008087421 */ /* 0x000fd80000010000 */
[----:B------:R-:W-:Y:S02]  /*09a0*/  @!P0 FADD.FTZ R8, R8, -1 ;  /* 0xbf80000008088421 */ /* 0x000fe40000010000 */
.L_x_18806:
[----:B------:R-:W-:Y:S05]  /*09b0*/  BSYNC B2 ;  /* 0x0000000000027941 */ /* 0x000fea0003800000 */
.L_x_18805:
[----:B------:R-:W-:Y:S01]  /*09c0*/  FFMA.FTZ R11, -R13, R8, R11 ;  /* 0x000000080d0b7223 */ /* 0x000fe2000001010b */
[----:B------:R-:W-:Y:S05]  /*09d0*/  BRA `(.L_x_18803) ;  /* 0x000001f000007947 */ /* 0x000fea0003800000 */
.L_x_18804:
        /* <DEDUP_REMOVED lines=15> */
.L_x_18810:
        /* <DEDUP_REMOVED lines=13> */
.L_x_18809:
[----:B------:R-:W-:Y:S05]  /*0ba0*/  BSYNC B2 ;  /* 0x0000000000027941 */ /* 0x000fea0003800000 */
.L_x_18808:
[----:B------:R-:W-:-:S04]  /*0bb0*/  FMUL.FTZ R11, R8, 1.1920928955078125e-07 ;  /* 0x34000000080b7820 */ /* 0x000fc80000410000 */
[----:B------:R-:W-:Y:S02]  /*0bc0*/  FMUL.FTZ R11, R14, R11 ;  /* 0x0000000b0e0b7220 */ /* 0x000fe40000410000 */
.L_x_18803:
[----:B------:R-:W-:Y:S05]  /*0bd0*/  BSYNC B0 ;  /* 0x0000000000007941 */ /* 0x000fea0003800000 */
.L_x_18802:
        /* <DEDUP_REMOVED lines=19> */
.L_x_18801:
[----:B------:R-:W-:Y:S05]  /*0d10*/  BSYNC B1 ;  /* 0x0000000000017941 */ /* 0x000fea0003800000 */
.L_x_18800:
        /* <DEDUP_REMOVED lines=32> */
.L_x_18818:
[----:B------:R-:W-:Y:S01]  /*0f20*/  FSETP.GEU.FTZ.AND P0, PT, R10, -R13, PT ;  /* 0x8000000d0a00720b */ /* 0x000fe20003f1e000 */
[----:B------:R-:W-:-:S12]  /*0f30*/  FADD.FTZ R8, R8, -1 ;  /* 0xbf80000008087421 */ /* 0x000fd80000010000 */
[----:B------:R-:W-:Y:S02]  /*0f40*/  @!P0 FADD.FTZ R8, R8, -1 ;  /* 0xbf80000008088421 */ /* 0x000fe40000010000 */
.L_x_18817:
[----:B------:R-:W-:Y:S05]  /*0f50*/  BSYNC B2 ;  /* 0x0000000000027941 */ /* 0x000fea0003800000 */
.L_x_18816:
[----:B------:R-:W-:Y:S01]  /*0f60*/  FFMA.FTZ R11, -R13, R8, R11 ;  /* 0x000000080d0b7223 */ /* 0x000fe2000001010b */
[----:B------:R-:W-:Y:S05]  /*0f70*/  BRA `(.L_x_18814) ;  /* 0x000001f000007947 */ /* 0x000fea0003800000 */
.L_x_18815:
        /* <DEDUP_REMOVED lines=15> */
.L_x_18821:
        /* <DEDUP_REMOVED lines=13> */
.L_x_18820:
[----:B------:R-:W-:Y:S05]  /*1140*/  BSYNC B2 ;  /* 0x0000000000027941 */ /* 0x000fea0003800000 */
.L_x_18819:
[----:B------:R-:W-:-:S04]  /*1150*/  FMUL.FTZ R11, R8, 1.1920928955078125e-07 ;  /* 0x34000000080b7820 */ /* 0x000fc80000410000 */
[----:B------:R-:W-:Y:S02]  /*1160*/  FMUL.FTZ R11, R14, R11 ;  /* 0x0000000b0e0b7220 */ /* 0x000fe40000410000 */
.L_x_18814:
[----:B------:R-:W-:Y:S05]  /*1170*/  BSYNC B0 ;  /* 0x0000000000007941 */ /* 0x000fea0003800000 */
.L_x_18813:
        /* <DEDUP_REMOVED lines=19> */
.L_x_18812:
[----:B------:R-:W-:Y:S05]  /*12b0*/  BSYNC B1 ;  /* 0x0000000000017941 */ /* 0x000fea0003800000 */
.L_x_18811:
        /* <DEDUP_REMOVED lines=32> */
.L_x_18829:
[----:B------:R-:W-:Y:S01]  /*14c0*/  FSETP.GEU.FTZ.AND P0, PT, R12, -R13, PT ;  /* 0x8000000d0c00720b */ /* 0x000fe20003f1e000 */
[----:B------:R-:W-:-:S12]  /*14d0*/  FADD.FTZ R11, R11, -1 ;  /* 0xbf8000000b0b7421 */ /* 0x000fd80000010000 */
[----:B------:R-:W-:Y:S02]  /*14e0*/  @!P0 FADD.FTZ R11, R11, -1 ;  /* 0xbf8000000b0b8421 */ /* 0x000fe40000010000 */
.L_x_18828:
[----:B------:R-:W-:Y:S05]  /*14f0*/  BSYNC B2 ;  /* 0x0000000000027941 */ /* 0x000fea0003800000 */
.L_x_18827:
[----:B------:R-:W-:Y:S01]  /*1500*/  FFMA.FTZ R8, -R13, R11, R8 ;  /* 0x0000000b0d087223 */ /* 0x000fe20000010108 */
[----:B------:R-:W-:Y:S05]  /*1510*/  BRA `(.L_x_18825) ;  /* 0x000001f000007947 */ /* 0x000fea0003800000 */
.L_x_18826:
        /* <DEDUP_REMOVED lines=15> */
.L_x_18832:
        /* <DEDUP_REMOVED lines=13> */
.L_x_18831:
[----:B------:R-:W-:Y:S05]  /*16e0*/  BSYNC B2 ;  /* 0x0000000000027941 */ /* 0x000fea0003800000 */
.L_x_18830:
[----:B------:R-:W-:-:S04]  /*16f0*/  FMUL.FTZ R11, R10, 1.1920928955078125e-07 ;  /* 0x340000000a0b7820 */ /* 0x000fc80000410000 */
[----:B------:R-:W-:Y:S02]  /*1700*/  FMUL.FTZ R8, R14, R11 ;  /* 0x0000000b0e087220 */ /* 0x000fe40000410000 */
.L_x_18825:
[----:B------:R-:W-:Y:S05]  /*1710*/  BSYNC B0 ;  /* 0x0000000000007941 */ /* 0x000fea0003800000 */
.L_x_18824:
        /* <DEDUP_REMOVED lines=19> */
.L_x_18823:
[----:B------:R-:W-:Y:S05]  /*1850*/  BSYNC B1 ;  /* 0x0000000000017941 */ /* 0x000fea0003800000 */
.L_x_18822:
[----:B------:R-:W-:Y:S01]  /*1860*/  ISETP.GE.AND P0, PT, R3, R0, PT ;  /* 0x000000000300720c */ /* 0x000fe20003f06270 */
[----:B------:R-:W-:Y:S01]  /*1870*/  BSSY B0, `(.L_x_18833) ;  /* 0x0000017000007945 */ /* 0x000fe20003800000 */
[----:B------:R-:W-:Y:S11]  /*1880*/  BSSY B1, `(.L_x_18834) ;  /* 0x000000f000017945 */ /* 0x000ff60003800000 */
[----:B------:R-:W-:Y:S05]  /*1890*/  @P0 BRA `(.L_x_18835) ;  /* 0x000000d000000947 */ /* 0x000fea0003800000 */
[----:B------:R-:W-:Y:S01]  /*18a0*/  IMAD R10, R2, 0x200, R3 ;  /* 0x00000200020a7824 */ /* 0x000fe200078e0203 */
[----:B------:R-:W-:Y:S01]  /*18b0*/  MOV R3, R9 ;  /* 0x0000000900037202 */ /* 0x000fe20000000f00 */
[----:B------:R-:W-:-:S03]  /*18c0*/  IMAD.MOV.U32 R11, RZ, RZ, 0x4 ;  /* 0x00000004ff0b7424 */ /* 0x000fc600078e00ff */
[----:B------:R-:W-:Y:S01]  /*18d0*/  ISETP.GE.AND P0, PT, R3, R0, PT ;  /* 0x000000000300720c */ /* 0x000fe20003f06270 */
[----:B------:R-:W-:-:S05]  /*18e0*/  IMAD.WIDE.U32 R10, R10, R11, c[0x0][0x178] ;  /* 0x00005e000a0a7625 */ /* 0x000fca00078e000b */
[----:B-----5:R1:W-:Y:S07]  /*18f0*/  STG.E [R10.64], R7 ;  /* 0x000000070a007986 */ /* 0x0203ee000c101904 */
[----:B------:R-:W-:Y:S01]  /*1900*/  @P0 BREAK B1 ;  /* 0x0000000000010942 */ /* 0x000fe20003800000 */
[----:B------:R-:W-:Y:S05]  /*1910*/  @P0 BRA `(.L_x_18836) ;  /* 0x000000c000000947 */ /* 0x000fea0003800000 */
[----:B------:R-:W-:Y:S01]  /*1920*/  IMAD R8, R2, 0x200, R3 ;  /* 0x0000020002087824 */ /* 0x000fe200078e0203 */
[----:B------:R-:W-:Y:S01]  /*1930*/  IADD3 R3, R3, 0x80, RZ ;  /* 0x0000008003037810 */ /* 0x000fe20007ffe0ff */
[----:B------:R-:W-:-:S04]  /*1940*/  IMAD.MOV.U32 R9, RZ, RZ, 0x4 ;  /* 0x00000004ff097424 */ /* 0x000fc800078e00ff */
[----:B------:R-:W-:-:S05]  /*1950*/  IMAD.WIDE.U32 R8, R8, R9, c[0x0][0x178] ;  /* 0x00005e0008087625 */ /* 0x000fca00078e0009 */
[----:B------:R2:W-:Y:S02]  /*1960*/  STG.E [R8.64], R6 ;  /* 0x0000000608007986 */ /* 0x0005e4000c101904 */
.L_x_18835:
[----:B------:R-:W-:Y:S05]  /*1970*/  BSYNC B1 ;  /* 0x0000000000017941 */ /* 0x000fea0003800000 */
.L_x_18834:
[----:B------:R-:W-:-:S13]  /*1980*/  ISETP.GE.AND P0, PT, R3, R0, PT ;  /* 0x000000000300720c */ /* 0x000fda0003f06270 */
[----:B-1---5:R-:W-:Y:S01]  /*1990*/  @!P0 MOV R7, 0x4 ;  /* 0x0000000400078802 */ /* 0x022fe20000000f00 */
[----:B--2---:R-:W-:Y:S01]  /*19a0*/  @!P0 IMAD R6, R2, 0x200, R3 ;  /* 0x0000020002068824 */ /* 0x004fe200078e0203 */
[----:B------:R-:W-:-:S03]  /*19b0*/  @!P0 IADD3 R3, R3, 0x80, RZ ;  /* 0x0000008003038810 */ /* 0x000fc60007ffe0ff */
[----:B------:R-:W-:-:S05]  /*19c0*/  @!P0 IMAD.WIDE.U32 R6, R6, R7, c[0x0][0x178] ;  /* 0x00005e0006068625 */ /* 0x000fca00078e0007 */
[----:B------:R1:W-:Y:S02]  /*19d0*/  @!P0 STG.E [R6.64], R4 ;  /* 0x0000000406008986 */ /* 0x0003e4000c101904 */
.L_x_18836:
[----:B------:R-:W-:Y:S05]  /*19e0*/  BSYNC B0 ;  /* 0x0000000000007941 */ /* 0x000fea0003800000 */
.L_x_18833:
[----:B------:R-:W-:Y:S01]  /*19f0*/  WARPSYNC 0xffffffff ;  /* 0xffffffff00007948 */ /* 0x000fe20003800000 */
[----:B------:R-:W-:-:S13]  /*1a00*/  ISETP.GE.AND P0, PT, R3, R0, PT ;  /* 0x000000000300720c */ /* 0x000fda0003f06270 */
[----:B------:R-:W-:Y:S05]  /*1a10*/  @P0 EXIT ;  /* 0x000000000000094d */ /* 0x000fea0003800000 */
[----:B------:R-:W-:Y:S02]  /*1a20*/  IMAD R2, R2, 0x200, R3 ;  /* 0x0000020002027824 */ /* 0x000fe400078e0203 */
[----:B------:R-:W-:-:S04]  /*1a30*/  IMAD.MOV.U32 R3, RZ, RZ, 0x4 ;  /* 0x00000004ff037424 */ /* 0x000fc800078e00ff */
[----:B------:R-:W-:-:S05]  /*1a40*/  IMAD.WIDE.U32 R2, R2, R3, c[0x0][0x178] ;  /* 0x00005e0002027625 */ /* 0x000fca00078e0003 */
[----:B------:R-:W-:Y:S01]  /*1a50*/  STG.E [R2.64], R5 ;  /* 0x0000000502007986 */ /* 0x000fe2000c101904 */
[----:B------:R-:W-:Y:S05]  /*1a60*/  EXIT ;  /* 0x000000000000794d */ /* 0x000fea0003800000 */
.L_x_18837:
        /* <DEDUP_REMOVED lines=9> */
.L_x_32643:


//--------------------- .text._ZN2at6native29vectorized_elementwise_kernelILi2EZZZNS0_15binary_internal21div_floor_kernel_cudaERNS_18TensorIteratorBaseEENKUlvE0_clEvENKUlvE0_clEvEUlfE_St5arrayIPcLm2EEEEviT0_T1_ --------------------------
	.section	.text._ZN2at6native29vectorized_elementwise_kernelILi2EZZZNS0_15binary_internal21div_floor_kernel_cudaERNS_18TensorIteratorBaseEENKUlvE0_clEvENKUlvE0_clEvEUlfE_St5arrayIPcLm2EEEEviT0_T1_,"ax",@progbits
	.sectioninfo	@"SHI_REGISTERS=30"
	.align	128
        .global         _ZN2at6native29vectorized_elementwise_kernelILi2EZZZNS0_15binary_internal21div_floor_kernel_cudaERNS_18TensorIteratorBaseEENKUlvE0_clEvENKUlvE0_clEvEUlfE_St5arrayIPcLm2EEEEviT0_T1_
        .type           _ZN2at6native29vectorized_elementwise_kernelILi2EZZZNS0_15binary_internal21div_floor_kernel_cudaERNS_18TensorIteratorBaseEENKUlvE0_clEvENKUlvE0_clEvEUlfE_St5arrayIPcLm2EEEEviT0_T1_,@function
        .size           _ZN2at6native29vectorized_elementwise_kernelILi2EZZZNS0_15binary_internal21div_floor_kernel_cudaERNS_18TensorIteratorBaseEENKUlvE0_clEvENKUlvE0_clEvEUlfE_St5arrayIPcLm2EEEEviT0_T1_,(.L_x_32644 - _ZN2at6native29vectorized_elementwise_kernelILi2EZZZNS0_15binary_internal21div_floor_kernel_cudaERNS_18TensorIteratorBaseEENKUlvE0_clEvENKUlvE0_clEvEUlfE_St5arrayIPcLm2EEEEviT0_T1_)
        .other          _ZN2at6native29vectorized_elementwise_kernelILi2EZZZNS0_15binary_internal21div_floor_kernel_cudaERNS_18TensorIteratorBaseEENKUlvE0_clEvENKUlvE0_clEvEUlfE_St5arrayIPcLm2EEEEviT0_T1_,@"STO_CUDA_ENTRY STV_DEFAULT"
_ZN2at6native29vectorized_elementwise_kernelILi2EZZZNS0_15binary_internal21div_floor_kernel_cudaERNS_18TensorIteratorBaseEENKUlvE0_clEvENKUlvE0_clEvEUlfE_St5arrayIPcLm2EEEEviT0_T1_:
.text._ZN2at6native29vectorized_elementwise_kernelILi2EZZZNS0_15binary_internal21div_floor_kernel_cudaERNS_18TensorIteratorBaseEENKUlvE0_clEvENKUlvE0_clEvEUlfE_St5arrayIPcLm2EEEEviT0_T1_:
        /* <DEDUP_REMOVED lines=16> */
[----:B------:R-:W-:Y:S01]  /*0100*/  FADD.FTZ R12, -RZ, |c[0x0][0x168]| ;  /* 0x40005a00ff0c7621 */ /* 0x000fe20000010100 */
[C---:B--2---:R-:W-:Y:S01]  /*0110*/  FSETP.GEU.FTZ.AND P0, PT, |R4|.reuse, |c[0x0][0x168]|, PT ;  /* 0x40005a0004007a0b */ /* 0x044fe20003f1e200 */
[----:B------:R-:W-:-:S12]  /*0120*/  FADD.FTZ R13, |R4|, -RZ ;  /* 0x800000ff040d7221 */ /* 0x000fd80000010200 */
        /* <DEDUP_REMOVED lines=24> */
.L_x_18844:
[----:B------:R-:W-:Y:S01]  /*02b0*/  FSETP.GEU.FTZ.AND P0, PT, R16, -R12, PT ;  /* 0x8000000c1000720b */ /* 0x000fe20003f1e000 */
[----:B------:R-:W-:-:S12]  /*02c0*/  FADD.FTZ R14, R14, -1 ;  /* 0xbf8000000e0e7421 */ /* 0x000fd80000010000 */
[----:B------:R-:W-:Y:S02]  /*02d0*/  @!P0 FADD.FTZ R14, R14, -1 ;  /* 0xbf8000000e0e8421 */ /* 0x000fe40000010000 */
.L_x_18843:
[----:B------:R-:W-:Y:S05]  /*02e0*/  BSYNC B1 ;  /* 0x0000000000017941 */ /* 0x000fea0003800000 */
.L_x_18842:
[----:B------:R-:W-:Y:S01]  /*02f0*/  FFMA.FTZ R13, -R12, R14, R13 ;  /* 0x0000000e0c0d7223 */ /* 0x000fe2000001010d */
[----:B------:R-:W-:Y:S05]  /*0300*/  BRA `(.L_x_18840) ;  /* 0x000001f000007947 */ /* 0x000fea0003800000 */
.L_x_18841:
        /* <DEDUP_REMOVED lines=15> */
.L_x_18847:
        /* <DEDUP_REMOVED lines=13> */
.L_x_18846:
[----:B------:R-:W-:Y:S05]  /*04d0*/  BSYNC B1 ;  /* 0x0000000000017941 */ /* 0x000fea0003800000 */
.L_x_18845:
[----:B0-----:R-:W-:-:S04]  /*04e0*/  FMUL.FTZ R14, R15, 1.1920928955078125e-07 ;  /* 0x340000000f0e7820 */ /* 0x001fc80000410000 */
[----:B------:R-:W-:Y:S02]  /*04f0*/  FMUL.FTZ R13, R13, R14 ;  /* 0x0000000e0d0d7220 */ /* 0x000fe40000410000 */
.L_x_18840:
[----:B0-----:R-:W-:Y:S05]  /*0500*/  BSYNC B0 ;  /* 0x0000000000007941 */ /* 0x001fea0003800000 */
.L_x_18839:
[C---:B------:R-:W-:Y:S01]  /*0510*/  FSETP.GTU.FTZ.AND P0, PT, |R13|.reuse, +INF , PT ;  /* 0x7f8000000d00780b */ /* 0x040fe20003f1c200 */
[----:B------:R-:W-:Y:S01]  /*0520*/  BSSY B0, `(.L_x_18848) ;  /* 0x0000052000007945 */ /* 0x000fe20003800000 */
[----:B------:R-:W-:-:S04]  /*0530*/  LOP3.LUT R14, R13, 0x80000000, R4, 0xb8, !PT ;  /* 0x800000000d0e7812 */ /* 0x000fc800078eb804 */
[----:B------:R-:W-:Y:S02]  /*0540*/  FSEL R13, R13, R14, P0 ;  /* 0x0000000e0d0d7208 */ /* 0x000fe40000000000 */
[----:B------:R-:W-:Y:S02]  /*0550*/  PLOP3.LUT P0, PT, PT, PT, PT, 0x8, 0x0 ;  /* 0x000000000000781c */ /* 0x000fe40003f0e170 */
[----:B------:R-:W-:-:S13]  /*0560*/  FSETP.NEU.FTZ.AND P1, PT, R13, RZ, PT ;  /* 0x000000ff0d00720b */ /* 0x000fda0003f3d000 */
[----:B------:R-:W-:Y:S02]  /*0570*/  @P1 FSETP.LEU.FTZ.AND P2, PT, RZ, c[0x0][0x168], PT ;  /* 0x00005a00ff001a0b */ /* 0x000fe40003f5b000 */
[----:B------:R-:W-:Y:S01]  /*0580*/  @P1 FSETP.GEU.FTZ.AND P3, PT, R13, RZ, PT ;  /* 0x000000ff0d00120b */ /* 0x000fe20003f7e000 */
[----:B------:R-:W-:-:S03]  /*0590*/  FADD.FTZ R13, R4, -R13 ;  /* 0x8000000d040d7221 */ /* 0x000fc60000010000 */
[----:B------:R-:W-:Y:S01]  /*05a0*/  @P1 PLOP3.LUT P0, PT, P2, P3, PT, 0x28, 0x0 ;  /* 0x000000000000181c */ /* 0x000fe20001706570 */
[----:B------:R-:W-:Y:S01]  /*05b0*/  FMUL.FTZ R13, R13, c[0x0][0x16c] ;  /* 0x00005b000d0d7a20 */ /* 0x000fe20000410000 */
[----:B------:R-:W-:-:S11]  /*05c0*/  FSETP.GEU.FTZ.AND P1, PT, |R5|, |c[0x0][0x168]|, PT ;  /* 0x40005a0005007a0b */ /* 0x000fd60003f3e200 */
[----:B------:R-:W-:-:S05]  /*05d0*/  @P0 FADD.FTZ R13, R13, -1 ;  /* 0xbf8000000d0d0421 */ /* 0x000fca0000010000 */
[----:B------:R-:W-:-:S13]  /*05e0*/  FSETP.NEU.FTZ.AND P0, PT, R13, RZ, PT ;  /* 0x000000ff0d00720b */ /* 0x000fda0003f1d000 */
[----:B------:R-:W0:Y:S01]  /*05f0*/  @P0 FRND.FTZ.FLOOR R14, R13 ;  /* 0x0000000d000e0307 */ /* 0x000e220000215000 */
[----:B------:R-:W-:-:S05]  /*0600*/  @!P0 FMUL.FTZ R4, R4, c[0x0][0x16c] ;  /* 0x00005b0004048a20 */ /* 0x000fca0000410000 */
        /* <DEDUP_REMOVED lines=30> */
.L_x_18853:
[----:B------:R-:W-:Y:S01]  /*07f0*/  FSETP.GEU.FTZ.AND P0, PT, R17, -R12, PT ;  /* 0x8000000c1100720b */ /* 0x000fe20003f1e000 */
[----:B------:R-:W-:-:S12]  /*0800*/  FADD.FTZ R14, R14, -1 ;  /* 0xbf8000000e0e7421 */ /* 0x000fd80000010000 */
[----:B------:R-:W-:Y:S02]  /*0810*/  @!P0 FADD.FTZ R14, R14, -1 ;  /* 0xbf8000000e0e8421 */ /* 0x000fe40000010000 */
.L_x_18852:
[----:B------:R-:W-:Y:S05]  /*0820*/  BSYNC B1 ;  /* 0x0000000000017941 */ /* 0x000fea0003800000 */
.L_x_18851:
[----:B------:R-:W-:Y:S01]  /*0830*/  FFMA.FTZ R15, -R12, R14, R15 ;  /* 0x0000000e0c0f7223 */ /* 0x000fe2000001010f */
[----:B------:R-:W-:Y:S05]  /*0840*/  BRA `(.L_x_18849) ;  /* 0x000001f000007947 */ /* 0x000fea0003800000 */
.L_x_18850:
        /* <DEDUP_REMOVED lines=15> */
.L_x_18856:
        /* <DEDUP_REMOVED lines=13> */
.L_x_18855:
[----:B------:R-:W-:Y:S05]  /*0a10*/  BSYNC B1 ;  /* 0x0000000000017941 */ /* 0x000fea0003800000 */
.L_x_18854:
[----:B------:R-:W-:-:S04]  /*0a20*/  FMUL.FTZ R14, R14, 1.1920928955078125e-07 ;  /* 0x340000000e0e7820 */ /* 0x000fc80000410000 */
[----:B------:R-:W-:Y:S02]  /*0a30*/  FMUL.FTZ R15, R13, R14 ;  /* 0x0000000e0d0f7220 */ /* 0x000fe40000410000 */
.L_x_18849:
[----:B------:R-:W-:Y:S05]  /*0a40*/  BSYNC B0 ;  /* 0x0000000000007941 */ /* 0x000fea0003800000 */
.L_x_18848:
[C---:B------:R-:W-:Y:S01]  /*0a50*/  FSETP.GTU.FTZ.AND P0, PT, |R15|.reuse, +INF , PT ;  /* 0x7f8000000f00780b */ /* 0x040fe20003f1c200 */
[----:B------:R-:W-:Y:S01]  /*0a60*/  BSSY B0, `(.L_x_18857) ;  /* 0x0000052000007945 */ /* 0x000fe20003800000 */
        /* <DEDUP_REMOVED lines=8> */
[----:B------:R-:W-:Y:S02]  /*0af0*/  @P1 PLOP3.LUT P0, PT, P3, P2, PT, 0x28, 0x0 ;  /* 0x000000000000181c */ /* 0x000fe40001f04570 */
[----:B-----5:R-:W-:-:S11]  /*0b00*/  FSETP.GEU.FTZ.AND P1, PT, |R8|, |c[0x0][0x168]|, PT ;  /* 0x40005a0008007a0b */ /* 0x020fd60003f3e200 */
[----:B------:R-:W-:-:S05]  /*0b10*/  @P0 FADD.FTZ R13, R13, -1 ;  /* 0xbf8000000d0d0421 */ /* 0x000fca0000010000 */
[----:B------:R-:W-:-:S13]  /*0b20*/  FSETP.NEU.FTZ.AND P0, PT, R13, RZ, PT ;  /* 0x000000ff0d00720b */ /* 0x000fda0003f1d000 */
[----:B------:R-:W1:Y:S01]  /*0b30*/  @P0 FRND.FTZ.FLOOR R14, R13 ;  /* 0x0000000d000e0307 */ /* 0x000e620000215000 */
[----:B------:R-:W-:-:S05]  /*0b40*/  @!P0 FMUL.FTZ R5, R5, c[0x0][0x16c] ;  /* 0x00005b0005058a20 */ /* 0x000fca0000410000 */
        /* <DEDUP_REMOVED lines=30> */
.L_x_18862:
[----:B------:R-:W-:Y:S01]  /*0d30*/  FSETP.GEU.FTZ.AND P0, PT, R17, -R12, PT ;  /* 0x8000000c1100720b */ /* 0x000fe20003f1e000 */
[----:B------:R-:W-:-:S12]  /*0d40*/  FADD.FTZ R14, R14, -1 ;  /* 0xbf8000000e0e7421 */ /* 0x000fd80000010000 */
[----:B------:R-:W-:Y:S02]  /*0d50*/  @!P0 FADD.FTZ R14, R14, -1 ;  /* 0xbf8000000e0e8421 */ /* 0x000fe40000010000 */
.L_x_18861:
[----:B------:R-:W-:Y:S05]  /*0d60*/  BSYNC B1 ;  /* 0x0000000000017941 */ /* 0x000fea0003800000 */
.L_x_18860:
[----:B------:R-:W-:Y:S01]  /*0d70*/  FFMA.FTZ R15, -R12, R14, R15 ;  /* 0x0000000e0c0f7223 */ /* 0x000fe2000001010f */
[----:B------:R-:W-:Y:S05]  /*0d80*/  BRA `(.L_x_18858) ;  /* 0x000001f000007947 */ /* 0x000fea0003800000 */
.L_x_18859:
[C---:B------:R-:W-:Y:S01]  /*0d90*/  IADD3 R13, R18.reuse, -0xb800000, RZ ;  /* 0xf4800000120d7810 */ /* 0x040fe20007ffe0ff */
[----:B------:R-:W-:Y:S01]  /*0da0*/  BSSY B1, `(.L_x_18863) ;  /* 0x000001b000017945 */ /* 0x000fe20003800000 */
[----:B------:R-:W-:Y:S02]  /*0db0*/  FSETP.LT.FTZ.AND P0, PT, RZ, |c[0x0][0x168]|, PT ;  /* 0x40005a00ff007a0b */ /* 0x000fe40003f11000 */
[----:B------:R-:W-:Y:S02]  /*0dc0*/  LOP3.LUT R14, R13, 0xff800000, RZ, 0xc0, !PT ;  /* 0xff8000000d0e7812 */ /* 0x000fe400078ec0ff */
[C---:B------:R-:W-:Y:S02]  /*0dd0*/  LOP3.LUT R13, R15.reuse, 0x7fffff, RZ, 0xc0, !PT ;  /* 0x007fffff0f0d7812 */ /* 0x040fe400078ec0ff */
[C---:B------:R-:W-:Y:S01]  /*0de0*/  ISETP.GT.U32.OR P0, PT, R15.reuse, 0x7f7fffff, !P0 ;  /* 0x7f7fffff0f00780c */ /* 0x040fe20004704470 */
[----:B------:R-:W-:Y:S01]  /*0df0*/  IMAD.IADD R14, R15, 0x1, -R14 ;  /* 0x000000010f0e7824 */ /* 0x000fe200078e0a0e */
[----:B------:R-:W-:-:S04]  /*0e00*/  LOP3.LUT R15, R18, 0xff800000, RZ, 0xc0, !PT ;  /* 0xff800000120f7812 */ /* 0x000fc800078ec0ff */
[----:B------:R-:W-:Y:S02]  /*0e10*/  LOP3.LUT P1, R16, R14, 0xff800000, RZ, 0xc0, !PT ;  /* 0xff8000000e107812 */ /* 0x000fe4000782c0ff */
[----:B------:R-:W-:Y:S02]  /*0e20*/  LOP3.LUT R14, R13, 0x3f800000, RZ, 0xfc, !PT ;  /* 0x3f8000000d0e7812 */ /* 0x000fe400078efcff */
[----:B------:R-:W-:-:S09]  /*0e30*/  FSEL R13, R15, +QNAN , !P0 ;  /* 0x7fffffff0f0d7808 */ /* 0x000fd20004000000 */
[----:B------:R-:W-:Y:S05]  /*0e40*/  @!P1 BRA `(.L_x_18864) ;  /* 0x0000010000009947 */ /* 0x000fea0003800000 */
[----:B------:R-:W-:-:S04]  /*0e50*/  LOP3.LUT R18, R18, 0x7fffff, RZ, 0xc0, !PT ;  /* 0x007fffff12127812 */ /* 0x000fc800078ec0ff */
[----:B0-----:R-:W-:-:S04]  /*0e60*/  LOP3.LUT R19, R18, 0x3f800000, RZ, 0xfc, !PT ;  /* 0x3f80000012137812 */ /* 0x001fc800078efcff */
[----:B------:R0:W1:Y:S03]  /*0e70*/  MUFU.RCP R21, R19 ;  /* 0x0000001300157308 */ /* 0x0000660000001000 */
.L_x_18865:
        /* <DEDUP_REMOVED lines=13> */
.L_x_18864:
[----:B------:R-:W-:Y:S05]  /*0f50*/  BSYNC B1 ;  /* 0x0000000000017941 */ /* 0x000fea0003800000 */
.L_x_18863:
[----:B------:R-:W-:-:S04]  /*0f60*/  FMUL.FTZ R14, R14, 1.1920928955078125e-07 ;  /* 0x340000000e0e7820 */ /* 0x000fc80000410000 */
[----:B------:R-:W-:Y:S02]  /*0f70*/  FMUL.FTZ R15, R13, R14 ;  /* 0x0000000e0d0f7220 */ /* 0x000fe40000410000 */
.L_x_18858:
[----:B------:R-:W-:Y:S05]  /*0f80*/  BSYNC B0 ;  /* 0x0000000000007941 */ /* 0x000fea0003800000 */
.L_x_18857:
        /* <DEDUP_REMOVED lines=23> */
[----:B------:R-:W-:-:S05]  /*1100*/  MOV R16, c[0x0][0x168] ;  /* 0x00005a0000107a02 */ /* 0x000fca0000000f00 */
        /* <DEDUP_REMOVED lines=22> */
.L_x_18871:
[----:B------:R-:W-:Y:S01]  /*1270*/  FSETP.GEU.FTZ.AND P0, PT, R17, -R12, PT ;  /* 0x8000000c1100720b */ /* 0x000fe20003f1e000 */
[----:B------:R-:W-:-:S12]  /*1280*/  FADD.FTZ R14, R14, -1 ;  /* 0xbf8000000e0e7421 */ /* 0x000fd80000010000 */
[----:B------:R-:W-:Y:S02]  /*1290*/  @!P0 FADD.FTZ R14, R14, -1 ;  /* 0xbf8000000e0e8421 */ /* 0x000fe40000010000 */
.L_x_18870:
[----:B------:R-:W-:Y:S05]  /*12a0*/  BSYNC B1 ;  /* 0x0000000000017941 */ /* 0x000fea0003800000 */
.L_x_18869:
[----:B------:R-:W-:Y:S01]  /*12b0*/  FFMA.FTZ R15, -R12, R14, R15 ;  /* 0x0000000e0c0f7223 */ /* 0x000fe2000001010f */
[----:B------:R-:W-:Y:S05]  /*12c0*/  BRA `(.L_x_18867) ;  /* 0x000001f000007947 */ /* 0x000fea0003800000 */
.L_x_18868:
        /* <DEDUP_REMOVED lines=15> */
.L_x_18874:
        /* <DEDUP_REMOVED lines=13> */
.L_x_18873:
[----:B------:R-:W-:Y:S05]  /*1490*/  BSYNC B1 ;  /* 0x0000000000017941 */ /* 0x000fea0003800000 */
.L_x_18872:
[----:B------:R-:W-:-:S04]  /*14a0*/  FMUL.FTZ R14, R14, 1.1920928955078125e-07 ;  /* 0x340000000e0e7820 */ /* 0x000fc80000410000 */
[----:B------:R-:W-:Y:S02]  /*14b0*/  FMUL.FTZ R15, R13, R14 ;  /* 0x0000000e0d0f7220 */ /* 0x000fe40000410000 */
.L_x_18867:
[----:B------:R-:W-:Y:S05]  /*14c0*/  BSYNC B0 ;  /* 0x0000000000007941 */ /* 0x000fea0003800000 */
.L_x_18866:
        /* <DEDUP_REMOVED lines=46> */
.L_x_18880:
[----:B------:R-:W-:Y:S01]  /*17b0*/  FSETP.GEU.FTZ.AND P0, PT, R17, -R12, PT ;  /* 0x8000000c1100720b */ /* 0x000fe20003f1e000 */
[----:B------:R-:W-:-:S12]  /*17c0*/  FADD.FTZ R14, R14, -1 ;  /* 0xbf8000000e0e7421 */ /* 0x000fd80000010000 */
[----:B------:R-:W-:Y:S02]  /*17d0*/  @!P0 FADD.FTZ R14, R14, -1 ;  /* 0xbf8000000e0e8421 */ /* 0x000fe40000010000 */
.L_x_18879:
[----:B------:R-:W-:Y:S05]  /*17e0*/  BSYNC B1 ;  /* 0x0000000000017941 */ /* 0x000fea0003800000 */
.L_x_18878:
[----:B------:R-:W-:Y:S01]  /*17f0*/  FFMA.FTZ R15, -R12, R14, R15 ;  /* 0x0000000e0c0f7223 */ /* 0x000fe2000001010f */
[----:B------:R-:W-:Y:S05]  /*1800*/  BRA `(.L_x_18876) ;  /* 0x000001f000007947 */ /* 0x000fea0003800000 */
.L_x_18877:
        /* <DEDUP_REMOVED lines=15> */
.L_x_18883:
        /* <DEDUP_REMOVED lines=13> */
.L_x_18882:
[----:B------:R-:W-:Y:S05]  /*19d0*/  BSYNC B1 ;  /* 0x0000000000017941 */ /* 0x000fea0003800000 */
.L_x_18881:
[----:B------:R-:W-:-:S04]  /*19e0*/  FMUL.FTZ R14, R14, 1.1920928955078125e-07 ;  /* 0x340000000e0e7820 */ /* 0x000fc80000410000 */
[----:B------:R-:W-:Y:S02]  /*19f0*/  FMUL.FTZ R15, R13, R14 ;  /* 0x0000000e0d0f7220 */ /* 0x000fe40000410000 */
.L_x_18876:
[----:B------:R-:W-:Y:S05]  /*1a00*/  BSYNC B0 ;  /* 0x0000000000007941 */ /* 0x000fea0003800000 */
.L_x_18875:
        /* <DEDUP_REMOVED lines=20> */
[----:B------:R-:W-:-:S05]  /*1b50*/  @P2 FADD.FTZ R14, R14, 1 ;  /* 0x3f8000000e0e2421 */ /* 0x000fca0000010000 */
[----:B------:R-:W-:Y:S01]  /*1b60*/  @P0 MOV R6, R14 ;  /* 0x0000000e00060202 */ /* 0x000fe20000000f00 */
        /* <DEDUP_REMOVED lines=24> */
.L_x_18889:
[----:B------:R-:W-:Y:S01]  /*1cf0*/  FSETP.GEU.FTZ.AND P0, PT, R17, -R12, PT ;  /* 0x8000000c1100720b */ /* 0x000fe20003f1e000 */
[----:B------:R-:W-:-:S12]  /*1d00*/  FADD.FTZ R14, R14, -1 ;  /* 0xbf8000000e0e7421 */ /* 0x000fd80000010000 */
[----:B------:R-:W-:Y:S02]  /*1d10*/  @!P0 FADD.FTZ R14, R14, -1 ;  /* 0xbf8000000e0e8421 */ /* 0x000fe40000010000 */
.L_x_18888:
[----:B------:R-:W-:Y:S05]  /*1d20*/  BSYNC B1 ;  /* 0x0000000000017941 */ /* 0x000fea0003800000 */
.L_x_18887:
[----:B------:R-:W-:Y:S01]  /*1d30*/  FFMA.FTZ R15, -R12, R14, R15 ;  /* 0x0000000e0c0f7223 */ /* 0x000fe2000001010f */
[----:B------:R-:W-:Y:S05]  /*1d40*/  BRA `(.L_x_18885) ;  /* 0x000001f000007947 */ /* 0x000fea0003800000 */
.L_x_18886:
        /* <DEDUP_REMOVED lines=15> */
.L_x_18892:
        /* <DEDUP_REMOVED lines=13> */
.L_x_18891:
[----:B------:R-:W-:Y:S05]  /*1f10*/  BSYNC B1 ;  /* 0x0000000000017941 */ /* 0x000fea0003800000 */
.L_x_18890:
[----:B------:R-:W-:-:S04]  /*1f20*/  FMUL.FTZ R14, R14, 1.1920928955078125e-07 ;  /* 0x340000000e0e7820 */ /* 0x000fc80000410000 */
[----:B------:R-:W-:Y:S02]  /*1f30*/  FMUL.FTZ R15, R13, R14 ;  /* 0x0000000e0d0f7220 */ /* 0x000fe40000410000 */
.L_x_18885:
[----:B------:R-:W-:Y:S05]  /*1f40*/  BSYNC B0 ;  /* 0x0000000000007941 */ /* 0x000fea0003800000 */
.L_x_18884:
        /* <DEDUP_REMOVED lines=46> */
.L_x_18898:
[----:B------:R-:W-:Y:S01]  /*2230*/  FSETP.GEU.FTZ.AND P0, PT, R17, -R12, PT ;  /* 0x8000000c1100720b */ /* 0x000fe20003f1e000 */
[----:B------:R-:W-:-:S12]  /*2240*/  FADD.FTZ R14, R14, -1 ;  /* 0xbf8000000e0e7421 */ /* 0x000fd80000010000 */
[----:B------:R-:W-:Y:S02]  /*2250*/  @!P0 FADD.FTZ R14, R14, -1 ;  /* 0xbf8000000e0e8421 */ /* 0x000fe40000010000 */
.L_x_18897:
[----:B------:R-:W-:Y:S05]  /*2260*/  BSYNC B1 ;  /* 0x0000000000017941 */ /* 0x000fea0003800000 */
.L_x_18896:
[----:B------:R-:W-:Y:S01]  /*2270*/  FFMA.FTZ R15, -R12, R14, R15 ;  /* 0x0000000e0c0f7223 */ /* 0x000fe2000001010f */
[----:B------:R-:W-:Y:S05]  /*2280*/  BRA `(.L_x_18894) ;  /* 0x000001f000007947 */ /* 0x000fea0003800000 */
.L_x_18895:
        /* <DEDUP_REMOVED lines=15> */
.L_x_18901:
        /* <DEDUP_REMOVED lines=13> */
.L_x_18900:
[----:B------:R-:W-:Y:S05]  /*2450*/  BSYNC B1 ;  /* 0x0000000000017941 */ /* 0x000fea0003800000 */
.L_x_18899:
[----:B------:R-:W-:-:S04]  /*2460*/  FMUL.FTZ R14, R14, 1.1920928955078125e-07 ;  /* 0x340000000e0e7820 */ /* 0x000fc80000410000 */
[----:B------:R-:W-:Y:S02]  /*2470*/  FMUL.FTZ R15, R13, R14 ;  /* 0x0000000e0d0f7220 */ /* 0x000fe40000410000 */
.L_x_18894:
[----:B------:R-:W-:Y:S05]  /*2480*/  BSYNC B0 ;  /* 0x0000000000007941 */ /* 0x000fea0003800000 */
.L_x_18893:
        /* <DEDUP_REMOVED lines=46> */
.L_x_18907:
[----:B------:R-:W-:Y:S01]  /*2770*/  FSETP.GEU.FTZ.AND P0, PT, R17, -R12, PT ;  /* 0x8000000c1100720b */ /* 0x000fe20003f1e000 */
[----:B------:R-:W-:-:S12]  /*2780*/  FADD.FTZ R14, R14, -1 ;  /* 0xbf8000000e0e7421 */ /* 0x000fd80000010000 */
[----:B------:R-:W-:Y:S02]  /*2790*/  @!P0 FADD.FTZ R14, R14, -1 ;  /* 0xbf8000000e0e8421 */ /* 0x000fe40000010000 */
.L_x_18906:
[----:B------:R-:W-:Y:S05]  /*27a0*/  BSYNC B1 ;  /* 0x0000000000017941 */ /* 0x000fea0003800000 */
.L_x_18905:
[----:B------:R-:W-:Y:S01]  /*27b0*/  FFMA.FTZ R15, -R12, R14, R15 ;  /* 0x0000000e0c0f7223 */ /* 0x000fe2000001010f */
[----:B------:R-:W-:Y:S05]  /*27c0*/  BRA `(.L_x_18903) ;  /* 0x000001f000007947 */ /* 0x000fea0003800000 */
.L_x_18904:
        /* <DEDUP_REMOVED lines=15> */
.L_x_18910:
        /* <DEDUP_REMOVED lines=13> */
.L_x_18909:
[----:B------:R-:W-:Y:S05]  /*2990*/  BSYNC B1 ;  /* 0x0000000000017941 */ /* 0x000fea0003800000 */
.L_x_18908:
[----:B------:R-:W-:-:S04]  /*29a0*/  FMUL.FTZ R13, R13, 1.1920928955078125e-07 ;  /* 0x340000000d0d7820 */ /* 0x000fc80000410000 */
[----:B------:R-:W-:Y:S02]  /*29b0*/  FMUL.FTZ R15, R12, R13 ;  /* 0x0000000d0c0f7220 */ /* 0x000fe40000410000 */
.L_x_18903:
[----:B------:R-:W-:Y:S05]  /*29c0*/  BSYNC B0 ;  /* 0x0000000000007941 */ /* 0x000fea0003800000 */
.L_x_18902:
[C---:B------:R-:W-:Y:S02]  /*29d0*/  FSETP.GTU.FTZ.AND P0, PT, |R15|.reuse, +INF , PT ;  /* 0x7f8000000f00780b */ /* 0x040fe40003f1c200 */
        /* <DEDUP_REMOVED lines=11> */
[----:B------:R-:W2:Y:S01]  /*2a90*/  @P0 FRND.FTZ.FLOOR R15, R14 ;  /* 0x0000000e000f0307 */ /* 0x000ea20000215000 */
[----:B------:R-:W-:-:S05]  /*2aa0*/  @!P0 FMUL.FTZ R3, R3, c[0x0][0x16c] ;  /* 0x00005b0003038a20 */ /* 0x000fca0000410000 */
[----:B------:R-:W-:Y:S01]  /*2ab0*/  @!P0 LOP3.LUT R3, RZ, 0x80000000, R3, 0xb8, !PT ;  /* 0x80000000ff038812 */ /* 0x000fe200078eb803 */
[----:B--2---:R-:W-:-:S05]  /*2ac0*/  @P0 FADD.FTZ R12, R14, -R15 ;  /* 0x8000000f0e0c0221 */ /* 0x004fca0000010000 */
[----:B------:R-:W-:Y:S01]  /*2ad0*/  FSETP.GT.AND P1, PT, R12, 0.5, P0 ;  /* 0x3f0000000c00780b */ /* 0x000fe20000724000 */
[----:B------:R-:W-:-:S06]  /*2ae0*/  IMAD.WIDE.U32 R12, R0, R11, c[0x0][0x178] ;  /* 0x00005e00000c7625 */ /* 0x000fcc00078e000b */
[----:B------:R-:W-:-:S05]  /*2af0*/  IMAD.WIDE R12, R10, 0x8, R12 ;  /* 0x000000080a0c7825 */ /* 0x000fca00078e020c */
[----:B------:R-:W-:Y:S01]  /*2b00*/  STG.E.64 [R12.64], R4 ;  /* 0x000000040c007986 */ /* 0x000fe2000c101b04 */
[----:B------:R-:W-:-:S03]  /*2b10*/  @P1 FADD.FTZ R15, R15, 1 ;  /* 0x3f8000000f0f1421 */ /* 0x000fc60000010000 */
[----:B------:R-:W-:Y:S01]  /*2b20*/  STG.E.64 [R12.64+0x400], R8 ;  /* 0x000400080c007986 */ /* 0x000fe2000c101b04 */
[----:B------:R-:W-:-:S03]  /*2b30*/  @P0 IMAD.MOV.U32 R3, RZ, RZ, R15 ;  /* 0x000000ffff030224 */ /* 0x000fc600078e000f */
[----:B------:R-:W-:Y:S04]  /*2b40*/  STG.E.64 [R12.64+0x800], R6 ;  /* 0x000800060c007986 */ /* 0x000fe8000c101b04 */
[----:B------:R-:W-:Y:S01]  /*2b50*/  STG.E.64 [R12.64+0xc00], R2 ;  /* 0x000c00020c007986 */ /* 0x000fe2000c101b04 */
[----:B------:R-:W-:Y:S05]  /*2b60*/  EXIT ;  /* 0x000000000000794d */ /* 0x000fea0003800000 */
.L_x_18838:
        /* <DEDUP_REMOVED lines=9> */
[----:B------:R-:W-:Y:S01]  /*2c00*/  @!P0 IMAD.WIDE.U32 R10, R10, R11, c[0x0][0x180] ;  /* 0x000060000a0a8625 */ /* 0x000fe200078e000b */
[----:B------:R-:W-:-:S04]  /*2c10*/  HFMA2.MMA R15, -RZ, RZ, 0, 0 ;  /* 0x00000000ff0f7435 */ /* 0x000fc800000001ff */
[----:B------:R0:W5:Y:S07]  /*2c20*/  @!P0 LDG.E R21, [R10.64] ;  /* 0x000000040a158981 */ /* 0x00016e000c1e1900 */
[----:B------:R-:W-:Y:S01]  /*2c30*/  @!P6 IADD3 R2, R0, R7, RZ ;  /* 0x000000070002e210 */ /* 0x000fe20007ffe0ff */
[----:B------:R-:W-:Y:S01]  /*2c40*/  @!P6 IMAD.MOV.U32 R3, RZ, RZ, 0x4 ;  /* 0x00000004ff03e424 */ /* 0x000fe200078e00ff */
[----:B------:R-:W-:-:S03]  /*2c50*/  @!P6 IADD3 R7, R7, 0x80, RZ ;  /* 0x000000800707e810 */ /* 0x000fc60007ffe0ff */
[----:B------:R-:W-:Y:S01]  /*2c60*/  @!P6 IMAD.WIDE.U32 R2, R2, R3, c[0x0][0x180] ;  /* 0x000060000202e625 */ /* 0x000fe200078e0003 */
[----:B------:R-:W-:-:S04]  /*2c70*/  ISETP.GE.AND P5, PT, R7, R13, PT ;  /* 0x0000000d0700720c */ /* 0x000fc80003fa6270 */
[----:B------:R1:W5:Y:S09]  /*2c80*/  @!P6 LDG.E R19, [R2.64] ;  /* 0x000000040213e981 */ /* 0x000372000c1e1900 */
        /* <DEDUP_REMOVED lines=23> */
[----:B------:R-:W-:Y:S02]  /*2e00*/  @!P1 IMAD.MOV.U32 R27, RZ, RZ, 0x4 ;  /* 0x00000004ff1b9424 */ /* 0x000fe400078e00ff */
[----:B-1----:R-:W-:-:S04]  /*2e10*/  @!P4 IMAD.WIDE.U32 R2, R5, R24, c[0x0][0x180] ;  /* 0x000060000502c625 */ /* 0x002fc800078e0018 */
        /* <DEDUP_REMOVED lines=13> */
[C---:B-----5:R-:W-:Y:S01]  /*2ef0*/  FSETP.GEU.FTZ.AND P0, PT, |R21|.reuse, |c[0x0][0x168]|, PT ;  /* 0x40005a0015007a0b */ /* 0x060fe20003f1e200 */
[----:B------:R-:W-:Y:S01]  /*2f00*/  BSSY B0, `(.L_x_18913) ;  /* 0x0000040000007945 */ /* 0x000fe20003800000 */
[----:B--2---:R-:W-:-:S11]  /*2f10*/  FADD.FTZ R2, |R21|, -RZ ;  /* 0x800000ff15027221 */ /* 0x004fd60000010200 */
        /* <DEDUP_REMOVED lines=25> */
.L_x_18918:
[----:B------:R-:W-:Y:S01]  /*30b0*/  FSETP.GEU.FTZ.AND P0, PT, R4, -R5, PT ;  /* 0x800000050400720b */ /* 0x000fe20003f1e000 */
[----:B------:R-:W-:-:S12]  /*30c0*/  FADD.FTZ R3, R3, -1 ;  /* 0xbf80000003037421 */ /* 0x000fd80000010000 */
[----:B------:R-:W-:Y:S02]  /*30d0*/  @!P0 FADD.FTZ R3, R3, -1 ;  /* 0xbf80000003038421 */ /* 0x000fe40000010000 */
.L_x_18917:
[----:B------:R-:W-:Y:S05]  /*30e0*/  BSYNC B2 ;  /* 0x0000000000027941 */ /* 0x000fea0003800000 */
.L_x_18916:
[----:B------:R-:W-:Y:S01]  /*30f0*/  FFMA.FTZ R2, -R5, R3, R2 ;  /* 0x0000000305027223 */ /* 0x000fe20000010102 */
[----:B------:R-:W-:Y:S05]  /*3100*/  BRA `(.L_x_18914) ;  /* 0x000001f000007947 */ /* 0x000fea0003800000 */
.L_x_18915:
        /* <DEDUP_REMOVED lines=15> */
.L_x_18921:
        /* <DEDUP_REMOVED lines=13> */
.L_x_18920:
[----:B------:R-:W-:Y:S05]  /*32d0*/  BSYNC B2 ;  /* 0x0000000000027941 */ /* 0x000fea0003800000 */
.L_x_18919:
[----:B------:R-:W-:-:S04]  /*32e0*/  FMUL.FTZ R3, R3, 1.1920928955078125e-07 ;  /* 0x3400000003037820 */ /* 0x000fc80000410000 */
[----:B------:R-:W-:Y:S02]  /*32f0*/  FMUL.FTZ R2, R2, R3 ;  /* 0x0000000302027220 */ /* 0x000fe40000410000 */
.L_x_18914:
[----:B------:R-:W-:Y:S05]  /*3300*/  BSYNC B0 ;  /* 0x0000000000007941 */ /* 0x000fea0003800000 */
.L_x_18913:
        /* <DEDUP_REMOVED lines=19> */
.L_x_18912:
[----:B------:R-:W-:Y:S05]  /*3440*/  BSYNC B1 ;  /* 0x0000000000017941 */ /* 0x000fea0003800000 */
.L_x_18911:
[----:B--2---:R-:W-:Y:S01]  /*3450*/  IADD3 R2, R14, 0x80, RZ ;  /* 0x000000800e027810 */ /* 0x004fe20007ffe0ff */
        /* <DEDUP_REMOVED lines=31> */
.L_x_18929:
[----:B------:R-:W-:Y:S01]  /*3650*/  FSETP.GEU.FTZ.AND P0, PT, R6, -R7, PT ;  /* 0x800000070600720b */ /* 0x000fe20003f1e000 */
[----:B------:R-:W-:-:S12]  /*3660*/  FADD.FTZ R5, R5, -1 ;  /* 0xbf80000005057421 */ /* 0x000fd80000010000 */
[----:B------:R-:W-:Y:S02]  /*3670*/  @!P0 FADD.FTZ R5, R5, -1 ;  /* 0xbf80000005058421 */ /* 0x000fe40000010000 */
.L_x_18928:
[----:B------:R-:W-:Y:S05]  /*3680*/  BSYNC B2 ;  /* 0x0000000000027941 */ /* 0x000fea0003800000 */
.L_x_18927:
[----:B------:R-:W-:Y:S01]  /*3690*/  FFMA.FTZ R4, -R7, R5, R4 ;  /* 0x0000000507047223 */ /* 0x000fe20000010104 */
[----:B------:R-:W-:Y:S05]  /*36a0*/  BRA `(.L_x_18925) ;  /* 0x000001f000007947 */ /* 0x000fea0003800000 */
.L_x_18926:
        /* <DEDUP_REMOVED lines=15> */
.L_x_18932:
        /* <DEDUP_REMOVED lines=13> */
.L_x_18931:
[----:B------:R-:W-:Y:S05]  /*3870*/  BSYNC B2 ;  /* 0x0000000000027941 */ /* 0x000fea0003800000 */
.L_x_18930:
[----:B------:R-:W-:-:S04]  /*3880*/  FMUL.FTZ R5, R5, 1.1920928955078125e-07 ;  /* 0x3400000005057820 */ /* 0x000fc80000410000 */
[----:B------:R-:W-:Y:S02]  /*3890*/  FMUL.FTZ R4, R4, R5 ;  /* 0x0000000504047220 */ /* 0x000fe40000410000 */
.L_x_18925:
[----:B------:R-:W-:Y:S05]  /*38a0*/  BSYNC B0 ;  /* 0x0000000000007941 */ /* 0x000fea0003800000 */
.L_x_18924:
        /* <DEDUP_REMOVED lines=12> */
[----:B------:R-:W2:Y:S02]  /*3970*/  @P0 FRND.FTZ.FLOOR R6, R5 ;  /* 0x0000000500060307 */ /* 0x000ea40000215000 */
[----:B--2---:R-:W-:-:S05]  /*3980*/  @P0 FADD.FTZ R4, R5, -R6 ;  /* 0x8000000605040221 */ /* 0x004fca0000010000 */
[----:B------:R-:W-:Y:S01]  /*3990*/  FSETP.GT.AND P1, PT, R4, 0.5, P0 ;  /* 0x3f0000000400780b */ /* 0x000fe20000724000 */
[----:B------:R-:W-:-:S05]  /*39a0*/  @!P0 FMUL.FTZ R4, R19, c[0x0][0x16c] ;  /* 0x00005b0013048a20 */ /* 0x000fca0000410000 */
[----:B------:R-:W-:-:S07]  /*39b0*/  @!P0 LOP3.LUT R4, RZ, 0x80000000, R4, 0xb8, !PT ;  /* 0x80000000ff048812 */ /* 0x000fce00078eb804 */
[----:B------:R-:W-:-:S04]  /*39c0*/  @P1 FADD.FTZ R6, R6, 1 ;  /* 0x3f80000006061421 */ /* 0x000fc80000010000 */
[----:B------:R-:W-:Y:S02]  /*39d0*/  @P0 IMAD.MOV.U32 R4, RZ, RZ, R6 ;  /* 0x000000ffff040224 */ /* 0x000fe400078e0006 */
.L_x_18923:
[----:B------:R-:W-:Y:S05]  /*39e0*/  BSYNC B1 ;  /* 0x0000000000017941 */ /* 0x000fea0003800000 */
.L_x_18922:
        /* <DEDUP_REMOVED lines=8> */
[----:B-1----:R-:W-:-:S05]  /*3a70*/  MOV R10, c[0x0][0x168] ;  /* 0x00005a00000a7a02 */ /* 0x002fca0000000f00 */
        /* <DEDUP_REMOVED lines=23> */
.L_x_18940:
[----:B------:R-:W-:Y:S01]  /*3bf0*/  FSETP.GEU.FTZ.AND P0, PT, R7, -R8, PT ;  /* 0x800000080700720b */ /* 0x000fe20003f1e000 */
[----:B------:R-:W-:-:S12]  /*3c00*/  FADD.FTZ R6, R6, -1 ;  /* 0xbf80000006067421 */ /* 0x000fd80000010000 */
[----:B------:R-:W-:Y:S02]  /*3c10*/  @!P0 FADD.FTZ R6, R6, -1 ;  /* 0xbf80000006068421 */ /* 0x000fe40000010000 */
.L_x_18939:
[----:B------:R-:W-:Y:S05]  /*3c20*/  BSYNC B2 ;  /* 0x0000000000027941 */ /* 0x000fea0003800000 */
.L_x_18938:
[----:B------:R-:W-:Y:S01]  /*3c30*/  FFMA.FTZ R5, -R8, R6, R5 ;  /* 0x0000000608057223 */ /* 0x000fe20000010105 */
[----:B------:R-:W-:Y:S05]  /*3c40*/  BRA `(.L_x_18936) ;  /* 0x000001f000007947 */ /* 0x000fea0003800000 */
.L_x_18937:
        /* <DEDUP_REMOVED lines=15> */
.L_x_18943:
        /* <DEDUP_REMOVED lines=13> */
.L_x_18942:
[----:B------:R-:W-:Y:S05]  /*3e10*/  BSYNC B2 ;  /* 0x0000000000027941 */ /* 0x000fea0003800000 */
.L_x_18941:
[----:B------:R-:W-:-:S04]  /*3e20*/  FMUL.FTZ R6, R6, 1.1920928955078125e-07 ;  /* 0x3400000006067820 */ /* 0x000fc80000410000 */
[----:B------:R-:W-:Y:S02]  /*3e30*/  FMUL.FTZ R5, R5, R6 ;  /* 0x0000000605057220 */ /* 0x000fe40000410000 */
.L_x_18936:
[----:B------:R-:W-:Y:S05]  /*3e40*/  BSYNC B0 ;  /* 0x0000000000007941 */ /* 0x000fea0003800000 */
.L_x_18935:
        /* <DEDUP_REMOVED lines=19> */
.L_x_18934:
[----:B------:R-:W-:Y:S05]  /*3f80*/  BSYNC B1 ;  /* 0x0000000000017941 */ /* 0x000fea0003800000 */
.L_x_18933:
        /* <DEDUP_REMOVED lines=9> */
[----:B-1----:R-:W-:-:S05]  /*4020*/  FMUL.FTZ R10, |R11|, 8388608 ;  /* 0x4b0000000b0a7820 */ /* 0x002fca0000410200 */
        /* <DEDUP_REMOVED lines=22> */
.L_x_18951:
[----:B------:R-:W-:Y:S01]  /*4190*/  FSETP.GEU.FTZ.AND P0, PT, R8, -R9, PT ;  /* 0x800000090800720b */ /* 0x000fe20003f1e000 */
[----:B------:R-:W-:-:S12]  /*41a0*/  FADD.FTZ R6, R6, -1 ;  /* 0xbf80000006067421 */ /* 0x000fd80000010000 */
[----:B------:R-:W-:Y:S02]  /*41b0*/  @!P0 FADD.FTZ R6, R6, -1 ;  /* 0xbf80000006068421 */ /* 0x000fe40000010000 */
.L_x_18950:
[----:B------:R-:W-:Y:S05]  /*41c0*/  BSYNC B2 ;  /* 0x0000000000027941 */ /* 0x000fea0003800000 */
.L_x_18949:
[----:B------:R-:W-:Y:S01]  /*41d0*/  FFMA.FTZ R7, -R9, R6, R7 ;  /* 0x0000000609077223 */ /* 0x000fe20000010107 */
[----:B------:R-:W-:Y:S05]  /*41e0*/  BRA `(.L_x_18947) ;  /* 0x000001f000007947 */ /* 0x000fea0003800000 */
.L_x_18948:
        /* <DEDUP_REMOVED lines=15> */
.L_x_18954:
        /* <DEDUP_REMOVED lines=13> */
.L_x_18953:
[----:B------:R-:W-:Y:S05]  /*43b0*/  BSYNC B2 ;  /* 0x0000000000027941 */ /* 0x000fea0003800000 */
.L_x_18952:
[----:B------:R-:W-:-:S04]  /*43c0*/  FMUL.FTZ R6, R6, 1.1920928955078125e-07 ;  /* 0x3400000006067820 */ /* 0x000fc80000410000 */
[----:B------:R-:W-:Y:S02]  /*43d0*/  FMUL.FTZ R7, R7, R6 ;  /* 0x0000000607077220 */ /* 0x000fe40000410000 */
.L_x_18947:
[----:B------:R-:W-:Y:S05]  /*43e0*/  BSYNC B0 ;  /* 0x0000000000007941 */ /* 0x000fea0003800000 */
.L_x_18946:
[C---:B------:R-:W-:Y:S02]  /*43f0*/  FSETP.GTU.FTZ.AND P0, PT, |R7|.reuse, +INF , PT ;  /* 0x7f8000000700780b */ /* 0x040fe40003f1c200 */
[----:B------:R-:W-:-:S04]  /*4400*/  LOP3.LUT R6, R7, 0x80000000, R20, 0xb8, !PT ;  /* 0x8000000007067812 */ /* 0x000fc800078eb814 */
[----:B------:R-:W-:Y:S02]  /*4410*/  FSEL R7, R7, R6, P0 ;  /* 0x0000000607077208 */ /* 0x000fe40000000000 */
[----:B------:R-:W-:Y:S02]  /*4420*/  PLOP3.LUT P0, PT, PT, PT, PT, 0x8, 0x0 ;  /* 0x000000000000781c */ /* 0x000fe40003f0e170 */
[C---:B------:R-:W-:Y:S01]  /*4430*/  FSETP.NEU.FTZ.AND P1, PT, R7.reuse, RZ, PT ;  /* 0x000000ff0700720b */ /* 0x040fe20003f3d000 */
[----:B------:R-:W-:-:S12]  /*4440*/  FADD.FTZ R6, -R7, R20 ;  /* 0x0000001407067221 */ /* 0x000fd80000010100 */
[----:B------:R-:W-:Y:S02]  /*4450*/  @P1 FSETP.LEU.FTZ.AND P3, PT, RZ, c[0x0][0x168], PT ;  /* 0x00005a00ff001a0b */ /* 0x000fe40003f7b000 */
[----:B------:R-:W-:Y:S01]  /*4460*/  @P1 FSETP.GEU.FTZ.AND P2, PT, R7, RZ, PT ;  /* 0x000000ff0700120b */ /* 0x000fe20003f5e000 */
[----:B------:R-:W-:-:S03]  /*4470*/  FMUL.FTZ R7, R6, c[0x0][0x16c] ;  /* 0x00005b0006077a20 */ /* 0x000fc60000410000 */
[----:B------:R-:W-:-:S13]  /*4480*/  @P1 PLOP3.LUT P0, PT, P3, P2, PT, 0x28, 0x0 ;  /* 0x000000000000181c */ /* 0x000fda0001f04570 */
        /* <DEDUP_REMOVED lines=9> */
.L_x_18945:
[----:B------:R-:W-:Y:S05]  /*4520*/  BSYNC B1 ;  /* 0x0000000000017941 */ /* 0x000fea0003800000 */
.L_x_18944:
        /* <DEDUP_REMOVED lines=12> */
[----:B-1----:R-:W-:Y:S01]  /*45f0*/  FADD.FTZ R10, -RZ, |c[0x0][0x168]| ;  /* 0x40005a00ff0a7621 */ /* 0x002fe20000010100 */
        /* <DEDUP_REMOVED lines=19> */
.L_x_18962:
[----:B------:R-:W-:Y:S01]  /*4730*/  FSETP.GEU.FTZ.AND P0, PT, R9, -R10, PT ;  /* 0x8000000a0900720b */ /* 0x000fe20003f1e000 */
[----:B------:R-:W-:-:S12]  /*4740*/  FADD.FTZ R7, R7, -1 ;  /* 0xbf80000007077421 */ /* 0x000fd80000010000 */
[----:B------:R-:W-:Y:S02]  /*4750*/  @!P0 FADD.FTZ R7, R7, -1 ;  /* 0xbf80000007078421 */ /* 0x000fe40000010000 */
.L_x_18961:
[----:B------:R-:W-:Y:S05]  /*4760*/  BSYNC B2 ;  /* 0x0000000000027941 */ /* 0x000fea0003800000 */
.L_x_18960:
[----:B------:R-:W-:Y:S01]  /*4770*/  FFMA.FTZ R8, -R10, R7, R8 ;  /* 0x000000070a087223 */ /* 0x000fe20000010108 */
[----:B------:R-:W-:Y:S05]  /*4780*/  BRA `(.L_x_18958) ;  /* 0x000001f000007947 */ /* 0x000fea0003800000 */
.L_x_18959:
        /* <DEDUP_REMOVED lines=15> */
.L_x_18965:
[----:B-1----:R-:W-:-:S05]  /*4880*/  IMNMX.U32 R10, R9, 0xb800000, PT ;  /* 0x0b800000090a7817 */ /* 0x002fca0003800000 */
        /* <DEDUP_REMOVED lines=12> */
.L_x_18964:
[----:B------:R-:W-:Y:S05]  /*4950*/  BSYNC B2 ;  /* 0x0000000000027941 */ /* 0x000fea0003800000 */
.L_x_18963:
[----:B------:R-:W-:-:S04]  /*4960*/  FMUL.FTZ R7, R7, 1.1920928955078125e-07 ;  /* 0x3400000007077820 */ /* 0x000fc80000410000 */
[----:B------:R-:W-:Y:S02]  /*4970*/  FMUL.FTZ R8, R8, R7 ;  /* 0x0000000708087220 */ /* 0x000fe40000410000 */
.L_x_18958:
[----:B------:R-:W-:Y:S05]  /*4980*/  BSYNC B0 ;  /* 0x0000000000007941 */ /* 0x000fea0003800000 */
.L_x_18957:
        /* <DEDUP_REMOVED lines=19> */
.L_x_18956:
[----:B------:R-:W-:Y:S05]  /*4ac0*/  BSYNC B1 ;  /* 0x0000000000017941 */ /* 0x000fea0003800000 */
.L_x_18955:
        /* <DEDUP_REMOVED lines=15> */
[----:B-1----:R-:W-:Y:S02]  /*4bc0*/  FADD.FTZ R10, -R11, -RZ ;  /* 0x800000ff0b0a7221 */ /* 0x002fe40000010100 */
[----:B--2---:R-:W-:-:S06]  /*4bd0*/  FMUL.FTZ R8, R9, R8 ;  /* 0x0000000809087220 */ /* 0x004fcc0000410000 */
        /* <DEDUP_REMOVED lines=15> */
.L_x_18973:
[----:B------:R-:W-:Y:S01]  /*4cd0*/  FSETP.GEU.FTZ.AND P0, PT, R10, -R11, PT ;  /* 0x8000000b0a00720b */ /* 0x000fe20003f1e000 */
[----:B------:R-:W-:-:S12]  /*4ce0*/  FADD.FTZ R8, R8, -1 ;  /* 0xbf80000008087421 */ /* 0x000fd80000010000 */
[----:B------:R-:W-:Y:S02]  /*4cf0*/  @!P0 FADD.FTZ R8, R8, -1 ;  /* 0xbf80000008088421 */ /* 0x000fe40000010000 */
.L_x_18972:
[----:B------:R-:W-:Y:S05]  /*4d00*/  BSYNC B2 ;  /* 0x0000000000027941 */ /* 0x000fea0003800000 */
.L_x_18971:
[----:B------:R-:W-:Y:S01]  /*4d10*/  FFMA.FTZ R9, -R11, R8, R9 ;  /* 0x000000080b097223 */ /* 0x000fe20000010109 */
[----:B------:R-:W-:Y:S05]  /*4d20*/  BRA `(.L_x_18969) ;  /* 0x000001f000007947 */ /* 0x000fea0003800000 */
.L_x_18970:
[----:B------:R-:W-:Y:S01]  /*4d30*/  IADD3 R8, R18, -0xb800000, RZ ;  /* 0xf480000012087810 */ /* 0x000fe20007ffe0ff */
[----:B------:R-:W-:Y:S01]  /*4d40*/  BSSY B2, `(.L_x_18974) ;  /* 0x000001b000027945 */ /* 0x000fe20003800000 */
[----:B------:R-:W-:Y:S02]  /*4d50*/  FSETP.LT.FTZ.AND P0, PT, RZ, |c[0x0][0x168]|, PT ;  /* 0x40005a00ff007a0b */ /* 0x000fe40003f11000 */
[----:B------:R-:W-:Y:S02]  /*4d60*/  LOP3.LUT R8, R8, 0xff800000, RZ, 0xc0, !PT ;  /* 0xff80000008087812 */ /* 0x000fe400078ec0ff */
[C---:B------:R-:W-:Y:S02]  /*4d70*/  ISETP.GT.U32.OR P0, PT, R9.reuse, 0x7f7fffff, !P0 ;  /* 0x7f7fffff0900780c */ /* 0x040fe40004704470 */
[----:B-1----:R-:W-:Y:S02]  /*4d80*/  IADD3 R10, -R8, R9, RZ ;  /* 0x00000009080a7210 */ /* 0x002fe40007ffe1ff */
        /* <DEDUP_REMOVED lines=9> */
.L_x_18976:
        /* <DEDUP_REMOVED lines=13> */
.L_x_18975:
[----:B------:R-:W-:Y:S05]  /*4ef0*/  BSYNC B2 ;  /* 0x0000000000027941 */ /* 0x000fea0003800000 */
.L_x_18974:
[----:B------:R-:W-:-:S04]  /*4f00*/  FMUL.FTZ R8, R8, 1.1920928955078125e-07 ;  /* 0x3400000008087820 */ /* 0x000fc80000410000 */
[----:B------:R-:W-:Y:S02]  /*4f10*/  FMUL.FTZ R9, R9, R8 ;  /* 0x0000000809097220 */ /* 0x000fe40000410000 */
.L_x_18969:
[----:B------:R-:W-:Y:S05]  /*4f20*/  BSYNC B0 ;  /* 0x0000000000007941 */ /* 0x000fea0003800000 */
.L_x_18968:
        /* <DEDUP_REMOVED lines=12> */
[----:B-1----:R-:W1:Y:S02]  /*4ff0*/  @P0 FRND.FTZ.FLOOR R10, R9 ;  /* 0x00000009000a0307 */ /* 0x002e640000215000 */
[----:B-1----:R-:W-:-:S05]  /*5000*/  @P0 FADD.FTZ R8, R9, -R10 ;  /* 0x8000000a09080221 */ /* 0x002fca0000010000 */
[----:B------:R-:W-:Y:S01]  /*5010*/  FSETP.GT.AND P1, PT, R8, 0.5, P0 ;  /* 0x3f0000000800780b */ /* 0x000fe20000724000 */
[----:B------:R-:W-:-:S05]  /*5020*/  @!P0 FMUL.FTZ R8, R16, c[0x0][0x16c] ;  /* 0x00005b0010088a20 */ /* 0x000fca0000410000 */
[----:B------:R-:W-:-:S07]  /*5030*/  @!P0 LOP3.LUT R8, RZ, 0x80000000, R8, 0xb8, !PT ;  /* 0x80000000ff088812 */ /* 0x000fce00078eb808 */
[----:B------:R-:W-:-:S04]  /*5040*/  @P1 FADD.FTZ R10, R10, 1 ;  /* 0x3f8000000a0a1421 */ /* 0x000fc80000010000 */
[----:B------:R-:W-:Y:S02]  /*5050*/  @P0 IMAD.MOV.U32 R8, RZ, RZ, R10 ;  /* 0x000000ffff080224 */ /* 0x000fe400078e000a */
.L_x_18967:
[----:B------:R-:W-:Y:S05]  /*5060*/  BSYNC B1 ;  /* 0x0000000000017941 */ /* 0x000fea0003800000 */
.L_x_18966:
[----:B-1----:R-:W-:Y:S01]  /*5070*/  IADD3 R10, R14, 0x300, RZ ;  /* 0x000003000e0a7810 */ /* 0x002fe20007ffe0ff */
        /* <DEDUP_REMOVED lines=31> */
.L_x_18984:
[----:B------:R-:W-:Y:S01]  /*5270*/  FSETP.GEU.FTZ.AND P0, PT, R11, -R16, PT ;  /* 0x800000100b00720b */ /* 0x000fe20003f1e000 */
[----:B------:R-:W-:-:S12]  /*5280*/  FADD.FTZ R9, R9, -1 ;  /* 0xbf80000009097421 */ /* 0x000fd80000010000 */
[----:B------:R-:W-:Y:S02]  /*5290*/  @!P0 FADD.FTZ R9, R9, -1 ;  /* 0xbf80000009098421 */ /* 0x000fe40000010000 */
.L_x_18983:
[----:B------:R-:W-:Y:S05]  /*52a0*/  BSYNC B2 ;  /* 0x0000000000027941 */ /* 0x000fea0003800000 */
.L_x_18982:
[----:B------:R-:W-:Y:S01]  /*52b0*/  FFMA.FTZ R10, -R16, R9, R10 ;  /* 0x00000009100a7223 */ /* 0x000fe2000001010a */
[----:B------:R-:W-:Y:S05]  /*52c0*/  BRA `(.L_x_18980) ;  /* 0x000001f000007947 */ /* 0x000fea0003800000 */
.L_x_18981:
        /* <DEDUP_REMOVED lines=15> */
.L_x_18987:
        /* <DEDUP_REMOVED lines=13> */
.L_x_18986:
[----:B------:R-:W-:Y:S05]  /*5490*/  BSYNC B2 ;  /* 0x0000000000027941 */ /* 0x000fea0003800000 */
.L_x_18985:
[----:B------:R-:W-:-:S04]  /*54a0*/  FMUL.FTZ R9, R9, 1.1920928955078125e-07 ;  /* 0x3400000009097820 */ /* 0x000fc80000410000 */
[----:B------:R-:W-:Y:S02]  /*54b0*/  FMUL.FTZ R10, R10, R9 ;  /* 0x000000090a0a7220 */ /* 0x000fe40000410000 */
.L_x_18980:
[----:B------:R-:W-:Y:S05]  /*54c0*/  BSYNC B0 ;  /* 0x0000000000007941 */ /* 0x000fea0003800000 */
.L_x_18979:
        /* <DEDUP_REMOVED lines=19> */
.L_x_18978:
[----:B------:R-:W-:Y:S05]  /*5600*/  BSYNC B1 ;  /* 0x0000000000017941 */ /* 0x000fea0003800000 */
.L_x_18977:
        /* <DEDUP_REMOVED lines=32> */
.L_x_18995:
[----:B------:R-:W-:Y:S01]  /*5810*/  FSETP.GEU.FTZ.AND P0, PT, R15, -R16, PT ;  /* 0x800000100f00720b */ /* 0x000fe20003f1e000 */
[----:B------:R-:W-:-:S12]  /*5820*/  FADD.FTZ R10, R10, -1 ;  /* 0xbf8000000a0a7421 */ /* 0x000fd80000010000 */
[----:B------:R-:W-:Y:S02]  /*5830*/  @!P0 FADD.FTZ R10, R10, -1 ;  /* 0xbf8000000a0a8421 */ /* 0x000fe40000010000 */
.L_x_18994:
[----:B------:R-:W-:Y:S05]  /*5840*/  BSYNC B2 ;  /* 0x0000000000027941 */ /* 0x000fea0003800000 */
.L_x_18993:
[----:B------:R-:W-:Y:S01]  /*5850*/  FFMA.FTZ R11, -R16, R10, R11 ;  /* 0x0000000a100b7223 */ /* 0x000fe2000001010b */
[----:B------:R-:W-:Y:S05]  /*5860*/  BRA `(.L_x_18991) ;  /* 0x000001f000007947 */ /* 0x000fea0003800000 */
.L_x_18992:
        /* <DEDUP_REMOVED lines=15> */
.L_x_18998:
        /* <DEDUP_REMOVED lines=13> */
.L_x_18997:
[----:B------:R-:W-:Y:S05]  /*5a30*/  BSYNC B2 ;  /* 0x0000000000027941 */ /* 0x000fea0003800000 */
.L_x_18996:
[----:B------:R-:W-:-:S04]  /*5a40*/  FMUL.FTZ R10, R10, 1.1920928955078125e-07 ;  /* 0x340000000a0a7820 */ /* 0x000fc80000410000 */
[----:B------:R-:W-:Y:S02]  /*5a50*/  FMUL.FTZ R11, R11, R10 ;  /* 0x0000000a0b0b7220 */ /* 0x000fe40000410000 */
.L_x_18991:
[----:B------:R-:W-:Y:S05]  /*5a60*/  BSYNC B0 ;  /* 0x0000000000007941 */ /* 0x000fea0003800000 */
.L_x_18990:
        /* <DEDUP_REMOVED lines=19> */
.L_x_18989:
[----:B------:R-:W-:Y:S05]  /*5ba0*/  BSYNC B1 ;  /* 0x0000000000017941 */ /* 0x000fea0003800000 */
.L_x_18988:
        /* <DEDUP_REMOVED lines=11> */
[----:B------:R-:W-:Y:S01]  /*5c60*/  IMAD.IADD R2, R0, 0x1, R14 ;  /* 0x0000000100027824 */ /* 0x000fe200078e020e */
[----:B------:R-:W-:Y:S01]  /*5c70*/  IADD3 R14, R14, 0x80, RZ ;  /* 0x000000800e0e7810 */ /* 0x000fe20007ffe0ff */
[----:B-1----:R-:W-:-:S04]  /*5c80*/  IMAD.MOV.U32 R3, RZ, RZ, 0x4 ;  /* 0x00000004ff037424 */ /* 0x002fc800078e00ff */
[----:B------:R-:W-:-:S05]  /*5c90*/  IMAD.WIDE.U32 R2, R2, R3, c[0x0][0x178] ;  /* 0x00005e0002027625 */ /* 0x000fca00078e0003 */
[----:B------:R1:W-:Y:S02]  /*5ca0*/  STG.E [R2.64], R4 ;  /* 0x0000000402007986 */ /* 0x0003e4000c101904 */
.L_x_19001:
[----:B------:R-:W-:-:S13]  /*5cb0*/  ISETP.GE.AND P0, PT, R14, R13, PT ;  /* 0x0000000d0e00720c */ /* 0x000fda0003f06270 */
[----:B------:R-:W-:Y:S05]  /*5cc0*/  @P0 BRA `(.L_x_19003) ;  /* 0x000000c000000947 */ /* 0x000fea0003800000 */
[----:B-1----:R-:W-:Y:S01]  /*5cd0*/  IMAD.IADD R2, R0, 0x1, R14 ;  /* 0x0000000100027824 */ /* 0x002fe200078e020e */
[----:B------:R-:W-:Y:S01]  /*5ce0*/  IADD3 R14, R14, 0x80, RZ ;  /* 0x000000800e0e7810 */ /* 0x000fe20007ffe0ff */
[----:B------:R-:W-:-:S04]  /*5cf0*/  IMAD.MOV.U32 R3, RZ, RZ, 0x4 ;  /* 0x00000004ff037424 */ /* 0x000fc800078e00ff */
[----:B------:R-:W-:-:S05]  /*5d00*/  IMAD.WIDE.U32 R2, R2, R3, c[0x0][0x178] ;  /* 0x00005e0002027625 */ /* 0x000fca00078e0003 */
[----:B------:R1:W-:Y:S02]  /*5d10*/  STG.E [R2.64], R5 ;  /* 0x0000000502007986 */ /* 0x0003e4000c101904 */
.L_x_19002:
[----:B------:R-:W-:-:S13]  /*5d20*/  ISETP.GE.AND P0, PT, R14, R13, PT ;  /* 0x0000000d0e00720c */ /* 0x000fda0003f06270 */
[----:B------:R-:W-:Y:S05]  /*5d30*/  @P0 BRA `(.L_x_19004) ;  /* 0x000000c000000947 */ /* 0x000fea0003800000 */
[----:B-1----:R-:W-:Y:S01]  /*5d40*/  IMAD.IADD R2, R0, 0x1, R14 ;  /* 0x0000000100027824 */ /* 0x002fe200078e020e */
[----:B------:R-:W-:Y:S01]  /*5d50*/  IADD3 R14, R14, 0x80, RZ ;  /* 0x000000800e0e7810 */ /* 0x000fe20007ffe0ff */
[----:B------:R-:W-:-:S04]  /*5d60*/  IMAD.MOV.U32 R3, RZ, RZ, 0x4 ;  /* 0x00000004ff037424 */ /* 0x000fc800078e00ff */
[----:B------:R-:W-:-:S05]  /*5d70*/  IMAD.WIDE.U32 R2, R2, R3, c[0x0][0x178] ;  /* 0x00005e0002027625 */ /* 0x000fca00078e0003 */
[----:B------:R1:W-:Y:S02]  /*5d80*/  STG.E [R2.64], R6 ;  /* 0x0000000602007986 */ /* 0x0003e4000c101904 */
.L_x_19003:
[----:B------:R-:W-:-:S13]  /*5d90*/  ISETP.GE.AND P0, PT, R14, R13, PT ;  /* 0x0000000d0e00720c */ /* 0x000fda0003f06270 */
[----:B------:R-:W-:Y:S05]  /*5da0*/  @P0 BRA `(.L_x_19005) ;  /* 0x000000d000000947 */ /* 0x000fea0003800000 */
[----:B-1----:R-:W-:Y:S01]  /*5db0*/  HFMA2.MMA R3, -RZ, RZ, 0, 2.384185791015625e-07 ;  /* 0x00000004ff037435 */ /* 0x002fe200000001ff */
[----:B------:R-:W-:Y:S01]  /*5dc0*/  IMAD.IADD R2, R0, 0x1, R14 ;  /* 0x0000000100027824 */ /* 0x000fe200078e020e */
[----:B------:R-:W-:-:S08]  /*5dd0*/  IADD3 R14, R14, 0x80, RZ ;  /* 0x000000800e0e7810 */ /* 0x000fd00007ffe0ff */
[----:B------:R-:W-:-:S05]  /*5de0*/  IMAD.WIDE.U32 R2, R2, R3, c[0x0][0x178] ;  /* 0x00005e0002027625 */ /* 0x000fca00078e0003 */
[----:B------:R1:W-:Y:S02]  /*5df0*/  STG.E [R2.64], R7 ;  /* 0x0000000702007986 */ /* 0x0003e4000c101904 */
.L_x_19004:
        /* <DEDUP_REMOVED lines=8> */
.L_x_19005:
[----:B------:R-:W-:Y:S05]  /*5e80*/  BSYNC B1 ;  /* 0x0000000000017941 */ /* 0x000fea0003800000 */
.L_x_19000:
[----:B------:R-:W-:-:S13]  /*5e90*/  ISETP.GE.AND P0, PT, R14, R13, PT ;  /* 0x0000000d0e00720c */ /* 0x000fda0003f06270 */
[----:B-1----:R-:W-:Y:S01]  /*5ea0*/  @!P0 IMAD.IADD R2, R0, 0x1, R14 ;  /* 0x0000000100028824 */ /* 0x002fe200078e020e */
[----:B------:R-:W-:Y:S01]  /*5eb0*/  @!P0 IADD3 R14, R14, 0x80, RZ ;  /* 0x000000800e0e8810 */ /* 0x000fe20007ffe0ff */
[----:B------:R-:W-:-:S04]  /*5ec0*/  @!P0 IMAD.MOV.U32 R3, RZ, RZ, 0x4 ;  /* 0x00000004ff038424 */ /* 0x000fc800078e00ff */
[----:B------:R-:W-:-:S05]  /*5ed0*/  @!P0 IMAD.WIDE.U32 R2, R2, R3, c[0x0][0x178] ;  /* 0x00005e0002028625 */ /* 0x000fca00078e0003 */
[----:B------:R1:W-:Y:S02]  /*5ee0*/  @!P0 STG.E [R2.64], R9 ;  /* 0x0000000902008986 */ /* 0x0003e4000c101904 */
.L_x_19006:
[----:B------:R-:W-:Y:S05]  /*5ef0*/  BSYNC B0 ;  /* 0x0000000000007941 */ /* 0x000fea0003800000 */
.L_x_18999:
        /* <DEDUP_REMOVED lines=8> */
.L_x_19007:
        /* <DEDUP_REMOVED lines=16> */
.L_x_32644:


//--------------------- .text._ZN2at6native29vectorized_elementwise_kernelILi4EZZZNS0_15binary_internal21div_floor_kernel_cudaERNS_18TensorIteratorBaseEENKUlvE0_clEvENKUlvE0_clEvEUlfE_St5arrayIPcLm2EEEEviT0_T1_ --------------------------
	.section	.text._ZN2at6native29vectorized_elementwise_kernelILi4EZZZNS0_15binary_internal21div_floor_kernel_cudaERNS_18TensorIteratorBaseEENKUlvE0_clEvENKUlvE0_clEvEUlfE_St5arrayIPcLm2EEEEviT0_T1_,"ax",@progbits
	.sectioninfo	@"SHI_REGISTERS=30"
	.align	128
        .global         _ZN2at6native29vectorized_elementwise_kernelILi4EZZZNS0_15binary_internal21div_floor_kernel_cudaERNS_18TensorIteratorBaseEENKUlvE0_clEvENKUlvE0_clEvEUlfE_St5arrayIPcLm2EEEEviT0_T1_
        .type           _ZN2at6native29vectorized_elementwise_kernelILi4EZZZNS0_15binary_internal21div_floor_kernel_cudaERNS_18TensorIteratorBaseEENKUlvE0_clEvENKUlvE0_clEvEUlfE_St5arrayIPcLm2EEEEviT0_T1_,@function
        .size           _ZN2at6native29vectorized_elementwise_kernelILi4EZZZNS0_15binary_internal21div_floor_kernel_cudaERNS_18TensorIteratorBaseEENKUlvE0_clEvENKUlvE0_clEvEUlfE_St5arrayIPcLm2EEEEviT0_T1_,(.L_x_32645 - _ZN2at6native29vectorized_elementwise_kernelILi4EZZZNS0_15binary_internal21div_floor_kernel_cudaERNS_18TensorIteratorBaseEENKUlvE0_clEvENKUlvE0_clEvEUlfE_St5arrayIPcLm2EEEEviT0_T1_)
        .other          _ZN2at6native29vectorized_elementwise_kernelILi4EZZZNS0_15binary_internal21div_floor_kernel_cudaERNS_18TensorIteratorBaseEENKUlvE0_clEvENKUlvE0_clEvEUlfE_St5arrayIPcLm2EEEEviT0_T1_,@"STO_CUDA_ENTRY STV_DEFAULT"
_ZN2at6native29vectorized_elementwise_kernelILi4EZZZNS0_15binary_internal21div_floor_kernel_cudaERNS_18TensorIteratorBaseEENKUlvE0_clEvENKUlvE0_clEvEUlfE_St5arrayIPcLm2EEEEviT0_T1_:
.text._ZN2at6native29vectorized_elementwise_kernelILi4EZZZNS0_15binary_internal21div_floor_kernel_cudaERNS_18TensorIteratorBaseEENKUlvE0_clEvENKUlvE0_clEvEUlfE_St5arrayIPcLm2EEEEviT0_T1_:
        /* <DEDUP_REMOVED lines=41> */
.L_x_19014:
[----:B------:R-:W-:Y:S01]  /*0290*/  FSETP.GEU.FTZ.AND P0, PT, R16, -R12, PT ;  /* 0x8000000c1000720b */ /* 0x000fe20003f1e000 */
[----:B------:R-:W-:-:S12]  /*02a0*/  FADD.FTZ R14, R14, -1 ;  /* 0xbf8000000e0e7421 */ /* 0x000fd80000010000 */
[----:B------:R-:W-:Y:S02]  /*02b0*/  @!P0 FADD.FTZ R14, R14, -1 ;  /* 0xbf8000000e0e8421 */ /* 0x000fe40000010000 */
.L_x_19013:
[----:B------:R-:W-:Y:S05]  /*02c0*/  BSYNC B1 ;  /* 0x0000000000017941 */ /* 0x000fea0003800000 */
.L_x_19012:
[----:B------:R-:W-:Y:S01]  /*02d0*/  FFMA.FTZ R13, -R12, R14, R13 ;  /* 0x0000000e0c0d7223 */ /* 0x000fe2000001010d */
[----:B------:R-:W-:Y:S05]  /*02e0*/  BRA `(.L_x_19010) ;  /* 0x000001f000007947 */ /* 0x000fea0003800000 */
.L_x_19011:
        /* <DEDUP_REMOVED lines=15> */
.L_x_19017:
        /* <DEDUP_REMOVED lines=13> */
.L_x_19016:
[----:B------:R-:W-:Y:S05]  /*04b0*/  BSYNC B1 ;  /* 0x0000000000017941 */ /* 0x000fea0003800000 */
.L_x_19015:
[----:B0-----:R-:W-:-:S04]  /*04c0*/  FMUL.FTZ R14, R15, 1.1920928955078125e-07 ;  /* 0x340000000f0e7820 */ /* 0x001fc80000410000 */
[----:B------:R-:W-:Y:S02]  /*04d0*/  FMUL.FTZ R13, R13, R14 ;  /* 0x0000000e0d0d7220 */ /* 0x000fe40000410000 */
.L_x_19010:
[----:B0-----:R-:W-:Y:S05]  /*04e0*/  BSYNC B0 ;  /* 0x0000000000007941 */ /* 0x001fea0003800000 */
.L_x_19009:
        /* <DEDUP_REMOVED lines=46> */
.L_x_19023:
[----:B------:R-:W-:Y:S01]  /*07d0*/  FSETP.GEU.FTZ.AND P0, PT, R17, -R12, PT ;  /* 0x8000000c1100720b */ /* 0x000fe20003f1e000 */
[----:B------:R-:W-:-:S12]  /*07e0*/  FADD.FTZ R14, R14, -1 ;  /* 0xbf8000000e0e7421 */ /* 0x000fd80000010000 */
[----:B------:R-:W-:Y:S02]  /*07f0*/  @!P0 FADD.FTZ R14, R14, -1 ;  /* 0xbf8000000e0e8421 */ /* 0x000fe40000010000 */
.L_x_19022:
[----:B------:R-:W-:Y:S05]  /*0800*/  BSYNC B1 ;  /* 0x0000000000017941 */ /* 0x000fea0003800000 */
.L_x_19021:
[----:B------:R-:W-:Y:S01]  /*0810*/  FFMA.FTZ R15, -R12, R14, R15 ;  /* 0x0000000e0c0f7223 */ /* 0x000fe2000001010f */
[----:B------:R-:W-:Y:S05]  /*0820*/  BRA `(.L_x_19019) ;  /* 0x000001f000007947 */ /* 0x000fea0003800000 */
.L_x_19020:
        /* <DEDUP_REMOVED lines=15> */
.L_x_19026:
        /* <DEDUP_REMOVED lines=13> */
.L_x_19025:
[----:B------:R-:W-:Y:S05]  /*09f0*/  BSYNC B1 ;  /* 0x0000000000017941 */ /* 0x000fea0003800000 */
.L_x_19024:
[----:B------:R-:W-:-:S04]  /*0a00*/  FMUL.FTZ R14, R14, 1.1920928955078125e-07 ;  /* 0x340000000e0e7820 */ /* 0x000fc80000410000 */
[----:B------:R-:W-:Y:S02]  /*0a10*/  FMUL.FTZ R15, R13, R14 ;  /* 0x0000000e0d0f7220 */ /* 0x000fe40000410000 */
.L_x_19019:
[----:B------:R-:W-:Y:S05]  /*0a20*/  BSYNC B0 ;  /* 0x0000000000007941 */ /* 0x000fea0003800000 */
.L_x_19018:
        /* <DEDUP_REMOVED lines=46> */
.L_x_19032:
[----:B------:R-:W-:Y:S01]  /*0d10*/  FSETP.GEU.FTZ.AND P0, PT, R17, -R12, PT ;  /* 0x8000000c1100720b */ /* 0x000fe20003f1e000 */
[----:B------:R-:W-:-:S12]  /*0d20*/  FADD.FTZ R14, R14, -1 ;  /* 0xbf8000000e0e7421 */ /* 0x000fd80000010000 */
[----:B------:R-:W-:Y:S02]  /*0d30*/  @!P0 FADD.FTZ R14, R14, -1 ;  /* 0xbf8000000e0e8421 */ /* 0x000fe40000010000 */
.L_x_19031:
[----:B------:R-:W-:Y:S05]  /*0d40*/  BSYNC B1 ;  /* 0x0000000000017941 */ /* 0x000fea0003800000 */
.L_x_19030:
[----:B------:R-:W-:Y:S01]  /*0d50*/  FFMA.FTZ R15, -R12, R14, R15 ;  /* 0x0000000e0c0f7223 */ /* 0x000fe2000001010f */
[----:B------:R-:W-:Y:S05]  /*0d60*/  BRA `(.L_x_19028) ;  /* 0x000001f000007947 */ /* 0x000fea0003800000 */
.L_x_19029:
        /* <DEDUP_REMOVED lines=15> */
.L_x_19035:
        /* <DEDUP_REMOVED lines=13> */
.L_x_19034:
[----:B------:R-:W-:Y:S05]  /*0f30*/  BSYNC B1 ;  /* 0x0000000000017941 */ /* 0x000fea0003800000 */
.L_x_19033:
[----:B------:R-:W-:-:S04]  /*0f40*/  FMUL.FTZ R14, R14, 1.1920928955078125e-07 ;  /* 0x340000000e0e7820 */ /* 0x000fc80000410000 */
[----:B------:R-:W-:Y:S02]  /*0f50*/  FMUL.FTZ R15, R13, R14 ;  /* 0x0000000e0d0f7220 */ /* 0x000fe40000410000 */
.L_x_19028:
[----:B------:R-:W-:Y:S05]  /*0f60*/  BSYNC B0 ;  /* 0x0000000000007941 */ /* 0x000fea0003800000 */
.L_x_19027:
        /* <DEDUP_REMOVED lines=46> */
.L_x_19041:
[----:B------:R-:W-:Y:S01]  /*1250*/  FSETP.GEU.FTZ.AND P0, PT, R17, -R12, PT ;  /* 0x8000000c1100720b */ /* 0x000fe20003f1e000 */
[----:B------:R-:W-:-:S12]  /*1260*/  FADD.FTZ R14, R14, -1 ;  /* 0xbf8000000e0e7421 */ /* 0x000fd80000010000 */
[----:B------:R-:W-:Y:S02]  /*1270*/  @!P0 FADD.FTZ R14, R14, -1 ;  /* 0xbf8000000e0e8421 */ /* 0x000fe40000010000 */
.L_x_19040:
[----:B------:R-:W-:Y:S05]  /*1280*/  BSYNC B1 ;  /* 0x0000000000017941 */ /* 0x000fea0003800000 */
.L_x_19039:
[----:B------:R-:W-:Y:S01]  /*1290*/  FFMA.FTZ R15, -R12, R14, R15 ;  /* 0x0000000e0c0f7223 */ /* 0x000fe2000001010f */
[----:B------:R-:W-:Y:S05]  /*12a0*/  BRA `(.L_x_19037) ;  /* 0x000001f000007947 */ /* 0x000fea0003800000 */
.L_x_19038:
        /* <DEDUP_REMOVED lines=15> */
.L_x_19044:
        /* <DEDUP_REMOVED lines=13> */
.L_x_19043:
[----:B------:R-:W-:Y:S05]  /*1470*/  BSYNC B1 ;  /* 0x0000000000017941 */ /* 0x000fea0003800000 */
.L_x_19042:
[----:B------:R-:W-:-:S04]  /*1480*/  FMUL.FTZ R14, R14, 1.1920928955078125e-07 ;  /* 0x340000000e0e7820 */ /* 0x000fc80000410000 */
[----:B------:R-:W-:Y:S02]  /*1490*/  FMUL.FTZ R15, R13, R14 ;  /* 0x0000000e0d0f7220 */ /* 0x000fe40000410000 */
.L_x_19037:
[----:B------:R-:W-:Y:S05]  /*14a0*/  BSYNC B0 ;  /* 0x0000000000007941 */ /* 0x000fea0003800000 */
.L_x_19036:
        /* <DEDUP_REMOVED lines=46> */
.L_x_19050:
[----:B------:R-:W-:Y:S01]  /*1790*/  FSETP.GEU.FTZ.AND P0, PT, R17, -R12, PT ;  /* 0x8000000c1100720b */ /* 0x000fe20003f1e000 */
[----:B------:R-:W-:-:S12]  /*17a0*/  FADD.FTZ R14, R14, -1 ;  /* 0xbf8000000e0e7421 */ /* 0x000fd80000010000 */
[----:B------:R-:W-:Y:S02]  /*17b0*/  @!P0 FADD.FTZ R14, R14, -1 ;  /* 0xbf8000000e0e8421 */ /* 0x000fe40000010000 */
.L_x_19049:
[----:B------:R-:W-:Y:S05]  /*17c0*/  BSYNC B1 ;  /* 0x0000000000017941 */ /* 0x000fea0003800000 */
.L_x_19048:
[----:B------:R-:W-:Y:S01]  /*17d0*/  FFMA.FTZ R15, -R12, R14, R15 ;  /* 0x0000000e0c0f7223 */ /* 0x000fe2000001010f */
[----:B------:R-:W-:Y:S05]  /*17e0*/  BRA `(.L_x_19046) ;  /* 0x000001f000007947 */ /* 0x000fea0003800000 */
.L_x_19047:
        /* <DEDUP_REMOVED lines=15> */
.L_x_19053:
        /* <DEDUP_REMOVED lines=13> */
.L_x_19052:
[----:B------:R-:W-:Y:S05]  /*19b0*/  BSYNC B1 ;  /* 0x0000000000017941 */ /* 0x000fea0003800000 */
.L_x_19051:
[----:B------:R-:W-:-:S04]  /*19c0*/  FMUL.FTZ R14, R14, 1.1920928955078125e-07 ;  /* 0x340000000e0e7820 */ /* 0x000fc80000410000 */
[----:B------:R-:W-:Y:S02]  /*19d0*/  FMUL.FTZ R15, R13, R14 ;  /* 0x0000000e0d0f7220 */ /* 0x000fe40000410000 */
.L_x_19046:
[----:B------:R-:W-:Y:S05]  /*19e0*/  BSYNC B0 ;  /* 0x0000000000007941 */ /* 0x000fea0003800000 */
.L_x_19045:
        /* <DEDUP_REMOVED lines=46> */
.L_x_19059:
[----:B------:R-:W-:Y:S01]  /*1cd0*/  FSETP.GEU.FTZ.AND P0, PT, R17, -R12, PT ;  /* 0x8000000c1100720b */ /* 0x000fe20003f1e000 */
[----:B------:R-:W-:-:S12]  /*1ce0*/  FADD.FTZ R14, R14, -1 ;  /* 0xbf8000000e0e7421 */ /* 0x000fd80000010000 */
[----:B------:R-:W-:Y:S02]  /*1cf0*/  @!P0 FADD.FTZ R14, R14, -1 ;  /* 0xbf8000000e0e8421 */ /* 0x000fe40000010000 */
.L_x_19058:
[----:B------:R-:W-:Y:S05]  /*1d00*/  BSYNC B1 ;  /* 0x0000000000017941 */ /* 0x000fea0003800000 */
.L_x_19057:
[----:B------:R-:W-:Y:S01]  /*1d10*/  FFMA.FTZ R15, -R12, R14, R15 ;  /* 0x0000000e0c0f7223 */ /* 0x000fe2000001010f */
[----:B------:R-:W-:Y:S05]  /*1d20*/  BRA `(.L_x_19055) ;  /* 0x000001f000007947 */ /* 0x000fea0003800000 */
.L_x_19056:
        /* <DEDUP_REMOVED lines=15> */
.L_x_19062:
        /* <DEDUP_REMOVED lines=13> */
.L_x_19061:
[----:B------:R-:W-:Y:S05]  /*1ef0*/  BSYNC B1 ;  /* 0x0000000000017941 */ /* 0x000fea0003800000 */
.L_x_19060:
[----:B------:R-:W-:-:S04]  /*1f00*/  FMUL.FTZ R14, R14, 1.1920928955078125e-07 ;  /* 0x340000000e0e7820 */ /* 0x000fc80000410000 */
[----:B------:R-:W-:Y:S02]  /*1f10*/  FMUL.FTZ R15, R13, R14 ;  /* 0x0000000e0d0f7220 */ /* 0x000fe40000410000 */
.L_x_19055:
[----:B------:R-:W-:Y:S05]  /*1f20*/  BSYNC B0 ;  /* 0x0000000000007941 */ /* 0x000fea0003800000 */
.L_x_19054:
        /* <DEDUP_REMOVED lines=46> */
.L_x_19068:
[----:B------:R-:W-:Y:S01]  /*2210*/  FSETP.GEU.FTZ.AND P0, PT, R17, -R12, PT ;  /* 0x8000000c1100720b */ /* 0x000fe20003f1e000 */
[----:B------:R-:W-:-:S12]  /*2220*/  FADD.FTZ R14, R14, -1 ;  /* 0xbf8000000e0e7421 */ /* 0x000fd80000010000 */
[----:B------:R-:W-:Y:S02]  /*2230*/  @!P0 FADD.FTZ R14, R14, -1 ;  /* 0xbf8000000e0e8421 */ /* 0x000fe40000010000 */
.L_x_19067:
[----:B------:R-:W-:Y:S05]  /*2240*/  BSYNC B1 ;  /* 0x0000000000017941 */ /* 0x000fea0003800000 */
.L_x_19066:
[----:B------:R-:W-:Y:S01]  /*2250*/  FFMA.FTZ R15, -R12, R14, R15 ;  /* 0x0000000e0c0f7223 */ /* 0x000fe2000001010f */
[----:B------:R-:W-:Y:S05]  /*2260*/  BRA `(.L_x_19064) ;  /* 0x000001f000007947 */ /* 0x000fea0003800000 */
.L_x_19065:
        /* <DEDUP_REMOVED lines=15> */
.L_x_19071:
        /* <DEDUP_REMOVED lines=13> */
.L_x_19070:
[----:B------:R-:W-:Y:S05]  /*2430*/  BSYNC B1 ;  /* 0x0000000000017941 */ /* 0x000fea0003800000 */
.L_x_19069:
[----:B------:R-:W-:-:S04]  /*2440*/  FMUL.FTZ R14, R14, 1.1920928955078125e-07 ;  /* 0x340000000e0e7820 */ /* 0x000fc80000410000 */
[----:B------:R-:W-:Y:S02]  /*2450*/  FMUL.FTZ R15, R13, R14 ;  /* 0x0000000e0d0f7220 */ /* 0x000fe40000410000 */
.L_x_19064:
[----:B------:R-:W-:Y:S05]  /*2460*/  BSYNC B0 ;  /* 0x0000000000007941 */ /* 0x000fea0003800000 */
.L_x_19063:
        /* <DEDUP_REMOVED lines=46> */
.L_x_19077:
[----:B------:R-:W-:Y:S01]  /*2750*/  FSETP.GEU.FTZ.AND P0, PT, R17, -R12, PT ;  /* 0x8000000c1100720b */ /* 0x000fe20003f1e000 */
[----:B------:R-:W-:-:S12]  /*2760*/  FADD.FTZ R14, R14, -1 ;  /* 0xbf8000000e0e7421 */ /* 0x000fd80000010000 */
[----:B------:R-:W-:Y:S02]  /*2770*/  @!P0 FADD.FTZ R14, R14, -1 ;  /* 0xbf8000000e0e8421 */ /* 0x000fe40000010000 */
.L_x_19076:
[----:B------:R-:W-:Y:S05]  /*2780*/  BSYNC B1 ;  /* 0x0000000000017941 */ /* 0x000fea0003800000 */
.L_x_19075:
[----:B------:R-:W-:Y:S01]  /*2790*/  FFMA.FTZ R15, -R12, R14, R15 ;  /* 0x0000000e0c0f7223 */ /* 0x000fe2000001010f */
[----:B------:R-:W-:Y:S05]  /*27a0*/  BRA `(.L_x_19073) ;  /* 0x000001f000007947 */ /* 0x000fea0003800000 */
.L_x_19074:
        /* <DEDUP_REMOVED lines=15> */
.L_x_19080:
        /* <DEDUP_REMOVED lines=13> */
.L_x_19079:
[----:B------:R-:W-:Y:S05]  /*2970*/  BSYNC B1 ;  /* 0x0000000000017941 */ /* 0x000fea0003800000 */
.L_x_19078:
[----:B------:R-:W-:-:S04]  /*2980*/  FMUL.FTZ R13, R13, 1.1920928955078125e-07 ;  /* 0x340000000d0d7820 */ /* 0x000fc80000410000 */
[----:B------:R-:W-:Y:S02]  /*2990*/  FMUL.FTZ R15, R12, R13 ;  /* 0x0000000d0c0f7220 */ /* 0x000fe40000410000 */
.L_x_19073:
[----:B------:R-:W-:Y:S05]  /*29a0*/  BSYNC B0 ;  /* 0x0000000000007941 */ /* 0x000fea0003800000 */
.L_x_19072:
        /* <DEDUP_REMOVED lines=19> */
[----:B------:R-:W-:Y:S01]  /*2ae0*/  STG.E.128 [R12.64], R8 ;  /* 0x000000080c007986 */ /* 0x000fe2000c101d04 */
[----:B------:R-:W-:-:S04]  /*2af0*/  @P1 FADD.FTZ R15, R15, 1 ;  /* 0x3f8000000f0f1421 */ /* 0x000fc80000010000 */
[----:B------:R-:W-:-:S05]  /*2b00*/  @P0 IMAD.MOV.U32 R7, RZ, RZ, R15 ;  /* 0x000000ffff070224 */ /* 0x000fca00078e000f */
[----:B------:R-:W-:Y:S01]  /*2b10*/  STG.E.128 [R12.64+0x800], R4 ;  /* 0x000800040c007986 */ /* 0x000fe2000c101d04 */
[----:B------:R-:W-:Y:S05]  /*2b20*/  EXIT ;  /* 0x000000000000794d */ /* 0x000fea0003800000 */
.L_x_19008:
        /* <DEDUP_REMOVED lines=84> */
.L_x_19088:
[----:B------:R-:W-:Y:S01]  /*3070*/  FSETP.GEU.FTZ.AND P0, PT, R4, -R5, PT ;  /* 0x800000050400720b */ /* 0x000fe20003f1e000 */
[----:B------:R-:W-:-:S12]  /*3080*/  FADD.FTZ R3, R3, -1 ;  /* 0xbf80000003037421 */ /* 0x000fd80000010000 */
[----:B------:R-:W-:Y:S02]  /*3090*/  @!P0 FADD.FTZ R3, R3, -1 ;  /* 0xbf80000003038421 */ /* 0x000fe40000010000 */
.L_x_19087:
[----:B------:R-:W-:Y:S05]  /*30a0*/  BSYNC B2 ;  /* 0x0000000000027941 */ /* 0x000fea0003800000 */
.L_x_19086:
[----:B------:R-:W-:Y:S01]  /*30b0*/  FFMA.FTZ R2, -R5, R3, R2 ;  /* 0x0000000305027223 */ /* 0x000fe20000010102 */
[----:B------:R-:W-:Y:S05]  /*30c0*/  BRA `(.L_x_19084) ;  /* 0x000001f000007947 */ /* 0x000fea0003800000 */
.L_x_19085:
        /* <DEDUP_REMOVED lines=15> */
.L_x_19091:
        /* <DEDUP_REMOVED lines=13> */
.L_x_19090:
[----:B------:R-:W-:Y:S05]  /*3290*/  BSYNC B2 ;  /* 0x0000000000027941 */ /* 0x000fea0003800000 */
.L_x_19089:
[----:B------:R-:W-:-:S04]  /*32a0*/  FMUL.FTZ R3, R3, 1.1920928955078125e-07 ;  /* 0x3400000003037820 */ /* 0x000fc80000410000 */
[----:B------:R-:W-:Y:S02]  /*32b0*/  FMUL.FTZ R2, R2, R3 ;  /* 0x0000000302027220 */ /* 0x000fe40000410000 */
.L_x_19084:
[----:B------:R-:W-:Y:S05]  /*32c0*/  BSYNC B0 ;  /* 0x0000000000007941 */ /* 0x000fea0003800000 */
.L_x_19083:
        /* <DEDUP_REMOVED lines=19> */
.L_x_19082:
[----:B------:R-:W-:Y:S05]  /*3400*/  BSYNC B1 ;  /* 0x0000000000017941 */ /* 0x000fea0003800000 */
.L_x_19081:
        /* <DEDUP_REMOVED lines=32> */
.L_x_19099:
[----:B------:R-:W-:Y:S01]  /*3610*/  FSETP.GEU.FTZ.AND P0, PT, R6, -R7, PT ;  /* 0x800000070600720b */ /* 0x000fe20003f1e000 */
[----:B------:R-:W-:-:S12]  /*3620*/  FADD.FTZ R5, R5, -1 ;  /* 0xbf80000005057421 */ /* 0x000fd80000010000 */
[----:B------:R-:W-:Y:S02]  /*3630*/  @!P0 FADD.FTZ R5, R5, -1 ;  /* 0xbf80000005058421 */ /* 0x000fe40000010000 */
.L_x_19098:
[----:B------:R-:W-:Y:S05]  /*3640*/  BSYNC B2 ;  /* 0x0000000000027941 */ /* 0x000fea0003800000 */
.L_x_19097:
[----:B------:R-:W-:Y:S01]  /*3650*/  FFMA.FTZ R4, -R7, R5, R4 ;  /* 0x0000000507047223 */ /* 0x000fe20000010104 */
[----:B------:R-:W-:Y:S05]  /*3660*/  BRA `(.L_x_19095) ;  /* 0x000001f000007947 */ /* 0x000fea0003800000 */
.L_x_19096:
        /* <DEDUP_REMOVED lines=15> */
.L_x_19102:
        /* <DEDUP_REMOVED lines=13> */
.L_x_19101:
[----:B------:R-:W-:Y:S05]  /*3830*/  BSYNC B2 ;  /* 0x0000000000027941 */ /* 0x000fea0003800000 */
.L_x_19100:
[----:B------:R-:W-:-:S04]  /*3840*/  FMUL.FTZ R5, R5, 1.1920928955078125e-07 ;  /* 0x3400000005057820 */ /* 0x000fc80000410000 */
[----:B------:R-:W-:Y:S02]  /*3850*/  FMUL.FTZ R4, R4, R5 ;  /* 0x0000000504047220 */ /* 0x000fe40000410000 */
.L_x_19095:
[----:B------:R-:W-:Y:S05]  /*3860*/  BSYNC B0 ;  /* 0x0000000000007941 */ /* 0x000fea0003800000 */
.L_x_19094:
        /* <DEDUP_REMOVED lines=19> */
.L_x_19093:
[----:B------:R-:W-:Y:S05]  /*39a0*/  BSYNC B1 ;  /* 0x0000000000017941 */ /* 0x000fea0003800000 */
.L_x_19092:
        /* <DEDUP_REMOVED lines=32> */
.L_x_19110:
[----:B------:R-:W-:Y:S01]  /*3bb0*/  FSETP.GEU.FTZ.AND P0, PT, R7, -R8, PT ;  /* 0x800000080700720b */ /* 0x000fe20003f1e000 */
[----:B------:R-:W-:-:S12]  /*3bc0*/  FADD.FTZ R6, R6, -1 ;  /* 0xbf80000006067421 */ /* 0x000fd80000010000 */
[----:B------:R-:W-:Y:S02]  /*3bd0*/  @!P0 FADD.FTZ R6, R6, -1 ;  /* 0xbf80000006068421 */ /* 0x000fe40000010000 */
.L_x_19109:
[----:B------:R-:W-:Y:S05]  /*3be0*/  BSYNC B2 ;  /* 0x0000000000027941 */ /* 0x000fea0003800000 */
.L_x_19108:
[----:B------:R-:W-:Y:S01]  /*3bf0*/  FFMA.FTZ R5, -R8, R6, R5 ;  /* 0x0000000608057223 */ /* 0x000fe20000010105 */
[----:B------:R-:W-:Y:S05]  /*3c00*/  BRA `(.L_x_19106) ;  /* 0x000001f000007947 */ /* 0x000fea0003800000 */
.L_x_19107:
        /* <DEDUP_REMOVED lines=15> */
.L_x_19113:
        /* <DEDUP_REMOVED lines=13> */
.L_x_19112:
[----:B------:R-:W-:Y:S05]  /*3dd0*/  BSYNC B2 ;  /* 0x0000000000027941 */ /* 0x000fea0003800000 */
.L_x_19111:
[----:B------:R-:W-:-:S04]  /*3de0*/  FMUL.FTZ R6, R6, 1.1920928955078125e-07 ;  /* 0x3400000006067820 */ /* 0x000fc80000410000 */
[----:B------:R-:W-:Y:S02]  /*3df0*/  FMUL.FTZ R5, R5, R6 ;  /* 0x0000000605057220 */ /* 0x000fe40000410000 */
.L_x_19106:
[----:B------:R-:W-:Y:S05]  /*3e00*/  BSYNC B0 ;  /* 0x0000000000007941 */ /* 0x000fea0003800000 */
.L_x_19105:
        /* <DEDUP_REMOVED lines=19> */
.L_x_19104:
[----:B------:R-:W-:Y:S05]  /*3f40*/  BSYNC B1 ;  /* 0x0000000000017941 */ /* 0x000fea0003800000 */
.L_x_19103:
        /* <DEDUP_REMOVED lines=32> */
.L_x_19121:
[----:B------:R-:W-:Y:S01]  /*4150*/  FSETP.GEU.FTZ.AND P0, PT, R8, -R9, PT ;  /* 0x800000090800720b */ /* 0x000fe20003f1e000 */
[----:B------:R-:W-:-:S12]  /*4160*/  FADD.FTZ R6, R6, -1 ;  /* 0xbf80000006067421 */ /* 0x000fd80000010000 */
[----:B------:R-:W-:Y:S02]  /*4170*/  @!P0 FADD.FTZ R6, R6, -1 ;  /* 0xbf80000006068421 */ /* 0x000fe40000010000 */
.L_x_19120:
[----:B------:R-:W-:Y:S05]  /*4180*/  BSYNC B2 ;  /* 0x0000000000027941 */ /* 0x000fea0003800000 */
.L_x_19119:
[----:B------:R-:W-:Y:S01]  /*4190*/  FFMA.FTZ R7, -R9, R6, R7 ;  /* 0x0000000609077223 */ /* 0x000fe20000010107 */
[----:B------:R-:W-:Y:S05]  /*41a0*/  BRA `(.L_x_19117) ;  /* 0x000001f000007947 */ /* 0x000fea0003800000 */
.L_x_19118:
        /* <DEDUP_REMOVED lines=15> */
.L_x_19124:
        /* <DEDUP_REMOVED lines=13> */
.L_x_19123:
[----:B------:R-:W-:Y:S05]  /*4370*/  BSYNC B2 ;  /* 0x0000000000027941 */ /* 0x000fea0003800000 */
.L_x_19122:
[----:B------:R-:W-:-:S04]  /*4380*/  FMUL.FTZ R6, R6, 1.1920928955078125e-07 ;  /* 0x3400000006067820 */ /* 0x000fc80000410000 */
[----:B------:R-:W-:Y:S02]  /*4390*/  FMUL.FTZ R7, R7, R6 ;  /* 0x0000000607077220 */ /* 0x000fe40000410000 */
.L_x_19117:
[----:B------:R-:W-:Y:S05]  /*43a0*/  BSYNC B0 ;  /* 0x0000000000007941 */ /* 0x000fea0003800000 */
.L_x_19116:
        /* <DEDUP_REMOVED lines=19> */
.L_x_19115:
[----:B------:R-:W-:Y:S05]  /*44e0*/  BSYNC B1 ;  /* 0x0000000000017941 */ /* 0x000fea0003800000 */
.L_x_19114:
        /* <DEDUP_REMOVED lines=32> */
.L_x_19132:
[----:B------:R-:W-:Y:S01]  /*46f0*/  FSETP.GEU.FTZ.AND P0, PT, R9, -R10, PT ;  /* 0x8000000a0900720b */ /* 0x000fe20003f1e000 */
[----:B------:R-:W-:-:S12]  /*4700*/  FADD.FTZ R7, R7, -1 ;  /* 0xbf80000007077421 */ /* 0x000fd80000010000 */
[----:B------:R-:W-:Y:S02]  /*4710*/  @!P0 FADD.FTZ R7, R7, -1 ;  /* 0xbf80000007078421 */ /* 0x000fe40000010000 */
.L_x_19131:
[----:B------:R-:W-:Y:S05]  /*4720*/  BSYNC B2 ;  /* 0x0000000000027941 */ /* 0x000fea0003800000 */
.L_x_19130:
[----:B------:R-:W-:Y:S01]  /*4730*/  FFMA.FTZ R8, -R10, R7, R8 ;  /* 0x000000070a087223 */ /* 0x000fe20000010108 */
[----:B------:R-:W-:Y:S05]  /*4740*/  BRA `(.L_x_19128) ;  /* 0x000001f000007947 */ /* 0x000fea0003800000 */
.L_x_19129:
        /* <DEDUP_REMOVED lines=15> */
.L_x_19135:
        /* <DEDUP_REMOVED lines=13> */
.L_x_19134:
[----:B------:R-:W-:Y:S05]  /*4910*/  BSYNC B2 ;  /* 0x0000000000027941 */ /* 0x000fea0003800000 */
.L_x_19133:
[----:B------:R-:W-:-:S04]  /*4920*/  FMUL.FTZ R7, R7, 1.1920928955078125e-07 ;  /* 0x3400000007077820 */ /* 0x000fc80000410000 */
[----:B------:R-:W-:Y:S02]  /*4930*/  FMUL.FTZ R8, R8, R7 ;  /* 0x0000000708087220 */ /* 0x000fe40000410000 */
.L_x_19128:
[----:B------:R-:W-:Y:S05]  /*4940*/  BSYNC B0 ;  /* 0x0000000000007941 */ /* 0x000fea0003800000 */
.L_x_19127:
        /* <DEDUP_REMOVED lines=19> */
.L_x_19126:
[----:B------:R-:W-:Y:S05]  /*4a80*/  BSYNC B1 ;  /* 0x0000000000017941 */ /* 0x000fea0003800000 */
.L_x_19125:
        /* <DEDUP_REMOVED lines=32> */
.L_x_19143:
[----:B------:R-:W-:Y:S01]  /*4c90*/  FSETP.GEU.FTZ.AND P0, PT, R10, -R11, PT ;  /* 0x8000000b0a00720b */ /* 0x000fe20003f1e000 */
[----:B------:R-:W-:-:S12]  /*4ca0*/  FADD.FTZ R8, R8, -1 ;  /* 0xbf80000008087421 */ /* 0x000fd80000010000 */
[----:B------:R-:W-:Y:S02]  /*4cb0*/  @!P0 FADD.FTZ R8, R8, -1 ;  /* 0xbf80000008088421 */ /* 0x000fe40000010000 */
.L_x_19142:
[----:B------:R-:W-:Y:S05]  /*4cc0*/  BSYNC B2 ;  /* 0x0000000000027941 */ /* 0x000fea0003800000 */
.L_x_19141:
[----:B------:R-:W-:Y:S01]  /*4cd0*/  FFMA.FTZ R9, -R11, R8, R9 ;  /* 0x000000080b097223 */ /* 0x000fe20000010109 */
[----:B------:R-:W-:Y:S05]  /*4ce0*/  BRA `(.L_x_19139) ;  /* 0x000001f000007947 */ /* 0x000fea0003800000 */
.L_x_19140:
        /* <DEDUP_REMOVED lines=15> */
.L_x_19146:
        /* <DEDUP_REMOVED lines=13> */
.L_x_19145:
[----:B------:R-:W-:Y:S05]  /*4eb0*/  BSYNC B2 ;  /* 0x0000000000027941 */ /* 0x000fea0003800000 */
.L_x_19144:
[----:B------:R-:W-:-:S04]  /*4ec0*/  FMUL.FTZ R8, R8, 1.1920928955078125e-07 ;  /* 0x3400000008087820 */ /* 0x000fc80000410000 */
[----:B------:R-:W-:Y:S02]  /*4ed0*/  FMUL.FTZ R9, R9, R8 ;  /* 0x0000000809097220 */ /* 0x000fe40000410000 */
.L_x_19139:
[----:B------:R-:W-:Y:S05]  /*4ee0*/  BSYNC B0 ;  /* 0x0000000000007941 */ /* 0x000fea0003800000 */
.L_x_19138:
        /* <DEDUP_REMOVED lines=19> */
.L_x_19137:
[----:B------:R-:W-:Y:S05]  /*5020*/  BSYNC B1 ;  /* 0x0000000000017941 */ /* 0x000fea0003800000 */
.L_x_19136:
        /* <DEDUP_REMOVED lines=32> */
.L_x_19154:
[----:B------:R-:W-:Y:S01]  /*5230*/  FSETP.GEU.FTZ.AND P0, PT, R11, -R16, PT ;  /* 0x800000100b00720b */ /* 0x000fe20003f1e000 */
[----:B------:R-:W-:-:S12]  /*5240*/  FADD.FTZ R9, R9, -1 ;  /* 0xbf80000009097421 */ /* 0x000fd80000010000 */
[----:B------:R-:W-:Y:S02]  /*5250*/  @!P0 FADD.FTZ R9, R9, -1 ;  /* 0xbf80000009098421 */ /* 0x000fe40000010000 */
.L_x_19153:
[----:B------:R-:W-:Y:S05]  /*5260*/  BSYNC B2 ;  /* 0x0000000000027941 */ /* 0x000fea0003800000 */
.L_x_19152:
[----:B------:R-:W-:Y:S01]  /*5270*/  FFMA.FTZ R10, -R16, R9, R10 ;  /* 0x00000009100a7223 */ /* 0x000fe2000001010a */
[----:B------:R-:W-:Y:S05]  /*5280*/  BRA `(.L_x_19150) ;  /* 0x000001f000007947 */ /* 0x000fea0003800000 */
.L_x_19151:
        /* <DEDUP_REMOVED lines=15> */
.L_x_19157:
        /* <DEDUP_REMOVED lines=13> */
.L_x_19156:
[----:B------:R-:W-:Y:S05]  /*5450*/  BSYNC B2 ;  /* 0x0000000000027941 */ /* 0x000fea0003800000 */
.L_x_19155:
[----:B------:R-:W-:-:S04]  /*5460*/  FMUL.FTZ R9, R9, 1.1920928955078125e-07 ;  /* 0x3400000009097820 */ /* 0x000fc80000410000 */
[----:B------:R-:W-:Y:S02]  /*5470*/  FMUL.FTZ R10, R10, R9 ;  /* 0x000000090a0a7220 */ /* 0x000fe40000410000 */
.L_x_19150:
[----:B------:R-:W-:Y:S05]  /*5480*/  BSYNC B0 ;  /* 0x0000000000007941 */ /* 0x000fea0003800000 */
.L_x_19149:
        /* <DEDUP_REMOVED lines=19> */
.L_x_19148:
[----:B------:R-:W-:Y:S05]  /*55c0*/  BSYNC B1 ;  /* 0x0000000000017941 */ /* 0x000fea0003800000 */
.L_x_19147:
        /* <DEDUP_REMOVED lines=32> */
.L_x_19165:
[----:B------:R-:W-:Y:S01]  /*57d0*/  FSETP.GEU.FTZ.AND P0, PT, R15, -R16, PT ;  /* 0x800000100f00720b */ /* 0x000fe20003f1e000 */
[----:B------:R-:W-:-:S12]  /*57e0*/  FADD.FTZ R10, R10, -1 ;  /* 0xbf8000000a0a7421 */ /* 0x000fd80000010000 */
[----:B------:R-:W-:Y:S02]  /*57f0*/  @!P0 FADD.FTZ R10, R10, -1 ;  /* 0xbf8000000a0a8421 */ /* 0x000fe40000010000 */
.L_x_19164:
[----:B------:R-:W-:Y:S05]  /*5800*/  BSYNC B2 ;  /* 0x0000000000027941 */ /* 0x000fea0003800000 */
.L_x_19163:
[----:B------:R-:W-:Y:S01]  /*5810*/  FFMA.FTZ R11, -R16, R10, R11 ;  /* 0x0000000a100b7223 */ /* 0x000fe2000001010b */
[----:B------:R-:W-:Y:S05]  /*5820*/  BRA `(.L_x_19161) ;  /* 0x000001f000007947 */ /* 0x000fea0003800000 */
.L_x_19162:
        /* <DEDUP_REMOVED lines=15> */
.L_x_19168:
        /* <DEDUP_REMOVED lines=13> */
.L_x_19167:
[----:B------:R-:W-:Y:S05]  /*59f0*/  BSYNC B2 ;  /* 0x0000000000027941 */ /* 0x000fea0003800000 */
.L_x_19166:
[----:B------:R-:W-:-:S04]  /*5a00*/  FMUL.FTZ R10, R10, 1.1920928955078125e-07 ;  /* 0x340000000a0a7820 */ /* 0x000fc80000410000 */
[----:B------:R-:W-:Y:S02]  /*5a10*/  FMUL.FTZ R11, R11, R10 ;  /* 0x0000000a0b0b7220 */ /* 0x000fe40000410000 */
.L_x_19161:
[----:B------:R-:W-:Y:S05]  /*5a20*/  BSYNC B0 ;  /* 0x0000000000007941 */ /* 0x000fea0003800000 */
.L_x_19160:
        /* <DEDUP_REMOVED lines=19> */
.L_x_19159:
[----:B------:R-:W-:Y:S05]  /*5b60*/  BSYNC B1 ;  /* 0x0000000000017941 */ /* 0x000fea0003800000 */
.L_x_19158:
        /* <DEDUP_REMOVED lines=16> */
.L_x_19171:
[----:B------:R-:W-:-:S13]  /*5c70*/  ISETP.GE.AND P0, PT, R14, R13, PT ;  /* 0x0000000d0e00720c */ /* 0x000fda0003f06270 */
[----:B------:R-:W-:Y:S05]  /*5c80*/  @P0 BRA `(.L_x_19173) ;  /* 0x000000c000000947 */ /* 0x000fea0003800000 */
[----:B-1----:R-:W-:Y:S01]  /*5c90*/  IMAD.IADD R2, R0, 0x1, R14 ;  /* 0x0000000100027824 */ /* 0x002fe200078e020e */
[----:B------:R-:W-:Y:S01]  /*5ca0*/  IADD3 R14, R14, 0x80, RZ ;  /* 0x000000800e0e7810 */ /* 0x000fe20007ffe0ff */
[----:B------:R-:W-:-:S04]  /*5cb0*/  IMAD.MOV.U32 R3, RZ, RZ, 0x4 ;  /* 0x00000004ff037424 */ /* 0x000fc800078e00ff */
[----:B------:R-:W-:-:S05]  /*5cc0*/  IMAD.WIDE.U32 R2, R2, R3, c[0x0][0x178] ;  /* 0x00005e0002027625 */ /* 0x000fca00078e0003 */
[----:B------:R1:W-:Y:S02]  /*5cd0*/  STG.E [R2.64], R5 ;  /* 0x0000000502007986 */ /* 0x0003e4000c101904 */
.L_x_19172:
[----:B------:R-:W-:-:S13]  /*5ce0*/  ISETP.GE.AND P0, PT, R14, R13, PT ;  /* 0x0000000d0e00720c */ /* 0x000fda0003f06270 */
[----:B------:R-:W-:Y:S05]  /*5cf0*/  @P0 BRA `(.L_x_19174) ;  /* 0x000000c000000947 */ /* 0x000fea0003800000 */
[----:B-1----:R-:W-:Y:S01]  /*5d00*/  IMAD.IADD R2, R0, 0x1, R14 ;  /* 0x0000000100027824 */ /* 0x002fe200078e020e */
[----:B------:R-:W-:Y:S01]  /*5d10*/  IADD3 R14, R14, 0x80, RZ ;  /* 0x000000800e0e7810 */ /* 0x000fe20007ffe0ff */
[----:B------:R-:W-:-:S04]  /*5d20*/  IMAD.MOV.U32 R3, RZ, RZ, 0x4 ;  /* 0x00000004ff037424 */ /* 0x000fc800078e00ff */
[----:B------:R-:W-:-:S05]  /*5d30*/  IMAD.WIDE.U32 R2, R2, R3, c[0x0][0x178] ;  /* 0x00005e0002027625 */ /* 0x000fca00078e0003 */
[----:B------:R1:W-:Y:S02]  /*5d40*/  STG.E [R2.64], R6 ;  /* 0x0000000602007986 */ /* 0x0003e4000c101904 */
.L_x_19173:
[----:B------:R-:W-:-:S13]  /*5d50*/  ISETP.GE.AND P0, PT, R14, R13, PT ;  /* 0x0000000d0e00720c */ /* 0x000fda0003f06270 */
[----:B------:R-:W-:Y:S05]  /*5d60*/  @P0 BRA `(.L_x_19175) ;  /* 0x000000d000000947 */ /* 0x000fea0003800000 */
[----:B-1----:R-:W-:Y:S01]  /*5d70*/  HFMA2.MMA R3, -RZ, RZ, 0, 2.384185791015625e-07 ;  /* 0x00000004ff037435 */ /* 0x002fe200000001ff */
[----:B------:R-:W-:Y:S01]  /*5d80*/  IMAD.IADD R2, R0, 0x1, R14 ;  /* 0x0000000100027824 */ /* 0x000fe200078e020e */
[----:B------:R-:W-:-:S08]  /*5d90*/  IADD3 R14, R14, 0x80, RZ ;  /* 0x000000800e0e7810 */ /* 0x000fd00007ffe0ff */
[----:B------:R-:W-:-:S05]  /*5da0*/  IMAD.WIDE.U32 R2, R2, R3, c[0x0][0x178] ;  /* 0x00005e0002027625 */ /* 0x000fca00078e0003 */
[----:B------:R1:W-:Y:S02]  /*5db0*/  STG.E [R2.64], R7 ;  /* 0x0000000702007986 */ /* 0x0003e4000c101904 */
.L_x_19174:
        /* <DEDUP_REMOVED lines=8> */
.L_x_19175:
[----:B------:R-:W-:Y:S05]  /*5e40*/  BSYNC B1 ;  /* 0x0000000000017941 */ /* 0x000fea0003800000 */
.L_x_19170:
[----:B------:R-:W-:-:S13]  /*5e50*/  ISETP.GE.AND P0, PT, R14, R13, PT ;  /* 0x0000000d0e00720c */ /* 0x000fda0003f06270 */
[----:B-1----:R-:W-:Y:S01]  /*5e60*/  @!P0 IMAD.IADD R2, R0, 0x1, R14 ;  /* 0x0000000100028824 */ /* 0x002fe200078e020e */
[----:B------:R-:W-:Y:S01]  /*5e70*/  @!P0 IADD3 R14, R14, 0x80, RZ ;  /* 0x000000800e0e8810 */ /* 0x000fe20007ffe0ff */
[----:B------:R-:W-:-:S04]  /*5e80*/  @!P0 IMAD.MOV.U32 R3, RZ, RZ, 0x4 ;  /* 0x00000004ff038424 */ /* 0x000fc800078e00ff */
[----:B------:R-:W-:-:S05]  /*5e90*/  @!P0 IMAD.WIDE.U32 R2, R2, R3, c[0x0][0x178] ;  /* 0x00005e0002028625 */ /* 0x000fca00078e0003 */
[----:B------:R1:W-:Y:S02]  /*5ea0*/  @!P0 STG.E [R2.64], R9 ;  /* 0x0000000902008986 */ /* 0x0003e4000c101904 */
.L_x_19176:
[----:B------:R-:W-:Y:S05]  /*5eb0*/  BSYNC B0 ;  /* 0x0000000000007941 */ /* 0x000fea0003800000 */
.L_x_19169:
        /* <DEDUP_REMOVED lines=8> */
.L_x_19177:
        /* <DEDUP_REMOVED lines=12> */
.L_x_32645:


//--------------------- .text._ZN2at6native29vectorized_elementwise_kernelILi8EZZZNS0_15binary_internal21div_floor_kernel_cudaERNS_18TensorIteratorBaseEENKUlvE0_clEvENKUlvE0_clEvEUlfE_St5arrayIPcLm2EEEEviT0_T1_ --------------------------
	.section	.text._ZN2at6native29vectorized_elementwise_kernelILi8EZZZNS0_15binary_internal21div_floor_kernel_cudaERNS_18TensorIteratorBaseEENKUlvE0_clEvENKUlvE0_clEvEUlfE_St5arrayIPcLm2EEEEviT0_T1_,"ax",@progbits
	.sectioninfo	@"SHI_REGISTERS=4"
	.align	128
        .global         _ZN2at6native29vectorized_elementwise_kernelILi8EZZZNS0_15binary_internal21div_floor_kernel_cudaERNS_18TensorIteratorBaseEENKUlvE0_clEvENKUlvE0_clEvEUlfE_St5arrayIPcLm2EEEEviT0_T1_
        .type           _ZN2at6native29vectorized_elementwise_kernelILi8EZZZNS0_15binary_internal21div_floor_kernel_cudaERNS_18TensorIteratorBaseEENKUlvE0_clEvENKUlvE0_clEvEUlfE_St5arrayIPcLm2EEEEviT0_T1_,@function
        .size           _ZN2at6native29vectorized_elementwise_kernelILi8EZZZNS0_15binary_internal21div_floor_kernel_cudaERNS_18TensorIteratorBaseEENKUlvE0_clEvENKUlvE0_clEvEUlfE_St5arrayIPcLm2EEEEviT0_T1_,(.L_x_32646 - _ZN2at6native29vectorized_elementwise_kernelILi8EZZZNS0_15binary_internal21div_floor_kernel_cudaERNS_18TensorIteratorBaseEENKUlvE0_clEvENKUlvE0_clEvEUlfE_St5arrayIPcLm2EEEEviT0_T1_)
        .other          _ZN2at6native29vectorized_elementwise_kernelILi8EZZZNS0_15binary_internal21div_floor_kernel_cudaERNS_18TensorIteratorBaseEENKUlvE0_clEvENKUlvE0_clEvEUlfE_St5arrayIPcLm2EEEEviT0_T1_,@"STO_CUDA_ENTRY STV_DEFAULT"
_ZN2at6native29vectorized_elementwise_kernelILi8EZZZNS0_15binary_internal21div_floor_kernel_cudaERNS_18TensorIteratorBaseEENKUlvE0_clEvENKUlvE0_clEvEUlfE_St5arrayIPcLm2EEEEviT0_T1_:
.text._ZN2at6native29vectorized_elementwise_kernelILi8EZZZNS0_15binary_internal21div_floor_kernel_cudaERNS_18TensorIteratorBaseEENKUlvE0_clEvENKUlvE0_clEvEUlfE_St5arrayIPcLm2EEEEviT0_T1_:
[----:B------:R-:W-:Y:S02]  /*0000*/  MOV R1, c[0x0][0x28] ;  /* 0x00000a0000017a02 */ /* 0x000fe40000000f00 */
[----:B------:R-:W-:Y:S05]  /*0010*/  EXIT ;  /* 0x000000000000794d */ /* 0x000fea0003800000 */
.L_x_19178:
        /* <DEDUP_REMOVED lines=14> */
.L_x_32646:


//--------------------- .text._ZN2at6native18elementwise_kernelILi128ELi4EZNS0_15gpu_kernel_implIZZZNS0_15binary_internal21div_floor_kernel_cudaERNS_18TensorIteratorBaseEENKUlvE0_clEvENKUlvE_clEvEUldE_EEvS5_RKT_EUliE_EEviT1_ --------------------------
	.section	.text._ZN2at6native18elementwise_kernelILi128ELi4EZNS0_15gpu_kernel_implIZZZNS0_15binary_internal21div_floor_kernel_cudaERNS_18TensorIteratorBaseEENKUlvE0_clEvENKUlvE_clEvEUldE_EEvS5_RKT_EUliE_EEviT1_,"ax",@progbits
	.sectioninfo	@"SHI_REGISTERS=24"
	.align	128
        .global         _ZN2at6native18elementwise_kernelILi128ELi4EZNS0_15gpu_kernel_implIZZZNS0_15binary_internal21div_floor_kernel_cudaERNS_18TensorIteratorBaseEENKUlvE0_clEvENKUlvE_clEvEUldE_EEvS5_RKT_EUliE_EEviT1_
        .type           _ZN2at6native18elementwise_kernelILi128ELi4EZNS0_15gpu_kernel_implIZZZNS0_15binary_internal21div_floor_kernel_cudaERNS_18TensorIteratorBaseEENKUlvE0_clEvENKUlvE_clEvEUldE_EEvS5_RKT_EUliE_EEviT1_,@function
        .size           _ZN2at6native18elementwise_kernelILi128ELi4EZNS0_15gpu_kernel_implIZZZNS0_15binary_internal21div_floor_kernel_cudaERNS_18TensorIteratorBaseEENKUlvE0_clEvENKUlvE_clEvEUldE_EEvS5_RKT_EUliE_EEviT1_,(.L_x_32647 - _ZN2at6native18elementwise_kernelILi128ELi4EZNS0_15gpu_kernel_implIZZZNS0_15binary_internal21div_floor_kernel_cudaERNS_18TensorIteratorBaseEENKUlvE0_clEvENKUlvE_clEvEUldE_EEvS5_RKT_EUliE_EEviT1_)
        .other          _ZN2at6native18elementwise_kernelILi128ELi4EZNS0_15gpu_kernel_implIZZZNS0_15binary_internal21div_floor_kernel_cudaERNS_18TensorIteratorBaseEENKUlvE0_clEvENKUlvE_clEvEUldE_EEvS5_RKT_EUliE_EEviT1_,@"STO_CUDA_ENTRY STV_DEFAULT"
_ZN2at6native18elementwise_kernelILi128ELi4EZNS0_15gpu_kernel_implIZZZNS0_15binary_internal21div_floor_kernel_cudaERNS_18TensorIteratorBaseEENKUlvE0_clEvENKUlvE_clEvEUldE_EEvS5_RKT_EUliE_EEviT1_:
.text._ZN2at6native18elementwise_kernelILi128ELi4EZNS0_15gpu_kernel_implIZZZNS0_15binary_internal21div_floor_kernel_cudaERNS_18TensorIteratorBaseEENKUlvE0_clEvENKUlvE_clEvEUldE_EEvS5_RKT_EUliE_EEviT1_:
        /* <DEDUP_REMOVED lines=235> */
.L_x_19181:
        /* <DEDUP_REMOVED lines=17> */
[----:B--2---:R-:W0:Y:S01]  /*0fc0*/  I2F.F64.S16 R2, R2 ;  /* 0x0000000200027312 */ /* 0x004e220000101c00 */
[----:B------:R-:W-:Y:S05]  /*0fd0*/  BRA `(.L_x_19187) ;  /* 0x00000e2000007947 */ /* 0x000fea0003800000 */
.L_x_19185:
[----:B------:R-:W2:Y:S02]  /*0fe0*/  LDG.E.U8 R2, [R4.64] ;  /* 0x0000002404027981 */ /* 0x000ea4000c1e1100 */
[----:B--2---:R-:W0:Y:S01]  /*0ff0*/  I2F.F64.U16 R2, R2 ;  /* 0x0000000200027312 */ /* 0x004e220000101800 */
[----:B------:R-:W-:Y:S05]  /*1000*/  BRA `(.L_x_19187) ;  /* 0x00000df000007947 */ /* 0x000fea0003800000 */
.L_x_19184:
        /* <DEDUP_REMOVED lines=9> */
.L_x_19189:
[----:B------:R-:W2:Y:S02]  /*10a0*/  LDG.E R2, [R4.64] ;  /* 0x0000002404027981 */ /* 0x000ea4000c1e1900 */
[----:B--2---:R-:W0:Y:S01]  /*10b0*/  I2F.F64 R2, R2 ;  /* 0x0000000200027312 */ /* 0x004e220000201c00 */
[----:B------:R-:W-:Y:S05]  /*10c0*/  BRA `(.L_x_19187) ;  /* 0x00000d3000007947 */ /* 0x000fea0003800000 */
.L_x_19188:
[----:B------:R-:W2:Y:S02]  /*10d0*/  LDG.E.U16 R2, [R4.64] ;  /* 0x0000002404027981 */ /* 0x000ea4000c1e1500 */
[----:B--2---:R-:W0:Y:S01]  /*10e0*/  I2F.F64.S16 R2, R2 ;  /* 0x0000000200027312 */ /* 0x004e220000101c00 */
[----:B------:R-:W-:Y:S05]  /*10f0*/  BRA `(.L_x_19187) ;  /* 0x00000d0000007947 */ /* 0x000fea0003800000 */
.L_x_19183:
        /* <DEDUP_REMOVED lines=10> */
.L_x_19191:
[----:B------:R-:W2:Y:S02]  /*11a0*/  LDG.E.U16 R0, [R4.64] ;  /* 0x0000002404007981 */ /* 0x000ea4000c1e1500 */
[----:B--2---:R-:W-:-:S05]  /*11b0*/  HADD2.F32 R0, -RZ, R0.H0_H0 ;  /* 0x20000000ff007230 */ /* 0x004fca0000004100 */
[----:B------:R-:W-:-:S04]  /*11c0*/  FMUL.FTZ R0, R0, 1 ;  /* 0x3f80000000007820 */ /* 0x000fc80000410000 */
[----:B------:R0:W1:Y:S01]  /*11d0*/  F2F.F64.F32 R2, R0 ;  /* 0x0000000000027310 */ /* 0x0000620000201800 */
[----:B------:R-:W-:Y:S05]  /*11e0*/  BRA `(.L_x_19187) ;  /* 0x00000c1000007947 */ /* 0x000fea0003800000 */
.L_x_19190:
        /* <DEDUP_REMOVED lines=10> */
.L_x_19193:
[----:B------:R-:W2:Y:S02]  /*1290*/  LDG.E.U16 R4, [R4.64] ;  /* 0x0000002404047981 */ /* 0x000ea4000c1e1500 */
[----:B--2---:R-:W-:-:S05]  /*12a0*/  HADD2.F32 R0, -RZ, R4.H0_H0 ;  /* 0x20000004ff007230 */ /* 0x004fca0000004100 */
[----:B------:R-:W-:-:S04]  /*12b0*/  FMUL.FTZ R0, R0, 1 ;  /* 0x3f80000000007820 */ /* 0x000fc80000410000 */
[----:B------:R0:W1:Y:S01]  /*12c0*/  F2F.F64.F32 R2, R0 ;  /* 0x0000000000027310 */ /* 0x0000620000201800 */
[----:B------:R-:W-:Y:S05]  /*12d0*/  BRA `(.L_x_19187) ;  /* 0x00000b2000007947 */ /* 0x000fea0003800000 */
.L_x_19192:
[----:B------:R0:W5:Y:S01]  /*12e0*/  LDG.E.64 R2, [R4.64] ;  /* 0x0000002404027981 */ /* 0x000162000c1e1b00 */
[----:B------:R-:W-:Y:S05]  /*12f0*/  BRA `(.L_x_19187) ;  /* 0x00000b0000007947 */ /* 0x000fea0003800000 */
.L_x_19182:
        /* <DEDUP_REMOVED lines=13> */
.L_x_19196:
[----:B------:R0:W5:Y:S01]  /*13d0*/  LDG.E.64 R2, [R4.64] ;  /* 0x0000002404027981 */ /* 0x000162000c1e1b00 */
[----:B------:R-:W-:Y:S05]  /*13e0*/  BRA `(.L_x_19187) ;  /* 0x00000a1000007947 */ /* 0x000fea0003800000 */
.L_x_19195:
        /* <DEDUP_REMOVED lines=25> */
[----:B------:R-:W-:-:S06]  /*1580*/  FMUL.FTZ R3, R3, 1 ;  /* 0x3f80000003037820 */ /* 0x000fcc0000410000 */
[----:B------:R-:W0:Y:S01]  /*1590*/  F2F.F64.F32 R2, R3 ;  /* 0x0000000300027310 */ /* 0x000e220000201800 */
[----:B------:R-:W-:Y:S05]  /*15a0*/  BRA `(.L_x_19187) ;  /* 0x0000085000007947 */ /* 0x000fea0003800000 */
.L_x_19198:
        /* <DEDUP_REMOVED lines=12> */
[----:B------:R-:W-:-:S06]  /*1670*/  FMUL.FTZ R2, R2, 1 ;  /* 0x3f80000002027820 */ /* 0x000fcc0000410000 */
[----:B------:R-:W0:Y:S01]  /*1680*/  F2F.F64.F32 R2, R2 ;  /* 0x0000000200027310 */ /* 0x000e220000201800 */
[----:B------:R-:W-:Y:S05]  /*1690*/  BRA `(.L_x_19187) ;  /* 0x0000076000007947 */ /* 0x000fea0003800000 */
.L_x_19197:
[----:B------:R-:W2:Y:S02]  /*16a0*/  LDG.E.U16 R0, [R4.64] ;  /* 0x0000002404007981 */ /* 0x000ea4000c1e1500 */
[----:B--2---:R-:W-:-:S05]  /*16b0*/  PRMT R0, RZ, 0x5410, R0 ;  /* 0x00005410ff007816 */ /* 0x004fca0000000000 */
[----:B------:R-:W-:-:S04]  /*16c0*/  FMUL.FTZ R0, R0, 1 ;  /* 0x3f80000000007820 */ /* 0x000fc80000410000 */
[----:B------:R0:W1:Y:S01]  /*16d0*/  F2F.F64.F32 R2, R0 ;  /* 0x0000000000027310 */ /* 0x0000620000201800 */
[----:B------:R-:W-:Y:S05]  /*16e0*/  BRA `(.L_x_19187) ;  /* 0x0000071000007947 */ /* 0x000fea0003800000 */
.L_x_19194:
        /* <DEDUP_REMOVED lines=9> */
[----:B--2---:R-:W0:Y:S01]  /*1780*/  I2F.F64.U16 R2, R2 ;  /* 0x0000000200027312 */ /* 0x004e220000101800 */
[----:B------:R-:W-:Y:S05]  /*1790*/  BRA `(.L_x_19187) ;  /* 0x0000066000007947 */ /* 0x000fea0003800000 */
.L_x_19201:
        /* <DEDUP_REMOVED lines=21> */
.L_x_19205:
[----:B------:R-:W-:Y:S05]  /*18f0*/  BSYNC B1 ;  /* 0x0000000000017941 */ /* 0x000fea0003800000 */
.L_x_19204:
[----:B------:R-:W-:Y:S01]  /*1900*/  LEA R3, R0, 0x3b800000, 0x17 ;  /* 0x3b80000000037811 */ /* 0x000fe200078eb8ff */
[----:B------:R-:W-:-:S05]  /*1910*/  IMAD.SHL.U32 R0, R2, 0x100000, RZ ;  /* 0x0010000002007824 */ /* 0x000fca00078e00ff */
[----:B------:R-:W-:Y:S02]  /*1920*/  LOP3.LUT R0, R3, R0, R4, 0xfe, !PT ;  /* 0x0000000003007212 */ /* 0x000fe400078efe04 */
.L_x_19203:
[----:B------:R-:W-:Y:S05]  /*1930*/  BSYNC B0 ;  /* 0x0000000000007941 */ /* 0x000fea0003800000 */
.L_x_19202:
[----:B------:R-:W-:-:S04]  /*1940*/  FMUL.FTZ R0, R0, 1 ;  /* 0x3f80000000007820 */ /* 0x000fc80000410000 */
[----:B------:R0:W1:Y:S01]  /*1950*/  F2F.F64.F32 R2, R0 ;  /* 0x0000000000027310 */ /* 0x0000620000201800 */
[----:B------:R-:W-:Y:S05]  /*1960*/  BRA `(.L_x_19187) ;  /* 0x0000049000007947 */ /* 0x000fea0003800000 */
.L_x_19200:
        /* <DEDUP_REMOVED lines=21> */
.L_x_19209:
[----:B------:R-:W-:Y:S05]  /*1ac0*/  BSYNC B1 ;  /* 0x0000000000017941 */ /* 0x000fea0003800000 */
.L_x_19208:
[----:B------:R-:W-:Y:S01]  /*1ad0*/  LEA R3, R0, 0x37800000, 0x17 ;  /* 0x3780000000037811 */ /* 0x000fe200078eb8ff */
[----:B------:R-:W-:-:S05]  /*1ae0*/  IMAD.SHL.U32 R0, R2, 0x200000, RZ ;  /* 0x0020000002007824 */ /* 0x000fca00078e00ff */
[----:B------:R-:W-:Y:S02]  /*1af0*/  LOP3.LUT R0, R3, R0, R4, 0xfe, !PT ;  /* 0x0000000003007212 */ /* 0x000fe400078efe04 */
.L_x_19207:
[----:B------:R-:W-:Y:S05]  /*1b00*/  BSYNC B0 ;  /* 0x0000000000007941 */ /* 0x000fea0003800000 */
.L_x_19206:
[----:B------:R-:W-:-:S04]  /*1b10*/  FMUL.FTZ R0, R0, 1 ;  /* 0x3f80000000007820 */ /* 0x000fc80000410000 */
[----:B------:R0:W1:Y:S01]  /*1b20*/  F2F.F64.F32 R2, R0 ;  /* 0x0000000000027310 */ /* 0x0000620000201800 */
[----:B------:R-:W-:Y:S05]  /*1b30*/  BRA `(.L_x_19187) ;  /* 0x000002c000007947 */ /* 0x000fea0003800000 */
.L_x_19199:
        /* <DEDUP_REMOVED lines=14> */
.L_x_19213:
[----:B------:R-:W-:Y:S05]  /*1c20*/  BSYNC B0 ;  /* 0x0000000000007941 */ /* 0x000fea0003800000 */
.L_x_19212:
[----:B------:R-:W-:-:S04]  /*1c30*/  FMUL.FTZ R0, R0, 1 ;  /* 0x3f80000000007820 */ /* 0x000fc80000410000 */
[----:B------:R0:W1:Y:S01]  /*1c40*/  F2F.F64.F32 R2, R0 ;  /* 0x0000000000027310 */ /* 0x0000620000201800 */
[----:B------:R-:W-:Y:S05]  /*1c50*/  BRA `(.L_x_19187) ;  /* 0x000001a000007947 */ /* 0x000fea0003800000 */
.L_x_19186:
        /* <DEDUP_REMOVED lines=21> */
.L_x_19211:
[----:B------:R-:W2:Y:S02]  /*1db0*/  LDG.E.64 R2, [R4.64] ;  /* 0x0000002404027981 */ /* 0x000ea4000c1e1b00 */
[----:B--2---:R-:W0:Y:S01]  /*1dc0*/  I2F.F64.U64 R2, R2 ;  /* 0x0000000200027312 */ /* 0x004e220000301800 */
[----:B------:R-:W-:Y:S05]  /*1dd0*/  BRA `(.L_x_19187) ;  /* 0x0000002000007947 */ /* 0x000fea0003800000 */
.L_x_19210:
[----:B------:R-:W2:Y:S02]  /*1de0*/  LDG.E R2, [R4.64] ;  /* 0x0000002404027981 */ /* 0x000ea4000c1e1900 */
[----:B--2---:R-:W0:Y:S02]  /*1df0*/  I2F.F64.U32 R2, R2 ;  /* 0x0000000200027312 */ /* 0x004e240000201800 */
.L_x_19187:
[----:B0-----:R-:W-:Y:S01]  /*1e00*/  IMAD.MOV.U32 R5, RZ, RZ, c[0x0][0x374] ;  /* 0x0000dd00ff057624 */ /* 0x001fe200078e00ff */
[----:B-1---5:R-:W-:Y:S01]  /*1e10*/  LOP3.LUT R7, R3, 0x7fffffff, RZ, 0xc0, !PT ;  /* 0x7fffffff03077812 */ /* 0x022fe200078ec0ff */
        /* <DEDUP_REMOVED lines=38> */
.L_x_19220:
        /* <DEDUP_REMOVED lines=12> */
.L_x_19219:
[----:B------:R-:W-:Y:S02]  /*2140*/  IMAD.MOV.U32 R8, RZ, RZ, R9 ;  /* 0x000000ffff087224 */ /* 0x000fe400078e0009 */
.L_x_19218:
[----:B------:R-:W-:Y:S05]  /*2150*/  BSYNC B1 ;  /* 0x0000000000017941 */ /* 0x000fea0003800000 */
.L_x_19217:
        /* <DEDUP_REMOVED lines=13> */
.L_x_19226:
        /* <DEDUP_REMOVED lines=33> */
.L_x_19225:
[----:B------:R-:W-:Y:S02]  /*2440*/  IMAD.MOV.U32 R8, RZ, RZ, R10 ;  /* 0x000000ffff087224 */ /* 0x000fe400078e000a */
.L_x_19224:
[----:B------:R-:W-:Y:S05]  /*2450*/  BSYNC B2 ;  /* 0x0000000000027941 */ /* 0x000fea0003800000 */
.L_x_19223:
[----:B------:R-:W-:-:S13]  /*2460*/  ISETP.GE.U32.AND P0, PT, R9, 0xc, PT ;  /* 0x0000000c0900780c */ /* 0x000fda0003f06070 */
[----:B------:R-:W-:Y:S05]  /*2470*/  @!P0 BRA `(.L_x_19222) ;  /* 0x0000076000008947 */ /* 0x000fea0003800000 */
[----:B------:R-:W-:Y:S02]  /*2480*/  BSSY B2, `(.L_x_19227) ;  /* 0x0000074000027945 */ /* 0x000fe40003800000 */
.L_x_19228:
        /* <DEDUP_REMOVED lines=116> */
.L_x_19227:
[----:B------:R-:W-:Y:S02]  /*2bd0*/  IMAD.MOV.U32 R15, RZ, RZ, R9 ;  /* 0x000000ffff0f7224 */ /* 0x000fe400078e0009 */
.L_x_19222:
[----:B------:R-:W-:Y:S05]  /*2be0*/  BSYNC B1 ;  /* 0x0000000000017941 */ /* 0x000fea0003800000 */
.L_x_19221:
        /* <DEDUP_REMOVED lines=20> */
.L_x_19230:
[----:B------:R-:W-:Y:S05]  /*2d30*/  BSYNC B1 ;  /* 0x0000000000017941 */ /* 0x000fea0003800000 */
.L_x_19229:
[----:B------:R-:W-:Y:S02]  /*2d40*/  IMAD.MOV.U32 R9, RZ, RZ, R11 ;  /* 0x000000ffff097224 */ /* 0x000fe400078e000b */
[----:B------:R-:W-:-:S03]  /*2d50*/  IMAD.MOV.U32 R8, RZ, RZ, R6 ;  /* 0x000000ffff087224 */ /* 0x000fc600078e0006 */
[----:B------:R-:W-:Y:S01]  /*2d60*/  LOP3.LUT R9, R9, 0x80000000, R3, 0xb8, !PT ;  /* 0x8000000009097812 */ /* 0x000fe200078eb803 */
[----:B------:R-:W-:Y:S05]  /*2d70*/  BRA `(.L_x_19216) ;  /* 0x0000006000007947 */ /* 0x000fea0003800000 */
.L_x_19215:
[----:B------:R-:W0:-:S06]  /*2d80*/  DSETP.GTU.AND P0, PT, R4, +INF , PT ;  /* 0x7ff000000400742a */ /* 0x000e0c0003f0c000 */
[----:B0-----:R-:W0:-:S14]  /*2d90*/  DSETP.LE.AND P0, PT, R6, +INF , !P0 ;  /* 0x7ff000000600742a */ /* 0x001e1c0004703000 */
[----:B0-----:R-:W0:-:S04]  /*2da0*/  @P0 DSETP.NEU.AND P1, PT, R6, +INF , PT ;  /* 0x7ff000000600042a */ /* 0x001e080003f2d000 */
[----:B------:R1:W2:-:S06]  /*2db0*/  @!P0 DADD R8, R2, c[0x0][0x370] ;  /* 0x0000dc0002088629 */ /* 0x00028c0000000000 */
[----:B0-----:R-:W-:Y:S02]  /*2dc0*/  @P0 FSEL R8, R2, RZ, P1 ;  /* 0x000000ff02080208 */ /* 0x001fe40000800000 */
[----:B------:R-:W-:Y:S02]  /*2dd0*/  @P0 FSEL R9, R3, -QNAN , P1 ;  /* 0xfff8000003090808 */ /* 0x000fe40000800000 */
.L_x_19216:
[----:B-12---:R-:W-:Y:S05]  /*2de0*/  BSYNC B0 ;  /* 0x0000000000007941 */ /* 0x006fea0003800000 */
.L_x_19214:
[C---:B------:R-:W-:Y:S01]  /*2df0*/  DSETP.NEU.AND P1, PT, R8.reuse, RZ, PT ;  /* 0x000000ff0800722a */ /* 0x040fe20003f2d000 */
[----:B------:R-:W-:Y:S01]  /*2e00*/  PLOP3.LUT P0, PT, PT, PT, PT, 0x8, 0x0 ;  /* 0x000000000000781c */ /* 0x000fe20003f0e170 */
[----:B------:R-:W0:Y:S02]  /*2e10*/  LDC.U8 R12, c[0x0][0x388] ;  /* 0x0000e200ff0c7b82 */ /* 0x000e240000000000 */
[----:B------:R-:W1:-:S06]  /*2e20*/  DADD R4, -R8, R2 ;  /* 0x0000000008047229 */ /* 0x000e4c0000000102 */
[----:B-1----:R-:W1:-:S04]  /*2e30*/  DMUL R4, R4, c[0x0][0x378] ;  /* 0x0000de0004047a28 */ /* 0x002e480000000000 */
[----:B------:R-:W2:-:S04]  /*2e40*/  @P1 DSETP.LEU.AND P2, PT, RZ, c[0x0][0x370], PT ;  /* 0x0000dc00ff00162a */ /* 0x000e880003f4b000 */
[----:B-1----:R-:W-:-:S04]  /*2e50*/  DADD R6, R4, -1 ;  /* 0xbff0000004067429 */ /* 0x002fc80000000000 */
[----:B--2---:R-:W1:Y:S01]  /*2e60*/  @P1 DSETP.LT.XOR P0, PT, R8, RZ, !P2 ;  /* 0x000000ff0800122a */ /* 0x004e620005701800 */
[----:B0-----:R-:W-:-:S04]  /*2e70*/  PRMT R0, R12, 0x9910, RZ ;  /* 0x000099100c007816 */ /* 0x001fc800000000ff */
[----:B------:R-:W-:-:S09]  /*2e80*/  ISETP.GT.AND P2, PT, R0, 0x9, PT ;  /* 0x000000090000780c */ /* 0x000fd20003f44270 */
[----:B-1----:R-:W-:Y:S02]  /*2e90*/  FSEL R10, R6, R4, P0 ;  /* 0x00000004060a7208 */ /* 0x002fe40000000000 */
[----:B------:R-:W-:-:S06]  /*2ea0*/  FSEL R11, R7, R5, P0 ;  /* 0x00000005070b7208 */ /* 0x000fcc0000000000 */
[----:B------:R-:W0:-:S14]  /*2eb0*/  DSETP.NEU.AND P1, PT, R10, RZ, PT ;  /* 0x000000ff0a00722a */ /* 0x000e1c0003f2d000 */
[----:B0-----:R-:W0:Y:S01]  /*2ec0*/  @P1 FRND.F64.FLOOR R4, R10 ;  /* 0x0000000a00041313 */ /* 0x001e220000305800 */
[----:B------:R-:W1:-:S10]  /*2ed0*/  @!P1 DMUL R8, R2, c[0x0][0x378] ;  /* 0x0000de0002089a28 */ /* 0x000e540000000000 */
[----:B-1----:R-:W-:Y:S01]  /*2ee0*/  @!P1 LOP3.LUT R8, RZ, 0x80000000, R9, 0xb8, !PT ;  /* 0x80000000ff089812 */ /* 0x002fe200078eb809 */
[----:B0-----:R-:W0:-:S04]  /*2ef0*/  @P1 DADD R2, R10, -R4 ;  /* 0x000000000a021229 */ /* 0x001e080000000804 */
[----:B------:R-:W-:-:S04]  /*2f00*/  @P1 DADD R6, R4, 1 ;  /* 0x3ff0000004061429 */ /* 0x000fc80000000000 */
[----:B0-----:R-:W0:-:S06]  /*2f10*/  @P1 DSETP.GT.AND P0, PT, R2, 0.5, PT ;  /* 0x3fe000000200142a */ /* 0x001e0c0003f04000 */
[----:B0-----:R-:W-:Y:S01]  /*2f20*/  @P1 FSEL R2, R6, R4, P0 ;  /* 0x0000000406021208 */ /* 0x001fe20000000000 */
[----:B------:R-:W-:Y:S01]  /*2f30*/  @!P1 IMAD.MOV.U32 R4, RZ, RZ, RZ ;  /* 0x000000ffff049224 */ /* 0x000fe200078e00ff */
[----:B------:R-:W-:Y:S01]  /*2f40*/  @P1 FSEL R7, R7, R5, P0 ;  /* 0x0000000507071208 */ /* 0x000fe20000000000 */
[----:B------:R-:W-:Y:S02]  /*2f50*/  @!P1 IMAD.MOV.U32 R5, RZ, RZ, R8 ;  /* 0x000000ffff059224 */ /* 0x000fe400078e0008 */
[----:B------:R-:W-:Y:S02]  /*2f60*/  @P1 IMAD.MOV.U32 R4, RZ, RZ, R2 ;  /* 0x000000ffff041224 */ /* 0x000fe400078e0002 */
        /* <DEDUP_REMOVED lines=13> */
.L_x_19234:
[----:B------:R-:W0:Y:S02]  /*3040*/  F2I.S64.F64.TRUNC R4, R4 ;  /* 0x0000000400047311 */ /* 0x000e24000030d900 */
[----:B0-----:R-:W-:-:S05]  /*3050*/  IMAD.MOV.U32 R3, RZ, RZ, R4 ;  /* 0x000000ffff037224 */ /* 0x001fca00078e0004 */
[----:B------:R0:W-:Y:S01]  /*3060*/  STG.E.U8 [R16.64], R3 ;  /* 0x0000000310007986 */ /* 0x0001e2000c101124 */
[----:B------:R-:W-:Y:S05]  /*3070*/  BRA `(.L_x_19236) ;  /* 0x00000ed000007947 */ /* 0x000fea0003800000 */
.L_x_19233:
        /* <DEDUP_REMOVED lines=9> */
.L_x_19238:
[----:B------:R-:W0:Y:S02]  /*3110*/  F2I.F64.TRUNC R5, R4 ;  /* 0x0000000400057311 */ /* 0x000e24000030d100 */
[----:B0-----:R0:W-:Y:S01]  /*3120*/  STG.E [R16.64], R5 ;  /* 0x0000000510007986 */ /* 0x0011e2000c101924 */
[----:B------:R-:W-:Y:S05]  /*3130*/  BRA `(.L_x_19236) ;  /* 0x00000e1000007947 */ /* 0x000fea0003800000 */
.L_x_19237:
[----:B------:R-:W0:Y:S02]  /*3140*/  F2I.F64.TRUNC R5, R4 ;  /* 0x0000000400057311 */ /* 0x000e24000030d100 */
[----:B0-----:R0:W-:Y:S01]  /*3150*/  STG.E.U16 [R16.64], R5 ;  /* 0x0000000510007986 */ /* 0x0011e2000c101524 */
[----:B------:R-:W-:Y:S05]  /*3160*/  BRA `(.L_x_19236) ;  /* 0x00000de000007947 */ /* 0x000fea0003800000 */
.L_x_19232:
        /* <DEDUP_REMOVED lines=11> */
.L_x_19240:
[----:B------:R-:W0:Y:S01]  /*3220*/  F2F.F32.F64 R0, R4 ;  /* 0x0000000400007310 */ /* 0x000e220000301000 */
[----:B------:R-:W0:-:S14]  /*3230*/  DSETP.GEU.AND P0, PT, |R4|, c[0x2][0x0], PT ;  /* 0x008000000400762a */ /* 0x000e1c0003f0e200 */
[----:B0-----:R-:W-:-:S05]  /*3240*/  @!P0 FMUL R0, R0, 1.175494350822287508e-38 ;  /* 0x0080000000008820 */ /* 0x001fca0000400000 */
[----:B------:R-:W-:-:S05]  /*3250*/  F2FP.PACK_AB R0, RZ, R0 ;  /* 0x00000000ff00723e */ /* 0x000fca00000000ff */
[----:B------:R0:W-:Y:S01]  /*3260*/  STG.E.U16 [R16.64], R0 ;  /* 0x0000000010007986 */ /* 0x0001e2000c101524 */
[----:B------:R-:W-:Y:S05]  /*3270*/  BRA `(.L_x_19236) ;  /* 0x00000cd000007947 */ /* 0x000fea0003800000 */
.L_x_19239:
        /* <DEDUP_REMOVED lines=12> */
.L_x_19242:
[----:B------:R-:W0:Y:S01]  /*3340*/  F2F.F32.F64 R0, R4 ;  /* 0x0000000400007310 */ /* 0x000e220000301000 */
[----:B------:R-:W0:-:S14]  /*3350*/  DSETP.GEU.AND P0, PT, |R4|, c[0x2][0x0], PT ;  /* 0x008000000400762a */ /* 0x000e1c0003f0e200 */
[----:B0-----:R-:W-:-:S05]  /*3360*/  @!P0 FMUL R0, R0, 1.175494350822287508e-38 ;  /* 0x0080000000008820 */ /* 0x001fca0000400000 */
[----:B------:R-:W-:-:S04]  /*3370*/  F2FP.PACK_AB R3, RZ, R0 ;  /* 0x00000000ff03723e */ /* 0x000fc800000000ff */
[----:B------:R-:W-:-:S05]  /*3380*/  PRMT R3, R3, 0x5410, RZ ;  /* 0x0000541003037816 */ /* 0x000fca00000000ff */
[----:B------:R0:W-:Y:S01]  /*3390*/  STG.E [R16.64], R3 ;  /* 0x0000000310007986 */ /* 0x0001e2000c101924 */
[----:B------:R-:W-:Y:S05]  /*33a0*/  BRA `(.L_x_19236) ;  /* 0x00000ba000007947 */ /* 0x000fea0003800000 */
.L_x_19241:
[----:B------:R0:W-:Y:S01]  /*33b0*/  STG.E.64 [R16.64], R4 ;  /* 0x0000000410007986 */ /* 0x0001e2000c101b24 */
[----:B------:R-:W-:Y:S05]  /*33c0*/  BRA `(.L_x_19236) ;  /* 0x00000b8000007947 */ /* 0x000fea0003800000 */
.L_x_19231:
        /* <DEDUP_REMOVED lines=12> */
.L_x_19245:
[----:B------:R-:W-:-:S05]  /*3490*/  CS2R R6, SRZ ;  /* 0x0000000000067805 */ /* 0x000fca000001ff00 */
[----:B------:R0:W-:Y:S01]  /*34a0*/  STG.E.128 [R16.64], R4 ;  /* 0x0000000410007986 */ /* 0x0001e2000c101d24 */
[----:B------:R-:W-:Y:S05]  /*34b0*/  BRA `(.L_x_19236) ;  /* 0x00000a9000007947 */ /* 0x000fea0003800000 */
.L_x_19244:
        /* <DEDUP_REMOVED lines=23> */
.L_x_19249:
[----:B------:R-:W-:Y:S05]  /*3630*/  BSYNC B0 ;  /* 0x0000000000007941 */ /* 0x000fea0003800000 */
.L_x_19248:
[----:B------:R-:W-:-:S05]  /*3640*/  LOP3.LUT R3, R0, R3, RZ, 0xfc, !PT ;  /* 0x0000000300037212 */ /* 0x000fca00078efcff */
[----:B------:R0:W-:Y:S01]  /*3650*/  STG.E.U8 [R16.64], R3 ;  /* 0x0000000310007986 */ /* 0x0001e2000c101124 */
[----:B------:R-:W-:Y:S05]  /*3660*/  BRA `(.L_x_19236) ;  /* 0x000008e000007947 */ /* 0x000fea0003800000 */
.L_x_19247:
        /* <DEDUP_REMOVED lines=15> */
.L_x_19251:
[----:B------:R-:W-:Y:S01]  /*3760*/  IMAD.MOV.U32 R0, RZ, RZ, 0x7f ;  /* 0x0000007fff007424 */ /* 0x000fe200078e00ff */
[----:B------:R-:W-:-:S04]  /*3770*/  ISETP.GT.U32.AND P0, PT, R2, 0x7f800000, PT ;  /* 0x7f8000000200780c */ /* 0x000fc80003f04070 */
[----:B------:R-:W-:-:S04]  /*3780*/  SEL R0, R0, 0x7c, P0 ;  /* 0x0000007c00007807 */ /* 0x000fc80000000000 */
.L_x_19252:
[----:B------:R-:W-:Y:S05]  /*3790*/  BSYNC B0 ;  /* 0x0000000000007941 */ /* 0x000fea0003800000 */
.L_x_19250:
[----:B------:R-:W-:-:S04]  /*37a0*/  LOP3.LUT R2, R3, 0x80000000, RZ, 0xc0, !PT ;  /* 0x8000000003027812 */ /* 0x000fc800078ec0ff */
[----:B------:R-:W-:-:S04]  /*37b0*/  SHF.R.U32.HI R3, RZ, 0x18, R2 ;  /* 0x00000018ff037819 */ /* 0x000fc80000011602 */
[----:B------:R-:W-:-:S05]  /*37c0*/  LOP3.LUT R3, R0, R3, RZ, 0xfc, !PT ;  /* 0x0000000300037212 */ /* 0x000fca00078efcff */
[----:B------:R0:W-:Y:S01]  /*37d0*/  STG.E.U8 [R16.64], R3 ;  /* 0x0000000310007986 */ /* 0x0001e2000c101124 */
[----:B------:R-:W-:Y:S05]  /*37e0*/  BRA `(.L_x_19236) ;  /* 0x0000076000007947 */ /* 0x000fea0003800000 */
.L_x_19246:
[----:B------:R-:W0:Y:S01]  /*37f0*/  F2F.F32.F64 R0, R4 ;  /* 0x0000000400007310 */ /* 0x000e220000301000 */
[----:B------:R-:W0:-:S14]  /*3800*/  DSETP.GEU.AND P0, PT, |R4|, c[0x2][0x0], PT ;  /* 0x008000000400762a */ /* 0x000e1c0003f0e200 */
[----:B0-----:R-:W-:-:S05]  /*3810*/  @!P0 FMUL R0, R0, 1.175494350822287508e-38 ;  /* 0x0080000000008820 */ /* 0x001fca0000400000 */
[----:B------:R-:W-:-:S05]  /*3820*/  F2FP.BF16.PACK_AB R0, RZ, R0 ;  /* 0x00000000ff00723e */ /* 0x000fca00000010ff */
[----:B------:R0:W-:Y:S01]  /*3830*/  STG.E.U16 [R16.64], R0 ;  /* 0x0000000010007986 */ /* 0x0001e2000c101524 */
[----:B------:R-:W-:Y:S05]  /*3840*/  BRA `(.L_x_19236) ;  /* 0x0000070000007947 */ /* 0x000fea0003800000 */
.L_x_19243:
        /* <DEDUP_REMOVED lines=11> */
.L_x_19255:
        /* <DEDUP_REMOVED lines=19> */
.L_x_19258:
[----:B------:R-:W-:-:S04]  /*3a30*/  LOP3.LUT R2, R3, 0x80000000, RZ, 0xc0, !PT ;  /* 0x8000000003027812 */ /* 0x000fc800078ec0ff */
[----:B------:R-:W-:-:S04]  /*3a40*/  SHF.R.U32.HI R3, RZ, 0x18, R2 ;  /* 0x00000018ff037819 */ /* 0x000fc80000011602 */
[----:B------:R-:W-:-:S04]  /*3a50*/  LOP3.LUT R0, R0, R3, RZ, 0xfc, !PT ;  /* 0x0000000300007212 */ /* 0x000fc800078efcff */
[----:B------:R-:W-:Y:S02]  /*3a60*/  PRMT R8, R0, 0x7610, R8 ;  /* 0x0000761000087816 */ /* 0x000fe40000000008 */
.L_x_19257:
[----:B------:R-:W-:Y:S05]  /*3a70*/  BSYNC B0 ;  /* 0x0000000000007941 */ /* 0x000fea0003800000 */
.L_x_19256:
[----:B------:R0:W-:Y:S01]  /*3a80*/  STG.E.U8 [R16.64], R8 ;  /* 0x0000000810007986 */ /* 0x0001e2000c101124 */
[----:B------:R-:W-:Y:S05]  /*3a90*/  BRA `(.L_x_19236) ;  /* 0x000004b000007947 */ /* 0x000fea0003800000 */
.L_x_19254:
        /* <DEDUP_REMOVED lines=19> */
.L_x_19261:
[----:B------:R-:W-:-:S04]  /*3bd0*/  LOP3.LUT R2, R3, 0x80000000, RZ, 0xc0, !PT ;  /* 0x8000000003027812 */ /* 0x000fc800078ec0ff */
[----:B------:R-:W-:-:S04]  /*3be0*/  SHF.R.U32.HI R3, RZ, 0x18, R2 ;  /* 0x00000018ff037819 */ /* 0x000fc80000011602 */
[----:B------:R-:W-:-:S04]  /*3bf0*/  LOP3.LUT R0, R0, R3, RZ, 0xfc, !PT ;  /* 0x0000000300007212 */ /* 0x000fc800078efcff */
[----:B------:R-:W-:Y:S02]  /*3c00*/  PRMT R8, R0, 0x7610, R8 ;  /* 0x0000761000087816 */ /* 0x000fe40000000008 */
.L_x_19260:
[----:B------:R-:W-:Y:S05]  /*3c10*/  BSYNC B0 ;  /* 0x0000000000007941 */ /* 0x000fea0003800000 */
.L_x_19259:
[----:B------:R0:W-:Y:S01]  /*3c20*/  STG.E.U8 [R16.64], R8 ;  /* 0x0000000810007986 */ /* 0x0001e2000c101124 */
[----:B------:R-:W-:Y:S05]  /*3c30*/  BRA `(.L_x_19236) ;  /* 0x0000031000007947 */ /* 0x000fea0003800000 */
.L_x_19253:
        /* <DEDUP_REMOVED lines=24> */
.L_x_19235:
        /* <DEDUP_REMOVED lines=20> */
.L_x_19263:
[----:B------:R-:W0:Y:S02]  /*3f00*/  F2I.U64.F64.TRUNC R4, R4 ;  /* 0x0000000400047311 */ /* 0x000e24000030d800 */
[----:B0-----:R0:W-:Y:S01]  /*3f10*/  STG.E.64 [R16.64], R4 ;  /* 0x0000000410007986 */ /* 0x0011e2000c101b24 */
[----:B------:R-:W-:Y:S05]  /*3f20*/  BRA `(.L_x_19236) ;  /* 0x0000002000007947 */ /* 0x000fea0003800000 */
.L_x_19262:
[----:B------:R-:W0:Y:S02]  /*3f30*/  F2I.U32.F64.TRUNC R5, R4 ;  /* 0x0000000400057311 */ /* 0x000e24000030d000 */
[----:B0-----:R0:W-:Y:S02]  /*3f40*/  STG.E [R16.64], R5 ;  /* 0x0000000510007986 */ /* 0x0011e4000c101924 */
.L_x_19236:
[----:B0-----:R-:W0:Y:S04]  /*3f50*/  S2R R0, SR_TID.X ;  /* 0x0000000000007919 */ /* 0x001e280000002100 */
[----:B------:R-:W0:Y:S02]  /*3f60*/  S2R R3, SR_CTAID.X ;  /* 0x0000000000037919 */ /* 0x000e240000002500 */
[----:B0-----:R-:W-:-:S05]  /*3f70*/  IMAD R0, R3, 0x200, R0 ;  /* 0x0000020003007824 */ /* 0x001fca00078e0200 */
[----:B------:R-:W-:Y:S02]  /*3f80*/  IADD3 R19, R0, 0x80, RZ ;  /* 0x0000008000137810 */ /* 0x000fe40007ffe0ff */
.L_x_19180:
[----:B------:R-:W-:Y:S05]  /*3f90*/  BSYNC B6 ;  /* 0x0000000000067941 */ /* 0x000fea0003800000 */
.L_x_19179:
        /* <DEDUP_REMOVED lines=231> */
.L_x_19266:
        /* <DEDUP_REMOVED lines=19> */
.L_x_19270:
[----:B------:R-:W2:Y:S02]  /*4f40*/  LDG.E.U8 R2, [R4.64] ;  /* 0x0000002404027981 */ /* 0x000ea4000c1e1100 */
[----:B--2---:R-:W0:Y:S01]  /*4f50*/  I2F.F64.U16 R2, R2 ;  /* 0x0000000200027312 */ /* 0x004e220000101800 */
[----:B------:R-:W-:Y:S05]  /*4f60*/  BRA `(.L_x_19272) ;  /* 0x00000df000007947 */ /* 0x000fea0003800000 */
.L_x_19269:
        /* <DEDUP_REMOVED lines=9> */
.L_x_19274:
[----:B------:R-:W2:Y:S02]  /*5000*/  LDG.E R2, [R4.64] ;  /* 0x0000002404027981 */ /* 0x000ea4000c1e1900 */
[----:B--2---:R-:W0:Y:S01]  /*5010*/  I2F.F64 R2, R2 ;  /* 0x0000000200027312 */ /* 0x004e220000201c00 */
[----:B------:R-:W-:Y:S05]  /*5020*/  BRA `(.L_x_19272) ;  /* 0x00000d3000007947 */ /* 0x000fea0003800000 */
.L_x_19273:
[----:B------:R-:W2:Y:S02]  /*5030*/  LDG.E.U16 R2, [R4.64] ;  /* 0x0000002404027981 */ /* 0x000ea4000c1e1500 */
[----:B--2---:R-:W0:Y:S01]  /*5040*/  I2F.F64.S16 R2, R2 ;  /* 0x0000000200027312 */ /* 0x004e220000101c00 */
[----:B------:R-:W-:Y:S05]  /*5050*/  BRA `(.L_x_19272) ;  /* 0x00000d0000007947 */ /* 0x000fea0003800000 */
.L_x_19268:
        /* <DEDUP_REMOVED lines=10> */
.L_x_19276:
[----:B------:R-:W2:Y:S02]  /*5100*/  LDG.E.U16 R0, [R4.64] ;  /* 0x0000002404007981 */ /* 0x000ea4000c1e1500 */
[----:B--2---:R-:W-:-:S05]  /*5110*/  HADD2.F32 R0, -RZ, R0.H0_H0 ;  /* 0x20000000ff007230 */ /* 0x004fca0000004100 */
[----:B------:R-:W-:-:S04]  /*5120*/  FMUL.FTZ R0, R0, 1 ;  /* 0x3f80000000007820 */ /* 0x000fc80000410000 */
[----:B------:R0:W1:Y:S01]  /*5130*/  F2F.F64.F32 R2, R0 ;  /* 0x0000000000027310 */ /* 0x0000620000201800 */
[----:B------:R-:W-:Y:S05]  /*5140*/  BRA `(.L_x_19272) ;  /* 0x00000c1000007947 */ /* 0x000fea0003800000 */
.L_x_19275:
        /* <DEDUP_REMOVED lines=10> */
.L_x_19278:
[----:B------:R-:W2:Y:S02]  /*51f0*/  LDG.E.U16 R4, [R4.64] ;  /* 0x0000002404047981 */ /* 0x000ea4000c1e1500 */
[----:B--2---:R-:W-:-:S05]  /*5200*/  HADD2.F32 R0, -RZ, R4.H0_H0 ;  /* 0x20000004ff007230 */ /* 0x004fca0000004100 */
[----:B------:R-:W-:-:S04]  /*5210*/  FMUL.FTZ R0, R0, 1 ;  /* 0x3f80000000007820 */ /* 0x000fc80000410000 */
[----:B------:R0:W1:Y:S01]  /*5220*/  F2F.F64.F32 R2, R0 ;  /* 0x0000000000027310 */ /* 0x0000620000201800 */
[----:B------:R-:W-:Y:S05]  /*5230*/  BRA `(.L_x_19272) ;  /* 0x00000b2000007947 */ /* 0x000fea0003800000 */
.L_x_19277:
[----:B------:R0:W5:Y:S01]  /*5240*/  LDG.E.64 R2, [R4.64] ;  /* 0x0000002404027981 */ /* 0x000162000c1e1b00 */
[----:B------:R-:W-:Y:S05]  /*5250*/  BRA `(.L_x_19272) ;  /* 0x00000b0000007947 */ /* 0x000fea0003800000 */
.L_x_19267:
        /* <DEDUP_REMOVED lines=13> */
.L_x_19281:
[----:B------:R0:W5:Y:S01]  /*5330*/  LDG.E.64 R2, [R4.64] ;  /* 0x0000002404027981 */ /* 0x000162000c1e1b00 */
[----:B------:R-:W-:Y:S05]  /*5340*/  BRA `(.L_x_19272) ;  /* 0x00000a1000007947 */ /* 0x000fea0003800000 */
.L_x_19280:
        /* <DEDUP_REMOVED lines=28> */
.L_x_19283:
        /* <DEDUP_REMOVED lines=15> */
.L_x_19282:
[----:B------:R-:W2:Y:S02]  /*5600*/  LDG.E.U16 R0, [R4.64] ;  /* 0x0000002404007981 */ /* 0x000ea4000c1e1500 */
[----:B--2---:R-:W-:-:S05]  /*5610*/  PRMT R0, RZ, 0x5410, R0 ;  /* 0x00005410ff007816 */ /* 0x004fca0000000000 */
[----:B------:R-:W-:-:S04]  /*5620*/  FMUL.FTZ R0, R0, 1 ;  /* 0x3f80000000007820 */ /* 0x000fc80000410000 */
[----:B------:R0:W1:Y:S01]  /*5630*/  F2F.F64.F32 R2, R0 ;  /* 0x0000000000027310 */ /* 0x0000620000201800 */
[----:B------:R-:W-:Y:S05]  /*5640*/  BRA `(.L_x_19272) ;  /* 0x0000071000007947 */ /* 0x000fea0003800000 */
.L_x_19279:
        /* <DEDUP_REMOVED lines=11> */
.L_x_19286:
        /* <DEDUP_REMOVED lines=21> */
.L_x_19290:
[----:B------:R-:W-:Y:S05]  /*5850*/  BSYNC B1 ;  /* 0x0000000000017941 */ /* 0x000fea0003800000 */
.L_x_19289:
[----:B------:R-:W-:Y:S01]  /*5860*/  LEA R3, R0, 0x3b800000, 0x17 ;  /* 0x3b80000000037811 */ /* 0x000fe200078eb8ff */
[----:B------:R-:W-:-:S05]  /*5870*/  IMAD.SHL.U32 R0, R2, 0x100000, RZ ;  /* 0x0010000002007824 */ /* 0x000fca00078e00ff */
[----:B------:R-:W-:Y:S02]  /*5880*/  LOP3.LUT R0, R3, R0, R4, 0xfe, !PT ;  /* 0x0000000003007212 */ /* 0x000fe400078efe04 */
.L_x_19288:
[----:B------:R-:W-:Y:S05]  /*5890*/  BSYNC B0 ;  /* 0x0000000000007941 */ /* 0x000fea0003800000 */
.L_x_19287:
[----:B------:R-:W-:-:S04]  /*58a0*/  FMUL.FTZ R0, R0, 1 ;  /* 0x3f80000000007820 */ /* 0x000fc80000410000 */
[----:B------:R0:W1:Y:S01]  /*58b0*/  F2F.F64.F32 R2, R0 ;  /* 0x0000000000027310 */ /* 0x0000620000201800 */
[----:B------:R-:W-:Y:S05]  /*58c0*/  BRA `(.L_x_19272) ;  /* 0x0000049000007947 */ /* 0x000fea0003800000 */
.L_x_19285:
        /* <DEDUP_REMOVED lines=21> */
.L_x_19294:
[----:B------:R-:W-:Y:S05]  /*5a20*/  BSYNC B1 ;  /* 0x0000000000017941 */ /* 0x000fea0003800000 */
.L_x_19293:
[----:B------:R-:W-:Y:S01]  /*5a30*/  LEA R3, R0, 0x37800000, 0x17 ;  /* 0x3780000000037811 */ /* 0x000fe200078eb8ff */
[----:B------:R-:W-:-:S05]  /*5a40*/  IMAD.SHL.U32 R0, R2, 0x200000, RZ ;  /* 0x0020000002007824 */ /* 0x000fca00078e00ff */
[----:B------:R-:W-:Y:S02]  /*5a50*/  LOP3.LUT R0, R3, R0, R4, 0xfe, !PT ;  /* 0x0000000003007212 */ /* 0x000fe400078efe04 */
.L_x_19292:
[----:B------:R-:W-:Y:S05]  /*5a60*/  BSYNC B0 ;  /* 0x0000000000007941 */ /* 0x000fea0003800000 */
.L_x_19291:
[----:B------:R-:W-:-:S04]  /*5a70*/  FMUL.FTZ R0, R0, 1 ;  /* 0x3f80000000007820 */ /* 0x000fc80000410000 */
[----:B------:R0:W1:Y:S01]  /*5a80*/  F2F.F64.F32 R2, R0 ;  /* 0x0000000000027310 */ /* 0x0000620000201800 */
[----:B------:R-:W-:Y:S05]  /*5a90*/  BRA `(.L_x_19272) ;  /* 0x000002c000007947 */ /* 0x000fea0003800000 */
.L_x_19284:
        /* <DEDUP_REMOVED lines=14> */
.L_x_19298:
[----:B------:R-:W-:Y:S05]  /*5b80*/  BSYNC B0 ;  /* 0x0000000000007941 */ /* 0x000fea0003800000 */
.L_x_19297:
[----:B------:R-:W-:-:S04]  /*5b90*/  FMUL.FTZ R0, R0, 1 ;  /* 0x3f80000000007820 */ /* 0x000fc80000410000 */
[----:B------:R0:W1:Y:S01]  /*5ba0*/  F2F.F64.F32 R2, R0 ;  /* 0x0000000000027310 */ /* 0x0000620000201800 */
[----:B------:R-:W-:Y:S05]  /*5bb0*/  BRA `(.L_x_19272) ;  /* 0x000001a000007947 */ /* 0x000fea0003800000 */
.L_x_19271:
        /* <DEDUP_REMOVED lines=21> */
.L_x_19296:
[----:B------:R-:W2:Y:S02]  /*5d10*/  LDG.E.64 R2, [R4.64] ;  /* 0x0000002404027981 */ /* 0x000ea4000c1e1b00 */
[----:B--2---:R-:W0:Y:S01]  /*5d20*/  I2F.F64.U64 R2, R2 ;  /* 0x0000000200027312 */ /* 0x004e220000301800 */
[----:B------:R-:W-:Y:S05]  /*5d30*/  BRA `(.L_x_19272) ;  /* 0x0000002000007947 */ /* 0x000fea0003800000 */
.L_x_19295:
[----:B------:R-:W2:Y:S02]  /*5d40*/  LDG.E R2, [R4.64] ;  /* 0x0000002404027981 */ /* 0x000ea4000c1e1900 */
[----:B--2---:R-:W0:Y:S02]  /*5d50*/  I2F.F64.U32 R2, R2 ;  /* 0x0000000200027312 */ /* 0x004e240000201800 */
.L_x_19272:
        /* <DEDUP_REMOVED lines=40> */
.L_x_19304:
        /* <DEDUP_REMOVED lines=12> */
.L_x_19303:
[----:B------:R-:W-:Y:S05]  /*60a0*/  BSYNC B1 ;  /* 0x0000000000017941 */ /* 0x000fea0003800000 */
.L_x_19302:
        /* <DEDUP_REMOVED lines=13> */
.L_x_19310:
        /* <DEDUP_REMOVED lines=33> */
.L_x_19309:
[----:B------:R-:W-:Y:S02]  /*6390*/  IMAD.MOV.U32 R6, RZ, RZ, R12 ;  /* 0x000000ffff067224 */ /* 0x000fe400078e000c */
.L_x_19308:
[----:B------:R-:W-:Y:S05]  /*63a0*/  BSYNC B2 ;  /* 0x0000000000027941 */ /* 0x000fea0003800000 */
.L_x_19307:
[----:B------:R-:W-:-:S13]  /*63b0*/  ISETP.GE.U32.AND P0, PT, R9, 0xc, PT ;  /* 0x0000000c0900780c */ /* 0x000fda0003f06070 */
[----:B------:R-:W-:Y:S05]  /*63c0*/  @!P0 BRA `(.L_x_19306) ;  /* 0x0000076000008947 */ /* 0x000fea0003800000 */
[----:B------:R-:W-:Y:S02]  /*63d0*/  BSSY B2, `(.L_x_19311) ;  /* 0x0000074000027945 */ /* 0x000fe40003800000 */
.L_x_19312:
        /* <DEDUP_REMOVED lines=116> */
.L_x_19311:
[----:B------:R-:W-:Y:S02]  /*6b20*/  IMAD.MOV.U32 R13, RZ, RZ, R9 ;  /* 0x000000ffff0d7224 */ /* 0x000fe400078e0009 */
.L_x_19306:
[----:B------:R-:W-:Y:S05]  /*6b30*/  BSYNC B1 ;  /* 0x0000000000017941 */ /* 0x000fea0003800000 */
.L_x_19305:
        /* <DEDUP_REMOVED lines=20> */
.L_x_19314:
[----:B------:R-:W-:Y:S05]  /*6c80*/  BSYNC B1 ;  /* 0x0000000000017941 */ /* 0x000fea0003800000 */
.L_x_19313:
[----:B------:R-:W-:-:S05]  /*6c90*/  IMAD.MOV.U32 R9, RZ, RZ, R11 ;  /* 0x000000ffff097224 */ /* 0x000fca00078e000b */
[----:B------:R-:W-:Y:S01]  /*6ca0*/  LOP3.LUT R9, R9, 0x80000000, R3, 0xb8, !PT ;  /* 0x8000000009097812 */ /* 0x000fe200078eb803 */
[----:B------:R-:W-:Y:S05]  /*6cb0*/  BRA `(.L_x_19301) ;  /* 0x0000006000007947 */ /* 0x000fea0003800000 */
.L_x_19300:
[----:B------:R-:W0:-:S06]  /*6cc0*/  DSETP.GTU.AND P0, PT, R4, +INF , PT ;  /* 0x7ff000000400742a */ /* 0x000e0c0003f0c000 */
[----:B0-----:R-:W0:-:S14]  /*6cd0*/  DSETP.LE.AND P0, PT, R6, +INF , !P0 ;  /* 0x7ff000000600742a */ /* 0x001e1c0004703000 */
[----:B0-----:R-:W0:-:S04]  /*6ce0*/  @P0 DSETP.NEU.AND P1, PT, R6, +INF , PT ;  /* 0x7ff000000600042a */ /* 0x001e080003f2d000 */
[----:B------:R1:W2:-:S06]  /*6cf0*/  @!P0 DADD R8, R2, c[0x0][0x370] ;  /* 0x0000dc0002088629 */ /* 0x00028c0000000000 */
[----:B0-----:R-:W-:Y:S02]  /*6d00*/  @P0 FSEL R8, R2, RZ, P1 ;  /* 0x000000ff02080208 */ /* 0x001fe40000800000 */
[----:B------:R-:W-:Y:S02]  /*6d10*/  @P0 FSEL R9, R3, -QNAN , P1 ;  /* 0xfff8000003090808 */ /* 0x000fe40000800000 */
.L_x_19301:
[----:B-12---:R-:W-:Y:S05]  /*6d20*/  BSYNC B0 ;  /* 0x0000000000007941 */ /* 0x006fea0003800000 */
.L_x_19299:
        /* <DEDUP_REMOVED lines=8> */
[----:B0-----:R-:W-:-:S13]  /*6db0*/  PRMT R0, R12, 0x9910, RZ ;  /* 0x000099100c007816 */ /* 0x001fda00000000ff */
        /* <DEDUP_REMOVED lines=8> */
[----:B0-----:R0:W1:Y:S02]  /*6e40*/  @P1 DSETP.GT.AND P0, PT, R2, 0.5, PT ;  /* 0x3fe000000200142a */ /* 0x0010640003f04000 */
[----:B0-----:R-:W-:-:S04]  /*6e50*/  IMAD.MOV.U32 R2, RZ, RZ, R0 ;  /* 0x000000ffff027224 */ /* 0x001fc800078e0000 */
[----:B-1----:R-:W-:Y:S01]  /*6e60*/  @P1 FSEL R0, R6, R4, P0 ;  /* 0x0000000406001208 */ /* 0x002fe20000000000 */
[----:B------:R-:W-:Y:S01]  /*6e70*/  @!P1 IMAD.MOV.U32 R4, RZ, RZ, RZ ;  /* 0x000000ffff049224 */ /* 0x000fe200078e00ff */
[----:B------:R-:W-:Y:S02]  /*6e80*/  ISETP.GT.AND P2, PT, R2, 0x9, PT ;  /* 0x000000090200780c */ /* 0x000fe40003f44270 */
[----:B------:R-:W-:Y:S01]  /*6e90*/  @P1 FSEL R7, R7, R5, P0 ;  /* 0x0000000507071208 */ /* 0x000fe20000000000 */
[----:B------:R-:W-:Y:S02]  /*6ea0*/  @!P1 IMAD.MOV.U32 R5, RZ, RZ, R8 ;  /* 0x000000ffff059224 */ /* 0x000fe400078e0008 */
[----:B------:R-:W-:Y:S02]  /*6eb0*/  @P1 IMAD.MOV.U32 R4, RZ, RZ, R0 ;  /* 0x000000ffff041224 */ /* 0x000fe400078e0000 */
[----:B------:R-:W-:-:S06]  /*6ec0*/  @P1 IMAD.MOV.U32 R5, RZ, RZ, R7 ;  /* 0x000000ffff051224 */ /* 0x000fcc00078e0007 */
        /* <DEDUP_REMOVED lines=12> */
.L_x_19318:
[----:B------:R-:W0:Y:S02]  /*6f90*/  F2I.S64.F64.TRUNC R4, R4 ;  /* 0x0000000400047311 */ /* 0x000e24000030d900 */
[----:B0-----:R-:W-:-:S05]  /*6fa0*/  IMAD.MOV.U32 R3, RZ, RZ, R4 ;  /* 0x000000ffff037224 */ /* 0x001fca00078e0004 */
[----:B------:R0:W-:Y:S01]  /*6fb0*/  STG.E.U8 [R16.64], R3 ;  /* 0x0000000310007986 */ /* 0x0001e2000c101124 */
[----:B------:R-:W-:Y:S05]  /*6fc0*/  BRA `(.L_x_19320) ;  /* 0x00000ed000007947 */ /* 0x000fea0003800000 */
.L_x_19317:
        /* <DEDUP_REMOVED lines=9> */
.L_x_19322:
[----:B------:R-:W0:Y:S02]  /*7060*/  F2I.F64.TRUNC R5, R4 ;  /* 0x0000000400057311 */ /* 0x000e24000030d100 */
[----:B0-----:R0:W-:Y:S01]  /*7070*/  STG.E [R16.64], R5 ;  /* 0x0000000510007986 */ /* 0x0011e2000c101924 */
[----:B------:R-:W-:Y:S05]  /*7080*/  BRA `(.L_x_19320) ;  /* 0x00000e1000007947 */ /* 0x000fea0003800000 */
.L_x_19321:
[----:B------:R-:W0:Y:S02]  /*7090*/  F2I.F64.TRUNC R5, R4 ;  /* 0x0000000400057311 */ /* 0x000e24000030d100 */
[----:B0-----:R0:W-:Y:S01]  /*70a0*/  STG.E.U16 [R16.64], R5 ;  /* 0x0000000510007986 */ /* 0x0011e2000c101524 */
[----:B------:R-:W-:Y:S05]  /*70b0*/  BRA `(.L_x_19320) ;  /* 0x00000de000007947 */ /* 0x000fea0003800000 */
.L_x_19316:
        /* <DEDUP_REMOVED lines=11> */
.L_x_19324:
[----:B------:R-:W0:Y:S01]  /*7170*/  F2F.F32.F64 R0, R4 ;  /* 0x0000000400007310 */ /* 0x000e220000301000 */
[----:B------:R-:W0:-:S14]  /*7180*/  DSETP.GEU.AND P0, PT, |R4|, c[0x2][0x0], PT ;  /* 0x008000000400762a */ /* 0x000e1c0003f0e200 */
[----:B0-----:R-:W-:-:S05]  /*7190*/  @!P0 FMUL R0, R0, 1.175494350822287508e-38 ;  /* 0x0080000000008820 */ /* 0x001fca0000400000 */
[----:B------:R-:W-:-:S05]  /*71a0*/  F2FP.PACK_AB R0, RZ, R0 ;  /* 0x00000000ff00723e */ /* 0x000fca00000000ff */
[----:B------:R0:W-:Y:S01]  /*71b0*/  STG.E.U16 [R16.64], R0 ;  /* 0x0000000010007986 */ /* 0x0001e2000c101524 */
[----:B------:R-:W-:Y:S05]  /*71c0*/  BRA `(.L_x_19320) ;  /* 0x00000cd000007947 */ /* 0x000fea0003800000 */
.L_x_19323:
        /* <DEDUP_REMOVED lines=12> */
.L_x_19326:
[----:B------:R-:W0:Y:S01]  /*7290*/  F2F.F32.F64 R0, R4 ;  /* 0x0000000400007310 */ /* 0x000e220000301000 */
[----:B------:R-:W0:-:S14]  /*72a0*/  DSETP.GEU.AND P0, PT, |R4|, c[0x2][0x0], PT ;  /* 0x008000000400762a */ /* 0x000e1c0003f0e200 */
[----:B0-----:R-:W-:-:S05]  /*72b0*/  @!P0 FMUL R0, R0, 1.175494350822287508e-38 ;  /* 0x0080000000008820 */ /* 0x001fca0000400000 */
[----:B------:R-:W-:-:S04]  /*72c0*/  F2FP.PACK_AB R3, RZ, R0 ;  /* 0x00000000ff03723e */ /* 0x000fc800000000ff */
[----:B------:R-:W-:-:S05]  /*72d0*/  PRMT R3, R3, 0x5410, RZ ;  /* 0x0000541003037816 */ /* 0x000fca00000000ff */
[----:B------:R0:W-:Y:S01]  /*72e0*/  STG.E [R16.64], R3 ;  /* 0x0000000310007986 */ /* 0x0001e2000c101924 */
[----:B------:R-:W-:Y:S05]  /*72f0*/  BRA `(.L_x_19320) ;  /* 0x00000ba000007947 */ /* 0x000fea0003800000 */
.L_x_19325:
[----:B------:R0:W-:Y:S01]  /*7300*/  STG.E.64 [R16.64], R4 ;  /* 0x0000000410007986 */ /* 0x0001e2000c101b24 */
[----:B------:R-:W-:Y:S05]  /*7310*/  BRA `(.L_x_19320) ;  /* 0x00000b8000007947 */ /* 0x000fea0003800000 */
.L_x_19315:
        /* <DEDUP_REMOVED lines=12> */
.L_x_19329:
[----:B------:R-:W-:-:S05]  /*73e0*/  CS2R R6, SRZ ;  /* 0x0000000000067805 */ /* 0x000fca000001ff00 */
[----:B------:R0:W-:Y:S01]  /*73f0*/  STG.E.128 [R16.64], R4 ;  /* 0x0000000410007986 */ /* 0x0001e2000c101d24 */
[----:B------:R-:W-:Y:S05]  /*7400*/  BRA `(.L_x_19320) ;  /* 0x00000a9000007947 */ /* 0x000fea0003800000 */
.L_x_19328:
        /* <DEDUP_REMOVED lines=23> */
.L_x_19333:
[----:B------:R-:W-:Y:S05]  /*7580*/  BSYNC B0 ;  /* 0x0000000000007941 */ /* 0x000fea0003800000 */
.L_x_19332:
[----:B------:R-:W-:-:S05]  /*7590*/  LOP3.LUT R3, R0, R3, RZ, 0xfc, !PT ;  /* 0x0000000300037212 */ /* 0x000fca00078efcff */
[----:B------:R0:W-:Y:S01]  /*75a0*/  STG.E.U8 [R16.64], R3 ;  /* 0x0000000310007986 */ /* 0x0001e2000c101124 */
[----:B------:R-:W-:Y:S05]  /*75b0*/  BRA `(.L_x_19320) ;  /* 0x000008e000007947 */ /* 0x000fea0003800000 */
.L_x_19331:
        /* <DEDUP_REMOVED lines=15> */
.L_x_19335:
[----:B------:R-:W-:Y:S01]  /*76b0*/  IMAD.MOV.U32 R0, RZ, RZ, 0x7f ;  /* 0x0000007fff007424 */ /* 0x000fe200078e00ff */
[----:B------:R-:W-:-:S04]  /*76c0*/  ISETP.GT.U32.AND P0, PT, R2, 0x7f800000, PT ;  /* 0x7f8000000200780c */ /* 0x000fc80003f04070 */
[----:B------:R-:W-:-:S04]  /*76d0*/  SEL R0, R0, 0x7c, P0 ;  /* 0x0000007c00007807 */ /* 0x000fc80000000000 */
.L_x_19336:
[----:B------:R-:W-:Y:S05]  /*76e0*/  BSYNC B0 ;  /* 0x0000000000007941 */ /* 0x000fea0003800000 */
.L_x_19334:
[----:B------:R-:W-:-:S04]  /*76f0*/  LOP3.LUT R2, R3, 0x80000000, RZ, 0xc0, !PT ;  /* 0x8000000003027812 */ /* 0x000fc800078ec0ff */
[----:B------:R-:W-:-:S04]  /*7700*/  SHF.R.U32.HI R3, RZ, 0x18, R2 ;  /* 0x00000018ff037819 */ /* 0x000fc80000011602 */
[----:B------:R-:W-:-:S05]  /*7710*/  LOP3.LUT R3, R0, R3, RZ, 0xfc, !PT ;  /* 0x0000000300037212 */ /* 0x000fca00078efcff */
[----:B------:R0:W-:Y:S01]  /*7720*/  STG.E.U8 [R16.64], R3 ;  /* 0x0000000310007986 */ /* 0x0001e2000c101124 */
[----:B------:R-:W-:Y:S05]  /*7730*/  BRA `(.L_x_19320) ;  /* 0x0000076000007947 */ /* 0x000fea0003800000 */
.L_x_19330:
[----:B------:R-:W0:Y:S01]  /*7740*/  F2F.F32.F64 R0, R4 ;  /* 0x0000000400007310 */ /* 0x000e220000301000 */
[----:B------:R-:W0:-:S14]  /*7750*/  DSETP.GEU.AND P0, PT, |R4|, c[0x2][0x0], PT ;  /* 0x008000000400762a */ /* 0x000e1c0003f0e200 */
[----:B0-----:R-:W-:-:S05]  /*7760*/  @!P0 FMUL R0, R0, 1.175494350822287508e-38 ;  /* 0x0080000000008820 */ /* 0x001fca0000400000 */
[----:B------:R-:W-:-:S05]  /*7770*/  F2FP.BF16.PACK_AB R0, RZ, R0 ;  /* 0x00000000ff00723e */ /* 0x000fca00000010ff */
[----:B------:R0:W-:Y:S01]  /*7780*/  STG.E.U16 [R16.64], R0 ;  /* 0x0000000010007986 */ /* 0x0001e2000c101524 */
[----:B------:R-:W-:Y:S05]  /*7790*/  BRA `(.L_x_19320) ;  /* 0x0000070000007947 */ /* 0x000fea0003800000 */
.L_x_19327:
        /* <DEDUP_REMOVED lines=11> */
.L_x_19339:
        /* <DEDUP_REMOVED lines=19> */
.L_x_19342:
[----:B------:R-:W-:-:S04]  /*7980*/  LOP3.LUT R2, R3, 0x80000000, RZ, 0xc0, !PT ;  /* 0x8000000003027812 */ /* 0x000fc800078ec0ff */
[----:B------:R-:W-:-:S04]  /*7990*/  SHF.R.U32.HI R3, RZ, 0x18, R2 ;  /* 0x00000018ff037819 */ /* 0x000fc80000011602 */
[----:B------:R-:W-:-:S04]  /*79a0*/  LOP3.LUT R0, R0, R3, RZ, 0xfc, !PT ;  /* 0x0000000300007212 */ /* 0x000fc800078efcff */
[----:B------:R-:W-:Y:S02]  /*79b0*/  PRMT R8, R0, 0x7610, R8 ;  /* 0x0000761000087816 */ /* 0x000fe40000000008 */
.L_x_19341:
[----:B------:R-:W-:Y:S05]  /*79c0*/  BSYNC B0 ;  /* 0x0000000000007941 */ /* 0x000fea0003800000 */
.L_x_19340:
[----:B------:R0:W-:Y:S01]  /*79d0*/  STG.E.U8 [R16.64], R8 ;  /* 0x0000000810007986 */ /* 0x0001e2000c101124 */
[----:B------:R-:W-:Y:S05]  /*79e0*/  BRA `(.L_x_19320) ;  /* 0x000004b000007947 */ /* 0x000fea0003800000 */
.L_x_19338:
        /* <DEDUP_REMOVED lines=19> */
.L_x_19345:
[----:B------:R-:W-:-:S04]  /*7b20*/  LOP3.LUT R2, R3, 0x80000000, RZ, 0xc0, !PT ;  /* 0x8000000003027812 */ /* 0x000fc800078ec0ff */
[----:B------:R-:W-:-:S04]  /*7b30*/  SHF.R.U32.HI R3, RZ, 0x18, R2 ;  /* 0x00000018ff037819 */ /* 0x000fc80000011602 */
[----:B------:R-:W-:-:S04]  /*7b40*/  LOP3.LUT R0, R0, R3, RZ, 0xfc, !PT ;  /* 0x0000000300007212 */ /* 0x000fc800078efcff */
[----:B------:R-:W-:Y:S02]  /*7b50*/  PRMT R8, R0, 0x7610, R8 ;  /* 0x0000761000087816 */ /* 0x000fe40000000008 */
.L_x_19344:
[----:B------:R-:W-:Y:S05]  /*7b60*/  BSYNC B0 ;  /* 0x0000000000007941 */ /* 0x000fea0003800000 */
.L_x_19343:
[----:B------:R0:W-:Y:S01]  /*7b70*/  STG.E.U8 [R16.64], R8 ;  /* 0x0000000810007986 */ /* 0x0001e2000c101124 */
[----:B------:R-:W-:Y:S05]  /*7b80*/  BRA `(.L_x_19320) ;  /* 0x0000031000007947 */ /* 0x000fea0003800000 */
.L_x_19337:
        /* <DEDUP_REMOVED lines=24> */
.L_x_19319:
        /* <DEDUP_REMOVED lines=20> */
.L_x_19347:
[----:B------:R-:W0:Y:S02]  /*7e50*/  F2I.U64.F64.TRUNC R4, R4 ;  /* 0x0000000400047311 */ /* 0x000e24000030d800 */
[----:B0-----:R0:W-:Y:S01]  /*7e60*/  STG.E.64 [R16.64], R4 ;  /* 0x0000000410007986 */ /* 0x0011e2000c101b24 */
[----:B------:R-:W-:Y:S05]  /*7e70*/  BRA `(.L_x_19320) ;  /* 0x0000002000007947 */ /* 0x000fea0003800000 */
.L_x_19346:
[----:B------:R-:W0:Y:S02]  /*7e80*/  F2I.U32.F64.TRUNC R5, R4 ;  /* 0x0000000400057311 */ /* 0x000e24000030d000 */
[----:B0-----:R0:W-:Y:S02]  /*7e90*/  STG.E [R16.64], R5 ;  /* 0x0000000510007986 */ /* 0x0011e4000c101924 */
.L_x_19320:
[----:B------:R-:W-:-:S04]  /*7ea0*/  IADD3 R19, R19, 0x80, RZ ;  /* 0x0000008013137810 */ /* 0x000fc80007ffe0ff */
[----:B------:R-:W-:-:S13]  /*7eb0*/  ISETP.GE.AND P0, PT, R19, c[0x0][0x160], PT ;  /* 0x0000580013007a0c */ /* 0x000fda0003f06270 */
        /* <DEDUP_REMOVED lines=229> */
.L_x_19348:
        /* <DEDUP_REMOVED lines=19> */
.L_x_19352:
[----:B------:R-:W2:Y:S02]  /*8e40*/  LDG.E.U8 R2, [R4.64] ;  /* 0x0000002404027981 */ /* 0x000ea4000c1e1100 */
[----:B--2---:R-:W0:Y:S01]  /*8e50*/  I2F.F64.U16 R2, R2 ;  /* 0x0000000200027312 */ /* 0x004e220000101800 */
[----:B------:R-:W-:Y:S05]  /*8e60*/  BRA `(.L_x_19354) ;  /* 0x00000df000007947 */ /* 0x000fea0003800000 */
.L_x_19351:
        /* <DEDUP_REMOVED lines=9> */
.L_x_19356:
[----:B------:R-:W2:Y:S02]  /*8f00*/  LDG.E R2, [R4.64] ;  /* 0x0000002404027981 */ /* 0x000ea4000c1e1900 */
[----:B--2---:R-:W0:Y:S01]  /*8f10*/  I2F.F64 R2, R2 ;  /* 0x0000000200027312 */ /* 0x004e220000201c00 */
[----:B------:R-:W-:Y:S05]  /*8f20*/  BRA `(.L_x_19354) ;  /* 0x00000d3000007947 */ /* 0x000fea0003800000 */
.L_x_19355:
[----:B------:R-:W2:Y:S02]  /*8f30*/  LDG.E.U16 R2, [R4.64] ;  /* 0x0000002404027981 */ /* 0x000ea4000c1e1500 */
[----:B--2---:R-:W0:Y:S01]  /*8f40*/  I2F.F64.S16 R2, R2 ;  /* 0x0000000200027312 */ /* 0x004e220000101c00 */
[----:B------:R-:W-:Y:S05]  /*8f50*/  BRA `(.L_x_19354) ;  /* 0x00000d0000007947 */ /* 0x000fea0003800000 */
.L_x_19350:
        /* <DEDUP_REMOVED lines=10> */
.L_x_19358:
[----:B------:R-:W2:Y:S02]  /*9000*/  LDG.E.U16 R0, [R4.64] ;  /* 0x0000002404007981 */ /* 0x000ea4000c1e1500 */
[----:B--2---:R-:W-:-:S05]  /*9010*/  HADD2.F32 R0, -RZ, R0.H0_H0 ;  /* 0x20000000ff007230 */ /* 0x004fca0000004100 */
[----:B------:R-:W-:-:S04]  /*9020*/  FMUL.FTZ R0, R0, 1 ;  /* 0x3f80000000007820 */ /* 0x000fc80000410000 */
[----:B------:R0:W1:Y:S01]  /*9030*/  F2F.F64.F32 R2, R0 ;  /* 0x0000000000027310 */ /* 0x0000620000201800 */
[----:B------:R-:W-:Y:S05]  /*9040*/  BRA `(.L_x_19354) ;  /* 0x00000c1000007947 */ /* 0x000fea0003800000 */
.L_x_19357:
        /* <DEDUP_REMOVED lines=10> */
.L_x_19360:
[----:B------:R-:W2:Y:S02]  /*90f0*/  LDG.E.U16 R4, [R4.64] ;  /* 0x0000002404047981 */ /* 0x000ea4000c1e1500 */
[----:B--2---:R-:W-:-:S05]  /*9100*/  HADD2.F32 R0, -RZ, R4.H0_H0 ;  /* 0x20000004ff007230 */ /* 0x004fca0000004100 */
[----:B------:R-:W-:-:S04]  /*9110*/  FMUL.FTZ R0, R0, 1 ;  /* 0x3f80000000007820 */ /* 0x000fc80000410000 */
[----:B------:R0:W1:Y:S01]  /*9120*/  F2F.F64.F32 R2, R0 ;  /* 0x0000000000027310 */ /* 0x0000620000201800 */
[----:B------:R-:W-:Y:S05]  /*9130*/  BRA `(.L_x_19354) ;  /* 0x00000b2000007947 */ /* 0x000fea0003800000 */
.L_x_19359:
[----:B------:R0:W5:Y:S01]  /*9140*/  LDG.E.64 R2, [R4.64] ;  /* 0x0000002404027981 */ /* 0x000162000c1e1b00 */
[----:B------:R-:W-:Y:S05]  /*9150*/  BRA `(.L_x_19354) ;  /* 0x00000b0000007947 */ /* 0x000fea0003800000 */
.L_x_19349:
        /* <DEDUP_REMOVED lines=13> */
.L_x_19363:
[----:B------:R0:W5:Y:S01]  /*9230*/  LDG.E.64 R2, [R4.64] ;  /* 0x0000002404027981 */ /* 0x000162000c1e1b00 */
[----:B------:R-:W-:Y:S05]  /*9240*/  BRA `(.L_x_19354) ;  /* 0x00000a1000007947 */ /* 0x000fea0003800000 */
.L_x_19362:
        /* <DEDUP_REMOVED lines=28> */
.L_x_19365:
        /* <DEDUP_REMOVED lines=15> */
.L_x_19364:
[----:B------:R-:W2:Y:S02]  /*9500*/  LDG.E.U16 R0, [R4.64] ;  /* 0x0000002404007981 */ /* 0x000ea4000c1e1500 */
[----:B--2---:R-:W-:-:S05]  /*9510*/  PRMT R0, RZ, 0x5410, R0 ;  /* 0x00005410ff007816 */ /* 0x004fca0000000000 */
[----:B------:R-:W-:-:S04]  /*9520*/  FMUL.FTZ R0, R0, 1 ;  /* 0x3f80000000007820 */ /* 0x000fc80000410000 */
[----:B------:R0:W1:Y:S01]  /*9530*/  F2F.F64.F32 R2, R0 ;  /* 0x0000000000027310 */ /* 0x0000620000201800 */
[----:B------:R-:W-:Y:S05]  /*9540*/  BRA `(.L_x_19354) ;  /* 0x0000071000007947 */ /* 0x000fea0003800000 */
.L_x_19361:
        /* <DEDUP_REMOVED lines=11> */
.L_x_19368:
        /* <DEDUP_REMOVED lines=21> */
.L_x_19372:
[----:B------:R-:W-:Y:S05]  /*9750*/  BSYNC B1 ;  /* 0x0000000000017941 */ /* 0x000fea0003800000 */
.L_x_19371:
[----:B------:R-:W-:Y:S01]  /*9760*/  LEA R3, R0, 0x3b800000, 0x17 ;  /* 0x3b80000000037811 */ /* 0x000fe200078eb8ff */
[----:B------:R-:W-:-:S05]  /*9770*/  IMAD.SHL.U32 R0, R2, 0x100000, RZ ;  /* 0x0010000002007824 */ /* 0x000fca00078e00ff */
[----:B------:R-:W-:Y:S02]  /*9780*/  LOP3.LUT R0, R3, R0, R4, 0xfe, !PT ;  /* 0x0000000003007212 */ /* 0x000fe400078efe04 */
.L_x_19370:
[----:B------:R-:W-:Y:S05]  /*9790*/  BSYNC B0 ;  /* 0x0000000000007941 */ /* 0x000fea0003800000 */
.L_x_19369:
[----:B------:R-:W-:-:S04]  /*97a0*/  FMUL.FTZ R0, R0, 1 ;  /* 0x3f80000000007820 */ /* 0x000fc80000410000 */
[----:B------:R0:W1:Y:S01]  /*97b0*/  F2F.F64.F32 R2, R0 ;  /* 0x0000000000027310 */ /* 0x0000620000201800 */
[----:B------:R-:W-:Y:S05]  /*97c0*/  BRA `(.L_x_19354) ;  /* 0x0000049000007947 */ /* 0x000fea0003800000 */
.L_x_19367:
        /* <DEDUP_REMOVED lines=21> */
.L_x_19376:
[----:B------:R-:W-:Y:S05]  /*9920*/  BSYNC B1 ;  /* 0x0000000000017941 */ /* 0x000fea0003800000 */
.L_x_19375:
[----:B------:R-:W-:Y:S01]  /*9930*/  LEA R3, R0, 0x37800000, 0x17 ;  /* 0x3780000000037811 */ /* 0x000fe200078eb8ff */
[----:B------:R-:W-:-:S05]  /*9940*/  IMAD.SHL.U32 R0, R2, 0x200000, RZ ;  /* 0x0020000002007824 */ /* 0x000fca00078e00ff */
[----:B------:R-:W-:Y:S02]  /*9950*/  LOP3.LUT R0, R3, R0, R4, 0xfe, !PT ;  /* 0x0000000003007212 */ /* 0x000fe400078efe04 */
.L_x_19374:
[----:B------:R-:W-:Y:S05]  /*9960*/  BSYNC B0 ;  /* 0x0000000000007941 */ /* 0x000fea0003800000 */
.L_x_19373:
[----:B------:R-:W-:-:S04]  /*9970*/  FMUL.FTZ R0, R0, 1 ;  /* 0x3f80000000007820 */ /* 0x000fc80000410000 */
[----:B------:R0:W1:Y:S01]  /*9980*/  F2F.F64.F32 R2, R0 ;  /* 0x0000000000027310 */ /* 0x0000620000201800 */
[----:B------:R-:W-:Y:S05]  /*9990*/  BRA `(.L_x_19354) ;  /* 0x000002c000007947 */ /* 0x000fea0003800000 */
.L_x_19366:
        /* <DEDUP_REMOVED lines=14> */
.L_x_19380:
[----:B------:R-:W-:Y:S05]  /*9a80*/  BSYNC B0 ;  /* 0x0000000000007941 */ /* 0x000fea0003800000 */
.L_x_19379:
[----:B------:R-:W-:-:S04]  /*9a90*/  FMUL.FTZ R0, R0, 1 ;  /* 0x3f80000000007820 */ /* 0x000fc80000410000 */
[----:B------:R0:W1:Y:S01]  /*9aa0*/  F2F.F64.F32 R2, R0 ;  /* 0x0000000000027310 */ /* 0x0000620000201800 */
[----:B------:R-:W-:Y:S05]  /*9ab0*/  BRA `(.L_x_19354) ;  /* 0x000001a000007947 */ /* 0x000fea0003800000 */
.L_x_19353:
        /* <DEDUP_REMOVED lines=21> */
.L_x_19378:
[----:B------:R-:W2:Y:S02]  /*9c10*/  LDG.E.64 R2, [R4.64] ;  /* 0x0000002404027981 */ /* 0x000ea4000c1e1b00 */
[----:B--2---:R-:W0:Y:S01]  /*9c20*/  I2F.F64.U64 R2, R2 ;  /* 0x0000000200027312 */ /* 0x004e220000301800 */
[----:B------:R-:W-:Y:S05]  /*9c30*/  BRA `(.L_x_19354) ;  /* 0x0000002000007947 */ /* 0x000fea0003800000 */
.L_x_19377:
[----:B------:R-:W2:Y:S02]  /*9c40*/  LDG.E R2, [R4.64] ;  /* 0x0000002404027981 */ /* 0x000ea4000c1e1900 */
[----:B--2---:R-:W0:Y:S02]  /*9c50*/  I2F.F64.U32 R2, R2 ;  /* 0x0000000200027312 */ /* 0x004e240000201800 */
.L_x_19354:
        /* <DEDUP_REMOVED lines=40> */
.L_x_19386:
        /* <DEDUP_REMOVED lines=12> */
.L_x_19385:
[----:B------:R-:W-:Y:S05]  /*9fa0*/  BSYNC B1 ;  /* 0x0000000000017941 */ /* 0x000fea0003800000 */
.L_x_19384:
        /* <DEDUP_REMOVED lines=13> */
.L_x_19392:
        /* <DEDUP_REMOVED lines=33> */
.L_x_19391:
[----:B------:R-:W-:Y:S02]  /*a290*/  IMAD.MOV.U32 R6, RZ, RZ, R12 ;  /* 0x000000ffff067224 */ /* 0x000fe400078e000c */
.L_x_19390:
[----:B------:R-:W-:Y:S05]  /*a2a0*/  BSYNC B2 ;  /* 0x0000000000027941 */ /* 0x000fea0003800000 */
.L_x_19389:
[----:B------:R-:W-:-:S13]  /*a2b0*/  ISETP.GE.U32.AND P0, PT, R9, 0xc, PT ;  /* 0x0000000c0900780c */ /* 0x000fda0003f06070 */
[----:B------:R-:W-:Y:S05]  /*a2c0*/  @!P0 BRA `(.L_x_19388) ;  /* 0x0000076000008947 */ /* 0x000fea0003800000 */
[----:B------:R-:W-:Y:S02]  /*a2d0*/  BSSY B2, `(.L_x_19393) ;  /* 0x0000074000027945 */ /* 0x000fe40003800000 */
.L_x_19394:
        /* <DEDUP_REMOVED lines=116> */
.L_x_19393:
[----:B------:R-:W-:Y:S02]  /*aa20*/  IMAD.MOV.U32 R13, RZ, RZ, R9 ;  /* 0x000000ffff0d7224 */ /* 0x000fe400078e0009 */
.L_x_19388:
[----:B------:R-:W-:Y:S05]  /*aa30*/  BSYNC B1 ;  /* 0x0000000000017941 */ /* 0x000fea0003800000 */
.L_x_19387:
        /* <DEDUP_REMOVED lines=20> */
.L_x_19396:
[----:B------:R-:W-:Y:S05]  /*ab80*/  BSYNC B1 ;  /* 0x0000000000017941 */ /* 0x000fea0003800000 */
.L_x_19395:
[----:B------:R-:W-:-:S05]  /*ab90*/  IMAD.MOV.U32 R9, RZ, RZ, R11 ;  /* 0x000000ffff097224 */ /* 0x000fca00078e000b */
[----:B------:R-:W-:Y:S01]  /*aba0*/  LOP3.LUT R9, R9, 0x80000000, R3, 0xb8, !PT ;  /* 0x8000000009097812 */ /* 0x000fe200078eb803 */
[----:B------:R-:W-:Y:S05]  /*abb0*/  BRA `(.L_x_19383) ;  /* 0x0000006000007947 */ /* 0x000fea0003800000 */
.L_x_19382:
[----:B------:R-:W0:-:S06]  /*abc0*/  DSETP.GTU.AND P0, PT, R4, +INF , PT ;  /* 0x7ff000000400742a */ /* 0x000e0c0003f0c000 */
[----:B0-----:R-:W0:-:S14]  /*abd0*/  DSETP.LE.AND P0, PT, R6, +INF , !P0 ;  /* 0x7ff000000600742a */ /* 0x001e1c0004703000 */
[----:B0-----:R-:W0:-:S04]  /*abe0*/  @P0 DSETP.NEU.AND P1, PT, R6, +INF , PT ;  /* 0x7ff000000600042a */ /* 0x001e080003f2d000 */
[----:B------:R1:W2:-:S06]  /*abf0*/  @!P0 DADD R8, R2, c[0x0][0x370] ;  /* 0x0000dc0002088629 */ /* 0x00028c0000000000 */
[----:B0-----:R-:W-:Y:S02]  /*ac00*/  @P0 FSEL R8, R2, RZ, P1 ;  /* 0x000000ff02080208 */ /* 0x001fe40000800000 */
[----:B------:R-:W-:Y:S02]  /*ac10*/  @P0 FSEL R9, R3, -QNAN , P1 ;  /* 0xfff8000003090808 */ /* 0x000fe40000800000 */
.L_x_19383:
[----:B-12---:R-:W-:Y:S05]  /*ac20*/  BSYNC B0 ;  /* 0x0000000000007941 */ /* 0x006fea0003800000 */
.L_x_19381:
        /* <DEDUP_REMOVED lines=38> */
.L_x_19400:
[----:B------:R-:W0:Y:S02]  /*ae90*/  F2I.S64.F64.TRUNC R4, R4 ;  /* 0x0000000400047311 */ /* 0x000e24000030d900 */
[----:B0-----:R-:W-:-:S05]  /*aea0*/  IMAD.MOV.U32 R3, RZ, RZ, R4 ;  /* 0x000000ffff037224 */ /* 0x001fca00078e0004 */
[----:B------:R0:W-:Y:S01]  /*aeb0*/  STG.E.U8 [R16.64], R3 ;  /* 0x0000000310007986 */ /* 0x0001e2000c101124 */
[----:B------:R-:W-:Y:S05]  /*aec0*/  BRA `(.L_x_19402) ;  /* 0x00000ed000007947 */ /* 0x000fea0003800000 */
.L_x_19399:
        /* <DEDUP_REMOVED lines=9> */
.L_x_19404:
[----:B------:R-:W0:Y:S02]  /*af60*/  F2I.F64.TRUNC R5, R4 ;  /* 0x0000000400057311 */ /* 0x000e24000030d100 */
[----:B0-----:R0:W-:Y:S01]  /*af70*/  STG.E [R16.64], R5 ;  /* 0x0000000510007986 */ /* 0x0011e2000c101924 */
[----:B------:R-:W-:Y:S05]  /*af80*/  BRA `(.L_x_19402) ;  /* 0x00000e1000007947 */ /* 0x000fea0003800000 */
.L_x_19403:
[----:B------:R-:W0:Y:S02]  /*af90*/  F2I.F64.TRUNC R5, R4 ;  /* 0x0000000400057311 */ /* 0x000e24000030d100 */
[----:B0-----:R0:W-:Y:S01]  /*afa0*/  STG.E.U16 [R16.64], R5 ;  /* 0x0000000510007986 */ /* 0x0011e2000c101524 */
[----:B------:R-:W-:Y:S05]  /*afb0*/  BRA `(.L_x_19402) ;  /* 0x00000de000007947 */ /* 0x000fea0003800000 */
.L_x_19398:
        /* <DEDUP_REMOVED lines=11> */
.L_x_19406:
[----:B------:R-:W0:Y:S01]  /*b070*/  F2F.F32.F64 R0, R4 ;  /* 0x0000000400007310 */ /* 0x000e220000301000 */
[----:B------:R-:W0:-:S14]  /*b080*/  DSETP.GEU.AND P0, PT, |R4|, c[0x2][0x0], PT ;  /* 0x008000000400762a */ /* 0x000e1c0003f0e200 */
[----:B0-----:R-:W-:-:S05]  /*b090*/  @!P0 FMUL R0, R0, 1.175494350822287508e-38 ;  /* 0x0080000000008820 */ /* 0x001fca0000400000 */
[----:B------:R-:W-:-:S05]  /*b0a0*/  F2FP.PACK_AB R0, RZ, R0 ;  /* 0x00000000ff00723e */ /* 0x000fca00000000ff */
[----:B------:R0:W-:Y:S01]  /*b0b0*/  STG.E.U16 [R16.64], R0 ;  /* 0x0000000010007986 */ /* 0x0001e2000c101524 */
[----:B------:R-:W-:Y:S05]  /*b0c0*/  BRA `(.L_x_19402) ;  /* 0x00000cd000007947 */ /* 0x000fea0003800000 */
.L_x_19405:
        /* <DEDUP_REMOVED lines=12> */
.L_x_19408:
[----:B------:R-:W0:Y:S01]  /*b190*/  F2F.F32.F64 R0, R4 ;  /* 0x0000000400007310 */ /* 0x000e220000301000 */
[----:B------:R-:W0:-:S14]  /*b1a0*/  DSETP.GEU.AND P0, PT, |R4|, c[0x2][0x0], PT ;  /* 0x008000000400762a */ /* 0x000e1c0003f0e200 */
[----:B0-----:R-:W-:-:S05]  /*b1b0*/  @!P0 FMUL R0, R0, 1.175494350822287508e-38 ;  /* 0x0080000000008820 */ /* 0x001fca0000400000 */
[----:B------:R-:W-:-:S04]  /*b1c0*/  F2FP.PACK_AB R3, RZ, R0 ;  /* 0x00000000ff03723e */ /* 0x000fc800000000ff */
[----:B------:R-:W-:-:S05]  /*b1d0*/  PRMT R3, R3, 0x5410, RZ ;  /* 0x0000541003037816 */ /* 0x000fca00000000ff */
[----:B------:R0:W-:Y:S01]  /*b1e0*/  STG.E [R16.64], R3 ;  /* 0x0000000310007986 */ /* 0x0001e2000c101924 */
[----:B------:R-:W-:Y:S05]  /*b1f0*/  BRA `(.L_x_19402) ;  /* 0x00000ba000007947 */ /* 0x000fea0003800000 */
.L_x_19407:
[----:B------:R0:W-:Y:S01]  /*b200*/  STG.E.64 [R16.64], R4 ;  /* 0x0000000410007986 */ /* 0x0001e2000c101b24 */
[----:B------:R-:W-:Y:S05]  /*b210*/  BRA `(.L_x_19402) ;  /* 0x00000b8000007947 */ /* 0x000fea0003800000 */
.L_x_19397:
        /* <DEDUP_REMOVED lines=12> */
.L_x_19411:
[----:B------:R-:W-:-:S05]  /*b2e0*/  CS2R R6, SRZ ;  /* 0x0000000000067805 */ /* 0x000fca000001ff00 */
[----:B------:R0:W-:Y:S01]  /*b2f0*/  STG.E.128 [R16.64], R4 ;  /* 0x0000000410007986 */ /* 0x0001e2000c101d24 */
[----:B------:R-:W-:Y:S05]  /*b300*/  BRA `(.L_x_19402) ;  /* 0x00000a9000007947 */ /* 0x000fea0003800000 */
.L_x_19410:
        /* <DEDUP_REMOVED lines=23> */
.L_x_19415:
[----:B------:R-:W-:Y:S05]  /*b480*/  BSYNC B0 ;  /* 0x0000000000007941 */ /* 0x000fea0003800000 */
.L_x_19414:
[----:B------:R-:W-:-:S05]  /*b490*/  LOP3.LUT R3, R0, R3, RZ, 0xfc, !PT ;  /* 0x0000000300037212 */ /* 0x000fca00078efcff */
[----:B------:R0:W-:Y:S01]  /*b4a0*/  STG.E.U8 [R16.64], R3 ;  /* 0x0000000310007986 */ /* 0x0001e2000c101124 */
[----:B------:R-:W-:Y:S05]  /*b4b0*/  BRA `(.L_x_19402) ;  /* 0x000008e000007947 */ /* 0x000fea0003800000 */
.L_x_19413:
        /* <DEDUP_REMOVED lines=15> */
.L_x_19417:
[----:B------:R-:W-:Y:S01]  /*b5b0*/  IMAD.MOV.U32 R0, RZ, RZ, 0x7f ;  /* 0x0000007fff007424 */ /* 0x000fe200078e00ff */
[----:B------:R-:W-:-:S04]  /*b5c0*/  ISETP.GT.U32.AND P0, PT, R2, 0x7f800000, PT ;  /* 0x7f8000000200780c */ /* 0x000fc80003f04070 */
[----:B------:R-:W-:-:S04]  /*b5d0*/  SEL R0, R0, 0x7c, P0 ;  /* 0x0000007c00007807 */ /* 0x000fc80000000000 */
.L_x_19418:
[----:B------:R-:W-:Y:S05]  /*b5e0*/  BSYNC B0 ;  /* 0x0000000000007941 */ /* 0x000fea0003800000 */
.L_x_19416:
[----:B------:R-:W-:-:S04]  /*b5f0*/  LOP3.LUT R2, R3, 0x80000000, RZ, 0xc0, !PT ;  /* 0x8000000003027812 */ /* 0x000fc800078ec0ff */
[----:B------:R-:W-:-:S04]  /*b600*/  SHF.R.U32.HI R3, RZ, 0x18, R2 ;  /* 0x00000018ff037819 */ /* 0x000fc80000011602 */
[----:B------:R-:W-:-:S05]  /*b610*/  LOP3.LUT R3, R0, R3, RZ, 0xfc, !PT ;  /* 0x0000000300037212 */ /* 0x000fca00078efcff */
[----:B------:R0:W-:Y:S01]  /*b620*/  STG.E.U8 [R16.64], R3 ;  /* 0x0000000310007986 */ /* 0x0001e2000c101124 */
[----:B------:R-:W-:Y:S05]  /*b630*/  BRA `(.L_x_19402) ;  /* 0x0000076000007947 */ /* 0x000fea0003800000 */
.L_x_19412:
[----:B------:R-:W0:Y:S01]  /*b640*/  F2F.F32.F64 R0, R4 ;  /* 0x0000000400007310 */ /* 0x000e220000301000 */
[----:B------:R-:W0:-:S14]  /*b650*/  DSETP.GEU.AND P0, PT, |R4|, c[0x2][0x0], PT ;  /* 0x008000000400762a */ /* 0x000e1c0003f0e200 */
[----:B0-----:R-:W-:-:S05]  /*b660*/  @!P0 FMUL R0, R0, 1.175494350822287508e-38 ;  /* 0x0080000000008820 */ /* 0x001fca0000400000 */
[----:B------:R-:W-:-:S05]  /*b670*/  F2FP.BF16.PACK_AB R0, RZ, R0 ;  /* 0x00000000ff00723e */ /* 0x000fca00000010ff */
[----:B------:R0:W-:Y:S01]  /*b680*/  STG.E.U16 [R16.64], R0 ;  /* 0x0000000010007986 */ /* 0x0001e2000c101524 */
[----:B------:R-:W-:Y:S05]  /*b690*/  BRA `(.L_x_19402) ;  /* 0x0000070000007947 */ /* 0x000fea0003800000 */
.L_x_19409:
        /* <DEDUP_REMOVED lines=11> */
.L_x_19421:
        /* <DEDUP_REMOVED lines=19> */
.L_x_19424:
[----:B------:R-:W-:-:S04]  /*b880*/  LOP3.LUT R2, R3, 0x80000000, RZ, 0xc0, !PT ;  /* 0x8000000003027812 */ /* 0x000fc800078ec0ff */
[----:B------:R-:W-:-:S04]  /*b890*/  SHF.R.U32.HI R3, RZ, 0x18, R2 ;  /* 0x00000018ff037819 */ /* 0x000fc80000011602 */
[----:B------:R-:W-:-:S04]  /*b8a0*/  LOP3.LUT R0, R0, R3, RZ, 0xfc, !PT ;  /* 0x0000000300007212 */ /* 0x000fc800078efcff */
[----:B------:R-:W-:Y:S02]  /*b8b0*/  PRMT R8, R0, 0x7610, R8 ;  /* 0x0000761000087816 */ /* 0x000fe40000000008 */
.L_x_19423:
[----:B------:R-:W-:Y:S05]  /*b8c0*/  BSYNC B0 ;  /* 0x0000000000007941 */ /* 0x000fea0003800000 */
.L_x_19422:
[----:B------:R0:W-:Y:S01]  /*b8d0*/  STG.E.U8 [R16.64], R8 ;  /* 0x0000000810007986 */ /* 0x0001e2000c101124 */
[----:B------:R-:W-:Y:S05]  /*b8e0*/  BRA `(.L_x_19402) ;  /* 0x000004b000007947 */ /* 0x000fea0003800000 */
.L_x_19420:
        /* <DEDUP_REMOVED lines=19> */
.L_x_19427:
[----:B------:R-:W-:-:S04]  /*ba20*/  LOP3.LUT R2, R3, 0x80000000, RZ, 0xc0, !PT ;  /* 0x8000000003027812 */ /* 0x000fc800078ec0ff */
[----:B------:R-:W-:-:S04]  /*ba30*/  SHF.R.U32.HI R3, RZ, 0x18, R2 ;  /* 0x00000018ff037819 */ /* 0x000fc80000011602 */
[----:B------:R-:W-:-:S04]  /*ba40*/  LOP3.LUT R0, R0, R3, RZ, 0xfc, !PT ;  /* 0x0000000300007212 */ /* 0x000fc800078efcff */
[----:B------:R-:W-:Y:S02]  /*ba50*/  PRMT R8, R0, 0x7610, R8 ;  /* 0x0000761000087816 */ /* 0x000fe40000000008 */
.L_x_19426:
[----:B------:R-:W-:Y:S05]  /*ba60*/  BSYNC B0 ;  /* 0x0000000000007941 */ /* 0x000fea0003800000 */
.L_x_19425:
[----:B------:R0:W-:Y:S01]  /*ba70*/  STG.E.U8 [R16.64], R8 ;  /* 0x0000000810007986 */ /* 0x0001e2000c101124 */
[----:B------:R-:W-:Y:S05]  /*ba80*/  BRA `(.L_x_19402) ;  /* 0x0000031000007947 */ /* 0x000fea0003800000 */
.L_x_19419:
        /* <DEDUP_REMOVED lines=24> */
.L_x_19401:
        /* <DEDUP_REMOVED lines=20> */
.L_x_19429:
[----:B------:R-:W0:Y:S02]  /*bd50*/  F2I.U64.F64.TRUNC R4, R4 ;  /* 0x0000000400047311 */ /* 0x000e24000030d800 */
[----:B0-----:R0:W-:Y:S01]  /*bd60*/  STG.E.64 [R16.64], R4 ;  /* 0x0000000410007986 */ /* 0x0011e2000c101b24 */
[----:B------:R-:W-:Y:S05]  /*bd70*/  BRA `(.L_x_19402) ;  /* 0x0000002000007947 */ /* 0x000fea0003800000 */
.L_x_19428:
[----:B------:R-:W0:Y:S02]  /*bd80*/  F2I.U32.F64.TRUNC R5, R4 ;  /* 0x0000000400057311 */ /* 0x000e24000030d000 */
[----:B0-----:R0:W-:Y:S02]  /*bd90*/  STG.E [R16.64], R5 ;  /* 0x0000000510007986 */ /* 0x0011e4000c101924 */
.L_x_19402:
[----:B------:R-:W-:Y:S02]  /*bda0*/  IADD3 R19, R19, 0x80, RZ ;  /* 0x0000008013137810 */ /* 0x000fe40007ffe0ff */
.L_x_19265:
[----:B------:R-:W-:Y:S05]  /*bdb0*/  BSYNC B6 ;  /* 0x0000000000067941 */ /* 0x000fea0003800000 */
.L_x_19264:
[----:B------:R-:W-:-:S13]  /*bdc0*/  ISETP.GE.AND P0, PT, R19, c[0x0][0x160], PT ;  /* 0x0000580013007a0c */ /* 0x000fda0003f06270 */
[----:B------:R-:W-:Y:S05]  /*bdd0*/  @P0 EXIT ;  /* 0x000000000000094d */ /* 0x000fea0003800000 */
        /* <DEDUP_REMOVED lines=228> */
.L_x_19430:
        /* <DEDUP_REMOVED lines=19> */
.L_x_19434:
[----:B------:R-:W2:Y:S02]  /*cd50*/  LDG.E.U8 R2, [R4.64] ;  /* 0x0000002404027981 */ /* 0x000ea4000c1e1100 */
[----:B--2---:R-:W0:Y:S01]  /*cd60*/  I2F.F64.U16 R2, R2 ;  /* 0x0000000200027312 */ /* 0x004e220000101800 */
[----:B------:R-:W-:Y:S05]  /*cd70*/  BRA `(.L_x_19436) ;  /* 0x00000df000007947 */ /* 0x000fea0003800000 */
.L_x_19433:
        /* <DEDUP_REMOVED lines=9> */
.L_x_19438:
[----:B------:R-:W2:Y:S02]  /*ce10*/  LDG.E R2, [R4.64] ;  /* 0x0000002404027981 */ /* 0x000ea4000c1e1900 */
[----:B--2---:R-:W0:Y:S01]  /*ce20*/  I2F.F64 R2, R2 ;  /* 0x0000000200027312 */ /* 0x004e220000201c00 */
[----:B------:R-:W-:Y:S05]  /*ce30*/  BRA `(.L_x_19436) ;  /* 0x00000d3000007947 */ /* 0x000fea0003800000 */
.L_x_19437:
[----:B------:R-:W2:Y:S02]  /*ce40*/  LDG.E.U16 R2, [R4.64] ;  /* 0x0000002404027981 */ /* 0x000ea4000c1e1500 */
[----:B--2---:R-:W0:Y:S01]  /*ce50*/  I2F.F64.S16 R2, R2 ;  /* 0x0000000200027312 */ /* 0x004e220000101c00 */
[----:B------:R-:W-:Y:S05]  /*ce60*/  BRA `(.L_x_19436) ;  /* 0x00000d0000007947 */ /* 0x000fea0003800000 */
.L_x_19432:
        /* <DEDUP_REMOVED lines=10> */
.L_x_19440:
[----:B------:R-:W2:Y:S02]  /*cf10*/  LDG.E.U16 R0, [R4.64] ;  /* 0x0000002404007981 */ /* 0x000ea4000c1e1500 */
[----:B--2---:R-:W-:-:S05]  /*cf20*/  HADD2.F32 R0, -RZ, R0.H0_H0 ;  /* 0x20000000ff007230 */ /* 0x004fca0000004100 */
[----:B------:R-:W-:-:S04]  /*cf30*/  FMUL.FTZ R0, R0, 1 ;  /* 0x3f80000000007820 */ /* 0x000fc80000410000 */
[----:B------:R0:W1:Y:S01]  /*cf40*/  F2F.F64.F32 R2, R0 ;  /* 0x0000000000027310 */ /* 0x0000620000201800 */
[----:B------:R-:W-:Y:S05]  /*cf50*/  BRA `(.L_x_19436) ;  /* 0x00000c1000007947 */ /* 0x000fea0003800000 */
.L_x_19439:
        /* <DEDUP_REMOVED lines=10> */
.L_x_19442:
[----:B------:R-:W2:Y:S02]  /*d000*/  LDG.E.U16 R4, [R4.64] ;  /* 0x0000002404047981 */ /* 0x000ea4000c1e1500 */
[----:B--2---:R-:W-:-:S05]  /*d010*/  HADD2.F32 R0, -RZ, R4.H0_H0 ;  /* 0x20000004ff007230 */ /* 0x004fca0000004100 */
[----:B------:R-:W-:-:S04]  /*d020*/  FMUL.FTZ R0, R0, 1 ;  /* 0x3f80000000007820 */ /* 0x000fc80000410000 */
[----:B------:R0:W1:Y:S01]  /*d030*/  F2F.F64.F32 R2, R0 ;  /* 0x0000000000027310 */ /* 0x0000620000201800 */
[----:B------:R-:W-:Y:S05]  /*d040*/  BRA `(.L_x_19436) ;  /* 0x00000b2000007947 */ /* 0x000fea0003800000 */
.L_x_19441:
[----:B------:R0:W5:Y:S01]  /*d050*/  LDG.E.64 R2, [R4.64] ;  /* 0x0000002404027981 */ /* 0x000162000c1e1b00 */
[----:B------:R-:W-:Y:S05]  /*d060*/  BRA `(.L_x_19436) ;  /* 0x00000b0000007947 */ /* 0x000fea0003800000 */
.L_x_19431:
        /* <DEDUP_REMOVED lines=13> */
.L_x_19445:
[----:B------:R0:W5:Y:S01]  /*d140*/  LDG.E.64 R2, [R4.64] ;  /* 0x0000002404027981 */ /* 0x000162000c1e1b00 */
[----:B------:R-:W-:Y:S05]  /*d150*/  BRA `(.L_x_19436) ;  /* 0x00000a1000007947 */ /* 0x000fea0003800000 */
.L_x_19444:
        /* <DEDUP_REMOVED lines=28> */
.L_x_19447:
        /* <DEDUP_REMOVED lines=15> */
.L_x_19446:
[----:B------:R-:W2:Y:S02]  /*d410*/  LDG.E.U16 R0, [R4.64] ;  /* 0x0000002404007981 */ /* 0x000ea4000c1e1500 */
[----:B--2---:R-:W-:-:S05]  /*d420*/  PRMT R0, RZ, 0x5410, R0 ;  /* 0x00005410ff007816 */ /* 0x004fca0000000000 */
[----:B------:R-:W-:-:S04]  /*d430*/  FMUL.FTZ R0, R0, 1 ;  /* 0x3f80000000007820 */ /* 0x000fc80000410000 */
[----:B------:R0:W1:Y:S01]  /*d440*/  F2F.F64.F32 R2, R0 ;  /* 0x0000000000027310 */ /* 0x0000620000201800 */
[----:B------:R-:W-:Y:S05]  /*d450*/  BRA `(.L_x_19436) ;  /* 0x0000071000007947 */ /* 0x000fea0003800000 */
.L_x_19443:
        /* <DEDUP_REMOVED lines=11> */
.L_x_19450:
        /* <DEDUP_REMOVED lines=21> */
.L_x_19454:
[----:B------:R-:W-:Y:S05]  /*d660*/  BSYNC B1 ;  /* 0x0000000000017941 */ /* 0x000fea0003800000 */
.L_x_19453:
[----:B------:R-:W-:Y:S01]  /*d670*/  LEA R3, R0, 0x3b800000, 0x17 ;  /* 0x3b80000000037811 */ /* 0x000fe200078eb8ff */
[----:B------:R-:W-:-:S05]  /*d680*/  IMAD.SHL.U32 R0, R2, 0x100000, RZ ;  /* 0x0010000002007824 */ /* 0x000fca00078e00ff */
[----:B------:R-:W-:Y:S02]  /*d690*/  LOP3.LUT R0, R3, R0, R4, 0xfe, !PT ;  /* 0x0000000003007212 */ /* 0x000fe400078efe04 */
.L_x_19452:
[----:B------:R-:W-:Y:S05]  /*d6a0*/  BSYNC B0 ;  /* 0x0000000000007941 */ /* 0x000fea0003800000 */
.L_x_19451:
[----:B------:R-:W-:-:S04]  /*d6b0*/  FMUL.FTZ R0, R0, 1 ;  /* 0x3f80000000007820 */ /* 0x000fc80000410000 */
[----:B------:R0:W1:Y:S01]  /*d6c0*/  F2F.F64.F32 R2, R0 ;  /* 0x0000000000027310 */ /* 0x0000620000201800 */
[----:B------:R-:W-:Y:S05]  /*d6d0*/  BRA `(.L_x_19436) ;  /* 0x0000049000007947 */ /* 0x000fea0003800000 */
.L_x_19449:
        /* <DEDUP_REMOVED lines=21> */
.L_x_19458:
[----:B------:R-:W-:Y:S05]  /*d830*/  BSYNC B1 ;  /* 0x0000000000017941 */ /* 0x000fea0003800000 */
.L_x_19457:
[----:B------:R-:W-:Y:S01]  /*d840*/  LEA R3, R0, 0x37800000, 0x17 ;  /* 0x3780000000037811 */ /* 0x000fe200078eb8ff */
[----:B------:R-:W-:-:S05]  /*d850*/  IMAD.SHL.U32 R0, R2, 0x200000, RZ ;  /* 0x0020000002007824 */ /* 0x000fca00078e00ff */
[----:B------:R-:W-:Y:S02]  /*d860*/  LOP3.LUT R0, R3, R0, R4, 0xfe, !PT ;  /* 0x0000000003007212 */ /* 0x000fe400078efe04 */
.L_x_19456:
[----:B------:R-:W-:Y:S05]  /*d870*/  BSYNC B0 ;  /* 0x0000000000007941 */ /* 0x000fea0003800000 */
.L_x_19455:
[----:B------:R-:W-:-:S04]  /*d880*/  FMUL.FTZ R0, R0, 1 ;  /* 0x3f80000000007820 */ /* 0x000fc80000410000 */
[----:B------:R0:W1:Y:S01]  /*d890*/  F2F.F64.F32 R2, R0 ;  /* 0x0000000000027310 */ /* 0x0000620000201800 */
[----:B------:R-:W-:Y:S05]  /*d8a0*/  BRA `(.L_x_19436) ;  /* 0x000002c000007947 */ /* 0x000fea0003800000 */
.L_x_19448:
        /* <DEDUP_REMOVED lines=14> */
.L_x_19462:
[----:B------:R-:W-:Y:S05]  /*d990*/  BSYNC B0 ;  /* 0x0000000000007941 */ /* 0x000fea0003800000 */
.L_x_19461:
[----:B------:R-:W-:-:S04]  /*d9a0*/  FMUL.FTZ R0, R0, 1 ;  /* 0x3f80000000007820 */ /* 0x000fc80000410000 */
[----:B------:R0:W1:Y:S01]  /*d9b0*/  F2F.F64.F32 R2, R0 ;  /* 0x0000000000027310 */ /* 0x0000620000201800 */
[----:B------:R-:W-:Y:S05]  /*d9c0*/  BRA `(.L_x_19436) ;  /* 0x000001a000007947 */ /* 0x000fea0003800000 */
.L_x_19435:
        /* <DEDUP_REMOVED lines=21> */
.L_x_19460:
[----:B------:R-:W2:Y:S02]  /*db20*/  LDG.E.64 R2, [R4.64] ;  /* 0x0000002404027981 */ /* 0x000ea4000c1e1b00 */
[----:B--2---:R-:W0:Y:S01]  /*db30*/  I2F.F64.U64 R2, R2 ;  /* 0x0000000200027312 */ /* 0x004e220000301800 */
[----:B------:R-:W-:Y:S05]  /*db40*/  BRA `(.L_x_19436) ;  /* 0x0000002000007947 */ /* 0x000fea0003800000 */
.L_x_19459:
[----:B------:R-:W2:Y:S02]  /*db50*/  LDG.E R2, [R4.64] ;  /* 0x0000002404027981 */ /* 0x000ea4000c1e1900 */
[----:B--2---:R-:W0:Y:S02]  /*db60*/  I2F.F64.U32 R2, R2 ;  /* 0x0000000200027312 */ /* 0x004e240000201800 */
.L_x_19436:
        /* <DEDUP_REMOVED lines=40> */
.L_x_19469:
        /* <DEDUP_REMOVED lines=12> */
.L_x_19468:
[----:B------:R-:W-:Y:S02]  /*deb0*/  IMAD.MOV.U32 R8, RZ, RZ, R9 ;  /* 0x000000ffff087224 */ /* 0x000fe400078e0009 */
.L_x_19467:
[----:B------:R-:W-:Y:S05]  /*dec0*/  BSYNC B1 ;  /* 0x0000000000017941 */ /* 0x000fea0003800000 */
.L_x_19466:
        /* <DEDUP_REMOVED lines=13> */
.L_x_19475:
        /* <DEDUP_REMOVED lines=33> */
.L_x_19474:
[----:B------:R-:W-:Y:S02]  /*e1b0*/  IMAD.MOV.U32 R8, RZ, RZ, R10 ;  /* 0x000000ffff087224 */ /* 0x000fe400078e000a */
.L_x_19473:
[----:B------:R-:W-:Y:S05]  /*e1c0*/  BSYNC B2 ;  /* 0x0000000000027941 */ /* 0x000fea0003800000 */
.L_x_19472:
[----:B------:R-:W-:-:S13]  /*e1d0*/  ISETP.GE.U32.AND P0, PT, R9, 0xc, PT ;  /* 0x0000000c0900780c */ /* 0x000fda0003f06070 */
[----:B------:R-:W-:Y:S05]  /*e1e0*/  @!P0 BRA `(.L_x_19471) ;  /* 0x0000076000008947 */ /* 0x000fea0003800000 */
[----:B------:R-:W-:Y:S02]  /*e1f0*/  BSSY B2, `(.L_x_19476) ;  /* 0x0000074000027945 */ /* 0x000fe40003800000 */
.L_x_19477:
        /* <DEDUP_REMOVED lines=116> */
.L_x_19476:
[----:B------:R-:W-:Y:S02]  /*e940*/  IMAD.MOV.U32 R15, RZ, RZ, R9 ;  /* 0x000000ffff0f7224 */ /* 0x000fe400078e0009 */
.L_x_19471:
[----:B------:R-:W-:Y:S05]  /*e950*/  BSYNC B1 ;  /* 0x0000000000017941 */ /* 0x000fea0003800000 */
.L_x_19470:
        /* <DEDUP_REMOVED lines=20> */
.L_x_19479:
[----:B------:R-:W-:Y:S05]  /*eaa0*/  BSYNC B1 ;  /* 0x0000000000017941 */ /* 0x000fea0003800000 */
.L_x_19478:
[----:B------:R-:W-:Y:S02]  /*eab0*/  IMAD.MOV.U32 R9, RZ, RZ, R11 ;  /* 0x000000ffff097224 */ /* 0x000fe400078e000b */
[----:B------:R-:W-:-:S03]  /*eac0*/  IMAD.MOV.U32 R8, RZ, RZ, R6 ;  /* 0x000000ffff087224 */ /* 0x000fc600078e0006 */
[----:B------:R-:W-:Y:S01]  /*ead0*/  LOP3.LUT R9, R9, 0x80000000, R3, 0xb8, !PT ;  /* 0x8000000009097812 */ /* 0x000fe200078eb803 */
[----:B------:R-:W-:Y:S05]  /*eae0*/  BRA `(.L_x_19465) ;  /* 0x0000006000007947 */ /* 0x000fea0003800000 */
.L_x_19464:
[----:B------:R-:W0:-:S06]  /*eaf0*/  DSETP.GTU.AND P0, PT, R4, +INF , PT ;  /* 0x7ff000000400742a */ /* 0x000e0c0003f0c000 */
[----:B0-----:R-:W0:-:S14]  /*eb00*/  DSETP.LE.AND P0, PT, R6, +INF , !P0 ;  /* 0x7ff000000600742a */ /* 0x001e1c0004703000 */
[----:B0-----:R-:W0:-:S04]  /*eb10*/  @P0 DSETP.NEU.AND P1, PT, R6, +INF , PT ;  /* 0x7ff000000600042a */ /* 0x001e080003f2d000 */
[----:B------:R1:W2:-:S06]  /*eb20*/  @!P0 DADD R8, R2, c[0x0][0x370] ;  /* 0x0000dc0002088629 */ /* 0x00028c0000000000 */
[----:B0-----:R-:W-:Y:S02]  /*eb30*/  @P0 FSEL R8, R2, RZ, P1 ;  /* 0x000000ff02080208 */ /* 0x001fe40000800000 */
[----:B------:R-:W-:Y:S02]  /*eb40*/  @P0 FSEL R9, R3, -QNAN , P1 ;  /* 0xfff8000003090808 */ /* 0x000fe40000800000 */
.L_x_19465:
[----:B-12---:R-:W-:Y:S05]  /*eb50*/  BSYNC B0 ;  /* 0x0000000000007941 */ /* 0x006fea0003800000 */
.L_x_19463:
        /* <DEDUP_REMOVED lines=38> */
.L_x_19483:
[----:B------:R-:W0:Y:S02]  /*edc0*/  F2I.S64.F64.TRUNC R4, R4 ;  /* 0x0000000400047311 */ /* 0x000e24000030d900 */
[----:B0-----:R-:W-:-:S05]  /*edd0*/  IMAD.MOV.U32 R3, RZ, RZ, R4 ;  /* 0x000000ffff037224 */ /* 0x001fca00078e0004 */
[----:B------:R-:W-:Y:S01]  /*ede0*/  STG.E.U8 [R16.64], R3 ;  /* 0x0000000310007986 */ /* 0x000fe2000c101124 */
[----:B------:R-:W-:Y:S05]  /*edf0*/  EXIT ;  /* 0x000000000000794d */ /* 0x000fea0003800000 */
.L_x_19482:
        /* <DEDUP_REMOVED lines=9> */
.L_x_19486:
[----:B------:R-:W0:Y:S02]  /*ee90*/  F2I.F64.TRUNC R5, R4 ;  /* 0x0000000400057311 */ /* 0x000e24000030d100 */
[----:B0-----:R-:W-:Y:S01]  /*eea0*/  STG.E [R16.64], R5 ;  /* 0x0000000510007986 */ /* 0x001fe2000c101924 */
[----:B------:R-:W-:Y:S05]  /*eeb0*/  EXIT ;  /* 0x000000000000794d */ /* 0x000fea0003800000 */
.L_x_19485:
[----:B------:R-:W0:Y:S02]  /*eec0*/  F2I.F64.TRUNC R5, R4 ;  /* 0x0000000400057311 */ /* 0x000e24000030d100 */
[----:B0-----:R-:W-:Y:S01]  /*eed0*/  STG.E.U16 [R16.64], R5 ;  /* 0x0000000510007986 */ /* 0x001fe2000c101524 */
[----:B------:R-:W-:Y:S05]  /*eee0*/  EXIT ;  /* 0x000000000000794d */ /* 0x000fea0003800000 */
.L_x_19481:
        /* <DEDUP_REMOVED lines=11> */
.L_x_19488:
[----:B------:R-:W0:Y:S01]  /*efa0*/  F2F.F32.F64 R0, R4 ;  /* 0x0000000400007310 */ /* 0x000e220000301000 */
[----:B------:R-:W0:-:S14]  /*efb0*/  DSETP.GEU.AND P0, PT, |R4|, c[0x2][0x0], PT ;  /* 0x008000000400762a */ /* 0x000e1c0003f0e200 */
[----:B0-----:R-:W-:-:S05]  /*efc0*/  @!P0 FMUL R0, R0, 1.175494350822287508e-38 ;  /* 0x0080000000008820 */ /* 0x001fca0000400000 */
[----:B------:R-:W-:-:S05]  /*efd0*/  F2FP.PACK_AB R0, RZ, R0 ;  /* 0x00000000ff00723e */ /* 0x000fca00000000ff */
[----:B------:R-:W-:Y:S01]  /*efe0*/  STG.E.U16 [R16.64], R0 ;  /* 0x0000000010007986 */ /* 0x000fe2000c101524 */
[----:B------:R-:W-:Y:S05]  /*eff0*/  EXIT ;  /* 0x000000000000794d */ /* 0x000fea0003800000 */
.L_x_19487:
        /* <DEDUP_REMOVED lines=12> */
.L_x_19490:
[----:B------:R-:W0:Y:S01]  /*f0c0*/  F2F.F32.F64 R0, R4 ;  /* 0x0000000400007310 */ /* 0x000e220000301000 */
[----:B------:R-:W0:-:S14]  /*f0d0*/  DSETP.GEU.AND P0, PT, |R4|, c[0x2][0x0], PT ;  /* 0x008000000400762a */ /* 0x000e1c0003f0e200 */
[----:B0-----:R-:W-:-:S05]  /*f0e0*/  @!P0 FMUL R0, R0, 1.175494350822287508e-38 ;  /* 0x0080000000008820 */ /* 0x001fca0000400000 */
[----:B------:R-:W-:-:S04]  /*f0f0*/  F2FP.PACK_AB R3, RZ, R0 ;  /* 0x00000000ff03723e */ /* 0x000fc800000000ff */
[----:B------:R-:W-:-:S05]  /*f100*/  PRMT R3, R3, 0x5410, RZ ;  /* 0x0000541003037816 */ /* 0x000fca00000000ff */
[----:B------:R-:W-:Y:S01]  /*f110*/  STG.E [R16.64], R3 ;  /* 0x0000000310007986 */ /* 0x000fe2000c101924 */
[----:B------:R-:W-:Y:S05]  /*f120*/  EXIT ;  /* 0x000000000000794d */ /* 0x000fea0003800000 */
.L_x_19489:
[----:B------:R-:W-:Y:S01]  /*f130*/  STG.E.64 [R16.64], R4 ;  /* 0x0000000410007986 */ /* 0x000fe2000c101b24 */
[----:B------:R-:W-:Y:S05]  /*f140*/  EXIT ;  /* 0x000000000000794d */ /* 0x000fea0003800000 */
.L_x_19480:
        /* <DEDUP_REMOVED lines=12> */
.L_x_19493:
[----:B------:R-:W-:-:S05]  /*f210*/  CS2R R6, SRZ ;  /* 0x0000000000067805 */ /* 0x000fca000001ff00 */
[----:B------:R-:W-:Y:S01]  /*f220*/  STG.E.128 [R16.64], R4 ;  /* 0x0000000410007986 */ /* 0x000fe2000c101d24 */
[----:B------:R-:W-:Y:S05]  /*f230*/  EXIT ;  /* 0x000000000000794d */ /* 0x000fea0003800000 */
.L_x_19492:
        /* <DEDUP_REMOVED lines=23> */
.L_x_19497:
[----:B------:R-:W-:Y:S05]  /*f3b0*/  BSYNC B0 ;  /* 0x0000000000007941 */ /* 0x000fea0003800000 */
.L_x_19496:
[----:B------:R-:W-:-:S05]  /*f3c0*/  LOP3.LUT R3, R0, R3, RZ, 0xfc, !PT ;  /* 0x0000000300037212 */ /* 0x000fca00078efcff */
[----:B------:R-:W-:Y:S01]  /*f3d0*/  STG.E.U8 [R16.64], R3 ;  /* 0x0000000310007986 */ /* 0x000fe2000c101124 */
[----:B------:R-:W-:Y:S05]  /*f3e0*/  EXIT ;  /* 0x000000000000794d */ /* 0x000fea0003800000 */
.L_x_19495:
        /* <DEDUP_REMOVED lines=15> */
.L_x_19499:
[----:B------:R-:W-:Y:S01]  /*f4e0*/  IMAD.MOV.U32 R0, RZ, RZ, 0x7f ;  /* 0x0000007fff007424 */ /* 0x000fe200078e00ff */
[----:B------:R-:W-:-:S04]  /*f4f0*/  ISETP.GT.U32.AND P0, PT, R2, 0x7f800000, PT ;  /* 0x7f8000000200780c */ /* 0x000fc80003f04070 */
[----:B------:R-:W-:-:S04]  /*f500*/  SEL R0, R0, 0x7c, P0 ;  /* 0x0000007c00007807 */ /* 0x000fc80000000000 */
.L_x_19500:
[----:B------:R-:W-:Y:S05]  /*f510*/  BSYNC B0 ;  /* 0x0000000000007941 */ /* 0x000fea0003800000 */
.L_x_19498:
[----:B------:R-:W-:-:S04]  /*f520*/  LOP3.LUT R2, R3, 0x80000000, RZ, 0xc0, !PT ;  /* 0x8000000003027812 */ /* 0x000fc800078ec0ff */
[----:B------:R-:W-:-:S04]  /*f530*/  SHF.R.U32.HI R3, RZ, 0x18, R2 ;  /* 0x00000018ff037819 */ /* 0x000fc80000011602 */
[----:B------:R-:W-:-:S05]  /*f540*/  LOP3.LUT R3, R0, R3, RZ, 0xfc, !PT ;  /* 0x0000000300037212 */ /* 0x000fca00078efcff */
[----:B------:R-:W-:Y:S01]  /*f550*/  STG.E.U8 [R16.64], R3 ;  /* 0x0000000310007986 */ /* 0x000fe2000c101124 */
[----:B------:R-:W-:Y:S05]  /*f560*/  EXIT ;  /* 0x000000000000794d */ /* 0x000fea0003800000 */
.L_x_19494:
[----:B------:R-:W0:Y:S01]  /*f570*/  F2F.F32.F64 R0, R4 ;  /* 0x0000000400007310 */ /* 0x000e220000301000 */
[----:B------:R-:W0:-:S14]  /*f580*/  DSETP.GEU.AND P0, PT, |R4|, c[0x2][0x0], PT ;  /* 0x008000000400762a */ /* 0x000e1c0003f0e200 */
[----:B0-----:R-:W-:-:S05]  /*f590*/  @!P0 FMUL R0, R0, 1.175494350822287508e-38 ;  /* 0x0080000000008820 */ /* 0x001fca0000400000 */
[----:B------:R-:W-:-:S05]  /*f5a0*/  F2FP.BF16.PACK_AB R0, RZ, R0 ;  /* 0x00000000ff00723e */ /* 0x000fca00000010ff */
[----:B------:R-:W-:Y:S01]  /*f5b0*/  STG.E.U16 [R16.64], R0 ;  /* 0x0000000010007986 */ /* 0x000fe2000c101524 */
[----:B------:R-:W-:Y:S05]  /*f5c0*/  EXIT ;  /* 0x000000000000794d */ /* 0x000fea0003800000 */
.L_x_19491:
        /* <DEDUP_REMOVED lines=11> */
.L_x_19503:
        /* <DEDUP_REMOVED lines=19> */
.L_x_19506:
[----:B------:R-:W-:-:S04]  /*f7b0*/  LOP3.LUT R2, R3, 0x80000000, RZ, 0xc0, !PT ;  /* 0x8000000003027812 */ /* 0x000fc800078ec0ff */
[----:B------:R-:W-:-:S04]  /*f7c0*/  SHF.R.U32.HI R3, RZ, 0x18, R2 ;  /* 0x00000018ff037819 */ /* 0x000fc80000011602 */
[----:B------:R-:W-:-:S04]  /*f7d0*/  LOP3.LUT R0, R0, R3, RZ, 0xfc, !PT ;  /* 0x0000000300007212 */ /* 0x000fc800078efcff */
[----:B------:R-:W-:Y:S02]  /*f7e0*/  PRMT R8, R0, 0x7610, R8 ;  /* 0x0000761000087816 */ /* 0x000fe40000000008 */
.L_x_19505:
[----:B------:R-:W-:Y:S05]  /*f7f0*/  BSYNC B0 ;  /* 0x0000000000007941 */ /* 0x000fea0003800000 */
.L_x_19504:
[----:B------:R-:W-:Y:S01]  /*f800*/  STG.E.U8 [R16.64], R8 ;  /* 0x0000000810007986 */ /* 0x000fe2000c101124 */
[----:B------:R-:W-:Y:S05]  /*f810*/  EXIT ;  /* 0x000000000000794d */ /* 0x000fea0003800000 */
.L_x_19502:
        /* <DEDUP_REMOVED lines=19> */
.L_x_19509:
[----:B------:R-:W-:-:S04]  /*f950*/  LOP3.LUT R2, R3, 0x80000000, RZ, 0xc0, !PT ;  /* 0x8000000003027812 */ /* 0x000fc800078ec0ff */
[----:B------:R-:W-:-:S04]  /*f960*/  SHF.R.U32.HI R3, RZ, 0x18, R2 ;  /* 0x00000018ff037819 */ /* 0x000fc80000011602 */
[----:B------:R-:W-:-:S04]  /*f970*/  LOP3.LUT R0, R0, R3, RZ, 0xfc, !PT ;  /* 0x0000000300007212 */ /* 0x000fc800078efcff */
[----:B------:R-:W-:Y:S02]  /*f980*/  PRMT R8, R0, 0x7610, R8 ;  /* 0x0000761000087816 */ /* 0x000fe40000000008 */
.L_x_19508:
[----:B------:R-:W-:Y:S05]  /*f990*/  BSYNC B0 ;  /* 0x0000000000007941 */ /* 0x000fea0003800000 */
.L_x_19507:
[----:B------:R-:W-:Y:S01]  /*f9a0*/  STG.E.U8 [R16.64], R8 ;  /* 0x0000000810007986 */ /* 0x000fe2000c101124 */
[----:B------:R-:W-:Y:S05]  /*f9b0*/  EXIT ;  /* 0x000000000000794d */ /* 0x000fea0003800000 */
.L_x_19501:
        /* <DEDUP_REMOVED lines=24> */
.L_x_19484:
        /* <DEDUP_REMOVED lines=20> */
.L_x_19511:
[----:B------:R-:W0:Y:S02]  /*fc80*/  F2I.U64.F64.TRUNC R4, R4 ;  /* 0x0000000400047311 */ /* 0x000e24000030d800 */
[----:B0-----:R-:W-:Y:S01]  /*fc90*/  STG.E.64 [R16.64], R4 ;  /* 0x0000000410007986 */ /* 0x001fe2000c101b24 */
[----:B------:R-:W-:Y:S05]  /*fca0*/  EXIT ;  /* 0x000000000000794d */ /* 0x000fea0003800000 */
.L_x_19510:
[----:B------:R-:W0:Y:S02]  /*fcb0*/  F2I.U32.F64.TRUNC R5, R4 ;  /* 0x0000000400057311 */ /* 0x000e24000030d000 */
[----:B0-----:R-:W-:Y:S01]  /*fcc0*/  STG.E [R16.64], R5 ;  /* 0x0000000510007986 */ /* 0x001fe2000c101924 */
[----:B------:R-:W-:Y:S05]  /*fcd0*/  EXIT ;  /* 0x000000000000794d */ /* 0x000fea0003800000 */
.L_x_19512:
        /* <DEDUP_REMOVED lines=10> */
.L_x_32647:


//--------------------- .text._ZN2at6native27unrolled_elementwise_kernelIZZZNS0_15binary_internal21div_floor_kernel_cudaERNS_18TensorIteratorBaseEENKUlvE0_clEvENKUlvE_clEvEUldE_St5arrayIPcLm2EELi4E23TrivialOffsetCalculatorILi1EjESC_NS0_6memory12LoadWithCastILi1EEENSD_13StoreWithCastILi1EEEEEviT_T0_T2_T3_T4_T5_ --------------------------
	.section	.text._ZN2at6native27unrolled_elementwise_kernelIZZZNS0_15binary_internal21div_floor_kernel_cudaERNS_18TensorIteratorBaseEENKUlvE0_clEvENKUlvE_clEvEUldE_St5arrayIPcLm2EELi4E23TrivialOffsetCalculatorILi1EjESC_NS0_6memory12LoadWithCastILi1EEENSD_13StoreWithCastILi1EEEEEviT_T0_T2_T3_T4_T5_,"ax",@progbits
	.sectioninfo	@"SHI_REGISTERS=34"
	.align	128
        .global         _ZN2at6native27unrolled_elementwise_kernelIZZZNS0_15binary_internal21div_floor_kernel_cudaERNS_18TensorIteratorBaseEENKUlvE0_clEvENKUlvE_clEvEUldE_St5arrayIPcLm2EELi4E23TrivialOffsetCalculatorILi1EjESC_NS0_6memory12LoadWithCastILi1EEENSD_13StoreWithCastILi1EEEEEviT_T0_T2_T3_T4_T5_
        .type           _ZN2at6native27unrolled_elementwise_kernelIZZZNS0_15binary_internal21div_floor_kernel_cudaERNS_18TensorIteratorBaseEENKUlvE0_clEvENKUlvE_clEvEUldE_St5arrayIPcLm2EELi4E23TrivialOffsetCalculatorILi1EjESC_NS0_6memory12LoadWithCastILi1EEENSD_13StoreWithCastILi1EEEEEviT_T0_T2_T3_T4_T5_,@function
        .size           _ZN2at6native27unrolled_elementwise_kernelIZZZNS0_15binary_internal21div_floor_kernel_cudaERNS_18TensorIteratorBaseEENKUlvE0_clEvENKUlvE_clEvEUldE_St5arrayIPcLm2EELi4E23TrivialOffsetCalculatorILi1EjESC_NS0_6memory12LoadWithCastILi1EEENSD_13StoreWithCastILi1EEEEEviT_T0_T2_T3_T4_T5_,(.L_x_32648 - _ZN2at6native27unrolled_elementwise_kernelIZZZNS0_15binary_internal21div_floor_kernel_cudaERNS_18TensorIteratorBaseEENKUlvE0_clEvENKUlvE_clEvEUldE_St5arrayIPcLm2EELi4E23TrivialOffsetCalculatorILi1EjESC_NS0_6memory12LoadWithCastILi1EEENSD_13StoreWithCastILi1EEEEEviT_T0_T2_T3_T4_T5_)
        .other          _ZN2at6native27unrolled_elementwise_kernelIZZZNS0_15binary_internal21div_floor_kernel_cudaERNS_18TensorIteratorBaseEENKUlvE0_clEvENKUlvE_clEvEUldE_St5arrayIPcLm2EELi4E23TrivialOffsetCalculatorILi1EjESC_NS0_6memory12LoadWithCastILi1EEENSD_13StoreWithCastILi1EEEEEviT_T0_T2_T3_T4_T5_,@"STO_CUDA_ENTRY STV_DEFAULT"
_ZN2at6native27unrolled_elementwise_kernelIZZZNS0_15binary_internal21div_floor_kernel_cudaERNS_18TensorIteratorBaseEENKUlvE0_clEvENKUlvE_clEvEUldE_St5arrayIPcLm2EELi4E23TrivialOffsetCalculatorILi1EjESC_NS0_6memory12LoadWithCastILi1EEENSD_13StoreWithCastILi1EEEEEviT_T0_T2_T3_T4_T5_:
.text._ZN2at6native27unrolled_elementwise_kernelIZZZNS0_15binary_internal21div_floor_kernel_cudaERNS_18TensorIteratorBaseEENKUlvE0_clEvENKUlvE_clEvEUldE_St5arrayIPcLm2EELi4E23TrivialOffsetCalculatorILi1EjESC_NS0_6memory12LoadWithCastILi1EEENSD_13StoreWithCastILi1EEEEEviT_T0_T2_T3_T4_T5_:
        /* <DEDUP_REMOVED lines=30> */
.L_x_19518:
[----:B------:R-:W2:Y:S02]  /*01e0*/  LDG.E.U8 R4, [R4.64] ;  /* 0x0000002404047981 */ /* 0x000ea4000c1e1100 */
[----:B--2---:R0:W1:Y:S01]  /*01f0*/  I2F.F64.U16 R22, R4 ;  /* 0x0000000400167312 */ /* 0x0040620000101800 */
[----:B------:R-:W-:Y:S05]  /*0200*/  BRA `(.L_x_19520) ;  /* 0x00000e0000007947 */ /* 0x000fea0003800000 */
.L_x_19517:
        /* <DEDUP_REMOVED lines=9> */
.L_x_19522:
[----:B------:R-:W2:Y:S02]  /*02a0*/  LDG.E R4, [R4.64] ;  /* 0x0000002404047981 */ /* 0x000ea4000c1e1900 */
[----:B--2---:R0:W1:Y:S01]  /*02b0*/  I2F.F64 R22, R4 ;  /* 0x0000000400167312 */ /* 0x0040620000201c00 */
[----:B------:R-:W-:Y:S05]  /*02c0*/  BRA `(.L_x_19520) ;  /* 0x00000d4000007947 */ /* 0x000fea0003800000 */
.L_x_19521:
[----:B------:R-:W2:Y:S02]  /*02d0*/  LDG.E.U16 R4, [R4.64] ;  /* 0x0000002404047981 */ /* 0x000ea4000c1e1500 */
[----:B--2---:R0:W1:Y:S01]  /*02e0*/  I2F.F64.S16 R22, R4 ;  /* 0x0000000400167312 */ /* 0x0040620000101c00 */
[----:B------:R-:W-:Y:S05]  /*02f0*/  BRA `(.L_x_19520) ;  /* 0x00000d1000007947 */ /* 0x000fea0003800000 */
.L_x_19516:
        /* <DEDUP_REMOVED lines=10> */
.L_x_19524:
[----:B------:R-:W2:Y:S02]  /*03a0*/  LDG.E.U16 R0, [R4.64] ;  /* 0x0000002404007981 */ /* 0x000ea4000c1e1500 */
[----:B--2---:R-:W-:-:S05]  /*03b0*/  HADD2.F32 R0, -RZ, R0.H0_H0 ;  /* 0x20000000ff007230 */ /* 0x004fca0000004100 */
[----:B------:R-:W-:-:S04]  /*03c0*/  FMUL.FTZ R0, R0, 1 ;  /* 0x3f80000000007820 */ /* 0x000fc80000410000 */
[----:B------:R0:W1:Y:S01]  /*03d0*/  F2F.F64.F32 R22, R0 ;  /* 0x0000000000167310 */ /* 0x0000620000201800 */
[----:B------:R-:W-:Y:S05]  /*03e0*/  BRA `(.L_x_19520) ;  /* 0x00000c2000007947 */ /* 0x000fea0003800000 */
.L_x_19523:
        /* <DEDUP_REMOVED lines=10> */
.L_x_19526:
[----:B------:R-:W2:Y:S02]  /*0490*/  LDG.E.U16 R4, [R4.64] ;  /* 0x0000002404047981 */ /* 0x000ea4000c1e1500 */
[----:B--2---:R-:W-:-:S05]  /*04a0*/  HADD2.F32 R0, -RZ, R4.H0_H0 ;  /* 0x20000004ff007230 */ /* 0x004fca0000004100 */
[----:B------:R-:W-:-:S04]  /*04b0*/  FMUL.FTZ R0, R0, 1 ;  /* 0x3f80000000007820 */ /* 0x000fc80000410000 */
[----:B------:R0:W1:Y:S01]  /*04c0*/  F2F.F64.F32 R22, R0 ;  /* 0x0000000000167310 */ /* 0x0000620000201800 */
[----:B------:R-:W-:Y:S05]  /*04d0*/  BRA `(.L_x_19520) ;  /* 0x00000b3000007947 */ /* 0x000fea0003800000 */
.L_x_19525:
[----:B------:R0:W5:Y:S01]  /*04e0*/  LDG.E.64 R22, [R4.64] ;  /* 0x0000002404167981 */ /* 0x000162000c1e1b00 */
[----:B------:R-:W-:Y:S05]  /*04f0*/  BRA `(.L_x_19520) ;  /* 0x00000b1000007947 */ /* 0x000fea0003800000 */
.L_x_19515:
        /* <DEDUP_REMOVED lines=13> */
.L_x_19529:
[----:B------:R0:W5:Y:S01]  /*05d0*/  LDG.E.64 R22, [R4.64] ;  /* 0x0000002404167981 */ /* 0x000162000c1e1b00 */
[----:B------:R-:W-:Y:S05]  /*05e0*/  BRA `(.L_x_19520) ;  /* 0x00000a2000007947 */ /* 0x000fea0003800000 */
.L_x_19528:
        /* <DEDUP_REMOVED lines=28> */
.L_x_19531:
        /* <DEDUP_REMOVED lines=12> */
[----:B------:R-:W-:-:S05]  /*0870*/  LOP3.LUT R0, R3, 0x80000000, R0, 0xf8, !PT ;  /* 0x8000000003007812 */ /* 0x000fca00078ef800 */
[----:B------:R-:W-:-:S04]  /*0880*/  FMUL.FTZ R0, R0, 1 ;  /* 0x3f80000000007820 */ /* 0x000fc80000410000 */
[----:B------:R0:W1:Y:S01]  /*0890*/  F2F.F64.F32 R22, R0 ;  /* 0x0000000000167310 */ /* 0x0000620000201800 */
[----:B------:R-:W-:Y:S05]  /*08a0*/  BRA `(.L_x_19520) ;  /* 0x0000076000007947 */ /* 0x000fea0003800000 */
.L_x_19530:
[----:B------:R-:W2:Y:S02]  /*08b0*/  LDG.E.U16 R0, [R4.64] ;  /* 0x0000002404007981 */ /* 0x000ea4000c1e1500 */
[----:B--2---:R-:W-:-:S05]  /*08c0*/  PRMT R0, RZ, 0x5410, R0 ;  /* 0x00005410ff007816 */ /* 0x004fca0000000000 */
[----:B------:R-:W-:-:S04]  /*08d0*/  FMUL.FTZ R0, R0, 1 ;  /* 0x3f80000000007820 */ /* 0x000fc80000410000 */
[----:B------:R0:W1:Y:S01]  /*08e0*/  F2F.F64.F32 R22, R0 ;  /* 0x0000000000167310 */ /* 0x0000620000201800 */
[----:B------:R-:W-:Y:S05]  /*08f0*/  BRA `(.L_x_19520) ;  /* 0x0000071000007947 */ /* 0x000fea0003800000 */
.L_x_19527:
        /* <DEDUP_REMOVED lines=11> */
.L_x_19534:
        /* <DEDUP_REMOVED lines=21> */
.L_x_19538:
[----:B------:R-:W-:Y:S05]  /*0b00*/  BSYNC B1 ;  /* 0x0000000000017941 */ /* 0x000fea0003800000 */
.L_x_19537:
[----:B------:R-:W-:Y:S01]  /*0b10*/  LEA R5, R0, 0x3b800000, 0x17 ;  /* 0x3b80000000057811 */ /* 0x000fe200078eb8ff */
[----:B------:R-:W-:-:S05]  /*0b20*/  IMAD.SHL.U32 R0, R3, 0x100000, RZ ;  /* 0x0010000003007824 */ /* 0x000fca00078e00ff */
[----:B------:R-:W-:Y:S02]  /*0b30*/  LOP3.LUT R0, R5, R0, R6, 0xfe, !PT ;  /* 0x0000000005007212 */ /* 0x000fe400078efe06 */
.L_x_19536:
[----:B------:R-:W-:Y:S05]  /*0b40*/  BSYNC B0 ;  /* 0x0000000000007941 */ /* 0x000fea0003800000 */
.L_x_19535:
[----:B------:R-:W-:-:S04]  /*0b50*/  FMUL.FTZ R0, R0, 1 ;  /* 0x3f80000000007820 */ /* 0x000fc80000410000 */
[----:B------:R0:W1:Y:S01]  /*0b60*/  F2F.F64.F32 R22, R0 ;  /* 0x0000000000167310 */ /* 0x0000620000201800 */
[----:B------:R-:W-:Y:S05]  /*0b70*/  BRA `(.L_x_19520) ;  /* 0x0000049000007947 */ /* 0x000fea0003800000 */
.L_x_19533:
        /* <DEDUP_REMOVED lines=21> */
.L_x_19542:
[----:B------:R-:W-:Y:S05]  /*0cd0*/  BSYNC B1 ;  /* 0x0000000000017941 */ /* 0x000fea0003800000 */
.L_x_19541:
[----:B------:R-:W-:Y:S01]  /*0ce0*/  LEA R5, R0, 0x37800000, 0x17 ;  /* 0x3780000000057811 */ /* 0x000fe200078eb8ff */
[----:B------:R-:W-:-:S05]  /*0cf0*/  IMAD.SHL.U32 R0, R3, 0x200000, RZ ;  /* 0x0020000003007824 */ /* 0x000fca00078e00ff */
[----:B------:R-:W-:Y:S02]  /*0d00*/  LOP3.LUT R0, R5, R0, R6, 0xfe, !PT ;  /* 0x0000000005007212 */ /* 0x000fe400078efe06 */
.L_x_19540:
[----:B------:R-:W-:Y:S05]  /*0d10*/  BSYNC B0 ;  /* 0x0000000000007941 */ /* 0x000fea0003800000 */
.L_x_19539:
[----:B------:R-:W-:-:S04]  /*0d20*/  FMUL.FTZ R0, R0, 1 ;  /* 0x3f80000000007820 */ /* 0x000fc80000410000 */
[----:B------:R0:W1:Y:S01]  /*0d30*/  F2F.F64.F32 R22, R0 ;  /* 0x0000000000167310 */ /* 0x0000620000201800 */
[----:B------:R-:W-:Y:S05]  /*0d40*/  BRA `(.L_x_19520) ;  /* 0x000002c000007947 */ /* 0x000fea0003800000 */
.L_x_19532:
        /* <DEDUP_REMOVED lines=14> */
.L_x_19546:
[----:B------:R-:W-:Y:S05]  /*0e30*/  BSYNC B0 ;  /* 0x0000000000007941 */ /* 0x000fea0003800000 */
.L_x_19545:
[----:B------:R-:W-:-:S04]  /*0e40*/  FMUL.FTZ R0, R0, 1 ;  /* 0x3f80000000007820 */ /* 0x000fc80000410000 */
[----:B------:R0:W1:Y:S01]  /*0e50*/  F2F.F64.F32 R22, R0 ;  /* 0x0000000000167310 */ /* 0x0000620000201800 */
[----:B------:R-:W-:Y:S05]  /*0e60*/  BRA `(.L_x_19520) ;  /* 0x000001a000007947 */ /* 0x000fea0003800000 */
.L_x_19519:
        /* <DEDUP_REMOVED lines=21> */
.L_x_19544:
[----:B------:R-:W2:Y:S02]  /*0fc0*/  LDG.E.64 R22, [R4.64] ;  /* 0x0000002404167981 */ /* 0x000ea4000c1e1b00 */
[----:B--2---:R-:W0:Y:S01]  /*0fd0*/  I2F.F64.U64 R22, R22 ;  /* 0x0000001600167312 */ /* 0x004e220000301800 */
[----:B------:R-:W-:Y:S05]  /*0fe0*/  BRA `(.L_x_19520) ;  /* 0x0000002000007947 */ /* 0x000fea0003800000 */
.L_x_19543:
[----:B------:R-:W2:Y:S02]  /*0ff0*/  LDG.E R4, [R4.64] ;  /* 0x0000002404047981 */ /* 0x000ea4000c1e1900 */
[----:B--2---:R0:W1:Y:S02]  /*1000*/  I2F.F64.U32 R22, R4 ;  /* 0x0000000400167312 */ /* 0x0040640000201800 */
.L_x_19520:
[----:B------:R-:W2:Y:S02]  /*1010*/  S2R R27, SR_TID.X ;  /* 0x00000000001b7919 */ /* 0x000ea40000002100 */
[----:B--2---:R-:W-:Y:S02]  /*1020*/  IADD3 R27, R27, 0x80, RZ ;  /* 0x000000801b1b7810 */ /* 0x004fe40007ffe0ff */
.L_x_19514:
[----:B-1----:R-:W-:Y:S05]  /*1030*/  BSYNC B6 ;  /* 0x0000000000067941 */ /* 0x002fea0003800000 */
.L_x_19513:
        /* <DEDUP_REMOVED lines=22> */
.L_x_19552:
[----:B------:R-:W2:Y:S02]  /*11a0*/  LDG.E.U8 R4, [R4.64] ;  /* 0x0000002404047981 */ /* 0x000ea4000c1e1100 */
[----:B--2---:R0:W1:Y:S01]  /*11b0*/  I2F.F64.U16 R24, R4 ;  /* 0x0000000400187312 */ /* 0x0040620000101800 */
[----:B------:R-:W-:Y:S05]  /*11c0*/  BRA `(.L_x_19554) ;  /* 0x00000df000007947 */ /* 0x000fea0003800000 */
.L_x_19551:
        /* <DEDUP_REMOVED lines=9> */
.L_x_19556:
[----:B------:R-:W2:Y:S02]  /*1260*/  LDG.E R4, [R4.64] ;  /* 0x0000002404047981 */ /* 0x000ea4000c1e1900 */
[----:B--2---:R0:W1:Y:S01]  /*1270*/  I2F.F64 R24, R4 ;  /* 0x0000000400187312 */ /* 0x0040620000201c00 */
[----:B------:R-:W-:Y:S05]  /*1280*/  BRA `(.L_x_19554) ;  /* 0x00000d3000007947 */ /* 0x000fea0003800000 */
.L_x_19555:
[----:B------:R-:W2:Y:S02]  /*1290*/  LDG.E.U16 R4, [R4.64] ;  /* 0x0000002404047981 */ /* 0x000ea4000c1e1500 */
[----:B--2---:R0:W1:Y:S01]  /*12a0*/  I2F.F64.S16 R24, R4 ;  /* 0x0000000400187312 */ /* 0x0040620000101c00 */
[----:B------:R-:W-:Y:S05]  /*12b0*/  BRA `(.L_x_19554) ;  /* 0x00000d0000007947 */ /* 0x000fea0003800000 */
.L_x_19550:
        /* <DEDUP_REMOVED lines=10> */
.L_x_19558:
[----:B------:R-:W2:Y:S02]  /*1360*/  LDG.E.U16 R0, [R4.64] ;  /* 0x0000002404007981 */ /* 0x000ea4000c1e1500 */
[----:B--2---:R-:W-:-:S05]  /*1370*/  HADD2.F32 R0, -RZ, R0.H0_H0 ;  /* 0x20000000ff007230 */ /* 0x004fca0000004100 */
[----:B------:R-:W-:-:S04]  /*1380*/  FMUL.FTZ R0, R0, 1 ;  /* 0x3f80000000007820 */ /* 0x000fc80000410000 */
[----:B------:R0:W1:Y:S01]  /*1390*/  F2F.F64.F32 R24, R0 ;  /* 0x0000000000187310 */ /* 0x0000620000201800 */
[----:B------:R-:W-:Y:S05]  /*13a0*/  BRA `(.L_x_19554) ;  /* 0x00000c1000007947 */ /* 0x000fea0003800000 */
.L_x_19557:
        /* <DEDUP_REMOVED lines=10> */
.L_x_19560:
[----:B------:R-:W2:Y:S02]  /*1450*/  LDG.E.U16 R4, [R4.64] ;  /* 0x0000002404047981 */ /* 0x000ea4000c1e1500 */
[----:B--2---:R-:W-:-:S05]  /*1460*/  HADD2.F32 R0, -RZ, R4.H0_H0 ;  /* 0x20000004ff007230 */ /* 0x004fca0000004100 */
[----:B------:R-:W-:-:S04]  /*1470*/  FMUL.FTZ R0, R0, 1 ;  /* 0x3f80000000007820 */ /* 0x000fc80000410000 */
[----:B------:R0:W1:Y:S01]  /*1480*/  F2F.F64.F32 R24, R0 ;  /* 0x0000000000187310 */ /* 0x0000620000201800 */
[----:B------:R-:W-:Y:S05]  /*1490*/  BRA `(.L_x_19554) ;  /* 0x00000b2000007947 */ /* 0x000fea0003800000 */
.L_x_19559:
[----:B------:R0:W5:Y:S01]  /*14a0*/  LDG.E.64 R24, [R4.64] ;  /* 0x0000002404187981 */ /* 0x000162000c1e1b00 */
[----:B------:R-:W-:Y:S05]  /*14b0*/  BRA `(.L_x_19554) ;  /* 0x00000b0000007947 */ /* 0x000fea0003800000 */
.L_x_19549:
        /* <DEDUP_REMOVED lines=13> */
.L_x_19563:
[----:B------:R0:W5:Y:S01]  /*1590*/  LDG.E.64 R24, [R4.64] ;  /* 0x0000002404187981 */ /* 0x000162000c1e1b00 */
[----:B------:R-:W-:Y:S05]  /*15a0*/  BRA `(.L_x_19554) ;  /* 0x00000a1000007947 */ /* 0x000fea0003800000 */
.L_x_19562:
        /* <DEDUP_REMOVED lines=28> */
.L_x_19565:
        /* <DEDUP_REMOVED lines=15> */
.L_x_19564:
[----:B------:R-:W2:Y:S02]  /*1860*/  LDG.E.U16 R0, [R4.64] ;  /* 0x0000002404007981 */ /* 0x000ea4000c1e1500 */
[----:B--2---:R-:W-:-:S05]  /*1870*/  PRMT R0, RZ, 0x5410, R0 ;  /* 0x00005410ff007816 */ /* 0x004fca0000000000 */
[----:B------:R-:W-:-:S04]  /*1880*/  FMUL.FTZ R0, R0, 1 ;  /* 0x3f80000000007820 */ /* 0x000fc80000410000 */
[----:B------:R0:W1:Y:S01]  /*1890*/  F2F.F64.F32 R24, R0 ;  /* 0x0000000000187310 */ /* 0x0000620000201800 */
[----:B------:R-:W-:Y:S05]  /*18a0*/  BRA `(.L_x_19554) ;  /* 0x0000071000007947 */ /* 0x000fea0003800000 */
.L_x_19561:
        /* <DEDUP_REMOVED lines=11> */
.L_x_19568:
        /* <DEDUP_REMOVED lines=21> */
.L_x_19572:
[----:B------:R-:W-:Y:S05]  /*1ab0*/  BSYNC B1 ;  /* 0x0000000000017941 */ /* 0x000fea0003800000 */
.L_x_19571:
[----:B------:R-:W-:Y:S01]  /*1ac0*/  LEA R5, R0, 0x3b800000, 0x17 ;  /* 0x3b80000000057811 */ /* 0x000fe200078eb8ff */
[----:B------:R-:W-:-:S05]  /*1ad0*/  IMAD.SHL.U32 R0, R3, 0x100000, RZ ;  /* 0x0010000003007824 */ /* 0x000fca00078e00ff */
[----:B------:R-:W-:Y:S02]  /*1ae0*/  LOP3.LUT R0, R5, R0, R6, 0xfe, !PT ;  /* 0x0000000005007212 */ /* 0x000fe400078efe06 */
.L_x_19570:
[----:B------:R-:W-:Y:S05]  /*1af0*/  BSYNC B0 ;  /* 0x0000000000007941 */ /* 0x000fea0003800000 */
.L_x_19569:
[----:B------:R-:W-:-:S04]  /*1b00*/  FMUL.FTZ R0, R0, 1 ;  /* 0x3f80000000007820 */ /* 0x000fc80000410000 */
[----:B------:R0:W1:Y:S01]  /*1b10*/  F2F.F64.F32 R24, R0 ;  /* 0x0000000000187310 */ /* 0x0000620000201800 */
[----:B------:R-:W-:Y:S05]  /*1b20*/  BRA `(.L_x_19554) ;  /* 0x0000049000007947 */ /* 0x000fea0003800000 */
.L_x_19567:
        /* <DEDUP_REMOVED lines=21> */
.L_x_19576:
[----:B------:R-:W-:Y:S05]  /*1c80*/  BSYNC B1 ;  /* 0x0000000000017941 */ /* 0x000fea0003800000 */
.L_x_19575:
[----:B------:R-:W-:Y:S01]  /*1c90*/  LEA R5, R0, 0x37800000, 0x17 ;  /* 0x3780000000057811 */ /* 0x000fe200078eb8ff */
[----:B------:R-:W-:-:S05]  /*1ca0*/  IMAD.SHL.U32 R0, R3, 0x200000, RZ ;  /* 0x0020000003007824 */ /* 0x000fca00078e00ff */
[----:B------:R-:W-:Y:S02]  /*1cb0*/  LOP3.LUT R0, R5, R0, R6, 0xfe, !PT ;  /* 0x0000000005007212 */ /* 0x000fe400078efe06 */
.L_x_19574:
[----:B------:R-:W-:Y:S05]  /*1cc0*/  BSYNC B0 ;  /* 0x0000000000007941 */ /* 0x000fea0003800000 */
.L_x_19573:
[----:B------:R-:W-:-:S04]  /*1cd0*/  FMUL.FTZ R0, R0, 1 ;  /* 0x3f80000000007820 */ /* 0x000fc80000410000 */
[----:B------:R0:W1:Y:S01]  /*1ce0*/  F2F.F64.F32 R24, R0 ;  /* 0x0000000000187310 */ /* 0x0000620000201800 */
[----:B------:R-:W-:Y:S05]  /*1cf0*/  BRA `(.L_x_19554) ;  /* 0x000002c000007947 */ /* 0x000fea0003800000 */
.L_x_19566:
        /* <DEDUP_REMOVED lines=14> */
.L_x_19580:
[----:B------:R-:W-:Y:S05]  /*1de0*/  BSYNC B0 ;  /* 0x0000000000007941 */ /* 0x000fea0003800000 */
.L_x_19579:
[----:B------:R-:W-:-:S04]  /*1df0*/  FMUL.FTZ R0, R0, 1 ;  /* 0x3f80000000007820 */ /* 0x000fc80000410000 */
[----:B------:R0:W1:Y:S01]  /*1e00*/  F2F.F64.F32 R24, R0 ;  /* 0x0000000000187310 */ /* 0x0000620000201800 */
[----:B------:R-:W-:Y:S05]  /*1e10*/  BRA `(.L_x_19554) ;  /* 0x000001a000007947 */ /* 0x000fea0003800000 */
.L_x_19553:
        /* <DEDUP_REMOVED lines=21> */
.L_x_19578:
[----:B------:R-:W2:Y:S02]  /*1f70*/  LDG.E.64 R24, [R4.64] ;  /* 0x0000002404187981 */ /* 0x000ea4000c1e1b00 */
[----:B--2---:R-:W0:Y:S01]  /*1f80*/  I2F.F64.U64 R24, R24 ;  /* 0x0000001800187312 */ /* 0x004e220000301800 */
[----:B------:R-:W-:Y:S05]  /*1f90*/  BRA `(.L_x_19554) ;  /* 0x0000002000007947 */ /* 0x000fea0003800000 */
.L_x_19577:
[----:B------:R-:W2:Y:S02]  /*1fa0*/  LDG.E R4, [R4.64] ;  /* 0x0000002404047981 */ /* 0x000ea4000c1e1900 */
[----:B--2---:R0:W1:Y:S02]  /*1fb0*/  I2F.F64.U32 R24, R4 ;  /* 0x0000000400187312 */ /* 0x0040640000201800 */
.L_x_19554:
[----:B------:R-:W-:-:S03]  /*1fc0*/  IADD3 R27, R27, 0x80, RZ ;  /* 0x000000801b1b7810 */ /* 0x000fc60007ffe0ff */
.L_x_19548:
[----:B------:R-:W-:Y:S05]  /*1fd0*/  BSYNC B6 ;  /* 0x0000000000067941 */ /* 0x000fea0003800000 */
.L_x_19547:
        /* <DEDUP_REMOVED lines=24> */
.L_x_19586:
[----:B------:R-:W2:Y:S02]  /*2160*/  LDG.E.U8 R4, [R4.64] ;  /* 0x0000002404047981 */ /* 0x000ea4000c1e1100 */
[----:B--2---:R0:W2:Y:S01]  /*2170*/  I2F.F64.U16 R18, R4 ;  /* 0x0000000400127312 */ /* 0x0040a20000101800 */
[----:B------:R-:W-:Y:S05]  /*2180*/  BRA `(.L_x_19588) ;  /* 0x00000df000007947 */ /* 0x000fea0003800000 */
.L_x_19585:
        /* <DEDUP_REMOVED lines=9> */
.L_x_19590:
[----:B------:R-:W2:Y:S02]  /*2220*/  LDG.E R4, [R4.64] ;  /* 0x0000002404047981 */ /* 0x000ea4000c1e1900 */
[----:B--2---:R0:W2:Y:S01]  /*2230*/  I2F.F64 R18, R4 ;  /* 0x0000000400127312 */ /* 0x0040a20000201c00 */
[----:B------:R-:W-:Y:S05]  /*2240*/  BRA `(.L_x_19588) ;  /* 0x00000d3000007947 */ /* 0x000fea0003800000 */
.L_x_19589:
[----:B------:R-:W2:Y:S02]  /*2250*/  LDG.E.U16 R4, [R4.64] ;  /* 0x0000002404047981 */ /* 0x000ea4000c1e1500 */
[----:B--2---:R0:W2:Y:S01]  /*2260*/  I2F.F64.S16 R18, R4 ;  /* 0x0000000400127312 */ /* 0x0040a20000101c00 */
[----:B------:R-:W-:Y:S05]  /*2270*/  BRA `(.L_x_19588) ;  /* 0x00000d0000007947 */ /* 0x000fea0003800000 */
.L_x_19584:
        /* <DEDUP_REMOVED lines=10> */
.L_x_19592:
[----:B------:R-:W2:Y:S02]  /*2320*/  LDG.E.U16 R0, [R4.64] ;  /* 0x0000002404007981 */ /* 0x000ea4000c1e1500 */
[----:B--2---:R-:W-:-:S05]  /*2330*/  HADD2.F32 R0, -RZ, R0.H0_H0 ;  /* 0x20000000ff007230 */ /* 0x004fca0000004100 */
[----:B------:R-:W-:-:S04]  /*2340*/  FMUL.FTZ R0, R0, 1 ;  /* 0x3f80000000007820 */ /* 0x000fc80000410000 */
[----:B------:R0:W2:Y:S01]  /*2350*/  F2F.F64.F32 R18, R0 ;  /* 0x0000000000127310 */ /* 0x0000a20000201800 */
[----:B------:R-:W-:Y:S05]  /*2360*/  BRA `(.L_x_19588) ;  /* 0x00000c1000007947 */ /* 0x000fea0003800000 */
.L_x_19591:
        /* <DEDUP_REMOVED lines=10> */
.L_x_19594:
[----:B------:R-:W2:Y:S02]  /*2410*/  LDG.E.U16 R4, [R4.64] ;  /* 0x0000002404047981 */ /* 0x000ea4000c1e1500 */
[----:B--2---:R-:W-:-:S05]  /*2420*/  HADD2.F32 R0, -RZ, R4.H0_H0 ;  /* 0x20000004ff007230 */ /* 0x004fca0000004100 */
[----:B------:R-:W-:-:S04]  /*2430*/  FMUL.FTZ R0, R0, 1 ;  /* 0x3f80000000007820 */ /* 0x000fc80000410000 */
[----:B------:R0:W2:Y:S01]  /*2440*/  F2F.F64.F32 R18, R0 ;  /* 0x0000000000127310 */ /* 0x0000a20000201800 */
[----:B------:R-:W-:Y:S05]  /*2450*/  BRA `(.L_x_19588) ;  /* 0x00000b2000007947 */ /* 0x000fea0003800000 */
.L_x_19593:
[----:B------:R0:W5:Y:S01]  /*2460*/  LDG.E.64 R18, [R4.64] ;  /* 0x0000002404127981 */ /* 0x000162000c1e1b00 */
[----:B------:R-:W-:Y:S05]  /*2470*/  BRA `(.L_x_19588) ;  /* 0x00000b0000007947 */ /* 0x000fea0003800000 */
.L_x_19583:
        /* <DEDUP_REMOVED lines=13> */
.L_x_19597:
[----:B------:R0:W5:Y:S01]  /*2550*/  LDG.E.64 R18, [R4.64] ;  /* 0x0000002404127981 */ /* 0x000162000c1e1b00 */
[----:B------:R-:W-:Y:S05]  /*2560*/  BRA `(.L_x_19588) ;  /* 0x00000a1000007947 */ /* 0x000fea0003800000 */
.L_x_19596:
        /* <DEDUP_REMOVED lines=28> */
.L_x_19599:
        /* <DEDUP_REMOVED lines=13> */
[----:B------:R0:W2:Y:S01]  /*2800*/  F2F.F64.F32 R18, R0 ;  /* 0x0000000000127310 */ /* 0x0000a20000201800 */
[----:B------:R-:W-:Y:S05]  /*2810*/  BRA `(.L_x_19588) ;  /* 0x0000076000007947 */ /* 0x000fea0003800000 */
.L_x_19598:
[----:B------:R-:W2:Y:S02]  /*2820*/  LDG.E.U16 R0, [R4.64] ;  /* 0x0000002404007981 */ /* 0x000ea4000c1e1500 */
[----:B--2---:R-:W-:-:S05]  /*2830*/  PRMT R0, RZ, 0x5410, R0 ;  /* 0x00005410ff007816 */ /* 0x004fca0000000000 */
[----:B------:R-:W-:-:S04]  /*2840*/  FMUL.FTZ R0, R0, 1 ;  /* 0x3f80000000007820 */ /* 0x000fc80000410000 */
[----:B------:R0:W2:Y:S01]  /*2850*/  F2F.F64.F32 R18, R0 ;  /* 0x0000000000127310 */ /* 0x0000a20000201800 */
[----:B------:R-:W-:Y:S05]  /*2860*/  BRA `(.L_x_19588) ;  /* 0x0000071000007947 */ /* 0x000fea0003800000 */
.L_x_19595:
        /* <DEDUP_REMOVED lines=11> */
.L_x_19602:
        /* <DEDUP_REMOVED lines=21> */
.L_x_19606:
[----:B------:R-:W-:Y:S05]  /*2a70*/  BSYNC B1 ;  /* 0x0000000000017941 */ /* 0x000fea0003800000 */
.L_x_19605:
[----:B------:R-:W-:Y:S01]  /*2a80*/  LEA R5, R0, 0x3b800000, 0x17 ;  /* 0x3b80000000057811 */ /* 0x000fe200078eb8ff */
[----:B------:R-:W-:-:S05]  /*2a90*/  IMAD.SHL.U32 R0, R3, 0x100000, RZ ;  /* 0x0010000003007824 */ /* 0x000fca00078e00ff */
[----:B------:R-:W-:Y:S02]  /*2aa0*/  LOP3.LUT R0, R5, R0, R6, 0xfe, !PT ;  /* 0x0000000005007212 */ /* 0x000fe400078efe06 */
.L_x_19604:
[----:B------:R-:W-:Y:S05]  /*2ab0*/  BSYNC B0 ;  /* 0x0000000000007941 */ /* 0x000fea0003800000 */
.L_x_19603:
[----:B------:R-:W-:-:S04]  /*2ac0*/  FMUL.FTZ R0, R0, 1 ;  /* 0x3f80000000007820 */ /* 0x000fc80000410000 */
[----:B------:R0:W2:Y:S01]  /*2ad0*/  F2F.F64.F32 R18, R0 ;  /* 0x0000000000127310 */ /* 0x0000a20000201800 */
[----:B------:R-:W-:Y:S05]  /*2ae0*/  BRA `(.L_x_19588) ;  /* 0x0000049000007947 */ /* 0x000fea0003800000 */
.L_x_19601:
        /* <DEDUP_REMOVED lines=21> */
.L_x_19610:
[----:B------:R-:W-:Y:S05]  /*2c40*/  BSYNC B1 ;  /* 0x0000000000017941 */ /* 0x000fea0003800000 */
.L_x_19609:
[----:B------:R-:W-:Y:S01]  /*2c50*/  LEA R5, R0, 0x37800000, 0x17 ;  /* 0x3780000000057811 */ /* 0x000fe200078eb8ff */
[----:B------:R-:W-:-:S05]  /*2c60*/  IMAD.SHL.U32 R0, R3, 0x200000, RZ ;  /* 0x0020000003007824 */ /* 0x000fca00078e00ff */
[----:B------:R-:W-:Y:S02]  /*2c70*/  LOP3.LUT R0, R5, R0, R6, 0xfe, !PT ;  /* 0x0000000005007212 */ /* 0x000fe400078efe06 */
.L_x_19608:
[----:B------:R-:W-:Y:S05]  /*2c80*/  BSYNC B0 ;  /* 0x0000000000007941 */ /* 0x000fea0003800000 */
.L_x_19607:
[----:B------:R-:W-:-:S04]  /*2c90*/  FMUL.FTZ R0, R0, 1 ;  /* 0x3f80000000007820 */ /* 0x000fc80000410000 */
[----:B------:R0:W2:Y:S01]  /*2ca0*/  F2F.F64.F32 R18, R0 ;  /* 0x0000000000127310 */ /* 0x0000a20000201800 */
[----:B------:R-:W-:Y:S05]  /*2cb0*/  BRA `(.L_x_19588) ;  /* 0x000002c000007947 */ /* 0x000fea0003800000 */
.L_x_19600:
        /* <DEDUP_REMOVED lines=14> */
.L_x_19614:
[----:B------:R-:W-:Y:S05]  /*2da0*/  BSYNC B0 ;  /* 0x0000000000007941 */ /* 0x000fea0003800000 */
.L_x_19613:
[----:B------:R-:W-:-:S04]  /*2db0*/  FMUL.FTZ R0, R0, 1 ;  /* 0x3f80000000007820 */ /* 0x000fc80000410000 */
[----:B------:R0:W2:Y:S01]  /*2dc0*/  F2F.F64.F32 R18, R0 ;  /* 0x0000000000127310 */ /* 0x0000a20000201800 */
[----:B------:R-:W-:Y:S05]  /*2dd0*/  BRA `(.L_x_19588) ;  /* 0x000001a000007947 */ /* 0x000fea0003800000 */
.L_x_19587:
        /* <DEDUP_REMOVED lines=21> */
.L_x_19612:
[----:B------:R-:W2:Y:S02]  /*2f30*/  LDG.E.64 R18, [R4.64] ;  /* 0x0000002404127981 */ /* 0x000ea4000c1e1b00 */
[----:B--2---:R-:W0:Y:S01]  /*2f40*/  I2F.F64.U64 R18, R18 ;  /* 0x0000001200127312 */ /* 0x004e220000301800 */
[----:B------:R-:W-:Y:S05]  /*2f50*/  BRA `(.L_x_19588) ;  /* 0x0000002000007947 */ /* 0x000fea0003800000 */
.L_x_19611:
[----:B------:R-:W2:Y:S02]  /*2f60*/  LDG.E R4, [R4.64] ;  /* 0x0000002404047981 */ /* 0x000ea4000c1e1900 */
[----:B--2---:R0:W2:Y:S02]  /*2f70*/  I2F.F64.U32 R18, R4 ;  /* 0x0000000400127312 */ /* 0x0040a40000201800 */
.L_x_19588:
[----:B------:R-:W-:-:S03]  /*2f80*/  IADD3 R27, R27, 0x80, RZ ;  /* 0x000000801b1b7810 */ /* 0x000fc60007ffe0ff */
.L_x_19582:
[----:B------:R-:W-:Y:S05]  /*2f90*/  BSYNC B6 ;  /* 0x0000000000067941 */ /* 0x000fea0003800000 */
.L_x_19581:
        /* <DEDUP_REMOVED lines=21> */
.L_x_19620:
[----:B------:R-:W3:Y:S02]  /*30f0*/  LDG.E.U8 R4, [R4.64] ;  /* 0x0000002404047981 */ /* 0x000ee4000c1e1100 */
[----:B---3--:R0:W3:Y:S01]  /*3100*/  I2F.F64.U16 R16, R4 ;  /* 0x0000000400107312 */ /* 0x0080e20000101800 */
[----:B------:R-:W-:Y:S05]  /*3110*/  BRA `(.L_x_19616) ;  /* 0x00000de000007947 */ /* 0x000fea0003800000 */
.L_x_19619:
        /* <DEDUP_REMOVED lines=9> */
.L_x_19623:
[----:B------:R-:W3:Y:S02]  /*31b0*/  LDG.E R4, [R4.64] ;  /* 0x0000002404047981 */ /* 0x000ee4000c1e1900 */
[----:B---3--:R0:W3:Y:S01]  /*31c0*/  I2F.F64 R16, R4 ;  /* 0x0000000400107312 */ /* 0x0080e20000201c00 */
[----:B------:R-:W-:Y:S05]  /*31d0*/  BRA `(.L_x_19616) ;  /* 0x00000d2000007947 */ /* 0x000fea0003800000 */
.L_x_19622:
[----:B------:R-:W3:Y:S02]  /*31e0*/  LDG.E.U16 R4, [R4.64] ;  /* 0x0000002404047981 */ /* 0x000ee4000c1e1500 */
[----:B---3--:R0:W3:Y:S01]  /*31f0*/  I2F.F64.S16 R16, R4 ;  /* 0x0000000400107312 */ /* 0x0080e20000101c00 */
[----:B------:R-:W-:Y:S05]  /*3200*/  BRA `(.L_x_19616) ;  /* 0x00000cf000007947 */ /* 0x000fea0003800000 */
.L_x_19618:
        /* <DEDUP_REMOVED lines=10> */
.L_x_19625:
[----:B------:R-:W3:Y:S02]  /*32b0*/  LDG.E.U16 R0, [R4.64] ;  /* 0x0000002404007981 */ /* 0x000ee4000c1e1500 */
[----:B---3--:R-:W-:-:S05]  /*32c0*/  HADD2.F32 R0, -RZ, R0.H0_H0 ;  /* 0x20000000ff007230 */ /* 0x008fca0000004100 */
[----:B------:R-:W-:-:S04]  /*32d0*/  FMUL.FTZ R0, R0, 1 ;  /* 0x3f80000000007820 */ /* 0x000fc80000410000 */
[----:B------:R0:W3:Y:S01]  /*32e0*/  F2F.F64.F32 R16, R0 ;  /* 0x0000000000107310 */ /* 0x0000e20000201800 */
[----:B------:R-:W-:Y:S05]  /*32f0*/  BRA `(.L_x_19616) ;  /* 0x00000c0000007947 */ /* 0x000fea0003800000 */
.L_x_19624:
        /* <DEDUP_REMOVED lines=10> */
.L_x_19627:
[----:B------:R-:W3:Y:S02]  /*33a0*/  LDG.E.U16 R4, [R4.64] ;  /* 0x0000002404047981 */ /* 0x000ee4000c1e1500 */
[----:B---3--:R-:W-:-:S05]  /*33b0*/  HADD2.F32 R0, -RZ, R4.H0_H0 ;  /* 0x20000004ff007230 */ /* 0x008fca0000004100 */
[----:B------:R-:W-:-:S04]  /*33c0*/  FMUL.FTZ R0, R0, 1 ;  /* 0x3f80000000007820 */ /* 0x000fc80000410000 */
[----:B------:R0:W3:Y:S01]  /*33d0*/  F2F.F64.F32 R16, R0 ;  /* 0x0000000000107310 */ /* 0x0000e20000201800 */
[----:B------:R-:W-:Y:S05]  /*33e0*/  BRA `(.L_x_19616) ;  /* 0x00000b1000007947 */ /* 0x000fea0003800000 */
.L_x_19626:
[----:B------:R0:W5:Y:S01]  /*33f0*/  LDG.E.64 R16, [R4.64] ;  /* 0x0000002404107981 */ /* 0x000162000c1e1b00 */
[----:B------:R-:W-:Y:S05]  /*3400*/  BRA `(.L_x_19616) ;  /* 0x00000af000007947 */ /* 0x000fea0003800000 */
.L_x_19617:
        /* <DEDUP_REMOVED lines=13> */
.L_x_19630:
[----:B------:R0:W5:Y:S01]  /*34e0*/  LDG.E.64 R16, [R4.64] ;  /* 0x0000002404107981 */ /* 0x000162000c1e1b00 */
[----:B------:R-:W-:Y:S05]  /*34f0*/  BRA `(.L_x_19616) ;  /* 0x00000a0000007947 */ /* 0x000fea0003800000 */
.L_x_19629:
        /* <DEDUP_REMOVED lines=28> */
.L_x_19632:
        /* <DEDUP_REMOVED lines=13> */
[----:B------:R0:W3:Y:S01]  /*3790*/  F2F.F64.F32 R16, R0 ;  /* 0x0000000000107310 */ /* 0x0000e20000201800 */
[----:B------:R-:W-:Y:S05]  /*37a0*/  BRA `(.L_x_19616) ;  /* 0x0000075000007947 */ /* 0x000fea0003800000 */
.L_x_19631:
[----:B------:R-:W3:Y:S02]  /*37b0*/  LDG.E.U16 R0, [R4.64] ;  /* 0x0000002404007981 */ /* 0x000ee4000c1e1500 */
[----:B---3--:R-:W-:-:S05]  /*37c0*/  PRMT R0, RZ, 0x5410, R0 ;  /* 0x00005410ff007816 */ /* 0x008fca0000000000 */
[----:B------:R-:W-:-:S04]  /*37d0*/  FMUL.FTZ R0, R0, 1 ;  /* 0x3f80000000007820 */ /* 0x000fc80000410000 */
[----:B------:R0:W3:Y:S01]  /*37e0*/  F2F.F64.F32 R16, R0 ;  /* 0x0000000000107310 */ /* 0x0000e20000201800 */
[----:B------:R-:W-:Y:S05]  /*37f0*/  BRA `(.L_x_19616) ;  /* 0x0000070000007947 */ /* 0x000fea0003800000 */
.L_x_19628:
        /* <DEDUP_REMOVED lines=11> */
.L_x_19635:
        /* <DEDUP_REMOVED lines=21> */
.L_x_19639:
[----:B------:R-:W-:Y:S05]  /*3a00*/  BSYNC B1 ;  /* 0x0000000000017941 */ /* 0x000fea0003800000 */
.L_x_19638:
[----:B------:R-:W-:Y:S01]  /*3a10*/  LEA R5, R0, 0x3b800000, 0x17 ;  /* 0x3b80000000057811 */ /* 0x000fe200078eb8ff */
[----:B------:R-:W-:-:S05]  /*3a20*/  IMAD.SHL.U32 R0, R3, 0x100000, RZ ;  /* 0x0010000003007824 */ /* 0x000fca00078e00ff */
[----:B------:R-:W-:Y:S02]  /*3a30*/  LOP3.LUT R0, R5, R0, R6, 0xfe, !PT ;  /* 0x0000000005007212 */ /* 0x000fe400078efe06 */
.L_x_19637:
[----:B------:R-:W-:Y:S05]  /*3a40*/  BSYNC B0 ;  /* 0x0000000000007941 */ /* 0x000fea0003800000 */
.L_x_19636:
[----:B------:R-:W-:-:S04]  /*3a50*/  FMUL.FTZ R0, R0, 1 ;  /* 0x3f80000000007820 */ /* 0x000fc80000410000 */
[----:B------:R0:W3:Y:S01]  /*3a60*/  F2F.F64.F32 R16, R0 ;  /* 0x0000000000107310 */ /* 0x0000e20000201800 */
[----:B------:R-:W-:Y:S05]  /*3a70*/  BRA `(.L_x_19616) ;  /* 0x0000048000007947 */ /* 0x000fea0003800000 */
.L_x_19634:
        /* <DEDUP_REMOVED lines=21> */
.L_x_19643:
[----:B------:R-:W-:Y:S05]  /*3bd0*/  BSYNC B1 ;  /* 0x0000000000017941 */ /* 0x000fea0003800000 */
.L_x_19642:
[----:B------:R-:W-:Y:S01]  /*3be0*/  LEA R5, R0, 0x37800000, 0x17 ;  /* 0x3780000000057811 */ /* 0x000fe200078eb8ff */
[----:B------:R-:W-:-:S05]  /*3bf0*/  IMAD.SHL.U32 R0, R3, 0x200000, RZ ;  /* 0x0020000003007824 */ /* 0x000fca00078e00ff */
[----:B------:R-:W-:Y:S02]  /*3c00*/  LOP3.LUT R0, R5, R0, R6, 0xfe, !PT ;  /* 0x0000000005007212 */ /* 0x000fe400078efe06 */
.L_x_19641:
[----:B------:R-:W-:Y:S05]  /*3c10*/  BSYNC B0 ;  /* 0x0000000000007941 */ /* 0x000fea0003800000 */
.L_x_19640:
[----:B------:R-:W-:-:S04]  /*3c20*/  FMUL.FTZ R0, R0, 1 ;  /* 0x3f80000000007820 */ /* 0x000fc80000410000 */
[----:B------:R0:W3:Y:S01]  /*3c30*/  F2F.F64.F32 R16, R0 ;  /* 0x0000000000107310 */ /* 0x0000e20000201800 */
[----:B------:R-:W-:Y:S05]  /*3c40*/  BRA `(.L_x_19616) ;  /* 0x000002b000007947 */ /* 0x000fea0003800000 */
.L_x_19633:
        /* <DEDUP_REMOVED lines=14> */
.L_x_19647:
[----:B------:R-:W-:Y:S05]  /*3d30*/  BSYNC B0 ;  /* 0x0000000000007941 */ /* 0x000fea0003800000 */
.L_x_19646:
[----:B------:R-:W-:-:S04]  /*3d40*/  FMUL.FTZ R0, R0, 1 ;  /* 0x3f80000000007820 */ /* 0x000fc80000410000 */
[----:B------:R0:W3:Y:S01]  /*3d50*/  F2F.F64.F32 R16, R0 ;  /* 0x0000000000107310 */ /* 0x0000e20000201800 */
[----:B------:R-:W-:Y:S05]  /*3d60*/  BRA `(.L_x_19616) ;  /* 0x0000019000007947 */ /* 0x000fea0003800000 */
.L_x_19621:
        /* <DEDUP_REMOVED lines=20> */
.L_x_19645:
[----:B------:R-:W3:Y:S02]  /*3eb0*/  LDG.E.64 R16, [R4.64] ;  /* 0x0000002404107981 */ /* 0x000ee4000c1e1b00 */
[----:B---3--:R-:W0:Y:S01]  /*3ec0*/  I2F.F64.U64 R16, R16 ;  /* 0x0000001000107312 */ /* 0x008e220000301800 */
[----:B------:R-:W-:Y:S05]  /*3ed0*/  BRA `(.L_x_19616) ;  /* 0x0000002000007947 */ /* 0x000fea0003800000 */
.L_x_19644:
[----:B------:R-:W3:Y:S02]  /*3ee0*/  LDG.E R4, [R4.64] ;  /* 0x0000002404047981 */ /* 0x000ee4000c1e1900 */
[----:B---3--:R0:W3:Y:S02]  /*3ef0*/  I2F.F64.U32 R16, R4 ;  /* 0x0000000400107312 */ /* 0x0080e40000201800 */
.L_x_19616:
[----:B------:R-:W-:Y:S05]  /*3f00*/  BSYNC B6 ;  /* 0x0000000000067941 */ /* 0x000fea0003800000 */
.L_x_19615:
[----:B------:R-:W4:Y:S01]  /*3f10*/  S2R R3, SR_TID.X ;  /* 0x0000000000037919 */ /* 0x000f220000002100 */
[----:B------:R-:W-:Y:S01]  /*3f20*/  BSSY B1, `(.L_x_19648) ;  /* 0x000011a000017945 */ /* 0x000fe20003800000 */
[----:B----4-:R-:W-:-:S13]  /*3f30*/  ISETP.GE.AND P1, PT, R3, R2, PT ;  /* 0x000000020300720c */ /* 0x010fda0003f26270 */
[----:B------:R-:W-:Y:S05]  /*3f40*/  @P1 BRA `(.L_x_19649) ;  /* 0x0000117000001947 */ /* 0x000fea0003800000 */
[----:B0-----:R-:W-:Y:S01]  /*3f50*/  IMAD.MOV.U32 R5, RZ, RZ, c[0x0][0x16c] ;  /* 0x00005b00ff057624 */ /* 0x001fe200078e00ff */
[----:B-----5:R-:W-:Y:S01]  /*3f60*/  LOP3.LUT R7, R23, 0x7fffffff, RZ, 0xc0, !PT ;  /* 0x7fffffff17077812 */ /* 0x020fe200078ec0ff */
        /* <DEDUP_REMOVED lines=26> */
[----:B------:R-:W-:-:S03]  /*4110*/  LOP3.LUT R7, R5, 0xfffff, RZ, 0xc0, !PT ;  /* 0x000fffff05077812 */ /* 0x000fc600078ec0ff */
[----:B------:R-:W-:Y:S01]  /*4120*/  IMAD.IADD R9, R9, 0x1, R0 ;  /* 0x0000000109097824 */ /* 0x000fe200078e0200 */
[----:B------:R-:W-:-:S04]  /*4130*/  LOP3.LUT R7, R7, 0x100000, RZ, 0xfc, !PT ;  /* 0x0010000007077812 */ /* 0x000fc800078efcff */
[----:B------:R-:W-:Y:S01]  /*4140*/  IMNMX R8, R9, -0x1, !PT ;  /* 0xffffffff09087817 */ /* 0x000fe20007800200 */
[----:B------:R-:W-:Y:S01]  /*4150*/  IMAD.MOV.U32 R9, RZ, RZ, R6 ;  /* 0x000000ffff097224 */ /* 0x000fe200078e0006 */
[----:B------:R-:W-:Y:S01]  /*4160*/  LOP3.LUT R6, R10, 0x100000, RZ, 0xfc, !PT ;  /* 0x001000000a067812 */ /* 0x000fe200078efcff */
[----:B------:R-:W-:Y:S02]  /*4170*/  IMAD.IADD R10, R13, 0x1, -R0 ;  /* 0x000000010d0a7824 */ /* 0x000fe400078e0a00 */
[----:B------:R-:W-:-:S05]  /*4180*/  IMAD.IADD R11, R8, 0x1, R13 ;  /* 0x00000001080b7824 */ /* 0x000fca00078e020d */
[----:B------:R-:W-:-:S04]  /*4190*/  IADD3 R8, R11, 0x2, -R0 ;  /* 0x000000020b087810 */ /* 0x000fc80007ffe800 */
[----:B------:R-:W-:-:S13]  /*41a0*/  LOP3.LUT P0, R8, R8, 0x3, RZ, 0xc0, !PT ;  /* 0x0000000308087812 */ /* 0x000fda000780c0ff */
[----:B------:R-:W-:Y:S05]  /*41b0*/  @!P0 BRA `(.L_x_19654) ;  /* 0x000000e000008947 */ /* 0x000fea0003800000 */
[----:B------:R-:W-:Y:S02]  /*41c0*/  BSSY B3, `(.L_x_19655) ;  /* 0x000000c000037945 */ /* 0x000fe40003800000 */
.L_x_19656:
        /* <DEDUP_REMOVED lines=12> */
.L_x_19655:
[----:B------:R-:W-:Y:S02]  /*4290*/  IMAD.MOV.U32 R8, RZ, RZ, R12 ;  /* 0x000000ffff087224 */ /* 0x000fe400078e000c */
.L_x_19654:
[----:B------:R-:W-:Y:S05]  /*42a0*/  BSYNC B2 ;  /* 0x0000000000027941 */ /* 0x000fea0003800000 */
.L_x_19653:
        /* <DEDUP_REMOVED lines=13> */
.L_x_19662:
        /* <DEDUP_REMOVED lines=33> */
.L_x_19661:
[----:B------:R-:W-:Y:S02]  /*4590*/  IMAD.MOV.U32 R8, RZ, RZ, R12 ;  /* 0x000000ffff087224 */ /* 0x000fe400078e000c */
.L_x_19660:
[----:B------:R-:W-:Y:S05]  /*45a0*/  BSYNC B3 ;  /* 0x0000000000037941 */ /* 0x000fea0003800000 */
.L_x_19659:
[----:B------:R-:W-:-:S13]  /*45b0*/  ISETP.GE.U32.AND P0, PT, R11, 0xc, PT ;  /* 0x0000000c0b00780c */ /* 0x000fda0003f06070 */
[----:B------:R-:W-:Y:S05]  /*45c0*/  @!P0 BRA `(.L_x_19658) ;  /* 0x0000078000008947 */ /* 0x000fea0003800000 */
[----:B------:R-:W-:Y:S01]  /*45d0*/  BSSY B3, `(.L_x_19663) ;  /* 0x0000075000037945 */ /* 0x000fe20003800000 */
[----:B------:R-:W-:Y:S02]  /*45e0*/  IADD3 R8, R10, 0x10, RZ ;  /* 0x000000100a087810 */ /* 0x000fe40007ffe0ff */
.L_x_19664:
        /* <DEDUP_REMOVED lines=116> */
.L_x_19663:
[----:B------:R-:W-:Y:S02]  /*4d30*/  IMAD.MOV.U32 R8, RZ, RZ, R10 ;  /* 0x000000ffff087224 */ /* 0x000fe400078e000a */
[----:B------:R-:W-:Y:S02]  /*4d40*/  IMAD.MOV.U32 R13, RZ, RZ, R11 ;  /* 0x000000ffff0d7224 */ /* 0x000fe400078e000b */
.L_x_19658:
[----:B------:R-:W-:Y:S05]  /*4d50*/  BSYNC B2 ;  /* 0x0000000000027941 */ /* 0x000fea0003800000 */
.L_x_19657:
        /* <DEDUP_REMOVED lines=20> */
.L_x_19666:
[----:B------:R-:W-:Y:S05]  /*4ea0*/  BSYNC B2 ;  /* 0x0000000000027941 */ /* 0x000fea0003800000 */
.L_x_19665:
[----:B------:R-:W-:Y:S02]  /*4eb0*/  IMAD.MOV.U32 R9, RZ, RZ, R11 ;  /* 0x000000ffff097224 */ /* 0x000fe400078e000b */
[----:B------:R-:W-:-:S03]  /*4ec0*/  IMAD.MOV.U32 R8, RZ, RZ, R6 ;  /* 0x000000ffff087224 */ /* 0x000fc600078e0006 */
[----:B------:R-:W-:Y:S01]  /*4ed0*/  LOP3.LUT R9, R9, 0x80000000, R23, 0xb8, !PT ;  /* 0x8000000009097812 */ /* 0x000fe200078eb817 */
[----:B------:R-:W-:Y:S05]  /*4ee0*/  BRA `(.L_x_19652) ;  /* 0x0000006000007947 */ /* 0x000fea0003800000 */
.L_x_19651:
[----:B------:R-:W0:-:S06]  /*4ef0*/  DSETP.GTU.AND P0, PT, R4, +INF , PT ;  /* 0x7ff000000400742a */ /* 0x000e0c0003f0c000 */
[----:B0-----:R-:W0:-:S14]  /*4f00*/  DSETP.LE.AND P0, PT, R6, +INF , !P0 ;  /* 0x7ff000000600742a */ /* 0x001e1c0004703000 */
[----:B0-----:R-:W0:-:S04]  /*4f10*/  @P0 DSETP.NEU.AND P2, PT, R6, +INF , PT ;  /* 0x7ff000000600042a */ /* 0x001e080003f4d000 */
[----:B------:R4:W3:-:S06]  /*4f20*/  @!P0 DADD R8, R22, c[0x0][0x168] ;  /* 0x00005a0016088629 */ /* 0x0008cc0000000000 */
[----:B0-----:R-:W-:Y:S02]  /*4f30*/  @P0 FSEL R8, R22, RZ, P2 ;  /* 0x000000ff16080208 */ /* 0x001fe40001000000 */
[----:B------:R-:W-:Y:S02]  /*4f40*/  @P0 FSEL R9, R23, -QNAN , P2 ;  /* 0xfff8000017090808 */ /* 0x000fe40001000000 */
.L_x_19652:
[----:B---34-:R-:W-:Y:S05]  /*4f50*/  BSYNC B0 ;  /* 0x0000000000007941 */ /* 0x018fea0003800000 */
.L_x_19650:
[----:B------:R-:W-:Y:S01]  /*4f60*/  DSETP.NEU.AND P2, PT, R8, RZ, PT ;  /* 0x000000ff0800722a */ /* 0x000fe20003f4d000 */
[----:B------:R-:W-:-:S03]  /*4f70*/  PLOP3.LUT P0, PT, PT, PT, PT, 0x8, 0x0 ;  /* 0x000000000000781c */ /* 0x000fc60003f0e170 */
[----:B------:R-:W0:-:S06]  /*4f80*/  DADD R4, -R8, R22 ;  /* 0x0000000008047229 */ /* 0x000e0c0000000116 */
[----:B0-----:R-:W0:-:S04]  /*4f90*/  DMUL R4, R4, c[0x0][0x170] ;  /* 0x00005c0004047a28 */ /* 0x001e080000000000 */
[----:B------:R-:W3:-:S04]  /*4fa0*/  @P2 DSETP.GEU.AND P3, PT, R8, RZ, PT ;  /* 0x000000ff0800222a */ /* 0x000ec80003f6e000 */
[----:B0-----:R-:W-:-:S04]  /*4fb0*/  DADD R6, R4, -1 ;  /* 0xbff0000004067429 */ /* 0x001fc80000000000 */
[----:B---3--:R-:W0:-:S14]  /*4fc0*/  @P2 DSETP.GT.XOR P0, PT, RZ, c[0x0][0x168], !P3 ;  /* 0x00005a00ff00262a */ /* 0x008e1c0005f04800 */
[----:B0-----:R-:W-:Y:S02]  /*4fd0*/  FSEL R10, R6, R4, P0 ;  /* 0x00000004060a7208 */ /* 0x001fe40000000000 */
[----:B------:R-:W-:-:S06]  /*4fe0*/  FSEL R11, R7, R5, P0 ;  /* 0x00000005070b7208 */ /* 0x000fcc0000000000 */
[----:B------:R-:W0:-:S14]  /*4ff0*/  DSETP.NEU.AND P2, PT, R10, RZ, PT ;  /* 0x000000ff0a00722a */ /* 0x000e1c0003f4d000 */
[----:B0-----:R-:W0:Y:S01]  /*5000*/  @P2 FRND.F64.FLOOR R4, R10 ;  /* 0x0000000a00042313 */ /* 0x001e220000305800 */
[----:B------:R-:W3:-:S10]  /*5010*/  @!P2 DMUL R22, R22, c[0x0][0x170] ;  /* 0x00005c001616aa28 */ /* 0x000ed40000000000 */
[----:B---3--:R-:W-:Y:S01]  /*5020*/  @!P2 LOP3.LUT R22, RZ, 0x80000000, R23, 0xb8, !PT ;  /* 0x80000000ff16a812 */ /* 0x008fe200078eb817 */
        /* <DEDUP_REMOVED lines=8> */
[----:B------:R-:W-:Y:S02]  /*50b0*/  @P2 IMAD.MOV.U32 R5, RZ, RZ, R9 ;  /* 0x000000ffff052224 */ /* 0x000fe400078e0009 */
.L_x_19649:
[----:B------:R-:W-:Y:S05]  /*50c0*/  BSYNC B1 ;  /* 0x0000000000017941 */ /* 0x000fea0003800000 */
.L_x_19648:
[----:B0----5:R-:W-:Y:S01]  /*50d0*/  IADD3 R22, R3, 0x80, RZ ;  /* 0x0000008003167810 */ /* 0x021fe20007ffe0ff */
[----:B------:R-:W-:Y:S03]  /*50e0*/  BSSY B1, `(.L_x_19667) ;  /* 0x0000118000017945 */ /* 0x000fe60003800000 */
[----:B------:R-:W-:-:S13]  /*50f0*/  ISETP.GE.AND P0, PT, R22, R2, PT ;  /* 0x000000021600720c */ /* 0x000fda0003f06270 */
[----:B------:R-:W-:Y:S05]  /*5100*/  @P0 BRA `(.L_x_19668) ;  /* 0x0000115000000947 */ /* 0x000fea0003800000 */
[----:B------:R-:W-:Y:S01]  /*5110*/  IMAD.MOV.U32 R0, RZ, RZ, c[0x0][0x16c] ;  /* 0x00005b00ff007624 */ /* 0x000fe200078e00ff */
[----:B-1----:R-:W-:Y:S01]  /*5120*/  LOP3.LUT R9, R25, 0x7fffffff, RZ, 0xc0, !PT ;  /* 0x7fffffff19097812 */ /* 0x002fe200078ec0ff */
        /* <DEDUP_REMOVED lines=37> */
.L_x_19675:
        /* <DEDUP_REMOVED lines=12> */
.L_x_19674:
[----:B------:R-:W-:Y:S02]  /*5440*/  IMAD.MOV.U32 R10, RZ, RZ, R14 ;  /* 0x000000ffff0a7224 */ /* 0x000fe400078e000e */
.L_x_19673:
[----:B------:R-:W-:Y:S05]  /*5450*/  BSYNC B2 ;  /* 0x0000000000027941 */ /* 0x000fea0003800000 */
.L_x_19672:
        /* <DEDUP_REMOVED lines=13> */
.L_x_19681:
        /* <DEDUP_REMOVED lines=33> */
.L_x_19680:
[----:B------:R-:W-:Y:S02]  /*5740*/  IMAD.MOV.U32 R10, RZ, RZ, R14 ;  /* 0x000000ffff0a7224 */ /* 0x000fe400078e000e */
.L_x_19679:
[----:B------:R-:W-:Y:S05]  /*5750*/  BSYNC B3 ;  /* 0x0000000000037941 */ /* 0x000fea0003800000 */
.L_x_19678:
[----:B------:R-:W-:-:S13]  /*5760*/  ISETP.GE.U32.AND P0, PT, R13, 0xc, PT ;  /* 0x0000000c0d00780c */ /* 0x000fda0003f06070 */
[----:B------:R-:W-:Y:S05]  /*5770*/  @!P0 BRA `(.L_x_19677) ;  /* 0x0000078000008947 */ /* 0x000fea0003800000 */
[----:B------:R-:W-:Y:S01]  /*5780*/  BSSY B3, `(.L_x_19682) ;  /* 0x0000075000037945 */ /* 0x000fe20003800000 */
[----:B------:R-:W-:Y:S02]  /*5790*/  IADD3 R10, R11, 0x10, RZ ;  /* 0x000000100b0a7810 */ /* 0x000fe40007ffe0ff */
.L_x_19683:
        /* <DEDUP_REMOVED lines=116> */
.L_x_19682:
[----:B------:R-:W-:Y:S02]  /*5ee0*/  IMAD.MOV.U32 R10, RZ, RZ, R11 ;  /* 0x000000ffff0a7224 */ /* 0x000fe400078e000b */
[----:B------:R-:W-:Y:S02]  /*5ef0*/  IMAD.MOV.U32 R15, RZ, RZ, R14 ;  /* 0x000000ffff0f7224 */ /* 0x000fe400078e000e */
.L_x_19677:
[----:B------:R-:W-:Y:S05]  /*5f00*/  BSYNC B2 ;  /* 0x0000000000027941 */ /* 0x000fea0003800000 */
.L_x_19676:
        /* <DEDUP_REMOVED lines=20> */
.L_x_19685:
[----:B------:R-:W-:Y:S05]  /*6050*/  BSYNC B2 ;  /* 0x0000000000027941 */ /* 0x000fea0003800000 */
.L_x_19684:
[----:B------:R-:W-:Y:S02]  /*6060*/  IMAD.MOV.U32 R11, RZ, RZ, R13 ;  /* 0x000000ffff0b7224 */ /* 0x000fe400078e000d */
[----:B------:R-:W-:-:S03]  /*6070*/  IMAD.MOV.U32 R10, RZ, RZ, R8 ;  /* 0x000000ffff0a7224 */ /* 0x000fc600078e0008 */
[----:B------:R-:W-:Y:S01]  /*6080*/  LOP3.LUT R11, R11, 0x80000000, R25, 0xb8, !PT ;  /* 0x800000000b0b7812 */ /* 0x000fe200078eb819 */
[----:B------:R-:W-:Y:S05]  /*6090*/  BRA `(.L_x_19671) ;  /* 0x0000006000007947 */ /* 0x000fea0003800000 */
.L_x_19670:
[----:B------:R-:W0:-:S06]  /*60a0*/  DSETP.GTU.AND P0, PT, R6, +INF , PT ;  /* 0x7ff000000600742a */ /* 0x000e0c0003f0c000 */
[----:B0-----:R-:W0:-:S14]  /*60b0*/  DSETP.LE.AND P0, PT, R8, +INF , !P0 ;  /* 0x7ff000000800742a */ /* 0x001e1c0004703000 */
[----:B0-----:R-:W0:-:S04]  /*60c0*/  @P0 DSETP.NEU.AND P2, PT, R8, +INF , PT ;  /* 0x7ff000000800042a */ /* 0x001e080003f4d000 */
[----:B------:R1:W4:-:S06]  /*60d0*/  @!P0 DADD R10, R24, c[0x0][0x168] ;  /* 0x00005a00180a8629 */ /* 0x00030c0000000000 */
[----:B0-----:R-:W-:Y:S02]  /*60e0*/  @P0 FSEL R10, R24, RZ, P2 ;  /* 0x000000ff180a0208 */ /* 0x001fe40001000000 */
[----:B------:R-:W-:Y:S02]  /*60f0*/  @P0 FSEL R11, R25, -QNAN , P2 ;  /* 0xfff80000190b0808 */ /* 0x000fe40001000000 */
.L_x_19671:
[----:B-1--4-:R-:W-:Y:S05]  /*6100*/  BSYNC B0 ;  /* 0x0000000000007941 */ /* 0x012fea0003800000 */
.L_x_19669:
[----:B------:R-:W-:Y:S01]  /*6110*/  DSETP.NEU.AND P2, PT, R10, RZ, PT ;  /* 0x000000ff0a00722a */ /* 0x000fe20003f4d000 */
[----:B------:R-:W-:-:S03]  /*6120*/  PLOP3.LUT P0, PT, PT, PT, PT, 0x8, 0x0 ;  /* 0x000000000000781c */ /* 0x000fc60003f0e170 */
[----:B------:R-:W0:-:S06]  /*6130*/  DADD R6, -R10, R24 ;  /* 0x000000000a067229 */ /* 0x000e0c0000000118 */
[----:B0-----:R-:W0:-:S04]  /*6140*/  DMUL R6, R6, c[0x0][0x170] ;  /* 0x00005c0006067a28 */ /* 0x001e080000000000 */
[----:B------:R-:W1:-:S04]  /*6150*/  @P2 DSETP.GEU.AND P3, PT, R10, RZ, PT ;  /* 0x000000ff0a00222a */ /* 0x000e480003f6e000 */
[----:B0-----:R-:W-:-:S04]  /*6160*/  DADD R8, R6, -1 ;  /* 0xbff0000006087429 */ /* 0x001fc80000000000 */
[----:B-1----:R-:W0:-:S14]  /*6170*/  @P2 DSETP.GT.XOR P0, PT, RZ, c[0x0][0x168], !P3 ;  /* 0x00005a00ff00262a */ /* 0x002e1c0005f04800 */
[----:B0-----:R-:W-:Y:S02]  /*6180*/  FSEL R12, R8, R6, P0 ;  /* 0x00000006080c7208 */ /* 0x001fe40000000000 */
[----:B------:R-:W-:-:S06]  /*6190*/  FSEL R13, R9, R7, P0 ;  /* 0x00000007090d7208 */ /* 0x000fcc0000000000 */
[----:B------:R-:W0:-:S14]  /*61a0*/  DSETP.NEU.AND P2, PT, R12, RZ, PT ;  /* 0x000000ff0c00722a */ /* 0x000e1c0003f4d000 */
[----:B0-----:R-:W0:Y:S01]  /*61b0*/  @P2 FRND.F64.FLOOR R6, R12 ;  /* 0x0000000c00062313 */ /* 0x001e220000305800 */
[----:B------:R-:W1:Y:S01]  /*61c0*/  @!P2 DMUL R24, R24, c[0x0][0x170] ;  /* 0x00005c001818aa28 */ /* 0x000e620000000000 */
[----:B------:R-:W-:-:S09]  /*61d0*/  @!P2 IMAD.MOV.U32 R28, RZ, RZ, RZ ;  /* 0x000000ffff1ca224 */ /* 0x000fd200078e00ff */
[----:B-1----:R-:W-:Y:S01]  /*61e0*/  @!P2 LOP3.LUT R29, RZ, 0x80000000, R25, 0xb8, !PT ;  /* 0x80000000ff1da812 */ /* 0x002fe200078eb819 */
[----:B0-----:R-:W0:-:S04]  /*61f0*/  @P2 DADD R8, R12, -R6 ;  /* 0x000000000c082229 */ /* 0x001e080000000806 */
[----:B------:R-:W-:-:S04]  /*6200*/  @P2 DADD R10, R6, 1 ;  /* 0x3ff00000060a2429 */ /* 0x000fc80000000000 */
[----:B0-----:R-:W0:-:S06]  /*6210*/  @P2 DSETP.GT.AND P0, PT, R8, 0.5, PT ;  /* 0x3fe000000800242a */ /* 0x001e0c0003f04000 */
[----:B0-----:R-:W-:Y:S02]  /*6220*/  @P2 FSEL R0, R10, R6, P0 ;  /* 0x000000060a002208 */ /* 0x001fe40000000000 */
[----:B------:R-:W-:-:S03]  /*6230*/  @P2 FSEL R7, R11, R7, P0 ;  /* 0x000000070b072208 */ /* 0x000fc60000000000 */
[----:B------:R-:W-:Y:S02]  /*6240*/  @P2 IMAD.MOV.U32 R28, RZ, RZ, R0 ;  /* 0x000000ffff1c2224 */ /* 0x000fe400078e0000 */
[----:B------:R-:W-:Y:S02]  /*6250*/  @P2 IMAD.MOV.U32 R29, RZ, RZ, R7 ;  /* 0x000000ffff1d2224 */ /* 0x000fe400078e0007 */
.L_x_19668:
[----:B------:R-:W-:Y:S05]  /*6260*/  BSYNC B1 ;  /* 0x0000000000017941 */ /* 0x000fea0003800000 */
.L_x_19667:
[----:B------:R-:W-:Y:S01]  /*6270*/  IADD3 R7, R3, 0x100, RZ ;  /* 0x0000010003077810 */ /* 0x000fe20007ffe0ff */
[----:B------:R-:W-:Y:S03]  /*6280*/  BSSY B1, `(.L_x_19686) ;  /* 0x0000118000017945 */ /* 0x000fe60003800000 */
[----:B------:R-:W-:-:S13]  /*6290*/  ISETP.GE.AND P0, PT, R7, R2, PT ;  /* 0x000000020700720c */ /* 0x000fda0003f06270 */
[----:B------:R-:W-:Y:S05]  /*62a0*/  @P0 BRA `(.L_x_19687) ;  /* 0x0000115000000947 */ /* 0x000fea0003800000 */
[----:B------:R-:W-:Y:S01]  /*62b0*/  IMAD.MOV.U32 R0, RZ, RZ, c[0x0][0x16c] ;  /* 0x00005b00ff007624 */ /* 0x000fe200078e00ff */
[----:B--2---:R-:W-:Y:S01]  /*62c0*/  LOP3.LUT R9, R19, 0x7fffffff, RZ, 0xc0, !PT ;  /* 0x7fffffff13097812 */ /* 0x004fe200078ec0ff */
        /* <DEDUP_REMOVED lines=37> */
.L_x_19694:
        /* <DEDUP_REMOVED lines=12> */
.L_x_19693:
[----:B------:R-:W-:Y:S02]  /*65e0*/  IMAD.MOV.U32 R10, RZ, RZ, R14 ;  /* 0x000000ffff0a7224 */ /* 0x000fe400078e000e */
.L_x_19692:
[----:B------:R-:W-:Y:S05]  /*65f0*/  BSYNC B2 ;  /* 0x0000000000027941 */ /* 0x000fea0003800000 */
.L_x_19691:
        /* <DEDUP_REMOVED lines=13> */
.L_x_19700:
        /* <DEDUP_REMOVED lines=33> */
.L_x_19699:
[----:B------:R-:W-:Y:S02]  /*68e0*/  IMAD.MOV.U32 R10, RZ, RZ, R14 ;  /* 0x000000ffff0a7224 */ /* 0x000fe400078e000e */
.L_x_19698:
[----:B------:R-:W-:Y:S05]  /*68f0*/  BSYNC B3 ;  /* 0x0000000000037941 */ /* 0x000fea0003800000 */
.L_x_19697:
[----:B------:R-:W-:-:S13]  /*6900*/  ISETP.GE.U32.AND P0, PT, R13, 0xc, PT ;  /* 0x0000000c0d00780c */ /* 0x000fda0003f06070 */
[----:B------:R-:W-:Y:S05]  /*6910*/  @!P0 BRA `(.L_x_19696) ;  /* 0x0000078000008947 */ /* 0x000fea0003800000 */
[----:B------:R-:W-:Y:S01]  /*6920*/  BSSY B3, `(.L_x_19701) ;  /* 0x0000075000037945 */ /* 0x000fe20003800000 */
[----:B------:R-:W-:Y:S02]  /*6930*/  IADD3 R10, R11, 0x10, RZ ;  /* 0x000000100b0a7810 */ /* 0x000fe40007ffe0ff */
.L_x_19702:
        /* <DEDUP_REMOVED lines=116> */
.L_x_19701:
[----:B------:R-:W-:Y:S02]  /*7080*/  IMAD.MOV.U32 R10, RZ, RZ, R11 ;  /* 0x000000ffff0a7224 */ /* 0x000fe400078e000b */
[----:B------:R-:W-:Y:S02]  /*7090*/  IMAD.MOV.U32 R15, RZ, RZ, R14 ;  /* 0x000000ffff0f7224 */ /* 0x000fe400078e000e */
.L_x_19696:
[----:B------:R-:W-:Y:S05]  /*70a0*/  BSYNC B2 ;  /* 0x0000000000027941 */ /* 0x000fea0003800000 */
.L_x_19695:
        /* <DEDUP_REMOVED lines=20> */
.L_x_19704:
[----:B------:R-:W-:Y:S05]  /*71f0*/  BSYNC B2 ;  /* 0x0000000000027941 */ /* 0x000fea0003800000 */
.L_x_19703:
[----:B------:R-:W-:Y:S02]  /*7200*/  IMAD.MOV.U32 R11, RZ, RZ, R13 ;  /* 0x000000ffff0b7224 */ /* 0x000fe400078e000d */
[----:B------:R-:W-:-:S03]  /*7210*/  IMAD.MOV.U32 R10, RZ, RZ, R8 ;  /* 0x000000ffff0a7224 */ /* 0x000fc600078e0008 */
[----:B------:R-:W-:Y:S01]  /*7220*/  LOP3.LUT R11, R11, 0x80000000, R19, 0xb8, !PT ;  /* 0x800000000b0b7812 */ /* 0x000fe200078eb813 */
[----:B------:R-:W-:Y:S05]  /*7230*/  BRA `(.L_x_19690) ;  /* 0x0000006000007947 */ /* 0x000fea0003800000 */
.L_x_19689:
[----:B------:R-:W0:-:S06]  /*7240*/  DSETP.GTU.AND P0, PT, R6, +INF , PT ;  /* 0x7ff000000600742a */ /* 0x000e0c0003f0c000 */
[----:B0-----:R-:W0:-:S14]  /*7250*/  DSETP.LE.AND P0, PT, R8, +INF , !P0 ;  /* 0x7ff000000800742a */ /* 0x001e1c0004703000 */
[----:B0-----:R-:W0:-:S04]  /*7260*/  @P0 DSETP.NEU.AND P2, PT, R8, +INF , PT ;  /* 0x7ff000000800042a */ /* 0x001e080003f4d000 */
[----:B------:R2:W4:-:S06]  /*7270*/  @!P0 DADD R10, R18, c[0x0][0x168] ;  /* 0x00005a00120a8629 */ /* 0x00050c0000000000 */
[----:B0-----:R-:W-:Y:S02]  /*7280*/  @P0 FSEL R10, R18, RZ, P2 ;  /* 0x000000ff120a0208 */ /* 0x001fe40001000000 */
[----:B------:R-:W-:Y:S02]  /*7290*/  @P0 FSEL R11, R19, -QNAN , P2 ;  /* 0xfff80000130b0808 */ /* 0x000fe40001000000 */
.L_x_19690:
[----:B--2-4-:R-:W-:Y:S05]  /*72a0*/  BSYNC B0 ;  /* 0x0000000000007941 */ /* 0x014fea0003800000 */
.L_x_19688:
[----:B------:R-:W-:Y:S01]  /*72b0*/  DSETP.NEU.AND P2, PT, R10, RZ, PT ;  /* 0x000000ff0a00722a */ /* 0x000fe20003f4d000 */
[----:B------:R-:W-:-:S03]  /*72c0*/  PLOP3.LUT P0, PT, PT, PT, PT, 0x8, 0x0 ;  /* 0x000000000000781c */ /* 0x000fc60003f0e170 */
[----:B------:R-:W0:-:S06]  /*72d0*/  DADD R6, -R10, R18 ;  /* 0x000000000a067229 */ /* 0x000e0c0000000112 */
[----:B0-----:R-:W0:-:S04]  /*72e0*/  DMUL R6, R6, c[0x0][0x170] ;  /* 0x00005c0006067a28 */ /* 0x001e080000000000 */
[----:B------:R-:W2:-:S04]  /*72f0*/  @P2 DSETP.GEU.AND P3, PT, R10, RZ, PT ;  /* 0x000000ff0a00222a */ /* 0x000e880003f6e000 */
[----:B0-----:R-:W-:-:S04]  /*7300*/  DADD R8, R6, -1 ;  /* 0xbff0000006087429 */ /* 0x001fc80000000000 */
[----:B--2---:R-:W0:-:S14]  /*7310*/  @P2 DSETP.GT.XOR P0, PT, RZ, c[0x0][0x168], !P3 ;  /* 0x00005a00ff00262a */ /* 0x004e1c0005f04800 */
[----:B0-----:R-:W-:Y:S02]  /*7320*/  FSEL R12, R8, R6, P0 ;  /* 0x00000006080c7208 */ /* 0x001fe40000000000 */
[----:B------:R-:W-:-:S06]  /*7330*/  FSEL R13, R9, R7, P0 ;  /* 0x00000007090d7208 */ /* 0x000fcc0000000000 */
[----:B------:R-:W0:-:S14]  /*7340*/  DSETP.NEU.AND P2, PT, R12, RZ, PT ;  /* 0x000000ff0c00722a */ /* 0x000e1c0003f4d000 */
[----:B0-----:R-:W0:Y:S01]  /*7350*/  @P2 FRND.F64.FLOOR R6, R12 ;  /* 0x0000000c00062313 */ /* 0x001e220000305800 */
[----:B------:R-:W2:Y:S01]  /*7360*/  @!P2 DMUL R18, R18, c[0x0][0x170] ;  /* 0x00005c001212aa28 */ /* 0x000ea20000000000 */
[----:B-1----:R-:W-:-:S09]  /*7370*/  @!P2 IMAD.MOV.U32 R24, RZ, RZ, RZ ;  /* 0x000000ffff18a224 */ /* 0x002fd200078e00ff */
[----:B--2---:R-:W-:Y:S01]  /*7380*/  @!P2 LOP3.LUT R25, RZ, 0x80000000, R19, 0xb8, !PT ;  /* 0x80000000ff19a812 */ /* 0x004fe200078eb813 */
[----:B0-----:R-:W0:-:S04]  /*7390*/  @P2 DADD R8, R12, -R6 ;  /* 0x000000000c082229 */ /* 0x001e080000000806 */
[----:B------:R-:W-:-:S04]  /*73a0*/  @P2 DADD R10, R6, 1 ;  /* 0x3ff00000060a2429 */ /* 0x000fc80000000000 */
[----:B0-----:R-:W0:-:S06]  /*73b0*/  @P2 DSETP.GT.AND P0, PT, R8, 0.5, PT ;  /* 0x3fe000000800242a */ /* 0x001e0c0003f04000 */
[----:B0-----:R-:W-:Y:S02]  /*73c0*/  @P2 FSEL R0, R10, R6, P0 ;  /* 0x000000060a002208 */ /* 0x001fe40000000000 */
[----:B------:R-:W-:-:S03]  /*73d0*/  @P2 FSEL R7, R11, R7, P0 ;  /* 0x000000070b072208 */ /* 0x000fc60000000000 */
[----:B------:R-:W-:Y:S02]  /*73e0*/  @P2 IMAD.MOV.U32 R24, RZ, RZ, R0 ;  /* 0x000000ffff182224 */ /* 0x000fe400078e0000 */
[----:B------:R-:W-:Y:S02]  /*73f0*/  @P2 IMAD.MOV.U32 R25, RZ, RZ, R7 ;  /* 0x000000ffff192224 */ /* 0x000fe400078e0007 */
.L_x_19687:
[----:B------:R-:W-:Y:S05]  /*7400*/  BSYNC B1 ;  /* 0x0000000000017941 */ /* 0x000fea0003800000 */
.L_x_19686:
[----:B------:R-:W-:Y:S01]  /*7410*/  IADD3 R7, R3, 0x180, RZ ;  /* 0x0000018003077810 */ /* 0x000fe20007ffe0ff */
[----:B------:R-:W-:Y:S03]  /*7420*/  BSSY B1, `(.L_x_19705) ;  /* 0x0000118000017945 */ /* 0x000fe60003800000 */
[----:B------:R-:W-:-:S13]  /*7430*/  ISETP.GE.AND P0, PT, R7, R2, PT ;  /* 0x000000020700720c */ /* 0x000fda0003f06270 */
[----:B------:R-:W-:Y:S05]  /*7440*/  @P0 BRA `(.L_x_19706) ;  /* 0x0000115000000947 */ /* 0x000fea0003800000 */
[----:B------:R-:W-:Y:S01]  /*7450*/  IMAD.MOV.U32 R0, RZ, RZ, c[0x0][0x16c] ;  /* 0x00005b00ff007624 */ /* 0x000fe200078e00ff */
[----:B---3--:R-:W-:Y:S01]  /*7460*/  LOP3.LUT R9, R17, 0x7fffffff, RZ, 0xc0, !PT ;  /* 0x7fffffff11097812 */ /* 0x008fe200078ec0ff */
        /* <DEDUP_REMOVED lines=22> */
[C---:B0-----:R-:W-:Y:S02]  /*75d0*/  @!P0 LEA.HI R11, R9.reuse, 0xffffffca, RZ, 0xc ;  /* 0xffffffca090b8811 */ /* 0x041fe400078f60ff */
[----:B------:R-:W-:Y:S02]  /*75e0*/  LOP3.LUT R12, R9, 0xfffff, RZ, 0xc0, !PT ;  /* 0x000fffff090c7812 */ /* 0x000fe400078ec0ff */
[C---:B---3--:R-:W-:Y:S02]  /*75f0*/  @!P2 LEA.HI R0, R7.reuse, 0xffffffca, RZ, 0xc ;  /* 0xffffffca0700a811 */ /* 0x048fe400078f60ff */
[----:B------:R-:W-:Y:S02]  /*7600*/  LOP3.LUT R13, RZ, R11, RZ, 0x33, !PT ;  /* 0x0000000bff0d7212 */ /* 0x000fe400078e33ff */
[----:B------:R-:W-:-:S03]  /*7610*/  LOP3.LUT R9, R7, 0xfffff, RZ, 0xc0, !PT ;  /* 0x000fffff07097812 */ /* 0x000fc600078ec0ff */
[----:B------:R-:W-:Y:S01]  /*7620*/  IMAD.IADD R13, R13, 0x1, R0 ;  /* 0x000000010d0d7824 */ /* 0x000fe200078e0200 */
[----:B------:R-:W-:-:S04]  /*7630*/  LOP3.LUT R9, R9, 0x100000, RZ, 0xfc, !PT ;  /* 0x0010000009097812 */ /* 0x000fc800078efcff */
[----:B------:R-:W-:-:S05]  /*7640*/  IMNMX R2, R13, -0x1, !PT ;  /* 0xffffffff0d027817 */ /* 0x000fca0007800200 */
[----:B------:R-:W-:Y:S02]  /*7650*/  IMAD.IADD R13, R2, 0x1, R11 ;  /* 0x00000001020d7824 */ /* 0x000fe400078e020b */
[----:B------:R-:W-:-:S03]  /*7660*/  IMAD.IADD R11, R11, 0x1, -R0 ;  /* 0x000000010b0b7824 */ /* 0x000fc600078e0a00 */
[----:B------:R-:W-:-:S04]  /*7670*/  IADD3 R2, R13, 0x2, -R0 ;  /* 0x000000020d027810 */ /* 0x000fc80007ffe800 */
[----:B------:R-:W-:Y:S02]  /*7680*/  LOP3.LUT P0, R10, R2, 0x3, RZ, 0xc0, !PT ;  /* 0x00000003020a7812 */ /* 0x000fe4000780c0ff */
[----:B------:R-:W-:-:S11]  /*7690*/  LOP3.LUT R2, R12, 0x100000, RZ, 0xfc, !PT ;  /* 0x001000000c027812 */ /* 0x000fd600078efcff */
[----:B------:R-:W-:Y:S05]  /*76a0*/  @!P0 BRA `(.L_x_19711) ;  /* 0x000000e000008947 */ /* 0x000fea0003800000 */
[----:B------:R-:W-:Y:S02]  /*76b0*/  BSSY B3, `(.L_x_19712) ;  /* 0x000000c000037945 */ /* 0x000fe40003800000 */
.L_x_19713:
[----:B------:R-:W-:Y:S02]  /*76c0*/  IADD3 R15, P0, -R6, R8, RZ ;  /* 0x00000008060f7210 */ /* 0x000fe40007f1e1ff */
[----:B------:R-:W-:Y:S02]  /*76d0*/  IADD3 R10, R10, -0x1, RZ ;  /* 0xffffffff0a0a7810 */ /* 0x000fe40007ffe0ff */
[----:B------:R-:W-:Y:S01]  /*76e0*/  IADD3 R11, R11, -0x1, RZ ;  /* 0xffffffff0b0b7810 */ /* 0x000fe20007ffe0ff */
[----:B--2---:R-:W-:Y:S01]  /*76f0*/  IMAD.X R19, R2, 0x1, ~R9, P0 ;  /* 0x0000000102137824 */ /* 0x004fe200000e0e09 */
        /* <DEDUP_REMOVED lines=8> */
.L_x_19712:
[----:B------:R-:W-:Y:S02]  /*7780*/  IMAD.MOV.U32 R10, RZ, RZ, R12 ;  /* 0x000000ffff0a7224 */ /* 0x000fe400078e000c */
.L_x_19711:
[----:B------:R-:W-:Y:S05]  /*7790*/  BSYNC B2 ;  /* 0x0000000000027941 */ /* 0x000fea0003800000 */
.L_x_19710:
        /* <DEDUP_REMOVED lines=13> */
.L_x_19719:
        /* <DEDUP_REMOVED lines=33> */
.L_x_19718:
[----:B------:R-:W-:Y:S02]  /*7a80*/  IMAD.MOV.U32 R10, RZ, RZ, R13 ;  /* 0x000000ffff0a7224 */ /* 0x000fe400078e000d */
.L_x_19717:
[----:B------:R-:W-:Y:S05]  /*7a90*/  BSYNC B3 ;  /* 0x0000000000037941 */ /* 0x000fea0003800000 */
.L_x_19716:
[----:B------:R-:W-:-:S13]  /*7aa0*/  ISETP.GE.U32.AND P0, PT, R12, 0xc, PT ;  /* 0x0000000c0c00780c */ /* 0x000fda0003f06070 */
[----:B------:R-:W-:Y:S05]  /*7ab0*/  @!P0 BRA `(.L_x_19715) ;  /* 0x0000078000008947 */ /* 0x000fea0003800000 */
[----:B------:R-:W-:Y:S01]  /*7ac0*/  BSSY B3, `(.L_x_19720) ;  /* 0x0000075000037945 */ /* 0x000fe20003800000 */
[----:B------:R-:W-:Y:S02]  /*7ad0*/  IADD3 R10, R11, 0x10, RZ ;  /* 0x000000100b0a7810 */ /* 0x000fe40007ffe0ff */
.L_x_19721:
        /* <DEDUP_REMOVED lines=116> */
.L_x_19720:
[----:B------:R-:W-:Y:S02]  /*8220*/  IMAD.MOV.U32 R10, RZ, RZ, R11 ;  /* 0x000000ffff0a7224 */ /* 0x000fe400078e000b */
[----:B------:R-:W-:Y:S02]  /*8230*/  IMAD.MOV.U32 R14, RZ, RZ, R12 ;  /* 0x000000ffff0e7224 */ /* 0x000fe400078e000c */
.L_x_19715:
[----:B------:R-:W-:Y:S05]  /*8240*/  BSYNC B2 ;  /* 0x0000000000027941 */ /* 0x000fea0003800000 */
.L_x_19714:
        /* <DEDUP_REMOVED lines=20> */
.L_x_19723:
[----:B------:R-:W-:Y:S05]  /*8390*/  BSYNC B2 ;  /* 0x0000000000027941 */ /* 0x000fea0003800000 */
.L_x_19722:
[----:B------:R-:W-:Y:S02]  /*83a0*/  IMAD.MOV.U32 R11, RZ, RZ, R13 ;  /* 0x000000ffff0b7224 */ /* 0x000fe400078e000d */
[----:B------:R-:W-:-:S03]  /*83b0*/  IMAD.MOV.U32 R10, RZ, RZ, R6 ;  /* 0x000000ffff0a7224 */ /* 0x000fc600078e0006 */
[----:B------:R-:W-:Y:S01]  /*83c0*/  LOP3.LUT R11, R11, 0x80000000, R17, 0xb8, !PT ;  /* 0x800000000b0b7812 */ /* 0x000fe200078eb811 */
[----:B------:R-:W-:Y:S05]  /*83d0*/  BRA `(.L_x_19709) ;  /* 0x0000006000007947 */ /* 0x000fea0003800000 */
.L_x_19708:
[----:B------:R-:W0:-:S06]  /*83e0*/  DSETP.GTU.AND P0, PT, R6, +INF , PT ;  /* 0x7ff000000600742a */ /* 0x000e0c0003f0c000 */
[----:B0-----:R-:W0:-:S14]  /*83f0*/  DSETP.LE.AND P0, PT, R8, +INF , !P0 ;  /* 0x7ff000000800742a */ /* 0x001e1c0004703000 */
[----:B0-----:R-:W0:-:S04]  /*8400*/  @P0 DSETP.NEU.AND P2, PT, R8, +INF , PT ;  /* 0x7ff000000800042a */ /* 0x001e080003f4d000 */
[----:B------:R3:W4:-:S06]  /*8410*/  @!P0 DADD R10, R16, c[0x0][0x168] ;  /* 0x00005a00100a8629 */ /* 0x00070c0000000000 */
[----:B0-----:R-:W-:Y:S02]  /*8420*/  @P0 FSEL R10, R16, RZ, P2 ;  /* 0x000000ff100a0208 */ /* 0x001fe40001000000 */
[----:B------:R-:W-:Y:S02]  /*8430*/  @P0 FSEL R11, R17, -QNAN , P2 ;  /* 0xfff80000110b0808 */ /* 0x000fe40001000000 */
.L_x_19709:
[----:B---34-:R-:W-:Y:S05]  /*8440*/  BSYNC B0 ;  /* 0x0000000000007941 */ /* 0x018fea0003800000 */
.L_x_19707:
        /* <DEDUP_REMOVED lines=11> */
[----:B------:R-:W3:-:S06]  /*8500*/  @!P2 DMUL R16, R16, c[0x0][0x170] ;  /* 0x00005c001010aa28 */ /* 0x000ecc0000000000 */
[----:B---3--:R-:W-:-:S04]  /*8510*/  @!P2 IMAD.MOV.U32 R16, RZ, RZ, RZ ;  /* 0x000000ffff10a224 */ /* 0x008fc800078e00ff */
[----:B------:R-:W-:Y:S01]  /*8520*/  @!P2 LOP3.LUT R17, RZ, 0x80000000, R17, 0xb8, !PT ;  /* 0x80000000ff11a812 */ /* 0x000fe200078eb811 */
[----:B0-----:R-:W0:-:S04]  /*8530*/  @P2 DADD R8, R12, -R6 ;  /* 0x000000000c082229 */ /* 0x001e080000000806 */
[----:B------:R-:W-:-:S04]  /*8540*/  @P2 DADD R10, R6, 1 ;  /* 0x3ff00000060a2429 */ /* 0x000fc80000000000 */
[----:B0-----:R-:W0:-:S06]  /*8550*/  @P2 DSETP.GT.AND P0, PT, R8, 0.5, PT ;  /* 0x3fe000000800242a */ /* 0x001e0c0003f04000 */
[----:B0-----:R-:W-:Y:S02]  /*8560*/  @P2 FSEL R0, R10, R6, P0 ;  /* 0x000000060a002208 */ /* 0x001fe40000000000 */
[----:B------:R-:W-:-:S03]  /*8570*/  @P2 FSEL R7, R11, R7, P0 ;  /* 0x000000070b072208 */ /* 0x000fc60000000000 */
[----:B------:R-:W-:Y:S02]  /*8580*/  @P2 IMAD.MOV.U32 R16, RZ, RZ, R0 ;  /* 0x000000ffff102224 */ /* 0x000fe400078e0000 */
[----:B------:R-:W-:Y:S02]  /*8590*/  @P2 IMAD.MOV.U32 R17, RZ, RZ, R7 ;  /* 0x000000ffff112224 */ /* 0x000fe400078e0007 */
.L_x_19706:
[----:B------:R-:W-:Y:S05]  /*85a0*/  BSYNC B1 ;  /* 0x0000000000017941 */ /* 0x000fea0003800000 */
.L_x_19705:
[----:B------:R-:W0:Y:S01]  /*85b0*/  S2R R0, SR_CTAID.X ;  /* 0x0000000000007919 */ /* 0x000e220000002500 */
[----:B------:R-:W4:Y:S01]  /*85c0*/  LDC.U8 R2, c[0x0][0x19c] ;  /* 0x00006700ff027b82 */ /* 0x000f220000000000 */
[----:B------:R-:W-:Y:S01]  /*85d0*/  IMAD.MOV.U32 R7, RZ, RZ, -0x200 ;  /* 0xfffffe00ff077424 */ /* 0x000fe200078e00ff */
[----:B------:R-:W-:Y:S01]  /*85e0*/  BSSY B6, `(.L_x_19724) ;  /* 0x000011b000067945 */ /* 0x000fe20003800000 */
[----:B--2---:R-:W-:Y:S02]  /*85f0*/  IMAD.MOV.U32 R19, RZ, RZ, R3 ;  /* 0x000000ffff137224 */ /* 0x004fe400078e0003 */
[----:B0-----:R-:W-:Y:S01]  /*8600*/  IMAD R18, R0, R7, c[0x0][0x160] ;  /* 0x0000580000127624 */ /* 0x001fe200078e0207 */
[----:B------:R-:W-:Y:S05]  /*8610*/  @P1 BRA `(.L_x_19725) ;  /* 0x0000117000001947 */ /* 0x000fea0003800000 */
[----:B----4-:R-:W-:Y:S01]  /*8620*/  IMAD R3, R0, 0x200, R3 ;  /* 0x0000020000037824 */ /* 0x010fe200078e0203 */
        /* <DEDUP_REMOVED lines=18> */
.L_x_19729:
[----:B------:R-:W0:Y:S01]  /*8750*/  F2I.S64.F64.TRUNC R4, R4 ;  /* 0x0000000400047311 */ /* 0x000e22000030d900 */
[----:B------:R-:W-:Y:S02]  /*8760*/  IMAD.MOV.U32 R19, RZ, RZ, R22 ;  /* 0x000000ffff137224 */ /* 0x000fe400078e0016 */
[----:B0-----:R-:W-:-:S05]  /*8770*/  IMAD.MOV.U32 R3, RZ, RZ, R4 ;  /* 0x000000ffff037224 */ /* 0x001fca00078e0004 */
[----:B------:R0:W-:Y:S01]  /*8780*/  STG.E.U8 [R8.64], R3 ;  /* 0x0000000308007986 */ /* 0x0001e2000c101124 */
[----:B------:R-:W-:Y:S05]  /*8790*/  BRA `(.L_x_19725) ;  /* 0x00000ff000007947 */ /* 0x000fea0003800000 */
.L_x_19728:
        /* <DEDUP_REMOVED lines=10> */
.L_x_19732:
[----:B------:R-:W0:Y:S01]  /*8840*/  F2I.F64.TRUNC R5, R4 ;  /* 0x0000000400057311 */ /* 0x000e22000030d100 */
[----:B------:R-:W-:Y:S01]  /*8850*/  IMAD.MOV.U32 R19, RZ, RZ, R22 ;  /* 0x000000ffff137224 */ /* 0x000fe200078e0016 */
[----:B0-----:R0:W-:Y:S01]  /*8860*/  STG.E [R8.64], R5 ;  /* 0x0000000508007986 */ /* 0x0011e2000c101924 */
[----:B------:R-:W-:Y:S05]  /*8870*/  BRA `(.L_x_19725) ;  /* 0x00000f1000007947 */ /* 0x000fea0003800000 */
.L_x_19731:
[----:B------:R-:W0:Y:S01]  /*8880*/  F2I.F64.TRUNC R5, R4 ;  /* 0x0000000400057311 */ /* 0x000e22000030d100 */
[----:B------:R-:W-:Y:S01]  /*8890*/  IMAD.MOV.U32 R19, RZ, RZ, R22 ;  /* 0x000000ffff137224 */ /* 0x000fe200078e0016 */
[----:B0-----:R0:W-:Y:S01]  /*88a0*/  STG.E.U16 [R8.64], R5 ;  /* 0x0000000508007986 */ /* 0x0011e2000c101524 */
[----:B------:R-:W-:Y:S05]  /*88b0*/  BRA `(.L_x_19725) ;  /* 0x00000ed000007947 */ /* 0x000fea0003800000 */
.L_x_19727:
        /* <DEDUP_REMOVED lines=12> */
.L_x_19734:
[----:B------:R-:W0:Y:S01]  /*8980*/  F2F.F32.F64 R0, R4 ;  /* 0x0000000400007310 */ /* 0x000e220000301000 */
[----:B------:R-:W0:Y:S01]  /*8990*/  DSETP.GEU.AND P0, PT, |R4|, c[0x2][0x0], PT ;  /* 0x008000000400762a */ /* 0x000e220003f0e200 */
[----:B------:R-:W-:-:S13]  /*89a0*/  IMAD.MOV.U32 R19, RZ, RZ, R22 ;  /* 0x000000ffff137224 */ /* 0x000fda00078e0016 */
[----:B0-----:R-:W-:-:S05]  /*89b0*/  @!P0 FMUL R0, R0, 1.175494350822287508e-38 ;  /* 0x0080000000008820 */ /* 0x001fca0000400000 */
[----:B------:R-:W-:-:S05]  /*89c0*/  F2FP.PACK_AB R0, RZ, R0 ;  /* 0x00000000ff00723e */ /* 0x000fca00000000ff */
[----:B------:R0:W-:Y:S01]  /*89d0*/  STG.E.U16 [R8.64], R0 ;  /* 0x0000000008007986 */ /* 0x0001e2000c101524 */
[----:B------:R-:W-:Y:S05]  /*89e0*/  BRA `(.L_x_19725) ;  /* 0x00000da000007947 */ /* 0x000fea0003800000 */
.L_x_19733:
        /* <DEDUP_REMOVED lines=13> */
.L_x_19736:
        /* <DEDUP_REMOVED lines=8> */
.L_x_19735:
[----:B------:R0:W-:Y:S01]  /*8b40*/  STG.E.64 [R8.64], R4 ;  /* 0x0000000408007986 */ /* 0x0001e2000c101b24 */
[----:B------:R-:W-:Y:S01]  /*8b50*/  IMAD.MOV.U32 R19, RZ, RZ, R22 ;  /* 0x000000ffff137224 */ /* 0x000fe200078e0016 */
[----:B------:R-:W-:Y:S05]  /*8b60*/  BRA `(.L_x_19725) ;  /* 0x00000c2000007947 */ /* 0x000fea0003800000 */
.L_x_19726:
        /* <DEDUP_REMOVED lines=13> */
.L_x_19739:
[----:B------:R-:W-:Y:S01]  /*8c40*/  CS2R R6, SRZ ;  /* 0x0000000000067805 */ /* 0x000fe2000001ff00 */
[----:B------:R-:W-:-:S04]  /*8c50*/  IMAD.MOV.U32 R19, RZ, RZ, R22 ;  /* 0x000000ffff137224 */ /* 0x000fc800078e0016 */
[----:B------:R0:W-:Y:S01]  /*8c60*/  STG.E.128 [R8.64], R4 ;  /* 0x0000000408007986 */ /* 0x0001e2000c101d24 */
[----:B------:R-:W-:Y:S05]  /*8c70*/  BRA `(.L_x_19725) ;  /* 0x00000b1000007947 */ /* 0x000fea0003800000 */
.L_x_19738:
        /* <DEDUP_REMOVED lines=23> */
.L_x_19743:
[----:B------:R-:W-:Y:S05]  /*8df0*/  BSYNC B0 ;  /* 0x0000000000007941 */ /* 0x000fea0003800000 */
.L_x_19742:
[----:B------:R-:W-:Y:S01]  /*8e00*/  LOP3.LUT R7, R0, R7, RZ, 0xfc, !PT ;  /* 0x0000000700077212 */ /* 0x000fe200078efcff */
[----:B------:R-:W-:-:S04]  /*8e10*/  IMAD.MOV.U32 R19, RZ, RZ, R22 ;  /* 0x000000ffff137224 */ /* 0x000fc800078e0016 */
[----:B------:R0:W-:Y:S01]  /*8e20*/  STG.E.U8 [R8.64], R7 ;  /* 0x0000000708007986 */ /* 0x0001e2000c101124 */
[----:B------:R-:W-:Y:S05]  /*8e30*/  BRA `(.L_x_19725) ;  /* 0x0000095000007947 */ /* 0x000fea0003800000 */
.L_x_19741:
        /* <DEDUP_REMOVED lines=15> */
.L_x_19745:
[----:B------:R-:W-:Y:S01]  /*8f30*/  IMAD.MOV.U32 R0, RZ, RZ, 0x7f ;  /* 0x0000007fff007424 */ /* 0x000fe200078e00ff */
[----:B------:R-:W-:-:S04]  /*8f40*/  ISETP.GT.U32.AND P0, PT, R3, 0x7f800000, PT ;  /* 0x7f8000000300780c */ /* 0x000fc80003f04070 */
[----:B------:R-:W-:-:S04]  /*8f50*/  SEL R0, R0, 0x7c, P0 ;  /* 0x0000007c00007807 */ /* 0x000fc80000000000 */
.L_x_19746:
[----:B------:R-:W-:Y:S05]  /*8f60*/  BSYNC B0 ;  /* 0x0000000000007941 */ /* 0x000fea0003800000 */
.L_x_19744:
[----:B------:R-:W-:Y:S01]  /*8f70*/  LOP3.LUT R3, R7, 0x80000000, RZ, 0xc0, !PT ;  /* 0x8000000007037812 */ /* 0x000fe200078ec0ff */
[----:B------:R-:W-:-:S03]  /*8f80*/  IMAD.MOV.U32 R19, RZ, RZ, R22 ;  /* 0x000000ffff137224 */ /* 0x000fc600078e0016 */
[----:B------:R-:W-:-:S04]  /*8f90*/  SHF.R.U32.HI R3, RZ, 0x18, R3 ;  /* 0x00000018ff037819 */ /* 0x000fc80000011603 */
[----:B------:R-:W-:-:S05]  /*8fa0*/  LOP3.LUT R3, R0, R3, RZ, 0xfc, !PT ;  /* 0x0000000300037212 */ /* 0x000fca00078efcff */
[----:B------:R0:W-:Y:S01]  /*8fb0*/  STG.E.U8 [R8.64], R3 ;  /* 0x0000000308007986 */ /* 0x0001e2000c101124 */
[----:B------:R-:W-:Y:S05]  /*8fc0*/  BRA `(.L_x_19725) ;  /* 0x000007c000007947 */ /* 0x000fea0003800000 */
.L_x_19740:
[----:B------:R-:W0:Y:S01]  /*8fd0*/  F2F.F32.F64 R0, R4 ;  /* 0x0000000400007310 */ /* 0x000e220000301000 */
[----:B------:R-:W0:Y:S01]  /*8fe0*/  DSETP.GEU.AND P0, PT, |R4|, c[0x2][0x0], PT ;  /* 0x008000000400762a */ /* 0x000e220003f0e200 */
[----:B------:R-:W-:-:S13]  /*8ff0*/  IMAD.MOV.U32 R19, RZ, RZ, R22 ;  /* 0x000000ffff137224 */ /* 0x000fda00078e0016 */
[----:B0-----:R-:W-:-:S05]  /*9000*/  @!P0 FMUL R0, R0, 1.175494350822287508e-38 ;  /* 0x0080000000008820 */ /* 0x001fca0000400000 */
[----:B------:R-:W-:-:S05]  /*9010*/  F2FP.BF16.PACK_AB R0, RZ, R0 ;  /* 0x00000000ff00723e */ /* 0x000fca00000010ff */
[----:B------:R0:W-:Y:S01]  /*9020*/  STG.E.U16 [R8.64], R0 ;  /* 0x0000000008007986 */ /* 0x0001e2000c101524 */
[----:B------:R-:W-:Y:S05]  /*9030*/  BRA `(.L_x_19725) ;  /* 0x0000075000007947 */ /* 0x000fea0003800000 */
.L_x_19737:
        /* <DEDUP_REMOVED lines=12> */
.L_x_19749:
        /* <DEDUP_REMOVED lines=19> */
.L_x_19752:
[----:B------:R-:W-:-:S04]  /*9230*/  LOP3.LUT R0, R7, 0x80000000, RZ, 0xc0, !PT ;  /* 0x8000000007007812 */ /* 0x000fc800078ec0ff */
[----:B------:R-:W-:-:S04]  /*9240*/  SHF.R.U32.HI R0, RZ, 0x18, R0 ;  /* 0x00000018ff007819 */ /* 0x000fc80000011600 */
[----:B------:R-:W-:Y:S02]  /*9250*/  LOP3.LUT R0, R3, R0, RZ, 0xfc, !PT ;  /* 0x0000000003007212 */ /* 0x000fe400078efcff */
.L_x_19751:
[----:B------:R-:W-:Y:S05]  /*9260*/  BSYNC B0 ;  /* 0x0000000000007941 */ /* 0x000fea0003800000 */
.L_x_19750:
[----:B------:R0:W-:Y:S01]  /*9270*/  STG.E.U8 [R8.64], R0 ;  /* 0x0000000008007986 */ /* 0x0001e2000c101124 */
[----:B------:R-:W-:Y:S01]  /*9280*/  IMAD.MOV.U32 R19, RZ, RZ, R22 ;  /* 0x000000ffff137224 */ /* 0x000fe200078e0016 */
[----:B------:R-:W-:Y:S05]  /*9290*/  BRA `(.L_x_19725) ;  /* 0x000004f000007947 */ /* 0x000fea0003800000 */
.L_x_19748:
        /* <DEDUP_REMOVED lines=19> */
.L_x_19755:
[----:B------:R-:W-:-:S04]  /*93d0*/  LOP3.LUT R0, R7, 0x80000000, RZ, 0xc0, !PT ;  /* 0x8000000007007812 */ /* 0x000fc800078ec0ff */
[----:B------:R-:W-:-:S04]  /*93e0*/  SHF.R.U32.HI R0, RZ, 0x18, R0 ;  /* 0x00000018ff007819 */ /* 0x000fc80000011600 */
[----:B------:R-:W-:Y:S02]  /*93f0*/  LOP3.LUT R0, R3, R0, RZ, 0xfc, !PT ;  /* 0x0000000003007212 */ /* 0x000fe400078efcff */
.L_x_19754:
[----:B------:R-:W-:Y:S05]  /*9400*/  BSYNC B0 ;  /* 0x0000000000007941 */ /* 0x000fea0003800000 */
.L_x_19753:
[----:B------:R0:W-:Y:S01]  /*9410*/  STG.E.U8 [R8.64], R0 ;  /* 0x0000000008007986 */ /* 0x0001e2000c101124 */
[----:B------:R-:W-:Y:S01]  /*9420*/  IMAD.MOV.U32 R19, RZ, RZ, R22 ;  /* 0x000000ffff137224 */ /* 0x000fe200078e0016 */
[----:B------:R-:W-:Y:S05]  /*9430*/  BRA `(.L_x_19725) ;  /* 0x0000035000007947 */ /* 0x000fea0003800000 */
.L_x_19747:
        /* <DEDUP_REMOVED lines=8> */
[----:B------:R-:W-:-:S13]  /*94c0*/  IMAD.MOV.U32 R19, RZ, RZ, R22 ;  /* 0x000000ffff137224 */ /* 0x000fda00078e0016 */
        /* <DEDUP_REMOVED lines=16> */
.L_x_19730:
        /* <DEDUP_REMOVED lines=21> */
.L_x_19757:
[----:B------:R-:W0:Y:S01]  /*9720*/  F2I.U64.F64.TRUNC R4, R4 ;  /* 0x0000000400047311 */ /* 0x000e22000030d800 */
[----:B------:R-:W-:Y:S01]  /*9730*/  IMAD.MOV.U32 R19, RZ, RZ, R22 ;  /* 0x000000ffff137224 */ /* 0x000fe200078e0016 */
[----:B0-----:R0:W-:Y:S01]  /*9740*/  STG.E.64 [R8.64], R4 ;  /* 0x0000000408007986 */ /* 0x0011e2000c101b24 */
[----:B------:R-:W-:Y:S05]  /*9750*/  BRA `(.L_x_19725) ;  /* 0x0000003000007947 */ /* 0x000fea0003800000 */
.L_x_19756:
[----:B------:R-:W0:Y:S01]  /*9760*/  F2I.U32.F64.TRUNC R5, R4 ;  /* 0x0000000400057311 */ /* 0x000e22000030d000 */
[----:B------:R-:W-:Y:S01]  /*9770*/  IMAD.MOV.U32 R19, RZ, RZ, R22 ;  /* 0x000000ffff137224 */ /* 0x000fe200078e0016 */
[----:B0-----:R0:W-:Y:S06]  /*9780*/  STG.E [R8.64], R5 ;  /* 0x0000000508007986 */ /* 0x0011ec000c101924 */
.L_x_19725:
[----:B----4-:R-:W-:Y:S05]  /*9790*/  BSYNC B6 ;  /* 0x0000000000067941 */ /* 0x010fea0003800000 */
.L_x_19724:
        /* <DEDUP_REMOVED lines=23> */
.L_x_19763:
[----:B------:R-:W0:Y:S02]  /*9910*/  F2I.S64.F64.TRUNC R28, R28 ;  /* 0x0000001c001c7311 */ /* 0x000e24000030d900 */
[----:B0-----:R-:W-:-:S05]  /*9920*/  IMAD.MOV.U32 R3, RZ, RZ, R28 ;  /* 0x000000ffff037224 */ /* 0x001fca00078e001c */
[----:B------:R0:W-:Y:S01]  /*9930*/  STG.E.U8 [R4.64], R3 ;  /* 0x0000000304007986 */ /* 0x0001e2000c101124 */
[----:B------:R-:W-:Y:S05]  /*9940*/  BRA `(.L_x_19765) ;  /* 0x00000eb000007947 */ /* 0x000fea0003800000 */
.L_x_19762:
        /* <DEDUP_REMOVED lines=9> */
.L_x_19767:
[----:B------:R-:W0:Y:S02]  /*99e0*/  F2I.F64.TRUNC R29, R28 ;  /* 0x0000001c001d7311 */ /* 0x000e24000030d100 */
[----:B0-----:R0:W-:Y:S01]  /*99f0*/  STG.E [R4.64], R29 ;  /* 0x0000001d04007986 */ /* 0x0011e2000c101924 */
[----:B------:R-:W-:Y:S05]  /*9a00*/  BRA `(.L_x_19765) ;  /* 0x00000df000007947 */ /* 0x000fea0003800000 */
.L_x_19766:
[----:B------:R-:W0:Y:S02]  /*9a10*/  F2I.F64.TRUNC R29, R28 ;  /* 0x0000001c001d7311 */ /* 0x000e24000030d100 */
[----:B0-----:R0:W-:Y:S01]  /*9a20*/  STG.E.U16 [R4.64], R29 ;  /* 0x0000001d04007986 */ /* 0x0011e2000c101524 */
[----:B------:R-:W-:Y:S05]  /*9a30*/  BRA `(.L_x_19765) ;  /* 0x00000dc000007947 */ /* 0x000fea0003800000 */
.L_x_19761:
        /* <DEDUP_REMOVED lines=11> */
.L_x_19769:
[----:B------:R-:W0:Y:S01]  /*9af0*/  F2F.F32.F64 R0, R28 ;  /* 0x0000001c00007310 */ /* 0x000e220000301000 */
[----:B------:R-:W0:-:S14]  /*9b00*/  DSETP.GEU.AND P0, PT, |R28|, c[0x2][0x0], PT ;  /* 0x008000001c00762a */ /* 0x000e1c0003f0e200 */
[----:B0-----:R-:W-:-:S05]  /*9b10*/  @!P0 FMUL R0, R0, 1.175494350822287508e-38 ;  /* 0x0080000000008820 */ /* 0x001fca0000400000 */
[----:B------:R-:W-:-:S05]  /*9b20*/  F2FP.PACK_AB R0, RZ, R0 ;  /* 0x00000000ff00723e */ /* 0x000fca00000000ff */
[----:B------:R0:W-:Y:S01]  /*9b30*/  STG.E.U16 [R4.64], R0 ;  /* 0x0000000004007986 */ /* 0x0001e2000c101524 */
[----:B------:R-:W-:Y:S05]  /*9b40*/  BRA `(.L_x_19765) ;  /* 0x00000cb000007947 */ /* 0x000fea0003800000 */
.L_x_19768:
        /* <DEDUP_REMOVED lines=12> */
.L_x_19771:
[----:B------:R-:W0:Y:S01]  /*9c10*/  F2F.F32.F64 R0, R28 ;  /* 0x0000001c00007310 */ /* 0x000e220000301000 */
[----:B------:R-:W0:-:S14]  /*9c20*/  DSETP.GEU.AND P0, PT, |R28|, c[0x2][0x0], PT ;  /* 0x008000001c00762a */ /* 0x000e1c0003f0e200 */
[----:B0-----:R-:W-:-:S05]  /*9c30*/  @!P0 FMUL R0, R0, 1.175494350822287508e-38 ;  /* 0x0080000000008820 */ /* 0x001fca0000400000 */
[----:B------:R-:W-:-:S04]  /*9c40*/  F2FP.PACK_AB R3, RZ, R0 ;  /* 0x00000000ff03723e */ /* 0x000fc800000000ff */
[----:B------:R-:W-:-:S05]  /*9c50*/  PRMT R3, R3, 0x5410, RZ ;  /* 0x0000541003037816 */ /* 0x000fca00000000ff */
[----:B------:R0:W-:Y:S01]  /*9c60*/  STG.E [R4.64], R3 ;  /* 0x0000000304007986 */ /* 0x0001e2000c101924 */
[----:B------:R-:W-:Y:S05]  /*9c70*/  BRA `(.L_x_19765) ;  /* 0x00000b8000007947 */ /* 0x000fea0003800000 */
.L_x_19770:
[----:B------:R0:W-:Y:S01]  /*9c80*/  STG.E.64 [R4.64], R28 ;  /* 0x0000001c04007986 */ /* 0x0001e2000c101b24 */
[----:B------:R-:W-:Y:S05]  /*9c90*/  BRA `(.L_x_19765) ;  /* 0x00000b6000007947 */ /* 0x000fea0003800000 */
.L_x_19760:
        /* <DEDUP_REMOVED lines=12> */
.L_x_19774:
[----:B------:R-:W-:-:S05]  /*9d60*/  CS2R R30, SRZ ;  /* 0x00000000001e7805 */ /* 0x000fca000001ff00 */
[----:B------:R0:W-:Y:S01]  /*9d70*/  STG.E.128 [R4.64], R28 ;  /* 0x0000001c04007986 */ /* 0x0001e2000c101d24 */
[----:B------:R-:W-:Y:S05]  /*9d80*/  BRA `(.L_x_19765) ;  /* 0x00000a7000007947 */ /* 0x000fea0003800000 */
.L_x_19773:
        /* <DEDUP_REMOVED lines=23> */
.L_x_19778:
[----:B------:R-:W-:Y:S05]  /*9f00*/  BSYNC B0 ;  /* 0x0000000000007941 */ /* 0x000fea0003800000 */
.L_x_19777:
[----:B------:R-:W-:-:S05]  /*9f10*/  LOP3.LUT R7, R0, R7, RZ, 0xfc, !PT ;  /* 0x0000000700077212 */ /* 0x000fca00078efcff */
[----:B------:R0:W-:Y:S01]  /*9f20*/  STG.E.U8 [R4.64], R7 ;  /* 0x0000000704007986 */ /* 0x0001e2000c101124 */
[----:B------:R-:W-:Y:S05]  /*9f30*/  BRA `(.L_x_19765) ;  /* 0x000008c000007947 */ /* 0x000fea0003800000 */
.L_x_19776:
        /* <DEDUP_REMOVED lines=15> */
.L_x_19780:
[----:B------:R-:W-:Y:S01]  /*a030*/  IMAD.MOV.U32 R0, RZ, RZ, 0x7f ;  /* 0x0000007fff007424 */ /* 0x000fe200078e00ff */
[----:B------:R-:W-:-:S04]  /*a040*/  ISETP.GT.U32.AND P0, PT, R3, 0x7f800000, PT ;  /* 0x7f8000000300780c */ /* 0x000fc80003f04070 */
[----:B------:R-:W-:-:S04]  /*a050*/  SEL R0, R0, 0x7c, P0 ;  /* 0x0000007c00007807 */ /* 0x000fc80000000000 */
.L_x_19781:
[----:B------:R-:W-:Y:S05]  /*a060*/  BSYNC B0 ;  /* 0x0000000000007941 */ /* 0x000fea0003800000 */
.L_x_19779:
[----:B------:R-:W-:-:S04]  /*a070*/  LOP3.LUT R3, R7, 0x80000000, RZ, 0xc0, !PT ;  /* 0x8000000007037812 */ /* 0x000fc800078ec0ff */
[----:B------:R-:W-:-:S04]  /*a080*/  SHF.R.U32.HI R3, RZ, 0x18, R3 ;  /* 0x00000018ff037819 */ /* 0x000fc80000011603 */
[----:B------:R-:W-:-:S05]  /*a090*/  LOP3.LUT R3, R0, R3, RZ, 0xfc, !PT ;  /* 0x0000000300037212 */ /* 0x000fca00078efcff */
[----:B------:R0:W-:Y:S01]  /*a0a0*/  STG.E.U8 [R4.64], R3 ;  /* 0x0000000304007986 */ /* 0x0001e2000c101124 */
[----:B------:R-:W-:Y:S05]  /*a0b0*/  BRA `(.L_x_19765) ;  /* 0x0000074000007947 */ /* 0x000fea0003800000 */
.L_x_19775:
[----:B------:R-:W0:Y:S01]  /*a0c0*/  F2F.F32.F64 R0, R28 ;  /* 0x0000001c00007310 */ /* 0x000e220000301000 */
[----:B------:R-:W0:-:S14]  /*a0d0*/  DSETP.GEU.AND P0, PT, |R28|, c[0x2][0x0], PT ;  /* 0x008000001c00762a */ /* 0x000e1c0003f0e200 */
[----:B0-----:R-:W-:-:S05]  /*a0e0*/  @!P0 FMUL R0, R0, 1.175494350822287508e-38 ;  /* 0x0080000000008820 */ /* 0x001fca0000400000 */
[----:B------:R-:W-:-:S05]  /*a0f0*/  F2FP.BF16.PACK_AB R0, RZ, R0 ;  /* 0x00000000ff00723e */ /* 0x000fca00000010ff */
[----:B------:R0:W-:Y:S01]  /*a100*/  STG.E.U16 [R4.64], R0 ;  /* 0x0000000004007986 */ /* 0x0001e2000c101524 */
[----:B------:R-:W-:Y:S05]  /*a110*/  BRA `(.L_x_19765) ;  /* 0x000006e000007947 */ /* 0x000fea0003800000 */
.L_x_19772:
        /* <DEDUP_REMOVED lines=11> */
.L_x_19784:
        /* <DEDUP_REMOVED lines=19> */
.L_x_19787:
[----:B------:R-:W-:-:S04]  /*a300*/  LOP3.LUT R0, R7, 0x80000000, RZ, 0xc0, !PT ;  /* 0x8000000007007812 */ /* 0x000fc800078ec0ff */
[----:B------:R-:W-:-:S04]  /*a310*/  SHF.R.U32.HI R0, RZ, 0x18, R0 ;  /* 0x00000018ff007819 */ /* 0x000fc80000011600 */
[----:B------:R-:W-:Y:S02]  /*a320*/  LOP3.LUT R0, R3, R0, RZ, 0xfc, !PT ;  /* 0x0000000003007212 */ /* 0x000fe400078efcff */
.L_x_19786:
[----:B------:R-:W-:Y:S05]  /*a330*/  BSYNC B0 ;  /* 0x0000000000007941 */ /* 0x000fea0003800000 */
.L_x_19785:
[----:B------:R0:W-:Y:S01]  /*a340*/  STG.E.U8 [R4.64], R0 ;  /* 0x0000000004007986 */ /* 0x0001e2000c101124 */
[----:B------:R-:W-:Y:S05]  /*a350*/  BRA `(.L_x_19765) ;  /* 0x000004a000007947 */ /* 0x000fea0003800000 */
.L_x_19783:
        /* <DEDUP_REMOVED lines=19> */
.L_x_19790:
[----:B------:R-:W-:-:S04]  /*a490*/  LOP3.LUT R0, R7, 0x80000000, RZ, 0xc0, !PT ;  /* 0x8000000007007812 */ /* 0x000fc800078ec0ff */
[----:B------:R-:W-:-:S04]  /*a4a0*/  SHF.R.U32.HI R0, RZ, 0x18, R0 ;  /* 0x00000018ff007819 */ /* 0x000fc80000011600 */
[----:B------:R-:W-:Y:S02]  /*a4b0*/  LOP3.LUT R0, R3, R0, RZ, 0xfc, !PT ;  /* 0x0000000003007212 */ /* 0x000fe400078efcff */
.L_x_19789:
[----:B------:R-:W-:Y:S05]  /*a4c0*/  BSYNC B0 ;  /* 0x0000000000007941 */ /* 0x000fea0003800000 */
.L_x_19788:
[----:B------:R0:W-:Y:S01]  /*a4d0*/  STG.E.U8 [R4.64], R0 ;  /* 0x0000000004007986 */ /* 0x0001e2000c101124 */
[----:B------:R-:W-:Y:S05]  /*a4e0*/  BRA `(.L_x_19765) ;  /* 0x0000031000007947 */ /* 0x000fea0003800000 */
.L_x_19782:
        /* <DEDUP_REMOVED lines=24> */
.L_x_19764:
        /* <DEDUP_REMOVED lines=20> */
.L_x_19792:
[----:B------:R-:W0:Y:S02]  /*a7b0*/  F2I.U64.F64.TRUNC R28, R28 ;  /* 0x0000001c001c7311 */ /* 0x000e24000030d800 */
[----:B0-----:R0:W-:Y:S01]  /*a7c0*/  STG.E.64 [R4.64], R28 ;  /* 0x0000001c04007986 */ /* 0x0011e2000c101b24 */
[----:B------:R-:W-:Y:S05]  /*a7d0*/  BRA `(.L_x_19765) ;  /* 0x0000002000007947 */ /* 0x000fea0003800000 */
.L_x_19791:
[----:B------:R-:W0:Y:S02]  /*a7e0*/  F2I.U32.F64.TRUNC R29, R28 ;  /* 0x0000001c001d7311 */ /* 0x000e24000030d000 */
[----:B0-----:R0:W-:Y:S02]  /*a7f0*/  STG.E [R4.64], R29 ;  /* 0x0000001d04007986 */ /* 0x0011e4000c101924 */
.L_x_19765:
        /* <DEDUP_REMOVED lines=23> */
.L_x_19796:
[----:B-1----:R-:W0:Y:S02]  /*a970*/  F2I.S64.F64.TRUNC R24, R24 ;  /* 0x0000001800187311 */ /* 0x002e24000030d900 */
[----:B0-----:R-:W-:-:S05]  /*a980*/  IMAD.MOV.U32 R3, RZ, RZ, R24 ;  /* 0x000000ffff037224 */ /* 0x001fca00078e0018 */
[----:B------:R0:W-:Y:S01]  /*a990*/  STG.E.U8 [R4.64], R3 ;  /* 0x0000000304007986 */ /* 0x0001e2000c101124 */
[----:B------:R-:W-:Y:S05]  /*a9a0*/  BRA `(.L_x_19798) ;  /* 0x00000eb000007947 */ /* 0x000fea0003800000 */
.L_x_19795:
        /* <DEDUP_REMOVED lines=9> */
.L_x_19800:
[----:B-1----:R-:W0:Y:S02]  /*aa40*/  F2I.F64.TRUNC R25, R24 ;  /* 0x0000001800197311 */ /* 0x002e24000030d100 */
[----:B0-----:R0:W-:Y:S01]  /*aa50*/  STG.E [R4.64], R25 ;  /* 0x0000001904007986 */ /* 0x0011e2000c101924 */
[----:B------:R-:W-:Y:S05]  /*aa60*/  BRA `(.L_x_19798) ;  /* 0x00000df000007947 */ /* 0x000fea0003800000 */
.L_x_19799:
[----:B-1----:R-:W0:Y:S02]  /*aa70*/  F2I.F64.TRUNC R25, R24 ;  /* 0x0000001800197311 */ /* 0x002e24000030d100 */
[----:B0-----:R0:W-:Y:S01]  /*aa80*/  STG.E.U16 [R4.64], R25 ;  /* 0x0000001904007986 */ /* 0x0011e2000c101524 */
[----:B------:R-:W-:Y:S05]  /*aa90*/  BRA `(.L_x_19798) ;  /* 0x00000dc000007947 */ /* 0x000fea0003800000 */
.L_x_19794:
        /* <DEDUP_REMOVED lines=11> */
.L_x_19802:
[----:B-1----:R-:W0:Y:S01]  /*ab50*/  F2F.F32.F64 R0, R24 ;  /* 0x0000001800007310 */ /* 0x002e220000301000 */
[----:B------:R-:W0:-:S14]  /*ab60*/  DSETP.GEU.AND P0, PT, |R24|, c[0x2][0x0], PT ;  /* 0x008000001800762a */ /* 0x000e1c0003f0e200 */
[----:B0-----:R-:W-:-:S05]  /*ab70*/  @!P0 FMUL R0, R0, 1.175494350822287508e-38 ;  /* 0x0080000000008820 */ /* 0x001fca0000400000 */
[----:B------:R-:W-:-:S05]  /*ab80*/  F2FP.PACK_AB R0, RZ, R0 ;  /* 0x00000000ff00723e */ /* 0x000fca00000000ff */
[----:B------:R0:W-:Y:S01]  /*ab90*/  STG.E.U16 [R4.64], R0 ;  /* 0x0000000004007986 */ /* 0x0001e2000c101524 */
[----:B------:R-:W-:Y:S05]  /*aba0*/  BRA `(.L_x_19798) ;  /* 0x00000cb000007947 */ /* 0x000fea0003800000 */
.L_x_19801:
        /* <DEDUP_REMOVED lines=12> */
.L_x_19804:
[----:B-1----:R-:W0:Y:S01]  /*ac70*/  F2F.F32.F64 R0, R24 ;  /* 0x0000001800007310 */ /* 0x002e220000301000 */
[----:B------:R-:W0:-:S14]  /*ac80*/  DSETP.GEU.AND P0, PT, |R24|, c[0x2][0x0], PT ;  /* 0x008000001800762a */ /* 0x000e1c0003f0e200 */
[----:B0-----:R-:W-:-:S05]  /*ac90*/  @!P0 FMUL R0, R0, 1.175494350822287508e-38 ;  /* 0x0080000000008820 */ /* 0x001fca0000400000 */
[----:B------:R-:W-:-:S04]  /*aca0*/  F2FP.PACK_AB R3, RZ, R0 ;  /* 0x00000000ff03723e */ /* 0x000fc800000000ff */
[----:B------:R-:W-:-:S05]  /*acb0*/  PRMT R3, R3, 0x5410, RZ ;  /* 0x0000541003037816 */ /* 0x000fca00000000ff */
[----:B------:R0:W-:Y:S01]  /*acc0*/  STG.E [R4.64], R3 ;  /* 0x0000000304007986 */ /* 0x0001e2000c101924 */
[----:B------:R-:W-:Y:S05]  /*acd0*/  BRA `(.L_x_19798) ;  /* 0x00000b8000007947 */ /* 0x000fea0003800000 */
.L_x_19803:
[----:B-1----:R0:W-:Y:S01]  /*ace0*/  STG.E.64 [R4.64], R24 ;  /* 0x0000001804007986 */ /* 0x0021e2000c101b24 */
[----:B------:R-:W-:Y:S05]  /*acf0*/  BRA `(.L_x_19798) ;  /* 0x00000b6000007947 */ /* 0x000fea0003800000 */
.L_x_19793:
        /* <DEDUP_REMOVED lines=12> */
.L_x_19807:
[----:B------:R-:W-:-:S05]  /*adc0*/  CS2R R26, SRZ ;  /* 0x00000000001a7805 */ /* 0x000fca000001ff00 */
[----:B-1----:R0:W-:Y:S01]  /*add0*/  STG.E.128 [R4.64], R24 ;  /* 0x0000001804007986 */ /* 0x0021e2000c101d24 */
[----:B------:R-:W-:Y:S05]  /*ade0*/  BRA `(.L_x_19798) ;  /* 0x00000a7000007947 */ /* 0x000fea0003800000 */
.L_x_19806:
        /* <DEDUP_REMOVED lines=23> */
.L_x_19811:
[----:B------:R-:W-:Y:S05]  /*af60*/  BSYNC B0 ;  /* 0x0000000000007941 */ /* 0x000fea0003800000 */
.L_x_19810:
[----:B------:R-:W-:-:S05]  /*af70*/  LOP3.LUT R7, R0, R7, RZ, 0xfc, !PT ;  /* 0x0000000700077212 */ /* 0x000fca00078efcff */
[----:B------:R0:W-:Y:S01]  /*af80*/  STG.E.U8 [R4.64], R7 ;  /* 0x0000000704007986 */ /* 0x0001e2000c101124 */
[----:B------:R-:W-:Y:S05]  /*af90*/  BRA `(.L_x_19798) ;  /* 0x000008c000007947 */ /* 0x000fea0003800000 */
.L_x_19809:
        /* <DEDUP_REMOVED lines=15> */
.L_x_19813:
[----:B------:R-:W-:Y:S01]  /*b090*/  IMAD.MOV.U32 R0, RZ, RZ, 0x7f ;  /* 0x0000007fff007424 */ /* 0x000fe200078e00ff */
[----:B------:R-:W-:-:S04]  /*b0a0*/  ISETP.GT.U32.AND P0, PT, R3, 0x7f800000, PT ;  /* 0x7f8000000300780c */ /* 0x000fc80003f04070 */
[----:B------:R-:W-:-:S04]  /*b0b0*/  SEL R0, R0, 0x7c, P0 ;  /* 0x0000007c00007807 */ /* 0x000fc80000000000 */
.L_x_19814:
[----:B------:R-:W-:Y:S05]  /*b0c0*/  BSYNC B0 ;  /* 0x0000000000007941 */ /* 0x000fea0003800000 */
.L_x_19812:
[----:B------:R-:W-:-:S04]  /*b0d0*/  LOP3.LUT R3, R7, 0x80000000, RZ, 0xc0, !PT ;  /* 0x8000000007037812 */ /* 0x000fc800078ec0ff */
[----:B------:R-:W-:-:S04]  /*b0e0*/  SHF.R.U32.HI R3, RZ, 0x18, R3 ;  /* 0x00000018ff037819 */ /* 0x000fc80000011603 */
[----:B------:R-:W-:-:S05]  /*b0f0*/  LOP3.LUT R3, R0, R3, RZ, 0xfc, !PT ;  /* 0x0000000300037212 */ /* 0x000fca00078efcff */
[----:B------:R0:W-:Y:S01]  /*b100*/  STG.E.U8 [R4.64], R3 ;  /* 0x0000000304007986 */ /* 0x0001e2000c101124 */
[----:B------:R-:W-:Y:S05]  /*b110*/  BRA `(.L_x_19798) ;  /* 0x0000074000007947 */ /* 0x000fea0003800000 */
.L_x_19808:
[----:B-1----:R-:W0:Y:S01]  /*b120*/  F2F.F32.F64 R0, R24 ;  /* 0x0000001800007310 */ /* 0x002e220000301000 */
[----:B------:R-:W0:-:S14]  /*b130*/  DSETP.GEU.AND P0, PT, |R24|, c[0x2][0x0], PT ;  /* 0x008000001800762a */ /* 0x000e1c0003f0e200 */
[----:B0-----:R-:W-:-:S05]  /*b140*/  @!P0 FMUL R0, R0, 1.175494350822287508e-38 ;  /* 0x0080000000008820 */ /* 0x001fca0000400000 */
[----:B------:R-:W-:-:S05]  /*b150*/  F2FP.BF16.PACK_AB R0, RZ, R0 ;  /* 0x00000000ff00723e */ /* 0x000fca00000010ff */
[----:B------:R0:W-:Y:S01]  /*b160*/  STG.E.U16 [R4.64], R0 ;  /* 0x0000000004007986 */ /* 0x0001e2000c101524 */
[----:B------:R-:W-:Y:S05]  /*b170*/  BRA `(.L_x_19798) ;  /* 0x000006e000007947 */ /* 0x000fea0003800000 */
.L_x_19805:
        /* <DEDUP_REMOVED lines=11> */
.L_x_19817:
        /* <DEDUP_REMOVED lines=19> */
.L_x_19820:
[----:B------:R-:W-:-:S04]  /*b360*/  LOP3.LUT R0, R7, 0x80000000, RZ, 0xc0, !PT ;  /* 0x8000000007007812 */ /* 0x000fc800078ec0ff */
[----:B------:R-:W-:-:S04]  /*b370*/  SHF.R.U32.HI R0, RZ, 0x18, R0 ;  /* 0x00000018ff007819 */ /* 0x000fc80000011600 */
[----:B------:R-:W-:Y:S02]  /*b380*/  LOP3.LUT R0, R3, R0, RZ, 0xfc, !PT ;  /* 0x0000000003007212 */ /* 0x000fe400078efcff */
.L_x_19819:
[----:B------:R-:W-:Y:S05]  /*b390*/  BSYNC B0 ;  /* 0x0000000000007941 */ /* 0x000fea0003800000 */
.L_x_19818:
[----:B------:R0:W-:Y:S01]  /*b3a0*/  STG.E.U8 [R4.64], R0 ;  /* 0x0000000004007986 */ /* 0x0001e2000c101124 */
[----:B------:R-:W-:Y:S05]  /*b3b0*/  BRA `(.L_x_19798) ;  /* 0x000004a000007947 */ /* 0x000fea0003800000 */
.L_x_19816:
        /* <DEDUP_REMOVED lines=19> */
.L_x_19823:
[----:B------:R-:W-:-:S04]  /*b4f0*/  LOP3.LUT R0, R7, 0x80000000, RZ, 0xc0, !PT ;  /* 0x8000000007007812 */ /* 0x000fc800078ec0ff */
[----:B------:R-:W-:-:S04]  /*b500*/  SHF.R.U32.HI R0, RZ, 0x18, R0 ;  /* 0x00000018ff007819 */ /* 0x000fc80000011600 */
[----:B------:R-:W-:Y:S02]  /*b510*/  LOP3.LUT R0, R3, R0, RZ, 0xfc, !PT ;  /* 0x0000000003007212 */ /* 0x000fe400078efcff */
.L_x_19822:
[----:B------:R-:W-:Y:S05]  /*b520*/  BSYNC B0 ;  /* 0x0000000000007941 */ /* 0x000fea0003800000 */
.L_x_19821:
[----:B------:R0:W-:Y:S01]  /*b530*/  STG.E.U8 [R4.64], R0 ;  /* 0x0000000004007986 */ /* 0x0001e2000c101124 */
[----:B------:R-:W-:Y:S05]  /*b540*/  BRA `(.L_x_19798) ;  /* 0x0000031000007947 */ /* 0x000fea0003800000 */
.L_x_19815:
        /* <DEDUP_REMOVED lines=24> */
.L_x_19797:
        /* <DEDUP_REMOVED lines=20> */
.L_x_19825:
[----:B-1----:R-:W0:Y:S02]  /*b810*/  F2I.U64.F64.TRUNC R24, R24 ;  /* 0x0000001800187311 */ /* 0x002e24000030d800 */
[----:B0-----:R0:W-:Y:S01]  /*b820*/  STG.E.64 [R4.64], R24 ;  /* 0x0000001804007986 */ /* 0x0011e2000c101b24 */
[----:B------:R-:W-:Y:S05]  /*b830*/  BRA `(.L_x_19798) ;  /* 0x0000002000007947 */ /* 0x000fea0003800000 */
.L_x_19824:
[----:B-1----:R-:W0:Y:S02]  /*b840*/  F2I.U32.F64.TRUNC R25, R24 ;  /* 0x0000001800197311 */ /* 0x002e24000030d000 */
[----:B0-----:R0:W-:Y:S02]  /*b850*/  STG.E [R4.64], R25 ;  /* 0x0000001904007986 */ /* 0x0011e4000c101924 */
.L_x_19798:
[----:B------:R-:W-:Y:S02]  /*b860*/  IADD3 R19, R19, 0x80, RZ ;  /* 0x0000008013137810 */ /* 0x000fe40007ffe0ff */
.L_x_19759:
[----:B------:R-:W-:Y:S05]  /*b870*/  BSYNC B6 ;  /* 0x0000000000067941 */ /* 0x000fea0003800000 */
.L_x_19758:
        /* <DEDUP_REMOVED lines=21> */
.L_x_19829:
[----:B---3--:R-:W0:Y:S02]  /*b9d0*/  F2I.S64.F64.TRUNC R16, R16 ;  /* 0x0000001000107311 */ /* 0x008e24000030d900 */
[----:B0-----:R-:W-:-:S05]  /*b9e0*/  IMAD.MOV.U32 R3, RZ, RZ, R16 ;  /* 0x000000ffff037224 */ /* 0x001fca00078e0010 */
[----:B------:R-:W-:Y:S01]  /*b9f0*/  STG.E.U8 [R4.64], R3 ;  /* 0x0000000304007986 */ /* 0x000fe2000c101124 */
[----:B------:R-:W-:Y:S05]  /*ba00*/  EXIT ;  /* 0x000000000000794d */ /* 0x000fea0003800000 */
.L_x_19828:
        /* <DEDUP_REMOVED lines=9> */
.L_x_19832:
[----:B---3--:R-:W0:Y:S02]  /*baa0*/  F2I.F64.TRUNC R17, R16 ;  /* 0x0000001000117311 */ /* 0x008e24000030d100 */
[----:B0-----:R-:W-:Y:S01]  /*bab0*/  STG.E [R4.64], R17 ;  /* 0x0000001104007986 */ /* 0x001fe2000c101924 */
[----:B------:R-:W-:Y:S05]  /*bac0*/  EXIT ;  /* 0x000000000000794d */ /* 0x000fea0003800000 */
.L_x_19831:
[----:B---3--:R-:W0:Y:S02]  /*bad0*/  F2I.F64.TRUNC R17, R16 ;  /* 0x0000001000117311 */ /* 0x008e24000030d100 */
[----:B0-----:R-:W-:Y:S01]  /*bae0*/  STG.E.U16 [R4.64], R17 ;  /* 0x0000001104007986 */ /* 0x001fe2000c101524 */
[----:B------:R-:W-:Y:S05]  /*baf0*/  EXIT ;  /* 0x000000000000794d */ /* 0x000fea0003800000 */
.L_x_19827:
        /* <DEDUP_REMOVED lines=11> */
.L_x_19834:
[----:B---3--:R-:W0:Y:S01]  /*bbb0*/  F2F.F32.F64 R0, R16 ;  /* 0x0000001000007310 */ /* 0x008e220000301000 */
[----:B------:R-:W0:-:S14]  /*bbc0*/  DSETP.GEU.AND P0, PT, |R16|, c[0x2][0x0], PT ;  /* 0x008000001000762a */ /* 0x000e1c0003f0e200 */
[----:B0-----:R-:W-:-:S05]  /*bbd0*/  @!P0 FMUL R0, R0, 1.175494350822287508e-38 ;  /* 0x0080000000008820 */ /* 0x001fca0000400000 */
[----:B------:R-:W-:-:S05]  /*bbe0*/  F2FP.PACK_AB R0, RZ, R0 ;  /* 0x00000000ff00723e */ /* 0x000fca00000000ff */
[----:B------:R-:W-:Y:S01]  /*bbf0*/  STG.E.U16 [R4.64], R0 ;  /* 0x0000000004007986 */ /* 0x000fe2000c101524 */
[----:B------:R-:W-:Y:S05]  /*bc00*/  EXIT ;  /* 0x000000000000794d */ /* 0x000fea0003800000 */
.L_x_19833:
        /* <DEDUP_REMOVED lines=12> */
.L_x_19836:
[----:B---3--:R-:W0:Y:S01]  /*bcd0*/  F2F.F32.F64 R0, R16 ;  /* 0x0000001000007310 */ /* 0x008e220000301000 */
[----:B------:R-:W0:-:S14]  /*bce0*/  DSETP.GEU.AND P0, PT, |R16|, c[0x2][0x0], PT ;  /* 0x008000001000762a */ /* 0x000e1c0003f0e200 */
[----:B0-----:R-:W-:-:S05]  /*bcf0*/  @!P0 FMUL R0, R0, 1.175494350822287508e-38 ;  /* 0x0080000000008820 */ /* 0x001fca0000400000 */
[----:B------:R-:W-:-:S04]  /*bd00*/  F2FP.PACK_AB R3, RZ, R0 ;  /* 0x00000000ff03723e */ /* 0x000fc800000000ff */
[----:B------:R-:W-:-:S05]  /*bd10*/  PRMT R3, R3, 0x5410, RZ ;  /* 0x0000541003037816 */ /* 0x000fca00000000ff */
[----:B------:R-:W-:Y:S01]  /*bd20*/  STG.E [R4.64], R3 ;  /* 0x0000000304007986 */ /* 0x000fe2000c101924 */
[----:B------:R-:W-:Y:S05]  /*bd30*/  EXIT ;  /* 0x000000000000794d */ /* 0x000fea0003800000 */
.L_x_19835:
[----:B---3--:R-:W-:Y:S01]  /*bd40*/  STG.E.64 [R4.64], R16 ;  /* 0x0000001004007986 */ /* 0x008fe2000c101b24 */
[----:B------:R-:W-:Y:S05]  /*bd50*/  EXIT ;  /* 0x000000000000794d */ /* 0x000fea0003800000 */
.L_x_19826:
        /* <DEDUP_REMOVED lines=12> */
.L_x_19839:
[----:B------:R-:W-:-:S05]  /*be20*/  CS2R R18, SRZ ;  /* 0x0000000000127805 */ /* 0x000fca000001ff00 */
[----:B---3--:R-:W-:Y:S01]  /*be30*/  STG.E.128 [R4.64], R16 ;  /* 0x0000001004007986 */ /* 0x008fe2000c101d24 */
[----:B------:R-:W-:Y:S05]  /*be40*/  EXIT ;  /* 0x000000000000794d */ /* 0x000fea0003800000 */
.L_x_19838:
        /* <DEDUP_REMOVED lines=23> */
.L_x_19843:
[----:B------:R-:W-:Y:S05]  /*bfc0*/  BSYNC B0 ;  /* 0x0000000000007941 */ /* 0x000fea0003800000 */
.L_x_19842:
[----:B------:R-:W-:-:S05]  /*bfd0*/  LOP3.LUT R3, R0, R3, RZ, 0xfc, !PT ;  /* 0x0000000300037212 */ /* 0x000fca00078efcff */
[----:B------:R-:W-:Y:S01]  /*bfe0*/  STG.E.U8 [R4.64], R3 ;  /* 0x0000000304007986 */ /* 0x000fe2000c101124 */
[----:B------:R-:W-:Y:S05]  /*bff0*/  EXIT ;  /* 0x000000000000794d */ /* 0x000fea0003800000 */
.L_x_19841:
        /* <DEDUP_REMOVED lines=15> */
.L_x_19845:
[----:B------:R-:W-:Y:S01]  /*c0f0*/  IMAD.MOV.U32 R0, RZ, RZ, 0x7f ;  /* 0x0000007fff007424 */ /* 0x000fe200078e00ff */
[----:B------:R-:W-:-:S04]  /*c100*/  ISETP.GT.U32.AND P0, PT, R2, 0x7f800000, PT ;  /* 0x7f8000000200780c */ /* 0x000fc80003f04070 */
[----:B------:R-:W-:-:S04]  /*c110*/  SEL R0, R0, 0x7c, P0 ;  /* 0x0000007c00007807 */ /* 0x000fc80000000000 */
.L_x_19846:
[----:B------:R-:W-:Y:S05]  /*c120*/  BSYNC B0 ;  /* 0x0000000000007941 */ /* 0x000fea0003800000 */
.L_x_19844:
[----:B------:R-:W-:-:S04]  /*c130*/  LOP3.LUT R2, R3, 0x80000000, RZ, 0xc0, !PT ;  /* 0x8000000003027812 */ /* 0x000fc800078ec0ff */
[----:B------:R-:W-:-:S04]  /*c140*/  SHF.R.U32.HI R3, RZ, 0x18, R2 ;  /* 0x00000018ff037819 */ /* 0x000fc80000011602 */
[----:B------:R-:W-:-:S05]  /*c150*/  LOP3.LUT R3, R0, R3, RZ, 0xfc, !PT ;  /* 0x0000000300037212 */ /* 0x000fca00078efcff */
[----:B------:R-:W-:Y:S01]  /*c160*/  STG.E.U8 [R4.64], R3 ;  /* 0x0000000304007986 */ /* 0x000fe2000c101124 */
[----:B------:R-:W-:Y:S05]  /*c170*/  EXIT ;  /* 0x000000000000794d */ /* 0x000fea0003800000 */
.L_x_19840:
[----:B---3--:R-:W0:Y:S01]  /*c180*/  F2F.F32.F64 R0, R16 ;  /* 0x0000001000007310 */ /* 0x008e220000301000 */
[----:B------:R-:W0:-:S14]  /*c190*/  DSETP.GEU.AND P0, PT, |R16|, c[0x2][0x0], PT ;  /* 0x008000001000762a */ /* 0x000e1c0003f0e200 */
[----:B0-----:R-:W-:-:S05]  /*c1a0*/  @!P0 FMUL R0, R0, 1.175494350822287508e-38 ;  /* 0x0080000000008820 */ /* 0x001fca0000400000 */
[----:B------:R-:W-:-:S05]  /*c1b0*/  F2FP.BF16.PACK_AB R0, RZ, R0 ;  /* 0x00000000ff00723e */ /* 0x000fca00000010ff */
[----:B------:R-:W-:Y:S01]  /*c1c0*/  STG.E.U16 [R4.64], R0 ;  /* 0x0000000004007986 */ /* 0x000fe2000c101524 */
[----:B------:R-:W-:Y:S05]  /*c1d0*/  EXIT ;  /* 0x000000000000794d */ /* 0x000fea0003800000 */
.L_x_19837:
        /* <DEDUP_REMOVED lines=11> */
.L_x_19849:
        /* <DEDUP_REMOVED lines=19> */
.L_x_19852:
[----:B------:R-:W-:-:S04]  /*c3c0*/  LOP3.LUT R2, R7, 0x80000000, RZ, 0xc0, !PT ;  /* 0x8000000007027812 */ /* 0x000fc800078ec0ff */
[----:B------:R-:W-:-:S04]  /*c3d0*/  SHF.R.U32.HI R3, RZ, 0x18, R2 ;  /* 0x00000018ff037819 */ /* 0x000fc80000011602 */
[----:B------:R-:W-:-:S04]  /*c3e0*/  LOP3.LUT R0, R0, R3, RZ, 0xfc, !PT ;  /* 0x0000000300007212 */ /* 0x000fc800078efcff */
[----:B------:R-:W-:Y:S02]  /*c3f0*/  PRMT R2, R0, 0x7610, R2 ;  /* 0x0000761000027816 */ /* 0x000fe40000000002 */
.L_x_19851:
[----:B------:R-:W-:Y:S05]  /*c400*/  BSYNC B0 ;  /* 0x0000000000007941 */ /* 0x000fea0003800000 */
.L_x_19850:
[----:B------:R-:W-:Y:S01]  /*c410*/  STG.E.U8 [R4.64], R2 ;  /* 0x0000000204007986 */ /* 0x000fe2000c101124 */
[----:B------:R-:W-:Y:S05]  /*c420*/  EXIT ;  /* 0x000000000000794d */ /* 0x000fea0003800000 */
.L_x_19848:
        /* <DEDUP_REMOVED lines=19> */
.L_x_19855:
[----:B------:R-:W-:-:S04]  /*c560*/  LOP3.LUT R2, R7, 0x80000000, RZ, 0xc0, !PT ;  /* 0x8000000007027812 */ /* 0x000fc800078ec0ff */
[----:B------:R-:W-:-:S04]  /*c570*/  SHF.R.U32.HI R3, RZ, 0x18, R2 ;  /* 0x00000018ff037819 */ /* 0x000fc80000011602 */
[----:B------:R-:W-:-:S04]  /*c580*/  LOP3.LUT R0, R0, R3, RZ, 0xfc, !PT ;  /* 0x0000000300007212 */ /* 0x000fc800078efcff */
[----:B------:R-:W-:Y:S02]  /*c590*/  PRMT R2, R0, 0x7610, R2 ;  /* 0x0000761000027816 */ /* 0x000fe40000000002 */
.L_x_19854:
[----:B------:R-:W-:Y:S05]  /*c5a0*/  BSYNC B0 ;  /* 0x0000000000007941 */ /* 0x000fea0003800000 */
.L_x_19853:
[----:B------:R-:W-:Y:S01]  /*c5b0*/  STG.E.U8 [R4.64], R2 ;  /* 0x0000000204007986 */ /* 0x000fe2000c101124 */
[----:B------:R-:W-:Y:S05]  /*c5c0*/  EXIT ;  /* 0x000000000000794d */ /* 0x000fea0003800000 */
.L_x_19847:
        /* <DEDUP_REMOVED lines=24> */
.L_x_19830:
        /* <DEDUP_REMOVED lines=20> */
.L_x_19857:
[----:B---3--:R-:W0:Y:S02]  /*c890*/  F2I.U64.F64.TRUNC R16, R16 ;  /* 0x0000001000107311 */ /* 0x008e24000030d800 */
[----:B0-----:R-:W-:Y:S01]  /*c8a0*/  STG.E.64 [R4.64], R16 ;  /* 0x0000001004007986 */ /* 0x001fe2000c101b24 */
[----:B------:R-:W-:Y:S05]  /*c8b0*/  EXIT ;  /* 0x000000000000794d */ /* 0x000fea0003800000 */
.L_x_19856:
[----:B---3--:R-:W0:Y:S02]  /*c8c0*/  F2I.U32.F64.TRUNC R17, R16 ;  /* 0x0000001000117311 */ /* 0x008e24000030d000 */
[----:B0-----:R-:W-:Y:S01]  /*c8d0*/  STG.E [R4.64], R17 ;  /* 0x0000001104007986 */ /* 0x001fe2000c101924 */
[----:B------:R-:W-:Y:S05]  /*c8e0*/  EXIT ;  /* 0x000000000000794d */ /* 0x000fea0003800000 */
.L_x_19858:
        /* <DEDUP_REMOVED lines=9> */
.L_x_32648:


//--------------------- .text._ZN2at6native18elementwise_kernelILi128ELi2EZNS0_22gpu_kernel_impl_nocastIZZZNS0_15binary_internal21div_floor_kernel_cudaERNS_18TensorIteratorBaseEENKUlvE0_clEvENKUlvE_clEvEUldE_EEvS5_RKT_EUliE_EEviT1_ --------------------------
	.section	.text._ZN2at6native18elementwise_kernelILi128ELi2EZNS0_22gpu_kernel_impl_nocastIZZZNS0_15binary_internal21div_floor_kernel_cudaERNS_18TensorIteratorBaseEENKUlvE0_clEvENKUlvE_clEvEUldE_EEvS5_RKT_EUliE_EEviT1_,"ax",@progbits
	.sectioninfo	@"SHI_REGISTERS=22"
	.align	128
        .global         _ZN2at6native18elementwise_kernelILi128ELi2EZNS0_22gpu_kernel_impl_nocastIZZZNS0_15binary_internal21div_floor_kernel_cudaERNS_18TensorIteratorBaseEENKUlvE0_clEvENKUlvE_clEvEUldE_EEvS5_RKT_EUliE_EEviT1_
        .type           _ZN2at6native18elementwise_kernelILi128ELi2EZNS0_22gpu_kernel_impl_nocastIZZZNS0_15binary_internal21div_floor_kernel_cudaERNS_18TensorIteratorBaseEENKUlvE0_clEvENKUlvE_clEvEUldE_EEvS5_RKT_EUliE_EEviT1_,@function
        .size           _ZN2at6native18elementwise_kernelILi128ELi2EZNS0_22gpu_kernel_impl_nocastIZZZNS0_15binary_internal21div_floor_kernel_cudaERNS_18TensorIteratorBaseEENKUlvE0_clEvENKUlvE_clEvEUldE_EEvS5_RKT_EUliE_EEviT1_,(.L_x_32649 - _ZN2at6native18elementwise_kernelILi128ELi2EZNS0_22gpu_kernel_impl_nocastIZZZNS0_15binary_internal21div_floor_kernel_cudaERNS_18TensorIteratorBaseEENKUlvE0_clEvENKUlvE_clEvEUldE_EEvS5_RKT_EUliE_EEviT1_)
        .other          _ZN2at6native18elementwise_kernelILi128ELi2EZNS0_22gpu_kernel_impl_nocastIZZZNS0_15binary_internal21div_floor_kernel_cudaERNS_18TensorIteratorBaseEENKUlvE0_clEvENKUlvE_clEvEUldE_EEvS5_RKT_EUliE_EEviT1_,@"STO_CUDA_ENTRY STV_DEFAULT"
_ZN2at6native18elementwise_kernelILi128ELi2EZNS0_22gpu_kernel_impl_nocastIZZZNS0_15binary_internal21div_floor_kernel_cudaERNS_18TensorIteratorBaseEENKUlvE0_clEvENKUlvE_clEvEUldE_EEvS5_RKT_EUliE_EEviT1_:
.text._ZN2at6native18elementwise_kernelILi128ELi2EZNS0_22gpu_kernel_impl_nocastIZZZNS0_15binary_internal21div_floor_kernel_cudaERNS_18TensorIteratorBaseEENKUlvE0_clEvENKUlvE_clEvEUldE_EEvS5_RKT_EUliE_EEviT1_:
[----:B------:R-:W-:Y:S02]  /*0000*/  IMAD.MOV.U32 R1, RZ, RZ, c[0x0][0x28] ;  /* 0x00000a00ff017624 */ /* 0x000fe400078e00ff */
[----:B------:R-:W0:Y:S01]  /*0010*/  S2R R0, SR_CTAID.X ;  /* 0x0000000000007919 */ /* 0x000e220000002500 */
[----:B------:R-:W-:Y:S01]  /*0020*/  ULDC.64 UR4, c[0x0][0x118] ;  /* 0x0000460000047ab9 */ /* 0x000fe20000000a00 */
[----:B------:R-:W-:Y:S02]  /*0030*/  BSSY B1, `(.L_x_19859) ;  /* 0x0000203000017945 */ /* 0x000fe40003800000 */
[----:B------:R-:W0:Y:S02]  /*0040*/  S2R R3, SR_TID.X ;  /* 0x0000000000037919 */ /* 0x000e240000002100 */
[----:B0-----:R-:W-:-:S04]  /*0050*/  IMAD R0, R0, 0x100, R3 ;  /* 0x0000010000007824 */ /* 0x001fc800078e0203 */
[----:B------:R-:W-:Y:S01]  /*0060*/  IMAD.MOV.U32 R9, RZ, RZ, R0 ;  /* 0x000000ffff097224 */ /* 0x000fe200078e0000 */
[----:B------:R-:W-:-:S13]  /*0070*/  ISETP.GE.AND P0, PT, R0, c[0x0][0x160], PT ;  /* 0x0000580000007a0c */ /* 0x000fda0003f06270 */
[----:B------:R-:W-:Y:S05]  /*0080*/  @P0 BRA `(.L_x_19860) ;  /* 0x00001fd000000947 */ /* 0x000fea0003800000 */
[----:B------:R-:W-:Y:S01]  /*0090*/  ISETP.NE.AND P0, PT, RZ, c[0x0][0x168], PT ;  /* 0x00005a00ff007a0c */ /* 0x000fe20003f05270 */
[----:B------:R-:W-:Y:S02]  /*00a0*/  IMAD.MOV.U32 R2, RZ, RZ, RZ ;  /* 0x000000ffff027224 */ /* 0x000fe400078e00ff */
[----:B------:R-:W-:-:S10]  /*00b0*/  IMAD.MOV.U32 R4, RZ, RZ, RZ ;  /* 0x000000ffff047224 */ /* 0x000fd400078e00ff */
        /* <DEDUP_REMOVED lines=10> */
[----:B------:R-:W-:Y:S02]  /*0160*/  IMAD R2, R2, c[0x0][0x29c], RZ ;  /* 0x0000a70002027a24 */ /* 0x000fe400078e02ff */
        /* <DEDUP_REMOVED lines=214> */
.L_x_19861:
[----:B------:R-:W-:-:S05]  /*0ed0*/  IADD3 R2, P0, R2, c[0x0][0x368], RZ ;  /* 0x0000da0002027a10 */ /* 0x000fca0007f1e0ff */
[----:B------:R-:W-:-:S06]  /*0ee0*/  IMAD.X R3, RZ, RZ, c[0x0][0x36c], P0 ;  /* 0x0000db00ff037624 */ /* 0x000fcc00000e06ff */
[----:B------:R-:W2:Y:S01]  /*0ef0*/  LDG.E.64 R2, [R2.64] ;  /* 0x0000000402027981 */ /* 0x000ea2000c1e1b00 */
[----:B------:R-:W-:Y:S01]  /*0f00*/  IMAD.MOV.U32 R7, RZ, RZ, c[0x0][0x374] ;  /* 0x0000dd00ff077624 */ /* 0x000fe200078e00ff */
[----:B------:R-:W-:Y:S01]  /*0f10*/  IADD3 R4, P1, R4, c[0x0][0x360], RZ ;  /* 0x0000d80004047a10 */ /* 0x000fe20007f3e0ff */
[----:B------:R-:W-:Y:S01]  /*0f20*/  BSSY B0, `(.L_x_19862) ;  /* 0x00000fc000007945 */ /* 0x000fe20003800000 */
[----:B------:R-:W-:Y:S02]  /*0f30*/  IMAD.MOV.U32 R6, RZ, RZ, c[0x0][0x370] ;  /* 0x0000dc00ff067624 */ /* 0x000fe400078e00ff */
[----:B------:R-:W-:Y:S01]  /*0f40*/  LOP3.LUT R7, R7, 0x7fffffff, RZ, 0xc0, !PT ;  /* 0x7fffffff07077812 */ /* 0x000fe200078ec0ff */
[----:B------:R-:W-:-:S03]  /*0f50*/  IMAD.X R5, RZ, RZ, c[0x0][0x364], P1 ;  /* 0x0000d900ff057624 */ /* 0x000fc600008e06ff */
[----:B------:R-:W-:Y:S02]  /*0f60*/  ISETP.GT.U32.AND P0, PT, R7, 0x7fefffff, PT ;  /* 0x7fefffff0700780c */ /* 0x000fe40003f04070 */
[----:B--2---:R-:W-:Y:S01]  /*0f70*/  LOP3.LUT R11, R3, 0x7fffffff, RZ, 0xc0, !PT ;  /* 0x7fffffff030b7812 */ /* 0x004fe200078ec0ff */
        /* <DEDUP_REMOVED lines=34> */
.L_x_19867:
        /* <DEDUP_REMOVED lines=12> */
.L_x_19866:
[----:B------:R-:W-:Y:S05]  /*1260*/  BSYNC B2 ;  /* 0x0000000000027941 */ /* 0x000fea0003800000 */
.L_x_19865:
        /* <DEDUP_REMOVED lines=13> */
.L_x_19873:
        /* <DEDUP_REMOVED lines=33> */
.L_x_19872:
[----:B------:R-:W-:Y:S02]  /*1550*/  IMAD.MOV.U32 R10, RZ, RZ, R15 ;  /* 0x000000ffff0a7224 */ /* 0x000fe400078e000f */
.L_x_19871:
[----:B------:R-:W-:Y:S05]  /*1560*/  BSYNC B3 ;  /* 0x0000000000037941 */ /* 0x000fea0003800000 */
.L_x_19870:
[----:B------:R-:W-:-:S13]  /*1570*/  ISETP.GE.U32.AND P0, PT, R12, 0xc, PT ;  /* 0x0000000c0c00780c */ /* 0x000fda0003f06070 */
[----:B------:R-:W-:Y:S05]  /*1580*/  @!P0 BRA `(.L_x_19869) ;  /* 0x0000076000008947 */ /* 0x000fea0003800000 */
[----:B------:R-:W-:Y:S02]  /*1590*/  BSSY B3, `(.L_x_19874) ;  /* 0x0000074000037945 */ /* 0x000fe40003800000 */
.L_x_19875:
        /* <DEDUP_REMOVED lines=116> */
.L_x_19874:
[----:B------:R-:W-:Y:S02]  /*1ce0*/  IMAD.MOV.U32 R16, RZ, RZ, R15 ;  /* 0x000000ffff107224 */ /* 0x000fe400078e000f */
.L_x_19869:
[----:B------:R-:W-:Y:S05]  /*1cf0*/  BSYNC B2 ;  /* 0x0000000000027941 */ /* 0x000fea0003800000 */
.L_x_19868:
        /* <DEDUP_REMOVED lines=19> */
.L_x_19877:
[----:B------:R-:W-:Y:S05]  /*1e30*/  BSYNC B2 ;  /* 0x0000000000027941 */ /* 0x000fea0003800000 */
.L_x_19876:
[----:B------:R-:W-:Y:S02]  /*1e40*/  IMAD.MOV.U32 R9, RZ, RZ, R13 ;  /* 0x000000ffff097224 */ /* 0x000fe400078e000d */
[----:B------:R-:W-:-:S03]  /*1e50*/  IMAD.MOV.U32 R8, RZ, RZ, R12 ;  /* 0x000000ffff087224 */ /* 0x000fc600078e000c */
[----:B------:R-:W-:Y:S01]  /*1e60*/  LOP3.LUT R9, R9, 0x80000000, R3, 0xb8, !PT ;  /* 0x8000000009097812 */ /* 0x000fe200078eb803 */
[----:B------:R-:W-:Y:S05]  /*1e70*/  BRA `(.L_x_19864) ;  /* 0x0000006000007947 */ /* 0x000fea0003800000 */
.L_x_19863:
[----:B------:R-:W0:-:S06]  /*1e80*/  DSETP.GTU.AND P0, PT, R6, +INF , PT ;  /* 0x7ff000000600742a */ /* 0x000e0c0003f0c000 */
[----:B0-----:R-:W0:-:S14]  /*1e90*/  DSETP.LE.AND P0, PT, R10, +INF , !P0 ;  /* 0x7ff000000a00742a */ /* 0x001e1c0004703000 */
[----:B0-----:R-:W0:-:S04]  /*1ea0*/  @P0 DSETP.NEU.AND P1, PT, R10, +INF , PT ;  /* 0x7ff000000a00042a */ /* 0x001e080003f2d000 */
[----:B------:R1:W2:-:S06]  /*1eb0*/  @!P0 DADD R8, R2, c[0x0][0x370] ;  /* 0x0000dc0002088629 */ /* 0x00028c0000000000 */
[----:B0-----:R-:W-:Y:S02]  /*1ec0*/  @P0 FSEL R8, R2, RZ, P1 ;  /* 0x000000ff02080208 */ /* 0x001fe40000800000 */
[----:B------:R-:W-:Y:S02]  /*1ed0*/  @P0 FSEL R9, R3, -QNAN , P1 ;  /* 0xfff8000003090808 */ /* 0x000fe40000800000 */
.L_x_19864:
[----:B-12---:R-:W-:Y:S05]  /*1ee0*/  BSYNC B0 ;  /* 0x0000000000007941 */ /* 0x006fea0003800000 */
.L_x_19862:
[----:B------:R-:W-:Y:S01]  /*1ef0*/  DSETP.NEU.AND P1, PT, R8, RZ, PT ;  /* 0x000000ff0800722a */ /* 0x000fe20003f2d000 */
[----:B------:R-:W-:-:S03]  /*1f00*/  PLOP3.LUT P0, PT, PT, PT, PT, 0x8, 0x0 ;  /* 0x000000000000781c */ /* 0x000fc60003f0e170 */
[----:B------:R-:W0:-:S06]  /*1f10*/  DADD R6, R2, -R8 ;  /* 0x0000000002067229 */ /* 0x000e0c0000000808 */
[----:B0-----:R-:W-:-:S04]  /*1f20*/  DMUL R6, R6, c[0x0][0x378] ;  /* 0x0000de0006067a28 */ /* 0x001fc80000000000 */
[----:B------:R-:W0:-:S06]  /*1f30*/  @P1 DSETP.LEU.AND P2, PT, RZ, c[0x0][0x370], PT ;  /* 0x0000dc00ff00162a */ /* 0x000e0c0003f4b000 */
[----:B0-----:R-:W-:-:S04]  /*1f40*/  @P1 DSETP.LT.XOR P0, PT, R8, RZ, !P2 ;  /* 0x000000ff0800122a */ /* 0x001fc80005701800 */
[----:B------:R-:W0:-:S10]  /*1f50*/  DADD R8, R6, -1 ;  /* 0xbff0000006087429 */ /* 0x000e140000000000 */
[----:B0-----:R-:W-:Y:S02]  /*1f60*/  FSEL R12, R8, R6, P0 ;  /* 0x00000006080c7208 */ /* 0x001fe40000000000 */
[----:B------:R-:W-:-:S06]  /*1f70*/  FSEL R13, R9, R7, P0 ;  /* 0x00000007090d7208 */ /* 0x000fcc0000000000 */
[----:B------:R-:W0:-:S14]  /*1f80*/  DSETP.NEU.AND P1, PT, R12, RZ, PT ;  /* 0x000000ff0c00722a */ /* 0x000e1c0003f2d000 */
[----:B0-----:R-:W0:Y:S01]  /*1f90*/  @P1 FRND.F64.FLOOR R6, R12 ;  /* 0x0000000c00061313 */ /* 0x001e220000305800 */
[----:B------:R-:W-:-:S04]  /*1fa0*/  @!P1 DMUL R10, R2, c[0x0][0x378] ;  /* 0x0000de00020a9a28 */ /* 0x000fc80000000000 */
[----:B0-----:R-:W0:-:S04]  /*1fb0*/  @P1 DADD R2, R12, -R6 ;  /* 0x000000000c021229 */ /* 0x001e080000000806 */
[----:B------:R-:W-:-:S04]  /*1fc0*/  @P1 DADD R8, R6, 1 ;  /* 0x3ff0000006081429 */ /* 0x000fc80000000000 */
[----:B0-----:R-:W0:Y:S02]  /*1fd0*/  @P1 DSETP.GT.AND P0, PT, R2, 0.5, PT ;  /* 0x3fe000000200142a */ /* 0x001e240003f04000 */
[----:B------:R-:W-:Y:S01]  /*1fe0*/  @!P1 LOP3.LUT R3, RZ, 0x80000000, R11, 0xb8, !PT ;  /* 0x80000000ff039812 */ /* 0x000fe200078eb80b */
[----:B------:R-:W-:-:S03]  /*1ff0*/  @!P1 IMAD.MOV.U32 R2, RZ, RZ, RZ ;  /* 0x000000ffff029224 */ /* 0x000fc600078e00ff */
[----:B0-----:R-:W-:Y:S02]  /*2000*/  @P1 FSEL R6, R8, R6, P0 ;  /* 0x0000000608061208 */ /* 0x001fe40000000000 */
[----:B------:R-:W-:Y:S02]  /*2010*/  @P1 FSEL R7, R9, R7, P0 ;  /* 0x0000000709071208 */ /* 0x000fe40000000000 */
[----:B------:R-:W-:Y:S01]  /*2020*/  IADD3 R9, R0, 0x80, RZ ;  /* 0x0000008000097810 */ /* 0x000fe20007ffe0ff */
[----:B------:R-:W-:Y:S02]  /*2030*/  @P1 IMAD.MOV.U32 R2, RZ, RZ, R6 ;  /* 0x000000ffff021224 */ /* 0x000fe400078e0006 */
[----:B------:R-:W-:-:S05]  /*2040*/  @P1 IMAD.MOV.U32 R3, RZ, RZ, R7 ;  /* 0x000000ffff031224 */ /* 0x000fca00078e0007 */
[----:B------:R0:W-:Y:S02]  /*2050*/  STG.E.64 [R4.64], R2 ;  /* 0x0000000204007986 */ /* 0x0001e4000c101b04 */
.L_x_19860:
[----:B------:R-:W-:Y:S05]  /*2060*/  BSYNC B1 ;  /* 0x0000000000017941 */ /* 0x000fea0003800000 */
.L_x_19859:
[----:B------:R-:W-:-:S13]  /*2070*/  ISETP.GE.AND P0, PT, R9, c[0x0][0x160], PT ;  /* 0x0000580009007a0c */ /* 0x000fda0003f06270 */
[----:B------:R-:W-:Y:S05]  /*2080*/  @P0 EXIT ;  /* 0x000000000000094d */ /* 0x000fea0003800000 */
[----:B------:R-:W-:Y:S01]  /*2090*/  ISETP.NE.AND P0, PT, RZ, c[0x0][0x168], PT ;  /* 0x00005a00ff007a0c */ /* 0x000fe20003f05270 */
[----:B------:R-:W-:Y:S02]  /*20a0*/  IMAD.MOV.U32 R0, RZ, RZ, RZ ;  /* 0x000000ffff007224 */ /* 0x000fe400078e00ff */
[----:B0-----:R-:W-:-:S10]  /*20b0*/  IMAD.MOV.U32 R4, RZ, RZ, RZ ;  /* 0x000000ffff047224 */ /* 0x001fd400078e00ff */
[----:B------:R-:W-:Y:S05]  /*20c0*/  @!P0 BRA `(.L_x_19878) ;  /* 0x00000e0000008947 */ /* 0x000fea0003800000 */
[----:B------:R-:W-:Y:S01]  /*20d0*/  MOV R3, R9 ;  /* 0x0000000900037202 */ /* 0x000fe20000000f00 */
        /* <DEDUP_REMOVED lines=213> */
[----:B------:R-:W-:-:S03]  /*2e30*/  IMAD.MOV R5, RZ, RZ, -R7 ;  /* 0x000000ffff057224 */ /* 0x000fc600078e0a07 */
        /* <DEDUP_REMOVED lines=9> */
.L_x_19878:
        /* <DEDUP_REMOVED lines=45> */
.L_x_19885:
        /* <DEDUP_REMOVED lines=12> */
.L_x_19884:
[----:B------:R-:W-:Y:S02]  /*3260*/  IMAD.MOV.U32 R10, RZ, RZ, R11 ;  /* 0x000000ffff0a7224 */ /* 0x000fe400078e000b */
.L_x_19883:
[----:B------:R-:W-:Y:S05]  /*3270*/  BSYNC B1 ;  /* 0x0000000000017941 */ /* 0x000fea0003800000 */
.L_x_19882:
        /* <DEDUP_REMOVED lines=13> */
.L_x_19891:
        /* <DEDUP_REMOVED lines=33> */
.L_x_19890:
[----:B------:R-:W-:Y:S02]  /*3560*/  IMAD.MOV.U32 R10, RZ, RZ, R12 ;  /* 0x000000ffff0a7224 */ /* 0x000fe400078e000c */
.L_x_19889:
[----:B------:R-:W-:Y:S05]  /*3570*/  BSYNC B2 ;  /* 0x0000000000027941 */ /* 0x000fea0003800000 */
.L_x_19888:
[----:B------:R-:W-:-:S13]  /*3580*/  ISETP.GE.U32.AND P0, PT, R11, 0xc, PT ;  /* 0x0000000c0b00780c */ /* 0x000fda0003f06070 */
[----:B------:R-:W-:Y:S05]  /*3590*/  @!P0 BRA `(.L_x_19887) ;  /* 0x0000076000008947 */ /* 0x000fea0003800000 */
[----:B------:R-:W-:Y:S02]  /*35a0*/  BSSY B2, `(.L_x_19892) ;  /* 0x0000074000027945 */ /* 0x000fe40003800000 */
.L_x_19893:
        /* <DEDUP_REMOVED lines=116> */
.L_x_19892:
[----:B------:R-:W-:Y:S02]  /*3cf0*/  IMAD.MOV.U32 R17, RZ, RZ, R11 ;  /* 0x000000ffff117224 */ /* 0x000fe400078e000b */
.L_x_19887:
[----:B------:R-:W-:Y:S05]  /*3d00*/  BSYNC B1 ;  /* 0x0000000000017941 */ /* 0x000fea0003800000 */
.L_x_19886:
        /* <DEDUP_REMOVED lines=20> */
.L_x_19895:
[----:B------:R-:W-:Y:S05]  /*3e50*/  BSYNC B1 ;  /* 0x0000000000017941 */ /* 0x000fea0003800000 */
.L_x_19894:
[----:B------:R-:W-:Y:S02]  /*3e60*/  IMAD.MOV.U32 R11, RZ, RZ, R13 ;  /* 0x000000ffff0b7224 */ /* 0x000fe400078e000d */
[----:B------:R-:W-:-:S03]  /*3e70*/  IMAD.MOV.U32 R10, RZ, RZ, R8 ;  /* 0x000000ffff0a7224 */ /* 0x000fc600078e0008 */
[----:B------:R-:W-:Y:S01]  /*3e80*/  LOP3.LUT R11, R11, 0x80000000, R3, 0xb8, !PT ;  /* 0x800000000b0b7812 */ /* 0x000fe200078eb803 */
[----:B------:R-:W-:Y:S05]  /*3e90*/  BRA `(.L_x_19881) ;  /* 0x0000006000007947 */ /* 0x000fea0003800000 */
.L_x_19880:
[----:B------:R-:W0:-:S06]  /*3ea0*/  DSETP.GTU.AND P0, PT, R6, +INF , PT ;  /* 0x7ff000000600742a */ /* 0x000e0c0003f0c000 */
[----:B0-----:R-:W0:-:S14]  /*3eb0*/  DSETP.LE.AND P0, PT, R8, +INF , !P0 ;  /* 0x7ff000000800742a */ /* 0x001e1c0004703000 */
[----:B0-----:R-:W0:-:S04]  /*3ec0*/  @P0 DSETP.NEU.AND P1, PT, R8, +INF , PT ;  /* 0x7ff000000800042a */ /* 0x001e080003f2d000 */
[----:B------:R1:W2:-:S06]  /*3ed0*/  @!P0 DADD R10, R2, c[0x0][0x370] ;  /* 0x0000dc00020a8629 */ /* 0x00028c0000000000 */
[----:B0-----:R-:W-:Y:S02]  /*3ee0*/  @P0 FSEL R10, R2, RZ, P1 ;  /* 0x000000ff020a0208 */ /* 0x001fe40000800000 */
[----:B------:R-:W-:Y:S02]  /*3ef0*/  @P0 FSEL R11, R3, -QNAN , P1 ;  /* 0xfff80000030b0808 */ /* 0x000fe40000800000 */
.L_x_19881:
[----:B-12---:R-:W-:Y:S05]  /*3f00*/  BSYNC B0 ;  /* 0x0000000000007941 */ /* 0x006fea0003800000 */
.L_x_19879:
[----:B------:R-:W-:Y:S01]  /*3f10*/  DSETP.NEU.AND P1, PT, R10, RZ, PT ;  /* 0x000000ff0a00722a */ /* 0x000fe20003f2d000 */
[----:B------:R-:W-:-:S03]  /*3f20*/  PLOP3.LUT P0, PT, PT, PT, PT, 0x8, 0x0 ;  /* 0x000000000000781c */ /* 0x000fc60003f0e170 */
[----:B------:R-:W0:-:S06]  /*3f30*/  DADD R6, R2, -R10 ;  /* 0x0000000002067229 */ /* 0x000e0c000000080a */
[----:B0-----:R-:W0:-:S04]  /*3f40*/  DMUL R6, R6, c[0x0][0x378] ;  /* 0x0000de0006067a28 */ /* 0x001e080000000000 */
[----:B------:R-:W1:-:S04]  /*3f50*/  @P1 DSETP.LEU.AND P2, PT, RZ, c[0x0][0x370], PT ;  /* 0x0000dc00ff00162a */ /* 0x000e480003f4b000 */
[----:B0-----:R-:W-:-:S04]  /*3f60*/  DADD R8, R6, -1 ;  /* 0xbff0000006087429 */ /* 0x001fc80000000000 */
[----:B-1----:R-:W0:-:S14]  /*3f70*/  @P1 DSETP.LT.XOR P0, PT, R10, RZ, !P2 ;  /* 0x000000ff0a00122a */ /* 0x002e1c0005701800 */
        /* <DEDUP_REMOVED lines=11> */
[----:B------:R-:W-:-:S03]  /*4030*/  @P1 FSEL R7, R9, R7, P0 ;  /* 0x0000000709071208 */ /* 0x000fc60000000000 */
[----:B------:R-:W-:Y:S02]  /*4040*/  @P1 IMAD.MOV.U32 R2, RZ, RZ, R0 ;  /* 0x000000ffff021224 */ /* 0x000fe400078e0000 */
[----:B------:R-:W-:-:S05]  /*4050*/  @P1 IMAD.MOV.U32 R3, RZ, RZ, R7 ;  /* 0x000000ffff031224 */ /* 0x000fca00078e0007 */
[----:B------:R-:W-:Y:S01]  /*4060*/  STG.E.64 [R4.64], R2 ;  /* 0x0000000204007986 */ /* 0x000fe2000c101b04 */
[----:B------:R-:W-:Y:S05]  /*4070*/  EXIT ;  /* 0x000000000000794d */ /* 0x000fea0003800000 */
.L_x_19896:
        /* <DEDUP_REMOVED lines=16> */
.L_x_32649:


//--------------------- .text._ZN2at6native27unrolled_elementwise_kernelIZZZNS0_15binary_internal21div_floor_kernel_cudaERNS_18TensorIteratorBaseEENKUlvE0_clEvENKUlvE_clEvEUldE_St5arrayIPcLm2EELi4E23TrivialOffsetCalculatorILi1EjESC_NS0_6memory15LoadWithoutCastENSD_16StoreWithoutCastEEEviT_T0_T2_T3_T4_T5_ --------------------------
	.section	.text._ZN2at6native27unrolled_elementwise_kernelIZZZNS0_15binary_internal21div_floor_kernel_cudaERNS_18TensorIteratorBaseEENKUlvE0_clEvENKUlvE_clEvEUldE_St5arrayIPcLm2EELi4E23TrivialOffsetCalculatorILi1EjESC_NS0_6memory15LoadWithoutCastENSD_16StoreWithoutCastEEEviT_T0_T2_T3_T4_T5_,"ax",@progbits
	.sectioninfo	@"SHI_REGISTERS=27"
	.align	128
        .global         _ZN2at6native27unrolled_elementwise_kernelIZZZNS0_15binary_internal21div_floor_kernel_cudaERNS_18TensorIteratorBaseEENKUlvE0_clEvENKUlvE_clEvEUldE_St5arrayIPcLm2EELi4E23TrivialOffsetCalculatorILi1EjESC_NS0_6memory15LoadWithoutCastENSD_16StoreWithoutCastEEEviT_T0_T2_T3_T4_T5_
        .type           _ZN2at6native27unrolled_elementwise_kernelIZZZNS0_15binary_internal21div_floor_kernel_cudaERNS_18TensorIteratorBaseEENKUlvE0_clEvENKUlvE_clEvEUldE_St5arrayIPcLm2EELi4E23TrivialOffsetCalculatorILi1EjESC_NS0_6memory15LoadWithoutCastENSD_16StoreWithoutCastEEEviT_T0_T2_T3_T4_T5_,@function
        .size           _ZN2at6native27unrolled_elementwise_kernelIZZZNS0_15binary_internal21div_floor_kernel_cudaERNS_18TensorIteratorBaseEENKUlvE0_clEvENKUlvE_clEvEUldE_St5arrayIPcLm2EELi4E23TrivialOffsetCalculatorILi1EjESC_NS0_6memory15LoadWithoutCastENSD_16StoreWithoutCastEEEviT_T0_T2_T3_T4_T5_,(.L_x_32650 - _ZN2at6native27unrolled_elementwise_kernelIZZZNS0_15binary_internal21div_floor_kernel_cudaERNS_18TensorIteratorBaseEENKUlvE0_clEvENKUlvE_clEvEUldE_St5arrayIPcLm2EELi4E23TrivialOffsetCalculatorILi1EjESC_NS0_6memory15LoadWithoutCastENSD_16StoreWithoutCastEEEviT_T0_T2_T3_T4_T5_)
        .other          _ZN2at6native27unrolled_elementwise_kernelIZZZNS0_15binary_internal21div_floor_kernel_cudaERNS_18TensorIteratorBaseEENKUlvE0_clEvENKUlvE_clEvEUldE_St5arrayIPcLm2EELi4E23TrivialOffsetCalculatorILi1EjESC_NS0_6memory15LoadWithoutCastENSD_16StoreWithoutCastEEEviT_T0_T2_T3_T4_T5_,@"STO_CUDA_ENTRY STV_DEFAULT"
_ZN2at6native27unrolled_elementwise_kernelIZZZNS0_15binary_internal21div_floor_kernel_cudaERNS_18TensorIteratorBaseEENKUlvE0_clEvENKUlvE_clEvEUldE_St5arrayIPcLm2EELi4E23TrivialOffsetCalculatorILi1EjESC_NS0_6memory15LoadWithoutCastENSD_16StoreWithoutCastEEEviT_T0_T2_T3_T4_T5_:
.text._ZN2at6native27unrolled_elementwise_kernelIZZZNS0_15binary_internal21div_floor_kernel_cudaERNS_18TensorIteratorBaseEENKUlvE0_clEvENKUlvE_clEvEUldE_St5arrayIPcLm2EELi4E23TrivialOffsetCalculatorILi1EjESC_NS0_6memory15LoadWithoutCastENSD_16StoreWithoutCastEEEviT_T0_T2_T3_T4_T5_:
        /* <DEDUP_REMOVED lines=30> */
[----:B------:R-:W-:Y:S01]  /*01e0*/  @!P2 IMAD.MOV.U32 R17, RZ, RZ, 0x8 ;  /* 0x00000008ff11a424 */ /* 0x000fe200078e00ff */
[----:B------:R-:W-:-:S03]  /*01f0*/  CS2R R2, SRZ ;  /* 0x0000000000027805 */ /* 0x000fc6000001ff00 */
[----:B------:R-:W-:-:S05]  /*0200*/  @!P2 IMAD.WIDE.U32 R16, R16, R17, c[0x0][0x188] ;  /* 0x000062001010a625 */ /* 0x000fca00078e0011 */
[----:B------:R0:W5:Y:S01]  /*0210*/  @!P2 LDG.E.64 R2, [R16.64] ;  /* 0x000000041002a981 */ /* 0x000162000c1e1b00 */
[----:B------:R-:W-:Y:S01]  /*0220*/  BSSY B1, `(.L_x_19897) ;  /* 0x0000116000017945 */ /* 0x000fe20003800000 */
        /* <DEDUP_REMOVED lines=40> */
.L_x_19905:
        /* <DEDUP_REMOVED lines=12> */
.L_x_19904:
[----:B------:R-:W-:Y:S02]  /*0570*/  IMAD.MOV.U32 R18, RZ, RZ, R21 ;  /* 0x000000ffff127224 */ /* 0x000fe400078e0015 */
.L_x_19903:
[----:B------:R-:W-:Y:S05]  /*0580*/  BSYNC B2 ;  /* 0x0000000000027941 */ /* 0x000fea0003800000 */
.L_x_19902:
        /* <DEDUP_REMOVED lines=13> */
.L_x_19911:
        /* <DEDUP_REMOVED lines=33> */
.L_x_19910:
[----:B------:R-:W-:Y:S02]  /*0870*/  IMAD.MOV.U32 R18, RZ, RZ, R21 ;  /* 0x000000ffff127224 */ /* 0x000fe400078e0015 */
[----:B------:R-:W-:Y:S02]  /*0880*/  IMAD.MOV.U32 R23, RZ, RZ, R22 ;  /* 0x000000ffff177224 */ /* 0x000fe400078e0016 */
.L_x_19909:
[----:B------:R-:W-:Y:S05]  /*0890*/  BSYNC B3 ;  /* 0x0000000000037941 */ /* 0x000fea0003800000 */
.L_x_19908:
[----:B------:R-:W-:-:S13]  /*08a0*/  ISETP.GE.U32.AND P0, PT, R19, 0xc, PT ;  /* 0x0000000c1300780c */ /* 0x000fda0003f06070 */
[----:B------:R-:W-:Y:S05]  /*08b0*/  @!P0 BRA `(.L_x_19907) ;  /* 0x0000077000008947 */ /* 0x000fea0003800000 */
[----:B------:R-:W-:Y:S01]  /*08c0*/  BSSY B3, `(.L_x_19912) ;  /* 0x0000075000037945 */ /* 0x000fe20003800000 */
[----:B------:R-:W-:Y:S02]  /*08d0*/  IADD3 R17, R17, 0x10, RZ ;  /* 0x0000001011117810 */ /* 0x000fe40007ffe0ff */
.L_x_19913:
        /* <DEDUP_REMOVED lines=116> */
.L_x_19912:
[----:B------:R-:W-:Y:S02]  /*1020*/  IMAD.MOV.U32 R23, RZ, RZ, R19 ;  /* 0x000000ffff177224 */ /* 0x000fe400078e0013 */
.L_x_19907:
[----:B------:R-:W-:Y:S05]  /*1030*/  BSYNC B2 ;  /* 0x0000000000027941 */ /* 0x000fea0003800000 */
.L_x_19906:
        /* <DEDUP_REMOVED lines=19> */
.L_x_19915:
[----:B------:R-:W-:Y:S05]  /*1170*/  BSYNC B2 ;  /* 0x0000000000027941 */ /* 0x000fea0003800000 */
.L_x_19914:
[----:B------:R-:W-:Y:S02]  /*1180*/  IMAD.MOV.U32 R15, RZ, RZ, R17 ;  /* 0x000000ffff0f7224 */ /* 0x000fe400078e0011 */
[----:B------:R-:W-:-:S03]  /*1190*/  IMAD.MOV.U32 R14, RZ, RZ, R16 ;  /* 0x000000ffff0e7224 */ /* 0x000fc600078e0010 */
[----:B------:R-:W-:Y:S01]  /*11a0*/  LOP3.LUT R15, R15, 0x80000000, R5, 0xb8, !PT ;  /* 0x800000000f0f7812 */ /* 0x000fe200078eb805 */
[----:B------:R-:W-:Y:S05]  /*11b0*/  BRA `(.L_x_19901) ;  /* 0x0000006000007947 */ /* 0x000fea0003800000 */
.L_x_19900:
[----:B------:R-:W0:-:S06]  /*11c0*/  DSETP.GTU.AND P0, PT, R12, +INF , PT ;  /* 0x7ff000000c00742a */ /* 0x000e0c0003f0c000 */
[----:B0-----:R-:W0:-:S14]  /*11d0*/  DSETP.LE.AND P0, PT, R16, +INF , !P0 ;  /* 0x7ff000001000742a */ /* 0x001e1c0004703000 */
[----:B0-----:R-:W0:-:S04]  /*11e0*/  @P0 DSETP.NEU.AND P2, PT, R16, +INF , PT ;  /* 0x7ff000001000042a */ /* 0x001e080003f4d000 */
[----:B------:R1:W2:-:S06]  /*11f0*/  @!P0 DADD R14, R4, c[0x0][0x168] ;  /* 0x00005a00040e8629 */ /* 0x00028c0000000000 */
[----:B0-----:R-:W-:Y:S02]  /*1200*/  @P0 FSEL R14, R4, RZ, P2 ;  /* 0x000000ff040e0208 */ /* 0x001fe40001000000 */
[----:B------:R-:W-:Y:S02]  /*1210*/  @P0 FSEL R15, R5, -QNAN , P2 ;  /* 0xfff80000050f0808 */ /* 0x000fe40001000000 */
.L_x_19901:
[----:B-12---:R-:W-:Y:S05]  /*1220*/  BSYNC B0 ;  /* 0x0000000000007941 */ /* 0x006fea0003800000 */
.L_x_19899:
        /* <DEDUP_REMOVED lines=20> */
[----:B------:R-:W-:Y:S02]  /*1370*/  @P2 IMAD.MOV.U32 R5, RZ, RZ, R13 ;  /* 0x000000ffff052224 */ /* 0x000fe400078e000d */
.L_x_19898:
[----:B------:R-:W-:Y:S05]  /*1380*/  BSYNC B1 ;  /* 0x0000000000017941 */ /* 0x000fea0003800000 */
.L_x_19897:
[----:B0-----:R-:W-:Y:S01]  /*1390*/  IADD3 R13, R9, 0x80, RZ ;  /* 0x00000080090d7810 */ /* 0x001fe20007ffe0ff */
[----:B------:R-:W-:Y:S03]  /*13a0*/  BSSY B1, `(.L_x_19916) ;  /* 0x0000114000017945 */ /* 0x000fe60003800000 */
[----:B------:R-:W-:-:S13]  /*13b0*/  ISETP.GE.AND P0, PT, R13, R0, PT ;  /* 0x000000000d00720c */ /* 0x000fda0003f06270 */
[----:B------:R-:W-:Y:S05]  /*13c0*/  @P0 BRA `(.L_x_19917) ;  /* 0x0000111000000947 */ /* 0x000fea0003800000 */
[----:B------:R-:W-:Y:S01]  /*13d0*/  IMAD.MOV.U32 R12, RZ, RZ, c[0x0][0x16c] ;  /* 0x00005b00ff0c7624 */ /* 0x000fe200078e00ff */
        /* <DEDUP_REMOVED lines=38> */
.L_x_19924:
        /* <DEDUP_REMOVED lines=12> */
.L_x_19923:
[----:B------:R-:W-:Y:S02]  /*1700*/  IMAD.MOV.U32 R20, RZ, RZ, R22 ;  /* 0x000000ffff147224 */ /* 0x000fe400078e0016 */
.L_x_19922:
[----:B------:R-:W-:Y:S05]  /*1710*/  BSYNC B2 ;  /* 0x0000000000027941 */ /* 0x000fea0003800000 */
.L_x_19921:
        /* <DEDUP_REMOVED lines=13> */
.L_x_19930:
        /* <DEDUP_REMOVED lines=33> */
.L_x_19929:
[----:B------:R-:W-:Y:S02]  /*1a00*/  IMAD.MOV.U32 R20, RZ, RZ, R22 ;  /* 0x000000ffff147224 */ /* 0x000fe400078e0016 */
.L_x_19928:
[----:B------:R-:W-:Y:S05]  /*1a10*/  BSYNC B3 ;  /* 0x0000000000037941 */ /* 0x000fea0003800000 */
.L_x_19927:
[----:B------:R-:W-:-:S13]  /*1a20*/  ISETP.GE.U32.AND P0, PT, R21, 0xc, PT ;  /* 0x0000000c1500780c */ /* 0x000fda0003f06070 */
[----:B------:R-:W-:Y:S05]  /*1a30*/  @!P0 BRA `(.L_x_19926) ;  /* 0x0000077000008947 */ /* 0x000fea0003800000 */
[----:B------:R-:W-:Y:S01]  /*1a40*/  BSSY B3, `(.L_x_19931) ;  /* 0x0000075000037945 */ /* 0x000fe20003800000 */
[----:B------:R-:W-:Y:S02]  /*1a50*/  IADD3 R19, R19, 0x10, RZ ;  /* 0x0000001013137810 */ /* 0x000fe40007ffe0ff */
.L_x_19932:
        /* <DEDUP_REMOVED lines=116> */
.L_x_19931:
[----:B------:R-:W-:Y:S02]  /*21a0*/  IMAD.MOV.U32 R23, RZ, RZ, R21 ;  /* 0x000000ffff177224 */ /* 0x000fe400078e0015 */
.L_x_19926:
[----:B------:R-:W-:Y:S05]  /*21b0*/  BSYNC B2 ;  /* 0x0000000000027941 */ /* 0x000fea0003800000 */
.L_x_19925:
        /* <DEDUP_REMOVED lines=19> */
.L_x_19934:
[----:B------:R-:W-:Y:S05]  /*22f0*/  BSYNC B2 ;  /* 0x0000000000027941 */ /* 0x000fea0003800000 */
.L_x_19933:
[----:B------:R-:W-:Y:S01]  /*2300*/  LOP3.LUT R19, R19, 0x80000000, R11, 0xb8, !PT ;  /* 0x8000000013137812 */ /* 0x000fe200078eb80b */
[----:B------:R-:W-:Y:S05]  /*2310*/  BRA `(.L_x_19920) ;  /* 0x0000006000007947 */ /* 0x000fea0003800000 */
.L_x_19919:
[----:B------:R-:W0:-:S06]  /*2320*/  DSETP.GTU.AND P0, PT, R14, +INF , PT ;  /* 0x7ff000000e00742a */ /* 0x000e0c0003f0c000 */
[----:B0-----:R-:W0:-:S14]  /*2330*/  DSETP.LE.AND P0, PT, R16, +INF , !P0 ;  /* 0x7ff000001000742a */ /* 0x001e1c0004703000 */
[----:B0-----:R-:W0:-:S04]  /*2340*/  @P0 DSETP.NEU.AND P2, PT, R16, +INF , PT ;  /* 0x7ff000001000042a */ /* 0x001e080003f4d000 */
[----:B------:R1:W2:-:S06]  /*2350*/  @!P0 DADD R18, R10, c[0x0][0x168] ;  /* 0x00005a000a128629 */ /* 0x00028c0000000000 */
[----:B0-----:R-:W-:Y:S02]  /*2360*/  @P0 FSEL R18, R10, RZ, P2 ;  /* 0x000000ff0a120208 */ /* 0x001fe40001000000 */
[----:B------:R-:W-:Y:S02]  /*2370*/  @P0 FSEL R19, R11, -QNAN , P2 ;  /* 0xfff800000b130808 */ /* 0x000fe40001000000 */
.L_x_19920:
[----:B-12---:R-:W-:Y:S05]  /*2380*/  BSYNC B0 ;  /* 0x0000000000007941 */ /* 0x006fea0003800000 */
.L_x_19918:
        /* <DEDUP_REMOVED lines=21> */
.L_x_19917:
[----:B------:R-:W-:Y:S05]  /*24e0*/  BSYNC B1 ;  /* 0x0000000000017941 */ /* 0x000fea0003800000 */
.L_x_19916:
[----:B------:R-:W-:Y:S01]  /*24f0*/  IADD3 R15, R9, 0x100, RZ ;  /* 0x00000100090f7810 */ /* 0x000fe20007ffe0ff */
        /* <DEDUP_REMOVED lines=42> */
.L_x_19943:
        /* <DEDUP_REMOVED lines=12> */
.L_x_19942:
[----:B------:R-:W-:Y:S02]  /*2860*/  IMAD.MOV.U32 R20, RZ, RZ, R22 ;  /* 0x000000ffff147224 */ /* 0x000fe400078e0016 */
.L_x_19941:
[----:B------:R-:W-:Y:S05]  /*2870*/  BSYNC B2 ;  /* 0x0000000000027941 */ /* 0x000fea0003800000 */
.L_x_19940:
        /* <DEDUP_REMOVED lines=13> */
.L_x_19949:
        /* <DEDUP_REMOVED lines=33> */
.L_x_19948:
[----:B------:R-:W-:Y:S02]  /*2b60*/  IMAD.MOV.U32 R20, RZ, RZ, R22 ;  /* 0x000000ffff147224 */ /* 0x000fe400078e0016 */
.L_x_19947:
[----:B------:R-:W-:Y:S05]  /*2b70*/  BSYNC B3 ;  /* 0x0000000000037941 */ /* 0x000fea0003800000 */
.L_x_19946:
[----:B------:R-:W-:-:S13]  /*2b80*/  ISETP.GE.U32.AND P0, PT, R21, 0xc, PT ;  /* 0x0000000c1500780c */ /* 0x000fda0003f06070 */
[----:B------:R-:W-:Y:S05]  /*2b90*/  @!P0 BRA `(.L_x_19945) ;  /* 0x0000077000008947 */ /* 0x000fea0003800000 */
[----:B------:R-:W-:Y:S01]  /*2ba0*/  BSSY B3, `(.L_x_19950) ;  /* 0x0000075000037945 */ /* 0x000fe20003800000 */
[----:B------:R-:W-:Y:S02]  /*2bb0*/  IADD3 R19, R19, 0x10, RZ ;  /* 0x0000001013137810 */ /* 0x000fe40007ffe0ff */
.L_x_19951:
        /* <DEDUP_REMOVED lines=116> */
.L_x_19950:
[----:B------:R-:W-:Y:S02]  /*3300*/  IMAD.MOV.U32 R23, RZ, RZ, R21 ;  /* 0x000000ffff177224 */ /* 0x000fe400078e0015 */
.L_x_19945:
[----:B------:R-:W-:Y:S05]  /*3310*/  BSYNC B2 ;  /* 0x0000000000027941 */ /* 0x000fea0003800000 */
.L_x_19944:
        /* <DEDUP_REMOVED lines=19> */
.L_x_19953:
[----:B------:R-:W-:Y:S05]  /*3450*/  BSYNC B2 ;  /* 0x0000000000027941 */ /* 0x000fea0003800000 */
.L_x_19952:
[----:B------:R-:W-:Y:S01]  /*3460*/  LOP3.LUT R19, R19, 0x80000000, R7, 0xb8, !PT ;  /* 0x8000000013137812 */ /* 0x000fe200078eb807 */
[----:B------:R-:W-:Y:S05]  /*3470*/  BRA `(.L_x_19939) ;  /* 0x0000006000007947 */ /* 0x000fea0003800000 */
.L_x_19938:
[----:B------:R-:W0:-:S06]  /*3480*/  DSETP.GTU.AND P0, PT, R14, +INF , PT ;  /* 0x7ff000000e00742a */ /* 0x000e0c0003f0c000 */
[----:B0-----:R-:W0:-:S14]  /*3490*/  DSETP.LE.AND P0, PT, R16, +INF , !P0 ;  /* 0x7ff000001000742a */ /* 0x001e1c0004703000 */
[----:B0-----:R-:W0:-:S04]  /*34a0*/  @P0 DSETP.NEU.AND P2, PT, R16, +INF , PT ;  /* 0x7ff000001000042a */ /* 0x001e080003f4d000 */
[----:B------:R1:W2:-:S06]  /*34b0*/  @!P0 DADD R18, R6, c[0x0][0x168] ;  /* 0x00005a0006128629 */ /* 0x00028c0000000000 */
[----:B0-----:R-:W-:Y:S02]  /*34c0*/  @P0 FSEL R18, R6, RZ, P2 ;  /* 0x000000ff06120208 */ /* 0x001fe40001000000 */
[----:B------:R-:W-:Y:S02]  /*34d0*/  @P0 FSEL R19, R7, -QNAN , P2 ;  /* 0xfff8000007130808 */ /* 0x000fe40001000000 */
.L_x_19939:
[----:B-12---:R-:W-:Y:S05]  /*34e0*/  BSYNC B0 ;  /* 0x0000000000007941 */ /* 0x006fea0003800000 */
.L_x_19937:
        /* <DEDUP_REMOVED lines=11> */
[----:B------:R-:W1:-:S06]  /*35a0*/  @!P2 DMUL R14, R6, c[0x0][0x170] ;  /* 0x00005c00060eaa28 */ /* 0x000e4c0000000000 */
[----:B-1----:R-:W-:-:S04]  /*35b0*/  @!P2 IMAD.MOV.U32 R14, RZ, RZ, RZ ;  /* 0x000000ffff0ea224 */ /* 0x002fc800078e00ff */
        /* <DEDUP_REMOVED lines=8> */
.L_x_19936:
[----:B------:R-:W-:Y:S05]  /*3640*/  BSYNC B1 ;  /* 0x0000000000017941 */ /* 0x000fea0003800000 */
.L_x_19935:
[----:B-----5:R-:W-:Y:S01]  /*3650*/  IADD3 R7, R9, 0x180, RZ ;  /* 0x0000018009077810 */ /* 0x020fe20007ffe0ff */
[----:B------:R-:W-:Y:S03]  /*3660*/  BSSY B1, `(.L_x_19954) ;  /* 0x0000114000017945 */ /* 0x000fe60003800000 */
[----:B------:R-:W-:-:S13]  /*3670*/  ISETP.GE.AND P0, PT, R7, R0, PT ;  /* 0x000000000700720c */ /* 0x000fda0003f06270 */
[----:B------:R-:W-:Y:S05]  /*3680*/  @P0 BRA `(.L_x_19955) ;  /* 0x0000111000000947 */ /* 0x000fea0003800000 */
[----:B------:R-:W-:Y:S01]  /*3690*/  IMAD.MOV.U32 R6, RZ, RZ, c[0x0][0x16c] ;  /* 0x00005b00ff067624 */ /* 0x000fe200078e00ff */
[----:B------:R-:W-:Y:S01]  /*36a0*/  LOP3.LUT R17, R3, 0x7fffffff, RZ, 0xc0, !PT ;  /* 0x7fffffff03117812 */ /* 0x000fe200078ec0ff */
        /* <DEDUP_REMOVED lines=37> */
.L_x_19962:
        /* <DEDUP_REMOVED lines=12> */
.L_x_19961:
[----:B------:R-:W-:Y:S02]  /*39c0*/  IMAD.MOV.U32 R20, RZ, RZ, R22 ;  /* 0x000000ffff147224 */ /* 0x000fe400078e0016 */
.L_x_19960:
[----:B------:R-:W-:Y:S05]  /*39d0*/  BSYNC B2 ;  /* 0x0000000000027941 */ /* 0x000fea0003800000 */
.L_x_19959:
        /* <DEDUP_REMOVED lines=13> */
.L_x_19968:
        /* <DEDUP_REMOVED lines=33> */
.L_x_19967:
[----:B------:R-:W-:Y:S02]  /*3cc0*/  IMAD.MOV.U32 R20, RZ, RZ, R22 ;  /* 0x000000ffff147224 */ /* 0x000fe400078e0016 */
.L_x_19966:
[----:B------:R-:W-:Y:S05]  /*3cd0*/  BSYNC B3 ;  /* 0x0000000000037941 */ /* 0x000fea0003800000 */
.L_x_19965:
[----:B------:R-:W-:-:S13]  /*3ce0*/  ISETP.GE.U32.AND P0, PT, R21, 0xc, PT ;  /* 0x0000000c1500780c */ /* 0x000fda0003f06070 */
[----:B------:R-:W-:Y:S05]  /*3cf0*/  @!P0 BRA `(.L_x_19964) ;  /* 0x0000077000008947 */ /* 0x000fea0003800000 */
[----:B------:R-:W-:Y:S01]  /*3d00*/  BSSY B3, `(.L_x_19969) ;  /* 0x0000075000037945 */ /* 0x000fe20003800000 */
[----:B------:R-:W-:Y:S02]  /*3d10*/  IADD3 R19, R19, 0x10, RZ ;  /* 0x0000001013137810 */ /* 0x000fe40007ffe0ff */
.L_x_19970:
        /* <DEDUP_REMOVED lines=116> */
.L_x_19969:
[----:B------:R-:W-:Y:S02]  /*4460*/  IMAD.MOV.U32 R23, RZ, RZ, R21 ;  /* 0x000000ffff177224 */ /* 0x000fe400078e0015 */
.L_x_19964:
[----:B------:R-:W-:Y:S05]  /*4470*/  BSYNC B2 ;  /* 0x0000000000027941 */ /* 0x000fea0003800000 */
.L_x_19963:
        /* <DEDUP_REMOVED lines=19> */
.L_x_19972:
[----:B------:R-:W-:Y:S05]  /*45b0*/  BSYNC B2 ;  /* 0x0000000000027941 */ /* 0x000fea0003800000 */
.L_x_19971:
[----:B------:R-:W-:Y:S01]  /*45c0*/  LOP3.LUT R19, R19, 0x80000000, R3, 0xb8, !PT ;  /* 0x8000000013137812 */ /* 0x000fe200078eb803 */
[----:B------:R-:W-:Y:S05]  /*45d0*/  BRA `(.L_x_19958) ;  /* 0x0000006000007947 */ /* 0x000fea0003800000 */
.L_x_19957:
[----:B------:R-:W0:-:S06]  /*45e0*/  DSETP.GTU.AND P0, PT, R6, +INF , PT ;  /* 0x7ff000000600742a */ /* 0x000e0c0003f0c000 */
[----:B0-----:R-:W0:-:S14]  /*45f0*/  DSETP.LE.AND P0, PT, R16, +INF , !P0 ;  /* 0x7ff000001000742a */ /* 0x001e1c0004703000 */
[----:B0-----:R-:W0:-:S04]  /*4600*/  @P0 DSETP.NEU.AND P2, PT, R16, +INF , PT ;  /* 0x7ff000001000042a */ /* 0x001e080003f4d000 */
[----:B------:R1:W2:-:S06]  /*4610*/  @!P0 DADD R18, R2, c[0x0][0x168] ;  /* 0x00005a0002128629 */ /* 0x00028c0000000000 */
[----:B0-----:R-:W-:Y:S02]  /*4620*/  @P0 FSEL R18, R2, RZ, P2 ;  /* 0x000000ff02120208 */ /* 0x001fe40001000000 */
[----:B------:R-:W-:Y:S02]  /*4630*/  @P0 FSEL R19, R3, -QNAN , P2 ;  /* 0xfff8000003130808 */ /* 0x000fe40001000000 */
.L_x_19958:
[----:B-12---:R-:W-:Y:S05]  /*4640*/  BSYNC B0 ;  /* 0x0000000000007941 */ /* 0x006fea0003800000 */
.L_x_19956:
        /* <DEDUP_REMOVED lines=21> */
.L_x_19955:
[----:B------:R-:W-:Y:S05]  /*47a0*/  BSYNC B1 ;  /* 0x0000000000017941 */ /* 0x000fea0003800000 */
.L_x_19954:
[--C-:B------:R-:W-:Y:S01]  /*47b0*/  @!P1 IMAD R6, R8, 0x200, R9.reuse ;  /* 0x0000020008069824 */ /* 0x100fe200078e0209 */
[----:B------:R-:W-:Y:S01]  /*47c0*/  BSSY B0, `(.L_x_19973) ;  /* 0x0000012000007945 */ /* 0x000fe20003800000 */
[----:B------:R-:W-:Y:S02]  /*47d0*/  @!P1 IMAD.MOV.U32 R7, RZ, RZ, 0x8 ;  /* 0x00000008ff079424 */ /* 0x000fe400078e00ff */
[----:B------:R-:W-:Y:S02]  /*47e0*/  IMAD.MOV.U32 R17, RZ, RZ, R9 ;  /* 0x000000ffff117224 */ /* 0x000fe400078e0009 */
[----:B------:R-:W-:-:S04]  /*47f0*/  @!P1 IMAD.WIDE.U32 R6, R6, R7, c[0x0][0x180] ;  /* 0x0000600006069625 */ /* 0x000fc800078e0007 */
[----:B------:R-:W-:Y:S01]  /*4800*/  @!P1 IMAD.MOV.U32 R17, RZ, RZ, R13 ;  /* 0x000000ffff119224 */ /* 0x000fe200078e000d */
[----:B------:R0:W-:Y:S04]  /*4810*/  @!P1 STG.E.64 [R6.64], R4 ;  /* 0x0000000406009986 */ /* 0x0001e8000c101b04 */
[----:B------:R-:W-:-:S13]  /*4820*/  ISETP.GE.AND P0, PT, R17, R0, PT ;  /* 0x000000001100720c */ /* 0x000fda0003f06270 */
[----:B------:R-:W-:Y:S05]  /*4830*/  @P0 BRA `(.L_x_19974) ;  /* 0x000000a000000947 */ /* 0x000fea0003800000 */
[----:B0-----:R-:W-:Y:S01]  /*4840*/  IMAD R4, R8, 0x200, R17 ;  /* 0x0000020008047824 */ /* 0x001fe200078e0211 */
[----:B------:R-:W-:Y:S01]  /*4850*/  IADD3 R17, R17, 0x80, RZ ;  /* 0x0000008011117810 */ /* 0x000fe20007ffe0ff */
[----:B------:R-:W-:-:S03]  /*4860*/  IMAD.MOV.U32 R7, RZ, RZ, 0x8 ;  /* 0x00000008ff077424 */ /* 0x000fc600078e00ff */
[----:B------:R-:W-:Y:S01]  /*4870*/  ISETP.GE.AND P0, PT, R17, R0, PT ;  /* 0x000000001100720c */ /* 0x000fe20003f06270 */
[----:B------:R-:W-:-:S05]  /*4880*/  IMAD.WIDE.U32 R4, R4, R7, c[0x0][0x180] ;  /* 0x0000600004047625 */ /* 0x000fca00078e0007 */
[----:B------:R0:W-:Y:S07]  /*4890*/  STG.E.64 [R4.64], R10 ;  /* 0x0000000a04007986 */ /* 0x0001ee000c101b04 */
[----:B------:R-:W-:Y:S01]  /*48a0*/  @!P0 IMAD R6, R8, 0x200, R17 ;  /* 0x0000020008068824 */ /* 0x000fe200078e0211 */
[----:B------:R-:W-:-:S03]  /*48b0*/  @!P0 IADD3 R17, R17, 0x80, RZ ;  /* 0x0000008011118810 */ /* 0x000fc60007ffe0ff */
[----:B------:R-:W-:-:S05]  /*48c0*/  @!P0 IMAD.WIDE.U32 R6, R6, R7, c[0x0][0x180] ;  /* 0x0000600006068625 */ /* 0x000fca00078e0007 */
[----:B------:R0:W-:Y:S02]  /*48d0*/  @!P0 STG.E.64 [R6.64], R14 ;  /* 0x0000000e06008986 */ /* 0x0001e4000c101b04 */
.L_x_19974:
[----:B0-----:R-:W-:Y:S05]  /*48e0*/  BSYNC B0 ;  /* 0x0000000000007941 */ /* 0x001fea0003800000 */
.L_x_19973:
[----:B------:R-:W-:-:S13]  /*48f0*/  ISETP.GE.AND P0, PT, R17, R0, PT ;  /* 0x000000001100720c */ /* 0x000fda0003f06270 */
[----:B------:R-:W-:Y:S05]  /*4900*/  @P0 EXIT ;  /* 0x000000000000094d */ /* 0x000fea0003800000 */
[----:B------:R-:W-:Y:S02]  /*4910*/  IMAD R4, R8, 0x200, R17 ;  /* 0x0000020008047824 */ /* 0x000fe400078e0211 */
[----:B------:R-:W-:-:S04]  /*4920*/  IMAD.MOV.U32 R5, RZ, RZ, 0x8 ;  /* 0x00000008ff057424 */ /* 0x000fc800078e00ff */
[----:B------:R-:W-:-:S05]  /*4930*/  IMAD.WIDE.U32 R4, R4, R5, c[0x0][0x180] ;  /* 0x0000600004047625 */ /* 0x000fca00078e0005 */
[----:B------:R-:W-:Y:S01]  /*4940*/  STG.E.64 [R4.64], R2 ;  /* 0x0000000204007986 */ /* 0x000fe2000c101b04 */
[----:B------:R-:W-:Y:S05]  /*4950*/  EXIT ;  /* 0x000000000000794d */ /* 0x000fea0003800000 */
.L_x_19975:
        /* <DEDUP_REMOVED lines=10> */
.L_x_32650:


//--------------------- .text._ZN2at6native29vectorized_elementwise_kernelILi2EZZZNS0_15binary_internal21div_floor_kernel_cudaERNS_18TensorIteratorBaseEENKUlvE0_clEvENKUlvE_clEvEUldE_St5arrayIPcLm2EEEEviT0_T1_ --------------------------
	.section	.text._ZN2at6native29vectorized_elementwise_kernelILi2EZZZNS0_15binary_internal21div_floor_kernel_cudaERNS_18TensorIteratorBaseEENKUlvE0_clEvENKUlvE_clEvEUldE_St5arrayIPcLm2EEEEviT0_T1_,"ax",@progbits
	.sectioninfo	@"SHI_REGISTERS=34"
	.align	128
        .global         _ZN2at6native29vectorized_elementwise_kernelILi2EZZZNS0_15binary_internal21div_floor_kernel_cudaERNS_18TensorIteratorBaseEENKUlvE0_clEvENKUlvE_clEvEUldE_St5arrayIPcLm2EEEEviT0_T1_
        .type           _ZN2at6native29vectorized_elementwise_kernelILi2EZZZNS0_15binary_internal21div_floor_kernel_cudaERNS_18TensorIteratorBaseEENKUlvE0_clEvENKUlvE_clEvEUldE_St5arrayIPcLm2EEEEviT0_T1_,@function
        .size           _ZN2at6native29vectorized_elementwise_kernelILi2EZZZNS0_15binary_internal21div_floor_kernel_cudaERNS_18TensorIteratorBaseEENKUlvE0_clEvENKUlvE_clEvEUldE_St5arrayIPcLm2EEEEviT0_T1_,(.L_x_32651 - _ZN2at6native29vectorized_elementwise_kernelILi2EZZZNS0_15binary_internal21div_floor_kernel_cudaERNS_18TensorIteratorBaseEENKUlvE0_clEvENKUlvE_clEvEUldE_St5arrayIPcLm2EEEEviT0_T1_)
        .other          _ZN2at6native29vectorized_elementwise_kernelILi2EZZZNS0_15binary_internal21div_floor_kernel_cudaERNS_18TensorIteratorBaseEENKUlvE0_clEvENKUlvE_clEvEUldE_St5arrayIPcLm2EEEEviT0_T1_,@"STO_CUDA_ENTRY STV_DEFAULT"
_ZN2at6native29vectorized_elementwise_kernelILi2EZZZNS0_15binary_internal21div_floor_kernel_cudaERNS_18TensorIteratorBaseEENKUlvE0_clEvENKUlvE_clEvEUldE_St5arrayIPcLm2EEEEviT0_T1_:
.text._ZN2at6native29vectorized_elementwise_kernelILi2EZZZNS0_15binary_internal21div_floor_kernel_cudaERNS_18TensorIteratorBaseEENKUlvE0_clEvENKUlvE_clEvEUldE_St5arrayIPcLm2EEEEviT0_T1_:
[----:B------:R-:W-:Y:S02]  /*0000*/  IMAD.MOV.U32 R1, RZ, RZ, c[0x0][0x28] ;  /* 0x00000a00ff017624 */ /* 0x000fe400078e00ff */
[----:B------:R-:W0:Y:S01]  /*0010*/  S2UR UR6, SR_CTAID.X ;  /* 0x00000000000679c3 */ /* 0x000e220000002500 */
[----:B------:R-:W-:Y:S02]  /*0020*/  ULDC UR4, c[0x0][0x160] ;  /* 0x0000580000047ab9 */ /* 0x000fe40000000800 */
[----:B------:R-:W-:Y:S02]  /*0030*/  ULDC.64 UR8, c[0x0][0x118] ;  /* 0x0000460000087ab9 */ /* 0x000fe40000000a00 */
[----:B0-----:R-:W-:-:S04]  /*0040*/  USHF.L.U32 UR6, UR6, 0xa, URZ ;  /* 0x0000000a06067899 */ /* 0x001fc8000800063f */
[----:B------:R-:W-:-:S04]  /*0050*/  UIADD3 UR4, -UR6, UR4, URZ ;  /* 0x0000000406047290 */ /* 0x000fc8000fffe13f */
[----:B------:R-:W-:-:S06]  /*0060*/  UISETP.GE.U32.AND UP0, UPT, UR4, 0x400, UPT ;  /* 0x000004000400788c */ /* 0x000fcc000bf06070 */
[----:B------:R-:W-:-:S13]  /*0070*/  PLOP3.LUT P0, PT, PT, PT, UP0, 0x80, 0x0 ;  /* 0x000000000000781c */ /* 0x000fda0003f0f008 */
[----:B------:R-:W-:Y:S05]  /*0080*/  @!P0 BRA `(.L_x_19976) ;  /* 0x00008ae000008947 */ /* 0x000fea0003800000 */
[----:B------:R-:W0:Y:S01]  /*0090*/  S2R R0, SR_TID.X ;  /* 0x0000000000007919 */ /* 0x000e220000002100 */
[----:B------:R-:W-:Y:S02]  /*00a0*/  UMOV UR7, 0x8 ;  /* 0x0000000800077882 */ /* 0x000fe40000000000 */
[----:B------:R-:W-:Y:S02]  /*00b0*/  ULDC.64 UR4, c[0x0][0x188] ;  /* 0x0000620000047ab9 */ /* 0x000fe40000000a00 */
[----:B------:R-:W-:-:S06]  /*00c0*/  UIMAD.WIDE UR4, UR6, UR7, UR4 ;  /* 0x00000007060472a5 */ /* 0x000fcc000f8e0204 */
[----:B------:R-:W-:Y:S02]  /*00d0*/  IMAD.U32 R20, RZ, RZ, UR4 ;  /* 0x00000004ff147e24 */ /* 0x000fe4000f8e00ff */
[----:B------:R-:W-:-:S04]  /*00e0*/  IMAD.U32 R21, RZ, RZ, UR5 ;  /* 0x00000005ff157e24 */ /* 0x000fc8000f8e00ff */
[----:B0-----:R-:W-:-:S05]  /*00f0*/  IMAD.WIDE.U32 R20, R0, 0x10, R20 ;  /* 0x0000001000147825 */ /* 0x001fca00078e0014 */
[----:B------:R-:W2:Y:S04]  /*0100*/  LDG.E.128 R8, [R20.64] ;  /* 0x0000000814087981 */ /* 0x000ea8000c1e1d00 */
[----:B------:R0:W5:Y:S04]  /*0110*/  LDG.E.128 R12, [R20.64+0x800] ;  /* 0x00080008140c7981 */ /* 0x000168000c1e1d00 */
[----:B------:R0:W5:Y:S04]  /*0120*/  LDG.E.128 R16, [R20.64+0x1000] ;  /* 0x0010000814107981 */ /* 0x000168000c1e1d00 */
[----:B------:R0:W5:Y:S01]  /*0130*/  LDG.E.128 R4, [R20.64+0x1800] ;  /* 0x0018000814047981 */ /* 0x000162000c1e1d00 */
[----:B------:R-:W-:Y:S01]  /*0140*/  IMAD.MOV.U32 R3, RZ, RZ, c[0x0][0x16c] ;  /* 0x00005b00ff037624 */ /* 0x000fe200078e00ff */
[----:B------:R-:W-:Y:S01]  /*0150*/  BSSY B0, `(.L_x_19977) ;  /* 0x00000ff000007945 */ /* 0x000fe20003800000 */
[----:B------:R-:W-:-:S03]  /*0160*/  IMAD.MOV.U32 R2, RZ, RZ, c[0x0][0x168] ;  /* 0x00005a00ff027624 */ /* 0x000fc600078e00ff */
[----:B------:R-:W-:-:S04]  /*0170*/  LOP3.LUT R3, R3, 0x7fffffff, RZ, 0xc0, !PT ;  /* 0x7fffffff03037812 */ /* 0x000fc800078ec0ff */
[----:B------:R-:W-:Y:S02]  /*0180*/  ISETP.GT.U32.AND P0, PT, R3, 0x7fefffff, PT ;  /* 0x7fefffff0300780c */ /* 0x000fe40003f04070 */
[----:B--2---:R-:W-:Y:S01]  /*0190*/  LOP3.LUT R25, R9, 0x7fffffff, RZ, 0xc0, !PT ;  /* 0x7fffffff09197812 */ /* 0x004fe200078ec0ff */
[----:B------:R-:W-:-:S03]  /*01a0*/  IMAD.MOV.U32 R24, RZ, RZ, R8 ;  /* 0x000000ffff187224 */ /* 0x000fc600078e0008 */
[----:B------:R-:W-:-:S13]  /*01b0*/  ISETP.GT.U32.OR P1, PT, R25, 0x7fefffff, P0 ;  /* 0x7fefffff1900780c */ /* 0x000fda0000724470 */
[----:B------:R-:W-:Y:S05]  /*01c0*/  @P1 BRA `(.L_x_19978) ;  /* 0x00000f1000001947 */ /* 0x000fea0003800000 */
[----:B0-----:R-:W0:Y:S01]  /*01d0*/  DSETP.NEU.AND P1, PT, R2, RZ, PT ;  /* 0x000000ff0200722a */ /* 0x001e220003f2d000 */
        /* <DEDUP_REMOVED lines=8> */
[----:B------:R-:W-:Y:S01]  /*0260*/  IMAD.MOV.U32 R20, RZ, RZ, R2 ;  /* 0x000000ffff147224 */ /* 0x000fe200078e0002 */
[--C-:B------:R-:W-:Y:S01]  /*0270*/  SHF.R.U32.HI R22, RZ, 0x14, R3.reuse ;  /* 0x00000014ff167819 */ /* 0x100fe20000011603 */
[----:B------:R-:W-:Y:S01]  /*0280*/  IMAD.MOV.U32 R21, RZ, RZ, R3 ;  /* 0x000000ffff157224 */ /* 0x000fe200078e0003 */
[----:B------:R-:W-:Y:S01]  /*0290*/  ISETP.NE.AND P1, PT, R29, RZ, PT ;  /* 0x000000ff1d00720c */ /* 0x000fe20003f25270 */
[----:B------:R-:W-:Y:S01]  /*02a0*/  BSSY B1, `(.L_x_19980) ;  /* 0x0000020000017945 */ /* 0x000fe20003800000 */
        /* <DEDUP_REMOVED lines=18> */
.L_x_19983:
        /* <DEDUP_REMOVED lines=12> */
.L_x_19982:
[----:B------:R-:W-:Y:S02]  /*0490*/  IMAD.MOV.U32 R26, RZ, RZ, R29 ;  /* 0x000000ffff1a7224 */ /* 0x000fe400078e001d */
.L_x_19981:
[----:B------:R-:W-:Y:S05]  /*04a0*/  BSYNC B1 ;  /* 0x0000000000017941 */ /* 0x000fea0003800000 */
.L_x_19980:
        /* <DEDUP_REMOVED lines=13> */
.L_x_19989:
        /* <DEDUP_REMOVED lines=33> */
.L_x_19988:
[----:B------:R-:W-:Y:S02]  /*0790*/  IMAD.MOV.U32 R26, RZ, RZ, R29 ;  /* 0x000000ffff1a7224 */ /* 0x000fe400078e001d */
[----:B------:R-:W-:Y:S02]  /*07a0*/  IMAD.MOV.U32 R31, RZ, RZ, R30 ;  /* 0x000000ffff1f7224 */ /* 0x000fe400078e001e */
.L_x_19987:
[----:B------:R-:W-:Y:S05]  /*07b0*/  BSYNC B2 ;  /* 0x0000000000027941 */ /* 0x000fea0003800000 */
.L_x_19986:
[----:B------:R-:W-:-:S13]  /*07c0*/  ISETP.GE.U32.AND P1, PT, R27, 0xc, PT ;  /* 0x0000000c1b00780c */ /* 0x000fda0003f26070 */
[----:B------:R-:W-:Y:S05]  /*07d0*/  @!P1 BRA `(.L_x_19985) ;  /* 0x0000077000009947 */ /* 0x000fea0003800000 */
[----:B------:R-:W-:Y:S01]  /*07e0*/  BSSY B2, `(.L_x_19990) ;  /* 0x0000075000027945 */ /* 0x000fe20003800000 */
[----:B------:R-:W-:Y:S02]  /*07f0*/  IADD3 R25, R25, 0x10, RZ ;  /* 0x0000001019197810 */ /* 0x000fe40007ffe0ff */
.L_x_19991:
        /* <DEDUP_REMOVED lines=116> */
.L_x_19990:
[----:B------:R-:W-:Y:S02]  /*0f40*/  IMAD.MOV.U32 R31, RZ, RZ, R27 ;  /* 0x000000ffff1f7224 */ /* 0x000fe400078e001b */
.L_x_19985:
[----:B------:R-:W-:Y:S05]  /*0f50*/  BSYNC B1 ;  /* 0x0000000000017941 */ /* 0x000fea0003800000 */
.L_x_19984:
        /* <DEDUP_REMOVED lines=19> */
.L_x_19993:
[----:B------:R-:W-:Y:S05]  /*1090*/  BSYNC B1 ;  /* 0x0000000000017941 */ /* 0x000fea0003800000 */
.L_x_19992:
[----:B------:R-:W-:Y:S02]  /*10a0*/  IMAD.MOV.U32 R21, RZ, RZ, R25 ;  /* 0x000000ffff157224 */ /* 0x000fe400078e0019 */
[----:B------:R-:W-:-:S03]  /*10b0*/  IMAD.MOV.U32 R20, RZ, RZ, R24 ;  /* 0x000000ffff147224 */ /* 0x000fc600078e0018 */
[----:B------:R-:W-:Y:S01]  /*10c0*/  LOP3.LUT R21, R21, 0x80000000, R9, 0xb8, !PT ;  /* 0x8000000015157812 */ /* 0x000fe200078eb809 */
[----:B------:R-:W-:Y:S05]  /*10d0*/  BRA `(.L_x_19979) ;  /* 0x0000006000007947 */ /* 0x000fea0003800000 */
.L_x_19978:
[----:B0-----:R-:W0:-:S06]  /*10e0*/  DSETP.GTU.AND P1, PT, R2, +INF , PT ;  /* 0x7ff000000200742a */ /* 0x001e0c0003f2c000 */
[----:B0-----:R-:W0:-:S14]  /*10f0*/  DSETP.LE.AND P1, PT, R24, +INF , !P1 ;  /* 0x7ff000001800742a */ /* 0x001e1c0004f23000 */
[----:B0-----:R-:W0:-:S04]  /*1100*/  @P1 DSETP.NEU.AND P2, PT, R24, +INF , PT ;  /* 0x7ff000001800142a */ /* 0x001e080003f4d000 */
[----:B------:R1:W2:-:S06]  /*1110*/  @!P1 DADD R20, R8, c[0x0][0x168] ;  /* 0x00005a0008149629 */ /* 0x00028c0000000000 */
[----:B0-----:R-:W-:Y:S02]  /*1120*/  @P1 FSEL R20, R8, RZ, P2 ;  /* 0x000000ff08141208 */ /* 0x001fe40001000000 */
[----:B------:R-:W-:Y:S02]  /*1130*/  @P1 FSEL R21, R9, -QNAN , P2 ;  /* 0xfff8000009151808 */ /* 0x000fe40001000000 */
.L_x_19979:
[----:B-12---:R-:W-:Y:S05]  /*1140*/  BSYNC B0 ;  /* 0x0000000000007941 */ /* 0x006fea0003800000 */
.L_x_19977:
[----:B------:R-:W-:Y:S01]  /*1150*/  DSETP.NEU.AND P2, PT, R20, RZ, PT ;  /* 0x000000ff1400722a */ /* 0x000fe20003f4d000 */
[----:B------:R-:W-:Y:S01]  /*1160*/  PLOP3.LUT P1, PT, PT, PT, PT, 0x8, 0x0 ;  /* 0x000000000000781c */ /* 0x000fe20003f2e170 */
[----:B------:R-:W-:Y:S01]  /*1170*/  BSSY B0, `(.L_x_19994) ;  /* 0x0000110000007945 */ /* 0x000fe20003800000 */
[----:B------:R-:W-:Y:S01]  /*1180*/  LOP3.LUT R29, R11, 0x7fffffff, RZ, 0xc0, !PT ;  /* 0x7fffffff0b1d7812 */ /* 0x000fe200078ec0ff */
[----:B------:R-:W0:-:S06]  /*1190*/  DADD R22, R8, -R20 ;  /* 0x0000000008167229 */ /* 0x000e0c0000000814 */
[----:B0-----:R-:W0:-:S04]  /*11a0*/  DMUL R22, R22, c[0x0][0x170] ;  /* 0x00005c0016167a28 */ /* 0x001e080000000000 */
[----:B------:R-:W1:-:S04]  /*11b0*/  @P2 DSETP.GEU.AND P3, PT, R20, RZ, PT ;  /* 0x000000ff1400222a */ /* 0x000e480003f6e000 */
[----:B0-----:R-:W-:-:S04]  /*11c0*/  DADD R20, R22, -1 ;  /* 0xbff0000016147429 */ /* 0x001fc80000000000 */
[----:B-1----:R-:W0:Y:S01]  /*11d0*/  @P2 DSETP.GT.XOR P1, PT, RZ, c[0x0][0x168], !P3 ;  /* 0x00005a00ff00262a */ /* 0x002e220005f24800 */
[----:B------:R-:W-:-:S13]  /*11e0*/  ISETP.GT.U32.OR P2, PT, R29, 0x7fefffff, P0 ;  /* 0x7fefffff1d00780c */ /* 0x000fda0000744470 */
[----:B0-----:R-:W-:Y:S02]  /*11f0*/  FSEL R26, R20, R22, P1 ;  /* 0x00000016141a7208 */ /* 0x001fe40000800000 */
[----:B------:R-:W-:-:S06]  /*1200*/  FSEL R27, R21, R23, P1 ;  /* 0x00000017151b7208 */ /* 0x000fcc0000800000 */
[----:B------:R-:W0:-:S14]  /*1210*/  DSETP.NEU.AND P3, PT, R26, RZ, PT ;  /* 0x000000ff1a00722a */ /* 0x000e1c0003f6d000 */
[----:B0-----:R-:W0:Y:S01]  /*1220*/  @P3 FRND.F64.FLOOR R20, R26 ;  /* 0x0000001a00143313 */ /* 0x001e220000305800 */
[----:B------:R-:W1:-:S06]  /*1230*/  @!P3 DMUL R24, R8, c[0x0][0x170] ;  /* 0x00005c000818ba28 */ /* 0x000e4c0000000000 */
[----:B-1----:R-:W-:Y:S01]  /*1240*/  IMAD.MOV.U32 R24, RZ, RZ, R10 ;  /* 0x000000ffff187224 */ /* 0x002fe200078e000a */
[----:B0-----:R-:W0:-:S04]  /*1250*/  @P3 DADD R8, R26, -R20 ;  /* 0x000000001a083229 */ /* 0x001e080000000814 */
[----:B------:R-:W-:-:S04]  /*1260*/  @P3 DADD R22, R20, 1 ;  /* 0x3ff0000014163429 */ /* 0x000fc80000000000 */
[----:B0-----:R-:W0:Y:S02]  /*1270*/  @P3 DSETP.GT.AND P1, PT, R8, 0.5, PT ;  /* 0x3fe000000800342a */ /* 0x001e240003f24000 */
[----:B------:R-:W-:Y:S01]  /*1280*/  @!P3 LOP3.LUT R9, RZ, 0x80000000, R25, 0xb8, !PT ;  /* 0x80000000ff09b812 */ /* 0x000fe200078eb819 */
[----:B------:R-:W-:Y:S02]  /*1290*/  @!P3 IMAD.MOV.U32 R8, RZ, RZ, RZ ;  /* 0x000000ffff08b224 */ /* 0x000fe400078e00ff */
[----:B------:R-:W-:Y:S01]  /*12a0*/  IMAD.MOV.U32 R25, RZ, RZ, R29 ;  /* 0x000000ffff197224 */ /* 0x000fe200078e001d */
[----:B0-----:R-:W-:Y:S02]  /*12b0*/  @P3 FSEL R20, R22, R20, P1 ;  /* 0x0000001416143208 */ /* 0x001fe40000800000 */
[----:B------:R-:W-:-:S03]  /*12c0*/  @P3 FSEL R21, R23, R21, P1 ;  /* 0x0000001517153208 */ /* 0x000fc60000800000 */
[----:B------:R-:W-:Y:S02]  /*12d0*/  @P3 IMAD.MOV.U32 R8, RZ, RZ, R20 ;  /* 0x000000ffff083224 */ /* 0x000fe400078e0014 */
[----:B------:R-:W-:Y:S01]  /*12e0*/  @P3 IMAD.MOV.U32 R9, RZ, RZ, R21 ;  /* 0x000000ffff093224 */ /* 0x000fe200078e0015 */
        /* <DEDUP_REMOVED lines=33> */
.L_x_20000:
        /* <DEDUP_REMOVED lines=12> */
.L_x_19999:
[----:B------:R-:W-:Y:S02]  /*15c0*/  IMAD.MOV.U32 R26, RZ, RZ, R29 ;  /* 0x000000ffff1a7224 */ /* 0x000fe400078e001d */
.L_x_19998:
[----:B------:R-:W-:Y:S05]  /*15d0*/  BSYNC B1 ;  /* 0x0000000000017941 */ /* 0x000fea0003800000 */
.L_x_19997:
        /* <DEDUP_REMOVED lines=13> */
.L_x_20006:
        /* <DEDUP_REMOVED lines=33> */
.L_x_20005:
[----:B------:R-:W-:Y:S02]  /*18c0*/  IMAD.MOV.U32 R26, RZ, RZ, R29 ;  /* 0x000000ffff1a7224 */ /* 0x000fe400078e001d */
[----:B------:R-:W-:Y:S02]  /*18d0*/  IMAD.MOV.U32 R31, RZ, RZ, R30 ;  /* 0x000000ffff1f7224 */ /* 0x000fe400078e001e */
.L_x_20004:
[----:B------:R-:W-:Y:S05]  /*18e0*/  BSYNC B2 ;  /* 0x0000000000027941 */ /* 0x000fea0003800000 */
.L_x_20003:
[----:B------:R-:W-:-:S13]  /*18f0*/  ISETP.GE.U32.AND P1, PT, R27, 0xc, PT ;  /* 0x0000000c1b00780c */ /* 0x000fda0003f26070 */
[----:B------:R-:W-:Y:S05]  /*1900*/  @!P1 BRA `(.L_x_20002) ;  /* 0x0000077000009947 */ /* 0x000fea0003800000 */
[----:B------:R-:W-:Y:S01]  /*1910*/  BSSY B2, `(.L_x_20007) ;  /* 0x0000075000027945 */ /* 0x000fe20003800000 */
[----:B------:R-:W-:Y:S02]  /*1920*/  IADD3 R25, R25, 0x10, RZ ;  /* 0x0000001019197810 */ /* 0x000fe40007ffe0ff */
.L_x_20008:
        /* <DEDUP_REMOVED lines=116> */
.L_x_20007:
[----:B------:R-:W-:Y:S02]  /*2070*/  IMAD.MOV.U32 R31, RZ, RZ, R27 ;  /* 0x000000ffff1f7224 */ /* 0x000fe400078e001b */
.L_x_20002:
[----:B------:R-:W-:Y:S05]  /*2080*/  BSYNC B1 ;  /* 0x0000000000017941 */ /* 0x000fea0003800000 */
.L_x_20001:
        /* <DEDUP_REMOVED lines=19> */
.L_x_20010:
[----:B------:R-:W-:Y:S05]  /*21c0*/  BSYNC B1 ;  /* 0x0000000000017941 */ /* 0x000fea0003800000 */
.L_x_20009:
[----:B------:R-:W-:Y:S02]  /*21d0*/  IMAD.MOV.U32 R21, RZ, RZ, R25 ;  /* 0x000000ffff157224 */ /* 0x000fe400078e0019 */
[----:B------:R-:W-:-:S03]  /*21e0*/  IMAD.MOV.U32 R20, RZ, RZ, R24 ;  /* 0x000000ffff147224 */ /* 0x000fc600078e0018 */
[----:B------:R-:W-:Y:S01]  /*21f0*/  LOP3.LUT R21, R21, 0x80000000, R11, 0xb8, !PT ;  /* 0x8000000015157812 */ /* 0x000fe200078eb80b */
[----:B------:R-:W-:Y:S05]  /*2200*/  BRA `(.L_x_19996) ;  /* 0x0000006000007947 */ /* 0x000fea0003800000 */
.L_x_19995:
[----:B------:R-:W0:-:S06]  /*2210*/  DSETP.GTU.AND P1, PT, R2, +INF , PT ;  /* 0x7ff000000200742a */ /* 0x000e0c0003f2c000 */
[----:B0-----:R-:W0:-:S14]  /*2220*/  DSETP.LE.AND P1, PT, R24, +INF , !P1 ;  /* 0x7ff000001800742a */ /* 0x001e1c0004f23000 */
[----:B0-----:R-:W0:-:S04]  /*2230*/  @P1 DSETP.NEU.AND P2, PT, R24, +INF , PT ;  /* 0x7ff000001800142a */ /* 0x001e080003f4d000 */
[----:B------:R1:W2:-:S06]  /*2240*/  @!P1 DADD R20, R10, c[0x0][0x168] ;  /* 0x00005a000a149629 */ /* 0x00028c0000000000 */
[----:B0-----:R-:W-:Y:S02]  /*2250*/  @P1 FSEL R20, R10, RZ, P2 ;  /* 0x000000ff0a141208 */ /* 0x001fe40001000000 */
[----:B------:R-:W-:Y:S02]  /*2260*/  @P1 FSEL R21, R11, -QNAN , P2 ;  /* 0xfff800000b151808 */ /* 0x000fe40001000000 */
.L_x_19996:
[----:B-12---:R-:W-:Y:S05]  /*2270*/  BSYNC B0 ;  /* 0x0000000000007941 */ /* 0x006fea0003800000 */
.L_x_19994:
[----:B------:R-:W-:Y:S01]  /*2280*/  DSETP.NEU.AND P2, PT, R20, RZ, PT ;  /* 0x000000ff1400722a */ /* 0x000fe20003f4d000 */
[----:B------:R-:W-:Y:S01]  /*2290*/  PLOP3.LUT P1, PT, PT, PT, PT, 0x8, 0x0 ;  /* 0x000000000000781c */ /* 0x000fe20003f2e170 */
[----:B------:R-:W-:Y:S01]  /*22a0*/  BSSY B0, `(.L_x_20011) ;  /* 0x0000110000007945 */ /* 0x000fe20003800000 */
[----:B-----5:R-:W-:Y:S01]  /*22b0*/  LOP3.LUT R29, R13, 0x7fffffff, RZ, 0xc0, !PT ;  /* 0x7fffffff0d1d7812 */ /* 0x020fe200078ec0ff */
        /* <DEDUP_REMOVED lines=55> */
.L_x_20017:
        /* <DEDUP_REMOVED lines=12> */
.L_x_20016:
[----:B------:R-:W-:Y:S02]  /*26f0*/  IMAD.MOV.U32 R26, RZ, RZ, R29 ;  /* 0x000000ffff1a7224 */ /* 0x000fe400078e001d */
.L_x_20015:
[----:B------:R-:W-:Y:S05]  /*2700*/  BSYNC B1 ;  /* 0x0000000000017941 */ /* 0x000fea0003800000 */
.L_x_20014:
        /* <DEDUP_REMOVED lines=13> */
.L_x_20023:
        /* <DEDUP_REMOVED lines=33> */
.L_x_20022:
[----:B------:R-:W-:Y:S02]  /*29f0*/  IMAD.MOV.U32 R26, RZ, RZ, R29 ;  /* 0x000000ffff1a7224 */ /* 0x000fe400078e001d */
[----:B------:R-:W-:Y:S02]  /*2a00*/  IMAD.MOV.U32 R31, RZ, RZ, R30 ;  /* 0x000000ffff1f7224 */ /* 0x000fe400078e001e */
.L_x_20021:
[----:B------:R-:W-:Y:S05]  /*2a10*/  BSYNC B2 ;  /* 0x0000000000027941 */ /* 0x000fea0003800000 */
.L_x_20020:
[----:B------:R-:W-:-:S13]  /*2a20*/  ISETP.GE.U32.AND P1, PT, R27, 0xc, PT ;  /* 0x0000000c1b00780c */ /* 0x000fda0003f26070 */
[----:B------:R-:W-:Y:S05]  /*2a30*/  @!P1 BRA `(.L_x_20019) ;  /* 0x0000077000009947 */ /* 0x000fea0003800000 */
[----:B------:R-:W-:Y:S01]  /*2a40*/  BSSY B2, `(.L_x_20024) ;  /* 0x0000075000027945 */ /* 0x000fe20003800000 */
[----:B------:R-:W-:Y:S02]  /*2a50*/  IADD3 R25, R25, 0x10, RZ ;  /* 0x0000001019197810 */ /* 0x000fe40007ffe0ff */
.L_x_20025:
        /* <DEDUP_REMOVED lines=116> */
.L_x_20024:
[----:B------:R-:W-:Y:S02]  /*31a0*/  IMAD.MOV.U32 R31, RZ, RZ, R27 ;  /* 0x000000ffff1f7224 */ /* 0x000fe400078e001b */
.L_x_20019:
[----:B------:R-:W-:Y:S05]  /*31b0*/  BSYNC B1 ;  /* 0x0000000000017941 */ /* 0x000fea0003800000 */
.L_x_20018:
        /* <DEDUP_REMOVED lines=19> */
.L_x_20027:
[----:B------:R-:W-:Y:S05]  /*32f0*/  BSYNC B1 ;  /* 0x0000000000017941 */ /* 0x000fea0003800000 */
.L_x_20026:
[----:B------:R-:W-:Y:S02]  /*3300*/  IMAD.MOV.U32 R21, RZ, RZ, R25 ;  /* 0x000000ffff157224 */ /* 0x000fe400078e0019 */
[----:B------:R-:W-:-:S03]  /*3310*/  IMAD.MOV.U32 R20, RZ, RZ, R24 ;  /* 0x000000ffff147224 */ /* 0x000fc600078e0018 */
[----:B------:R-:W-:Y:S01]  /*3320*/  LOP3.LUT R21, R21, 0x80000000, R13, 0xb8, !PT ;  /* 0x8000000015157812 */ /* 0x000fe200078eb80d */
[----:B------:R-:W-:Y:S05]  /*3330*/  BRA `(.L_x_20013) ;  /* 0x0000006000007947 */ /* 0x000fea0003800000 */
.L_x_20012:
[----:B------:R-:W0:-:S06]  /*3340*/  DSETP.GTU.AND P1, PT, R2, +INF , PT ;  /* 0x7ff000000200742a */ /* 0x000e0c0003f2c000 */
[----:B0-----:R-:W0:-:S14]  /*3350*/  DSETP.LE.AND P1, PT, R24, +INF , !P1 ;  /* 0x7ff000001800742a */ /* 0x001e1c0004f23000 */
[----:B0-----:R-:W0:-:S04]  /*3360*/  @P1 DSETP.NEU.AND P2, PT, R24, +INF , PT ;  /* 0x7ff000001800142a */ /* 0x001e080003f4d000 */
[----:B------:R1:W2:-:S06]  /*3370*/  @!P1 DADD R20, R12, c[0x0][0x168] ;  /* 0x00005a000c149629 */ /* 0x00028c0000000000 */
[----:B0-----:R-:W-:Y:S02]  /*3380*/  @P1 FSEL R20, R12, RZ, P2 ;  /* 0x000000ff0c141208 */ /* 0x001fe40001000000 */
[----:B------:R-:W-:Y:S02]  /*3390*/  @P1 FSEL R21, R13, -QNAN , P2 ;  /* 0xfff800000d151808 */ /* 0x000fe40001000000 */
.L_x_20013:
[----:B-12---:R-:W-:Y:S05]  /*33a0*/  BSYNC B0 ;  /* 0x0000000000007941 */ /* 0x006fea0003800000 */
.L_x_20011:
        /* <DEDUP_REMOVED lines=59> */
.L_x_20034:
        /* <DEDUP_REMOVED lines=12> */
.L_x_20033:
[----:B------:R-:W-:Y:S02]  /*3820*/  IMAD.MOV.U32 R26, RZ, RZ, R29 ;  /* 0x000000ffff1a7224 */ /* 0x000fe400078e001d */
.L_x_20032:
[----:B------:R-:W-:Y:S05]  /*3830*/  BSYNC B1 ;  /* 0x0000000000017941 */ /* 0x000fea0003800000 */
.L_x_20031:
        /* <DEDUP_REMOVED lines=13> */
.L_x_20040:
        /* <DEDUP_REMOVED lines=33> */
.L_x_20039:
[----:B------:R-:W-:Y:S02]  /*3b20*/  IMAD.MOV.U32 R26, RZ, RZ, R29 ;  /* 0x000000ffff1a7224 */ /* 0x000fe400078e001d */
[----:B------:R-:W-:Y:S02]  /*3b30*/  IMAD.MOV.U32 R31, RZ, RZ, R30 ;  /* 0x000000ffff1f7224 */ /* 0x000fe400078e001e */
.L_x_20038:
[----:B------:R-:W-:Y:S05]  /*3b40*/  BSYNC B2 ;  /* 0x0000000000027941 */ /* 0x000fea0003800000 */
.L_x_20037:
[----:B------:R-:W-:-:S13]  /*3b50*/  ISETP.GE.U32.AND P1, PT, R27, 0xc, PT ;  /* 0x0000000c1b00780c */ /* 0x000fda0003f26070 */
[----:B------:R-:W-:Y:S05]  /*3b60*/  @!P1 BRA `(.L_x_20036) ;  /* 0x0000077000009947 */ /* 0x000fea0003800000 */
[----:B------:R-:W-:Y:S01]  /*3b70*/  BSSY B2, `(.L_x_20041) ;  /* 0x0000075000027945 */ /* 0x000fe20003800000 */
[----:B------:R-:W-:Y:S02]  /*3b80*/  IADD3 R25, R25, 0x10, RZ ;  /* 0x0000001019197810 */ /* 0x000fe40007ffe0ff */
.L_x_20042:
        /* <DEDUP_REMOVED lines=116> */
.L_x_20041:
[----:B------:R-:W-:Y:S02]  /*42d0*/  IMAD.MOV.U32 R31, RZ, RZ, R27 ;  /* 0x000000ffff1f7224 */ /* 0x000fe400078e001b */
.L_x_20036:
[----:B------:R-:W-:Y:S05]  /*42e0*/  BSYNC B1 ;  /* 0x0000000000017941 */ /* 0x000fea0003800000 */
.L_x_20035:
        /* <DEDUP_REMOVED lines=19> */
.L_x_20044:
[----:B------:R-:W-:Y:S05]  /*4420*/  BSYNC B1 ;  /* 0x0000000000017941 */ /* 0x000fea0003800000 */
.L_x_20043:
[----:B------:R-:W-:Y:S02]  /*4430*/  IMAD.MOV.U32 R21, RZ, RZ, R25 ;  /* 0x000000ffff157224 */ /* 0x000fe400078e0019 */
[----:B------:R-:W-:-:S03]  /*4440*/  IMAD.MOV.U32 R20, RZ, RZ, R24 ;  /* 0x000000ffff147224 */ /* 0x000fc600078e0018 */
[----:B------:R-:W-:Y:S01]  /*4450*/  LOP3.LUT R21, R21, 0x80000000, R15, 0xb8, !PT ;  /* 0x8000000015157812 */ /* 0x000fe200078eb80f */
[----:B------:R-:W-:Y:S05]  /*4460*/  BRA `(.L_x_20030) ;  /* 0x0000006000007947 */ /* 0x000fea0003800000 */
.L_x_20029:
[----:B------:R-:W0:-:S06]  /*4470*/  DSETP.GTU.AND P1, PT, R2, +INF , PT ;  /* 0x7ff000000200742a */ /* 0x000e0c0003f2c000 */
[----:B0-----:R-:W0:-:S14]  /*4480*/  DSETP.LE.AND P1, PT, R24, +INF , !P1 ;  /* 0x7ff000001800742a */ /* 0x001e1c0004f23000 */
[----:B0-----:R-:W0:-:S04]  /*4490*/  @P1 DSETP.NEU.AND P2, PT, R24, +INF , PT ;  /* 0x7ff000001800142a */ /* 0x001e080003f4d000 */
[----:B------:R1:W2:-:S06]  /*44a0*/  @!P1 DADD R20, R14, c[0x0][0x168] ;  /* 0x00005a000e149629 */ /* 0x00028c0000000000 */
[----:B0-----:R-:W-:Y:S02]  /*44b0*/  @P1 FSEL R20, R14, RZ, P2 ;  /* 0x000000ff0e141208 */ /* 0x001fe40001000000 */
[----:B------:R-:W-:Y:S02]  /*44c0*/  @P1 FSEL R21, R15, -QNAN , P2 ;  /* 0xfff800000f151808 */ /* 0x000fe40001000000 */
.L_x_20030:
[----:B-12---:R-:W-:Y:S05]  /*44d0*/  BSYNC B0 ;  /* 0x0000000000007941 */ /* 0x006fea0003800000 */
.L_x_20028:
        /* <DEDUP_REMOVED lines=59> */
.L_x_20051:
        /* <DEDUP_REMOVED lines=12> */
.L_x_20050:
[----:B------:R-:W-:Y:S02]  /*4950*/  IMAD.MOV.U32 R26, RZ, RZ, R29 ;  /* 0x000000ffff1a7224 */ /* 0x000fe400078e001d */
.L_x_20049:
[----:B------:R-:W-:Y:S05]  /*4960*/  BSYNC B1 ;  /* 0x0000000000017941 */ /* 0x000fea0003800000 */
.L_x_20048:
        /* <DEDUP_REMOVED lines=13> */
.L_x_20057:
        /* <DEDUP_REMOVED lines=33> */
.L_x_20056:
[----:B------:R-:W-:Y:S02]  /*4c50*/  IMAD.MOV.U32 R26, RZ, RZ, R29 ;  /* 0x000000ffff1a7224 */ /* 0x000fe400078e001d */
[----:B------:R-:W-:Y:S02]  /*4c60*/  IMAD.MOV.U32 R31, RZ, RZ, R30 ;  /* 0x000000ffff1f7224 */ /* 0x000fe400078e001e */
.L_x_20055:
[----:B------:R-:W-:Y:S05]  /*4c70*/  BSYNC B2 ;  /* 0x0000000000027941 */ /* 0x000fea0003800000 */
.L_x_20054:
[----:B------:R-:W-:-:S13]  /*4c80*/  ISETP.GE.U32.AND P1, PT, R27, 0xc, PT ;  /* 0x0000000c1b00780c */ /* 0x000fda0003f26070 */
[----:B------:R-:W-:Y:S05]  /*4c90*/  @!P1 BRA `(.L_x_20053) ;  /* 0x0000077000009947 */ /* 0x000fea0003800000 */
[----:B------:R-:W-:Y:S01]  /*4ca0*/  BSSY B2, `(.L_x_20058) ;  /* 0x0000075000027945 */ /* 0x000fe20003800000 */
[----:B------:R-:W-:Y:S02]  /*4cb0*/  IADD3 R25, R25, 0x10, RZ ;  /* 0x0000001019197810 */ /* 0x000fe40007ffe0ff */
.L_x_20059:
        /* <DEDUP_REMOVED lines=116> */
.L_x_20058:
[----:B------:R-:W-:Y:S02]  /*5400*/  IMAD.MOV.U32 R31, RZ, RZ, R27 ;  /* 0x000000ffff1f7224 */ /* 0x000fe400078e001b */
.L_x_20053:
[----:B------:R-:W-:Y:S05]  /*5410*/  BSYNC B1 ;  /* 0x0000000000017941 */ /* 0x000fea0003800000 */
.L_x_20052:
        /* <DEDUP_REMOVED lines=19> */
.L_x_20061:
[----:B------:R-:W-:Y:S05]  /*5550*/  BSYNC B1 ;  /* 0x0000000000017941 */ /* 0x000fea0003800000 */
.L_x_20060:
[----:B------:R-:W-:Y:S02]  /*5560*/  IMAD.MOV.U32 R21, RZ, RZ, R25 ;  /* 0x000000ffff157224 */ /* 0x000fe400078e0019 */
[----:B------:R-:W-:-:S03]  /*5570*/  IMAD.MOV.U32 R20, RZ, RZ, R24 ;  /* 0x000000ffff147224 */ /* 0x000fc600078e0018 */
[----:B------:R-:W-:Y:S01]  /*5580*/  LOP3.LUT R21, R21, 0x80000000, R17, 0xb8, !PT ;  /* 0x8000000015157812 */ /* 0x000fe200078eb811 */
[----:B------:R-:W-:Y:S05]  /*5590*/  BRA `(.L_x_20047) ;  /* 0x0000006000007947 */ /* 0x000fea0003800000 */
.L_x_20046:
[----:B------:R-:W0:-:S06]  /*55a0*/  DSETP.GTU.AND P1, PT, R2, +INF , PT ;  /* 0x7ff000000200742a */ /* 0x000e0c0003f2c000 */
[----:B0-----:R-:W0:-:S14]  /*55b0*/  DSETP.LE.AND P1, PT, R24, +INF , !P1 ;  /* 0x7ff000001800742a */ /* 0x001e1c0004f23000 */
[----:B0-----:R-:W0:-:S04]  /*55c0*/  @P1 DSETP.NEU.AND P2, PT, R24, +INF , PT ;  /* 0x7ff000001800142a */ /* 0x001e080003f4d000 */
[----:B------:R1:W2:-:S06]  /*55d0*/  @!P1 DADD R20, R16, c[0x0][0x168] ;  /* 0x00005a0010149629 */ /* 0x00028c0000000000 */
[----:B0-----:R-:W-:Y:S02]  /*55e0*/  @P1 FSEL R20, R16, RZ, P2 ;  /* 0x000000ff10141208 */ /* 0x001fe40001000000 */
[----:B------:R-:W-:Y:S02]  /*55f0*/  @P1 FSEL R21, R17, -QNAN , P2 ;  /* 0xfff8000011151808 */ /* 0x000fe40001000000 */
.L_x_20047:
[----:B-12---:R-:W-:Y:S05]  /*5600*/  BSYNC B0 ;  /* 0x0000000000007941 */ /* 0x006fea0003800000 */
.L_x_20045:
        /* <DEDUP_REMOVED lines=59> */
.L_x_20068:
        /* <DEDUP_REMOVED lines=12> */
.L_x_20067:
[----:B------:R-:W-:Y:S02]  /*5a80*/  IMAD.MOV.U32 R26, RZ, RZ, R29 ;  /* 0x000000ffff1a7224 */ /* 0x000fe400078e001d */
.L_x_20066:
[----:B------:R-:W-:Y:S05]  /*5a90*/  BSYNC B1 ;  /* 0x0000000000017941 */ /* 0x000fea0003800000 */
.L_x_20065:
        /* <DEDUP_REMOVED lines=13> */
.L_x_20074:
        /* <DEDUP_REMOVED lines=33> */
.L_x_20073:
[----:B------:R-:W-:Y:S02]  /*5d80*/  IMAD.MOV.U32 R26, RZ, RZ, R29 ;  /* 0x000000ffff1a7224 */ /* 0x000fe400078e001d */
[----:B------:R-:W-:Y:S02]  /*5d90*/  IMAD.MOV.U32 R31, RZ, RZ, R30 ;  /* 0x000000ffff1f7224 */ /* 0x000fe400078e001e */
.L_x_20072:
[----:B------:R-:W-:Y:S05]  /*5da0*/  BSYNC B2 ;  /* 0x0000000000027941 */ /* 0x000fea0003800000 */
.L_x_20071:
[----:B------:R-:W-:-:S13]  /*5db0*/  ISETP.GE.U32.AND P1, PT, R27, 0xc, PT ;  /* 0x0000000c1b00780c */ /* 0x000fda0003f26070 */
[----:B------:R-:W-:Y:S05]  /*5dc0*/  @!P1 BRA `(.L_x_20070) ;  /* 0x0000077000009947 */ /* 0x000fea0003800000 */
[----:B------:R-:W-:Y:S01]  /*5dd0*/  BSSY B2, `(.L_x_20075) ;  /* 0x0000075000027945 */ /* 0x000fe20003800000 */
[----:B------:R-:W-:Y:S02]  /*5de0*/  IADD3 R25, R25, 0x10, RZ ;  /* 0x0000001019197810 */ /* 0x000fe40007ffe0ff */
.L_x_20076:
        /* <DEDUP_REMOVED lines=116> */
.L_x_20075:
[----:B------:R-:W-:Y:S02]  /*6530*/  IMAD.MOV.U32 R31, RZ, RZ, R27 ;  /* 0x000000ffff1f7224 */ /* 0x000fe400078e001b */
.L_x_20070:
[----:B------:R-:W-:Y:S05]  /*6540*/  BSYNC B1 ;  /* 0x0000000000017941 */ /* 0x000fea0003800000 */
.L_x_20069:
        /* <DEDUP_REMOVED lines=19> */
.L_x_20078:
[----:B------:R-:W-:Y:S05]  /*6680*/  BSYNC B1 ;  /* 0x0000000000017941 */ /* 0x000fea0003800000 */
.L_x_20077:
[----:B------:R-:W-:Y:S02]  /*6690*/  IMAD.MOV.U32 R21, RZ, RZ, R25 ;  /* 0x000000ffff157224 */ /* 0x000fe400078e0019 */
[----:B------:R-:W-:-:S03]  /*66a0*/  IMAD.MOV.U32 R20, RZ, RZ, R24 ;  /* 0x000000ffff147224 */ /* 0x000fc600078e0018 */
[----:B------:R-:W-:Y:S01]  /*66b0*/  LOP3.LUT R21, R21, 0x80000000, R19, 0xb8, !PT ;  /* 0x8000000015157812 */ /* 0x000fe200078eb813 */
[----:B------:R-:W-:Y:S05]  /*66c0*/  BRA `(.L_x_20064) ;  /* 0x0000006000007947 */ /* 0x000fea0003800000 */
.L_x_20063:
[----:B------:R-:W0:-:S06]  /*66d0*/  DSETP.GTU.AND P1, PT, R2, +INF , PT ;  /* 0x7ff000000200742a */ /* 0x000e0c0003f2c000 */
[----:B0-----:R-:W0:-:S14]  /*66e0*/  DSETP.LE.AND P1, PT, R24, +INF , !P1 ;  /* 0x7ff000001800742a */ /* 0x001e1c0004f23000 */
[----:B0-----:R-:W0:-:S04]  /*66f0*/  @P1 DSETP.NEU.AND P2, PT, R24, +INF , PT ;  /* 0x7ff000001800142a */ /* 0x001e080003f4d000 */
[----:B------:R1:W2:-:S06]  /*6700*/  @!P1 DADD R20, R18, c[0x0][0x168] ;  /* 0x00005a0012149629 */ /* 0x00028c0000000000 */
[----:B0-----:R-:W-:Y:S02]  /*6710*/  @P1 FSEL R20, R18, RZ, P2 ;  /* 0x000000ff12141208 */ /* 0x001fe40001000000 */
[----:B------:R-:W-:Y:S02]  /*6720*/  @P1 FSEL R21, R19, -QNAN , P2 ;  /* 0xfff8000013151808 */ /* 0x000fe40001000000 */
.L_x_20064:
[----:B-12---:R-:W-:Y:S05]  /*6730*/  BSYNC B0 ;  /* 0x0000000000007941 */ /* 0x006fea0003800000 */
.L_x_20062:
        /* <DEDUP_REMOVED lines=59> */
.L_x_20085:
        /* <DEDUP_REMOVED lines=12> */
.L_x_20084:
[----:B------:R-:W-:Y:S02]  /*6bb0*/  IMAD.MOV.U32 R26, RZ, RZ, R29 ;  /* 0x000000ffff1a7224 */ /* 0x000fe400078e001d */
.L_x_20083:
[----:B------:R-:W-:Y:S05]  /*6bc0*/  BSYNC B1 ;  /* 0x0000000000017941 */ /* 0x000fea0003800000 */
.L_x_20082:
        /* <DEDUP_REMOVED lines=13> */
.L_x_20091:
        /* <DEDUP_REMOVED lines=33> */
.L_x_20090:
[----:B------:R-:W-:Y:S02]  /*6eb0*/  IMAD.MOV.U32 R26, RZ, RZ, R29 ;  /* 0x000000ffff1a7224 */ /* 0x000fe400078e001d */
[----:B------:R-:W-:Y:S02]  /*6ec0*/  IMAD.MOV.U32 R31, RZ, RZ, R30 ;  /* 0x000000ffff1f7224 */ /* 0x000fe400078e001e */
.L_x_20089:
[----:B------:R-:W-:Y:S05]  /*6ed0*/  BSYNC B2 ;  /* 0x0000000000027941 */ /* 0x000fea0003800000 */
.L_x_20088:
[----:B------:R-:W-:-:S13]  /*6ee0*/  ISETP.GE.U32.AND P1, PT, R27, 0xc, PT ;  /* 0x0000000c1b00780c */ /* 0x000fda0003f26070 */
[----:B------:R-:W-:Y:S05]  /*6ef0*/  @!P1 BRA `(.L_x_20087) ;  /* 0x0000077000009947 */ /* 0x000fea0003800000 */
[----:B------:R-:W-:Y:S01]  /*6f00*/  BSSY B2, `(.L_x_20092) ;  /* 0x0000075000027945 */ /* 0x000fe20003800000 */
[----:B------:R-:W-:Y:S02]  /*6f10*/  IADD3 R25, R25, 0x10, RZ ;  /* 0x0000001019197810 */ /* 0x000fe40007ffe0ff */
.L_x_20093:
        /* <DEDUP_REMOVED lines=116> */
.L_x_20092:
[----:B------:R-:W-:Y:S02]  /*7660*/  IMAD.MOV.U32 R31, RZ, RZ, R27 ;  /* 0x000000ffff1f7224 */ /* 0x000fe400078e001b */
.L_x_20087:
[----:B------:R-:W-:Y:S05]  /*7670*/  BSYNC B1 ;  /* 0x0000000000017941 */ /* 0x000fea0003800000 */
.L_x_20086:
        /* <DEDUP_REMOVED lines=19> */
.L_x_20095:
[----:B------:R-:W-:Y:S05]  /*77b0*/  BSYNC B1 ;  /* 0x0000000000017941 */ /* 0x000fea0003800000 */
.L_x_20094:
[----:B------:R-:W-:Y:S02]  /*77c0*/  IMAD.MOV.U32 R21, RZ, RZ, R25 ;  /* 0x000000ffff157224 */ /* 0x000fe400078e0019 */
[----:B------:R-:W-:-:S03]  /*77d0*/  IMAD.MOV.U32 R20, RZ, RZ, R24 ;  /* 0x000000ffff147224 */ /* 0x000fc600078e0018 */
[----:B------:R-:W-:Y:S01]  /*77e0*/  LOP3.LUT R21, R21, 0x80000000, R5, 0xb8, !PT ;  /* 0x8000000015157812 */ /* 0x000fe200078eb805 */
[----:B------:R-:W-:Y:S05]  /*77f0*/  BRA `(.L_x_20081) ;  /* 0x0000006000007947 */ /* 0x000fea0003800000 */
.L_x_20080:
[----:B------:R-:W0:-:S06]  /*7800*/  DSETP.GTU.AND P1, PT, R2, +INF , PT ;  /* 0x7ff000000200742a */ /* 0x000e0c0003f2c000 */
[----:B0-----:R-:W0:-:S14]  /*7810*/  DSETP.LE.AND P1, PT, R24, +INF , !P1 ;  /* 0x7ff000001800742a */ /* 0x001e1c0004f23000 */
[----:B0-----:R-:W0:-:S04]  /*7820*/  @P1 DSETP.NEU.AND P2, PT, R24, +INF , PT ;  /* 0x7ff000001800142a */ /* 0x001e080003f4d000 */
[----:B------:R1:W2:-:S06]  /*7830*/  @!P1 DADD R20, R4, c[0x0][0x168] ;  /* 0x00005a0004149629 */ /* 0x00028c0000000000 */
[----:B0-----:R-:W-:Y:S02]  /*7840*/  @P1 FSEL R20, R4, RZ, P2 ;  /* 0x000000ff04141208 */ /* 0x001fe40001000000 */
[----:B------:R-:W-:Y:S02]  /*7850*/  @P1 FSEL R21, R5, -QNAN , P2 ;  /* 0xfff8000005151808 */ /* 0x000fe40001000000 */
.L_x_20081:
[----:B-12---:R-:W-:Y:S05]  /*7860*/  BSYNC B0 ;  /* 0x0000000000007941 */ /* 0x006fea0003800000 */
.L_x_20079:
[----:B------:R-:W-:Y:S01]  /*7870*/  DSETP.NEU.AND P2, PT, R20, RZ, PT ;  /* 0x000000ff1400722a */ /* 0x000fe20003f4d000 */
[----:B------:R-:W-:Y:S01]  /*7880*/  PLOP3.LUT P1, PT, PT, PT, PT, 0x8, 0x0 ;  /* 0x000000000000781c */ /* 0x000fe20003f2e170 */
[----:B------:R-:W-:Y:S01]  /*7890*/  BSSY B0, `(.L_x_20096) ;  /* 0x000010e000007945 */ /* 0x000fe20003800000 */
[----:B------:R-:W-:Y:S01]  /*78a0*/  LOP3.LUT R29, R7, 0x7fffffff, RZ, 0xc0, !PT ;  /* 0x7fffffff071d7812 */ /* 0x000fe200078ec0ff */
[----:B------:R-:W0:-:S03]  /*78b0*/  DADD R22, R4, -R20 ;  /* 0x0000000004167229 */ /* 0x000e060000000814 */
[----:B------:R-:W-:-:S03]  /*78c0*/  ISETP.GT.U32.OR P0, PT, R29, 0x7fefffff, P0 ;  /* 0x7fefffff1d00780c */ /* 0x000fc60000704470 */
        /* <DEDUP_REMOVED lines=14> */
[----:B0-----:R-:W-:Y:S01]  /*79b0*/  @P2 FSEL R20, R22, R20, P1 ;  /* 0x0000001416142208 */ /* 0x001fe20000800000 */
[----:B------:R-:W-:Y:S01]  /*79c0*/  IMAD.MOV.U32 R22, RZ, RZ, R6 ;  /* 0x000000ffff167224 */ /* 0x000fe200078e0006 */
[----:B------:R-:W-:Y:S01]  /*79d0*/  @P2 FSEL R21, R23, R21, P1 ;  /* 0x0000001517152208 */ /* 0x000fe20000800000 */
[----:B------:R-:W-:Y:S02]  /*79e0*/  IMAD.MOV.U32 R23, RZ, RZ, R29 ;  /* 0x000000ffff177224 */ /* 0x000fe400078e001d */
        /* <DEDUP_REMOVED lines=22> */
[----:B------:R-:W-:-:S05]  /*7b50*/  LOP3.LUT R21, RZ, R29, RZ, 0x33, !PT ;  /* 0x0000001dff157212 */ /* 0x000fca00078e33ff */
[----:B------:R-:W-:-:S05]  /*7b60*/  IMAD.IADD R21, R21, 0x1, R20 ;  /* 0x0000000115157824 */ /* 0x000fca00078e0214 */
[----:B------:R-:W-:-:S05]  /*7b70*/  IMNMX R24, R21, -0x1, !PT ;  /* 0xffffffff15187817 */ /* 0x000fca0007800200 */
[----:B------:R-:W-:Y:S01]  /*7b80*/  IMAD.IADD R27, R24, 0x1, R29 ;  /* 0x00000001181b7824 */ /* 0x000fe200078e021d */
[----:B------:R-:W-:-:S04]  /*7b90*/  LOP3.LUT R24, R3, 0xfffff, RZ, 0xc0, !PT ;  /* 0x000fffff03187812 */ /* 0x000fc800078ec0ff */
[--C-:B------:R-:W-:Y:S02]  /*7ba0*/  IADD3 R21, R27, 0x2, -R20.reuse ;  /* 0x000000021b157810 */ /* 0x100fe40007ffe814 */
[----:B------:R-:W-:Y:S02]  /*7bb0*/  LOP3.LUT R24, R24, 0x100000, RZ, 0xfc, !PT ;  /* 0x0010000018187812 */ /* 0x000fe400078efcff */
[----:B------:R-:W-:Y:S02]  /*7bc0*/  LOP3.LUT P0, R26, R21, 0x3, RZ, 0xc0, !PT ;  /* 0x00000003151a7812 */ /* 0x000fe4000780c0ff */
[----:B------:R-:W-:Y:S01]  /*7bd0*/  LOP3.LUT R21, R23, 0x100000, RZ, 0xfc, !PT ;  /* 0x0010000017157812 */ /* 0x000fe200078efcff */
[----:B------:R-:W-:-:S10]  /*7be0*/  IMAD.IADD R23, R29, 0x1, -R20 ;  /* 0x000000011d177824 */ /* 0x000fd400078e0a14 */
[----:B------:R-:W-:Y:S05]  /*7bf0*/  @!P0 BRA `(.L_x_20100) ;  /* 0x000000d000008947 */ /* 0x000fea0003800000 */
[----:B------:R-:W-:Y:S02]  /*7c00*/  BSSY B2, `(.L_x_20100) ;  /* 0x000000c000027945 */ /* 0x000fe40003800000 */
.L_x_20101:
        /* <DEDUP_REMOVED lines=12> */
.L_x_20100:
[----:B------:R-:W-:Y:S05]  /*7cd0*/  BSYNC B1 ;  /* 0x0000000000017941 */ /* 0x000fea0003800000 */
.L_x_20099:
        /* <DEDUP_REMOVED lines=13> */
.L_x_20107:
        /* <DEDUP_REMOVED lines=33> */
.L_x_20106:
[----:B------:R-:W-:Y:S02]  /*7fc0*/  IMAD.MOV.U32 R22, RZ, RZ, R27 ;  /* 0x000000ffff167224 */ /* 0x000fe400078e001b */
.L_x_20105:
[----:B------:R-:W-:Y:S05]  /*7fd0*/  BSYNC B2 ;  /* 0x0000000000027941 */ /* 0x000fea0003800000 */
.L_x_20104:
[----:B------:R-:W-:-:S13]  /*7fe0*/  ISETP.GE.U32.AND P0, PT, R26, 0xc, PT ;  /* 0x0000000c1a00780c */ /* 0x000fda0003f06070 */
[----:B------:R-:W-:Y:S05]  /*7ff0*/  @!P0 BRA `(.L_x_20103) ;  /* 0x0000078000008947 */ /* 0x000fea0003800000 */
[----:B------:R-:W-:Y:S01]  /*8000*/  BSSY B2, `(.L_x_20108) ;  /* 0x0000075000027945 */ /* 0x000fe20003800000 */
[----:B------:R-:W-:Y:S02]  /*8010*/  IADD3 R22, R23, 0x10, RZ ;  /* 0x0000001017167810 */ /* 0x000fe40007ffe0ff */
.L_x_20109:
        /* <DEDUP_REMOVED lines=116> */
.L_x_20108:
[----:B------:R-:W-:Y:S02]  /*8760*/  IMAD.MOV.U32 R22, RZ, RZ, R23 ;  /* 0x000000ffff167224 */ /* 0x000fe400078e0017 */
[----:B------:R-:W-:Y:S02]  /*8770*/  IMAD.MOV.U32 R28, RZ, RZ, R26 ;  /* 0x000000ffff1c7224 */ /* 0x000fe400078e001a */
.L_x_20103:
[----:B------:R-:W-:Y:S05]  /*8780*/  BSYNC B1 ;  /* 0x0000000000017941 */ /* 0x000fea0003800000 */
.L_x_20102:
        /* <DEDUP_REMOVED lines=19> */
.L_x_20111:
[----:B------:R-:W-:Y:S05]  /*88c0*/  BSYNC B1 ;  /* 0x0000000000017941 */ /* 0x000fea0003800000 */
.L_x_20110:
[----:B------:R-:W-:Y:S02]  /*88d0*/  IMAD.MOV.U32 R21, RZ, RZ, R25 ;  /* 0x000000ffff157224 */ /* 0x000fe400078e0019 */
[----:B------:R-:W-:-:S03]  /*88e0*/  IMAD.MOV.U32 R20, RZ, RZ, R24 ;  /* 0x000000ffff147224 */ /* 0x000fc600078e0018 */
[----:B------:R-:W-:Y:S01]  /*88f0*/  LOP3.LUT R21, R21, 0x80000000, R7, 0xb8, !PT ;  /* 0x8000000015157812 */ /* 0x000fe200078eb807 */
[----:B------:R-:W-:Y:S05]  /*8900*/  BRA `(.L_x_20098) ;  /* 0x0000006000007947 */ /* 0x000fea0003800000 */
.L_x_20097:
[----:B------:R-:W0:-:S06]  /*8910*/  DSETP.GTU.AND P0, PT, R2, +INF , PT ;  /* 0x7ff000000200742a */ /* 0x000e0c0003f0c000 */
[----:B0-----:R-:W0:-:S14]  /*8920*/  DSETP.LE.AND P0, PT, R22, +INF , !P0 ;  /* 0x7ff000001600742a */ /* 0x001e1c0004703000 */
[----:B0-----:R-:W0:-:S04]  /*8930*/  @P0 DSETP.NEU.AND P1, PT, R22, +INF , PT ;  /* 0x7ff000001600042a */ /* 0x001e080003f2d000 */
[----:B------:R1:W2:-:S06]  /*8940*/  @!P0 DADD R20, R6, c[0x0][0x168] ;  /* 0x00005a0006148629 */ /* 0x00028c0000000000 */
[----:B0-----:R-:W-:Y:S02]  /*8950*/  @P0 FSEL R20, R6, RZ, P1 ;  /* 0x000000ff06140208 */ /* 0x001fe40000800000 */
[----:B------:R-:W-:Y:S02]  /*8960*/  @P0 FSEL R21, R7, -QNAN , P1 ;  /* 0xfff8000007150808 */ /* 0x000fe40000800000 */
.L_x_20098:
[----:B-12---:R-:W-:Y:S05]  /*8970*/  BSYNC B0 ;  /* 0x0000000000007941 */ /* 0x006fea0003800000 */
.L_x_20096:
[----:B------:R-:W-:Y:S01]  /*8980*/  DSETP.NEU.AND P1, PT, R20, RZ, PT ;  /* 0x000000ff1400722a */ /* 0x000fe20003f2d000 */
[----:B------:R-:W-:Y:S01]  /*8990*/  PLOP3.LUT P0, PT, PT, PT, PT, 0x8, 0x0 ;  /* 0x000000000000781c */ /* 0x000fe20003f0e170 */
[----:B------:R-:W-:Y:S02]  /*89a0*/  ULDC.64 UR4, c[0x0][0x180] ;  /* 0x0000600000047ab9 */ /* 0x000fe40000000a00 */
[----:B------:R-:W0:Y:S01]  /*89b0*/  DADD R2, R6, -R20 ;  /* 0x0000000006027229 */ /* 0x000e220000000814 */
[----:B------:R-:W-:-:S05]  /*89c0*/  UIMAD.WIDE.U32 UR4, UR6, UR7, UR4 ;  /* 0x00000007060472a5 */ /* 0x000fca000f8e0004 */
[----:B0-----:R-:W0:Y:S01]  /*89d0*/  DMUL R2, R2, c[0x0][0x170] ;  /* 0x00005c0002027a28 */ /* 0x001e220000000000 */
[----:B------:R-:W-:Y:S02]  /*89e0*/  IMAD.U32 R24, RZ, RZ, UR4 ;  /* 0x00000004ff187e24 */ /* 0x000fe4000f8e00ff */
[----:B------:R-:W-:Y:S01]  /*89f0*/  IMAD.U32 R25, RZ, RZ, UR5 ;  /* 0x00000005ff197e24 */ /* 0x000fe2000f8e00ff */
[----:B------:R-:W1:-:S03]  /*8a00*/  @P1 DSETP.GEU.AND P2, PT, R20, RZ, PT ;  /* 0x000000ff1400122a */ /* 0x000e460003f4e000 */
[----:B------:R-:W-:Y:S01]  /*8a10*/  IMAD.WIDE R24, R0, 0x10, R24 ;  /* 0x0000001000187825 */ /* 0x000fe200078e0218 */
[----:B0-----:R-:W-:-:S04]  /*8a20*/  DADD R20, R2, -1 ;  /* 0xbff0000002147429 */ /* 0x001fc80000000000 */
[----:B-1----:R-:W0:Y:S01]  /*8a30*/  @P1 DSETP.GT.XOR P0, PT, RZ, c[0x0][0x168], !P2 ;  /* 0x00005a00ff00162a */ /* 0x002e220005704800 */
[----:B------:R-:W-:Y:S04]  /*8a40*/  STG.E.128 [R24.64], R8 ;  /* 0x0000000818007986 */ /* 0x000fe8000c101d08 */
[----:B------:R-:W-:Y:S04]  /*8a50*/  STG.E.128 [R24.64+0x800], R12 ;  /* 0x0008000c18007986 */ /* 0x000fe8000c101d08 */
[----:B------:R-:W-:Y:S05]  /*8a60*/  STG.E.128 [R24.64+0x1000], R16 ;  /* 0x0010001018007986 */ /* 0x000fea000c101d08 */
[----:B0-----:R-:W-:-:S02]  /*8a70*/  FSEL R26, R20, R2, P0 ;  /* 0x00000002141a7208 */ /* 0x001fc40000000000 */
        /* <DEDUP_REMOVED lines=13> */
[----:B------:R-:W-:Y:S01]  /*8b50*/  STG.E.128 [R24.64+0x1800], R4 ;  /* 0x0018000418007986 */ /* 0x000fe2000c101d08 */
[----:B------:R-:W-:Y:S05]  /*8b60*/  EXIT ;  /* 0x000000000000794d */ /* 0x000fea0003800000 */
.L_x_19976:
[----:B------:R-:W0:Y:S01]  /*8b70*/  S2R R0, SR_TID.X ;  /* 0x0000000000007919 */ /* 0x000e220000002100 */
[----:B------:R-:W-:Y:S01]  /*8b80*/  CS2R R6, SRZ ;  /* 0x0000000000067805 */ /* 0x000fe2000001ff00 */
[----:B------:R-:W-:Y:S01]  /*8b90*/  CS2R R8, SRZ ;  /* 0x0000000000087805 */ /* 0x000fe2000001ff00 */
[----:B------:R-:W-:Y:S01]  /*8ba0*/  CS2R R2, SRZ ;  /* 0x0000000000027805 */ /* 0x000fe2000001ff00 */
[----:B0-----:R-:W-:Y:S01]  /*8bb0*/  ISETP.GE.AND P1, PT, R0, UR4, PT ;  /* 0x0000000400007c0c */ /* 0x001fe2000bf26270 */
[----:B------:R-:W-:-:S12]  /*8bc0*/  IMAD.MOV.U32 R21, RZ, RZ, R0 ;  /* 0x000000ffff157224 */ /* 0x000fd800078e0000 */
[C---:B------:R-:W-:Y:S01]  /*8bd0*/  @!P1 IADD3 R24, R21.reuse, UR6, RZ ;  /* 0x0000000615189c10 */ /* 0x040fe2000fffe0ff */
[----:B------:R-:W-:Y:S01]  /*8be0*/  @!P1 IMAD.MOV.U32 R25, RZ, RZ, 0x8 ;  /* 0x00000008ff199424 */ /* 0x000fe200078e00ff */
[----:B------:R-:W-:-:S03]  /*8bf0*/  @!P1 IADD3 R21, R21, 0x80, RZ ;  /* 0x0000008015159810 */ /* 0x000fc60007ffe0ff */
[----:B------:R-:W-:Y:S01]  /*8c00*/  @!P1 IMAD.WIDE.U32 R24, R24, R25, c[0x0][0x188] ;  /* 0x0000620018189625 */ /* 0x000fe200078e0019 */
[C---:B------:R-:W-:Y:S01]  /*8c10*/  ISETP.GE.AND P6, PT, R21.reuse, UR4, PT ;  /* 0x0000000415007c0c */ /* 0x040fe2000bfc6270 */
[----:B------:R-:W-:Y:S01]  /*8c20*/  CS2R R16, SRZ ;  /* 0x0000000000107805 */ /* 0x000fe2000001ff00 */
[----:B------:R-:W-:Y:S02]  /*8c30*/  CS2R R14, SRZ ;  /* 0x00000000000e7805 */ /* 0x000fe4000001ff00 */
[----:B------:R0:W5:Y:S09]  /*8c40*/  @!P1 LDG.E.64 R2, [R24.64] ;  /* 0x0000000818029981 */ /* 0x000172000c1e1b00 */
[C---:B------:R-:W-:Y:S01]  /*8c50*/  @!P6 IADD3 R26, R21.reuse, UR6, RZ ;  /* 0x00000006151aec10 */ /* 0x040fe2000fffe0ff */
[----:B------:R-:W-:Y:S01]  /*8c60*/  @!P6 IMAD.MOV.U32 R27, RZ, RZ, 0x8 ;  /* 0x00000008ff1be424 */ /* 0x000fe200078e00ff */
[----:B------:R-:W-:-:S03]  /*8c70*/  @!P6 IADD3 R21, R21, 0x80, RZ ;  /* 0x000000801515e810 */ /* 0x000fc60007ffe0ff */
[----:B------:R-:W-:Y:S01]  /*8c80*/  @!P6 IMAD.WIDE.U32 R26, R26, R27, c[0x0][0x188] ;  /* 0x000062001a1ae625 */ /* 0x000fe200078e001b */
[----:B------:R-:W-:-:S04]  /*8c90*/  ISETP.GE.AND P5, PT, R21, UR4, PT ;  /* 0x0000000415007c0c */ /* 0x000fc8000bfa6270 */
[----:B------:R1:W5:Y:S09]  /*8ca0*/  @!P6 LDG.E.64 R6, [R26.64] ;  /* 0x000000081a06e981 */ /* 0x000372000c1e1b00 */
[C---:B------:R-:W-:Y:S01]  /*8cb0*/  @!P5 IADD3 R28, R21.reuse, UR6, RZ ;  /* 0x00000006151cdc10 */ /* 0x040fe2000fffe0ff */
[----:B------:R-:W-:Y:S01]  /*8cc0*/  @!P5 IMAD.MOV.U32 R29, RZ, RZ, 0x8 ;  /* 0x00000008ff1dd424 */ /* 0x000fe200078e00ff */
[----:B------:R-:W-:-:S03]  /*8cd0*/  @!P5 IADD3 R21, R21, 0x80, RZ ;  /* 0x000000801515d810 */ /* 0x000fc60007ffe0ff */
[----:B------:R-:W-:Y:S01]  /*8ce0*/  @!P5 IMAD.WIDE.U32 R28, R28, R29, c[0x0][0x188] ;  /* 0x000062001c1cd625 */ /* 0x000fe200078e001d */
[----:B------:R-:W-:-:S04]  /*8cf0*/  ISETP.GE.AND P4, PT, R21, UR4, PT ;  /* 0x0000000415007c0c */ /* 0x000fc8000bf86270 */
[----:B------:R2:W5:Y:S09]  /*8d00*/  @!P5 LDG.E.64 R8, [R28.64] ;  /* 0x000000081c08d981 */ /* 0x000572000c1e1b00 */
[C---:B------:R-:W-:Y:S02]  /*8d10*/  @!P4 IADD3 R22, R21.reuse, UR6, RZ ;  /* 0x000000061516cc10 */ /* 0x040fe4000fffe0ff */
[----:B------:R-:W-:-:S04]  /*8d20*/  @!P4 IADD3 R21, R21, 0x80, RZ ;  /* 0x000000801515c810 */ /* 0x000fc80007ffe0ff */
[----:B------:R-:W-:-:S13]  /*8d30*/  ISETP.GE.AND P3, PT, R21, UR4, PT ;  /* 0x0000000415007c0c */ /* 0x000fda000bf66270 */
        /* <DEDUP_REMOVED lines=8> */
[----:B------:R-:W-:Y:S01]  /*8dc0*/  ISETP.GE.AND P6, PT, R21, UR4, PT ;  /* 0x0000000415007c0c */ /* 0x000fe2000bfc6270 */
[----:B-1----:R-:W-:Y:S02]  /*8dd0*/  @!P2 IMAD.MOV.U32 R27, RZ, RZ, 0x8 ;  /* 0x00000008ff1ba424 */ /* 0x002fe400078e00ff */
[----:B------:R-:W-:Y:S02]  /*8de0*/  @!P0 IMAD.MOV.U32 R26, RZ, RZ, 0x8 ;  /* 0x00000008ff1a8424 */ /* 0x000fe400078e00ff */
[----:B------:R-:W-:Y:S02]  /*8df0*/  @!P4 IMAD.MOV.U32 R23, RZ, RZ, 0x8 ;  /* 0x00000008ff17c424 */ /* 0x000fe400078e00ff */
[----:B------:R-:W-:Y:S01]  /*8e00*/  @!P3 IMAD.MOV.U32 R31, RZ, RZ, 0x8 ;  /* 0x00000008ff1fb424 */ /* 0x000fe200078e00ff */
[----:B------:R-:W-:Y:S01]  /*8e10*/  CS2R R12, SRZ ;  /* 0x00000000000c7805 */ /* 0x000fe2000001ff00 */
[----:B0-----:R-:W-:-:S04]  /*8e20*/  @!P2 IMAD.WIDE.U32 R24, R18, R27, c[0x0][0x188] ;  /* 0x000062001218a625 */ /* 0x001fc800078e001b */
[----:B------:R-:W-:Y:S01]  /*8e30*/  @!P6 IADD3 R30, R21, UR6, RZ ;  /* 0x00000006151eec10 */ /* 0x000fe2000fffe0ff */
[----:B--2---:R-:W-:Y:S01]  /*8e40*/  @!P6 IMAD.MOV.U32 R29, RZ, RZ, 0x8 ;  /* 0x00000008ff1de424 */ /* 0x004fe200078e00ff */
[----:B------:R-:W-:Y:S01]  /*8e50*/  CS2R R10, SRZ ;  /* 0x00000000000a7805 */ /* 0x000fe2000001ff00 */
[----:B------:R-:W-:Y:S01]  /*8e60*/  CS2R R4, SRZ ;  /* 0x0000000000047805 */ /* 0x000fe2000001ff00 */
[----:B------:R-:W-:Y:S01]  /*8e70*/  @!P0 IMAD.WIDE.U32 R26, R19, R26, c[0x0][0x188] ;  /* 0x00006200131a8625 */ /* 0x000fe200078e001a */
[----:B------:R0:W5:Y:S03]  /*8e80*/  @!P2 LDG.E.64 R12, [R24.64] ;  /* 0x00000008180ca981 */ /* 0x000166000c1e1b00 */
[----:B------:R-:W-:Y:S01]  /*8e90*/  @!P4 IMAD.WIDE.U32 R22, R22, R23, c[0x0][0x188] ;  /* 0x000062001616c625 */ /* 0x000fe200078e0017 */
        /* <DEDUP_REMOVED lines=48> */
.L_x_20119:
        /* <DEDUP_REMOVED lines=12> */
.L_x_20118:
[----:B------:R-:W-:Y:S05]  /*9260*/  BSYNC B2 ;  /* 0x0000000000027941 */ /* 0x000fea0003800000 */
.L_x_20117:
        /* <DEDUP_REMOVED lines=13> */
.L_x_20125:
        /* <DEDUP_REMOVED lines=33> */
.L_x_20124:
[----:B------:R-:W-:Y:S02]  /*9550*/  IMAD.MOV.U32 R22, RZ, RZ, R27 ;  /* 0x000000ffff167224 */ /* 0x000fe400078e001b */
.L_x_20123:
[----:B------:R-:W-:Y:S05]  /*9560*/  BSYNC B3 ;  /* 0x0000000000037941 */ /* 0x000fea0003800000 */
.L_x_20122:
[----:B------:R-:W-:-:S13]  /*9570*/  ISETP.GE.U32.AND P0, PT, R26, 0xc, PT ;  /* 0x0000000c1a00780c */ /* 0x000fda0003f06070 */
[----:B------:R-:W-:Y:S05]  /*9580*/  @!P0 BRA `(.L_x_20121) ;  /* 0x0000078000008947 */ /* 0x000fea0003800000 */
[----:B------:R-:W-:Y:S01]  /*9590*/  BSSY B3, `(.L_x_20126) ;  /* 0x0000075000037945 */ /* 0x000fe20003800000 */
[----:B------:R-:W-:Y:S02]  /*95a0*/  IADD3 R22, R23, 0x10, RZ ;  /* 0x0000001017167810 */ /* 0x000fe40007ffe0ff */
.L_x_20127:
        /* <DEDUP_REMOVED lines=116> */
.L_x_20126:
[----:B------:R-:W-:Y:S02]  /*9cf0*/  IMAD.MOV.U32 R22, RZ, RZ, R23 ;  /* 0x000000ffff167224 */ /* 0x000fe400078e0017 */
[----:B------:R-:W-:Y:S02]  /*9d00*/  IMAD.MOV.U32 R28, RZ, RZ, R26 ;  /* 0x000000ffff1c7224 */ /* 0x000fe400078e001a */
.L_x_20121:
[----:B------:R-:W-:Y:S05]  /*9d10*/  BSYNC B2 ;  /* 0x0000000000027941 */ /* 0x000fea0003800000 */
.L_x_20120:
        /* <DEDUP_REMOVED lines=19> */
.L_x_20129:
[----:B------:R-:W-:Y:S05]  /*9e50*/  BSYNC B2 ;  /* 0x0000000000027941 */ /* 0x000fea0003800000 */
.L_x_20128:
[----:B------:R-:W-:Y:S02]  /*9e60*/  IMAD.MOV.U32 R21, RZ, RZ, R25 ;  /* 0x000000ffff157224 */ /* 0x000fe400078e0019 */
[----:B------:R-:W-:-:S03]  /*9e70*/  IMAD.MOV.U32 R20, RZ, RZ, R24 ;  /* 0x000000ffff147224 */ /* 0x000fc600078e0018 */
[----:B------:R-:W-:Y:S01]  /*9e80*/  LOP3.LUT R21, R21, 0x80000000, R3, 0xb8, !PT ;  /* 0x8000000015157812 */ /* 0x000fe200078eb803 */
[----:B------:R-:W-:Y:S05]  /*9e90*/  BRA `(.L_x_20116) ;  /* 0x0000006000007947 */ /* 0x000fea0003800000 */
.L_x_20115:
[----:B------:R-:W0:-:S06]  /*9ea0*/  DSETP.GTU.AND P0, PT, R18, +INF , PT ;  /* 0x7ff000001200742a */ /* 0x000e0c0003f0c000 */
[----:B0-----:R-:W0:-:S14]  /*9eb0*/  DSETP.LE.AND P0, PT, R22, +INF , !P0 ;  /* 0x7ff000001600742a */ /* 0x001e1c0004703000 */
[----:B0-----:R-:W0:-:S04]  /*9ec0*/  @P0 DSETP.NEU.AND P2, PT, R22, +INF , PT ;  /* 0x7ff000001600042a */ /* 0x001e080003f4d000 */
[----:B------:R1:W2:-:S06]  /*9ed0*/  @!P0 DADD R20, R2, c[0x0][0x168] ;  /* 0x00005a0002148629 */ /* 0x00028c0000000000 */
[----:B0-----:R-:W-:Y:S02]  /*9ee0*/  @P0 FSEL R20, R2, RZ, P2 ;  /* 0x000000ff02140208 */ /* 0x001fe40001000000 */
[----:B------:R-:W-:Y:S02]  /*9ef0*/  @P0 FSEL R21, R3, -QNAN , P2 ;  /* 0xfff8000003150808 */ /* 0x000fe40001000000 */
.L_x_20116:
[----:B-12---:R-:W-:Y:S05]  /*9f00*/  BSYNC B0 ;  /* 0x0000000000007941 */ /* 0x006fea0003800000 */
.L_x_20114:
        /* <DEDUP_REMOVED lines=21> */
.L_x_20113:
[----:B------:R-:W-:Y:S05]  /*a060*/  BSYNC B1 ;  /* 0x0000000000017941 */ /* 0x000fea0003800000 */
.L_x_20112:
[----:B0-----:R-:W-:Y:S01]  /*a070*/  IADD3 R20, R0, 0x80, RZ ;  /* 0x0000008000147810 */ /* 0x001fe20007ffe0ff */
[----:B------:R-:W-:Y:S03]  /*a080*/  BSSY B1, `(.L_x_20130) ;  /* 0x0000119000017945 */ /* 0x000fe60003800000 */
[----:B------:R-:W-:-:S13]  /*a090*/  ISETP.GE.AND P0, PT, R20, UR4, PT ;  /* 0x0000000414007c0c */ /* 0x000fda000bf06270 */
        /* <DEDUP_REMOVED lines=33> */
[----:B------:R-:W-:Y:S02]  /*a2b0*/  IMAD.IADD R28, R25, 0x1, R26 ;  /* 0x00000001191c7824 */ /* 0x000fe400078e021a */
[----:B------:R-:W-:Y:S01]  /*a2c0*/  IMAD.MOV.U32 R25, RZ, RZ, R22 ;  /* 0x000000ffff197224 */ /* 0x000fe200078e0016 */
[----:B------:R-:W-:Y:S01]  /*a2d0*/  LOP3.LUT R22, R27, 0x100000, RZ, 0xfc, !PT ;  /* 0x001000001b167812 */ /* 0x000fe200078efcff */
[--C-:B------:R-:W-:Y:S01]  /*a2e0*/  IMAD.IADD R26, R26, 0x1, -R21.reuse ;  /* 0x000000011a1a7824 */ /* 0x100fe200078e0a15 */
[----:B------:R-:W-:-:S04]  /*a2f0*/  IADD3 R24, R28, 0x2, -R21 ;  /* 0x000000021c187810 */ /* 0x000fc80007ffe815 */
[----:B------:R-:W-:-:S13]  /*a300*/  LOP3.LUT P0, R24, R24, 0x3, RZ, 0xc0, !PT ;  /* 0x0000000318187812 */ /* 0x000fda000780c0ff */
[----:B------:R-:W-:Y:S05]  /*a310*/  @!P0 BRA `(.L_x_20136) ;  /* 0x000000e000008947 */ /* 0x000fea0003800000 */
[----:B------:R-:W-:Y:S02]  /*a320*/  BSSY B3, `(.L_x_20137) ;  /* 0x000000c000037945 */ /* 0x000fe40003800000 */
.L_x_20138:
        /* <DEDUP_REMOVED lines=12> */
.L_x_20137:
[----:B------:R-:W-:Y:S02]  /*a3f0*/  IMAD.MOV.U32 R24, RZ, RZ, R27 ;  /* 0x000000ffff187224 */ /* 0x000fe400078e001b */
.L_x_20136:
[----:B------:R-:W-:Y:S05]  /*a400*/  BSYNC B2 ;  /* 0x0000000000027941 */ /* 0x000fea0003800000 */
.L_x_20135:
        /* <DEDUP_REMOVED lines=13> */
.L_x_20144:
        /* <DEDUP_REMOVED lines=33> */
.L_x_20143:
[----:B------:R-:W-:Y:S02]  /*a6f0*/  IMAD.MOV.U32 R24, RZ, RZ, R28 ;  /* 0x000000ffff187224 */ /* 0x000fe400078e001c */
.L_x_20142:
[----:B------:R-:W-:Y:S05]  /*a700*/  BSYNC B3 ;  /* 0x0000000000037941 */ /* 0x000fea0003800000 */
.L_x_20141:
[----:B------:R-:W-:-:S13]  /*a710*/  ISETP.GE.U32.AND P0, PT, R27, 0xc, PT ;  /* 0x0000000c1b00780c */ /* 0x000fda0003f06070 */
[----:B------:R-:W-:Y:S05]  /*a720*/  @!P0 BRA `(.L_x_20140) ;  /* 0x0000078000008947 */ /* 0x000fea0003800000 */
[----:B------:R-:W-:Y:S01]  /*a730*/  BSSY B3, `(.L_x_20145) ;  /* 0x0000075000037945 */ /* 0x000fe20003800000 */
[----:B------:R-:W-:Y:S02]  /*a740*/  IADD3 R24, R26, 0x10, RZ ;  /* 0x000000101a187810 */ /* 0x000fe40007ffe0ff */
.L_x_20146:
        /* <DEDUP_REMOVED lines=116> */
.L_x_20145:
[----:B------:R-:W-:Y:S02]  /*ae90*/  IMAD.MOV.U32 R24, RZ, RZ, R26 ;  /* 0x000000ffff187224 */ /* 0x000fe400078e001a */
[----:B------:R-:W-:Y:S02]  /*aea0*/  IMAD.MOV.U32 R29, RZ, RZ, R27 ;  /* 0x000000ffff1d7224 */ /* 0x000fe400078e001b */
.L_x_20140:
[----:B------:R-:W-:Y:S05]  /*aeb0*/  BSYNC B2 ;  /* 0x0000000000027941 */ /* 0x000fea0003800000 */
.L_x_20139:
        /* <DEDUP_REMOVED lines=20> */
.L_x_20148:
[----:B------:R-:W-:Y:S05]  /*b000*/  BSYNC B2 ;  /* 0x0000000000027941 */ /* 0x000fea0003800000 */
.L_x_20147:
[----:B------:R-:W-:Y:S02]  /*b010*/  IMAD.MOV.U32 R25, RZ, RZ, R18 ;  /* 0x000000ffff197224 */ /* 0x000fe400078e0012 */
[----:B------:R-:W-:-:S03]  /*b020*/  IMAD.MOV.U32 R24, RZ, RZ, R23 ;  /* 0x000000ffff187224 */ /* 0x000fc600078e0017 */
[----:B------:R-:W-:Y:S01]  /*b030*/  LOP3.LUT R25, R25, 0x80000000, R7, 0xb8, !PT ;  /* 0x8000000019197812 */ /* 0x000fe200078eb807 */
[----:B------:R-:W-:Y:S05]  /*b040*/  BRA `(.L_x_20134) ;  /* 0x0000006000007947 */ /* 0x000fea0003800000 */
.L_x_20133:
[----:B------:R-:W0:-:S06]  /*b050*/  DSETP.GTU.AND P0, PT, R18, +INF , PT ;  /* 0x7ff000001200742a */ /* 0x000e0c0003f0c000 */
[----:B0-----:R-:W0:-:S14]  /*b060*/  DSETP.LE.AND P0, PT, R22, +INF , !P0 ;  /* 0x7ff000001600742a */ /* 0x001e1c0004703000 */
[----:B0-----:R-:W0:-:S04]  /*b070*/  @P0 DSETP.NEU.AND P2, PT, R22, +INF , PT ;  /* 0x7ff000001600042a */ /* 0x001e080003f4d000 */
[----:B------:R1:W2:-:S06]  /*b080*/  @!P0 DADD R24, R6, c[0x0][0x168] ;  /* 0x00005a0006188629 */ /* 0x00028c0000000000 */
[----:B0-----:R-:W-:Y:S02]  /*b090*/  @P0 FSEL R24, R6, RZ, P2 ;  /* 0x000000ff06180208 */ /* 0x001fe40001000000 */
[----:B------:R-:W-:Y:S02]  /*b0a0*/  @P0 FSEL R25, R7, -QNAN , P2 ;  /* 0xfff8000007190808 */ /* 0x000fe40001000000 */
.L_x_20134:
[----:B-12---:R-:W-:Y:S05]  /*b0b0*/  BSYNC B0 ;  /* 0x0000000000007941 */ /* 0x006fea0003800000 */
.L_x_20132:
        /* <DEDUP_REMOVED lines=21> */
.L_x_20131:
[----:B------:R-:W-:Y:S05]  /*b210*/  BSYNC B1 ;  /* 0x0000000000017941 */ /* 0x000fea0003800000 */
.L_x_20130:
[----:B------:R-:W-:Y:S01]  /*b220*/  IADD3 R18, R0, 0x100, RZ ;  /* 0x0000010000127810 */ /* 0x000fe20007ffe0ff */
        /* <DEDUP_REMOVED lines=43> */
.L_x_20157:
        /* <DEDUP_REMOVED lines=12> */
.L_x_20156:
[----:B------:R-:W-:Y:S02]  /*b5a0*/  IMAD.MOV.U32 R24, RZ, RZ, R27 ;  /* 0x000000ffff187224 */ /* 0x000fe400078e001b */
.L_x_20155:
[----:B------:R-:W-:Y:S05]  /*b5b0*/  BSYNC B2 ;  /* 0x0000000000027941 */ /* 0x000fea0003800000 */
.L_x_20154:
        /* <DEDUP_REMOVED lines=13> */
.L_x_20163:
        /* <DEDUP_REMOVED lines=33> */
.L_x_20162:
[----:B------:R-:W-:Y:S02]  /*b8a0*/  IMAD.MOV.U32 R24, RZ, RZ, R28 ;  /* 0x000000ffff187224 */ /* 0x000fe400078e001c */
.L_x_20161:
[----:B------:R-:W-:Y:S05]  /*b8b0*/  BSYNC B3 ;  /* 0x0000000000037941 */ /* 0x000fea0003800000 */
.L_x_20160:
[----:B------:R-:W-:-:S13]  /*b8c0*/  ISETP.GE.U32.AND P0, PT, R27, 0xc, PT ;  /* 0x0000000c1b00780c */ /* 0x000fda0003f06070 */
[----:B------:R-:W-:Y:S05]  /*b8d0*/  @!P0 BRA `(.L_x_20159) ;  /* 0x0000078000008947 */ /* 0x000fea0003800000 */
[----:B------:R-:W-:Y:S01]  /*b8e0*/  BSSY B3, `(.L_x_20164) ;  /* 0x0000075000037945 */ /* 0x000fe20003800000 */
[----:B------:R-:W-:Y:S02]  /*b8f0*/  IADD3 R24, R26, 0x10, RZ ;  /* 0x000000101a187810 */ /* 0x000fe40007ffe0ff */
.L_x_20165:
        /* <DEDUP_REMOVED lines=116> */
.L_x_20164:
[----:B------:R-:W-:Y:S02]  /*c040*/  IMAD.MOV.U32 R24, RZ, RZ, R26 ;  /* 0x000000ffff187224 */ /* 0x000fe400078e001a */
[----:B------:R-:W-:Y:S02]  /*c050*/  IMAD.MOV.U32 R29, RZ, RZ, R27 ;  /* 0x000000ffff1d7224 */ /* 0x000fe400078e001b */
.L_x_20159:
[----:B------:R-:W-:Y:S05]  /*c060*/  BSYNC B2 ;  /* 0x0000000000027941 */ /* 0x000fea0003800000 */
.L_x_20158:
        /* <DEDUP_REMOVED lines=20> */
.L_x_20167:
[----:B------:R-:W-:Y:S05]  /*c1b0*/  BSYNC B2 ;  /* 0x0000000000027941 */ /* 0x000fea0003800000 */
.L_x_20166:
[----:B------:R-:W-:Y:S02]  /*c1c0*/  IMAD.MOV.U32 R25, RZ, RZ, R18 ;  /* 0x000000ffff197224 */ /* 0x000fe400078e0012 */
[----:B------:R-:W-:-:S03]  /*c1d0*/  IMAD.MOV.U32 R24, RZ, RZ, R23 ;  /* 0x000000ffff187224 */ /* 0x000fc600078e0017 */
[----:B------:R-:W-:Y:S01]  /*c1e0*/  LOP3.LUT R25, R25, 0x80000000, R9, 0xb8, !PT ;  /* 0x8000000019197812 */ /* 0x000fe200078eb809 */
[----:B------:R-:W-:Y:S05]  /*c1f0*/  BRA `(.L_x_20153) ;  /* 0x0000006000007947 */ /* 0x000fea0003800000 */
.L_x_20152:
[----:B------:R-:W0:-:S06]  /*c200*/  DSETP.GTU.AND P0, PT, R18, +INF , PT ;  /* 0x7ff000001200742a */ /* 0x000e0c0003f0c000 */
[----:B0-----:R-:W0:-:S14]  /*c210*/  DSETP.LE.AND P0, PT, R22, +INF , !P0 ;  /* 0x7ff000001600742a */ /* 0x001e1c0004703000 */
[----:B0-----:R-:W0:-:S04]  /*c220*/  @P0 DSETP.NEU.AND P2, PT, R22, +INF , PT ;  /* 0x7ff000001600042a */ /* 0x001e080003f4d000 */
[----:B------:R1:W2:-:S06]  /*c230*/  @!P0 DADD R24, R8, c[0x0][0x168] ;  /* 0x00005a0008188629 */ /* 0x00028c0000000000 */
[----:B0-----:R-:W-:Y:S02]  /*c240*/  @P0 FSEL R24, R8, RZ, P2 ;  /* 0x000000ff08180208 */ /* 0x001fe40001000000 */
[----:B------:R-:W-:Y:S02]  /*c250*/  @P0 FSEL R25, R9, -QNAN , P2 ;  /* 0xfff8000009190808 */ /* 0x000fe40001000000 */
.L_x_20153:
[----:B-12---:R-:W-:Y:S05]  /*c260*/  BSYNC B0 ;  /* 0x0000000000007941 */ /* 0x006fea0003800000 */
.L_x_20151:
        /* <DEDUP_REMOVED lines=21> */
.L_x_20150:
[----:B------:R-:W-:Y:S05]  /*c3c0*/  BSYNC B1 ;  /* 0x0000000000017941 */ /* 0x000fea0003800000 */
.L_x_20149:
        /* <DEDUP_REMOVED lines=44> */
.L_x_20176:
        /* <DEDUP_REMOVED lines=12> */
.L_x_20175:
[----:B------:R-:W-:Y:S02]  /*c750*/  IMAD.MOV.U32 R24, RZ, RZ, R27 ;  /* 0x000000ffff187224 */ /* 0x000fe400078e001b */
.L_x_20174:
[----:B------:R-:W-:Y:S05]  /*c760*/  BSYNC B2 ;  /* 0x0000000000027941 */ /* 0x000fea0003800000 */
.L_x_20173:
        /* <DEDUP_REMOVED lines=13> */
.L_x_20182:
        /* <DEDUP_REMOVED lines=33> */
.L_x_20181:
[----:B------:R-:W-:Y:S02]  /*ca50*/  IMAD.MOV.U32 R24, RZ, RZ, R28 ;  /* 0x000000ffff187224 */ /* 0x000fe400078e001c */
.L_x_20180:
[----:B------:R-:W-:Y:S05]  /*ca60*/  BSYNC B3 ;  /* 0x0000000000037941 */ /* 0x000fea0003800000 */
.L_x_20179:
[----:B------:R-:W-:-:S13]  /*ca70*/  ISETP.GE.U32.AND P0, PT, R27, 0xc, PT ;  /* 0x0000000c1b00780c */ /* 0x000fda0003f06070 */
[----:B------:R-:W-:Y:S05]  /*ca80*/  @!P0 BRA `(.L_x_20178) ;  /* 0x0000078000008947 */ /* 0x000fea0003800000 */
[----:B------:R-:W-:Y:S01]  /*ca90*/  BSSY B3, `(.L_x_20183) ;  /* 0x0000075000037945 */ /* 0x000fe20003800000 */
[----:B------:R-:W-:Y:S02]  /*caa0*/  IADD3 R24, R26, 0x10, RZ ;  /* 0x000000101a187810 */ /* 0x000fe40007ffe0ff */
.L_x_20184:
        /* <DEDUP_REMOVED lines=116> */
.L_x_20183:
[----:B------:R-:W-:Y:S02]  /*d1f0*/  IMAD.MOV.U32 R24, RZ, RZ, R26 ;  /* 0x000000ffff187224 */ /* 0x000fe400078e001a */
[----:B------:R-:W-:Y:S02]  /*d200*/  IMAD.MOV.U32 R29, RZ, RZ, R27 ;  /* 0x000000ffff1d7224 */ /* 0x000fe400078e001b */
.L_x_20178:
[----:B------:R-:W-:Y:S05]  /*d210*/  BSYNC B2 ;  /* 0x0000000000027941 */ /* 0x000fea0003800000 */
.L_x_20177:
        /* <DEDUP_REMOVED lines=20> */
.L_x_20186:
[----:B------:R-:W-:Y:S05]  /*d360*/  BSYNC B2 ;  /* 0x0000000000027941 */ /* 0x000fea0003800000 */
.L_x_20185:
[----:B------:R-:W-:Y:S02]  /*d370*/  IMAD.MOV.U32 R25, RZ, RZ, R18 ;  /* 0x000000ffff197224 */ /* 0x000fe400078e0012 */
[----:B------:R-:W-:-:S03]  /*d380*/  IMAD.MOV.U32 R24, RZ, RZ, R23 ;  /* 0x000000ffff187224 */ /* 0x000fc600078e0017 */
[----:B------:R-:W-:Y:S01]  /*d390*/  LOP3.LUT R25, R25, 0x80000000, R17, 0xb8, !PT ;  /* 0x8000000019197812 */ /* 0x000fe200078eb811 */
[----:B------:R-:W-:Y:S05]  /*d3a0*/  BRA `(.L_x_20172) ;  /* 0x0000006000007947 */ /* 0x000fea0003800000 */
.L_x_20171:
[----:B------:R-:W0:-:S06]  /*d3b0*/  DSETP.GTU.AND P0, PT, R18, +INF , PT ;  /* 0x7ff000001200742a */ /* 0x000e0c0003f0c000 */
[----:B0-----:R-:W0:-:S14]  /*d3c0*/  DSETP.LE.AND P0, PT, R22, +INF , !P0 ;  /* 0x7ff000001600742a */ /* 0x001e1c0004703000 */
[----:B0-----:R-:W0:-:S04]  /*d3d0*/  @P0 DSETP.NEU.AND P2, PT, R22, +INF , PT ;  /* 0x7ff000001600042a */ /* 0x001e080003f4d000 */
[----:B------:R1:W2:-:S06]  /*d3e0*/  @!P0 DADD R24, R16, c[0x0][0x168] ;  /* 0x00005a0010188629 */ /* 0x00028c0000000000 */
[----:B0-----:R-:W-:Y:S02]  /*d3f0*/  @P0 FSEL R24, R16, RZ, P2 ;  /* 0x000000ff10180208 */ /* 0x001fe40001000000 */
[----:B------:R-:W-:Y:S02]  /*d400*/  @P0 FSEL R25, R17, -QNAN , P2 ;  /* 0xfff8000011190808 */ /* 0x000fe40001000000 */
.L_x_20172:
[----:B-12---:R-:W-:Y:S05]  /*d410*/  BSYNC B0 ;  /* 0x0000000000007941 */ /* 0x006fea0003800000 */
.L_x_20170:
        /* <DEDUP_REMOVED lines=21> */
.L_x_20169:
[----:B------:R-:W-:Y:S05]  /*d570*/  BSYNC B1 ;  /* 0x0000000000017941 */ /* 0x000fea0003800000 */
.L_x_20168:
        /* <DEDUP_REMOVED lines=44> */
.L_x_20195:
        /* <DEDUP_REMOVED lines=12> */
.L_x_20194:
[----:B------:R-:W-:Y:S02]  /*d900*/  IMAD.MOV.U32 R24, RZ, RZ, R27 ;  /* 0x000000ffff187224 */ /* 0x000fe400078e001b */
.L_x_20193:
[----:B------:R-:W-:Y:S05]  /*d910*/  BSYNC B2 ;  /* 0x0000000000027941 */ /* 0x000fea0003800000 */
.L_x_20192:
        /* <DEDUP_REMOVED lines=13> */
.L_x_20201:
        /* <DEDUP_REMOVED lines=33> */
.L_x_20200:
[----:B------:R-:W-:Y:S02]  /*dc00*/  IMAD.MOV.U32 R24, RZ, RZ, R28 ;  /* 0x000000ffff187224 */ /* 0x000fe400078e001c */
.L_x_20199:
[----:B------:R-:W-:Y:S05]  /*dc10*/  BSYNC B3 ;  /* 0x0000000000037941 */ /* 0x000fea0003800000 */
.L_x_20198:
[----:B------:R-:W-:-:S13]  /*dc20*/  ISETP.GE.U32.AND P0, PT, R27, 0xc, PT ;  /* 0x0000000c1b00780c */ /* 0x000fda0003f06070 */
[----:B------:R-:W-:Y:S05]  /*dc30*/  @!P0 BRA `(.L_x_20197) ;  /* 0x0000078000008947 */ /* 0x000fea0003800000 */
[----:B------:R-:W-:Y:S01]  /*dc40*/  BSSY B3, `(.L_x_20202) ;  /* 0x0000075000037945 */ /* 0x000fe20003800000 */
[----:B------:R-:W-:Y:S02]  /*dc50*/  IADD3 R24, R26, 0x10, RZ ;  /* 0x000000101a187810 */ /* 0x000fe40007ffe0ff */
.L_x_20203:
        /* <DEDUP_REMOVED lines=116> */
.L_x_20202:
[----:B------:R-:W-:Y:S02]  /*e3a0*/  IMAD.MOV.U32 R24, RZ, RZ, R26 ;  /* 0x000000ffff187224 */ /* 0x000fe400078e001a */
[----:B------:R-:W-:Y:S02]  /*e3b0*/  IMAD.MOV.U32 R29, RZ, RZ, R27 ;  /* 0x000000ffff1d7224 */ /* 0x000fe400078e001b */
.L_x_20197:
[----:B------:R-:W-:Y:S05]  /*e3c0*/  BSYNC B2 ;  /* 0x0000000000027941 */ /* 0x000fea0003800000 */
.L_x_20196:
        /* <DEDUP_REMOVED lines=20> */
.L_x_20205:
[----:B------:R-:W-:Y:S05]  /*e510*/  BSYNC B2 ;  /* 0x0000000000027941 */ /* 0x000fea0003800000 */
.L_x_20204:
[----:B------:R-:W-:Y:S02]  /*e520*/  IMAD.MOV.U32 R25, RZ, RZ, R18 ;  /* 0x000000ffff197224 */ /* 0x000fe400078e0012 */
[----:B------:R-:W-:-:S03]  /*e530*/  IMAD.MOV.U32 R24, RZ, RZ, R23 ;  /* 0x000000ffff187224 */ /* 0x000fc600078e0017 */
[----:B------:R-:W-:Y:S01]  /*e540*/  LOP3.LUT R25, R25, 0x80000000, R15, 0xb8, !PT ;  /* 0x8000000019197812 */ /* 0x000fe200078eb80f */
[----:B------:R-:W-:Y:S05]  /*e550*/  BRA `(.L_x_20191) ;  /* 0x0000006000007947 */ /* 0x000fea0003800000 */
.L_x_20190:
[----:B------:R-:W0:-:S06]  /*e560*/  DSETP.GTU.AND P0, PT, R18, +INF , PT ;  /* 0x7ff000001200742a */ /* 0x000e0c0003f0c000 */
[----:B0-----:R-:W0:-:S14]  /*e570*/  DSETP.LE.AND P0, PT, R22, +INF , !P0 ;  /* 0x7ff000001600742a */ /* 0x001e1c0004703000 */
[----:B0-----:R-:W0:-:S04]  /*e580*/  @P0 DSETP.NEU.AND P2, PT, R22, +INF , PT ;  /* 0x7ff000001600042a */ /* 0x001e080003f4d000 */
[----:B------:R1:W2:-:S06]  /*e590*/  @!P0 DADD R24, R14, c[0x0][0x168] ;  /* 0x00005a000e188629 */ /* 0x00028c0000000000 */
[----:B0-----:R-:W-:Y:S02]  /*e5a0*/  @P0 FSEL R24, R14, RZ, P2 ;  /* 0x000000ff0e180208 */ /* 0x001fe40001000000 */
[----:B------:R-:W-:Y:S02]  /*e5b0*/  @P0 FSEL R25, R15, -QNAN , P2 ;  /* 0xfff800000f190808 */ /* 0x000fe40001000000 */
.L_x_20191:
[----:B-12---:R-:W-:Y:S05]  /*e5c0*/  BSYNC B0 ;  /* 0x0000000000007941 */ /* 0x006fea0003800000 */
.L_x_20189:
        /* <DEDUP_REMOVED lines=21> */
.L_x_20188:
[----:B------:R-:W-:Y:S05]  /*e720*/  BSYNC B1 ;  /* 0x0000000000017941 */ /* 0x000fea0003800000 */
.L_x_20187:
        /* <DEDUP_REMOVED lines=44> */
.L_x_20214:
        /* <DEDUP_REMOVED lines=12> */
.L_x_20213:
[----:B------:R-:W-:Y:S02]  /*eab0*/  IMAD.MOV.U32 R24, RZ, RZ, R27 ;  /* 0x000000ffff187224 */ /* 0x000fe400078e001b */
.L_x_20212:
[----:B------:R-:W-:Y:S05]  /*eac0*/  BSYNC B2 ;  /* 0x0000000000027941 */ /* 0x000fea0003800000 */
.L_x_20211:
        /* <DEDUP_REMOVED lines=13> */
.L_x_20220:
        /* <DEDUP_REMOVED lines=33> */
.L_x_20219:
[----:B------:R-:W-:Y:S02]  /*edb0*/  IMAD.MOV.U32 R24, RZ, RZ, R28 ;  /* 0x000000ffff187224 */ /* 0x000fe400078e001c */
.L_x_20218:
[----:B------:R-:W-:Y:S05]  /*edc0*/  BSYNC B3 ;  /* 0x0000000000037941 */ /* 0x000fea0003800000 */
.L_x_20217:
[----:B------:R-:W-:-:S13]  /*edd0*/  ISETP.GE.U32.AND P0, PT, R27, 0xc, PT ;  /* 0x0000000c1b00780c */ /* 0x000fda0003f06070 */
[----:B------:R-:W-:Y:S05]  /*ede0*/  @!P0 BRA `(.L_x_20216) ;  /* 0x0000078000008947 */ /* 0x000fea0003800000 */
[----:B------:R-:W-:Y:S01]  /*edf0*/  BSSY B3, `(.L_x_20221) ;  /* 0x0000075000037945 */ /* 0x000fe20003800000 */
[----:B------:R-:W-:Y:S02]  /*ee00*/  IADD3 R24, R26, 0x10, RZ ;  /* 0x000000101a187810 */ /* 0x000fe40007ffe0ff */
.L_x_20222:
        /* <DEDUP_REMOVED lines=116> */
.L_x_20221:
[----:B------:R-:W-:Y:S02]  /*f550*/  IMAD.MOV.U32 R24, RZ, RZ, R26 ;  /* 0x000000ffff187224 */ /* 0x000fe400078e001a */
[----:B------:R-:W-:Y:S02]  /*f560*/  IMAD.MOV.U32 R29, RZ, RZ, R27 ;  /* 0x000000ffff1d7224 */ /* 0x000fe400078e001b */
.L_x_20216:
[----:B------:R-:W-:Y:S05]  /*f570*/  BSYNC B2 ;  /* 0x0000000000027941 */ /* 0x000fea0003800000 */
.L_x_20215:
        /* <DEDUP_REMOVED lines=20> */
.L_x_20224:
[----:B------:R-:W-:Y:S05]  /*f6c0*/  BSYNC B2 ;  /* 0x0000000000027941 */ /* 0x000fea0003800000 */
.L_x_20223:
[----:B------:R-:W-:Y:S02]  /*f6d0*/  IMAD.MOV.U32 R25, RZ, RZ, R18 ;  /* 0x000000ffff197224 */ /* 0x000fe400078e0012 */
[----:B------:R-:W-:-:S03]  /*f6e0*/  IMAD.MOV.U32 R24, RZ, RZ, R23 ;  /* 0x000000ffff187224 */ /* 0x000fc600078e0017 */
[----:B------:R-:W-:Y:S01]  /*f6f0*/  LOP3.LUT R25, R25, 0x80000000, R13, 0xb8, !PT ;  /* 0x8000000019197812 */ /* 0x000fe200078eb80d */
[----:B------:R-:W-:Y:S05]  /*f700*/  BRA `(.L_x_20210) ;  /* 0x0000006000007947 */ /* 0x000fea0003800000 */
.L_x_20209:
[----:B------:R-:W0:-:S06]  /*f710*/  DSETP.GTU.AND P0, PT, R18, +INF , PT ;  /* 0x7ff000001200742a */ /* 0x000e0c0003f0c000 */
[----:B0-----:R-:W0:-:S14]  /*f720*/  DSETP.LE.AND P0, PT, R22, +INF , !P0 ;  /* 0x7ff000001600742a */ /* 0x001e1c0004703000 */
[----:B0-----:R-:W0:-:S04]  /*f730*/  @P0 DSETP.NEU.AND P2, PT, R22, +INF , PT ;  /* 0x7ff000001600042a */ /* 0x001e080003f4d000 */
[----:B------:R1:W2:-:S06]  /*f740*/  @!P0 DADD R24, R12, c[0x0][0x168] ;  /* 0x00005a000c188629 */ /* 0x00028c0000000000 */
[----:B0-----:R-:W-:Y:S02]  /*f750*/  @P0 FSEL R24, R12, RZ, P2 ;  /* 0x000000ff0c180208 */ /* 0x001fe40001000000 */
[----:B------:R-:W-:Y:S02]  /*f760*/  @P0 FSEL R25, R13, -QNAN , P2 ;  /* 0xfff800000d190808 */ /* 0x000fe40001000000 */
.L_x_20210:
[----:B-12---:R-:W-:Y:S05]  /*f770*/  BSYNC B0 ;  /* 0x0000000000007941 */ /* 0x006fea0003800000 */
.L_x_20208:
        /* <DEDUP_REMOVED lines=21> */
.L_x_20207:
[----:B------:R-:W-:Y:S05]  /*f8d0*/  BSYNC B1 ;  /* 0x0000000000017941 */ /* 0x000fea0003800000 */
.L_x_20206:
        /* <DEDUP_REMOVED lines=44> */
.L_x_20233:
        /* <DEDUP_REMOVED lines=12> */
.L_x_20232:
[----:B------:R-:W-:Y:S02]  /*fc60*/  IMAD.MOV.U32 R24, RZ, RZ, R27 ;  /* 0x000000ffff187224 */ /* 0x000fe400078e001b */
.L_x_20231:
[----:B------:R-:W-:Y:S05]  /*fc70*/  BSYNC B2 ;  /* 0x0000000000027941 */ /* 0x000fea0003800000 */
.L_x_20230:
        /* <DEDUP_REMOVED lines=13> */
.L_x_20239:
        /* <DEDUP_REMOVED lines=33> */
.L_x_20238:
[----:B------:R-:W-:Y:S02]  /*ff60*/  IMAD.MOV.U32 R24, RZ, RZ, R28 ;  /* 0x000000ffff187224 */ /* 0x000fe400078e001c */
.L_x_20237:
[----:B------:R-:W-:Y:S05]  /*ff70*/  BSYNC B3 ;  /* 0x0000000000037941 */ /* 0x000fea0003800000 */
.L_x_20236:
[----:B------:R-:W-:-:S13]  /*ff80*/  ISETP.GE.U32.AND P0, PT, R27, 0xc, PT ;  /* 0x0000000c1b00780c */ /* 0x000fda0003f06070 */
[----:B------:R-:W-:Y:S05]  /*ff90*/  @!P0 BRA `(.L_x_20235) ;  /* 0x0000078000008947 */ /* 0x000fea0003800000 */
[----:B------:R-:W-:Y:S01]  /*ffa0*/  BSSY B3, `(.L_x_20240) ;  /* 0x0000075000037945 */ /* 0x000fe20003800000 */
[----:B------:R-:W-:Y:S02]  /*ffb0*/  IADD3 R24, R26, 0x10, RZ ;  /* 0x000000101a187810 */ /* 0x000fe40007ffe0ff */
.L_x_20241:
        /* <DEDUP_REMOVED lines=116> */
.L_x_20240:
[----:B------:R-:W-:Y:S02]  /*10700*/  IMAD.MOV.U32 R24, RZ, RZ, R26 ;  /* 0x000000ffff187224 */ /* 0x000fe400078e001a */
[----:B------:R-:W-:Y:S02]  /*10710*/  IMAD.MOV.U32 R29, RZ, RZ, R27 ;  /* 0x000000ffff1d7224 */ /* 0x000fe400078e001b */
.L_x_20235:
[----:B------:R-:W-:Y:S05]  /*10720*/  BSYNC B2 ;  /* 0x0000000000027941 */ /* 0x000fea0003800000 */
.L_x_20234:
        /* <DEDUP_REMOVED lines=20> */
.L_x_20243:
[----:B------:R-:W-:Y:S05]  /*10870*/  BSYNC B2 ;  /* 0x0000000000027941 */ /* 0x000fea0003800000 */
.L_x_20242:
[----:B------:R-:W-:Y:S02]  /*10880*/  IMAD.MOV.U32 R25, RZ, RZ, R18 ;  /* 0x000000ffff197224 */ /* 0x000fe400078e0012 */
[----:B------:R-:W-:-:S03]  /*10890*/  IMAD.MOV.U32 R24, RZ, RZ, R23 ;  /* 0x000000ffff187224 */ /* 0x000fc600078e0017 */
[----:B------:R-:W-:Y:S01]  /*108a0*/  LOP3.LUT R25, R25, 0x80000000, R11, 0xb8, !PT ;  /* 0x8000000019197812 */ /* 0x000fe200078eb80b */
[----:B------:R-:W-:Y:S05]  /*108b0*/  BRA `(.L_x_20229) ;  /* 0x0000006000007947 */ /* 0x000fea0003800000 */
.L_x_20228:
[----:B------:R-:W0:-:S06]  /*108c0*/  DSETP.GTU.AND P0, PT, R18, +INF , PT ;  /* 0x7ff000001200742a */ /* 0x000e0c0003f0c000 */
[----:B0-----:R-:W0:-:S14]  /*108d0*/  DSETP.LE.AND P0, PT, R22, +INF , !P0 ;  /* 0x7ff000001600742a */ /* 0x001e1c0004703000 */
[----:B0-----:R-:W0:-:S04]  /*108e0*/  @P0 DSETP.NEU.AND P2, PT, R22, +INF , PT ;  /* 0x7ff000001600042a */ /* 0x001e080003f4d000 */
[----:B------:R1:W2:-:S06]  /*108f0*/  @!P0 DADD R24, R10, c[0x0][0x168] ;  /* 0x00005a000a188629 */ /* 0x00028c0000000000 */
[----:B0-----:R-:W-:Y:S02]  /*10900*/  @P0 FSEL R24, R10, RZ, P2 ;  /* 0x000000ff0a180208 */ /* 0x001fe40001000000 */
[----:B------:R-:W-:Y:S02]  /*10910*/  @P0 FSEL R25, R11, -QNAN , P2 ;  /* 0xfff800000b190808 */ /* 0x000fe40001000000 */
.L_x_20229:
[----:B-12---:R-:W-:Y:S05]  /*10920*/  BSYNC B0 ;  /* 0x0000000000007941 */ /* 0x006fea0003800000 */
.L_x_20227:
        /* <DEDUP_REMOVED lines=21> */
.L_x_20226:
[----:B------:R-:W-:Y:S05]  /*10a80*/  BSYNC B1 ;  /* 0x0000000000017941 */ /* 0x000fea0003800000 */
.L_x_20225:
        /* <DEDUP_REMOVED lines=44> */
.L_x_20252:
        /* <DEDUP_REMOVED lines=12> */
.L_x_20251:
[----:B------:R-:W-:Y:S02]  /*10e10*/  IMAD.MOV.U32 R24, RZ, RZ, R27 ;  /* 0x000000ffff187224 */ /* 0x000fe400078e001b */
.L_x_20250:
[----:B------:R-:W-:Y:S05]  /*10e20*/  BSYNC B2 ;  /* 0x0000000000027941 */ /* 0x000fea0003800000 */
.L_x_20249:
        /* <DEDUP_REMOVED lines=13> */
.L_x_20258:
        /* <DEDUP_REMOVED lines=33> */
.L_x_20257:
[----:B------:R-:W-:Y:S02]  /*11110*/  IMAD.MOV.U32 R24, RZ, RZ, R28 ;  /* 0x000000ffff187224 */ /* 0x000fe400078e001c */
.L_x_20256:
[----:B------:R-:W-:Y:S05]  /*11120*/  BSYNC B3 ;  /* 0x0000000000037941 */ /* 0x000fea0003800000 */
.L_x_20255:
[----:B------:R-:W-:-:S13]  /*11130*/  ISETP.GE.U32.AND P0, PT, R27, 0xc, PT ;  /* 0x0000000c1b00780c */ /* 0x000fda0003f06070 */
[----:B------:R-:W-:Y:S05]  /*11140*/  @!P0 BRA `(.L_x_20254) ;  /* 0x0000078000008947 */ /* 0x000fea0003800000 */
[----:B------:R-:W-:Y:S01]  /*11150*/  BSSY B3, `(.L_x_20259) ;  /* 0x0000075000037945 */ /* 0x000fe20003800000 */
[----:B------:R-:W-:Y:S02]  /*11160*/  IADD3 R24, R26, 0x10, RZ ;  /* 0x000000101a187810 */ /* 0x000fe40007ffe0ff */
.L_x_20260:
        /* <DEDUP_REMOVED lines=116> */
.L_x_20259:
[----:B------:R-:W-:Y:S02]  /*118b0*/  IMAD.MOV.U32 R24, RZ, RZ, R26 ;  /* 0x000000ffff187224 */ /* 0x000fe400078e001a */
[----:B------:R-:W-:Y:S02]  /*118c0*/  IMAD.MOV.U32 R29, RZ, RZ, R27 ;  /* 0x000000ffff1d7224 */ /* 0x000fe400078e001b */
.L_x_20254:
[----:B------:R-:W-:Y:S05]  /*118d0*/  BSYNC B2 ;  /* 0x0000000000027941 */ /* 0x000fea0003800000 */
.L_x_20253:
        /* <DEDUP_REMOVED lines=20> */
.L_x_20262:
[----:B------:R-:W-:Y:S05]  /*11a20*/  BSYNC B2 ;  /* 0x0000000000027941 */ /* 0x000fea0003800000 */
.L_x_20261:
[----:B------:R-:W-:Y:S02]  /*11a30*/  IMAD.MOV.U32 R25, RZ, RZ, R18 ;  /* 0x000000ffff197224 */ /* 0x000fe400078e0012 */
[----:B------:R-:W-:-:S03]  /*11a40*/  IMAD.MOV.U32 R24, RZ, RZ, R23 ;  /* 0x000000ffff187224 */ /* 0x000fc600078e0017 */
[----:B------:R-:W-:Y:S01]  /*11a50*/  LOP3.LUT R25, R25, 0x80000000, R5, 0xb8, !PT ;  /* 0x8000000019197812 */ /* 0x000fe200078eb805 */
[----:B------:R-:W-:Y:S05]  /*11a60*/  BRA `(.L_x_20248) ;  /* 0x0000006000007947 */ /* 0x000fea0003800000 */
.L_x_20247:
[----:B------:R-:W0:-:S06]  /*11a70*/  DSETP.GTU.AND P0, PT, R18, +INF , PT ;  /* 0x7ff000001200742a */ /* 0x000e0c0003f0c000 */
[----:B0-----:R-:W0:-:S14]  /*11a80*/  DSETP.LE.AND P0, PT, R22, +INF , !P0 ;  /* 0x7ff000001600742a */ /* 0x001e1c0004703000 */
[----:B0-----:R-:W0:-:S04]  /*11a90*/  @P0 DSETP.NEU.AND P2, PT, R22, +INF , PT ;  /* 0x7ff000001600042a */ /* 0x001e080003f4d000 */
[----:B------:R1:W2:-:S06]  /*11aa0*/  @!P0 DADD R24, R4, c[0x0][0x168] ;  /* 0x00005a0004188629 */ /* 0x00028c0000000000 */
[----:B0-----:R-:W-:Y:S02]  /*11ab0*/  @P0 FSEL R24, R4, RZ, P2 ;  /* 0x000000ff04180208 */ /* 0x001fe40001000000 */
[----:B------:R-:W-:Y:S02]  /*11ac0*/  @P0 FSEL R25, R5, -QNAN , P2 ;  /* 0xfff8000005190808 */ /* 0x000fe40001000000 */
.L_x_20248:
[----:B-12---:R-:W-:Y:S05]  /*11ad0*/  BSYNC B0 ;  /* 0x0000000000007941 */ /* 0x006fea0003800000 */
.L_x_20246:
        /* <DEDUP_REMOVED lines=21> */
.L_x_20245:
[----:B------:R-:W-:Y:S05]  /*11c30*/  BSYNC B1 ;  /* 0x0000000000017941 */ /* 0x000fea0003800000 */
.L_x_20244:
[----:B------:R-:W-:Y:S01]  /*11c40*/  @!P1 IADD3 R18, R0, UR6, RZ ;  /* 0x0000000600129c10 */ /* 0x000fe2000fffe0ff */
[----:B------:R-:W-:Y:S01]  /*11c50*/  @!P1 IMAD.MOV.U32 R19, RZ, RZ, 0x8 ;  /* 0x00000008ff139424 */ /* 0x000fe200078e00ff */
[----:B------:R-:W-:Y:S01]  /*11c60*/  BSSY B0, `(.L_x_20263) ;  /* 0x0000030000007945 */ /* 0x000fe20003800000 */
[----:B------:R-:W-:Y:S01]  /*11c70*/  @!P1 IMAD.MOV.U32 R0, RZ, RZ, R20 ;  /* 0x000000ffff009224 */ /* 0x000fe200078e0014 */
[----:B------:R-:W-:Y:S01]  /*11c80*/  BSSY B1, `(.L_x_20264) ;  /* 0x0000027000017945 */ /* 0x000fe20003800000 */
[----:B------:R-:W-:-:S03]  /*11c90*/  @!P1 IMAD.WIDE.U32 R18, R18, R19, c[0x0][0x180] ;  /* 0x0000600012129625 */ /* 0x000fc600078e0013 */
[----:B------:R-:W-:Y:S02]  /*11ca0*/  ISETP.GE.AND P0, PT, R0, UR4, PT ;  /* 0x0000000400007c0c */ /* 0x000fe4000bf06270 */
[----:B-----5:R0:W-:Y:S11]  /*11cb0*/  @!P1 STG.E.64 [R18.64], R2 ;  /* 0x0000000212009986 */ /* 0x0201f6000c101b08 */
[----:B------:R-:W-:Y:S05]  /*11cc0*/  @P0 BRA `(.L_x_20265) ;  /* 0x000000c000000947 */ /* 0x000fea0003800000 */
[C---:B0-----:R-:W-:Y:S01]  /*11cd0*/  IADD3 R2, R0.reuse, UR6, RZ ;  /* 0x0000000600027c10 */ /* 0x041fe2000fffe0ff */
[----:B------:R-:W-:Y:S01]  /*11ce0*/  IMAD.MOV.U32 R3, RZ, RZ, 0x8 ;  /* 0x00000008ff037424 */ /* 0x000fe200078e00ff */
[----:B------:R-:W-:-:S03]  /*11cf0*/  IADD3 R0, R0, 0x80, RZ ;  /* 0x0000008000007810 */ /* 0x000fc60007ffe0ff */
[----:B------:R-:W-:Y:S01]  /*11d00*/  IMAD.WIDE.U32 R2, R2, R3, c[0x0][0x180] ;  /* 0x0000600002027625 */ /* 0x000fe200078e0003 */
[----:B------:R-:W-:-:S04]  /*11d10*/  ISETP.GE.AND P0, PT, R0, UR4, PT ;  /* 0x0000000400007c0c */ /* 0x000fc8000bf06270 */
[----:B------:R0:W-:Y:S09]  /*11d20*/  STG.E.64 [R2.64], R6 ;  /* 0x0000000602007986 */ /* 0x0001f2000c101b08 */
[----:B------:R-:W-:Y:S05]  /*11d30*/  @P0 BRA `(.L_x_20266) ;  /* 0x000000c000000947 */ /* 0x000fea0003800000 */
[C---:B0-----:R-:W-:Y:S01]  /*11d40*/  IADD3 R2, R0.reuse, UR6, RZ ;  /* 0x0000000600027c10 */ /* 0x041fe2000fffe0ff */
[----:B------:R-:W-:Y:S01]  /*11d50*/  IMAD.MOV.U32 R3, RZ, RZ, 0x8 ;  /* 0x00000008ff037424 */ /* 0x000fe200078e00ff */
[----:B------:R-:W-:-:S03]  /*11d60*/  IADD3 R0, R0, 0x80, RZ ;  /* 0x0000008000007810 */ /* 0x000fc60007ffe0ff */
[----:B------:R-:W-:-:S05]  /*11d70*/  IMAD.WIDE.U32 R2, R2, R3, c[0x0][0x180] ;  /* 0x0000600002027625 */ /* 0x000fca00078e0003 */
[----:B------:R0:W-:Y:S02]  /*11d80*/  STG.E.64 [R2.64], R8 ;  /* 0x0000000802007986 */ /* 0x0001e4000c101b08 */
.L_x_20265:
[----:B------:R-:W-:-:S13]  /*11d90*/  ISETP.GE.AND P0, PT, R0, UR4, PT ;  /* 0x0000000400007c0c */ /* 0x000fda000bf06270 */
[----:B------:R-:W-:Y:S05]  /*11da0*/  @P0 BRA `(.L_x_20267) ;  /* 0x000000c000000947 */ /* 0x000fea0003800000 */
[C---:B0-----:R-:W-:Y:S01]  /*11db0*/  IADD3 R2, R0.reuse, UR6, RZ ;  /* 0x0000000600027c10 */ /* 0x041fe2000fffe0ff */
[----:B------:R-:W-:Y:S01]  /*11dc0*/  IMAD.MOV.U32 R3, RZ, RZ, 0x8 ;  /* 0x00000008ff037424 */ /* 0x000fe200078e00ff */
[----:B------:R-:W-:-:S03]  /*11dd0*/  IADD3 R0, R0, 0x80, RZ ;  /* 0x0000008000007810 */ /* 0x000fc60007ffe0ff */
[----:B------:R-:W-:-:S05]  /*11de0*/  IMAD.WIDE.U32 R2, R2, R3, c[0x0][0x180] ;  /* 0x0000600002027625 */ /* 0x000fca00078e0003 */
[----:B------:R0:W-:Y:S02]  /*11df0*/  STG.E.64 [R2.64], R16 ;  /* 0x0000001002007986 */ /* 0x0001e4000c101b08 */
.L_x_20266:
[----:B------:R-:W-:-:S13]  /*11e00*/  ISETP.GE.AND P0, PT, R0, UR4, PT ;  /* 0x0000000400007c0c */ /* 0x000fda000bf06270 */
[----:B------:R-:W-:Y:S05]  /*11e10*/  @P0 BRA `(.L_x_20268) ;  /* 0x000000d000000947 */ /* 0x000fea0003800000 */
[C---:B0-----:R-:W-:Y:S01]  /*11e20*/  IADD3 R2, R0.reuse, UR6, RZ ;  /* 0x0000000600027c10 */ /* 0x041fe2000fffe0ff */
[----:B------:R-:W-:Y:S01]  /*11e30*/  IMAD.MOV.U32 R3, RZ, RZ, 0x8 ;  /* 0x00000008ff037424 */ /* 0x000fe200078e00ff */
[----:B------:R-:W-:-:S03]  /*11e40*/  IADD3 R0, R0, 0x80, RZ ;  /* 0x0000008000007810 */ /* 0x000fc60007ffe0ff */
[----:B------:R-:W-:-:S05]  /*11e50*/  IMAD.WIDE.U32 R2, R2, R3, c[0x0][0x180] ;  /* 0x0000600002027625 */ /* 0x000fca00078e0003 */
[----:B------:R0:W-:Y:S02]  /*11e60*/  STG.E.64 [R2.64], R14 ;  /* 0x0000000e02007986 */ /* 0x0001e4000c101b08 */
.L_x_20267:
[----:B------:R-:W-:-:S13]  /*11e70*/  ISETP.GE.AND P0, PT, R0, UR4, PT ;  /* 0x0000000400007c0c */ /* 0x000fda000bf06270 */
[----:B------:R-:W-:Y:S01]  /*11e80*/  @P0 BREAK B1 ;  /* 0x0000000000010942 */ /* 0x000fe20003800000 */
[----:B------:R-:W-:Y:S05]  /*11e90*/  @P0 BRA `(.L_x_20269) ;  /* 0x000000c000000947 */ /* 0x000fea0003800000 */
[C---:B0-----:R-:W-:Y:S01]  /*11ea0*/  IADD3 R2, R0.reuse, UR6, RZ ;  /* 0x0000000600027c10 */ /* 0x041fe2000fffe0ff */
[----:B------:R-:W-:Y:S01]  /*11eb0*/  IMAD.MOV.U32 R3, RZ, RZ, 0x8 ;  /* 0x00000008ff037424 */ /* 0x000fe200078e00ff */
[----:B------:R-:W-:-:S03]  /*11ec0*/  IADD3 R0, R0, 0x80, RZ ;  /* 0x0000008000007810 */ /* 0x000fc60007ffe0ff */
[----:B------:R-:W-:-:S05]  /*11ed0*/  IMAD.WIDE.U32 R2, R2, R3, c[0x0][0x180] ;  /* 0x0000600002027625 */ /* 0x000fca00078e0003 */
[----:B------:R0:W-:Y:S02]  /*11ee0*/  STG.E.64 [R2.64], R12 ;  /* 0x0000000c02007986 */ /* 0x0001e4000c101b08 */
.L_x_20268:
[----:B------:R-:W-:Y:S05]  /*11ef0*/  BSYNC B1 ;  /* 0x0000000000017941 */ /* 0x000fea0003800000 */
.L_x_20264:
[----:B------:R-:W-:-:S13]  /*11f00*/  ISETP.GE.AND P0, PT, R0, UR4, PT ;  /* 0x0000000400007c0c */ /* 0x000fda000bf06270 */
[C---:B0-----:R-:W-:Y:S01]  /*11f10*/  @!P0 IADD3 R2, R0.reuse, UR6, RZ ;  /* 0x0000000600028c10 */ /* 0x041fe2000fffe0ff */
[----:B------:R-:W-:Y:S01]  /*11f20*/  @!P0 IMAD.MOV.U32 R3, RZ, RZ, 0x8 ;  /* 0x00000008ff038424 */ /* 0x000fe200078e00ff */
[----:B------:R-:W-:-:S03]  /*11f30*/  @!P0 IADD3 R0, R0, 0x80, RZ ;  /* 0x0000008000008810 */ /* 0x000fc60007ffe0ff */
[----:B------:R-:W-:-:S05]  /*11f40*/  @!P0 IMAD.WIDE.U32 R2, R2, R3, c[0x0][0x180] ;  /* 0x0000600002028625 */ /* 0x000fca00078e0003 */
[----:B------:R0:W-:Y:S02]  /*11f50*/  @!P0 STG.E.64 [R2.64], R10 ;  /* 0x0000000a02008986 */ /* 0x0001e4000c101b08 */
.L_x_20269:
[----:B------:R-:W-:Y:S05]  /*11f60*/  BSYNC B0 ;  /* 0x0000000000007941 */ /* 0x000fea0003800000 */
.L_x_20263:
[----:B------:R-:W-:Y:S01]  /*11f70*/  WARPSYNC 0xffffffff ;  /* 0xffffffff00007948 */ /* 0x000fe20003800000 */
[----:B------:R-:W-:-:S13]  /*11f80*/  ISETP.GE.AND P0, PT, R0, UR4, PT ;  /* 0x0000000400007c0c */ /* 0x000fda000bf06270 */
[----:B------:R-:W-:Y:S05]  /*11f90*/  @P0 EXIT ;  /* 0x000000000000094d */ /* 0x000fea0003800000 */
[----:B0-----:R-:W-:Y:S01]  /*11fa0*/  IADD3 R2, R0, UR6, RZ ;  /* 0x0000000600027c10 */ /* 0x001fe2000fffe0ff */
[----:B------:R-:W-:-:S04]  /*11fb0*/  IMAD.MOV.U32 R3, RZ, RZ, 0x8 ;  /* 0x00000008ff037424 */ /* 0x000fc800078e00ff */
[----:B------:R-:W-:-:S05]  /*11fc0*/  IMAD.WIDE.U32 R2, R2, R3, c[0x0][0x180] ;  /* 0x0000600002027625 */ /* 0x000fca00078e0003 */
[----:B------:R-:W-:Y:S01]  /*11fd0*/  STG.E.64 [R2.64], R4 ;  /* 0x0000000402007986 */ /* 0x000fe2000c101b08 */
[----:B------:R-:W-:Y:S05]  /*11fe0*/  EXIT ;  /* 0x000000000000794d */ /* 0x000fea0003800000 */
.L_x_20270:
        /* <DEDUP_REMOVED lines=9> */
.L_x_32651:


//--------------------- .text._ZN2at6native29vectorized_elementwise_kernelILi4EZZZNS0_15binary_internal21div_floor_kernel_cudaERNS_18TensorIteratorBaseEENKUlvE0_clEvENKUlvE_clEvEUldE_St5arrayIPcLm2EEEEviT0_T1_ --------------------------
	.section	.text._ZN2at6native29vectorized_elementwise_kernelILi4EZZZNS0_15binary_internal21div_floor_kernel_cudaERNS_18TensorIteratorBaseEENKUlvE0_clEvENKUlvE_clEvEUldE_St5arrayIPcLm2EEEEviT0_T1_,"ax",@progbits
	.sectioninfo	@"SHI_REGISTERS=34"
	.align	128
        .global         _ZN2at6native29vectorized_elementwise_kernelILi4EZZZNS0_15binary_internal21div_floor_kernel_cudaERNS_18TensorIteratorBaseEENKUlvE0_clEvENKUlvE_clEvEUldE_St5arrayIPcLm2EEEEviT0_T1_
        .type           _ZN2at6native29vectorized_elementwise_kernelILi4EZZZNS0_15binary_internal21div_floor_kernel_cudaERNS_18TensorIteratorBaseEENKUlvE0_clEvENKUlvE_clEvEUldE_St5arrayIPcLm2EEEEviT0_T1_,@function
        .size           _ZN2at6native29vectorized_elementwise_kernelILi4EZZZNS0_15binary_internal21div_floor_kernel_cudaERNS_18TensorIteratorBaseEENKUlvE0_clEvENKUlvE_clEvEUldE_St5arrayIPcLm2EEEEviT0_T1_,(.L_x_32652 - _ZN2at6native29vectorized_elementwise_kernelILi4EZZZNS0_15binary_internal21div_floor_kernel_cudaERNS_18TensorIteratorBaseEENKUlvE0_clEvENKUlvE_clEvEUldE_St5arrayIPcLm2EEEEviT0_T1_)
        .other          _ZN2at6native29vectorized_elementwise_kernelILi4EZZZNS0_15binary_internal21div_floor_kernel_cudaERNS_18TensorIteratorBaseEENKUlvE0_clEvENKUlvE_clEvEUldE_St5arrayIPcLm2EEEEviT0_T1_,@"STO_CUDA_ENTRY STV_DEFAULT"
_ZN2at6native29vectorized_elementwise_kernelILi4EZZZNS0_15binary_internal21div_floor_kernel_cudaERNS_18TensorIteratorBaseEENKUlvE0_clEvENKUlvE_clEvEUldE_St5arrayIPcLm2EEEEviT0_T1_:
.text._ZN2at6native29vectorized_elementwise_kernelILi4EZZZNS0_15binary_internal21div_floor_kernel_cudaERNS_18TensorIteratorBaseEENKUlvE0_clEvENKUlvE_clEvEUldE_St5arrayIPcLm2EEEEviT0_T1_:
        /* <DEDUP_REMOVED lines=61> */
.L_x_20278:
        /* <DEDUP_REMOVED lines=12> */
.L_x_20277:
[----:B------:R-:W-:Y:S02]  /*0490*/  IMAD.MOV.U32 R26, RZ, RZ, R29 ;  /* 0x000000ffff1a7224 */ /* 0x000fe400078e001d */
.L_x_20276:
[----:B------:R-:W-:Y:S05]  /*04a0*/  BSYNC B1 ;  /* 0x0000000000017941 */ /* 0x000fea0003800000 */
.L_x_20275:
        /* <DEDUP_REMOVED lines=13> */
.L_x_20284:
        /* <DEDUP_REMOVED lines=33> */
.L_x_20283:
[----:B------:R-:W-:Y:S02]  /*0790*/  IMAD.MOV.U32 R26, RZ, RZ, R29 ;  /* 0x000000ffff1a7224 */ /* 0x000fe400078e001d */
[----:B------:R-:W-:Y:S02]  /*07a0*/  IMAD.MOV.U32 R31, RZ, RZ, R30 ;  /* 0x000000ffff1f7224 */ /* 0x000fe400078e001e */
.L_x_20282:
[----:B------:R-:W-:Y:S05]  /*07b0*/  BSYNC B2 ;  /* 0x0000000000027941 */ /* 0x000fea0003800000 */
.L_x_20281:
[----:B------:R-:W-:-:S13]  /*07c0*/  ISETP.GE.U32.AND P1, PT, R27, 0xc, PT ;  /* 0x0000000c1b00780c */ /* 0x000fda0003f26070 */
[----:B------:R-:W-:Y:S05]  /*07d0*/  @!P1 BRA `(.L_x_20280) ;  /* 0x0000077000009947 */ /* 0x000fea0003800000 */
[----:B------:R-:W-:Y:S01]  /*07e0*/  BSSY B2, `(.L_x_20285) ;  /* 0x0000075000027945 */ /* 0x000fe20003800000 */
[----:B------:R-:W-:Y:S02]  /*07f0*/  IADD3 R25, R25, 0x10, RZ ;  /* 0x0000001019197810 */ /* 0x000fe40007ffe0ff */
.L_x_20286:
        /* <DEDUP_REMOVED lines=116> */
.L_x_20285:
[----:B------:R-:W-:Y:S02]  /*0f40*/  IMAD.MOV.U32 R31, RZ, RZ, R27 ;  /* 0x000000ffff1f7224 */ /* 0x000fe400078e001b */
.L_x_20280:
[----:B------:R-:W-:Y:S05]  /*0f50*/  BSYNC B1 ;  /* 0x0000000000017941 */ /* 0x000fea0003800000 */
.L_x_20279:
        /* <DEDUP_REMOVED lines=19> */
.L_x_20288:
[----:B------:R-:W-:Y:S05]  /*1090*/  BSYNC B1 ;  /* 0x0000000000017941 */ /* 0x000fea0003800000 */
.L_x_20287:
[----:B------:R-:W-:Y:S02]  /*10a0*/  IMAD.MOV.U32 R21, RZ, RZ, R25 ;  /* 0x000000ffff157224 */ /* 0x000fe400078e0019 */
[----:B------:R-:W-:-:S03]  /*10b0*/  IMAD.MOV.U32 R20, RZ, RZ, R24 ;  /* 0x000000ffff147224 */ /* 0x000fc600078e0018 */
[----:B------:R-:W-:Y:S01]  /*10c0*/  LOP3.LUT R21, R21, 0x80000000, R9, 0xb8, !PT ;  /* 0x8000000015157812 */ /* 0x000fe200078eb809 */
[----:B------:R-:W-:Y:S05]  /*10d0*/  BRA `(.L_x_20274) ;  /* 0x0000006000007947 */ /* 0x000fea0003800000 */
.L_x_20273:
[----:B0-----:R-:W0:-:S06]  /*10e0*/  DSETP.GTU.AND P1, PT, R2, +INF , PT ;  /* 0x7ff000000200742a */ /* 0x001e0c0003f2c000 */
[----:B0-----:R-:W0:-:S14]  /*10f0*/  DSETP.LE.AND P1, PT, R24, +INF , !P1 ;  /* 0x7ff000001800742a */ /* 0x001e1c0004f23000 */
[----:B0-----:R-:W0:-:S04]  /*1100*/  @P1 DSETP.NEU.AND P2, PT, R24, +INF , PT ;  /* 0x7ff000001800142a */ /* 0x001e080003f4d000 */
[----:B------:R1:W2:-:S06]  /*1110*/  @!P1 DADD R20, R8, c[0x0][0x168] ;  /* 0x00005a0008149629 */ /* 0x00028c0000000000 */
[----:B0-----:R-:W-:Y:S02]  /*1120*/  @P1 FSEL R20, R8, RZ, P2 ;  /* 0x000000ff08141208 */ /* 0x001fe40001000000 */
[----:B------:R-:W-:Y:S02]  /*1130*/  @P1 FSEL R21, R9, -QNAN , P2 ;  /* 0xfff8000009151808 */ /* 0x000fe40001000000 */
.L_x_20274:
[----:B-12---:R-:W-:Y:S05]  /*1140*/  BSYNC B0 ;  /* 0x0000000000007941 */ /* 0x006fea0003800000 */
.L_x_20272:
        /* <DEDUP_REMOVED lines=59> */
.L_x_20295:
        /* <DEDUP_REMOVED lines=12> */
.L_x_20294:
[----:B------:R-:W-:Y:S02]  /*15c0*/  IMAD.MOV.U32 R26, RZ, RZ, R29 ;  /* 0x000000ffff1a7224 */ /* 0x000fe400078e001d */
.L_x_20293:
[----:B------:R-:W-:Y:S05]  /*15d0*/  BSYNC B1 ;  /* 0x0000000000017941 */ /* 0x000fea0003800000 */
.L_x_20292:
        /* <DEDUP_REMOVED lines=13> */
.L_x_20301:
        /* <DEDUP_REMOVED lines=33> */
.L_x_20300:
[----:B------:R-:W-:Y:S02]  /*18c0*/  IMAD.MOV.U32 R26, RZ, RZ, R29 ;  /* 0x000000ffff1a7224 */ /* 0x000fe400078e001d */
[----:B------:R-:W-:Y:S02]  /*18d0*/  IMAD.MOV.U32 R31, RZ, RZ, R30 ;  /* 0x000000ffff1f7224 */ /* 0x000fe400078e001e */
.L_x_20299:
[----:B------:R-:W-:Y:S05]  /*18e0*/  BSYNC B2 ;  /* 0x0000000000027941 */ /* 0x000fea0003800000 */
.L_x_20298:
[----:B------:R-:W-:-:S13]  /*18f0*/  ISETP.GE.U32.AND P1, PT, R27, 0xc, PT ;  /* 0x0000000c1b00780c */ /* 0x000fda0003f26070 */
[----:B------:R-:W-:Y:S05]  /*1900*/  @!P1 BRA `(.L_x_20297) ;  /* 0x0000077000009947 */ /* 0x000fea0003800000 */
[----:B------:R-:W-:Y:S01]  /*1910*/  BSSY B2, `(.L_x_20302) ;  /* 0x0000075000027945 */ /* 0x000fe20003800000 */
[----:B------:R-:W-:Y:S02]  /*1920*/  IADD3 R25, R25, 0x10, RZ ;  /* 0x0000001019197810 */ /* 0x000fe40007ffe0ff */
.L_x_20303:
        /* <DEDUP_REMOVED lines=116> */
.L_x_20302:
[----:B------:R-:W-:Y:S02]  /*2070*/  IMAD.MOV.U32 R31, RZ, RZ, R27 ;  /* 0x000000ffff1f7224 */ /* 0x000fe400078e001b */
.L_x_20297:
[----:B------:R-:W-:Y:S05]  /*2080*/  BSYNC B1 ;  /* 0x0000000000017941 */ /* 0x000fea0003800000 */
.L_x_20296:
        /* <DEDUP_REMOVED lines=19> */
.L_x_20305:
[----:B------:R-:W-:Y:S05]  /*21c0*/  BSYNC B1 ;  /* 0x0000000000017941 */ /* 0x000fea0003800000 */
.L_x_20304:
[----:B------:R-:W-:Y:S02]  /*21d0*/  IMAD.MOV.U32 R21, RZ, RZ, R25 ;  /* 0x000000ffff157224 */ /* 0x000fe400078e0019 */
[----:B------:R-:W-:-:S03]  /*21e0*/  IMAD.MOV.U32 R20, RZ, RZ, R24 ;  /* 0x000000ffff147224 */ /* 0x000fc600078e0018 */
[----:B------:R-:W-:Y:S01]  /*21f0*/  LOP3.LUT R21, R21, 0x80000000, R11, 0xb8, !PT ;  /* 0x8000000015157812 */ /* 0x000fe200078eb80b */
[----:B------:R-:W-:Y:S05]  /*2200*/  BRA `(.L_x_20291) ;  /* 0x0000006000007947 */ /* 0x000fea0003800000 */
.L_x_20290:
[----:B------:R-:W0:-:S06]  /*2210*/  DSETP.GTU.AND P1, PT, R2, +INF , PT ;  /* 0x7ff000000200742a */ /* 0x000e0c0003f2c000 */
[----:B0-----:R-:W0:-:S14]  /*2220*/  DSETP.LE.AND P1, PT, R24, +INF , !P1 ;  /* 0x7ff000001800742a */ /* 0x001e1c0004f23000 */
[----:B0-----:R-:W0:-:S04]  /*2230*/  @P1 DSETP.NEU.AND P2, PT, R24, +INF , PT ;  /* 0x7ff000001800142a */ /* 0x001e080003f4d000 */
[----:B------:R1:W2:-:S06]  /*2240*/  @!P1 DADD R20, R10, c[0x0][0x168] ;  /* 0x00005a000a149629 */ /* 0x00028c0000000000 */
[----:B0-----:R-:W-:Y:S02]  /*2250*/  @P1 FSEL R20, R10, RZ, P2 ;  /* 0x000000ff0a141208 */ /* 0x001fe40001000000 */
[----:B------:R-:W-:Y:S02]  /*2260*/  @P1 FSEL R21, R11, -QNAN , P2 ;  /* 0xfff800000b151808 */ /* 0x000fe40001000000 */
.L_x_20291:
[----:B-12---:R-:W-:Y:S05]  /*2270*/  BSYNC B0 ;  /* 0x0000000000007941 */ /* 0x006fea0003800000 */
.L_x_20289:
        /* <DEDUP_REMOVED lines=59> */
.L_x_20312:
        /* <DEDUP_REMOVED lines=12> */
.L_x_20311:
[----:B------:R-:W-:Y:S02]  /*26f0*/  IMAD.MOV.U32 R26, RZ, RZ, R29 ;  /* 0x000000ffff1a7224 */ /* 0x000fe400078e001d */
.L_x_20310:
[----:B------:R-:W-:Y:S05]  /*2700*/  BSYNC B1 ;  /* 0x0000000000017941 */ /* 0x000fea0003800000 */
.L_x_20309:
        /* <DEDUP_REMOVED lines=13> */
.L_x_20318:
        /* <DEDUP_REMOVED lines=33> */
.L_x_20317:
[----:B------:R-:W-:Y:S02]  /*29f0*/  IMAD.MOV.U32 R26, RZ, RZ, R29 ;  /* 0x000000ffff1a7224 */ /* 0x000fe400078e001d */
[----:B------:R-:W-:Y:S02]  /*2a00*/  IMAD.MOV.U32 R31, RZ, RZ, R30 ;  /* 0x000000ffff1f7224 */ /* 0x000fe400078e001e */
.L_x_20316:
[----:B------:R-:W-:Y:S05]  /*2a10*/  BSYNC B2 ;  /* 0x0000000000027941 */ /* 0x000fea0003800000 */
.L_x_20315:
[----:B------:R-:W-:-:S13]  /*2a20*/  ISETP.GE.U32.AND P1, PT, R27, 0xc, PT ;  /* 0x0000000c1b00780c */ /* 0x000fda0003f26070 */
[----:B------:R-:W-:Y:S05]  /*2a30*/  @!P1 BRA `(.L_x_20314) ;  /* 0x0000077000009947 */ /* 0x000fea0003800000 */
[----:B------:R-:W-:Y:S01]  /*2a40*/  BSSY B2, `(.L_x_20319) ;  /* 0x0000075000027945 */ /* 0x000fe20003800000 */
[----:B------:R-:W-:Y:S02]  /*2a50*/  IADD3 R25, R25, 0x10, RZ ;  /* 0x0000001019197810 */ /* 0x000fe40007ffe0ff */
.L_x_20320:
        /* <DEDUP_REMOVED lines=116> */
.L_x_20319:
[----:B------:R-:W-:Y:S02]  /*31a0*/  IMAD.MOV.U32 R31, RZ, RZ, R27 ;  /* 0x000000ffff1f7224 */ /* 0x000fe400078e001b */
.L_x_20314:
[----:B------:R-:W-:Y:S05]  /*31b0*/  BSYNC B1 ;  /* 0x0000000000017941 */ /* 0x000fea0003800000 */
.L_x_20313:
        /* <DEDUP_REMOVED lines=19> */
.L_x_20322:
[----:B------:R-:W-:Y:S05]  /*32f0*/  BSYNC B1 ;  /* 0x0000000000017941 */ /* 0x000fea0003800000 */
.L_x_20321:
[----:B------:R-:W-:Y:S02]  /*3300*/  IMAD.MOV.U32 R21, RZ, RZ, R25 ;  /* 0x000000ffff157224 */ /* 0x000fe400078e0019 */
[----:B------:R-:W-:-:S03]  /*3310*/  IMAD.MOV.U32 R20, RZ, RZ, R24 ;  /* 0x000000ffff147224 */ /* 0x000fc600078e0018 */
[----:B------:R-:W-:Y:S01]  /*3320*/  LOP3.LUT R21, R21, 0x80000000, R13, 0xb8, !PT ;  /* 0x8000000015157812 */ /* 0x000fe200078eb80d */
[----:B------:R-:W-:Y:S05]  /*3330*/  BRA `(.L_x_20308) ;  /* 0x0000006000007947 */ /* 0x000fea0003800000 */
.L_x_20307:
[----:B------:R-:W0:-:S06]  /*3340*/  DSETP.GTU.AND P1, PT, R2, +INF , PT ;  /* 0x7ff000000200742a */ /* 0x000e0c0003f2c000 */
[----:B0-----:R-:W0:-:S14]  /*3350*/  DSETP.LE.AND P1, PT, R24, +INF , !P1 ;  /* 0x7ff000001800742a */ /* 0x001e1c0004f23000 */
[----:B0-----:R-:W0:-:S04]  /*3360*/  @P1 DSETP.NEU.AND P2, PT, R24, +INF , PT ;  /* 0x7ff000001800142a */ /* 0x001e080003f4d000 */
[----:B------:R1:W2:-:S06]  /*3370*/  @!P1 DADD R20, R12, c[0x0][0x168] ;  /* 0x00005a000c149629 */ /* 0x00028c0000000000 */
[----:B0-----:R-:W-:Y:S02]  /*3380*/  @P1 FSEL R20, R12, RZ, P2 ;  /* 0x000000ff0c141208 */ /* 0x001fe40001000000 */
[----:B------:R-:W-:Y:S02]  /*3390*/  @P1 FSEL R21, R13, -QNAN , P2 ;  /* 0xfff800000d151808 */ /* 0x000fe40001000000 */
.L_x_20308:
[----:B-12---:R-:W-:Y:S05]  /*33a0*/  BSYNC B0 ;  /* 0x0000000000007941 */ /* 0x006fea0003800000 */
.L_x_20306:
        /* <DEDUP_REMOVED lines=59> */
.L_x_20329:
        /* <DEDUP_REMOVED lines=12> */
.L_x_20328:
[----:B------:R-:W-:Y:S02]  /*3820*/  IMAD.MOV.U32 R26, RZ, RZ, R29 ;  /* 0x000000ffff1a7224 */ /* 0x000fe400078e001d */
.L_x_20327:
[----:B------:R-:W-:Y:S05]  /*3830*/  BSYNC B1 ;  /* 0x0000000000017941 */ /* 0x000fea0003800000 */
.L_x_20326:
        /* <DEDUP_REMOVED lines=13> */
.L_x_20335:
        /* <DEDUP_REMOVED lines=33> */
.L_x_20334:
[----:B------:R-:W-:Y:S02]  /*3b20*/  IMAD.MOV.U32 R26, RZ, RZ, R29 ;  /* 0x000000ffff1a7224 */ /* 0x000fe400078e001d */
[----:B------:R-:W-:Y:S02]  /*3b30*/  IMAD.MOV.U32 R31, RZ, RZ, R30 ;  /* 0x000000ffff1f7224 */ /* 0x000fe400078e001e */
.L_x_20333:
[----:B------:R-:W-:Y:S05]  /*3b40*/  BSYNC B2 ;  /* 0x0000000000027941 */ /* 0x000fea0003800000 */
.L_x_20332:
[----:B------:R-:W-:-:S13]  /*3b50*/  ISETP.GE.U32.AND P1, PT, R27, 0xc, PT ;  /* 0x0000000c1b00780c */ /* 0x000fda0003f26070 */
[----:B------:R-:W-:Y:S05]  /*3b60*/  @!P1 BRA `(.L_x_20331) ;  /* 0x0000077000009947 */ /* 0x000fea0003800000 */
[----:B------:R-:W-:Y:S01]  /*3b70*/  BSSY B2, `(.L_x_20336) ;  /* 0x0000075000027945 */ /* 0x000fe20003800000 */
[----:B------:R-:W-:Y:S02]  /*3b80*/  IADD3 R25, R25, 0x10, RZ ;  /* 0x0000001019197810 */ /* 0x000fe40007ffe0ff */
.L_x_20337:
        /* <DEDUP_REMOVED lines=116> */
.L_x_20336:
[----:B------:R-:W-:Y:S02]  /*42d0*/  IMAD.MOV.U32 R31, RZ, RZ, R27 ;  /* 0x000000ffff1f7224 */ /* 0x000fe400078e001b */
.L_x_20331:
[----:B------:R-:W-:Y:S05]  /*42e0*/  BSYNC B1 ;  /* 0x0000000000017941 */ /* 0x000fea0003800000 */
.L_x_20330:
        /* <DEDUP_REMOVED lines=19> */
.L_x_20339:
[----:B------:R-:W-:Y:S05]  /*4420*/  BSYNC B1 ;  /* 0x0000000000017941 */ /* 0x000fea0003800000 */
.L_x_20338:
[----:B------:R-:W-:Y:S02]  /*4430*/  IMAD.MOV.U32 R21, RZ, RZ, R25 ;  /* 0x000000ffff157224 */ /* 0x000fe400078e0019 */
[----:B------:R-:W-:-:S03]  /*4440*/  IMAD.MOV.U32 R20, RZ, RZ, R24 ;  /* 0x000000ffff147224 */ /* 0x000fc600078e0018 */
[----:B------:R-:W-:Y:S01]  /*4450*/  LOP3.LUT R21, R21, 0x80000000, R15, 0xb8, !PT ;  /* 0x8000000015157812 */ /* 0x000fe200078eb80f */
[----:B------:R-:W-:Y:S05]  /*4460*/  BRA `(.L_x_20325) ;  /* 0x0000006000007947 */ /* 0x000fea0003800000 */
.L_x_20324:
[----:B------:R-:W0:-:S06]  /*4470*/  DSETP.GTU.AND P1, PT, R2, +INF , PT ;  /* 0x7ff000000200742a */ /* 0x000e0c0003f2c000 */
[----:B0-----:R-:W0:-:S14]  /*4480*/  DSETP.LE.AND P1, PT, R24, +INF , !P1 ;  /* 0x7ff000001800742a */ /* 0x001e1c0004f23000 */
[----:B0-----:R-:W0:-:S04]  /*4490*/  @P1 DSETP.NEU.AND P2, PT, R24, +INF , PT ;  /* 0x7ff000001800142a */ /* 0x001e080003f4d000 */
[----:B------:R1:W2:-:S06]  /*44a0*/  @!P1 DADD R20, R14, c[0x0][0x168] ;  /* 0x00005a000e149629 */ /* 0x00028c0000000000 */
[----:B0-----:R-:W-:Y:S02]  /*44b0*/  @P1 FSEL R20, R14, RZ, P2 ;  /* 0x000000ff0e141208 */ /* 0x001fe40001000000 */
[----:B------:R-:W-:Y:S02]  /*44c0*/  @P1 FSEL R21, R15, -QNAN , P2 ;  /* 0xfff800000f151808 */ /* 0x000fe40001000000 */
.L_x_20325:
[----:B-12---:R-:W-:Y:S05]  /*44d0*/  BSYNC B0 ;  /* 0x0000000000007941 */ /* 0x006fea0003800000 */
.L_x_20323:
        /* <DEDUP_REMOVED lines=59> */
.L_x_20346:
        /* <DEDUP_REMOVED lines=12> */
.L_x_20345:
[----:B------:R-:W-:Y:S02]  /*4950*/  IMAD.MOV.U32 R26, RZ, RZ, R29 ;  /* 0x000000ffff1a7224 */ /* 0x000fe400078e001d */
.L_x_20344:
[----:B------:R-:W-:Y:S05]  /*4960*/  BSYNC B1 ;  /* 0x0000000000017941 */ /* 0x000fea0003800000 */
.L_x_20343:
        /* <DEDUP_REMOVED lines=13> */
.L_x_20352:
        /* <DEDUP_REMOVED lines=33> */
.L_x_20351:
[----:B------:R-:W-:Y:S02]  /*4c50*/  IMAD.MOV.U32 R26, RZ, RZ, R29 ;  /* 0x000000ffff1a7224 */ /* 0x000fe400078e001d */
[----:B------:R-:W-:Y:S02]  /*4c60*/  IMAD.MOV.U32 R31, RZ, RZ, R30 ;  /* 0x000000ffff1f7224 */ /* 0x000fe400078e001e */
.L_x_20350:
[----:B------:R-:W-:Y:S05]  /*4c70*/  BSYNC B2 ;  /* 0x0000000000027941 */ /* 0x000fea0003800000 */
.L_x_20349:
[----:B------:R-:W-:-:S13]  /*4c80*/  ISETP.GE.U32.AND P1, PT, R27, 0xc, PT ;  /* 0x0000000c1b00780c */ /* 0x000fda0003f26070 */
[----:B------:R-:W-:Y:S05]  /*4c90*/  @!P1 BRA `(.L_x_20348) ;  /* 0x0000077000009947 */ /* 0x000fea0003800000 */
[----:B------:R-:W-:Y:S01]  /*4ca0*/  BSSY B2, `(.L_x_20353) ;  /* 0x0000075000027945 */ /* 0x000fe20003800000 */
[----:B------:R-:W-:Y:S02]  /*4cb0*/  IADD3 R25, R25, 0x10, RZ ;  /* 0x0000001019197810 */ /* 0x000fe40007ffe0ff */
.L_x_20354:
        /* <DEDUP_REMOVED lines=116> */
.L_x_20353:
[----:B------:R-:W-:Y:S02]  /*5400*/  IMAD.MOV.U32 R31, RZ, RZ, R27 ;  /* 0x000000ffff1f7224 */ /* 0x000fe400078e001b */
.L_x_20348:
[----:B------:R-:W-:Y:S05]  /*5410*/  BSYNC B1 ;  /* 0x0000000000017941 */ /* 0x000fea0003800000 */
.L_x_20347:
        /* <DEDUP_REMOVED lines=19> */
.L_x_20356:
[----:B------:R-:W-:Y:S05]  /*5550*/  BSYNC B1 ;  /* 0x0000000000017941 */ /* 0x000fea0003800000 */
.L_x_20355:
[----:B------:R-:W-:Y:S02]  /*5560*/  IMAD.MOV.U32 R21, RZ, RZ, R25 ;  /* 0x000000ffff157224 */ /* 0x000fe400078e0019 */
[----:B------:R-:W-:-:S03]  /*5570*/  IMAD.MOV.U32 R20, RZ, RZ, R24 ;  /* 0x000000ffff147224 */ /* 0x000fc600078e0018 */
[----:B------:R-:W-:Y:S01]  /*5580*/  LOP3.LUT R21, R21, 0x80000000, R17, 0xb8, !PT ;  /* 0x8000000015157812 */ /* 0x000fe200078eb811 */
[----:B------:R-:W-:Y:S05]  /*5590*/  BRA `(.L_x_20342) ;  /* 0x0000006000007947 */ /* 0x000fea0003800000 */
.L_x_20341:
[----:B------:R-:W0:-:S06]  /*55a0*/  DSETP.GTU.AND P1, PT, R2, +INF , PT ;  /* 0x7ff000000200742a */ /* 0x000e0c0003f2c000 */
[----:B0-----:R-:W0:-:S14]  /*55b0*/  DSETP.LE.AND P1, PT, R24, +INF , !P1 ;  /* 0x7ff000001800742a */ /* 0x001e1c0004f23000 */
[----:B0-----:R-:W0:-:S04]  /*55c0*/  @P1 DSETP.NEU.AND P2, PT, R24, +INF , PT ;  /* 0x7ff000001800142a */ /* 0x001e080003f4d000 */
[----:B------:R1:W2:-:S06]  /*55d0*/  @!P1 DADD R20, R16, c[0x0][0x168] ;  /* 0x00005a0010149629 */ /* 0x00028c0000000000 */
[----:B0-----:R-:W-:Y:S02]  /*55e0*/  @P1 FSEL R20, R16, RZ, P2 ;  /* 0x000000ff10141208 */ /* 0x001fe40001000000 */
[----:B------:R-:W-:Y:S02]  /*55f0*/  @P1 FSEL R21, R17, -QNAN , P2 ;  /* 0xfff8000011151808 */ /* 0x000fe40001000000 */
.L_x_20342:
[----:B-12---:R-:W-:Y:S05]  /*5600*/  BSYNC B0 ;  /* 0x0000000000007941 */ /* 0x006fea0003800000 */
.L_x_20340:
        /* <DEDUP_REMOVED lines=59> */
.L_x_20363:
        /* <DEDUP_REMOVED lines=12> */
.L_x_20362:
[----:B------:R-:W-:Y:S02]  /*5a80*/  IMAD.MOV.U32 R26, RZ, RZ, R29 ;  /* 0x000000ffff1a7224 */ /* 0x000fe400078e001d */
.L_x_20361:
[----:B------:R-:W-:Y:S05]  /*5a90*/  BSYNC B1 ;  /* 0x0000000000017941 */ /* 0x000fea0003800000 */
.L_x_20360:
        /* <DEDUP_REMOVED lines=13> */
.L_x_20369:
        /* <DEDUP_REMOVED lines=33> */
.L_x_20368:
[----:B------:R-:W-:Y:S02]  /*5d80*/  IMAD.MOV.U32 R26, RZ, RZ, R29 ;  /* 0x000000ffff1a7224 */ /* 0x000fe400078e001d */
[----:B------:R-:W-:Y:S02]  /*5d90*/  IMAD.MOV.U32 R31, RZ, RZ, R30 ;  /* 0x000000ffff1f7224 */ /* 0x000fe400078e001e */
.L_x_20367:
[----:B------:R-:W-:Y:S05]  /*5da0*/  BSYNC B2 ;  /* 0x0000000000027941 */ /* 0x000fea0003800000 */
.L_x_20366:
[----:B------:R-:W-:-:S13]  /*5db0*/  ISETP.GE.U32.AND P1, PT, R27, 0xc, PT ;  /* 0x0000000c1b00780c */ /* 0x000fda0003f26070 */
[----:B------:R-:W-:Y:S05]  /*5dc0*/  @!P1 BRA `(.L_x_20365) ;  /* 0x0000077000009947 */ /* 0x000fea0003800000 */
[----:B------:R-:W-:Y:S01]  /*5dd0*/  BSSY B2, `(.L_x_20370) ;  /* 0x0000075000027945 */ /* 0x000fe20003800000 */
[----:B------:R-:W-:Y:S02]  /*5de0*/  IADD3 R25, R25, 0x10, RZ ;  /* 0x0000001019197810 */ /* 0x000fe40007ffe0ff */
.L_x_20371:
        /* <DEDUP_REMOVED lines=116> */
.L_x_20370:
[----:B------:R-:W-:Y:S02]  /*6530*/  IMAD.MOV.U32 R31, RZ, RZ, R27 ;  /* 0x000000ffff1f7224 */ /* 0x000fe400078e001b */
.L_x_20365:
[----:B------:R-:W-:Y:S05]  /*6540*/  BSYNC B1 ;  /* 0x0000000000017941 */ /* 0x000fea0003800000 */
.L_x_20364:
        /* <DEDUP_REMOVED lines=19> */
.L_x_20373:
[----:B------:R-:W-:Y:S05]  /*6680*/  BSYNC B1 ;  /* 0x0000000000017941 */ /* 0x000fea0003800000 */
.L_x_20372:
[----:B------:R-:W-:Y:S02]  /*6690*/  IMAD.MOV.U32 R21, RZ, RZ, R25 ;  /* 0x000000ffff157224 */ /* 0x000fe400078e0019 */
[----:B------:R-:W-:-:S03]  /*66a0*/  IMAD.MOV.U32 R20, RZ, RZ, R24 ;  /* 0x000000ffff147224 */ /* 0x000fc600078e0018 */
[----:B------:R-:W-:Y:S01]  /*66b0*/  LOP3.LUT R21, R21, 0x80000000, R19, 0xb8, !PT ;  /* 0x8000000015157812 */ /* 0x000fe200078eb813 */
[----:B------:R-:W-:Y:S05]  /*66c0*/  BRA `(.L_x_20359) ;  /* 0x0000006000007947 */ /* 0x000fea0003800000 */
.L_x_20358:
[----:B------:R-:W0:-:S06]  /*66d0*/  DSETP.GTU.AND P1, PT, R2, +INF , PT ;  /* 0x7ff000000200742a */ /* 0x000e0c0003f2c000 */
[----:B0-----:R-:W0:-:S14]  /*66e0*/  DSETP.LE.AND P1, PT, R24, +INF , !P1 ;  /* 0x7ff000001800742a */ /* 0x001e1c0004f23000 */
[----:B0-----:R-:W0:-:S04]  /*66f0*/  @P1 DSETP.NEU.AND P2, PT, R24, +INF , PT ;  /* 0x7ff000001800142a */ /* 0x001e080003f4d000 */
[----:B------:R1:W2:-:S06]  /*6700*/  @!P1 DADD R20, R18, c[0x0][0x168] ;  /* 0x00005a0012149629 */ /* 0x00028c0000000000 */
[----:B0-----:R-:W-:Y:S02]  /*6710*/  @P1 FSEL R20, R18, RZ, P2 ;  /* 0x000000ff12141208 */ /* 0x001fe40001000000 */
[----:B------:R-:W-:Y:S02]  /*6720*/  @P1 FSEL R21, R19, -QNAN , P2 ;  /* 0xfff8000013151808 */ /* 0x000fe40001000000 */
.L_x_20359:
[----:B-12---:R-:W-:Y:S05]  /*6730*/  BSYNC B0 ;  /* 0x0000000000007941 */ /* 0x006fea0003800000 */
.L_x_20357:
        /* <DEDUP_REMOVED lines=59> */
.L_x_20380:
        /* <DEDUP_REMOVED lines=12> */
.L_x_20379:
[----:B------:R-:W-:Y:S02]  /*6bb0*/  IMAD.MOV.U32 R26, RZ, RZ, R29 ;  /* 0x000000ffff1a7224 */ /* 0x000fe400078e001d */
.L_x_20378:
[----:B------:R-:W-:Y:S05]  /*6bc0*/  BSYNC B1 ;  /* 0x0000000000017941 */ /* 0x000fea0003800000 */
.L_x_20377:
        /* <DEDUP_REMOVED lines=13> */
.L_x_20386:
        /* <DEDUP_REMOVED lines=33> */
.L_x_20385:
[----:B------:R-:W-:Y:S02]  /*6eb0*/  IMAD.MOV.U32 R26, RZ, RZ, R29 ;  /* 0x000000ffff1a7224 */ /* 0x000fe400078e001d */
[----:B------:R-:W-:Y:S02]  /*6ec0*/  IMAD.MOV.U32 R31, RZ, RZ, R30 ;  /* 0x000000ffff1f7224 */ /* 0x000fe400078e001e */
.L_x_20384:
[----:B------:R-:W-:Y:S05]  /*6ed0*/  BSYNC B2 ;  /* 0x0000000000027941 */ /* 0x000fea0003800000 */
.L_x_20383:
[----:B------:R-:W-:-:S13]  /*6ee0*/  ISETP.GE.U32.AND P1, PT, R27, 0xc, PT ;  /* 0x0000000c1b00780c */ /* 0x000fda0003f26070 */
[----:B------:R-:W-:Y:S05]  /*6ef0*/  @!P1 BRA `(.L_x_20382) ;  /* 0x0000077000009947 */ /* 0x000fea0003800000 */
[----:B------:R-:W-:Y:S01]  /*6f00*/  BSSY B2, `(.L_x_20387) ;  /* 0x0000075000027945 */ /* 0x000fe20003800000 */
[----:B------:R-:W-:Y:S02]  /*6f10*/  IADD3 R25, R25, 0x10, RZ ;  /* 0x0000001019197810 */ /* 0x000fe40007ffe0ff */
.L_x_20388:
        /* <DEDUP_REMOVED lines=116> */
.L_x_20387:
[----:B------:R-:W-:Y:S02]  /*7660*/  IMAD.MOV.U32 R31, RZ, RZ, R27 ;  /* 0x000000ffff1f7224 */ /* 0x000fe400078e001b */
.L_x_20382:
[----:B------:R-:W-:Y:S05]  /*7670*/  BSYNC B1 ;  /* 0x0000000000017941 */ /* 0x000fea0003800000 */
.L_x_20381:
        /* <DEDUP_REMOVED lines=19> */
.L_x_20390:
[----:B------:R-:W-:Y:S05]  /*77b0*/  BSYNC B1 ;  /* 0x0000000000017941 */ /* 0x000fea0003800000 */
.L_x_20389:
[----:B------:R-:W-:Y:S02]  /*77c0*/  IMAD.MOV.U32 R21, RZ, RZ, R25 ;  /* 0x000000ffff157224 */ /* 0x000fe400078e0019 */
[----:B------:R-:W-:-:S03]  /*77d0*/  IMAD.MOV.U32 R20, RZ, RZ, R24 ;  /* 0x000000ffff147224 */ /* 0x000fc600078e0018 */
[----:B------:R-:W-:Y:S01]  /*77e0*/  LOP3.LUT R21, R21, 0x80000000, R5, 0xb8, !PT ;  /* 0x8000000015157812 */ /* 0x000fe200078eb805 */
[----:B------:R-:W-:Y:S05]  /*77f0*/  BRA `(.L_x_20376) ;  /* 0x0000006000007947 */ /* 0x000fea0003800000 */
.L_x_20375:
[----:B------:R-:W0:-:S06]  /*7800*/  DSETP.GTU.AND P1, PT, R2, +INF , PT ;  /* 0x7ff000000200742a */ /* 0x000e0c0003f2c000 */
[----:B0-----:R-:W0:-:S14]  /*7810*/  DSETP.LE.AND P1, PT, R24, +INF , !P1 ;  /* 0x7ff000001800742a */ /* 0x001e1c0004f23000 */
[----:B0-----:R-:W0:-:S04]  /*7820*/  @P1 DSETP.NEU.AND P2, PT, R24, +INF , PT ;  /* 0x7ff000001800142a */ /* 0x001e080003f4d000 */
[----:B------:R1:W2:-:S06]  /*7830*/  @!P1 DADD R20, R4, c[0x0][0x168] ;  /* 0x00005a0004149629 */ /* 0x00028c0000000000 */
[----:B0-----:R-:W-:Y:S02]  /*7840*/  @P1 FSEL R20, R4, RZ, P2 ;  /* 0x000000ff04141208 */ /* 0x001fe40001000000 */
[----:B------:R-:W-:Y:S02]  /*7850*/  @P1 FSEL R21, R5, -QNAN , P2 ;  /* 0xfff8000005151808 */ /* 0x000fe40001000000 */
.L_x_20376:
[----:B-12---:R-:W-:Y:S05]  /*7860*/  BSYNC B0 ;  /* 0x0000000000007941 */ /* 0x006fea0003800000 */
.L_x_20374:
        /* <DEDUP_REMOVED lines=58> */
.L_x_20396:
        /* <DEDUP_REMOVED lines=12> */
.L_x_20395:
[----:B------:R-:W-:Y:S05]  /*7cd0*/  BSYNC B1 ;  /* 0x0000000000017941 */ /* 0x000fea0003800000 */
.L_x_20394:
        /* <DEDUP_REMOVED lines=13> */
.L_x_20402:
        /* <DEDUP_REMOVED lines=33> */
.L_x_20401:
[----:B------:R-:W-:Y:S02]  /*7fc0*/  IMAD.MOV.U32 R22, RZ, RZ, R27 ;  /* 0x000000ffff167224 */ /* 0x000fe400078e001b */
.L_x_20400:
[----:B------:R-:W-:Y:S05]  /*7fd0*/  BSYNC B2 ;  /* 0x0000000000027941 */ /* 0x000fea0003800000 */
.L_x_20399:
[----:B------:R-:W-:-:S13]  /*7fe0*/  ISETP.GE.U32.AND P0, PT, R26, 0xc, PT ;  /* 0x0000000c1a00780c */ /* 0x000fda0003f06070 */
[----:B------:R-:W-:Y:S05]  /*7ff0*/  @!P0 BRA `(.L_x_20398) ;  /* 0x0000078000008947 */ /* 0x000fea0003800000 */
[----:B------:R-:W-:Y:S01]  /*8000*/  BSSY B2, `(.L_x_20403) ;  /* 0x0000075000027945 */ /* 0x000fe20003800000 */
[----:B------:R-:W-:Y:S02]  /*8010*/  IADD3 R22, R23, 0x10, RZ ;  /* 0x0000001017167810 */ /* 0x000fe40007ffe0ff */
.L_x_20404:
        /* <DEDUP_REMOVED lines=116> */
.L_x_20403:
[----:B------:R-:W-:Y:S02]  /*8760*/  IMAD.MOV.U32 R22, RZ, RZ, R23 ;  /* 0x000000ffff167224 */ /* 0x000fe400078e0017 */
[----:B------:R-:W-:Y:S02]  /*8770*/  IMAD.MOV.U32 R28, RZ, RZ, R26 ;  /* 0x000000ffff1c7224 */ /* 0x000fe400078e001a */
.L_x_20398:
[----:B------:R-:W-:Y:S05]  /*8780*/  BSYNC B1 ;  /* 0x0000000000017941 */ /* 0x000fea0003800000 */
.L_x_20397:
        /* <DEDUP_REMOVED lines=19> */
.L_x_20406:
[----:B------:R-:W-:Y:S05]  /*88c0*/  BSYNC B1 ;  /* 0x0000000000017941 */ /* 0x000fea0003800000 */
.L_x_20405:
[----:B------:R-:W-:Y:S02]  /*88d0*/  IMAD.MOV.U32 R21, RZ, RZ, R25 ;  /* 0x000000ffff157224 */ /* 0x000fe400078e0019 */
[----:B------:R-:W-:-:S03]  /*88e0*/  IMAD.MOV.U32 R20, RZ, RZ, R24 ;  /* 0x000000ffff147224 */ /* 0x000fc600078e0018 */
[----:B------:R-:W-:Y:S01]  /*88f0*/  LOP3.LUT R21, R21, 0x80000000, R7, 0xb8, !PT ;  /* 0x8000000015157812 */ /* 0x000fe200078eb807 */
[----:B------:R-:W-:Y:S05]  /*8900*/  BRA `(.L_x_20393) ;  /* 0x0000006000007947 */ /* 0x000fea0003800000 */
.L_x_20392:
[----:B------:R-:W0:-:S06]  /*8910*/  DSETP.GTU.AND P0, PT, R2, +INF , PT ;  /* 0x7ff000000200742a */ /* 0x000e0c0003f0c000 */
[----:B0-----:R-:W0:-:S14]  /*8920*/  DSETP.LE.AND P0, PT, R22, +INF , !P0 ;  /* 0x7ff000001600742a */ /* 0x001e1c0004703000 */
[----:B0-----:R-:W0:-:S04]  /*8930*/  @P0 DSETP.NEU.AND P1, PT, R22, +INF , PT ;  /* 0x7ff000001600042a */ /* 0x001e080003f2d000 */
[----:B------:R1:W2:-:S06]  /*8940*/  @!P0 DADD R20, R6, c[0x0][0x168] ;  /* 0x00005a0006148629 */ /* 0x00028c0000000000 */
[----:B0-----:R-:W-:Y:S02]  /*8950*/  @P0 FSEL R20, R6, RZ, P1 ;  /* 0x000000ff06140208 */ /* 0x001fe40000800000 */
[----:B------:R-:W-:Y:S02]  /*8960*/  @P0 FSEL R21, R7, -QNAN , P1 ;  /* 0xfff8000007150808 */ /* 0x000fe40000800000 */
.L_x_20393:
[----:B-12---:R-:W-:Y:S05]  /*8970*/  BSYNC B0 ;  /* 0x0000000000007941 */ /* 0x006fea0003800000 */
.L_x_20391:
        /* <DEDUP_REMOVED lines=31> */
.L_x_20271:
        /* <DEDUP_REMOVED lines=99> */
.L_x_20414:
        /* <DEDUP_REMOVED lines=12> */
.L_x_20413:
[----:B------:R-:W-:Y:S05]  /*9260*/  BSYNC B2 ;  /* 0x0000000000027941 */ /* 0x000fea0003800000 */
.L_x_20412:
        /* <DEDUP_REMOVED lines=13> */
.L_x_20420:
        /* <DEDUP_REMOVED lines=33> */
.L_x_20419:
[----:B------:R-:W-:Y:S02]  /*9550*/  IMAD.MOV.U32 R22, RZ, RZ, R27 ;  /* 0x000000ffff167224 */ /* 0x000fe400078e001b */
.L_x_20418:
[----:B------:R-:W-:Y:S05]  /*9560*/  BSYNC B3 ;  /* 0x0000000000037941 */ /* 0x000fea0003800000 */
.L_x_20417:
[----:B------:R-:W-:-:S13]  /*9570*/  ISETP.GE.U32.AND P0, PT, R26, 0xc, PT ;  /* 0x0000000c1a00780c */ /* 0x000fda0003f06070 */
[----:B------:R-:W-:Y:S05]  /*9580*/  @!P0 BRA `(.L_x_20416) ;  /* 0x0000078000008947 */ /* 0x000fea0003800000 */
[----:B------:R-:W-:Y:S01]  /*9590*/  BSSY B3, `(.L_x_20421) ;  /* 0x0000075000037945 */ /* 0x000fe20003800000 */
[----:B------:R-:W-:Y:S02]  /*95a0*/  IADD3 R22, R23, 0x10, RZ ;  /* 0x0000001017167810 */ /* 0x000fe40007ffe0ff */
.L_x_20422:
        /* <DEDUP_REMOVED lines=116> */
.L_x_20421:
[----:B------:R-:W-:Y:S02]  /*9cf0*/  IMAD.MOV.U32 R22, RZ, RZ, R23 ;  /* 0x000000ffff167224 */ /* 0x000fe400078e0017 */
[----:B------:R-:W-:Y:S02]  /*9d00*/  IMAD.MOV.U32 R28, RZ, RZ, R26 ;  /* 0x000000ffff1c7224 */ /* 0x000fe400078e001a */
.L_x_20416:
[----:B------:R-:W-:Y:S05]  /*9d10*/  BSYNC B2 ;  /* 0x0000000000027941 */ /* 0x000fea0003800000 */
.L_x_20415:
        /* <DEDUP_REMOVED lines=19> */
.L_x_20424:
[----:B------:R-:W-:Y:S05]  /*9e50*/  BSYNC B2 ;  /* 0x0000000000027941 */ /* 0x000fea0003800000 */
.L_x_20423:
[----:B------:R-:W-:Y:S02]  /*9e60*/  IMAD.MOV.U32 R21, RZ, RZ, R25 ;  /* 0x000000ffff157224 */ /* 0x000fe400078e0019 */
[----:B------:R-:W-:-:S03]  /*9e70*/  IMAD.MOV.U32 R20, RZ, RZ, R24 ;  /* 0x000000ffff147224 */ /* 0x000fc600078e0018 */
[----:B------:R-:W-:Y:S01]  /*9e80*/  LOP3.LUT R21, R21, 0x80000000, R3, 0xb8, !PT ;  /* 0x8000000015157812 */ /* 0x000fe200078eb803 */
[----:B------:R-:W-:Y:S05]  /*9e90*/  BRA `(.L_x_20411) ;  /* 0x0000006000007947 */ /* 0x000fea0003800000 */
.L_x_20410:
[----:B------:R-:W0:-:S06]  /*9ea0*/  DSETP.GTU.AND P0, PT, R18, +INF , PT ;  /* 0x7ff000001200742a */ /* 0x000e0c0003f0c000 */
[----:B0-----:R-:W0:-:S14]  /*9eb0*/  DSETP.LE.AND P0, PT, R22, +INF , !P0 ;  /* 0x7ff000001600742a */ /* 0x001e1c0004703000 */
[----:B0-----:R-:W0:-:S04]  /*9ec0*/  @P0 DSETP.NEU.AND P2, PT, R22, +INF , PT ;  /* 0x7ff000001600042a */ /* 0x001e080003f4d000 */
[----:B------:R1:W2:-:S06]  /*9ed0*/  @!P0 DADD R20, R2, c[0x0][0x168] ;  /* 0x00005a0002148629 */ /* 0x00028c0000000000 */
[----:B0-----:R-:W-:Y:S02]  /*9ee0*/  @P0 FSEL R20, R2, RZ, P2 ;  /* 0x000000ff02140208 */ /* 0x001fe40001000000 */
[----:B------:R-:W-:Y:S02]  /*9ef0*/  @P0 FSEL R21, R3, -QNAN , P2 ;  /* 0xfff8000003150808 */ /* 0x000fe40001000000 */
.L_x_20411:
[----:B-12---:R-:W-:Y:S05]  /*9f00*/  BSYNC B0 ;  /* 0x0000000000007941 */ /* 0x006fea0003800000 */
.L_x_20409:
        /* <DEDUP_REMOVED lines=21> */
.L_x_20408:
[----:B------:R-:W-:Y:S05]  /*a060*/  BSYNC B1 ;  /* 0x0000000000017941 */ /* 0x000fea0003800000 */
.L_x_20407:
        /* <DEDUP_REMOVED lines=44> */
.L_x_20433:
        /* <DEDUP_REMOVED lines=12> */
.L_x_20432:
[----:B------:R-:W-:Y:S02]  /*a3f0*/  IMAD.MOV.U32 R24, RZ, RZ, R27 ;  /* 0x000000ffff187224 */ /* 0x000fe400078e001b */
.L_x_20431:
[----:B------:R-:W-:Y:S05]  /*a400*/  BSYNC B2 ;  /* 0x0000000000027941 */ /* 0x000fea0003800000 */
.L_x_20430:
        /* <DEDUP_REMOVED lines=13> */
.L_x_20439:
        /* <DEDUP_REMOVED lines=33> */
.L_x_20438:
[----:B------:R-:W-:Y:S02]  /*a6f0*/  IMAD.MOV.U32 R24, RZ, RZ, R28 ;  /* 0x000000ffff187224 */ /* 0x000fe400078e001c */
.L_x_20437:
[----:B------:R-:W-:Y:S05]  /*a700*/  BSYNC B3 ;  /* 0x0000000000037941 */ /* 0x000fea0003800000 */
.L_x_20436:
[----:B------:R-:W-:-:S13]  /*a710*/  ISETP.GE.U32.AND P0, PT, R27, 0xc, PT ;  /* 0x0000000c1b00780c */ /* 0x000fda0003f06070 */
[----:B------:R-:W-:Y:S05]  /*a720*/  @!P0 BRA `(.L_x_20435) ;  /* 0x0000078000008947 */ /* 0x000fea0003800000 */
[----:B------:R-:W-:Y:S01]  /*a730*/  BSSY B3, `(.L_x_20440) ;  /* 0x0000075000037945 */ /* 0x000fe20003800000 */
[----:B------:R-:W-:Y:S02]  /*a740*/  IADD3 R24, R26, 0x10, RZ ;  /* 0x000000101a187810 */ /* 0x000fe40007ffe0ff */
.L_x_20441:
        /* <DEDUP_REMOVED lines=116> */
.L_x_20440:
[----:B------:R-:W-:Y:S02]  /*ae90*/  IMAD.MOV.U32 R24, RZ, RZ, R26 ;  /* 0x000000ffff187224 */ /* 0x000fe400078e001a */
[----:B------:R-:W-:Y:S02]  /*aea0*/  IMAD.MOV.U32 R29, RZ, RZ, R27 ;  /* 0x000000ffff1d7224 */ /* 0x000fe400078e001b */
.L_x_20435:
[----:B------:R-:W-:Y:S05]  /*aeb0*/  BSYNC B2 ;  /* 0x0000000000027941 */ /* 0x000fea0003800000 */
.L_x_20434:
        /* <DEDUP_REMOVED lines=20> */
.L_x_20443:
[----:B------:R-:W-:Y:S05]  /*b000*/  BSYNC B2 ;  /* 0x0000000000027941 */ /* 0x000fea0003800000 */
.L_x_20442:
[----:B------:R-:W-:Y:S02]  /*b010*/  IMAD.MOV.U32 R25, RZ, RZ, R18 ;  /* 0x000000ffff197224 */ /* 0x000fe400078e0012 */
[----:B------:R-:W-:-:S03]  /*b020*/  IMAD.MOV.U32 R24, RZ, RZ, R23 ;  /* 0x000000ffff187224 */ /* 0x000fc600078e0017 */
[----:B------:R-:W-:Y:S01]  /*b030*/  LOP3.LUT R25, R25, 0x80000000, R7, 0xb8, !PT ;  /* 0x8000000019197812 */ /* 0x000fe200078eb807 */
[----:B------:R-:W-:Y:S05]  /*b040*/  BRA `(.L_x_20429) ;  /* 0x0000006000007947 */ /* 0x000fea0003800000 */
.L_x_20428:
[----:B------:R-:W0:-:S06]  /*b050*/  DSETP.GTU.AND P0, PT, R18, +INF , PT ;  /* 0x7ff000001200742a */ /* 0x000e0c0003f0c000 */
[----:B0-----:R-:W0:-:S14]  /*b060*/  DSETP.LE.AND P0, PT, R22, +INF , !P0 ;  /* 0x7ff000001600742a */ /* 0x001e1c0004703000 */
[----:B0-----:R-:W0:-:S04]  /*b070*/  @P0 DSETP.NEU.AND P2, PT, R22, +INF , PT ;  /* 0x7ff000001600042a */ /* 0x001e080003f4d000 */
[----:B------:R1:W2:-:S06]  /*b080*/  @!P0 DADD R24, R6, c[0x0][0x168] ;  /* 0x00005a0006188629 */ /* 0x00028c0000000000 */
[----:B0-----:R-:W-:Y:S02]  /*b090*/  @P0 FSEL R24, R6, RZ, P2 ;  /* 0x000000ff06180208 */ /* 0x001fe40001000000 */
[----:B------:R-:W-:Y:S02]  /*b0a0*/  @P0 FSEL R25, R7, -QNAN , P2 ;  /* 0xfff8000007190808 */ /* 0x000fe40001000000 */
.L_x_20429:
[----:B-12---:R-:W-:Y:S05]  /*b0b0*/  BSYNC B0 ;  /* 0x0000000000007941 */ /* 0x006fea0003800000 */
.L_x_20427:
        /* <DEDUP_REMOVED lines=21> */
.L_x_20426:
[----:B------:R-:W-:Y:S05]  /*b210*/  BSYNC B1 ;  /* 0x0000000000017941 */ /* 0x000fea0003800000 */
.L_x_20425:
        /* <DEDUP_REMOVED lines=44> */
.L_x_20452:
        /* <DEDUP_REMOVED lines=12> */
.L_x_20451:
[----:B------:R-:W-:Y:S02]  /*b5a0*/  IMAD.MOV.U32 R24, RZ, RZ, R27 ;  /* 0x000000ffff187224 */ /* 0x000fe400078e001b */
.L_x_20450:
[----:B------:R-:W-:Y:S05]  /*b5b0*/  BSYNC B2 ;  /* 0x0000000000027941 */ /* 0x000fea0003800000 */
.L_x_20449:
        /* <DEDUP_REMOVED lines=13> */
.L_x_20458:
        /* <DEDUP_REMOVED lines=33> */
.L_x_20457:
[----:B------:R-:W-:Y:S02]  /*b8a0*/  IMAD.MOV.U32 R24, RZ, RZ, R28 ;  /* 0x000000ffff187224 */ /* 0x000fe400078e001c */
.L_x_20456:
[----:B------:R-:W-:Y:S05]  /*b8b0*/  BSYNC B3 ;  /* 0x0000000000037941 */ /* 0x000fea0003800000 */
.L_x_20455:
[----:B------:R-:W-:-:S13]  /*b8c0*/  ISETP.GE.U32.AND P0, PT, R27, 0xc, PT ;  /* 0x0000000c1b00780c */ /* 0x000fda0003f06070 */
[----:B------:R-:W-:Y:S05]  /*b8d0*/  @!P0 BRA `(.L_x_20454) ;  /* 0x0000078000008947 */ /* 0x000fea0003800000 */
[----:B------:R-:W-:Y:S01]  /*b8e0*/  BSSY B3, `(.L_x_20459) ;  /* 0x0000075000037945 */ /* 0x000fe20003800000 */
[----:B------:R-:W-:Y:S02]  /*b8f0*/  IADD3 R24, R26, 0x10, RZ ;  /* 0x000000101a187810 */ /* 0x000fe40007ffe0ff */
.L_x_20460:
        /* <DEDUP_REMOVED lines=116> */
.L_x_20459:
[----:B------:R-:W-:Y:S02]  /*c040*/  IMAD.MOV.U32 R24, RZ, RZ, R26 ;  /* 0x000000ffff187224 */ /* 0x000fe400078e001a */
[----:B------:R-:W-:Y:S02]  /*c050*/  IMAD.MOV.U32 R29, RZ, RZ, R27 ;  /* 0x000000ffff1d7224 */ /* 0x000fe400078e001b */
.L_x_20454:
[----:B------:R-:W-:Y:S05]  /*c060*/  BSYNC B2 ;  /* 0x0000000000027941 */ /* 0x000fea0003800000 */
.L_x_20453:
        /* <DEDUP_REMOVED lines=20> */
.L_x_20462:
[----:B------:R-:W-:Y:S05]  /*c1b0*/  BSYNC B2 ;  /* 0x0000000000027941 */ /* 0x000fea0003800000 */
.L_x_20461:
[----:B------:R-:W-:Y:S02]  /*c1c0*/  IMAD.MOV.U32 R25, RZ, RZ, R18 ;  /* 0x000000ffff197224 */ /* 0x000fe400078e0012 */
[----:B------:R-:W-:-:S03]  /*c1d0*/  IMAD.MOV.U32 R24, RZ, RZ, R23 ;  /* 0x000000ffff187224 */ /* 0x000fc600078e0017 */
[----:B------:R-:W-:Y:S01]  /*c1e0*/  LOP3.LUT R25, R25, 0x80000000, R9, 0xb8, !PT ;  /* 0x8000000019197812 */ /* 0x000fe200078eb809 */
[----:B------:R-:W-:Y:S05]  /*c1f0*/  BRA `(.L_x_20448) ;  /* 0x0000006000007947 */ /* 0x000fea0003800000 */
.L_x_20447:
[----:B------:R-:W0:-:S06]  /*c200*/  DSETP.GTU.AND P0, PT, R18, +INF , PT ;  /* 0x7ff000001200742a */ /* 0x000e0c0003f0c000 */
[----:B0-----:R-:W0:-:S14]  /*c210*/  DSETP.LE.AND P0, PT, R22, +INF , !P0 ;  /* 0x7ff000001600742a */ /* 0x001e1c0004703000 */
[----:B0-----:R-:W0:-:S04]  /*c220*/  @P0 DSETP.NEU.AND P2, PT, R22, +INF , PT ;  /* 0x7ff000001600042a */ /* 0x001e080003f4d000 */
[----:B------:R1:W2:-:S06]  /*c230*/  @!P0 DADD R24, R8, c[0x0][0x168] ;  /* 0x00005a0008188629 */ /* 0x00028c0000000000 */
[----:B0-----:R-:W-:Y:S02]  /*c240*/  @P0 FSEL R24, R8, RZ, P2 ;  /* 0x000000ff08180208 */ /* 0x001fe40001000000 */
[----:B------:R-:W-:Y:S02]  /*c250*/  @P0 FSEL R25, R9, -QNAN , P2 ;  /* 0xfff8000009190808 */ /* 0x000fe40001000000 */
.L_x_20448:
[----:B-12---:R-:W-:Y:S05]  /*c260*/  BSYNC B0 ;  /* 0x0000000000007941 */ /* 0x006fea0003800000 */
.L_x_20446:
        /* <DEDUP_REMOVED lines=21> */
.L_x_20445:
[----:B------:R-:W-:Y:S05]  /*c3c0*/  BSYNC B1 ;  /* 0x0000000000017941 */ /* 0x000fea0003800000 */
.L_x_20444:
        /* <DEDUP_REMOVED lines=44> */
.L_x_20471:
        /* <DEDUP_REMOVED lines=12> */
.L_x_20470:
[----:B------:R-:W-:Y:S02]  /*c750*/  IMAD.MOV.U32 R24, RZ, RZ, R27 ;  /* 0x000000ffff187224 */ /* 0x000fe400078e001b */
.L_x_20469:
[----:B------:R-:W-:Y:S05]  /*c760*/  BSYNC B2 ;  /* 0x0000000000027941 */ /* 0x000fea0003800000 */
.L_x_20468:
        /* <DEDUP_REMOVED lines=13> */
.L_x_20477:
        /* <DEDUP_REMOVED lines=33> */
.L_x_20476:
[----:B------:R-:W-:Y:S02]  /*ca50*/  IMAD.MOV.U32 R24, RZ, RZ, R28 ;  /* 0x000000ffff187224 */ /* 0x000fe400078e001c */
.L_x_20475:
[----:B------:R-:W-:Y:S05]  /*ca60*/  BSYNC B3 ;  /* 0x0000000000037941 */ /* 0x000fea0003800000 */
.L_x_20474:
[----:B------:R-:W-:-:S13]  /*ca70*/  ISETP.GE.U32.AND P0, PT, R27, 0xc, PT ;  /* 0x0000000c1b00780c */ /* 0x000fda0003f06070 */
[----:B------:R-:W-:Y:S05]  /*ca80*/  @!P0 BRA `(.L_x_20473) ;  /* 0x0000078000008947 */ /* 0x000fea0003800000 */
[----:B------:R-:W-:Y:S01]  /*ca90*/  BSSY B3, `(.L_x_20478) ;  /* 0x0000075000037945 */ /* 0x000fe20003800000 */
[----:B------:R-:W-:Y:S02]  /*caa0*/  IADD3 R24, R26, 0x10, RZ ;  /* 0x000000101a187810 */ /* 0x000fe40007ffe0ff */
.L_x_20479:
        /* <DEDUP_REMOVED lines=116> */
.L_x_20478:
[----:B------:R-:W-:Y:S02]  /*d1f0*/  IMAD.MOV.U32 R24, RZ, RZ, R26 ;  /* 0x000000ffff187224 */ /* 0x000fe400078e001a */
[----:B------:R-:W-:Y:S02]  /*d200*/  IMAD.MOV.U32 R29, RZ, RZ, R27 ;  /* 0x000000ffff1d7224 */ /* 0x000fe400078e001b */
.L_x_20473:
[----:B------:R-:W-:Y:S05]  /*d210*/  BSYNC B2 ;  /* 0x0000000000027941 */ /* 0x000fea0003800000 */
.L_x_20472:
        /* <DEDUP_REMOVED lines=20> */
.L_x_20481:
[----:B------:R-:W-:Y:S05]  /*d360*/  BSYNC B2 ;  /* 0x0000000000027941 */ /* 0x000fea0003800000 */
.L_x_20480:
[----:B------:R-:W-:Y:S02]  /*d370*/  IMAD.MOV.U32 R25, RZ, RZ, R18 ;  /* 0x000000ffff197224 */ /* 0x000fe400078e0012 */
[----:B------:R-:W-:-:S03]  /*d380*/  IMAD.MOV.U32 R24, RZ, RZ, R23 ;  /* 0x000000ffff187224 */ /* 0x000fc600078e0017 */
[----:B------:R-:W-:Y:S01]  /*d390*/  LOP3.LUT R25, R25, 0x80000000, R17, 0xb8, !PT ;  /* 0x8000000019197812 */ /* 0x000fe200078eb811 */
[----:B------:R-:W-:Y:S05]  /*d3a0*/  BRA `(.L_x_20467) ;  /* 0x0000006000007947 */ /* 0x000fea0003800000 */
.L_x_20466:
[----:B------:R-:W0:-:S06]  /*d3b0*/  DSETP.GTU.AND P0, PT, R18, +INF , PT ;  /* 0x7ff000001200742a */ /* 0x000e0c0003f0c000 */
[----:B0-----:R-:W0:-:S14]  /*d3c0*/  DSETP.LE.AND P0, PT, R22, +INF , !P0 ;  /* 0x7ff000001600742a */ /* 0x001e1c0004703000 */
[----:B0-----:R-:W0:-:S04]  /*d3d0*/  @P0 DSETP.NEU.AND P2, PT, R22, +INF , PT ;  /* 0x7ff000001600042a */ /* 0x001e080003f4d000 */
[----:B------:R1:W2:-:S06]  /*d3e0*/  @!P0 DADD R24, R16, c[0x0][0x168] ;  /* 0x00005a0010188629 */ /* 0x00028c0000000000 */
[----:B0-----:R-:W-:Y:S02]  /*d3f0*/  @P0 FSEL R24, R16, RZ, P2 ;  /* 0x000000ff10180208 */ /* 0x001fe40001000000 */
[----:B------:R-:W-:Y:S02]  /*d400*/  @P0 FSEL R25, R17, -QNAN , P2 ;  /* 0xfff8000011190808 */ /* 0x000fe40001000000 */
.L_x_20467:
[----:B-12---:R-:W-:Y:S05]  /*d410*/  BSYNC B0 ;  /* 0x0000000000007941 */ /* 0x006fea0003800000 */
.L_x_20465:
        /* <DEDUP_REMOVED lines=21> */
.L_x_20464:
[----:B------:R-:W-:Y:S05]  /*d570*/  BSYNC B1 ;  /* 0x0000000000017941 */ /* 0x000fea0003800000 */
.L_x_20463:
        /* <DEDUP_REMOVED lines=44> */
.L_x_20490:
        /* <DEDUP_REMOVED lines=12> */
.L_x_20489:
[----:B------:R-:W-:Y:S02]  /*d900*/  IMAD.MOV.U32 R24, RZ, RZ, R27 ;  /* 0x000000ffff187224 */ /* 0x000fe400078e001b */
.L_x_20488:
[----:B------:R-:W-:Y:S05]  /*d910*/  BSYNC B2 ;  /* 0x0000000000027941 */ /* 0x000fea0003800000 */
.L_x_20487:
        /* <DEDUP_REMOVED lines=13> */
.L_x_20496:
        /* <DEDUP_REMOVED lines=33> */
.L_x_20495:
[----:B------:R-:W-:Y:S02]  /*dc00*/  IMAD.MOV.U32 R24, RZ, RZ, R28 ;  /* 0x000000ffff187224 */ /* 0x000fe400078e001c */
.L_x_20494:
[----:B------:R-:W-:Y:S05]  /*dc10*/  BSYNC B3 ;  /* 0x0000000000037941 */ /* 0x000fea0003800000 */
.L_x_20493:
[----:B------:R-:W-:-:S13]  /*dc20*/  ISETP.GE.U32.AND P0, PT, R27, 0xc, PT ;  /* 0x0000000c1b00780c */ /* 0x000fda0003f06070 */
[----:B------:R-:W-:Y:S05]  /*dc30*/  @!P0 BRA `(.L_x_20492) ;  /* 0x0000078000008947 */ /* 0x000fea0003800000 */
[----:B------:R-:W-:Y:S01]  /*dc40*/  BSSY B3, `(.L_x_20497) ;  /* 0x0000075000037945 */ /* 0x000fe20003800000 */
[----:B------:R-:W-:Y:S02]  /*dc50*/  IADD3 R24, R26, 0x10, RZ ;  /* 0x000000101a187810 */ /* 0x000fe40007ffe0ff */
.L_x_20498:
        /* <DEDUP_REMOVED lines=116> */
.L_x_20497:
[----:B------:R-:W-:Y:S02]  /*e3a0*/  IMAD.MOV.U32 R24, RZ, RZ, R26 ;  /* 0x000000ffff187224 */ /* 0x000fe400078e001a */
[----:B------:R-:W-:Y:S02]  /*e3b0*/  IMAD.MOV.U32 R29, RZ, RZ, R27 ;  /* 0x000000ffff1d7224 */ /* 0x000fe400078e001b */
.L_x_20492:
[----:B------:R-:W-:Y:S05]  /*e3c0*/  BSYNC B2 ;  /* 0x0000000000027941 */ /* 0x000fea0003800000 */
.L_x_20491:
        /* <DEDUP_REMOVED lines=20> */
.L_x_20500:
[----:B------:R-:W-:Y:S05]  /*e510*/  BSYNC B2 ;  /* 0x0000000000027941 */ /* 0x000fea0003800000 */
.L_x_20499:
[----:B------:R-:W-:Y:S02]  /*e520*/  IMAD.MOV.U32 R25, RZ, RZ, R18 ;  /* 0x000000ffff197224 */ /* 0x000fe400078e0012 */
[----:B------:R-:W-:-:S03]  /*e530*/  IMAD.MOV.U32 R24, RZ, RZ, R23 ;  /* 0x000000ffff187224 */ /* 0x000fc600078e0017 */
[----:B------:R-:W-:Y:S01]  /*e540*/  LOP3.LUT R25, R25, 0x80000000, R15, 0xb8, !PT ;  /* 0x8000000019197812 */ /* 0x000fe200078eb80f */
[----:B------:R-:W-:Y:S05]  /*e550*/  BRA `(.L_x_20486) ;  /* 0x0000006000007947 */ /* 0x000fea0003800000 */
.L_x_20485:
[----:B------:R-:W0:-:S06]  /*e560*/  DSETP.GTU.AND P0, PT, R18, +INF , PT ;  /* 0x7ff000001200742a */ /* 0x000e0c0003f0c000 */
[----:B0-----:R-:W0:-:S14]  /*e570*/  DSETP.LE.AND P0, PT, R22, +INF , !P0 ;  /* 0x7ff000001600742a */ /* 0x001e1c0004703000 */
[----:B0-----:R-:W0:-:S04]  /*e580*/  @P0 DSETP.NEU.AND P2, PT, R22, +INF , PT ;  /* 0x7ff000001600042a */ /* 0x001e080003f4d000 */
[----:B------:R1:W2:-:S06]  /*e590*/  @!P0 DADD R24, R14, c[0x0][0x168] ;  /* 0x00005a000e188629 */ /* 0x00028c0000000000 */
[----:B0-----:R-:W-:Y:S02]  /*e5a0*/  @P0 FSEL R24, R14, RZ, P2 ;  /* 0x000000ff0e180208 */ /* 0x001fe40001000000 */
[----:B------:R-:W-:Y:S02]  /*e5b0*/  @P0 FSEL R25, R15, -QNAN , P2 ;  /* 0xfff800000f190808 */ /* 0x000fe40001000000 */
.L_x_20486:
[----:B-12---:R-:W-:Y:S05]  /*e5c0*/  BSYNC B0 ;  /* 0x0000000000007941 */ /* 0x006fea0003800000 */
.L_x_20484:
        /* <DEDUP_REMOVED lines=21> */
.L_x_20483:
[----:B------:R-:W-:Y:S05]  /*e720*/  BSYNC B1 ;  /* 0x0000000000017941 */ /* 0x000fea0003800000 */
.L_x_20482:
        /* <DEDUP_REMOVED lines=44> */
.L_x_20509:
        /* <DEDUP_REMOVED lines=12> */
.L_x_20508:
[----:B------:R-:W-:Y:S02]  /*eab0*/  IMAD.MOV.U32 R24, RZ, RZ, R27 ;  /* 0x000000ffff187224 */ /* 0x000fe400078e001b */
.L_x_20507:
[----:B------:R-:W-:Y:S05]  /*eac0*/  BSYNC B2 ;  /* 0x0000000000027941 */ /* 0x000fea0003800000 */
.L_x_20506:
        /* <DEDUP_REMOVED lines=13> */
.L_x_20515:
        /* <DEDUP_REMOVED lines=33> */
.L_x_20514:
[----:B------:R-:W-:Y:S02]  /*edb0*/  IMAD.MOV.U32 R24, RZ, RZ, R28 ;  /* 0x000000ffff187224 */ /* 0x000fe400078e001c */
.L_x_20513:
[----:B------:R-:W-:Y:S05]  /*edc0*/  BSYNC B3 ;  /* 0x0000000000037941 */ /* 0x000fea0003800000 */
.L_x_20512:
[----:B------:R-:W-:-:S13]  /*edd0*/  ISETP.GE.U32.AND P0, PT, R27, 0xc, PT ;  /* 0x0000000c1b00780c */ /* 0x000fda0003f06070 */
[----:B------:R-:W-:Y:S05]  /*ede0*/  @!P0 BRA `(.L_x_20511) ;  /* 0x0000078000008947 */ /* 0x000fea0003800000 */
[----:B------:R-:W-:Y:S01]  /*edf0*/  BSSY B3, `(.L_x_20516) ;  /* 0x0000075000037945 */ /* 0x000fe20003800000 */
[----:B------:R-:W-:Y:S02]  /*ee00*/  IADD3 R24, R26, 0x10, RZ ;  /* 0x000000101a187810 */ /* 0x000fe40007ffe0ff */
.L_x_20517:
        /* <DEDUP_REMOVED lines=116> */
.L_x_20516:
[----:B------:R-:W-:Y:S02]  /*f550*/  IMAD.MOV.U32 R24, RZ, RZ, R26 ;  /* 0x000000ffff187224 */ /* 0x000fe400078e001a */
[----:B------:R-:W-:Y:S02]  /*f560*/  IMAD.MOV.U32 R29, RZ, RZ, R27 ;  /* 0x000000ffff1d7224 */ /* 0x000fe400078e001b */
.L_x_20511:
[----:B------:R-:W-:Y:S05]  /*f570*/  BSYNC B2 ;  /* 0x0000000000027941 */ /* 0x000fea0003800000 */
.L_x_20510:
        /* <DEDUP_REMOVED lines=20> */
.L_x_20519:
[----:B------:R-:W-:Y:S05]  /*f6c0*/  BSYNC B2 ;  /* 0x0000000000027941 */ /* 0x000fea0003800000 */
.L_x_20518:
[----:B------:R-:W-:Y:S02]  /*f6d0*/  IMAD.MOV.U32 R25, RZ, RZ, R18 ;  /* 0x000000ffff197224 */ /* 0x000fe400078e0012 */
[----:B------:R-:W-:-:S03]  /*f6e0*/  IMAD.MOV.U32 R24, RZ, RZ, R23 ;  /* 0x000000ffff187224 */ /* 0x000fc600078e0017 */
[----:B------:R-:W-:Y:S01]  /*f6f0*/  LOP3.LUT R25, R25, 0x80000000, R13, 0xb8, !PT ;  /* 0x8000000019197812 */ /* 0x000fe200078eb80d */
[----:B------:R-:W-:Y:S05]  /*f700*/  BRA `(.L_x_20505) ;  /* 0x0000006000007947 */ /* 0x000fea0003800000 */
.L_x_20504:
[----:B------:R-:W0:-:S06]  /*f710*/  DSETP.GTU.AND P0, PT, R18, +INF , PT ;  /* 0x7ff000001200742a */ /* 0x000e0c0003f0c000 */
[----:B0-----:R-:W0:-:S14]  /*f720*/  DSETP.LE.AND P0, PT, R22, +INF , !P0 ;  /* 0x7ff000001600742a */ /* 0x001e1c0004703000 */
[----:B0-----:R-:W0:-:S04]  /*f730*/  @P0 DSETP.NEU.AND P2, PT, R22, +INF , PT ;  /* 0x7ff000001600042a */ /* 0x001e080003f4d000 */
[----:B------:R1:W2:-:S06]  /*f740*/  @!P0 DADD R24, R12, c[0x0][0x168] ;  /* 0x00005a000c188629 */ /* 0x00028c0000000000 */
[----:B0-----:R-:W-:Y:S02]  /*f750*/  @P0 FSEL R24, R12, RZ, P2 ;  /* 0x000000ff0c180208 */ /* 0x001fe40001000000 */
[----:B------:R-:W-:Y:S02]  /*f760*/  @P0 FSEL R25, R13, -QNAN , P2 ;  /* 0xfff800000d190808 */ /* 0x000fe40001000000 */
.L_x_20505:
[----:B-12---:R-:W-:Y:S05]  /*f770*/  BSYNC B0 ;  /* 0x0000000000007941 */ /* 0x006fea0003800000 */
.L_x_20503:
        /* <DEDUP_REMOVED lines=21> */
.L_x_20502:
[----:B------:R-:W-:Y:S05]  /*f8d0*/  BSYNC B1 ;  /* 0x0000000000017941 */ /* 0x000fea0003800000 */
.L_x_20501:
        /* <DEDUP_REMOVED lines=44> */
.L_x_20528:
        /* <DEDUP_REMOVED lines=12> */
.L_x_20527:
[----:B------:R-:W-:Y:S02]  /*fc60*/  IMAD.MOV.U32 R24, RZ, RZ, R27 ;  /* 0x000000ffff187224 */ /* 0x000fe400078e001b */
.L_x_20526:
[----:B------:R-:W-:Y:S05]  /*fc70*/  BSYNC B2 ;  /* 0x0000000000027941 */ /* 0x000fea0003800000 */
.L_x_20525:
        /* <DEDUP_REMOVED lines=13> */
.L_x_20534:
        /* <DEDUP_REMOVED lines=33> */
.L_x_20533:
[----:B------:R-:W-:Y:S02]  /*ff60*/  IMAD.MOV.U32 R24, RZ, RZ, R28 ;  /* 0x000000ffff187224 */ /* 0x000fe400078e001c */
.L_x_20532:
[----:B------:R-:W-:Y:S05]  /*ff70*/  BSYNC B3 ;  /* 0x0000000000037941 */ /* 0x000fea0003800000 */
.L_x_20531:
[----:B------:R-:W-:-:S13]  /*ff80*/  ISETP.GE.U32.AND P0, PT, R27, 0xc, PT ;  /* 0x0000000c1b00780c */ /* 0x000fda0003f06070 */
[----:B------:R-:W-:Y:S05]  /*ff90*/  @!P0 BRA `(.L_x_20530) ;  /* 0x0000078000008947 */ /* 0x000fea0003800000 */
[----:B------:R-:W-:Y:S01]  /*ffa0*/  BSSY B3, `(.L_x_20535) ;  /* 0x0000075000037945 */ /* 0x000fe20003800000 */
[----:B------:R-:W-:Y:S02]  /*ffb0*/  IADD3 R24, R26, 0x10, RZ ;  /* 0x000000101a187810 */ /* 0x000fe40007ffe0ff */
.L_x_20536:
        /* <DEDUP_REMOVED lines=116> */
.L_x_20535:
[----:B------:R-:W-:Y:S02]  /*10700*/  IMAD.MOV.U32 R24, RZ, RZ, R26 ;  /* 0x000000ffff187224 */ /* 0x000fe400078e001a */
[----:B------:R-:W-:Y:S02]  /*10710*/  IMAD.MOV.U32 R29, RZ, RZ, R27 ;  /* 0x000000ffff1d7224 */ /* 0x000fe400078e001b */
.L_x_20530:
[----:B------:R-:W-:Y:S05]  /*10720*/  BSYNC B2 ;  /* 0x0000000000027941 */ /* 0x000fea0003800000 */
.L_x_20529:
        /* <DEDUP_REMOVED lines=20> */
.L_x_20538:
[----:B------:R-:W-:Y:S05]  /*10870*/  BSYNC B2 ;  /* 0x0000000000027941 */ /* 0x000fea0003800000 */
.L_x_20537:
[----:B------:R-:W-:Y:S02]  /*10880*/  IMAD.MOV.U32 R25, RZ, RZ, R18 ;  /* 0x000000ffff197224 */ /* 0x000fe400078e0012 */
[----:B------:R-:W-:-:S03]  /*10890*/  IMAD.MOV.U32 R24, RZ, RZ, R23 ;  /* 0x000000ffff187224 */ /* 0x000fc600078e0017 */
[----:B------:R-:W-:Y:S01]  /*108a0*/  LOP3.LUT R25, R25, 0x80000000, R11, 0xb8, !PT ;  /* 0x8000000019197812 */ /* 0x000fe200078eb80b */
[----:B------:R-:W-:Y:S05]  /*108b0*/  BRA `(.L_x_20524) ;  /* 0x0000006000007947 */ /* 0x000fea0003800000 */
.L_x_20523:
[----:B------:R-:W0:-:S06]  /*108c0*/  DSETP.GTU.AND P0, PT, R18, +INF , PT ;  /* 0x7ff000001200742a */ /* 0x000e0c0003f0c000 */
[----:B0-----:R-:W0:-:S14]  /*108d0*/  DSETP.LE.AND P0, PT, R22, +INF , !P0 ;  /* 0x7ff000001600742a */ /* 0x001e1c0004703000 */
[----:B0-----:R-:W0:-:S04]  /*108e0*/  @P0 DSETP.NEU.AND P2, PT, R22, +INF , PT ;  /* 0x7ff000001600042a */ /* 0x001e080003f4d000 */
[----:B------:R1:W2:-:S06]  /*108f0*/  @!P0 DADD R24, R10, c[0x0][0x168] ;  /* 0x00005a000a188629 */ /* 0x00028c0000000000 */
[----:B0-----:R-:W-:Y:S02]  /*10900*/  @P0 FSEL R24, R10, RZ, P2 ;  /* 0x000000ff0a180208 */ /* 0x001fe40001000000 */
[----:B------:R-:W-:Y:S02]  /*10910*/  @P0 FSEL R25, R11, -QNAN , P2 ;  /* 0xfff800000b190808 */ /* 0x000fe40001000000 */
.L_x_20524:
[----:B-12---:R-:W-:Y:S05]  /*10920*/  BSYNC B0 ;  /* 0x0000000000007941 */ /* 0x006fea0003800000 */
.L_x_20522:
        /* <DEDUP_REMOVED lines=21> */
.L_x_20521:
[----:B------:R-:W-:Y:S05]  /*10a80*/  BSYNC B1 ;  /* 0x0000000000017941 */ /* 0x000fea0003800000 */
.L_x_20520:
        /* <DEDUP_REMOVED lines=44> */
.L_x_20547:
        /* <DEDUP_REMOVED lines=12> */
.L_x_20546:
[----:B------:R-:W-:Y:S02]  /*10e10*/  IMAD.MOV.U32 R24, RZ, RZ, R27 ;  /* 0x000000ffff187224 */ /* 0x000fe400078e001b */
.L_x_20545:
[----:B------:R-:W-:Y:S05]  /*10e20*/  BSYNC B2 ;  /* 0x0000000000027941 */ /* 0x000fea0003800000 */
.L_x_20544:
        /* <DEDUP_REMOVED lines=13> */
.L_x_20553:
        /* <DEDUP_REMOVED lines=33> */
.L_x_20552:
[----:B------:R-:W-:Y:S02]  /*11110*/  IMAD.MOV.U32 R24, RZ, RZ, R28 ;  /* 0x000000ffff187224 */ /* 0x000fe400078e001c */
.L_x_20551:
[----:B------:R-:W-:Y:S05]  /*11120*/  BSYNC B3 ;  /* 0x0000000000037941 */ /* 0x000fea0003800000 */
.L_x_20550:
[----:B------:R-:W-:-:S13]  /*11130*/  ISETP.GE.U32.AND P0, PT, R27, 0xc, PT ;  /* 0x0000000c1b00780c */ /* 0x000fda0003f06070 */
[----:B------:R-:W-:Y:S05]  /*11140*/  @!P0 BRA `(.L_x_20549) ;  /* 0x0000078000008947 */ /* 0x000fea0003800000 */
[----:B------:R-:W-:Y:S01]  /*11150*/  BSSY B3, `(.L_x_20554) ;  /* 0x0000075000037945 */ /* 0x000fe20003800000 */
[----:B------:R-:W-:Y:S02]  /*11160*/  IADD3 R24, R26, 0x10, RZ ;  /* 0x000000101a187810 */ /* 0x000fe40007ffe0ff */
.L_x_20555:
        /* <DEDUP_REMOVED lines=116> */
.L_x_20554:
[----:B------:R-:W-:Y:S02]  /*118b0*/  IMAD.MOV.U32 R24, RZ, RZ, R26 ;  /* 0x000000ffff187224 */ /* 0x000fe400078e001a */
[----:B------:R-:W-:Y:S02]  /*118c0*/  IMAD.MOV.U32 R29, RZ, RZ, R27 ;  /* 0x000000ffff1d7224 */ /* 0x000fe400078e001b */
.L_x_20549:
[----:B------:R-:W-:Y:S05]  /*118d0*/  BSYNC B2 ;  /* 0x0000000000027941 */ /* 0x000fea0003800000 */
.L_x_20548:
        /* <DEDUP_REMOVED lines=20> */
.L_x_20557:
[----:B------:R-:W-:Y:S05]  /*11a20*/  BSYNC B2 ;  /* 0x0000000000027941 */ /* 0x000fea0003800000 */
.L_x_20556:
[----:B------:R-:W-:Y:S02]  /*11a30*/  IMAD.MOV.U32 R25, RZ, RZ, R18 ;  /* 0x000000ffff197224 */ /* 0x000fe400078e0012 */
[----:B------:R-:W-:-:S03]  /*11a40*/  IMAD.MOV.U32 R24, RZ, RZ, R23 ;  /* 0x000000ffff187224 */ /* 0x000fc600078e0017 */
[----:B------:R-:W-:Y:S01]  /*11a50*/  LOP3.LUT R25, R25, 0x80000000, R5, 0xb8, !PT ;  /* 0x8000000019197812 */ /* 0x000fe200078eb805 */
[----:B------:R-:W-:Y:S05]  /*11a60*/  BRA `(.L_x_20543) ;  /* 0x0000006000007947 */ /* 0x000fea0003800000 */
.L_x_20542:
[----:B------:R-:W0:-:S06]  /*11a70*/  DSETP.GTU.AND P0, PT, R18, +INF , PT ;  /* 0x7ff000001200742a */ /* 0x000e0c0003f0c000 */
[----:B0-----:R-:W0:-:S14]  /*11a80*/  DSETP.LE.AND P0, PT, R22, +INF , !P0 ;  /* 0x7ff000001600742a */ /* 0x001e1c0004703000 */
[----:B0-----:R-:W0:-:S04]  /*11a90*/  @P0 DSETP.NEU.AND P2, PT, R22, +INF , PT ;  /* 0x7ff000001600042a */ /* 0x001e080003f4d000 */
[----:B------:R1:W2:-:S06]  /*11aa0*/  @!P0 DADD R24, R4, c[0x0][0x168] ;  /* 0x00005a0004188629 */ /* 0x00028c0000000000 */
[----:B0-----:R-:W-:Y:S02]  /*11ab0*/  @P0 FSEL R24, R4, RZ, P2 ;  /* 0x000000ff04180208 */ /* 0x001fe40001000000 */
[----:B------:R-:W-:Y:S02]  /*11ac0*/  @P0 FSEL R25, R5, -QNAN , P2 ;  /* 0xfff8000005190808 */ /* 0x000fe40001000000 */
.L_x_20543:
[----:B-12---:R-:W-:Y:S05]  /*11ad0*/  BSYNC B0 ;  /* 0x0000000000007941 */ /* 0x006fea0003800000 */
.L_x_20541:
        /* <DEDUP_REMOVED lines=21> */
.L_x_20540:
[----:B------:R-:W-:Y:S05]  /*11c30*/  BSYNC B1 ;  /* 0x0000000000017941 */ /* 0x000fea0003800000 */
.L_x_20539:
        /* <DEDUP_REMOVED lines=21> */
.L_x_20560:
[----:B------:R-:W-:-:S13]  /*11d90*/  ISETP.GE.AND P0, PT, R0, UR4, PT ;  /* 0x0000000400007c0c */ /* 0x000fda000bf06270 */
[----:B------:R-:W-:Y:S05]  /*11da0*/  @P0 BRA `(.L_x_20562) ;  /* 0x000000c000000947 */ /* 0x000fea0003800000 */
[C---:B0-----:R-:W-:Y:S01]  /*11db0*/  IADD3 R2, R0.reuse, UR6, RZ ;  /* 0x0000000600027c10 */ /* 0x041fe2000fffe0ff */
[----:B------:R-:W-:Y:S01]  /*11dc0*/  IMAD.MOV.U32 R3, RZ, RZ, 0x8 ;  /* 0x00000008ff037424 */ /* 0x000fe200078e00ff */
[----:B------:R-:W-:-:S03]  /*11dd0*/  IADD3 R0, R0, 0x80, RZ ;  /* 0x0000008000007810 */ /* 0x000fc60007ffe0ff */
[----:B------:R-:W-:-:S05]  /*11de0*/  IMAD.WIDE.U32 R2, R2, R3, c[0x0][0x180] ;  /* 0x0000600002027625 */ /* 0x000fca00078e0003 */
[----:B------:R0:W-:Y:S02]  /*11df0*/  STG.E.64 [R2.64], R16 ;  /* 0x0000001002007986 */ /* 0x0001e4000c101b08 */
.L_x_20561:
[----:B------:R-:W-:-:S13]  /*11e00*/  ISETP.GE.AND P0, PT, R0, UR4, PT ;  /* 0x0000000400007c0c */ /* 0x000fda000bf06270 */
[----:B------:R-:W-:Y:S05]  /*11e10*/  @P0 BRA `(.L_x_20563) ;  /* 0x000000d000000947 */ /* 0x000fea0003800000 */
[C---:B0-----:R-:W-:Y:S01]  /*11e20*/  IADD3 R2, R0.reuse, UR6, RZ ;  /* 0x0000000600027c10 */ /* 0x041fe2000fffe0ff */
[----:B------:R-:W-:Y:S01]  /*11e30*/  IMAD.MOV.U32 R3, RZ, RZ, 0x8 ;  /* 0x00000008ff037424 */ /* 0x000fe200078e00ff */
[----:B------:R-:W-:-:S03]  /*11e40*/  IADD3 R0, R0, 0x80, RZ ;  /* 0x0000008000007810 */ /* 0x000fc60007ffe0ff */
[----:B------:R-:W-:-:S05]  /*11e50*/  IMAD.WIDE.U32 R2, R2, R3, c[0x0][0x180] ;  /* 0x0000600002027625 */ /* 0x000fca00078e0003 */
[----:B------:R0:W-:Y:S02]  /*11e60*/  STG.E.64 [R2.64], R14 ;  /* 0x0000000e02007986 */ /* 0x0001e4000c101b08 */
.L_x_20562:
        /* <DEDUP_REMOVED lines=8> */
.L_x_20563:
[----:B------:R-:W-:Y:S05]  /*11ef0*/  BSYNC B1 ;  /* 0x0000000000017941 */ /* 0x000fea0003800000 */
.L_x_20559:
[----:B------:R-:W-:-:S13]  /*11f00*/  ISETP.GE.AND P0, PT, R0, UR4, PT ;  /* 0x0000000400007c0c */ /* 0x000fda000bf06270 */
[C---:B0-----:R-:W-:Y:S01]  /*11f10*/  @!P0 IADD3 R2, R0.reuse, UR6, RZ ;  /* 0x0000000600028c10 */ /* 0x041fe2000fffe0ff */
[----:B------:R-:W-:Y:S01]  /*11f20*/  @!P0 IMAD.MOV.U32 R3, RZ, RZ, 0x8 ;  /* 0x00000008ff038424 */ /* 0x000fe200078e00ff */
[----:B------:R-:W-:-:S03]  /*11f30*/  @!P0 IADD3 R0, R0, 0x80, RZ ;  /* 0x0000008000008810 */ /* 0x000fc60007ffe0ff */
[----:B------:R-:W-:-:S05]  /*11f40*/  @!P0 IMAD.WIDE.U32 R2, R2, R3, c[0x0][0x180] ;  /* 0x0000600002028625 */ /* 0x000fca00078e0003 */
[----:B------:R0:W-:Y:S02]  /*11f50*/  @!P0 STG.E.64 [R2.64], R10 ;  /* 0x0000000a02008986 */ /* 0x0001e4000c101b08 */
.L_x_20564:
[----:B------:R-:W-:Y:S05]  /*11f60*/  BSYNC B0 ;  /* 0x0000000000007941 */ /* 0x000fea0003800000 */
.L_x_20558:
        /* <DEDUP_REMOVED lines=8> */
.L_x_20565:
        /* <DEDUP_REMOVED lines=9> */
.L_x_32652:


//--------------------- .text._ZN2at6native29vectorized_elementwise_kernelILi8EZZZNS0_15binary_internal21div_floor_kernel_cudaERNS_18TensorIteratorBaseEENKUlvE0_clEvENKUlvE_clEvEUldE_St5arrayIPcLm2EEEEviT0_T1_ --------------------------
	.section	.text._ZN2at6native29vectorized_elementwise_kernelILi8EZZZNS0_15binary_internal21div_floor_kernel_cudaERNS_18TensorIteratorBaseEENKUlvE0_clEvENKUlvE_clEvEUldE_St5arrayIPcLm2EEEEviT0_T1_,"ax",@progbits
	.sectioninfo	@"SHI_REGISTERS=4"
	.align	128
        .global         _ZN2at6native29vectorized_elementwise_kernelILi8EZZZNS0_15binary_internal21div_floor_kernel_cudaERNS_18TensorIteratorBaseEENKUlvE0_clEvENKUlvE_clEvEUldE_St5arrayIPcLm2EEEEviT0_T1_
        .type           _ZN2at6native29vectorized_elementwise_kernelILi8EZZZNS0_15binary_internal21div_floor_kernel_cudaERNS_18TensorIteratorBaseEENKUlvE0_clEvENKUlvE_clEvEUldE_St5arrayIPcLm2EEEEviT0_T1_,@function
        .size           _ZN2at6native29vectorized_elementwise_kernelILi8EZZZNS0_15binary_internal21div_floor_kernel_cudaERNS_18TensorIteratorBaseEENKUlvE0_clEvENKUlvE_clEvEUldE_St5arrayIPcLm2EEEEviT0_T1_,(.L_x_32653 - _ZN2at6native29vectorized_elementwise_kernelILi8EZZZNS0_15binary_internal21div_floor_kernel_cudaERNS_18TensorIteratorBaseEENKUlvE0_clEvENKUlvE_clEvEUldE_St5arrayIPcLm2EEEEviT0_T1_)
        .other          _ZN2at6native29vectorized_elementwise_kernelILi8EZZZNS0_15binary_internal21div_floor_kernel_cudaERNS_18TensorIteratorBaseEENKUlvE0_clEvENKUlvE_clEvEUldE_St5arrayIPcLm2EEEEviT0_T1_,@"STO_CUDA_ENTRY STV_DEFAULT"
_ZN2at6native29vectorized_elementwise_kernelILi8EZZZNS0_15binary_internal21div_floor_kernel_cudaERNS_18TensorIteratorBaseEENKUlvE0_clEvENKUlvE_clEvEUldE_St5arrayIPcLm2EEEEviT0_T1_:
.text._ZN2at6native29vectorized_elementwise_kernelILi8EZZZNS0_15binary_internal21div_floor_kernel_cudaERNS_18TensorIteratorBaseEENKUlvE0_clEvENKUlvE_clEvEUldE_St5arrayIPcLm2EEEEviT0_T1_:
[----:B------:R-:W-:Y:S02]  /*0000*/  MOV R1, c[0x0][0x28] ;  /* 0x00000a0000017a02 */ /* 0x000fe40000000f00 */
[----:B------:R-:W-:Y:S05]  /*0010*/  EXIT ;  /* 0x000000000000794d */ /* 0x000fea0003800000 */
.L_x_20566:
        /* <DEDUP_REMOVED lines=14> */
.L_x_32653:


//--------------------- .text._ZN2at6native18elementwise_kernelILi128ELi4EZNS0_15gpu_kernel_implINS0_13BinaryFunctorIsssZZZNS0_15binary_internal21div_floor_kernel_cudaERNS_18TensorIteratorBaseEENKUlvE_clEvENKUlvE3_clEvEUlssE_EEEEvS6_RKT_EUliE_EEviT1_ --------------------------
	.section	.text._ZN2at6native18elementwise_kernelILi128ELi4EZNS0_15gpu_kernel_implINS0_13BinaryFunctorIsssZZZNS0_15binary_internal21div_floor_kernel_cudaERNS_18TensorIteratorBaseEENKUlvE_clEvENKUlvE3_clEvEUlssE_EEEEvS6_RKT_EUliE_EEviT1_,"ax",@progbits
	.sectioninfo	@"SHI_REGISTERS=26"
	.align	128
        .global         _ZN2at6native18elementwise_kernelILi128ELi4EZNS0_15gpu_kernel_implINS0_13BinaryFunctorIsssZZZNS0_15binary_internal21div_floor_kernel_cudaERNS_18TensorIteratorBaseEENKUlvE_clEvENKUlvE3_clEvEUlssE_EEEEvS6_RKT_EUliE_EEviT1_
        .type           _ZN2at6native18elementwise_kernelILi128ELi4EZNS0_15gpu_kernel_implINS0_13BinaryFunctorIsssZZZNS0_15binary_internal21div_floor_kernel_cudaERNS_18TensorIteratorBaseEENKUlvE_clEvENKUlvE3_clEvEUlssE_EEEEvS6_RKT_EUliE_EEviT1_,@function
        .size           _ZN2at6native18elementwise_kernelILi128ELi4EZNS0_15gpu_kernel_implINS0_13BinaryFunctorIsssZZZNS0_15binary_internal21div_floor_kernel_cudaERNS_18TensorIteratorBaseEENKUlvE_clEvENKUlvE3_clEvEUlssE_EEEEvS6_RKT_EUliE_EEviT1_,(.L_x_32654 - _ZN2at6native18elementwise_kernelILi128ELi4EZNS0_15gpu_kernel_implINS0_13BinaryFunctorIsssZZZNS0_15binary_internal21div_floor_kernel_cudaERNS_18TensorIteratorBaseEENKUlvE_clEvENKUlvE3_clEvEUlssE_EEEEvS6_RKT_EUliE_EEviT1_)
        .other          _ZN2at6native18elementwise_kernelILi128ELi4EZNS0_15gpu_kernel_implINS0_13BinaryFunctorIsssZZZNS0_15binary_internal21div_floor_kernel_cudaERNS_18TensorIteratorBaseEENKUlvE_clEvENKUlvE3_clEvEUlssE_EEEEvS6_RKT_EUliE_EEviT1_,@"STO_CUDA_ENTRY STV_DEFAULT"
_ZN2at6native18elementwise_kernelILi128ELi4EZNS0_15gpu_kernel_implINS0_13BinaryFunctorIsssZZZNS0_15binary_internal21div_floor_kernel_cudaERNS_18TensorIteratorBaseEENKUlvE_clEvENKUlvE3_clEvEUlssE_EEEEvS6_RKT_EUliE_EEviT1_:
.text._ZN2at6native18elementwise_kernelILi128ELi4EZNS0_15gpu_kernel_implINS0_13BinaryFunctorIsssZZZNS0_15binary_internal21div_floor_kernel_cudaERNS_18TensorIteratorBaseEENKUlvE_clEvENKUlvE3_clEvEUlssE_EEEEvS6_RKT_EUliE_EEviT1_:
        /* <DEDUP_REMOVED lines=30> */
[C---:B------:R-:W-:Y:S02]  /*01e0*/  IMAD R22, R5.reuse, c[0x0][0x2ac], RZ ;  /* 0x0000ab0005167a24 */ /* 0x040fe400078e02ff */
[C---:B------:R-:W-:Y:S02]  /*01f0*/  IMAD R16, R5.reuse, c[0x0][0x2a4], R16 ;  /* 0x0000a90005107a24 */ /* 0x040fe400078e0210 */
[----:B------:R-:W-:Y:S02]  /*0200*/  IMAD R0, R5, c[0x0][0x2a8], R0 ;  /* 0x0000aa0005007a24 */ /* 0x000fe400078e0200 */
        /* <DEDUP_REMOVED lines=230> */
.L_x_20569:
        /* <DEDUP_REMOVED lines=16> */
[----:B------:R0:W5:Y:S01]  /*1170*/  LDG.E.S8 R23, [R2.64] ;  /* 0x0000002402177981 */ /* 0x000162000c1e1300 */
[----:B------:R-:W-:Y:S05]  /*1180*/  BRA `(.L_x_20575) ;  /* 0x00000da000007947 */ /* 0x000fea0003800000 */
.L_x_20573:
[----:B------:R0:W5:Y:S01]  /*1190*/  LDG.E.U8 R23, [R2.64] ;  /* 0x0000002402177981 */ /* 0x000162000c1e1100 */
[----:B------:R-:W-:Y:S05]  /*11a0*/  BRA `(.L_x_20575) ;  /* 0x00000d8000007947 */ /* 0x000fea0003800000 */
.L_x_20572:
[----:B------:R-:W-:-:S13]  /*11b0*/  ISETP.NE.AND P0, PT, R4, 0x2, PT ;  /* 0x000000020400780c */ /* 0x000fda0003f05270 */
[----:B------:R-:W-:Y:S05]  /*11c0*/  @!P0 BRA `(.L_x_20576) ;  /* 0x0000008000008947 */ /* 0x000fea0003800000 */
[----:B------:R-:W-:-:S13]  /*11d0*/  ISETP.NE.AND P0, PT, R4, 0x3, PT ;  /* 0x000000030400780c */ /* 0x000fda0003f05270 */
[----:B------:R-:W-:Y:S05]  /*11e0*/  @!P0 BRA `(.L_x_20577) ;  /* 0x0000004000008947 */ /* 0x000fea0003800000 */
[----:B------:R-:W-:-:S13]  /*11f0*/  ISETP.NE.AND P0, PT, R4, 0x4, PT ;  /* 0x000000040400780c */ /* 0x000fda0003f05270 */
[----:B------:R-:W-:Y:S05]  /*1200*/  @P0 BRA `(.L_x_20574) ;  /* 0x00000ba000000947 */ /* 0x000fea0003800000 */
[----:B------:R0:W5:Y:S01]  /*1210*/  LDG.E.U16 R23, [R2.64] ;  /* 0x0000002402177981 */ /* 0x000162000c1e1500 */
[----:B------:R-:W-:Y:S05]  /*1220*/  BRA `(.L_x_20575) ;  /* 0x00000d0000007947 */ /* 0x000fea0003800000 */
.L_x_20577:
[----:B------:R0:W5:Y:S01]  /*1230*/  LDG.E.U16 R23, [R2.64] ;  /* 0x0000002402177981 */ /* 0x000162000c1e1500 */
[----:B------:R-:W-:Y:S05]  /*1240*/  BRA `(.L_x_20575) ;  /* 0x00000ce000007947 */ /* 0x000fea0003800000 */
.L_x_20576:
[----:B------:R0:W5:Y:S01]  /*1250*/  LDG.E.U16 R23, [R2.64] ;  /* 0x0000002402177981 */ /* 0x000162000c1e1500 */
[----:B------:R-:W-:Y:S05]  /*1260*/  BRA `(.L_x_20575) ;  /* 0x00000cc000007947 */ /* 0x000fea0003800000 */
.L_x_20571:
[----:B------:R-:W-:-:S13]  /*1270*/  ISETP.GT.AND P0, PT, R4, 0x6, PT ;  /* 0x000000060400780c */ /* 0x000fda0003f04270 */
[----:B------:R-:W-:Y:S05]  /*1280*/  @P0 BRA `(.L_x_20578) ;  /* 0x000000c000000947 */ /* 0x000fea0003800000 */
[----:B------:R-:W-:-:S13]  /*1290*/  ISETP.NE.AND P0, PT, R4, 0x5, PT ;  /* 0x000000050400780c */ /* 0x000fda0003f05270 */
[----:B------:R-:W-:Y:S05]  /*12a0*/  @!P0 BRA `(.L_x_20579) ;  /* 0x0000005000008947 */ /* 0x000fea0003800000 */
[----:B------:R-:W-:-:S13]  /*12b0*/  ISETP.NE.AND P0, PT, R4, 0x6, PT ;  /* 0x000000060400780c */ /* 0x000fda0003f05270 */
[----:B------:R-:W-:Y:S05]  /*12c0*/  @P0 BRA `(.L_x_20574) ;  /* 0x00000ae000000947 */ /* 0x000fea0003800000 */
[----:B------:R-:W2:Y:S02]  /*12d0*/  LDG.E R2, [R2.64] ;  /* 0x0000002402027981 */ /* 0x000ea4000c1e1900 */
[----:B--2---:R0:W1:Y:S01]  /*12e0*/  F2I.FTZ.TRUNC.NTZ R23, R2 ;  /* 0x0000000200177305 */ /* 0x004062000021f100 */
[----:B------:R-:W-:Y:S05]  /*12f0*/  BRA `(.L_x_20575) ;  /* 0x00000c3000007947 */ /* 0x000fea0003800000 */
.L_x_20579:
[----:B------:R-:W2:Y:S02]  /*1300*/  LDG.E.U16 R0, [R2.64] ;  /* 0x0000002402007981 */ /* 0x000ea4000c1e1500 */
[----:B--2---:R-:W-:-:S06]  /*1310*/  HADD2.F32 R0, -RZ, R0.H0_H0 ;  /* 0x20000000ff007230 */ /* 0x004fcc0000004100 */
[----:B------:R-:W0:Y:S02]  /*1320*/  F2I.FTZ.TRUNC.NTZ R0, R0 ;  /* 0x0000000000007305 */ /* 0x000e24000021f100 */
[----:B0-----:R-:W-:Y:S01]  /*1330*/  PRMT R23, R0, 0x7610, R23 ;  /* 0x0000761000177816 */ /* 0x001fe20000000017 */
[----:B------:R-:W-:Y:S05]  /*1340*/  BRA `(.L_x_20575) ;  /* 0x00000be000007947 */ /* 0x000fea0003800000 */
.L_x_20578:
[----:B------:R-:W-:-:S13]  /*1350*/  ISETP.NE.AND P0, PT, R4, 0x7, PT ;  /* 0x000000070400780c */ /* 0x000fda0003f05270 */
[----:B------:R-:W-:Y:S05]  /*1360*/  @!P0 BRA `(.L_x_20580) ;  /* 0x000000c000008947 */ /* 0x000fea0003800000 */
[----:B------:R-:W-:-:S13]  /*1370*/  ISETP.NE.AND P0, PT, R4, 0x8, PT ;  /* 0x000000080400780c */ /* 0x000fda0003f05270 */
[----:B------:R-:W-:Y:S05]  /*1380*/  @!P0 BRA `(.L_x_20581) ;  /* 0x0000005000008947 */ /* 0x000fea0003800000 */
[----:B------:R-:W-:-:S13]  /*1390*/  ISETP.NE.AND P0, PT, R4, 0x9, PT ;  /* 0x000000090400780c */ /* 0x000fda0003f05270 */
[----:B------:R-:W-:Y:S05]  /*13a0*/  @P0 BRA `(.L_x_20574) ;  /* 0x00000a0000000947 */ /* 0x000fea0003800000 */
[----:B------:R-:W2:Y:S02]  /*13b0*/  LDG.E R2, [R2.64] ;  /* 0x0000002402027981 */ /* 0x000ea4000c1e1900 */
[----:B--2---:R0:W1:Y:S01]  /*13c0*/  F2I.FTZ.TRUNC.NTZ R23, R2 ;  /* 0x0000000200177305 */ /* 0x004062000021f100 */
[----:B------:R-:W-:Y:S05]  /*13d0*/  BRA `(.L_x_20575) ;  /* 0x00000b5000007947 */ /* 0x000fea0003800000 */
.L_x_20581:
[----:B------:R-:W2:Y:S02]  /*13e0*/  LDG.E.U16 R2, [R2.64] ;  /* 0x0000002402027981 */ /* 0x000ea4000c1e1500 */
[----:B--2---:R-:W-:-:S06]  /*13f0*/  HADD2.F32 R0, -RZ, R2.H0_H0 ;  /* 0x20000002ff007230 */ /* 0x004fcc0000004100 */
[----:B------:R-:W0:Y:S02]  /*1400*/  F2I.FTZ.TRUNC.NTZ R0, R0 ;  /* 0x0000000000007305 */ /* 0x000e24000021f100 */
[----:B0-----:R-:W-:Y:S01]  /*1410*/  PRMT R23, R0, 0x7610, R23 ;  /* 0x0000761000177816 */ /* 0x001fe20000000017 */
[----:B------:R-:W-:Y:S05]  /*1420*/  BRA `(.L_x_20575) ;  /* 0x00000b0000007947 */ /* 0x000fea0003800000 */
.L_x_20580:
[----:B------:R-:W2:Y:S02]  /*1430*/  LDG.E.64 R2, [R2.64] ;  /* 0x0000002402027981 */ /* 0x000ea4000c1e1b00 */
[----:B--2---:R0:W1:Y:S01]  /*1440*/  F2I.F64.TRUNC R23, R2 ;  /* 0x0000000200177311 */ /* 0x004062000030d100 */
[----:B------:R-:W-:Y:S05]  /*1450*/  BRA `(.L_x_20575) ;  /* 0x00000ad000007947 */ /* 0x000fea0003800000 */
.L_x_20570:
        /* <DEDUP_REMOVED lines=10> */
[----:B------:R-:W-:Y:S01]  /*1500*/  SEL R23, RZ, 0x1, !P0 ;  /* 0x00000001ff177807 */ /* 0x000fe20004000000 */
[----:B------:R-:W-:Y:S05]  /*1510*/  BRA `(.L_x_20575) ;  /* 0x00000a1000007947 */ /* 0x000fea0003800000 */
.L_x_20584:
[----:B------:R-:W2:Y:S02]  /*1520*/  LDG.E.64 R2, [R2.64] ;  /* 0x0000002402027981 */ /* 0x000ea4000c1e1b00 */
[----:B--2---:R0:W1:Y:S01]  /*1530*/  F2I.F64.TRUNC R23, R2 ;  /* 0x0000000200177311 */ /* 0x004062000030d100 */
[----:B------:R-:W-:Y:S05]  /*1540*/  BRA `(.L_x_20575) ;  /* 0x000009e000007947 */ /* 0x000fea0003800000 */
.L_x_20583:
        /* <DEDUP_REMOVED lines=24> */
[----:B------:R-:W-:-:S06]  /*16d0*/  LOP3.LUT R5, R5, 0x80000000, R0, 0xf8, !PT ;  /* 0x8000000005057812 */ /* 0x000fcc00078ef800 */
[----:B------:R-:W0:Y:S02]  /*16e0*/  F2I.FTZ.TRUNC.NTZ R5, R5 ;  /* 0x0000000500057305 */ /* 0x000e24000021f100 */
[----:B0-----:R-:W-:Y:S01]  /*16f0*/  PRMT R23, R5, 0x7610, R23 ;  /* 0x0000761005177816 */ /* 0x001fe20000000017 */
[----:B------:R-:W-:Y:S05]  /*1700*/  BRA `(.L_x_20575) ;  /* 0x0000082000007947 */ /* 0x000fea0003800000 */
.L_x_20586:
        /* <DEDUP_REMOVED lines=11> */
[----:B------:R-:W-:-:S06]  /*17c0*/  LOP3.LUT R4, R4, 0x80000000, R5, 0xf8, !PT ;  /* 0x8000000004047812 */ /* 0x000fcc00078ef805 */
[----:B------:R-:W0:Y:S02]  /*17d0*/  F2I.FTZ.TRUNC.NTZ R4, R4 ;  /* 0x0000000400047305 */ /* 0x000e24000021f100 */
[----:B0-----:R-:W-:Y:S01]  /*17e0*/  PRMT R23, R4, 0x7610, R23 ;  /* 0x0000761004177816 */ /* 0x001fe20000000017 */
[----:B------:R-:W-:Y:S05]  /*17f0*/  BRA `(.L_x_20575) ;  /* 0x0000073000007947 */ /* 0x000fea0003800000 */
.L_x_20585:
[----:B------:R-:W2:Y:S02]  /*1800*/  LDG.E.U16 R0, [R2.64] ;  /* 0x0000002402007981 */ /* 0x000ea4000c1e1500 */
[----:B--2---:R-:W-:-:S06]  /*1810*/  PRMT R0, RZ, 0x5410, R0 ;  /* 0x00005410ff007816 */ /* 0x004fcc0000000000 */
[----:B------:R-:W0:Y:S02]  /*1820*/  F2I.FTZ.TRUNC.NTZ R0, R0 ;  /* 0x0000000000007305 */ /* 0x000e24000021f100 */
[----:B0-----:R-:W-:Y:S01]  /*1830*/  PRMT R23, R0, 0x7610, R23 ;  /* 0x0000761000177816 */ /* 0x001fe20000000017 */
[----:B------:R-:W-:Y:S05]  /*1840*/  BRA `(.L_x_20575) ;  /* 0x000006e000007947 */ /* 0x000fea0003800000 */
.L_x_20582:
        /* <DEDUP_REMOVED lines=10> */
.L_x_20589:
        /* <DEDUP_REMOVED lines=21> */
.L_x_20593:
[----:B------:R-:W-:Y:S05]  /*1a40*/  BSYNC B1 ;  /* 0x0000000000017941 */ /* 0x000fea0003800000 */
.L_x_20592:
[----:B------:R-:W-:Y:S01]  /*1a50*/  LEA R3, R0, 0x3b800000, 0x17 ;  /* 0x3b80000000037811 */ /* 0x000fe200078eb8ff */
[----:B------:R-:W-:-:S05]  /*1a60*/  IMAD.SHL.U32 R0, R2, 0x100000, RZ ;  /* 0x0010000002007824 */ /* 0x000fca00078e00ff */
[----:B------:R-:W-:Y:S02]  /*1a70*/  LOP3.LUT R0, R3, R0, R4, 0xfe, !PT ;  /* 0x0000000003007212 */ /* 0x000fe400078efe04 */
.L_x_20591:
[----:B------:R-:W-:Y:S05]  /*1a80*/  BSYNC B0 ;  /* 0x0000000000007941 */ /* 0x000fea0003800000 */
.L_x_20590:
[----:B------:R-:W0:Y:S02]  /*1a90*/  F2I.FTZ.TRUNC.NTZ R0, R0 ;  /* 0x0000000000007305 */ /* 0x000e24000021f100 */
[----:B0-----:R-:W-:Y:S01]  /*1aa0*/  PRMT R23, R0, 0x7610, R23 ;  /* 0x0000761000177816 */ /* 0x001fe20000000017 */
[----:B------:R-:W-:Y:S05]  /*1ab0*/  BRA `(.L_x_20575) ;  /* 0x0000047000007947 */ /* 0x000fea0003800000 */
.L_x_20588:
        /* <DEDUP_REMOVED lines=21> */
.L_x_20597:
[----:B------:R-:W-:Y:S05]  /*1c10*/  BSYNC B1 ;  /* 0x0000000000017941 */ /* 0x000fea0003800000 */
.L_x_20596:
[----:B------:R-:W-:Y:S01]  /*1c20*/  LEA R3, R0, 0x37800000, 0x17 ;  /* 0x3780000000037811 */ /* 0x000fe200078eb8ff */
[----:B------:R-:W-:-:S05]  /*1c30*/  IMAD.SHL.U32 R0, R2, 0x200000, RZ ;  /* 0x0020000002007824 */ /* 0x000fca00078e00ff */
[----:B------:R-:W-:Y:S02]  /*1c40*/  LOP3.LUT R0, R3, R0, R4, 0xfe, !PT ;  /* 0x0000000003007212 */ /* 0x000fe400078efe04 */
.L_x_20595:
[----:B------:R-:W-:Y:S05]  /*1c50*/  BSYNC B0 ;  /* 0x0000000000007941 */ /* 0x000fea0003800000 */
.L_x_20594:
[----:B------:R-:W0:Y:S02]  /*1c60*/  F2I.FTZ.TRUNC.NTZ R0, R0 ;  /* 0x0000000000007305 */ /* 0x000e24000021f100 */
[----:B0-----:R-:W-:Y:S01]  /*1c70*/  PRMT R23, R0, 0x7610, R23 ;  /* 0x0000761000177816 */ /* 0x001fe20000000017 */
[----:B------:R-:W-:Y:S05]  /*1c80*/  BRA `(.L_x_20575) ;  /* 0x000002a000007947 */ /* 0x000fea0003800000 */
.L_x_20587:
        /* <DEDUP_REMOVED lines=14> */
.L_x_20601:
[----:B------:R-:W-:Y:S05]  /*1d70*/  BSYNC B0 ;  /* 0x0000000000007941 */ /* 0x000fea0003800000 */
.L_x_20600:
[----:B------:R-:W0:Y:S02]  /*1d80*/  F2I.FTZ.TRUNC.NTZ R0, R0 ;  /* 0x0000000000007305 */ /* 0x000e24000021f100 */
[----:B0-----:R-:W-:Y:S01]  /*1d90*/  PRMT R23, R0, 0x7610, R23 ;  /* 0x0000761000177816 */ /* 0x001fe20000000017 */
[----:B------:R-:W-:Y:S05]  /*1da0*/  BRA `(.L_x_20575) ;  /* 0x0000018000007947 */ /* 0x000fea0003800000 */
.L_x_20574:
        /* <DEDUP_REMOVED lines=21> */
.L_x_20599:
[----:B------:R0:W5:Y:S01]  /*1f00*/  LDG.E.U16 R23, [R2.64] ;  /* 0x0000002402177981 */ /* 0x000162000c1e1500 */
[----:B------:R-:W-:Y:S05]  /*1f10*/  BRA `(.L_x_20575) ;  /* 0x0000001000007947 */ /* 0x000fea0003800000 */
.L_x_20598:
[----:B------:R0:W5:Y:S02]  /*1f20*/  LDG.E.U16 R23, [R2.64] ;  /* 0x0000002402177981 */ /* 0x000164000c1e1500 */
.L_x_20575:
[----:B------:R-:W2:Y:S01]  /*1f30*/  LDC.U8 R4, c[0x0][0x3e3] ;  /* 0x0000f8c0ff047b82 */ /* 0x000ea20000000000 */
[----:B0-----:R-:W-:-:S05]  /*1f40*/  IADD3 R2, P1, R22, c[0x0][0x3d8], RZ ;  /* 0x0000f60016027a10 */ /* 0x001fca0007f3e0ff */
        /* <DEDUP_REMOVED lines=14> */
.L_x_20605:
[----:B------:R0:W5:Y:S01]  /*2030*/  LDG.E.U8 R6, [R2.64] ;  /* 0x0000002402067981 */ /* 0x000162000c1e1100 */
[----:B------:R-:W-:Y:S05]  /*2040*/  BRA `(.L_x_20607) ;  /* 0x00000d8000007947 */ /* 0x000fea0003800000 */
.L_x_20604:
        /* <DEDUP_REMOVED lines=8> */
.L_x_20609:
[----:B------:R0:W5:Y:S01]  /*20d0*/  LDG.E.U16 R6, [R2.64] ;  /* 0x0000002402067981 */ /* 0x000162000c1e1500 */
[----:B------:R-:W-:Y:S05]  /*20e0*/  BRA `(.L_x_20607) ;  /* 0x00000ce000007947 */ /* 0x000fea0003800000 */
.L_x_20608:
[----:B------:R0:W5:Y:S01]  /*20f0*/  LDG.E.U16 R6, [R2.64] ;  /* 0x0000002402067981 */ /* 0x000162000c1e1500 */
[----:B------:R-:W-:Y:S05]  /*2100*/  BRA `(.L_x_20607) ;  /* 0x00000cc000007947 */ /* 0x000fea0003800000 */
.L_x_20603:
[----:B------:R-:W-:-:S13]  /*2110*/  ISETP.GT.AND P0, PT, R0, 0x6, PT ;  /* 0x000000060000780c */ /* 0x000fda0003f04270 */
[----:B------:R-:W-:Y:S05]  /*2120*/  @P0 BRA `(.L_x_20610) ;  /* 0x000000c000000947 */ /* 0x000fea0003800000 */
[----:B------:R-:W-:-:S13]  /*2130*/  ISETP.NE.AND P0, PT, R0, 0x5, PT ;  /* 0x000000050000780c */ /* 0x000fda0003f05270 */
[----:B------:R-:W-:Y:S05]  /*2140*/  @!P0 BRA `(.L_x_20611) ;  /* 0x0000005000008947 */ /* 0x000fea0003800000 */
[----:B------:R-:W-:-:S13]  /*2150*/  ISETP.NE.AND P0, PT, R0, 0x6, PT ;  /* 0x000000060000780c */ /* 0x000fda0003f05270 */
[----:B------:R-:W-:Y:S05]  /*2160*/  @P0 BRA `(.L_x_20606) ;  /* 0x00000ae000000947 */ /* 0x000fea0003800000 */
[----:B------:R-:W2:Y:S02]  /*2170*/  LDG.E R2, [R2.64] ;  /* 0x0000002402027981 */ /* 0x000ea4000c1e1900 */
[----:B--2---:R0:W2:Y:S01]  /*2180*/  F2I.FTZ.TRUNC.NTZ R6, R2 ;  /* 0x0000000200067305 */ /* 0x0040a2000021f100 */
[----:B------:R-:W-:Y:S05]  /*2190*/  BRA `(.L_x_20607) ;  /* 0x00000c3000007947 */ /* 0x000fea0003800000 */
.L_x_20611:
[----:B------:R-:W2:Y:S02]  /*21a0*/  LDG.E.U16 R0, [R2.64] ;  /* 0x0000002402007981 */ /* 0x000ea4000c1e1500 */
[----:B--2---:R-:W-:-:S06]  /*21b0*/  HADD2.F32 R0, -RZ, R0.H0_H0 ;  /* 0x20000000ff007230 */ /* 0x004fcc0000004100 */
[----:B------:R-:W0:Y:S02]  /*21c0*/  F2I.FTZ.TRUNC.NTZ R0, R0 ;  /* 0x0000000000007305 */ /* 0x000e24000021f100 */
[----:B0-----:R-:W-:Y:S01]  /*21d0*/  PRMT R6, R0, 0x7610, R6 ;  /* 0x0000761000067816 */ /* 0x001fe20000000006 */
[----:B------:R-:W-:Y:S05]  /*21e0*/  BRA `(.L_x_20607) ;  /* 0x00000be000007947 */ /* 0x000fea0003800000 */
.L_x_20610:
[----:B------:R-:W-:-:S13]  /*21f0*/  ISETP.NE.AND P0, PT, R0, 0x7, PT ;  /* 0x000000070000780c */ /* 0x000fda0003f05270 */
[----:B------:R-:W-:Y:S05]  /*2200*/  @!P0 BRA `(.L_x_20612) ;  /* 0x000000c000008947 */ /* 0x000fea0003800000 */
[----:B------:R-:W-:-:S13]  /*2210*/  ISETP.NE.AND P0, PT, R0, 0x8, PT ;  /* 0x000000080000780c */ /* 0x000fda0003f05270 */
[----:B------:R-:W-:Y:S05]  /*2220*/  @!P0 BRA `(.L_x_20613) ;  /* 0x0000005000008947 */ /* 0x000fea0003800000 */
[----:B------:R-:W-:-:S13]  /*2230*/  ISETP.NE.AND P0, PT, R0, 0x9, PT ;  /* 0x000000090000780c */ /* 0x000fda0003f05270 */
[----:B------:R-:W-:Y:S05]  /*2240*/  @P0 BRA `(.L_x_20606) ;  /* 0x00000a0000000947 */ /* 0x000fea0003800000 */
[----:B------:R-:W2:Y:S02]  /*2250*/  LDG.E R2, [R2.64] ;  /* 0x0000002402027981 */ /* 0x000ea4000c1e1900 */
[----:B--2---:R0:W2:Y:S01]  /*2260*/  F2I.FTZ.TRUNC.NTZ R6, R2 ;  /* 0x0000000200067305 */ /* 0x0040a2000021f100 */
[----:B------:R-:W-:Y:S05]  /*2270*/  BRA `(.L_x_20607) ;  /* 0x00000b5000007947 */ /* 0x000fea0003800000 */
.L_x_20613:
[----:B------:R-:W2:Y:S02]  /*2280*/  LDG.E.U16 R2, [R2.64] ;  /* 0x0000002402027981 */ /* 0x000ea4000c1e1500 */
[----:B--2---:R-:W-:-:S06]  /*2290*/  HADD2.F32 R0, -RZ, R2.H0_H0 ;  /* 0x20000002ff007230 */ /* 0x004fcc0000004100 */
[----:B------:R-:W0:Y:S02]  /*22a0*/  F2I.FTZ.TRUNC.NTZ R0, R0 ;  /* 0x0000000000007305 */ /* 0x000e24000021f100 */
[----:B0-----:R-:W-:Y:S01]  /*22b0*/  PRMT R6, R0, 0x7610, R6 ;  /* 0x0000761000067816 */ /* 0x001fe20000000006 */
[----:B------:R-:W-:Y:S05]  /*22c0*/  BRA `(.L_x_20607) ;  /* 0x00000b0000007947 */ /* 0x000fea0003800000 */
.L_x_20612:
[----:B------:R-:W2:Y:S02]  /*22d0*/  LDG.E.64 R2, [R2.64] ;  /* 0x0000002402027981 */ /* 0x000ea4000c1e1b00 */
[----:B--2---:R0:W2:Y:S01]  /*22e0*/  F2I.F64.TRUNC R6, R2 ;  /* 0x0000000200067311 */ /* 0x0040a2000030d100 */
[----:B------:R-:W-:Y:S05]  /*22f0*/  BRA `(.L_x_20607) ;  /* 0x00000ad000007947 */ /* 0x000fea0003800000 */
.L_x_20602:
        /* <DEDUP_REMOVED lines=12> */
.L_x_20616:
[----:B------:R-:W2:Y:S02]  /*23c0*/  LDG.E.64 R2, [R2.64] ;  /* 0x0000002402027981 */ /* 0x000ea4000c1e1b00 */
[----:B--2---:R0:W2:Y:S01]  /*23d0*/  F2I.F64.TRUNC R6, R2 ;  /* 0x0000000200067311 */ /* 0x0040a2000030d100 */
[----:B------:R-:W-:Y:S05]  /*23e0*/  BRA `(.L_x_20607) ;  /* 0x000009e000007947 */ /* 0x000fea0003800000 */
.L_x_20615:
        /* <DEDUP_REMOVED lines=28> */
.L_x_20618:
        /* <DEDUP_REMOVED lines=15> */
.L_x_20617:
[----:B------:R-:W2:Y:S02]  /*26a0*/  LDG.E.U16 R0, [R2.64] ;  /* 0x0000002402007981 */ /* 0x000ea4000c1e1500 */
[----:B--2---:R-:W-:-:S06]  /*26b0*/  PRMT R0, RZ, 0x5410, R0 ;  /* 0x00005410ff007816 */ /* 0x004fcc0000000000 */
[----:B------:R-:W0:Y:S02]  /*26c0*/  F2I.FTZ.TRUNC.NTZ R0, R0 ;  /* 0x0000000000007305 */ /* 0x000e24000021f100 */
[----:B0-----:R-:W-:Y:S01]  /*26d0*/  PRMT R6, R0, 0x7610, R6 ;  /* 0x0000761000067816 */ /* 0x001fe20000000006 */
[----:B------:R-:W-:Y:S05]  /*26e0*/  BRA `(.L_x_20607) ;  /* 0x000006e000007947 */ /* 0x000fea0003800000 */
.L_x_20614:
        /* <DEDUP_REMOVED lines=10> */
.L_x_20621:
        /* <DEDUP_REMOVED lines=21> */
.L_x_20625:
[----:B------:R-:W-:Y:S05]  /*28e0*/  BSYNC B1 ;  /* 0x0000000000017941 */ /* 0x000fea0003800000 */
.L_x_20624:
[----:B------:R-:W-:Y:S01]  /*28f0*/  LEA R3, R0, 0x3b800000, 0x17 ;  /* 0x3b80000000037811 */ /* 0x000fe200078eb8ff */
[----:B------:R-:W-:-:S05]  /*2900*/  IMAD.SHL.U32 R0, R2, 0x100000, RZ ;  /* 0x0010000002007824 */ /* 0x000fca00078e00ff */
[----:B------:R-:W-:Y:S02]  /*2910*/  LOP3.LUT R0, R3, R0, R4, 0xfe, !PT ;  /* 0x0000000003007212 */ /* 0x000fe400078efe04 */
.L_x_20623:
[----:B------:R-:W-:Y:S05]  /*2920*/  BSYNC B0 ;  /* 0x0000000000007941 */ /* 0x000fea0003800000 */
.L_x_20622:
[----:B------:R-:W0:Y:S02]  /*2930*/  F2I.FTZ.TRUNC.NTZ R0, R0 ;  /* 0x0000000000007305 */ /* 0x000e24000021f100 */
[----:B0-----:R-:W-:Y:S01]  /*2940*/  PRMT R6, R0, 0x7610, R6 ;  /* 0x0000761000067816 */ /* 0x001fe20000000006 */
[----:B------:R-:W-:Y:S05]  /*2950*/  BRA `(.L_x_20607) ;  /* 0x0000047000007947 */ /* 0x000fea0003800000 */
.L_x_20620:
        /* <DEDUP_REMOVED lines=21> */
.L_x_20629:
[----:B------:R-:W-:Y:S05]  /*2ab0*/  BSYNC B1 ;  /* 0x0000000000017941 */ /* 0x000fea0003800000 */
.L_x_20628:
[----:B------:R-:W-:Y:S01]  /*2ac0*/  LEA R3, R0, 0x37800000, 0x17 ;  /* 0x3780000000037811 */ /* 0x000fe200078eb8ff */
[----:B------:R-:W-:-:S05]  /*2ad0*/  IMAD.SHL.U32 R0, R2, 0x200000, RZ ;  /* 0x0020000002007824 */ /* 0x000fca00078e00ff */
[----:B------:R-:W-:Y:S02]  /*2ae0*/  LOP3.LUT R0, R3, R0, R4, 0xfe, !PT ;  /* 0x0000000003007212 */ /* 0x000fe400078efe04 */
.L_x_20627:
[----:B------:R-:W-:Y:S05]  /*2af0*/  BSYNC B0 ;  /* 0x0000000000007941 */ /* 0x000fea0003800000 */
.L_x_20626:
[----:B------:R-:W0:Y:S02]  /*2b00*/  F2I.FTZ.TRUNC.NTZ R0, R0 ;  /* 0x0000000000007305 */ /* 0x000e24000021f100 */
[----:B0-----:R-:W-:Y:S01]  /*2b10*/  PRMT R6, R0, 0x7610, R6 ;  /* 0x0000761000067816 */ /* 0x001fe20000000006 */
[----:B------:R-:W-:Y:S05]  /*2b20*/  BRA `(.L_x_20607) ;  /* 0x000002a000007947 */ /* 0x000fea0003800000 */
.L_x_20619:
        /* <DEDUP_REMOVED lines=14> */
.L_x_20633:
[----:B------:R-:W-:Y:S05]  /*2c10*/  BSYNC B0 ;  /* 0x0000000000007941 */ /* 0x000fea0003800000 */
.L_x_20632:
[----:B------:R-:W0:Y:S02]  /*2c20*/  F2I.FTZ.TRUNC.NTZ R0, R0 ;  /* 0x0000000000007305 */ /* 0x000e24000021f100 */
[----:B0-----:R-:W-:Y:S01]  /*2c30*/  PRMT R6, R0, 0x7610, R6 ;  /* 0x0000761000067816 */ /* 0x001fe20000000006 */
[----:B------:R-:W-:Y:S05]  /*2c40*/  BRA `(.L_x_20607) ;  /* 0x0000018000007947 */ /* 0x000fea0003800000 */
.L_x_20606:
        /* <DEDUP_REMOVED lines=19> */
[----:B------:R-:W-:Y:S01]  /*2d80*/  PRMT R6, RZ, 0x7610, R6 ;  /* 0x00007610ff067816 */ /* 0x000fe20000000006 */
[----:B------:R-:W-:Y:S05]  /*2d90*/  BRA `(.L_x_20607) ;  /* 0x0000003000007947 */ /* 0x000fea0003800000 */
.L_x_20631:
[----:B------:R0:W5:Y:S01]  /*2da0*/  LDG.E.U16 R6, [R2.64] ;  /* 0x0000002402067981 */ /* 0x000162000c1e1500 */
[----:B------:R-:W-:Y:S05]  /*2db0*/  BRA `(.L_x_20607) ;  /* 0x0000001000007947 */ /* 0x000fea0003800000 */
.L_x_20630:
[----:B------:R0:W5:Y:S02]  /*2dc0*/  LDG.E.U16 R6, [R2.64] ;  /* 0x0000002402067981 */ /* 0x000164000c1e1500 */
.L_x_20607:
[----:B--2--5:R-:W-:Y:S01]  /*2dd0*/  PRMT R4, R6, 0x9910, RZ ;  /* 0x0000991006047816 */ /* 0x024fe200000000ff */
[----:B------:R-:W-:Y:S01]  /*2de0*/  BSSY B0, `(.L_x_20634) ;  /* 0x000002c000007945 */ /* 0x000fe20003800000 */
[----:B-1----:R-:W-:Y:S02]  /*2df0*/  PRMT R5, R23, 0x9910, RZ ;  /* 0x0000991017057816 */ /* 0x002fe400000000ff */
[-C--:B------:R-:W-:Y:S02]  /*2e00*/  IABS R0, R4.reuse ;  /* 0x0000000400007213 */ /* 0x080fe40000000000 */
[----:B------:R-:W-:Y:S02]  /*2e10*/  IABS R8, R5 ;  /* 0x0000000500087213 */ /* 0x000fe40000000000 */
[----:B------:R-:W1:Y:S01]  /*2e20*/  I2F.RP R7, R0 ;  /* 0x0000000000077306 */ /* 0x000e620000209400 */
[----:B------:R-:W-:-:S02]  /*2e30*/  IABS R10, R4 ;  /* 0x00000004000a7213 */ /* 0x000fc40000000000 */
[----:B------:R-:W-:-:S05]  /*2e40*/  LOP3.LUT R6, R6, R23, RZ, 0x3c, !PT ;  /* 0x0000001706067212 */ /* 0x000fca00078e3cff */
[----:B-1----:R-:W1:Y:S02]  /*2e50*/  MUFU.RCP R7, R7 ;  /* 0x0000000700077308 */ /* 0x002e640000001000 */
[----:B01----:R-:W-:Y:S01]  /*2e60*/  IADD3 R2, R7, 0xffffffe, RZ ;  /* 0x0ffffffe07027810 */ /* 0x003fe20007ffe0ff */
[----:B------:R-:W-:-:S05]  /*2e70*/  IMAD.MOV R7, RZ, RZ, -R10 ;  /* 0x000000ffff077224 */ /* 0x000fca00078e0a0a */
[----:B------:R0:W1:Y:S02]  /*2e80*/  F2I.FTZ.U32.TRUNC.NTZ R3, R2 ;  /* 0x0000000200037305 */ /* 0x000064000021f000 */
[----:B0-----:R-:W-:Y:S02]  /*2e90*/  IMAD.MOV.U32 R2, RZ, RZ, RZ ;  /* 0x000000ffff027224 */ /* 0x001fe400078e00ff */
[----:B-1----:R-:W-:-:S04]  /*2ea0*/  IMAD.MOV R9, RZ, RZ, -R3 ;  /* 0x000000ffff097224 */ /* 0x002fc800078e0a03 */
[----:B------:R-:W-:-:S04]  /*2eb0*/  IMAD R9, R9, R0, RZ ;  /* 0x0000000009097224 */ /* 0x000fc800078e02ff */
[----:B------:R-:W-:Y:S01]  /*2ec0*/  IMAD.HI.U32 R3, R3, R9, R2 ;  /* 0x0000000903037227 */ /* 0x000fe200078e0002 */
[----:B------:R-:W-:-:S04]  /*2ed0*/  LOP3.LUT R2, R5, R4, RZ, 0x3c, !PT ;  /* 0x0000000405027212 */ /* 0x000fc800078e3cff */
[----:B------:R-:W-:Y:S01]  /*2ee0*/  ISETP.GE.AND P0, PT, R2, RZ, PT ;  /* 0x000000ff0200720c */ /* 0x000fe20003f06270 */
[----:B------:R-:W-:Y:S01]  /*2ef0*/  IMAD.HI.U32 R3, R3, R8, RZ ;  /* 0x0000000803037227 */ /* 0x000fe200078e00ff */
[----:B------:R-:W-:-:S03]  /*2f00*/  PRMT R2, R6, 0x9910, RZ ;  /* 0x0000991006027816 */ /* 0x000fc600000000ff */
[----:B------:R-:W-:Y:S01]  /*2f10*/  IMAD R7, R3, R7, R8 ;  /* 0x0000000703077224 */ /* 0x000fe200078e0208 */
[----:B------:R-:W-:Y:S01]  /*2f20*/  ISETP.GT.AND P3, PT, R2, -0x1, PT ;  /* 0xffffffff0200780c */ /* 0x000fe20003f64270 */
[----:B------:R-:W0:Y:S03]  /*2f30*/  LDC.U8 R8, c[0x0][0x3e1] ;  /* 0x0000f840ff087b82 */ /* 0x000e260000000000 */
[----:B------:R-:W-:-:S13]  /*2f40*/  ISETP.GT.U32.AND P2, PT, R0, R7, PT ;  /* 0x000000070000720c */ /* 0x000fda0003f44070 */
[----:B------:R-:W-:Y:S01]  /*2f50*/  @!P2 IMAD.IADD R7, R7, 0x1, -R0 ;  /* 0x000000010707a824 */ /* 0x000fe200078e0a00 */
[----:B------:R-:W-:Y:S02]  /*2f60*/  @!P2 IADD3 R3, R3, 0x1, RZ ;  /* 0x000000010303a810 */ /* 0x000fe40007ffe0ff */
[----:B------:R-:W-:Y:S02]  /*2f70*/  ISETP.NE.AND P2, PT, R4, RZ, PT ;  /* 0x000000ff0400720c */ /* 0x000fe40003f45270 */
[----:B------:R-:W-:Y:S02]  /*2f80*/  ISETP.GE.U32.AND P1, PT, R7, R0, PT ;  /* 0x000000000700720c */ /* 0x000fe40003f26070 */
[----:B------:R-:W-:Y:S02]  /*2f90*/  LOP3.LUT R4, RZ, R4, RZ, 0x33, !PT ;  /* 0x00000004ff047212 */ /* 0x000fe400078e33ff */
[----:B0-----:R-:W-:-:S09]  /*2fa0*/  PRMT R6, R8, 0x9910, RZ ;  /* 0x0000991008067816 */ /* 0x001fd200000000ff */
[----:B------:R-:W-:Y:S02]  /*2fb0*/  @P1 IADD3 R3, R3, 0x1, RZ ;  /* 0x0000000103031810 */ /* 0x000fe40007ffe0ff */
[----:B------:R-:W-:-:S03]  /*2fc0*/  ISETP.GT.AND P1, PT, R6, 0x9, PT ;  /* 0x000000090600780c */ /* 0x000fc60003f24270 */
[----:B------:R-:W-:-:S05]  /*2fd0*/  @!P0 IMAD.MOV R3, RZ, RZ, -R3 ;  /* 0x000000ffff038224 */ /* 0x000fca00078e0a03 */
[----:B------:R-:W-:Y:S01]  /*2fe0*/  SEL R3, R4, R3, !P2 ;  /* 0x0000000304037207 */ /* 0x000fe20005000000 */
[----:B------:R-:W-:Y:S05]  /*2ff0*/  @P3 BRA `(.L_x_20635) ;  /* 0x000000a000003947 */ /* 0x000fea0003800000 */
[----:B------:R-:W-:Y:S02]  /*3000*/  ISETP.GE.AND P3, PT, R5, RZ, PT ;  /* 0x000000ff0500720c */ /* 0x000fe40003f66270 */
[----:B------:R-:W-:Y:S01]  /*3010*/  ISETP.GT.U32.AND P0, PT, R0, R7, PT ;  /* 0x000000070000720c */ /* 0x000fe20003f04070 */
[----:B------:R-:W-:-:S05]  /*3020*/  IMAD.IADD R0, R7, 0x1, -R0 ;  /* 0x0000000107007824 */ /* 0x000fca00078e0a00 */
[----:B------:R-:W-:Y:S02]  /*3030*/  SEL R7, R0, R7, !P0 ;  /* 0x0000000700077207 */ /* 0x000fe40004000000 */
[----:B------:R-:W-:-:S03]  /*3040*/  IADD3 R0, R3, -0x1, RZ ;  /* 0xffffffff03007810 */ /* 0x000fc60007ffe0ff */
[----:B------:R-:W-:-:S05]  /*3050*/  @!P3 IMAD.MOV R7, RZ, RZ, -R7 ;  /* 0x000000ffff07b224 */ /* 0x000fca00078e0a07 */
[----:B------:R-:W-:-:S04]  /*3060*/  SEL R4, R4, R7, !P2 ;  /* 0x0000000704047207 */ /* 0x000fc80005000000 */
[----:B------:R-:W-:-:S13]  /*3070*/  ISETP.NE.AND P0, PT, R4, RZ, PT ;  /* 0x000000ff0400720c */ /* 0x000fda0003f05270 */
[----:B------:R-:W-:-:S04]  /*3080*/  @!P0 IMAD.MOV R0, RZ, RZ, R3 ;  /* 0x000000ffff008224 */ /* 0x000fc800078e0203 */
[----:B------:R-:W-:Y:S02]  /*3090*/  IMAD.MOV.U32 R3, RZ, RZ, R0 ;  /* 0x000000ffff037224 */ /* 0x000fe400078e0000 */
.L_x_20635:
[----:B------:R-:W-:Y:S05]  /*30a0*/  BSYNC B0 ;  /* 0x0000000000007941 */ /* 0x000fea0003800000 */
.L_x_20634:
        /* <DEDUP_REMOVED lines=9> */
[----:B------:R0:W-:Y:S01]  /*3140*/  STG.E.U8 [R16.64], R3 ;  /* 0x0000000310007986 */ /* 0x0001e2000c101124 */
[----:B------:R-:W-:Y:S05]  /*3150*/  BRA `(.L_x_20641) ;  /* 0x00000e1000007947 */ /* 0x000fea0003800000 */
.L_x_20639:
[----:B------:R0:W-:Y:S01]  /*3160*/  STG.E.U8 [R16.64], R3 ;  /* 0x0000000310007986 */ /* 0x0001e2000c101124 */
[----:B------:R-:W-:Y:S05]  /*3170*/  BRA `(.L_x_20641) ;  /* 0x00000df000007947 */ /* 0x000fea0003800000 */
.L_x_20638:
[----:B------:R-:W-:-:S13]  /*3180*/  ISETP.NE.AND P0, PT, R6, 0x2, PT ;  /* 0x000000020600780c */ /* 0x000fda0003f05270 */
[----:B------:R-:W-:Y:S05]  /*3190*/  @!P0 BRA `(.L_x_20642) ;  /* 0x000000c000008947 */ /* 0x000fea0003800000 */
[----:B------:R-:W-:-:S13]  /*31a0*/  ISETP.NE.AND P0, PT, R6, 0x3, PT ;  /* 0x000000030600780c */ /* 0x000fda0003f05270 */
[----:B------:R-:W-:Y:S05]  /*31b0*/  @!P0 BRA `(.L_x_20643) ;  /* 0x0000007000008947 */ /* 0x000fea0003800000 */
[----:B------:R-:W-:-:S13]  /*31c0*/  ISETP.NE.AND P0, PT, R6, 0x4, PT ;  /* 0x000000040600780c */ /* 0x000fda0003f05270 */
[----:B------:R-:W-:Y:S05]  /*31d0*/  @P0 BRA `(.L_x_20640) ;  /* 0x00000be000000947 */ /* 0x000fea0003800000 */
[----:B------:R-:W-:-:S05]  /*31e0*/  PRMT R3, R3, 0x9910, RZ ;  /* 0x0000991003037816 */ /* 0x000fca00000000ff */
[----:B------:R-:W-:-:S05]  /*31f0*/  IMAD.MOV.U32 R2, RZ, RZ, R3 ;  /* 0x000000ffff027224 */ /* 0x000fca00078e0003 */
[----:B------:R-:W-:-:S05]  /*3200*/  SHF.R.S32.HI R3, RZ, 0x1f, R2 ;  /* 0x0000001fff037819 */ /* 0x000fca0000011402 */
[----:B------:R0:W-:Y:S01]  /*3210*/  STG.E.64 [R16.64], R2 ;  /* 0x0000000210007986 */ /* 0x0001e2000c101b24 */
[----:B------:R-:W-:Y:S05]  /*3220*/  BRA `(.L_x_20641) ;  /* 0x00000d4000007947 */ /* 0x000fea0003800000 */
.L_x_20643:
[----:B------:R-:W-:-:S05]  /*3230*/  PRMT R3, R3, 0x9910, RZ ;  /* 0x0000991003037816 */ /* 0x000fca00000000ff */
[----:B------:R0:W-:Y:S01]  /*3240*/  STG.E [R16.64], R3 ;  /* 0x0000000310007986 */ /* 0x0001e2000c101924 */
[----:B------:R-:W-:Y:S05]  /*3250*/  BRA `(.L_x_20641) ;  /* 0x00000d1000007947 */ /* 0x000fea0003800000 */
.L_x_20642:
[----:B------:R0:W-:Y:S01]  /*3260*/  STG.E.U16 [R16.64], R3 ;  /* 0x0000000310007986 */ /* 0x0001e2000c101524 */
[----:B------:R-:W-:Y:S05]  /*3270*/  BRA `(.L_x_20641) ;  /* 0x00000cf000007947 */ /* 0x000fea0003800000 */
.L_x_20637:
[----:B------:R-:W-:-:S13]  /*3280*/  ISETP.GT.AND P0, PT, R6, 0x6, PT ;  /* 0x000000060600780c */ /* 0x000fda0003f04270 */
[----:B------:R-:W-:Y:S05]  /*3290*/  @P0 BRA `(.L_x_20644) ;  /* 0x000000b000000947 */ /* 0x000fea0003800000 */
[----:B------:R-:W-:-:S13]  /*32a0*/  ISETP.NE.AND P0, PT, R6, 0x5, PT ;  /* 0x000000050600780c */ /* 0x000fda0003f05270 */
[----:B------:R-:W-:Y:S05]  /*32b0*/  @!P0 BRA `(.L_x_20645) ;  /* 0x0000005000008947 */ /* 0x000fea0003800000 */
[----:B------:R-:W-:-:S13]  /*32c0*/  ISETP.NE.AND P0, PT, R6, 0x6, PT ;  /* 0x000000060600780c */ /* 0x000fda0003f05270 */
[----:B------:R-:W-:Y:S05]  /*32d0*/  @P0 BRA `(.L_x_20640) ;  /* 0x00000ae000000947 */ /* 0x000fea0003800000 */
[----:B------:R-:W0:Y:S02]  /*32e0*/  I2F.S16 R3, R3 ;  /* 0x0000000300037306 */ /* 0x000e240000101400 */
[----:B0-----:R0:W-:Y:S01]  /*32f0*/  STG.E [R16.64], R3 ;  /* 0x0000000310007986 */ /* 0x0011e2000c101924 */
[----:B------:R-:W-:Y:S05]  /*3300*/  BRA `(.L_x_20641) ;  /* 0x00000c6000007947 */ /* 0x000fea0003800000 */
.L_x_20645:
[----:B------:R-:W0:Y:S02]  /*3310*/  I2F.S16 R0, R3 ;  /* 0x0000000300007306 */ /* 0x000e240000101400 */
[----:B0-----:R-:W-:-:S05]  /*3320*/  F2FP.PACK_AB R0, RZ, R0 ;  /* 0x00000000ff00723e */ /* 0x001fca00000000ff */
[----:B------:R0:W-:Y:S01]  /*3330*/  STG.E.U16 [R16.64], R0 ;  /* 0x0000000010007986 */ /* 0x0001e2000c101524 */
[----:B------:R-:W-:Y:S05]  /*3340*/  BRA `(.L_x_20641) ;  /* 0x00000c2000007947 */ /* 0x000fea0003800000 */
.L_x_20644:
[----:B------:R-:W-:-:S13]  /*3350*/  ISETP.NE.AND P0, PT, R6, 0x7, PT ;  /* 0x000000070600780c */ /* 0x000fda0003f05270 */
[----:B------:R-:W-:Y:S05]  /*3360*/  @!P0 BRA `(.L_x_20646) ;  /* 0x000000d000008947 */ /* 0x000fea0003800000 */
[----:B------:R-:W-:-:S13]  /*3370*/  ISETP.NE.AND P0, PT, R6, 0x8, PT ;  /* 0x000000080600780c */ /* 0x000fda0003f05270 */
[----:B------:R-:W-:Y:S05]  /*3380*/  @!P0 BRA `(.L_x_20647) ;  /* 0x0000006000008947 */ /* 0x000fea0003800000 */
[----:B------:R-:W-:-:S13]  /*3390*/  ISETP.NE.AND P0, PT, R6, 0x9, PT ;  /* 0x000000090600780c */ /* 0x000fda0003f05270 */
[----:B------:R-:W-:Y:S05]  /*33a0*/  @P0 BRA `(.L_x_20640) ;  /* 0x00000a1000000947 */ /* 0x000fea0003800000 */
[----:B------:R-:W0:Y:S01]  /*33b0*/  I2F.S16 R4, R3 ;  /* 0x0000000300047306 */ /* 0x000e220000101400 */
[----:B------:R-:W-:-:S05]  /*33c0*/  IMAD.MOV.U32 R5, RZ, RZ, RZ ;  /* 0x000000ffff057224 */ /* 0x000fca00078e00ff */
[----:B0-----:R0:W-:Y:S01]  /*33d0*/  STG.E.64 [R16.64], R4 ;  /* 0x0000000410007986 */ /* 0x0011e2000c101b24 */
[----:B------:R-:W-:Y:S05]  /*33e0*/  BRA `(.L_x_20641) ;  /* 0x00000b8000007947 */ /* 0x000fea0003800000 */
.L_x_20647:
[----:B------:R-:W0:Y:S02]  /*33f0*/  I2F.S16 R3, R3 ;  /* 0x0000000300037306 */ /* 0x000e240000101400 */
[----:B0-----:R-:W-:-:S04]  /*3400*/  F2FP.PACK_AB R3, RZ, R3 ;  /* 0x00000003ff03723e */ /* 0x001fc800000000ff */
[----:B------:R-:W-:-:S05]  /*3410*/  PRMT R3, R3, 0x5410, RZ ;  /* 0x0000541003037816 */ /* 0x000fca00000000ff */
[----:B------:R0:W-:Y:S01]  /*3420*/  STG.E [R16.64], R3 ;  /* 0x0000000310007986 */ /* 0x0001e2000c101924 */
[----:B------:R-:W-:Y:S05]  /*3430*/  BRA `(.L_x_20641) ;  /* 0x00000b3000007947 */ /* 0x000fea0003800000 */
.L_x_20646:
[----:B------:R-:W0:Y:S02]  /*3440*/  I2F.F64.S16 R2, R3 ;  /* 0x0000000300027312 */ /* 0x000e240000101c00 */
[----:B0-----:R0:W-:Y:S01]  /*3450*/  STG.E.64 [R16.64], R2 ;  /* 0x0000000210007986 */ /* 0x0011e2000c101b24 */
[----:B------:R-:W-:Y:S05]  /*3460*/  BRA `(.L_x_20641) ;  /* 0x00000b0000007947 */ /* 0x000fea0003800000 */
.L_x_20636:
        /* <DEDUP_REMOVED lines=8> */
[----:B------:R-:W-:-:S04]  /*34f0*/  PRMT R0, R3, 0x9910, RZ ;  /* 0x0000991003007816 */ /* 0x000fc800000000ff */
[----:B------:R-:W-:-:S04]  /*3500*/  ISETP.NE.AND P0, PT, R0, RZ, PT ;  /* 0x000000ff0000720c */ /* 0x000fc80003f05270 */
[----:B------:R-:W-:-:S05]  /*3510*/  SEL R3, RZ, 0x1, !P0 ;  /* 0x00000001ff037807 */ /* 0x000fca0004000000 */
[----:B------:R0:W-:Y:S01]  /*3520*/  STG.E.U8 [R16.64], R3 ;  /* 0x0000000310007986 */ /* 0x0001e2000c101124 */
[----:B------:R-:W-:Y:S05]  /*3530*/  BRA `(.L_x_20641) ;  /* 0x00000a3000007947 */ /* 0x000fea0003800000 */
.L_x_20650:
[----:B------:R-:W0:Y:S01]  /*3540*/  I2F.F64.S16 R4, R3 ;  /* 0x0000000300047312 */ /* 0x000e220000101c00 */
[----:B------:R-:W-:-:S05]  /*3550*/  CS2R R6, SRZ ;  /* 0x0000000000067805 */ /* 0x000fca000001ff00 */
[----:B0-----:R0:W-:Y:S01]  /*3560*/  STG.E.128 [R16.64], R4 ;  /* 0x0000000410007986 */ /* 0x0011e2000c101d24 */
[----:B------:R-:W-:Y:S05]  /*3570*/  BRA `(.L_x_20641) ;  /* 0x000009f000007947 */ /* 0x000fea0003800000 */
.L_x_20649:
[----:B------:R-:W-:-:S13]  /*3580*/  ISETP.NE.AND P0, PT, R6, 0xf, PT ;  /* 0x0000000f0600780c */ /* 0x000fda0003f05270 */
[----:B------:R-:W-:Y:S05]  /*3590*/  @!P0 BRA `(.L_x_20651) ;  /* 0x000002d000008947 */ /* 0x000fea0003800000 */
[----:B------:R-:W-:-:S13]  /*35a0*/  ISETP.NE.AND P0, PT, R6, 0x17, PT ;  /* 0x000000170600780c */ /* 0x000fda0003f05270 */
[----:B------:R-:W-:Y:S05]  /*35b0*/  @!P0 BRA `(.L_x_20652) ;  /* 0x0000015000008947 */ /* 0x000fea0003800000 */
[----:B------:R-:W-:-:S13]  /*35c0*/  ISETP.NE.AND P0, PT, R6, 0x18, PT ;  /* 0x000000180600780c */ /* 0x000fda0003f05270 */
[----:B------:R-:W-:Y:S05]  /*35d0*/  @P0 BRA `(.L_x_20640) ;  /* 0x000007e000000947 */ /* 0x000fea0003800000 */
[----:B------:R-:W0:Y:S01]  /*35e0*/  I2F.S16 R3, R3 ;  /* 0x0000000300037306 */ /* 0x000e220000101400 */
[----:B------:R-:W-:Y:S01]  /*35f0*/  BSSY B0, `(.L_x_20653) ;  /* 0x000000e000007945 */ /* 0x000fe20003800000 */
        /* <DEDUP_REMOVED lines=13> */
.L_x_20654:
[----:B------:R-:W-:Y:S05]  /*36d0*/  BSYNC B0 ;  /* 0x0000000000007941 */ /* 0x000fea0003800000 */
.L_x_20653:
[----:B------:R-:W-:-:S05]  /*36e0*/  LOP3.LUT R5, R0, R5, RZ, 0xfc, !PT ;  /* 0x0000000500057212 */ /* 0x000fca00078efcff */
[----:B------:R0:W-:Y:S01]  /*36f0*/  STG.E.U8 [R16.64], R5 ;  /* 0x0000000510007986 */ /* 0x0001e2000c101124 */
[----:B------:R-:W-:Y:S05]  /*3700*/  BRA `(.L_x_20641) ;  /* 0x0000086000007947 */ /* 0x000fea0003800000 */
.L_x_20652:
[----:B------:R-:W0:Y:S01]  /*3710*/  I2F.S16 R3, R3 ;  /* 0x0000000300037306 */ /* 0x000e220000101400 */
[----:B------:R-:W-:Y:S01]  /*3720*/  BSSY B0, `(.L_x_20655) ;  /* 0x000000f000007945 */ /* 0x000fe20003800000 */
[----:B0-----:R-:W-:-:S04]  /*3730*/  LOP3.LUT R2, R3, 0x7fffffff, RZ, 0xc0, !PT ;  /* 0x7fffffff03027812 */ /* 0x001fc800078ec0ff */
        /* <DEDUP_REMOVED lines=10> */
.L_x_20656:
[----:B------:R-:W-:Y:S01]  /*37e0*/  IMAD.MOV.U32 R0, RZ, RZ, 0x7f ;  /* 0x0000007fff007424 */ /* 0x000fe200078e00ff */
[----:B------:R-:W-:-:S04]  /*37f0*/  ISETP.GT.U32.AND P0, PT, R2, 0x7f800000, PT ;  /* 0x7f8000000200780c */ /* 0x000fc80003f04070 */
[----:B------:R-:W-:-:S04]  /*3800*/  SEL R0, R0, 0x7c, P0 ;  /* 0x0000007c00007807 */ /* 0x000fc80000000000 */
.L_x_20657:
[----:B------:R-:W-:Y:S05]  /*3810*/  BSYNC B0 ;  /* 0x0000000000007941 */ /* 0x000fea0003800000 */
.L_x_20655:
[----:B------:R-:W-:-:S04]  /*3820*/  LOP3.LUT R2, R3, 0x80000000, RZ, 0xc0, !PT ;  /* 0x8000000003027812 */ /* 0x000fc800078ec0ff */
[----:B------:R-:W-:-:S04]  /*3830*/  SHF.R.U32.HI R3, RZ, 0x18, R2 ;  /* 0x00000018ff037819 */ /* 0x000fc80000011602 */
[----:B------:R-:W-:-:S05]  /*3840*/  LOP3.LUT R3, R0, R3, RZ, 0xfc, !PT ;  /* 0x0000000300037212 */ /* 0x000fca00078efcff */
[----:B------:R0:W-:Y:S01]  /*3850*/  STG.E.U8 [R16.64], R3 ;  /* 0x0000000310007986 */ /* 0x0001e2000c101124 */
[----:B------:R-:W-:Y:S05]  /*3860*/  BRA `(.L_x_20641) ;  /* 0x0000070000007947 */ /* 0x000fea0003800000 */
.L_x_20651:
[----:B------:R-:W0:Y:S02]  /*3870*/  I2F.S16 R0, R3 ;  /* 0x0000000300007306 */ /* 0x000e240000101400 */
[----:B0-----:R-:W-:-:S05]  /*3880*/  F2FP.BF16.PACK_AB R0, RZ, R0 ;  /* 0x00000000ff00723e */ /* 0x001fca00000010ff */
[----:B------:R0:W-:Y:S01]  /*3890*/  STG.E.U16 [R16.64], R0 ;  /* 0x0000000010007986 */ /* 0x0001e2000c101524 */
[----:B------:R-:W-:Y:S05]  /*38a0*/  BRA `(.L_x_20641) ;  /* 0x000006c000007947 */ /* 0x000fea0003800000 */
.L_x_20648:
        /* <DEDUP_REMOVED lines=8> */
[----:B------:R0:W-:Y:S01]  /*3930*/  STG.E.U16 [R16.64], R3 ;  /* 0x0000000310007986 */ /* 0x0001e2000c101524 */
[----:B------:R-:W-:Y:S05]  /*3940*/  BRA `(.L_x_20641) ;  /* 0x0000062000007947 */ /* 0x000fea0003800000 */
.L_x_20660:
[----:B------:R-:W0:Y:S01]  /*3950*/  I2F.S16 R3, R3 ;  /* 0x0000000300037306 */ /* 0x000e220000101400 */
[----:B------:R-:W-:Y:S01]  /*3960*/  BSSY B0, `(.L_x_20661) ;  /* 0x0000014000007945 */ /* 0x000fe20003800000 */
[----:B------:R-:W-:Y:S01]  /*3970*/  IMAD.MOV.U32 R8, RZ, RZ, 0x80 ;  /* 0x00000080ff087424 */ /* 0x000fe200078e00ff */
        /* <DEDUP_REMOVED lines=14> */
.L_x_20663:
[----:B------:R-:W-:-:S04]  /*3a60*/  LOP3.LUT R2, R3, 0x80000000, RZ, 0xc0, !PT ;  /* 0x8000000003027812 */ /* 0x000fc800078ec0ff */
[----:B------:R-:W-:-:S04]  /*3a70*/  SHF.R.U32.HI R3, RZ, 0x18, R2 ;  /* 0x00000018ff037819 */ /* 0x000fc80000011602 */
[----:B------:R-:W-:-:S04]  /*3a80*/  LOP3.LUT R0, R0, R3, RZ, 0xfc, !PT ;  /* 0x0000000300007212 */ /* 0x000fc800078efcff */
[----:B------:R-:W-:Y:S02]  /*3a90*/  PRMT R8, R0, 0x7610, R8 ;  /* 0x0000761000087816 */ /* 0x000fe40000000008 */
.L_x_20662:
[----:B------:R-:W-:Y:S05]  /*3aa0*/  BSYNC B0 ;  /* 0x0000000000007941 */ /* 0x000fea0003800000 */
.L_x_20661:
[----:B------:R0:W-:Y:S01]  /*3ab0*/  STG.E.U8 [R16.64], R8 ;  /* 0x0000000810007986 */ /* 0x0001e2000c101124 */
[----:B------:R-:W-:Y:S05]  /*3ac0*/  BRA `(.L_x_20641) ;  /* 0x000004a000007947 */ /* 0x000fea0003800000 */
.L_x_20659:
        /* <DEDUP_REMOVED lines=17> */
.L_x_20666:
[----:B------:R-:W-:-:S04]  /*3be0*/  LOP3.LUT R2, R3, 0x80000000, RZ, 0xc0, !PT ;  /* 0x8000000003027812 */ /* 0x000fc800078ec0ff */
[----:B------:R-:W-:-:S04]  /*3bf0*/  SHF.R.U32.HI R3, RZ, 0x18, R2 ;  /* 0x00000018ff037819 */ /* 0x000fc80000011602 */
[----:B------:R-:W-:-:S04]  /*3c00*/  LOP3.LUT R0, R0, R3, RZ, 0xfc, !PT ;  /* 0x0000000300007212 */ /* 0x000fc800078efcff */
[----:B------:R-:W-:Y:S02]  /*3c10*/  PRMT R8, R0, 0x7610, R8 ;  /* 0x0000761000087816 */ /* 0x000fe40000000008 */
.L_x_20665:
[----:B------:R-:W-:Y:S05]  /*3c20*/  BSYNC B0 ;  /* 0x0000000000007941 */ /* 0x000fea0003800000 */
.L_x_20664:
[----:B------:R0:W-:Y:S01]  /*3c30*/  STG.E.U8 [R16.64], R8 ;  /* 0x0000000810007986 */ /* 0x0001e2000c101124 */
[----:B------:R-:W-:Y:S05]  /*3c40*/  BRA `(.L_x_20641) ;  /* 0x0000032000007947 */ /* 0x000fea0003800000 */
.L_x_20658:
[----:B------:R-:W-:-:S13]  /*3c50*/  ISETP.NE.AND P0, PT, R6, 0x1c, PT ;  /* 0x0000001c0600780c */ /* 0x000fda0003f05270 */
[----:B------:R-:W-:Y:S05]  /*3c60*/  @!P0 BRA `(.L_x_20667) ;  /* 0x000002e000008947 */ /* 0x000fea0003800000 */
[----:B------:R-:W-:-:S13]  /*3c70*/  ISETP.NE.AND P0, PT, R6, 0x1d, PT ;  /* 0x0000001d0600780c */ /* 0x000fda0003f05270 */
[----:B------:R-:W-:Y:S05]  /*3c80*/  @!P0 BRA `(.L_x_20668) ;  /* 0x0000027000008947 */ /* 0x000fea0003800000 */
[----:B------:R-:W-:-:S13]  /*3c90*/  ISETP.NE.AND P0, PT, R6, 0x2c, PT ;  /* 0x0000002c0600780c */ /* 0x000fda0003f05270 */
[----:B------:R-:W-:Y:S05]  /*3ca0*/  @P0 BRA `(.L_x_20640) ;  /* 0x0000011000000947 */ /* 0x000fea0003800000 */
[----:B------:R-:W0:Y:S01]  /*3cb0*/  I2F.S16 R3, R3 ;  /* 0x0000000300037306 */ /* 0x000e220000101400 */
[----:B------:R-:W-:Y:S02]  /*3cc0*/  PLOP3.LUT P0, PT, PT, PT, PT, 0x80, 0x0 ;  /* 0x000000000000781c */ /* 0x000fe40003f0f070 */
[----:B0-----:R-:W-:-:S04]  /*3cd0*/  SHF.R.U32.HI R2, RZ, 0x17, R3 ;  /* 0x00000017ff027819 */ /* 0x001fc80000011603 */
[----:B------:R-:W-:-:S04]  /*3ce0*/  LOP3.LUT R4, R2, 0xff, RZ, 0xc0, !PT ;  /* 0x000000ff02047812 */ /* 0x000fc800078ec0ff */
[----:B------:R-:W-:-:S13]  /*3cf0*/  ISETP.NE.AND P2, PT, R4, 0xff, PT ;  /* 0x000000ff0400780c */ /* 0x000fda0003f45270 */
[--C-:B------:R-:W-:Y:S02]  /*3d00*/  @P2 SHF.R.U32.HI R0, RZ, 0x16, R3.reuse ;  /* 0x00000016ff002819 */ /* 0x100fe40000011603 */
[----:B------:R-:W-:Y:S02]  /*3d10*/  @P2 LOP3.LUT P1, RZ, R4, 0x3fffff, R3, 0xf8, !PT ;  /* 0x003fffff04ff2812 */ /* 0x000fe4000782f803 */
[----:B------:R-:W-:Y:S02]  /*3d20*/  @P2 LOP3.LUT R0, R0, 0x1, RZ, 0xc0, !PT ;  /* 0x0000000100002812 */ /* 0x000fe400078ec0ff */
[----:B------:R-:W-:Y:S02]  /*3d30*/  @P2 IADD3 R4, R2, 0x1, RZ ;  /* 0x0000000102042810 */ /* 0x000fe40007ffe0ff */
[----:B------:R-:W-:Y:S01]  /*3d40*/  @P2 ISETP.EQ.U32.AND P1, PT, R0, 0x1, P1 ;  /* 0x000000010000280c */ /* 0x000fe20000f22070 */
[----:B------:R-:W-:-:S03]  /*3d50*/  IMAD.MOV.U32 R0, RZ, RZ, 0xff ;  /* 0x000000ffff007424 */ /* 0x000fc600078e00ff */
[----:B------:R-:W-:Y:S02]  /*3d60*/  @P2 PLOP3.LUT P0, PT, P1, PT, PT, 0x80, 0x0 ;  /* 0x000000000000281c */ /* 0x000fe40000f0f070 */
[----:B------:R-:W-:-:S11]  /*3d70*/  PRMT R3, R0, 0x7610, R3 ;  /* 0x0000761000037816 */ /* 0x000fd60000000003 */
[----:B------:R-:W-:-:S04]  /*3d80*/  @!P0 IMAD.MOV R4, RZ, RZ, R2 ;  /* 0x000000ffff048224 */ /* 0x000fc800078e0202 */
[----:B------:R-:W-:-:S05]  /*3d90*/  @P2 IMAD.MOV.U32 R3, RZ, RZ, R4 ;  /* 0x000000ffff032224 */ /* 0x000fca00078e0004 */
[----:B------:R0:W-:Y:S01]  /*3da0*/  STG.E.U8 [R16.64], R3 ;  /* 0x0000000310007986 */ /* 0x0001e2000c101124 */
[----:B------:R-:W-:Y:S05]  /*3db0*/  BRA `(.L_x_20641) ;  /* 0x000001b000007947 */ /* 0x000fea0003800000 */
.L_x_20640:
        /* <DEDUP_REMOVED lines=20> */
.L_x_20668:
[----:B------:R-:W-:-:S05]  /*3f00*/  PRMT R3, R3, 0x9910, RZ ;  /* 0x0000991003037816 */ /* 0x000fca00000000ff */
[----:B------:R-:W-:-:S05]  /*3f10*/  IMAD.MOV.U32 R2, RZ, RZ, R3 ;  /* 0x000000ffff027224 */ /* 0x000fca00078e0003 */
[----:B------:R-:W-:-:S05]  /*3f20*/  SHF.R.S32.HI R3, RZ, 0x1f, R2 ;  /* 0x0000001fff037819 */ /* 0x000fca0000011402 */
[----:B------:R0:W-:Y:S01]  /*3f30*/  STG.E.64 [R16.64], R2 ;  /* 0x0000000210007986 */ /* 0x0001e2000c101b24 */
[----:B------:R-:W-:Y:S05]  /*3f40*/  BRA `(.L_x_20641) ;  /* 0x0000002000007947 */ /* 0x000fea0003800000 */
.L_x_20667:
[----:B------:R-:W-:-:S05]  /*3f50*/  PRMT R3, R3, 0x9910, RZ ;  /* 0x0000991003037816 */ /* 0x000fca00000000ff */
[----:B------:R0:W-:Y:S02]  /*3f60*/  STG.E [R16.64], R3 ;  /* 0x0000000310007986 */ /* 0x0001e4000c101924 */
.L_x_20641:
[----:B------:R-:W-:-:S05]  /*3f70*/  IMAD R18, R19, 0x200, R18 ;  /* 0x0000020013127824 */ /* 0x000fca00078e0212 */
[----:B------:R-:W-:Y:S02]  /*3f80*/  IADD3 R23, R18, 0x80, RZ ;  /* 0x0000008012177810 */ /* 0x000fe40007ffe0ff */
.L_x_20568:
[----:B------:R-:W-:Y:S05]  /*3f90*/  BSYNC B6 ;  /* 0x0000000000067941 */ /* 0x000fea0003800000 */
.L_x_20567:
[----:B------:R-:W-:Y:S01]  /*3fa0*/  ISETP.GE.AND P0, PT, R23, c[0x0][0x160], PT ;  /* 0x0000580017007a0c */ /* 0x000fe20003f06270 */
[----:B------:R-:W-:-:S12]  /*3fb0*/  BSSY B6, `(.L_x_20669) ;  /* 0x00007e4000067945 */ /* 0x000fd80003800000 */
        /* <DEDUP_REMOVED lines=256> */
.L_x_20671:
        /* <DEDUP_REMOVED lines=18> */
.L_x_20675:
[----:B------:R0:W5:Y:S01]  /*50e0*/  LDG.E.U8 R19, [R2.64] ;  /* 0x0000002402137981 */ /* 0x000162000c1e1100 */
[----:B------:R-:W-:Y:S05]  /*50f0*/  BRA `(.L_x_20677) ;  /* 0x00000d8000007947 */ /* 0x000fea0003800000 */
.L_x_20674:
        /* <DEDUP_REMOVED lines=8> */
.L_x_20679:
[----:B------:R0:W5:Y:S01]  /*5180*/  LDG.E.U16 R19, [R2.64] ;  /* 0x0000002402137981 */ /* 0x000162000c1e1500 */
[----:B------:R-:W-:Y:S05]  /*5190*/  BRA `(.L_x_20677) ;  /* 0x00000ce000007947 */ /* 0x000fea0003800000 */
.L_x_20678:
[----:B------:R0:W5:Y:S01]  /*51a0*/  LDG.E.U16 R19, [R2.64] ;  /* 0x0000002402137981 */ /* 0x000162000c1e1500 */
[----:B------:R-:W-:Y:S05]  /*51b0*/  BRA `(.L_x_20677) ;  /* 0x00000cc000007947 */ /* 0x000fea0003800000 */
.L_x_20673:
        /* <DEDUP_REMOVED lines=9> */
.L_x_20681:
[----:B------:R-:W2:Y:S02]  /*5250*/  LDG.E.U16 R0, [R2.64] ;  /* 0x0000002402007981 */ /* 0x000ea4000c1e1500 */
[----:B--2---:R-:W-:-:S06]  /*5260*/  HADD2.F32 R0, -RZ, R0.H0_H0 ;  /* 0x20000000ff007230 */ /* 0x004fcc0000004100 */
[----:B------:R-:W0:Y:S02]  /*5270*/  F2I.FTZ.TRUNC.NTZ R0, R0 ;  /* 0x0000000000007305 */ /* 0x000e24000021f100 */
[----:B0-----:R-:W-:Y:S01]  /*5280*/  PRMT R19, R0, 0x7610, R19 ;  /* 0x0000761000137816 */ /* 0x001fe20000000013 */
[----:B------:R-:W-:Y:S05]  /*5290*/  BRA `(.L_x_20677) ;  /* 0x00000be000007947 */ /* 0x000fea0003800000 */
.L_x_20680:
        /* <DEDUP_REMOVED lines=9> */
.L_x_20683:
[----:B------:R-:W2:Y:S02]  /*5330*/  LDG.E.U16 R2, [R2.64] ;  /* 0x0000002402027981 */ /* 0x000ea4000c1e1500 */
[----:B--2---:R-:W-:-:S06]  /*5340*/  HADD2.F32 R0, -RZ, R2.H0_H0 ;  /* 0x20000002ff007230 */ /* 0x004fcc0000004100 */
[----:B------:R-:W0:Y:S02]  /*5350*/  F2I.FTZ.TRUNC.NTZ R0, R0 ;  /* 0x0000000000007305 */ /* 0x000e24000021f100 */
[----:B0-----:R-:W-:Y:S01]  /*5360*/  PRMT R19, R0, 0x7610, R19 ;  /* 0x0000761000137816 */ /* 0x001fe20000000013 */
[----:B------:R-:W-:Y:S05]  /*5370*/  BRA `(.L_x_20677) ;  /* 0x00000b0000007947 */ /* 0x000fea0003800000 */
.L_x_20682:
[----:B------:R-:W2:Y:S02]  /*5380*/  LDG.E.64 R2, [R2.64] ;  /* 0x0000002402027981 */ /* 0x000ea4000c1e1b00 */
[----:B--2---:R0:W1:Y:S01]  /*5390*/  F2I.F64.TRUNC R19, R2 ;  /* 0x0000000200137311 */ /* 0x004062000030d100 */
[----:B------:R-:W-:Y:S05]  /*53a0*/  BRA `(.L_x_20677) ;  /* 0x00000ad000007947 */ /* 0x000fea0003800000 */
.L_x_20672:
        /* <DEDUP_REMOVED lines=12> */
.L_x_20686:
[----:B------:R-:W2:Y:S02]  /*5470*/  LDG.E.64 R2, [R2.64] ;  /* 0x0000002402027981 */ /* 0x000ea4000c1e1b00 */
[----:B--2---:R0:W1:Y:S01]  /*5480*/  F2I.F64.TRUNC R19, R2 ;  /* 0x0000000200137311 */ /* 0x004062000030d100 */
[----:B------:R-:W-:Y:S05]  /*5490*/  BRA `(.L_x_20677) ;  /* 0x000009e000007947 */ /* 0x000fea0003800000 */
.L_x_20685:
        /* <DEDUP_REMOVED lines=28> */
.L_x_20688:
        /* <DEDUP_REMOVED lines=15> */
.L_x_20687:
[----:B------:R-:W2:Y:S02]  /*5750*/  LDG.E.U16 R0, [R2.64] ;  /* 0x0000002402007981 */ /* 0x000ea4000c1e1500 */
[----:B--2---:R-:W-:-:S06]  /*5760*/  PRMT R0, RZ, 0x5410, R0 ;  /* 0x00005410ff007816 */ /* 0x004fcc0000000000 */
[----:B------:R-:W0:Y:S02]  /*5770*/  F2I.FTZ.TRUNC.NTZ R0, R0 ;  /* 0x0000000000007305 */ /* 0x000e24000021f100 */
[----:B0-----:R-:W-:Y:S01]  /*5780*/  PRMT R19, R0, 0x7610, R19 ;  /* 0x0000761000137816 */ /* 0x001fe20000000013 */
[----:B------:R-:W-:Y:S05]  /*5790*/  BRA `(.L_x_20677) ;  /* 0x000006e000007947 */ /* 0x000fea0003800000 */
.L_x_20684:
        /* <DEDUP_REMOVED lines=10> */
.L_x_20691:
        /* <DEDUP_REMOVED lines=21> */
.L_x_20695:
[----:B------:R-:W-:Y:S05]  /*5990*/  BSYNC B1 ;  /* 0x0000000000017941 */ /* 0x000fea0003800000 */
.L_x_20694:
[----:B------:R-:W-:Y:S01]  /*59a0*/  LEA R3, R0, 0x3b800000, 0x17 ;  /* 0x3b80000000037811 */ /* 0x000fe200078eb8ff */
[----:B------:R-:W-:-:S05]  /*59b0*/  IMAD.SHL.U32 R0, R2, 0x100000, RZ ;  /* 0x0010000002007824 */ /* 0x000fca00078e00ff */
[----:B------:R-:W-:Y:S02]  /*59c0*/  LOP3.LUT R0, R3, R0, R4, 0xfe, !PT ;  /* 0x0000000003007212 */ /* 0x000fe400078efe04 */
.L_x_20693:
[----:B------:R-:W-:Y:S05]  /*59d0*/  BSYNC B0 ;  /* 0x0000000000007941 */ /* 0x000fea0003800000 */
.L_x_20692:
[----:B------:R-:W0:Y:S02]  /*59e0*/  F2I.FTZ.TRUNC.NTZ R0, R0 ;  /* 0x0000000000007305 */ /* 0x000e24000021f100 */
[----:B0-----:R-:W-:Y:S01]  /*59f0*/  PRMT R19, R0, 0x7610, R19 ;  /* 0x0000761000137816 */ /* 0x001fe20000000013 */
[----:B------:R-:W-:Y:S05]  /*5a00*/  BRA `(.L_x_20677) ;  /* 0x0000047000007947 */ /* 0x000fea0003800000 */
.L_x_20690:
        /* <DEDUP_REMOVED lines=21> */
.L_x_20699:
[----:B------:R-:W-:Y:S05]  /*5b60*/  BSYNC B1 ;  /* 0x0000000000017941 */ /* 0x000fea0003800000 */
.L_x_20698:
[----:B------:R-:W-:Y:S01]  /*5b70*/  LEA R3, R0, 0x37800000, 0x17 ;  /* 0x3780000000037811 */ /* 0x000fe200078eb8ff */
[----:B------:R-:W-:-:S05]  /*5b80*/  IMAD.SHL.U32 R0, R2, 0x200000, RZ ;  /* 0x0020000002007824 */ /* 0x000fca00078e00ff */
[----:B------:R-:W-:Y:S02]  /*5b90*/  LOP3.LUT R0, R3, R0, R4, 0xfe, !PT ;  /* 0x0000000003007212 */ /* 0x000fe400078efe04 */
.L_x_20697:
[----:B------:R-:W-:Y:S05]  /*5ba0*/  BSYNC B0 ;  /* 0x0000000000007941 */ /* 0x000fea0003800000 */
.L_x_20696:
[----:B------:R-:W0:Y:S02]  /*5bb0*/  F2I.FTZ.TRUNC.NTZ R0, R0 ;  /* 0x0000000000007305 */ /* 0x000e24000021f100 */
[----:B0-----:R-:W-:Y:S01]  /*5bc0*/  PRMT R19, R0, 0x7610, R19 ;  /* 0x0000761000137816 */ /* 0x001fe20000000013 */
[----:B------:R-:W-:Y:S05]  /*5bd0*/  BRA `(.L_x_20677) ;  /* 0x000002a000007947 */ /* 0x000fea0003800000 */
.L_x_20689:
        /* <DEDUP_REMOVED lines=14> */
.L_x_20703:
[----:B------:R-:W-:Y:S05]  /*5cc0*/  BSYNC B0 ;  /* 0x0000000000007941 */ /* 0x000fea0003800000 */
.L_x_20702:
[----:B------:R-:W0:Y:S02]  /*5cd0*/  F2I.FTZ.TRUNC.NTZ R0, R0 ;  /* 0x0000000000007305 */ /* 0x000e24000021f100 */
[----:B0-----:R-:W-:Y:S01]  /*5ce0*/  PRMT R19, R0, 0x7610, R19 ;  /* 0x0000761000137816 */ /* 0x001fe20000000013 */
[----:B------:R-:W-:Y:S05]  /*5cf0*/  BRA `(.L_x_20677) ;  /* 0x0000018000007947 */ /* 0x000fea0003800000 */
.L_x_20676:
        /* <DEDUP_REMOVED lines=21> */
.L_x_20701:
[----:B------:R0:W5:Y:S01]  /*5e50*/  LDG.E.U16 R19, [R2.64] ;  /* 0x0000002402137981 */ /* 0x000162000c1e1500 */
[----:B------:R-:W-:Y:S05]  /*5e60*/  BRA `(.L_x_20677) ;  /* 0x0000001000007947 */ /* 0x000fea0003800000 */
.L_x_20700:
[----:B------:R0:W5:Y:S02]  /*5e70*/  LDG.E.U16 R19, [R2.64] ;  /* 0x0000002402137981 */ /* 0x000164000c1e1500 */
.L_x_20677:
        /* <DEDUP_REMOVED lines=16> */
.L_x_20707:
[----:B------:R0:W5:Y:S01]  /*5f80*/  LDG.E.U8 R6, [R2.64] ;  /* 0x0000002402067981 */ /* 0x000162000c1e1100 */
[----:B------:R-:W-:Y:S05]  /*5f90*/  BRA `(.L_x_20709) ;  /* 0x00000d8000007947 */ /* 0x000fea0003800000 */
.L_x_20706:
        /* <DEDUP_REMOVED lines=8> */
.L_x_20711:
[----:B------:R0:W5:Y:S01]  /*6020*/  LDG.E.U16 R6, [R2.64] ;  /* 0x0000002402067981 */ /* 0x000162000c1e1500 */
[----:B------:R-:W-:Y:S05]  /*6030*/  BRA `(.L_x_20709) ;  /* 0x00000ce000007947 */ /* 0x000fea0003800000 */
.L_x_20710:
[----:B------:R0:W5:Y:S01]  /*6040*/  LDG.E.U16 R6, [R2.64] ;  /* 0x0000002402067981 */ /* 0x000162000c1e1500 */
[----:B------:R-:W-:Y:S05]  /*6050*/  BRA `(.L_x_20709) ;  /* 0x00000cc000007947 */ /* 0x000fea0003800000 */
.L_x_20705:
        /* <DEDUP_REMOVED lines=9> */
.L_x_20713:
[----:B------:R-:W2:Y:S02]  /*60f0*/  LDG.E.U16 R0, [R2.64] ;  /* 0x0000002402007981 */ /* 0x000ea4000c1e1500 */
[----:B--2---:R-:W-:-:S06]  /*6100*/  HADD2.F32 R0, -RZ, R0.H0_H0 ;  /* 0x20000000ff007230 */ /* 0x004fcc0000004100 */
[----:B------:R-:W0:Y:S02]  /*6110*/  F2I.FTZ.TRUNC.NTZ R0, R0 ;  /* 0x0000000000007305 */ /* 0x000e24000021f100 */
[----:B0-----:R-:W-:Y:S01]  /*6120*/  PRMT R6, R0, 0x7610, R6 ;  /* 0x0000761000067816 */ /* 0x001fe20000000006 */
[----:B------:R-:W-:Y:S05]  /*6130*/  BRA `(.L_x_20709) ;  /* 0x00000be000007947 */ /* 0x000fea0003800000 */
.L_x_20712:
        /* <DEDUP_REMOVED lines=9> */
.L_x_20715:
[----:B------:R-:W2:Y:S02]  /*61d0*/  LDG.E.U16 R2, [R2.64] ;  /* 0x0000002402027981 */ /* 0x000ea4000c1e1500 */
[----:B--2---:R-:W-:-:S06]  /*61e0*/  HADD2.F32 R0, -RZ, R2.H0_H0 ;  /* 0x20000002ff007230 */ /* 0x004fcc0000004100 */
[----:B------:R-:W0:Y:S02]  /*61f0*/  F2I.FTZ.TRUNC.NTZ R0, R0 ;  /* 0x0000000000007305 */ /* 0x000e24000021f100 */
[----:B0-----:R-:W-:Y:S01]  /*6200*/  PRMT R6, R0, 0x7610, R6 ;  /* 0x0000761000067816 */ /* 0x001fe20000000006 */
[----:B------:R-:W-:Y:S05]  /*6210*/  BRA `(.L_x_20709) ;  /* 0x00000b0000007947 */ /* 0x000fea0003800000 */
.L_x_20714:
[----:B------:R-:W2:Y:S02]  /*6220*/  LDG.E.64 R2, [R2.64] ;  /* 0x0000002402027981 */ /* 0x000ea4000c1e1b00 */
[----:B--2---:R0:W2:Y:S01]  /*6230*/  F2I.F64.TRUNC R6, R2 ;  /* 0x0000000200067311 */ /* 0x0040a2000030d100 */
[----:B------:R-:W-:Y:S05]  /*6240*/  BRA `(.L_x_20709) ;  /* 0x00000ad000007947 */ /* 0x000fea0003800000 */
.L_x_20704:
        /* <DEDUP_REMOVED lines=12> */
.L_x_20718:
[----:B------:R-:W2:Y:S02]  /*6310*/  LDG.E.64 R2, [R2.64] ;  /* 0x0000002402027981 */ /* 0x000ea4000c1e1b00 */
[----:B--2---:R0:W2:Y:S01]  /*6320*/  F2I.F64.TRUNC R6, R2 ;  /* 0x0000000200067311 */ /* 0x0040a2000030d100 */
[----:B------:R-:W-:Y:S05]  /*6330*/  BRA `(.L_x_20709) ;  /* 0x000009e000007947 */ /* 0x000fea0003800000 */
.L_x_20717:
        /* <DEDUP_REMOVED lines=28> */
.L_x_20720:
        /* <DEDUP_REMOVED lines=15> */
.L_x_20719:
[----:B------:R-:W2:Y:S02]  /*65f0*/  LDG.E.U16 R0, [R2.64] ;  /* 0x0000002402007981 */ /* 0x000ea4000c1e1500 */
[----:B--2---:R-:W-:-:S06]  /*6600*/  PRMT R0, RZ, 0x5410, R0 ;  /* 0x00005410ff007816 */ /* 0x004fcc0000000000 */
[----:B------:R-:W0:Y:S02]  /*6610*/  F2I.FTZ.TRUNC.NTZ R0, R0 ;  /* 0x0000000000007305 */ /* 0x000e24000021f100 */
[----:B0-----:R-:W-:Y:S01]  /*6620*/  PRMT R6, R0, 0x7610, R6 ;  /* 0x0000761000067816 */ /* 0x001fe20000000006 */
[----:B------:R-:W-:Y:S05]  /*6630*/  BRA `(.L_x_20709) ;  /* 0x000006e000007947 */ /* 0x000fea0003800000 */
.L_x_20716:
        /* <DEDUP_REMOVED lines=10> */
.L_x_20723:
        /* <DEDUP_REMOVED lines=21> */
.L_x_20727:
[----:B------:R-:W-:Y:S05]  /*6830*/  BSYNC B1 ;  /* 0x0000000000017941 */ /* 0x000fea0003800000 */
.L_x_20726:
[----:B------:R-:W-:Y:S01]  /*6840*/  LEA R3, R0, 0x3b800000, 0x17 ;  /* 0x3b80000000037811 */ /* 0x000fe200078eb8ff */
[----:B------:R-:W-:-:S05]  /*6850*/  IMAD.SHL.U32 R0, R2, 0x100000, RZ ;  /* 0x0010000002007824 */ /* 0x000fca00078e00ff */
[----:B------:R-:W-:Y:S02]  /*6860*/  LOP3.LUT R0, R3, R0, R4, 0xfe, !PT ;  /* 0x0000000003007212 */ /* 0x000fe400078efe04 */
.L_x_20725:
[----:B------:R-:W-:Y:S05]  /*6870*/  BSYNC B0 ;  /* 0x0000000000007941 */ /* 0x000fea0003800000 */
.L_x_20724:
[----:B------:R-:W0:Y:S02]  /*6880*/  F2I.FTZ.TRUNC.NTZ R0, R0 ;  /* 0x0000000000007305 */ /* 0x000e24000021f100 */
[----:B0-----:R-:W-:Y:S01]  /*6890*/  PRMT R6, R0, 0x7610, R6 ;  /* 0x0000761000067816 */ /* 0x001fe20000000006 */
[----:B------:R-:W-:Y:S05]  /*68a0*/  BRA `(.L_x_20709) ;  /* 0x0000047000007947 */ /* 0x000fea0003800000 */
.L_x_20722:
        /* <DEDUP_REMOVED lines=21> */
.L_x_20731:
[----:B------:R-:W-:Y:S05]  /*6a00*/  BSYNC B1 ;  /* 0x0000000000017941 */ /* 0x000fea0003800000 */
.L_x_20730:
[----:B------:R-:W-:Y:S01]  /*6a10*/  LEA R3, R0, 0x37800000, 0x17 ;  /* 0x3780000000037811 */ /* 0x000fe200078eb8ff */
[----:B------:R-:W-:-:S05]  /*6a20*/  IMAD.SHL.U32 R0, R2, 0x200000, RZ ;  /* 0x0020000002007824 */ /* 0x000fca00078e00ff */
[----:B------:R-:W-:Y:S02]  /*6a30*/  LOP3.LUT R0, R3, R0, R4, 0xfe, !PT ;  /* 0x0000000003007212 */ /* 0x000fe400078efe04 */
.L_x_20729:
[----:B------:R-:W-:Y:S05]  /*6a40*/  BSYNC B0 ;  /* 0x0000000000007941 */ /* 0x000fea0003800000 */
.L_x_20728:
[----:B------:R-:W0:Y:S02]  /*6a50*/  F2I.FTZ.TRUNC.NTZ R0, R0 ;  /* 0x0000000000007305 */ /* 0x000e24000021f100 */
[----:B0-----:R-:W-:Y:S01]  /*6a60*/  PRMT R6, R0, 0x7610, R6 ;  /* 0x0000761000067816 */ /* 0x001fe20000000006 */
[----:B------:R-:W-:Y:S05]  /*6a70*/  BRA `(.L_x_20709) ;  /* 0x000002a000007947 */ /* 0x000fea0003800000 */
.L_x_20721:
        /* <DEDUP_REMOVED lines=14> */
.L_x_20735:
[----:B------:R-:W-:Y:S05]  /*6b60*/  BSYNC B0 ;  /* 0x0000000000007941 */ /* 0x000fea0003800000 */
.L_x_20734:
[----:B------:R-:W0:Y:S02]  /*6b70*/  F2I.FTZ.TRUNC.NTZ R0, R0 ;  /* 0x0000000000007305 */ /* 0x000e24000021f100 */
[----:B0-----:R-:W-:Y:S01]  /*6b80*/  PRMT R6, R0, 0x7610, R6 ;  /* 0x0000761000067816 */ /* 0x001fe20000000006 */
[----:B------:R-:W-:Y:S05]  /*6b90*/  BRA `(.L_x_20709) ;  /* 0x0000018000007947 */ /* 0x000fea0003800000 */
.L_x_20708:
        /* <DEDUP_REMOVED lines=21> */
.L_x_20733:
[----:B------:R0:W5:Y:S01]  /*6cf0*/  LDG.E.U16 R6, [R2.64] ;  /* 0x0000002402067981 */ /* 0x000162000c1e1500 */
[----:B------:R-:W-:Y:S05]  /*6d00*/  BRA `(.L_x_20709) ;  /* 0x0000001000007947 */ /* 0x000fea0003800000 */
.L_x_20732:
[----:B------:R0:W5:Y:S02]  /*6d10*/  LDG.E.U16 R6, [R2.64] ;  /* 0x0000002402067981 */ /* 0x000164000c1e1500 */
.L_x_20709:
        /* <DEDUP_REMOVED lines=45> */
.L_x_20737:
[----:B------:R-:W-:Y:S05]  /*6ff0*/  BSYNC B0 ;  /* 0x0000000000007941 */ /* 0x000fea0003800000 */
.L_x_20736:
        /* <DEDUP_REMOVED lines=11> */
.L_x_20741:
[----:B------:R0:W-:Y:S01]  /*70b0*/  STG.E.U8 [R16.64], R3 ;  /* 0x0000000310007986 */ /* 0x0001e2000c101124 */
[----:B------:R-:W-:Y:S05]  /*70c0*/  BRA `(.L_x_20743) ;  /* 0x00000df000007947 */ /* 0x000fea0003800000 */
.L_x_20740:
        /* <DEDUP_REMOVED lines=11> */
.L_x_20745:
[----:B------:R-:W-:-:S05]  /*7180*/  PRMT R3, R3, 0x9910, RZ ;  /* 0x0000991003037816 */ /* 0x000fca00000000ff */
[----:B------:R0:W-:Y:S01]  /*7190*/  STG.E [R16.64], R3 ;  /* 0x0000000310007986 */ /* 0x0001e2000c101924 */
[----:B------:R-:W-:Y:S05]  /*71a0*/  BRA `(.L_x_20743) ;  /* 0x00000d1000007947 */ /* 0x000fea0003800000 */
.L_x_20744:
[----:B------:R0:W-:Y:S01]  /*71b0*/  STG.E.U16 [R16.64], R3 ;  /* 0x0000000310007986 */ /* 0x0001e2000c101524 */
[----:B------:R-:W-:Y:S05]  /*71c0*/  BRA `(.L_x_20743) ;  /* 0x00000cf000007947 */ /* 0x000fea0003800000 */
.L_x_20739:
        /* <DEDUP_REMOVED lines=9> */
.L_x_20747:
[----:B------:R-:W0:Y:S02]  /*7260*/  I2F.S16 R0, R3 ;  /* 0x0000000300007306 */ /* 0x000e240000101400 */
[----:B0-----:R-:W-:-:S05]  /*7270*/  F2FP.PACK_AB R0, RZ, R0 ;  /* 0x00000000ff00723e */ /* 0x001fca00000000ff */
[----:B------:R0:W-:Y:S01]  /*7280*/  STG.E.U16 [R16.64], R0 ;  /* 0x0000000010007986 */ /* 0x0001e2000c101524 */
[----:B------:R-:W-:Y:S05]  /*7290*/  BRA `(.L_x_20743) ;  /* 0x00000c2000007947 */ /* 0x000fea0003800000 */
.L_x_20746:
        /* <DEDUP_REMOVED lines=10> */
.L_x_20749:
[----:B------:R-:W0:Y:S02]  /*7340*/  I2F.S16 R3, R3 ;  /* 0x0000000300037306 */ /* 0x000e240000101400 */
[----:B0-----:R-:W-:-:S04]  /*7350*/  F2FP.PACK_AB R3, RZ, R3 ;  /* 0x00000003ff03723e */ /* 0x001fc800000000ff */
[----:B------:R-:W-:-:S05]  /*7360*/  PRMT R3, R3, 0x5410, RZ ;  /* 0x0000541003037816 */ /* 0x000fca00000000ff */
[----:B------:R0:W-:Y:S01]  /*7370*/  STG.E [R16.64], R3 ;  /* 0x0000000310007986 */ /* 0x0001e2000c101924 */
[----:B------:R-:W-:Y:S05]  /*7380*/  BRA `(.L_x_20743) ;  /* 0x00000b3000007947 */ /* 0x000fea0003800000 */
.L_x_20748:
[----:B------:R-:W0:Y:S02]  /*7390*/  I2F.F64.S16 R2, R3 ;  /* 0x0000000300027312 */ /* 0x000e240000101c00 */
[----:B0-----:R0:W-:Y:S01]  /*73a0*/  STG.E.64 [R16.64], R2 ;  /* 0x0000000210007986 */ /* 0x0011e2000c101b24 */
[----:B------:R-:W-:Y:S05]  /*73b0*/  BRA `(.L_x_20743) ;  /* 0x00000b0000007947 */ /* 0x000fea0003800000 */
.L_x_20738:
        /* <DEDUP_REMOVED lines=13> */
.L_x_20752:
[----:B------:R-:W0:Y:S01]  /*7490*/  I2F.F64.S16 R4, R3 ;  /* 0x0000000300047312 */ /* 0x000e220000101c00 */
[----:B------:R-:W-:-:S05]  /*74a0*/  CS2R R6, SRZ ;  /* 0x0000000000067805 */ /* 0x000fca000001ff00 */
[----:B0-----:R0:W-:Y:S01]  /*74b0*/  STG.E.128 [R16.64], R4 ;  /* 0x0000000410007986 */ /* 0x0011e2000c101d24 */
[----:B------:R-:W-:Y:S05]  /*74c0*/  BRA `(.L_x_20743) ;  /* 0x000009f000007947 */ /* 0x000fea0003800000 */
.L_x_20751:
        /* <DEDUP_REMOVED lines=21> */
.L_x_20756:
[----:B------:R-:W-:Y:S05]  /*7620*/  BSYNC B0 ;  /* 0x0000000000007941 */ /* 0x000fea0003800000 */
.L_x_20755:
[----:B------:R-:W-:-:S05]  /*7630*/  LOP3.LUT R5, R0, R5, RZ, 0xfc, !PT ;  /* 0x0000000500057212 */ /* 0x000fca00078efcff */
[----:B------:R0:W-:Y:S01]  /*7640*/  STG.E.U8 [R16.64], R5 ;  /* 0x0000000510007986 */ /* 0x0001e2000c101124 */
[----:B------:R-:W-:Y:S05]  /*7650*/  BRA `(.L_x_20743) ;  /* 0x0000086000007947 */ /* 0x000fea0003800000 */
.L_x_20754:
        /* <DEDUP_REMOVED lines=13> */
.L_x_20758:
[----:B------:R-:W-:Y:S01]  /*7730*/  IMAD.MOV.U32 R0, RZ, RZ, 0x7f ;  /* 0x0000007fff007424 */ /* 0x000fe200078e00ff */
[----:B------:R-:W-:-:S04]  /*7740*/  ISETP.GT.U32.AND P0, PT, R2, 0x7f800000, PT ;  /* 0x7f8000000200780c */ /* 0x000fc80003f04070 */
[----:B------:R-:W-:-:S04]  /*7750*/  SEL R0, R0, 0x7c, P0 ;  /* 0x0000007c00007807 */ /* 0x000fc80000000000 */
.L_x_20759:
[----:B------:R-:W-:Y:S05]  /*7760*/  BSYNC B0 ;  /* 0x0000000000007941 */ /* 0x000fea0003800000 */
.L_x_20757:
[----:B------:R-:W-:-:S04]  /*7770*/  LOP3.LUT R2, R3, 0x80000000, RZ, 0xc0, !PT ;  /* 0x8000000003027812 */ /* 0x000fc800078ec0ff */
[----:B------:R-:W-:-:S04]  /*7780*/  SHF.R.U32.HI R3, RZ, 0x18, R2 ;  /* 0x00000018ff037819 */ /* 0x000fc80000011602 */
[----:B------:R-:W-:-:S05]  /*7790*/  LOP3.LUT R3, R0, R3, RZ, 0xfc, !PT ;  /* 0x0000000300037212 */ /* 0x000fca00078efcff */
[----:B------:R0:W-:Y:S01]  /*77a0*/  STG.E.U8 [R16.64], R3 ;  /* 0x0000000310007986 */ /* 0x0001e2000c101124 */
[----:B------:R-:W-:Y:S05]  /*77b0*/  BRA `(.L_x_20743) ;  /* 0x0000070000007947 */ /* 0x000fea0003800000 */
.L_x_20753:
[----:B------:R-:W0:Y:S02]  /*77c0*/  I2F.S16 R0, R3 ;  /* 0x0000000300007306 */ /* 0x000e240000101400 */
[----:B0-----:R-:W-:-:S05]  /*77d0*/  F2FP.BF16.PACK_AB R0, RZ, R0 ;  /* 0x00000000ff00723e */ /* 0x001fca00000010ff */
[----:B------:R0:W-:Y:S01]  /*77e0*/  STG.E.U16 [R16.64], R0 ;  /* 0x0000000010007986 */ /* 0x0001e2000c101524 */
[----:B------:R-:W-:Y:S05]  /*77f0*/  BRA `(.L_x_20743) ;  /* 0x000006c000007947 */ /* 0x000fea0003800000 */
.L_x_20750:
        /* <DEDUP_REMOVED lines=10> */
.L_x_20762:
        /* <DEDUP_REMOVED lines=17> */
.L_x_20765:
[----:B------:R-:W-:-:S04]  /*79b0*/  LOP3.LUT R2, R3, 0x80000000, RZ, 0xc0, !PT ;  /* 0x8000000003027812 */ /* 0x000fc800078ec0ff */
[----:B------:R-:W-:-:S04]  /*79c0*/  SHF.R.U32.HI R3, RZ, 0x18, R2 ;  /* 0x00000018ff037819 */ /* 0x000fc80000011602 */
[----:B------:R-:W-:-:S04]  /*79d0*/  LOP3.LUT R0, R0, R3, RZ, 0xfc, !PT ;  /* 0x0000000300007212 */ /* 0x000fc800078efcff */
[----:B------:R-:W-:Y:S02]  /*79e0*/  PRMT R8, R0, 0x7610, R8 ;  /* 0x0000761000087816 */ /* 0x000fe40000000008 */
.L_x_20764:
[----:B------:R-:W-:Y:S05]  /*79f0*/  BSYNC B0 ;  /* 0x0000000000007941 */ /* 0x000fea0003800000 */
.L_x_20763:
[----:B------:R0:W-:Y:S01]  /*7a00*/  STG.E.U8 [R16.64], R8 ;  /* 0x0000000810007986 */ /* 0x0001e2000c101124 */
[----:B------:R-:W-:Y:S05]  /*7a10*/  BRA `(.L_x_20743) ;  /* 0x000004a000007947 */ /* 0x000fea0003800000 */
.L_x_20761:
        /* <DEDUP_REMOVED lines=17> */
.L_x_20768:
[----:B------:R-:W-:-:S04]  /*7b30*/  LOP3.LUT R2, R3, 0x80000000, RZ, 0xc0, !PT ;  /* 0x8000000003027812 */ /* 0x000fc800078ec0ff */
[----:B------:R-:W-:-:S04]  /*7b40*/  SHF.R.U32.HI R3, RZ, 0x18, R2 ;  /* 0x00000018ff037819 */ /* 0x000fc80000011602 */
[----:B------:R-:W-:-:S04]  /*7b50*/  LOP3.LUT R0, R0, R3, RZ, 0xfc, !PT ;  /* 0x0000000300007212 */ /* 0x000fc800078efcff */
[----:B------:R-:W-:Y:S02]  /*7b60*/  PRMT R8, R0, 0x7610, R8 ;  /* 0x0000761000087816 */ /* 0x000fe40000000008 */
.L_x_20767:
[----:B------:R-:W-:Y:S05]  /*7b70*/  BSYNC B0 ;  /* 0x0000000000007941 */ /* 0x000fea0003800000 */
.L_x_20766:
[----:B------:R0:W-:Y:S01]  /*7b80*/  STG.E.U8 [R16.64], R8 ;  /* 0x0000000810007986 */ /* 0x0001e2000c101124 */
[----:B------:R-:W-:Y:S05]  /*7b90*/  BRA `(.L_x_20743) ;  /* 0x0000032000007947 */ /* 0x000fea0003800000 */
.L_x_20760:
        /* <DEDUP_REMOVED lines=23> */
.L_x_20742:
        /* <DEDUP_REMOVED lines=20> */
.L_x_20770:
[----:B------:R-:W-:-:S05]  /*7e50*/  PRMT R3, R3, 0x9910, RZ ;  /* 0x0000991003037816 */ /* 0x000fca00000000ff */
[----:B------:R-:W-:-:S05]  /*7e60*/  IMAD.MOV.U32 R2, RZ, RZ, R3 ;  /* 0x000000ffff027224 */ /* 0x000fca00078e0003 */
[----:B------:R-:W-:-:S05]  /*7e70*/  SHF.R.S32.HI R3, RZ, 0x1f, R2 ;  /* 0x0000001fff037819 */ /* 0x000fca0000011402 */
[----:B------:R0:W-:Y:S01]  /*7e80*/  STG.E.64 [R16.64], R2 ;  /* 0x0000000210007986 */ /* 0x0001e2000c101b24 */
[----:B------:R-:W-:Y:S05]  /*7e90*/  BRA `(.L_x_20743) ;  /* 0x0000002000007947 */ /* 0x000fea0003800000 */
.L_x_20769:
[----:B------:R-:W-:-:S05]  /*7ea0*/  PRMT R3, R3, 0x9910, RZ ;  /* 0x0000991003037816 */ /* 0x000fca00000000ff */
[----:B------:R0:W-:Y:S02]  /*7eb0*/  STG.E [R16.64], R3 ;  /* 0x0000000310007986 */ /* 0x0001e4000c101924 */
.L_x_20743:
        /* <DEDUP_REMOVED lines=258> */
.L_x_20771:
        /* <DEDUP_REMOVED lines=18> */
.L_x_20775:
[----:B------:R0:W5:Y:S01]  /*9000*/  LDG.E.U8 R19, [R2.64] ;  /* 0x0000002402137981 */ /* 0x000162000c1e1100 */
[----:B------:R-:W-:Y:S05]  /*9010*/  BRA `(.L_x_20777) ;  /* 0x00000d8000007947 */ /* 0x000fea0003800000 */
.L_x_20774:
        /* <DEDUP_REMOVED lines=8> */
.L_x_20779:
[----:B------:R0:W5:Y:S01]  /*90a0*/  LDG.E.U16 R19, [R2.64] ;  /* 0x0000002402137981 */ /* 0x000162000c1e1500 */
[----:B------:R-:W-:Y:S05]  /*90b0*/  BRA `(.L_x_20777) ;  /* 0x00000ce000007947 */ /* 0x000fea0003800000 */
.L_x_20778:
[----:B------:R0:W5:Y:S01]  /*90c0*/  LDG.E.U16 R19, [R2.64] ;  /* 0x0000002402137981 */ /* 0x000162000c1e1500 */
[----:B------:R-:W-:Y:S05]  /*90d0*/  BRA `(.L_x_20777) ;  /* 0x00000cc000007947 */ /* 0x000fea0003800000 */
.L_x_20773:
        /* <DEDUP_REMOVED lines=9> */
.L_x_20781:
[----:B------:R-:W2:Y:S02]  /*9170*/  LDG.E.U16 R0, [R2.64] ;  /* 0x0000002402007981 */ /* 0x000ea4000c1e1500 */
[----:B--2---:R-:W-:-:S06]  /*9180*/  HADD2.F32 R0, -RZ, R0.H0_H0 ;  /* 0x20000000ff007230 */ /* 0x004fcc0000004100 */
[----:B------:R-:W0:Y:S02]  /*9190*/  F2I.FTZ.TRUNC.NTZ R0, R0 ;  /* 0x0000000000007305 */ /* 0x000e24000021f100 */
[----:B0-----:R-:W-:Y:S01]  /*91a0*/  PRMT R19, R0, 0x7610, R19 ;  /* 0x0000761000137816 */ /* 0x001fe20000000013 */
[----:B------:R-:W-:Y:S05]  /*91b0*/  BRA `(.L_x_20777) ;  /* 0x00000be000007947 */ /* 0x000fea0003800000 */
.L_x_20780:
        /* <DEDUP_REMOVED lines=9> */
.L_x_20783:
[----:B------:R-:W2:Y:S02]  /*9250*/  LDG.E.U16 R2, [R2.64] ;  /* 0x0000002402027981 */ /* 0x000ea4000c1e1500 */
[----:B--2---:R-:W-:-:S06]  /*9260*/  HADD2.F32 R0, -RZ, R2.H0_H0 ;  /* 0x20000002ff007230 */ /* 0x004fcc0000004100 */
[----:B------:R-:W0:Y:S02]  /*9270*/  F2I.FTZ.TRUNC.NTZ R0, R0 ;  /* 0x0000000000007305 */ /* 0x000e24000021f100 */
[----:B0-----:R-:W-:Y:S01]  /*9280*/  PRMT R19, R0, 0x7610, R19 ;  /* 0x0000761000137816 */ /* 0x001fe20000000013 */
[----:B------:R-:W-:Y:S05]  /*9290*/  BRA `(.L_x_20777) ;  /* 0x00000b0000007947 */ /* 0x000fea0003800000 */
.L_x_20782:
[----:B------:R-:W2:Y:S02]  /*92a0*/  LDG.E.64 R2, [R2.64] ;  /* 0x0000002402027981 */ /* 0x000ea4000c1e1b00 */
[----:B--2---:R0:W1:Y:S01]  /*92b0*/  F2I.F64.TRUNC R19, R2 ;  /* 0x0000000200137311 */ /* 0x004062000030d100 */
[----:B------:R-:W-:Y:S05]  /*92c0*/  BRA `(.L_x_20777) ;  /* 0x00000ad000007947 */ /* 0x000fea0003800000 */
.L_x_20772:
        /* <DEDUP_REMOVED lines=12> */
.L_x_20786:
[----:B------:R-:W2:Y:S02]  /*9390*/  LDG.E.64 R2, [R2.64] ;  /* 0x0000002402027981 */ /* 0x000ea4000c1e1b00 */
[----:B--2---:R0:W1:Y:S01]  /*93a0*/  F2I.F64.TRUNC R19, R2 ;  /* 0x0000000200137311 */ /* 0x004062000030d100 */
[----:B------:R-:W-:Y:S05]  /*93b0*/  BRA `(.L_x_20777) ;  /* 0x000009e000007947 */ /* 0x000fea0003800000 */
.L_x_20785:
        /* <DEDUP_REMOVED lines=28> */
.L_x_20788:
        /* <DEDUP_REMOVED lines=15> */
.L_x_20787:
[----:B------:R-:W2:Y:S02]  /*9670*/  LDG.E.U16 R0, [R2.64] ;  /* 0x0000002402007981 */ /* 0x000ea4000c1e1500 */
[----:B--2---:R-:W-:-:S06]  /*9680*/  PRMT R0, RZ, 0x5410, R0 ;  /* 0x00005410ff007816 */ /* 0x004fcc0000000000 */
[----:B------:R-:W0:Y:S02]  /*9690*/  F2I.FTZ.TRUNC.NTZ R0, R0 ;  /* 0x0000000000007305 */ /* 0x000e24000021f100 */
[----:B0-----:R-:W-:Y:S01]  /*96a0*/  PRMT R19, R0, 0x7610, R19 ;  /* 0x0000761000137816 */ /* 0x001fe20000000013 */
[----:B------:R-:W-:Y:S05]  /*96b0*/  BRA `(.L_x_20777) ;  /* 0x000006e000007947 */ /* 0x000fea0003800000 */
.L_x_20784:
        /* <DEDUP_REMOVED lines=10> */
.L_x_20791:
        /* <DEDUP_REMOVED lines=21> */
.L_x_20795:
[----:B------:R-:W-:Y:S05]  /*98b0*/  BSYNC B1 ;  /* 0x0000000000017941 */ /* 0x000fea0003800000 */
.L_x_20794:
[----:B------:R-:W-:Y:S01]  /*98c0*/  LEA R3, R0, 0x3b800000, 0x17 ;  /* 0x3b80000000037811 */ /* 0x000fe200078eb8ff */
[----:B------:R-:W-:-:S05]  /*98d0*/  IMAD.SHL.U32 R0, R2, 0x100000, RZ ;  /* 0x0010000002007824 */ /* 0x000fca00078e00ff */
[----:B------:R-:W-:Y:S02]  /*98e0*/  LOP3.LUT R0, R3, R0, R4, 0xfe, !PT ;  /* 0x0000000003007212 */ /* 0x000fe400078efe04 */
.L_x_20793:
[----:B------:R-:W-:Y:S05]  /*98f0*/  BSYNC B0 ;  /* 0x0000000000007941 */ /* 0x000fea0003800000 */
.L_x_20792:
[----:B------:R-:W0:Y:S02]  /*9900*/  F2I.FTZ.TRUNC.NTZ R0, R0 ;  /* 0x0000000000007305 */ /* 0x000e24000021f100 */
[----:B0-----:R-:W-:Y:S01]  /*9910*/  PRMT R19, R0, 0x7610, R19 ;  /* 0x0000761000137816 */ /* 0x001fe20000000013 */
[----:B------:R-:W-:Y:S05]  /*9920*/  BRA `(.L_x_20777) ;  /* 0x0000047000007947 */ /* 0x000fea0003800000 */
.L_x_20790:
        /* <DEDUP_REMOVED lines=21> */
.L_x_20799:
[----:B------:R-:W-:Y:S05]  /*9a80*/  BSYNC B1 ;  /* 0x0000000000017941 */ /* 0x000fea0003800000 */
.L_x_20798:
[----:B------:R-:W-:Y:S01]  /*9a90*/  LEA R3, R0, 0x37800000, 0x17 ;  /* 0x3780000000037811 */ /* 0x000fe200078eb8ff */
[----:B------:R-:W-:-:S05]  /*9aa0*/  IMAD.SHL.U32 R0, R2, 0x200000, RZ ;  /* 0x0020000002007824 */ /* 0x000fca00078e00ff */
[----:B------:R-:W-:Y:S02]  /*9ab0*/  LOP3.LUT R0, R3, R0, R4, 0xfe, !PT ;  /* 0x0000000003007212 */ /* 0x000fe400078efe04 */
.L_x_20797:
[----:B------:R-:W-:Y:S05]  /*9ac0*/  BSYNC B0 ;  /* 0x0000000000007941 */ /* 0x000fea0003800000 */
.L_x_20796:
[----:B------:R-:W0:Y:S02]  /*9ad0*/  F2I.FTZ.TRUNC.NTZ R0, R0 ;  /* 0x0000000000007305 */ /* 0x000e24000021f100 */
[----:B0-----:R-:W-:Y:S01]  /*9ae0*/  PRMT R19, R0, 0x7610, R19 ;  /* 0x0000761000137816 */ /* 0x001fe20000000013 */
[----:B------:R-:W-:Y:S05]  /*9af0*/  BRA `(.L_x_20777) ;  /* 0x000002a000007947 */ /* 0x000fea0003800000 */
.L_x_20789:
        /* <DEDUP_REMOVED lines=14> */
.L_x_20803:
[----:B------:R-:W-:Y:S05]  /*9be0*/  BSYNC B0 ;  /* 0x0000000000007941 */ /* 0x000fea0003800000 */
.L_x_20802:
[----:B------:R-:W0:Y:S02]  /*9bf0*/  F2I.FTZ.TRUNC.NTZ R0, R0 ;  /* 0x0000000000007305 */ /* 0x000e24000021f100 */
[----:B0-----:R-:W-:Y:S01]  /*9c00*/  PRMT R19, R0, 0x7610, R19 ;  /* 0x0000761000137816 */ /* 0x001fe20000000013 */
[----:B------:R-:W-:Y:S05]  /*9c10*/  BRA `(.L_x_20777) ;  /* 0x0000018000007947 */ /* 0x000fea0003800000 */
.L_x_20776:
        /* <DEDUP_REMOVED lines=21> */
.L_x_20801:
[----:B------:R0:W5:Y:S01]  /*9d70*/  LDG.E.U16 R19, [R2.64] ;  /* 0x0000002402137981 */ /* 0x000162000c1e1500 */
[----:B------:R-:W-:Y:S05]  /*9d80*/  BRA `(.L_x_20777) ;  /* 0x0000001000007947 */ /* 0x000fea0003800000 */
.L_x_20800:
[----:B------:R0:W5:Y:S02]  /*9d90*/  LDG.E.U16 R19, [R2.64] ;  /* 0x0000002402137981 */ /* 0x000164000c1e1500 */
.L_x_20777:
        /* <DEDUP_REMOVED lines=16> */
.L_x_20807:
[----:B------:R0:W5:Y:S01]  /*9ea0*/  LDG.E.U8 R6, [R2.64] ;  /* 0x0000002402067981 */ /* 0x000162000c1e1100 */
[----:B------:R-:W-:Y:S05]  /*9eb0*/  BRA `(.L_x_20809) ;  /* 0x00000d8000007947 */ /* 0x000fea0003800000 */
.L_x_20806:
        /* <DEDUP_REMOVED lines=8> */
.L_x_20811:
[----:B------:R0:W5:Y:S01]  /*9f40*/  LDG.E.U16 R6, [R2.64] ;  /* 0x0000002402067981 */ /* 0x000162000c1e1500 */
[----:B------:R-:W-:Y:S05]  /*9f50*/  BRA `(.L_x_20809) ;  /* 0x00000ce000007947 */ /* 0x000fea0003800000 */
.L_x_20810:
[----:B------:R0:W5:Y:S01]  /*9f60*/  LDG.E.U16 R6, [R2.64] ;  /* 0x0000002402067981 */ /* 0x000162000c1e1500 */
[----:B------:R-:W-:Y:S05]  /*9f70*/  BRA `(.L_x_20809) ;  /* 0x00000cc000007947 */ /* 0x000fea0003800000 */
.L_x_20805:
        /* <DEDUP_REMOVED lines=9> */
.L_x_20813:
[----:B------:R-:W2:Y:S02]  /*a010*/  LDG.E.U16 R0, [R2.64] ;  /* 0x0000002402007981 */ /* 0x000ea4000c1e1500 */
[----:B--2---:R-:W-:-:S06]  /*a020*/  HADD2.F32 R0, -RZ, R0.H0_H0 ;  /* 0x20000000ff007230 */ /* 0x004fcc0000004100 */
[----:B------:R-:W0:Y:S02]  /*a030*/  F2I.FTZ.TRUNC.NTZ R0, R0 ;  /* 0x0000000000007305 */ /* 0x000e24000021f100 */
[----:B0-----:R-:W-:Y:S01]  /*a040*/  PRMT R6, R0, 0x7610, R6 ;  /* 0x0000761000067816 */ /* 0x001fe20000000006 */
[----:B------:R-:W-:Y:S05]  /*a050*/  BRA `(.L_x_20809) ;  /* 0x00000be000007947 */ /* 0x000fea0003800000 */
.L_x_20812:
        /* <DEDUP_REMOVED lines=9> */
.L_x_20815:
[----:B------:R-:W2:Y:S02]  /*a0f0*/  LDG.E.U16 R2, [R2.64] ;  /* 0x0000002402027981 */ /* 0x000ea4000c1e1500 */
[----:B--2---:R-:W-:-:S06]  /*a100*/  HADD2.F32 R0, -RZ, R2.H0_H0 ;  /* 0x20000002ff007230 */ /* 0x004fcc0000004100 */
[----:B------:R-:W0:Y:S02]  /*a110*/  F2I.FTZ.TRUNC.NTZ R0, R0 ;  /* 0x0000000000007305 */ /* 0x000e24000021f100 */
[----:B0-----:R-:W-:Y:S01]  /*a120*/  PRMT R6, R0, 0x7610, R6 ;  /* 0x0000761000067816 */ /* 0x001fe20000000006 */
[----:B------:R-:W-:Y:S05]  /*a130*/  BRA `(.L_x_20809) ;  /* 0x00000b0000007947 */ /* 0x000fea0003800000 */
.L_x_20814:
[----:B------:R-:W2:Y:S02]  /*a140*/  LDG.E.64 R2, [R2.64] ;  /* 0x0000002402027981 */ /* 0x000ea4000c1e1b00 */
[----:B--2---:R0:W2:Y:S01]  /*a150*/  F2I.F64.TRUNC R6, R2 ;  /* 0x0000000200067311 */ /* 0x0040a2000030d100 */
[----:B------:R-:W-:Y:S05]  /*a160*/  BRA `(.L_x_20809) ;  /* 0x00000ad000007947 */ /* 0x000fea0003800000 */
.L_x_20804:
        /* <DEDUP_REMOVED lines=12> */
.L_x_20818:
[----:B------:R-:W2:Y:S02]  /*a230*/  LDG.E.64 R2, [R2.64] ;  /* 0x0000002402027981 */ /* 0x000ea4000c1e1b00 */
[----:B--2---:R0:W2:Y:S01]  /*a240*/  F2I.F64.TRUNC R6, R2 ;  /* 0x0000000200067311 */ /* 0x0040a2000030d100 */
[----:B------:R-:W-:Y:S05]  /*a250*/  BRA `(.L_x_20809) ;  /* 0x000009e000007947 */ /* 0x000fea0003800000 */
.L_x_20817:
        /* <DEDUP_REMOVED lines=28> */
.L_x_20820:
        /* <DEDUP_REMOVED lines=15> */
.L_x_20819:
[----:B------:R-:W2:Y:S02]  /*a510*/  LDG.E.U16 R0, [R2.64] ;  /* 0x0000002402007981 */ /* 0x000ea4000c1e1500 */
[----:B--2---:R-:W-:-:S06]  /*a520*/  PRMT R0, RZ, 0x5410, R0 ;  /* 0x00005410ff007816 */ /* 0x004fcc0000000000 */
[----:B------:R-:W0:Y:S02]  /*a530*/  F2I.FTZ.TRUNC.NTZ R0, R0 ;  /* 0x0000000000007305 */ /* 0x000e24000021f100 */
[----:B0-----:R-:W-:Y:S01]  /*a540*/  PRMT R6, R0, 0x7610, R6 ;  /* 0x0000761000067816 */ /* 0x001fe20000000006 */
[----:B------:R-:W-:Y:S05]  /*a550*/  BRA `(.L_x_20809) ;  /* 0x000006e000007947 */ /* 0x000fea0003800000 */
.L_x_20816:
        /* <DEDUP_REMOVED lines=10> */
.L_x_20823:
        /* <DEDUP_REMOVED lines=21> */
.L_x_20827:
[----:B------:R-:W-:Y:S05]  /*a750*/  BSYNC B1 ;  /* 0x0000000000017941 */ /* 0x000fea0003800000 */
.L_x_20826:
[----:B------:R-:W-:Y:S01]  /*a760*/  LEA R3, R0, 0x3b800000, 0x17 ;  /* 0x3b80000000037811 */ /* 0x000fe200078eb8ff */
[----:B------:R-:W-:-:S05]  /*a770*/  IMAD.SHL.U32 R0, R2, 0x100000, RZ ;  /* 0x0010000002007824 */ /* 0x000fca00078e00ff */
[----:B------:R-:W-:Y:S02]  /*a780*/  LOP3.LUT R0, R3, R0, R4, 0xfe, !PT ;  /* 0x0000000003007212 */ /* 0x000fe400078efe04 */
.L_x_20825:
[----:B------:R-:W-:Y:S05]  /*a790*/  BSYNC B0 ;  /* 0x0000000000007941 */ /* 0x000fea0003800000 */
.L_x_20824:
[----:B------:R-:W0:Y:S02]  /*a7a0*/  F2I.FTZ.TRUNC.NTZ R0, R0 ;  /* 0x0000000000007305 */ /* 0x000e24000021f100 */
[----:B0-----:R-:W-:Y:S01]  /*a7b0*/  PRMT R6, R0, 0x7610, R6 ;  /* 0x0000761000067816 */ /* 0x001fe20000000006 */
[----:B------:R-:W-:Y:S05]  /*a7c0*/  BRA `(.L_x_20809) ;  /* 0x0000047000007947 */ /* 0x000fea0003800000 */
.L_x_20822:
        /* <DEDUP_REMOVED lines=21> */
.L_x_20831:
[----:B------:R-:W-:Y:S05]  /*a920*/  BSYNC B1 ;  /* 0x0000000000017941 */ /* 0x000fea0003800000 */
.L_x_20830:
[----:B------:R-:W-:Y:S01]  /*a930*/  LEA R3, R0, 0x37800000, 0x17 ;  /* 0x3780000000037811 */ /* 0x000fe200078eb8ff */
[----:B------:R-:W-:-:S05]  /*a940*/  IMAD.SHL.U32 R0, R2, 0x200000, RZ ;  /* 0x0020000002007824 */ /* 0x000fca00078e00ff */
[----:B------:R-:W-:Y:S02]  /*a950*/  LOP3.LUT R0, R3, R0, R4, 0xfe, !PT ;  /* 0x0000000003007212 */ /* 0x000fe400078efe04 */
.L_x_20829:
[----:B------:R-:W-:Y:S05]  /*a960*/  BSYNC B0 ;  /* 0x0000000000007941 */ /* 0x000fea0003800000 */
.L_x_20828:
[----:B------:R-:W0:Y:S02]  /*a970*/  F2I.FTZ.TRUNC.NTZ R0, R0 ;  /* 0x0000000000007305 */ /* 0x000e24000021f100 */
[----:B0-----:R-:W-:Y:S01]  /*a980*/  PRMT R6, R0, 0x7610, R6 ;  /* 0x0000761000067816 */ /* 0x001fe20000000006 */
[----:B------:R-:W-:Y:S05]  /*a990*/  BRA `(.L_x_20809) ;  /* 0x000002a000007947 */ /* 0x000fea0003800000 */
.L_x_20821:
        /* <DEDUP_REMOVED lines=14> */
.L_x_20835:
[----:B------:R-:W-:Y:S05]  /*aa80*/  BSYNC B0 ;  /* 0x0000000000007941 */ /* 0x000fea0003800000 */
.L_x_20834:
[----:B------:R-:W0:Y:S02]  /*aa90*/  F2I.FTZ.TRUNC.NTZ R0, R0 ;  /* 0x0000000000007305 */ /* 0x000e24000021f100 */
[----:B0-----:R-:W-:Y:S01]  /*aaa0*/  PRMT R6, R0, 0x7610, R6 ;  /* 0x0000761000067816 */ /* 0x001fe20000000006 */
[----:B------:R-:W-:Y:S05]  /*aab0*/  BRA `(.L_x_20809) ;  /* 0x0000018000007947 */ /* 0x000fea0003800000 */
.L_x_20808:
        /* <DEDUP_REMOVED lines=21> */
.L_x_20833:
[----:B------:R0:W5:Y:S01]  /*ac10*/  LDG.E.U16 R6, [R2.64] ;  /* 0x0000002402067981 */ /* 0x000162000c1e1500 */
[----:B------:R-:W-:Y:S05]  /*ac20*/  BRA `(.L_x_20809) ;  /* 0x0000001000007947 */ /* 0x000fea0003800000 */
.L_x_20832:
[----:B------:R0:W5:Y:S02]  /*ac30*/  LDG.E.U16 R6, [R2.64] ;  /* 0x0000002402067981 */ /* 0x000164000c1e1500 */
.L_x_20809:
        /* <DEDUP_REMOVED lines=45> */
.L_x_20837:
[----:B------:R-:W-:Y:S05]  /*af10*/  BSYNC B0 ;  /* 0x0000000000007941 */ /* 0x000fea0003800000 */
.L_x_20836:
        /* <DEDUP_REMOVED lines=11> */
.L_x_20841:
[----:B------:R0:W-:Y:S01]  /*afd0*/  STG.E.U8 [R16.64], R3 ;  /* 0x0000000310007986 */ /* 0x0001e2000c101124 */
[----:B------:R-:W-:Y:S05]  /*afe0*/  BRA `(.L_x_20843) ;  /* 0x00000df000007947 */ /* 0x000fea0003800000 */
.L_x_20840:
        /* <DEDUP_REMOVED lines=11> */
.L_x_20845:
[----:B------:R-:W-:-:S05]  /*b0a0*/  PRMT R3, R3, 0x9910, RZ ;  /* 0x0000991003037816 */ /* 0x000fca00000000ff */
[----:B------:R0:W-:Y:S01]  /*b0b0*/  STG.E [R16.64], R3 ;  /* 0x0000000310007986 */ /* 0x0001e2000c101924 */
[----:B------:R-:W-:Y:S05]  /*b0c0*/  BRA `(.L_x_20843) ;  /* 0x00000d1000007947 */ /* 0x000fea0003800000 */
.L_x_20844:
[----:B------:R0:W-:Y:S01]  /*b0d0*/  STG.E.U16 [R16.64], R3 ;  /* 0x0000000310007986 */ /* 0x0001e2000c101524 */
[----:B------:R-:W-:Y:S05]  /*b0e0*/  BRA `(.L_x_20843) ;  /* 0x00000cf000007947 */ /* 0x000fea0003800000 */
.L_x_20839:
        /* <DEDUP_REMOVED lines=9> */
.L_x_20847:
[----:B------:R-:W0:Y:S02]  /*b180*/  I2F.S16 R0, R3 ;  /* 0x0000000300007306 */ /* 0x000e240000101400 */
[----:B0-----:R-:W-:-:S05]  /*b190*/  F2FP.PACK_AB R0, RZ, R0 ;  /* 0x00000000ff00723e */ /* 0x001fca00000000ff */
[----:B------:R0:W-:Y:S01]  /*b1a0*/  STG.E.U16 [R16.64], R0 ;  /* 0x0000000010007986 */ /* 0x0001e2000c101524 */
[----:B------:R-:W-:Y:S05]  /*b1b0*/  BRA `(.L_x_20843) ;  /* 0x00000c2000007947 */ /* 0x000fea0003800000 */
.L_x_20846:
        /* <DEDUP_REMOVED lines=10> */
.L_x_20849:
[----:B------:R-:W0:Y:S02]  /*b260*/  I2F.S16 R3, R3 ;  /* 0x0000000300037306 */ /* 0x000e240000101400 */
[----:B0-----:R-:W-:-:S04]  /*b270*/  F2FP.PACK_AB R3, RZ, R3 ;  /* 0x00000003ff03723e */ /* 0x001fc800000000ff */
[----:B------:R-:W-:-:S05]  /*b280*/  PRMT R3, R3, 0x5410, RZ ;  /* 0x0000541003037816 */ /* 0x000fca00000000ff */
[----:B------:R0:W-:Y:S01]  /*b290*/  STG.E [R16.64], R3 ;  /* 0x0000000310007986 */ /* 0x0001e2000c101924 */
[----:B------:R-:W-:Y:S05]  /*b2a0*/  BRA `(.L_x_20843) ;  /* 0x00000b3000007947 */ /* 0x000fea0003800000 */
.L_x_20848:
[----:B------:R-:W0:Y:S02]  /*b2b0*/  I2F.F64.S16 R2, R3 ;  /* 0x0000000300027312 */ /* 0x000e240000101c00 */
[----:B0-----:R0:W-:Y:S01]  /*b2c0*/  STG.E.64 [R16.64], R2 ;  /* 0x0000000210007986 */ /* 0x0011e2000c101b24 */
[----:B------:R-:W-:Y:S05]  /*b2d0*/  BRA `(.L_x_20843) ;  /* 0x00000b0000007947 */ /* 0x000fea0003800000 */
.L_x_20838:
        /* <DEDUP_REMOVED lines=13> */
.L_x_20852:
[----:B------:R-:W0:Y:S01]  /*b3b0*/  I2F.F64.S16 R4, R3 ;  /* 0x0000000300047312 */ /* 0x000e220000101c00 */
[----:B------:R-:W-:-:S05]  /*b3c0*/  CS2R R6, SRZ ;  /* 0x0000000000067805 */ /* 0x000fca000001ff00 */
[----:B0-----:R0:W-:Y:S01]  /*b3d0*/  STG.E.128 [R16.64], R4 ;  /* 0x0000000410007986 */ /* 0x0011e2000c101d24 */
[----:B------:R-:W-:Y:S05]  /*b3e0*/  BRA `(.L_x_20843) ;  /* 0x000009f000007947 */ /* 0x000fea0003800000 */
.L_x_20851:
        /* <DEDUP_REMOVED lines=21> */
.L_x_20856:
[----:B------:R-:W-:Y:S05]  /*b540*/  BSYNC B0 ;  /* 0x0000000000007941 */ /* 0x000fea0003800000 */
.L_x_20855:
[----:B------:R-:W-:-:S05]  /*b550*/  LOP3.LUT R5, R0, R5, RZ, 0xfc, !PT ;  /* 0x0000000500057212 */ /* 0x000fca00078efcff */
[----:B------:R0:W-:Y:S01]  /*b560*/  STG.E.U8 [R16.64], R5 ;  /* 0x0000000510007986 */ /* 0x0001e2000c101124 */
[----:B------:R-:W-:Y:S05]  /*b570*/  BRA `(.L_x_20843) ;  /* 0x0000086000007947 */ /* 0x000fea0003800000 */
.L_x_20854:
        /* <DEDUP_REMOVED lines=13> */
.L_x_20858:
[----:B------:R-:W-:Y:S01]  /*b650*/  IMAD.MOV.U32 R0, RZ, RZ, 0x7f ;  /* 0x0000007fff007424 */ /* 0x000fe200078e00ff */
[----:B------:R-:W-:-:S04]  /*b660*/  ISETP.GT.U32.AND P0, PT, R2, 0x7f800000, PT ;  /* 0x7f8000000200780c */ /* 0x000fc80003f04070 */
[----:B------:R-:W-:-:S04]  /*b670*/  SEL R0, R0, 0x7c, P0 ;  /* 0x0000007c00007807 */ /* 0x000fc80000000000 */
.L_x_20859:
[----:B------:R-:W-:Y:S05]  /*b680*/  BSYNC B0 ;  /* 0x0000000000007941 */ /* 0x000fea0003800000 */
.L_x_20857:
[----:B------:R-:W-:-:S04]  /*b690*/  LOP3.LUT R2, R3, 0x80000000, RZ, 0xc0, !PT ;  /* 0x8000000003027812 */ /* 0x000fc800078ec0ff */
[----:B------:R-:W-:-:S04]  /*b6a0*/  SHF.R.U32.HI R3, RZ, 0x18, R2 ;  /* 0x00000018ff037819 */ /* 0x000fc80000011602 */
[----:B------:R-:W-:-:S05]  /*b6b0*/  LOP3.LUT R3, R0, R3, RZ, 0xfc, !PT ;  /* 0x0000000300037212 */ /* 0x000fca00078efcff */
[----:B------:R0:W-:Y:S01]  /*b6c0*/  STG.E.U8 [R16.64], R3 ;  /* 0x0000000310007986 */ /* 0x0001e2000c101124 */
[----:B------:R-:W-:Y:S05]  /*b6d0*/  BRA `(.L_x_20843) ;  /* 0x0000070000007947 */ /* 0x000fea0003800000 */
.L_x_20853:
[----:B------:R-:W0:Y:S02]  /*b6e0*/  I2F.S16 R0, R3 ;  /* 0x0000000300007306 */ /* 0x000e240000101400 */
[----:B0-----:R-:W-:-:S05]  /*b6f0*/  F2FP.BF16.PACK_AB R0, RZ, R0 ;  /* 0x00000000ff00723e */ /* 0x001fca00000010ff */
[----:B------:R0:W-:Y:S01]  /*b700*/  STG.E.U16 [R16.64], R0 ;  /* 0x0000000010007986 */ /* 0x0001e2000c101524 */
[----:B------:R-:W-:Y:S05]  /*b710*/  BRA `(.L_x_20843) ;  /* 0x000006c000007947 */ /* 0x000fea0003800000 */
.L_x_20850:
        /* <DEDUP_REMOVED lines=10> */
.L_x_20862:
        /* <DEDUP_REMOVED lines=17> */
.L_x_20865:
[----:B------:R-:W-:-:S04]  /*b8d0*/  LOP3.LUT R2, R3, 0x80000000, RZ, 0xc0, !PT ;  /* 0x8000000003027812 */ /* 0x000fc800078ec0ff */
[----:B------:R-:W-:-:S04]  /*b8e0*/  SHF.R.U32.HI R3, RZ, 0x18, R2 ;  /* 0x00000018ff037819 */ /* 0x000fc80000011602 */
[----:B------:R-:W-:-:S04]  /*b8f0*/  LOP3.LUT R0, R0, R3, RZ, 0xfc, !PT ;  /* 0x0000000300007212 */ /* 0x000fc800078efcff */
[----:B------:R-:W-:Y:S02]  /*b900*/  PRMT R8, R0, 0x7610, R8 ;  /* 0x0000761000087816 */ /* 0x000fe40000000008 */
.L_x_20864:
[----:B------:R-:W-:Y:S05]  /*b910*/  BSYNC B0 ;  /* 0x0000000000007941 */ /* 0x000fea0003800000 */
.L_x_20863:
[----:B------:R0:W-:Y:S01]  /*b920*/  STG.E.U8 [R16.64], R8 ;  /* 0x0000000810007986 */ /* 0x0001e2000c101124 */
[----:B------:R-:W-:Y:S05]  /*b930*/  BRA `(.L_x_20843) ;  /* 0x000004a000007947 */ /* 0x000fea0003800000 */
.L_x_20861:
        /* <DEDUP_REMOVED lines=17> */
.L_x_20868:
[----:B------:R-:W-:-:S04]  /*ba50*/  LOP3.LUT R2, R3, 0x80000000, RZ, 0xc0, !PT ;  /* 0x8000000003027812 */ /* 0x000fc800078ec0ff */
[----:B------:R-:W-:-:S04]  /*ba60*/  SHF.R.U32.HI R3, RZ, 0x18, R2 ;  /* 0x00000018ff037819 */ /* 0x000fc80000011602 */
[----:B------:R-:W-:-:S04]  /*ba70*/  LOP3.LUT R0, R0, R3, RZ, 0xfc, !PT ;  /* 0x0000000300007212 */ /* 0x000fc800078efcff */
[----:B------:R-:W-:Y:S02]  /*ba80*/  PRMT R8, R0, 0x7610, R8 ;  /* 0x0000761000087816 */ /* 0x000fe40000000008 */
.L_x_20867:
[----:B------:R-:W-:Y:S05]  /*ba90*/  BSYNC B0 ;  /* 0x0000000000007941 */ /* 0x000fea0003800000 */
.L_x_20866:
[----:B------:R0:W-:Y:S01]  /*baa0*/  STG.E.U8 [R16.64], R8 ;  /* 0x0000000810007986 */ /* 0x0001e2000c101124 */
[----:B------:R-:W-:Y:S05]  /*bab0*/  BRA `(.L_x_20843) ;  /* 0x0000032000007947 */ /* 0x000fea0003800000 */
.L_x_20860:
        /* <DEDUP_REMOVED lines=23> */
.L_x_20842:
        /* <DEDUP_REMOVED lines=20> */
.L_x_20870:
[----:B------:R-:W-:-:S05]  /*bd70*/  PRMT R3, R3, 0x9910, RZ ;  /* 0x0000991003037816 */ /* 0x000fca00000000ff */
[----:B------:R-:W-:-:S05]  /*bd80*/  IMAD.MOV.U32 R2, RZ, RZ, R3 ;  /* 0x000000ffff027224 */ /* 0x000fca00078e0003 */
[----:B------:R-:W-:-:S05]  /*bd90*/  SHF.R.S32.HI R3, RZ, 0x1f, R2 ;  /* 0x0000001fff037819 */ /* 0x000fca0000011402 */
[----:B------:R0:W-:Y:S01]  /*bda0*/  STG.E.64 [R16.64], R2 ;  /* 0x0000000210007986 */ /* 0x0001e2000c101b24 */
[----:B------:R-:W-:Y:S05]  /*bdb0*/  BRA `(.L_x_20843) ;  /* 0x0000002000007947 */ /* 0x000fea0003800000 */
.L_x_20869:
[----:B------:R-:W-:-:S05]  /*bdc0*/  PRMT R3, R3, 0x9910, RZ ;  /* 0x0000991003037816 */ /* 0x000fca00000000ff */
[----:B------:R0:W-:Y:S02]  /*bdd0*/  STG.E [R16.64], R3 ;  /* 0x0000000310007986 */ /* 0x0001e4000c101924 */
.L_x_20843:
[----:B------:R-:W-:Y:S02]  /*bde0*/  IADD3 R23, R23, 0x80, RZ ;  /* 0x0000008017177810 */ /* 0x000fe40007ffe0ff */
.L_x_20670:
[----:B------:R-:W-:Y:S05]  /*bdf0*/  BSYNC B6 ;  /* 0x0000000000067941 */ /* 0x000fea0003800000 */
.L_x_20669:
[----:B------:R-:W-:-:S13]  /*be00*/  ISETP.GE.AND P0, PT, R23, c[0x0][0x160], PT ;  /* 0x0000580017007a0c */ /* 0x000fda0003f06270 */
[----:B------:R-:W-:Y:S05]  /*be10*/  @P0 EXIT ;  /* 0x000000000000094d */ /* 0x000fea0003800000 */
        /* <DEDUP_REMOVED lines=255> */
.L_x_20871:
        /* <DEDUP_REMOVED lines=18> */
.L_x_20875:
[----:B------:R0:W5:Y:S01]  /*cf30*/  LDG.E.U8 R19, [R2.64] ;  /* 0x0000002402137981 */ /* 0x000162000c1e1100 */
[----:B------:R-:W-:Y:S05]  /*cf40*/  BRA `(.L_x_20877) ;  /* 0x00000d8000007947 */ /* 0x000fea0003800000 */
.L_x_20874:
        /* <DEDUP_REMOVED lines=8> */
.L_x_20879:
[----:B------:R0:W5:Y:S01]  /*cfd0*/  LDG.E.U16 R19, [R2.64] ;  /* 0x0000002402137981 */ /* 0x000162000c1e1500 */
[----:B------:R-:W-:Y:S05]  /*cfe0*/  BRA `(.L_x_20877) ;  /* 0x00000ce000007947 */ /* 0x000fea0003800000 */
.L_x_20878:
[----:B------:R0:W5:Y:S01]  /*cff0*/  LDG.E.U16 R19, [R2.64] ;  /* 0x0000002402137981 */ /* 0x000162000c1e1500 */
[----:B------:R-:W-:Y:S05]  /*d000*/  BRA `(.L_x_20877) ;  /* 0x00000cc000007947 */ /* 0x000fea0003800000 */
.L_x_20873:
        /* <DEDUP_REMOVED lines=9> */
.L_x_20881:
[----:B------:R-:W2:Y:S02]  /*d0a0*/  LDG.E.U16 R0, [R2.64] ;  /* 0x0000002402007981 */ /* 0x000ea4000c1e1500 */
[----:B--2---:R-:W-:-:S06]  /*d0b0*/  HADD2.F32 R0, -RZ, R0.H0_H0 ;  /* 0x20000000ff007230 */ /* 0x004fcc0000004100 */
[----:B------:R-:W0:Y:S02]  /*d0c0*/  F2I.FTZ.TRUNC.NTZ R0, R0 ;  /* 0x0000000000007305 */ /* 0x000e24000021f100 */
[----:B0-----:R-:W-:Y:S01]  /*d0d0*/  PRMT R19, R0, 0x7610, R19 ;  /* 0x0000761000137816 */ /* 0x001fe20000000013 */
[----:B------:R-:W-:Y:S05]  /*d0e0*/  BRA `(.L_x_20877) ;  /* 0x00000be000007947 */ /* 0x000fea0003800000 */
.L_x_20880:
        /* <DEDUP_REMOVED lines=9> */
.L_x_20883:
[----:B------:R-:W2:Y:S02]  /*d180*/  LDG.E.U16 R2, [R2.64] ;  /* 0x0000002402027981 */ /* 0x000ea4000c1e1500 */
[----:B--2---:R-:W-:-:S06]  /*d190*/  HADD2.F32 R0, -RZ, R2.H0_H0 ;  /* 0x20000002ff007230 */ /* 0x004fcc0000004100 */
[----:B------:R-:W0:Y:S02]  /*d1a0*/  F2I.FTZ.TRUNC.NTZ R0, R0 ;  /* 0x0000000000007305 */ /* 0x000e24000021f100 */
[----:B0-----:R-:W-:Y:S01]  /*d1b0*/  PRMT R19, R0, 0x7610, R19 ;  /* 0x0000761000137816 */ /* 0x001fe20000000013 */
[----:B------:R-:W-:Y:S05]  /*d1c0*/  BRA `(.L_x_20877) ;  /* 0x00000b0000007947 */ /* 0x000fea0003800000 */
.L_x_20882:
[----:B------:R-:W2:Y:S02]  /*d1d0*/  LDG.E.64 R2, [R2.64] ;  /* 0x0000002402027981 */ /* 0x000ea4000c1e1b00 */
[----:B--2---:R0:W1:Y:S01]  /*d1e0*/  F2I.F64.TRUNC R19, R2 ;  /* 0x0000000200137311 */ /* 0x004062000030d100 */
[----:B------:R-:W-:Y:S05]  /*d1f0*/  BRA `(.L_x_20877) ;  /* 0x00000ad000007947 */ /* 0x000fea0003800000 */
.L_x_20872:
        /* <DEDUP_REMOVED lines=12> */
.L_x_20886:
[----:B------:R-:W2:Y:S02]  /*d2c0*/  LDG.E.64 R2, [R2.64] ;  /* 0x0000002402027981 */ /* 0x000ea4000c1e1b00 */
[----:B--2---:R0:W1:Y:S01]  /*d2d0*/  F2I.F64.TRUNC R19, R2 ;  /* 0x0000000200137311 */ /* 0x004062000030d100 */
[----:B------:R-:W-:Y:S05]  /*d2e0*/  BRA `(.L_x_20877) ;  /* 0x000009e000007947 */ /* 0x000fea0003800000 */
.L_x_20885:
        /* <DEDUP_REMOVED lines=28> */
.L_x_20888:
        /* <DEDUP_REMOVED lines=15> */
.L_x_20887:
[----:B------:R-:W2:Y:S02]  /*d5a0*/  LDG.E.U16 R0, [R2.64] ;  /* 0x0000002402007981 */ /* 0x000ea4000c1e1500 */
[----:B--2---:R-:W-:-:S06]  /*d5b0*/  PRMT R0, RZ, 0x5410, R0 ;  /* 0x00005410ff007816 */ /* 0x004fcc0000000000 */
[----:B------:R-:W0:Y:S02]  /*d5c0*/  F2I.FTZ.TRUNC.NTZ R0, R0 ;  /* 0x0000000000007305 */ /* 0x000e24000021f100 */
[----:B0-----:R-:W-:Y:S01]  /*d5d0*/  PRMT R19, R0, 0x7610, R19 ;  /* 0x0000761000137816 */ /* 0x001fe20000000013 */
[----:B------:R-:W-:Y:S05]  /*d5e0*/  BRA `(.L_x_20877) ;  /* 0x000006e000007947 */ /* 0x000fea0003800000 */
.L_x_20884:
        /* <DEDUP_REMOVED lines=10> */
.L_x_20891:
        /* <DEDUP_REMOVED lines=21> */
.L_x_20895:
[----:B------:R-:W-:Y:S05]  /*d7e0*/  BSYNC B1 ;  /* 0x0000000000017941 */ /* 0x000fea0003800000 */
.L_x_20894:
[----:B------:R-:W-:Y:S01]  /*d7f0*/  LEA R3, R0, 0x3b800000, 0x17 ;  /* 0x3b80000000037811 */ /* 0x000fe200078eb8ff */
[----:B------:R-:W-:-:S05]  /*d800*/  IMAD.SHL.U32 R0, R2, 0x100000, RZ ;  /* 0x0010000002007824 */ /* 0x000fca00078e00ff */
[----:B------:R-:W-:Y:S02]  /*d810*/  LOP3.LUT R0, R3, R0, R4, 0xfe, !PT ;  /* 0x0000000003007212 */ /* 0x000fe400078efe04 */
.L_x_20893:
[----:B------:R-:W-:Y:S05]  /*d820*/  BSYNC B0 ;  /* 0x0000000000007941 */ /* 0x000fea0003800000 */
.L_x_20892:
[----:B------:R-:W0:Y:S02]  /*d830*/  F2I.FTZ.TRUNC.NTZ R0, R0 ;  /* 0x0000000000007305 */ /* 0x000e24000021f100 */
[----:B0-----:R-:W-:Y:S01]  /*d840*/  PRMT R19, R0, 0x7610, R19 ;  /* 0x0000761000137816 */ /* 0x001fe20000000013 */
[----:B------:R-:W-:Y:S05]  /*d850*/  BRA `(.L_x_20877) ;  /* 0x0000047000007947 */ /* 0x000fea0003800000 */
.L_x_20890:
        /* <DEDUP_REMOVED lines=21> */
.L_x_20899:
[----:B------:R-:W-:Y:S05]  /*d9b0*/  BSYNC B1 ;  /* 0x0000000000017941 */ /* 0x000fea0003800000 */
.L_x_20898:
[----:B------:R-:W-:Y:S01]  /*d9c0*/  LEA R3, R0, 0x37800000, 0x17 ;  /* 0x3780000000037811 */ /* 0x000fe200078eb8ff */
[----:B------:R-:W-:-:S05]  /*d9d0*/  IMAD.SHL.U32 R0, R2, 0x200000, RZ ;  /* 0x0020000002007824 */ /* 0x000fca00078e00ff */
[----:B------:R-:W-:Y:S02]  /*d9e0*/  LOP3.LUT R0, R3, R0, R4, 0xfe, !PT ;  /* 0x0000000003007212 */ /* 0x000fe400078efe04 */
.L_x_20897:
[----:B------:R-:W-:Y:S05]  /*d9f0*/  BSYNC B0 ;  /* 0x0000000000007941 */ /* 0x000fea0003800000 */
.L_x_20896:
[----:B------:R-:W0:Y:S02]  /*da00*/  F2I.FTZ.TRUNC.NTZ R0, R0 ;  /* 0x0000000000007305 */ /* 0x000e24000021f100 */
[----:B0-----:R-:W-:Y:S01]  /*da10*/  PRMT R19, R0, 0x7610, R19 ;  /* 0x0000761000137816 */ /* 0x001fe20000000013 */
[----:B------:R-:W-:Y:S05]  /*da20*/  BRA `(.L_x_20877) ;  /* 0x000002a000007947 */ /* 0x000fea0003800000 */
.L_x_20889:
        /* <DEDUP_REMOVED lines=14> */
.L_x_20903:
[----:B------:R-:W-:Y:S05]  /*db10*/  BSYNC B0 ;  /* 0x0000000000007941 */ /* 0x000fea0003800000 */
.L_x_20902:
[----:B------:R-:W0:Y:S02]  /*db20*/  F2I.FTZ.TRUNC.NTZ R0, R0 ;  /* 0x0000000000007305 */ /* 0x000e24000021f100 */
[----:B0-----:R-:W-:Y:S01]  /*db30*/  PRMT R19, R0, 0x7610, R19 ;  /* 0x0000761000137816 */ /* 0x001fe20000000013 */
[----:B------:R-:W-:Y:S05]  /*db40*/  BRA `(.L_x_20877) ;  /* 0x0000018000007947 */ /* 0x000fea0003800000 */
.L_x_20876:
        /* <DEDUP_REMOVED lines=21> */
.L_x_20901:
[----:B------:R0:W5:Y:S01]  /*dca0*/  LDG.E.U16 R19, [R2.64] ;  /* 0x0000002402137981 */ /* 0x000162000c1e1500 */
[----:B------:R-:W-:Y:S05]  /*dcb0*/  BRA `(.L_x_20877) ;  /* 0x0000001000007947 */ /* 0x000fea0003800000 */
.L_x_20900:
[----:B------:R0:W5:Y:S02]  /*dcc0*/  LDG.E.U16 R19, [R2.64] ;  /* 0x0000002402137981 */ /* 0x000164000c1e1500 */
.L_x_20877:
        /* <DEDUP_REMOVED lines=16> */
.L_x_20907:
[----:B------:R0:W5:Y:S01]  /*ddd0*/  LDG.E.U8 R6, [R2.64] ;  /* 0x0000002402067981 */ /* 0x000162000c1e1100 */
[----:B------:R-:W-:Y:S05]  /*dde0*/  BRA `(.L_x_20909) ;  /* 0x00000d8000007947 */ /* 0x000fea0003800000 */
.L_x_20906:
        /* <DEDUP_REMOVED lines=8> */
.L_x_20911:
[----:B------:R0:W5:Y:S01]  /*de70*/  LDG.E.U16 R6, [R2.64] ;  /* 0x0000002402067981 */ /* 0x000162000c1e1500 */
[----:B------:R-:W-:Y:S05]  /*de80*/  BRA `(.L_x_20909) ;  /* 0x00000ce000007947 */ /* 0x000fea0003800000 */
.L_x_20910:
[----:B------:R0:W5:Y:S01]  /*de90*/  LDG.E.U16 R6, [R2.64] ;  /* 0x0000002402067981 */ /* 0x000162000c1e1500 */
[----:B------:R-:W-:Y:S05]  /*dea0*/  BRA `(.L_x_20909) ;  /* 0x00000cc000007947 */ /* 0x000fea0003800000 */
.L_x_20905:
        /* <DEDUP_REMOVED lines=9> */
.L_x_20913:
[----:B------:R-:W2:Y:S02]  /*df40*/  LDG.E.U16 R0, [R2.64] ;  /* 0x0000002402007981 */ /* 0x000ea4000c1e1500 */
[----:B--2---:R-:W-:-:S06]  /*df50*/  HADD2.F32 R0, -RZ, R0.H0_H0 ;  /* 0x20000000ff007230 */ /* 0x004fcc0000004100 */
[----:B------:R-:W0:Y:S02]  /*df60*/  F2I.FTZ.TRUNC.NTZ R0, R0 ;  /* 0x0000000000007305 */ /* 0x000e24000021f100 */
[----:B0-----:R-:W-:Y:S01]  /*df70*/  PRMT R6, R0, 0x7610, R6 ;  /* 0x0000761000067816 */ /* 0x001fe20000000006 */
[----:B------:R-:W-:Y:S05]  /*df80*/  BRA `(.L_x_20909) ;  /* 0x00000be000007947 */ /* 0x000fea0003800000 */
.L_x_20912:
        /* <DEDUP_REMOVED lines=9> */
.L_x_20915:
[----:B------:R-:W2:Y:S02]  /*e020*/  LDG.E.U16 R2, [R2.64] ;  /* 0x0000002402027981 */ /* 0x000ea4000c1e1500 */
[----:B--2---:R-:W-:-:S06]  /*e030*/  HADD2.F32 R0, -RZ, R2.H0_H0 ;  /* 0x20000002ff007230 */ /* 0x004fcc0000004100 */
[----:B------:R-:W0:Y:S02]  /*e040*/  F2I.FTZ.TRUNC.NTZ R0, R0 ;  /* 0x0000000000007305 */ /* 0x000e24000021f100 */
[----:B0-----:R-:W-:Y:S01]  /*e050*/  PRMT R6, R0, 0x7610, R6 ;  /* 0x0000761000067816 */ /* 0x001fe20000000006 */
[----:B------:R-:W-:Y:S05]  /*e060*/  BRA `(.L_x_20909) ;  /* 0x00000b0000007947 */ /* 0x000fea0003800000 */
.L_x_20914:
[----:B------:R-:W2:Y:S02]  /*e070*/  LDG.E.64 R2, [R2.64] ;  /* 0x0000002402027981 */ /* 0x000ea4000c1e1b00 */
[----:B--2---:R0:W2:Y:S01]  /*e080*/  F2I.F64.TRUNC R6, R2 ;  /* 0x0000000200067311 */ /* 0x0040a2000030d100 */
[----:B------:R-:W-:Y:S05]  /*e090*/  BRA `(.L_x_20909) ;  /* 0x00000ad000007947 */ /* 0x000fea0003800000 */
.L_x_20904:
        /* <DEDUP_REMOVED lines=12> */
.L_x_20918:
[----:B------:R-:W2:Y:S02]  /*e160*/  LDG.E.64 R2, [R2.64] ;  /* 0x0000002402027981 */ /* 0x000ea4000c1e1b00 */
[----:B--2---:R0:W2:Y:S01]  /*e170*/  F2I.F64.TRUNC R6, R2 ;  /* 0x0000000200067311 */ /* 0x0040a2000030d100 */
[----:B------:R-:W-:Y:S05]  /*e180*/  BRA `(.L_x_20909) ;  /* 0x000009e000007947 */ /* 0x000fea0003800000 */
.L_x_20917:
        /* <DEDUP_REMOVED lines=28> */
.L_x_20920:
        /* <DEDUP_REMOVED lines=15> */
.L_x_20919:
[----:B------:R-:W2:Y:S02]  /*e440*/  LDG.E.U16 R0, [R2.64] ;  /* 0x0000002402007981 */ /* 0x000ea4000c1e1500 */
[----:B--2---:R-:W-:-:S06]  /*e450*/  PRMT R0, RZ, 0x5410, R0 ;  /* 0x00005410ff007816 */ /* 0x004fcc0000000000 */
[----:B------:R-:W0:Y:S02]  /*e460*/  F2I.FTZ.TRUNC.NTZ R0, R0 ;  /* 0x0000000000007305 */ /* 0x000e24000021f100 */
[----:B0-----:R-:W-:Y:S01]  /*e470*/  PRMT R6, R0, 0x7610, R6 ;  /* 0x0000761000067816 */ /* 0x001fe20000000006 */
[----:B------:R-:W-:Y:S05]  /*e480*/  BRA `(.L_x_20909) ;  /* 0x000006e000007947 */ /* 0x000fea0003800000 */
.L_x_20916:
        /* <DEDUP_REMOVED lines=10> */
.L_x_20923:
        /* <DEDUP_REMOVED lines=21> */
.L_x_20927:
[----:B------:R-:W-:Y:S05]  /*e680*/  BSYNC B1 ;  /* 0x0000000000017941 */ /* 0x000fea0003800000 */
.L_x_20926:
[----:B------:R-:W-:Y:S01]  /*e690*/  LEA R3, R0, 0x3b800000, 0x17 ;  /* 0x3b80000000037811 */ /* 0x000fe200078eb8ff */
[----:B------:R-:W-:-:S05]  /*e6a0*/  IMAD.SHL.U32 R0, R2, 0x100000, RZ ;  /* 0x0010000002007824 */ /* 0x000fca00078e00ff */
[----:B------:R-:W-:Y:S02]  /*e6b0*/  LOP3.LUT R0, R3, R0, R4, 0xfe, !PT ;  /* 0x0000000003007212 */ /* 0x000fe400078efe04 */
.L_x_20925:
[----:B------:R-:W-:Y:S05]  /*e6c0*/  BSYNC B0 ;  /* 0x0000000000007941 */ /* 0x000fea0003800000 */
.L_x_20924:
[----:B------:R-:W0:Y:S02]  /*e6d0*/  F2I.FTZ.TRUNC.NTZ R0, R0 ;  /* 0x0000000000007305 */ /* 0x000e24000021f100 */
[----:B0-----:R-:W-:Y:S01]  /*e6e0*/  PRMT R6, R0, 0x7610, R6 ;  /* 0x0000761000067816 */ /* 0x001fe20000000006 */
[----:B------:R-:W-:Y:S05]  /*e6f0*/  BRA `(.L_x_20909) ;  /* 0x0000047000007947 */ /* 0x000fea0003800000 */
.L_x_20922:
        /* <DEDUP_REMOVED lines=21> */
.L_x_20931:
[----:B------:R-:W-:Y:S05]  /*e850*/  BSYNC B1 ;  /* 0x0000000000017941 */ /* 0x000fea0003800000 */
.L_x_20930:
[----:B------:R-:W-:Y:S01]  /*e860*/  LEA R3, R0, 0x37800000, 0x17 ;  /* 0x3780000000037811 */ /* 0x000fe200078eb8ff */
[----:B------:R-:W-:-:S05]  /*e870*/  IMAD.SHL.U32 R0, R2, 0x200000, RZ ;  /* 0x0020000002007824 */ /* 0x000fca00078e00ff */
[----:B------:R-:W-:Y:S02]  /*e880*/  LOP3.LUT R0, R3, R0, R4, 0xfe, !PT ;  /* 0x0000000003007212 */ /* 0x000fe400078efe04 */
.L_x_20929:
[----:B------:R-:W-:Y:S05]  /*e890*/  BSYNC B0 ;  /* 0x0000000000007941 */ /* 0x000fea0003800000 */
.L_x_20928:
[----:B------:R-:W0:Y:S02]  /*e8a0*/  F2I.FTZ.TRUNC.NTZ R0, R0 ;  /* 0x0000000000007305 */ /* 0x000e24000021f100 */
[----:B0-----:R-:W-:Y:S01]  /*e8b0*/  PRMT R6, R0, 0x7610, R6 ;  /* 0x0000761000067816 */ /* 0x001fe20000000006 */
[----:B------:R-:W-:Y:S05]  /*e8c0*/  BRA `(.L_x_20909) ;  /* 0x000002a000007947 */ /* 0x000fea0003800000 */
.L_x_20921:
        /* <DEDUP_REMOVED lines=14> */
.L_x_20935:
[----:B------:R-:W-:Y:S05]  /*e9b0*/  BSYNC B0 ;  /* 0x0000000000007941 */ /* 0x000fea0003800000 */
.L_x_20934:
[----:B------:R-:W0:Y:S02]  /*e9c0*/  F2I.FTZ.TRUNC.NTZ R0, R0 ;  /* 0x0000000000007305 */ /* 0x000e24000021f100 */
[----:B0-----:R-:W-:Y:S01]  /*e9d0*/  PRMT R6, R0, 0x7610, R6 ;  /* 0x0000761000067816 */ /* 0x001fe20000000006 */
[----:B------:R-:W-:Y:S05]  /*e9e0*/  BRA `(.L_x_20909) ;  /* 0x0000018000007947 */ /* 0x000fea0003800000 */
.L_x_20908:
        /* <DEDUP_REMOVED lines=21> */
.L_x_20933:
[----:B------:R0:W5:Y:S01]  /*eb40*/  LDG.E.U16 R6, [R2.64] ;  /* 0x0000002402067981 */ /* 0x000162000c1e1500 */
[----:B------:R-:W-:Y:S05]  /*eb50*/  BRA `(.L_x_20909) ;  /* 0x0000001000007947 */ /* 0x000fea0003800000 */
.L_x_20932:
[----:B------:R0:W5:Y:S02]  /*eb60*/  LDG.E.U16 R6, [R2.64] ;  /* 0x0000002402067981 */ /* 0x000164000c1e1500 */
.L_x_20909:
[----:B0-2--5:R-:W-:Y:S01]  /*eb70*/  PRMT R2, R6, 0x9910, RZ ;  /* 0x0000991006027816 */ /* 0x025fe200000000ff */
[----:B------:R-:W-:Y:S01]  /*eb80*/  BSSY B0, `(.L_x_20936) ;  /* 0x000002c000007945 */ /* 0x000fe20003800000 */
[----:B-1----:R-:W-:Y:S02]  /*eb90*/  PRMT R3, R19, 0x9910, RZ ;  /* 0x0000991013037816 */ /* 0x002fe400000000ff */
[-C--:B------:R-:W-:Y:S02]  /*eba0*/  IABS R0, R2.reuse ;  /* 0x0000000200007213 */ /* 0x080fe40000000000 */
[----:B------:R-:W-:Y:S02]  /*ebb0*/  IABS R8, R3 ;  /* 0x0000000300087213 */ /* 0x000fe40000000000 */
[----:B------:R-:W0:Y:S01]  /*ebc0*/  I2F.RP R7, R0 ;  /* 0x0000000000077306 */ /* 0x000e220000209400 */
[----:B------:R-:W-:-:S02]  /*ebd0*/  IABS R10, R2 ;  /* 0x00000002000a7213 */ /* 0x000fc40000000000 */
[----:B------:R-:W-:-:S05]  /*ebe0*/  LOP3.LUT R6, R6, R19, RZ, 0x3c, !PT ;  /* 0x0000001306067212 */ /* 0x000fca00078e3cff */
[----:B0-----:R-:W0:Y:S02]  /*ebf0*/  MUFU.RCP R7, R7 ;  /* 0x0000000700077308 */ /* 0x001e240000001000 */
[----:B0-----:R-:W-:Y:S01]  /*ec00*/  IADD3 R4, R7, 0xffffffe, RZ ;  /* 0x0ffffffe07047810 */ /* 0x001fe20007ffe0ff */
        /* <DEDUP_REMOVED lines=35> */
.L_x_20937:
[----:B------:R-:W-:Y:S05]  /*ee40*/  BSYNC B0 ;  /* 0x0000000000007941 */ /* 0x000fea0003800000 */
.L_x_20936:
        /* <DEDUP_REMOVED lines=9> */
[----:B------:R-:W-:Y:S01]  /*eee0*/  STG.E.U8 [R16.64], R5 ;  /* 0x0000000510007986 */ /* 0x000fe2000c101124 */
[----:B------:R-:W-:Y:S05]  /*eef0*/  EXIT ;  /* 0x000000000000794d */ /* 0x000fea0003800000 */
.L_x_20941:
[----:B------:R-:W-:Y:S01]  /*ef00*/  STG.E.U8 [R16.64], R5 ;  /* 0x0000000510007986 */ /* 0x000fe2000c101124 */
[----:B------:R-:W-:Y:S05]  /*ef10*/  EXIT ;  /* 0x000000000000794d */ /* 0x000fea0003800000 */
.L_x_20940:
[----:B------:R-:W-:-:S13]  /*ef20*/  ISETP.NE.AND P0, PT, R6, 0x2, PT ;  /* 0x000000020600780c */ /* 0x000fda0003f05270 */
[----:B------:R-:W-:Y:S05]  /*ef30*/  @!P0 BRA `(.L_x_20943) ;  /* 0x000000b000008947 */ /* 0x000fea0003800000 */
[----:B------:R-:W-:-:S13]  /*ef40*/  ISETP.NE.AND P0, PT, R6, 0x3, PT ;  /* 0x000000030600780c */ /* 0x000fda0003f05270 */
[----:B------:R-:W-:Y:S05]  /*ef50*/  @!P0 BRA `(.L_x_20944) ;  /* 0x0000006000008947 */ /* 0x000fea0003800000 */
[----:B------:R-:W-:-:S13]  /*ef60*/  ISETP.NE.AND P0, PT, R6, 0x4, PT ;  /* 0x000000040600780c */ /* 0x000fda0003f05270 */
[----:B------:R-:W-:Y:S05]  /*ef70*/  @P0 BRA `(.L_x_20942) ;  /* 0x00000bc000000947 */ /* 0x000fea0003800000 */
[----:B------:R-:W-:-:S04]  /*ef80*/  PRMT R2, R5, 0x9910, RZ ;  /* 0x0000991005027816 */ /* 0x000fc800000000ff */
[----:B------:R-:W-:-:S05]  /*ef90*/  SHF.R.S32.HI R3, RZ, 0x1f, R2 ;  /* 0x0000001fff037819 */ /* 0x000fca0000011402 */
[----:B------:R-:W-:Y:S01]  /*efa0*/  STG.E.64 [R16.64], R2 ;  /* 0x0000000210007986 */ /* 0x000fe2000c101b24 */
[----:B------:R-:W-:Y:S05]  /*efb0*/  EXIT ;  /* 0x000000000000794d */ /* 0x000fea0003800000 */
.L_x_20944:
[----:B------:R-:W-:-:S05]  /*efc0*/  PRMT R3, R5, 0x9910, RZ ;  /* 0x0000991005037816 */ /* 0x000fca00000000ff */
[----:B------:R-:W-:Y:S01]  /*efd0*/  STG.E [R16.64], R3 ;  /* 0x0000000310007986 */ /* 0x000fe2000c101924 */
[----:B------:R-:W-:Y:S05]  /*efe0*/  EXIT ;  /* 0x000000000000794d */ /* 0x000fea0003800000 */
.L_x_20943:
[----:B------:R-:W-:Y:S01]  /*eff0*/  STG.E.U16 [R16.64], R5 ;  /* 0x0000000510007986 */ /* 0x000fe2000c101524 */
[----:B------:R-:W-:Y:S05]  /*f000*/  EXIT ;  /* 0x000000000000794d */ /* 0x000fea0003800000 */
.L_x_20939:
[----:B------:R-:W-:-:S13]  /*f010*/  ISETP.GT.AND P0, PT, R6, 0x6, PT ;  /* 0x000000060600780c */ /* 0x000fda0003f04270 */
[----:B------:R-:W-:Y:S05]  /*f020*/  @P0 BRA `(.L_x_20945) ;  /* 0x000000b000000947 */ /* 0x000fea0003800000 */
[----:B------:R-:W-:-:S13]  /*f030*/  ISETP.NE.AND P0, PT, R6, 0x5, PT ;  /* 0x000000050600780c */ /* 0x000fda0003f05270 */
[----:B------:R-:W-:Y:S05]  /*f040*/  @!P0 BRA `(.L_x_20946) ;  /* 0x0000005000008947 */ /* 0x000fea0003800000 */
[----:B------:R-:W-:-:S13]  /*f050*/  ISETP.NE.AND P0, PT, R6, 0x6, PT ;  /* 0x000000060600780c */ /* 0x000fda0003f05270 */
[----:B------:R-:W-:Y:S05]  /*f060*/  @P0 BRA `(.L_x_20942) ;  /* 0x00000ad000000947 */ /* 0x000fea0003800000 */
[----:B------:R-:W0:Y:S02]  /*f070*/  I2F.S16 R5, R5 ;  /* 0x0000000500057306 */ /* 0x000e240000101400 */
[----:B0-----:R-:W-:Y:S01]  /*f080*/  STG.E [R16.64], R5 ;  /* 0x0000000510007986 */ /* 0x001fe2000c101924 */
[----:B------:R-:W-:Y:S05]  /*f090*/  EXIT ;  /* 0x000000000000794d */ /* 0x000fea0003800000 */
.L_x_20946:
[----:B------:R-:W0:Y:S02]  /*f0a0*/  I2F.S16 R0, R5 ;  /* 0x0000000500007306 */ /* 0x000e240000101400 */
[----:B0-----:R-:W-:-:S05]  /*f0b0*/  F2FP.PACK_AB R0, RZ, R0 ;  /* 0x00000000ff00723e */ /* 0x001fca00000000ff */
[----:B------:R-:W-:Y:S01]  /*f0c0*/  STG.E.U16 [R16.64], R0 ;  /* 0x0000000010007986 */ /* 0x000fe2000c101524 */
[----:B------:R-:W-:Y:S05]  /*f0d0*/  EXIT ;  /* 0x000000000000794d */ /* 0x000fea0003800000 */
.L_x_20945:
        /* <DEDUP_REMOVED lines=8> */
[----:B0-----:R-:W-:Y:S01]  /*f160*/  STG.E.64 [R16.64], R2 ;  /* 0x0000000210007986 */ /* 0x001fe2000c101b24 */
[----:B------:R-:W-:Y:S05]  /*f170*/  EXIT ;  /* 0x000000000000794d */ /* 0x000fea0003800000 */
.L_x_20948:
[----:B------:R-:W0:Y:S02]  /*f180*/  I2F.S16 R5, R5 ;  /* 0x0000000500057306 */ /* 0x000e240000101400 */
[----:B0-----:R-:W-:-:S04]  /*f190*/  F2FP.PACK_AB R3, RZ, R5 ;  /* 0x00000005ff03723e */ /* 0x001fc800000000ff */
[----:B------:R-:W-:-:S05]  /*f1a0*/  PRMT R3, R3, 0x5410, RZ ;  /* 0x0000541003037816 */ /* 0x000fca00000000ff */
[----:B------:R-:W-:Y:S01]  /*f1b0*/  STG.E [R16.64], R3 ;  /* 0x0000000310007986 */ /* 0x000fe2000c101924 */
[----:B------:R-:W-:Y:S05]  /*f1c0*/  EXIT ;  /* 0x000000000000794d */ /* 0x000fea0003800000 */
.L_x_20947:
[----:B------:R-:W0:Y:S02]  /*f1d0*/  I2F.F64.S16 R2, R5 ;  /* 0x0000000500027312 */ /* 0x000e240000101c00 */
[----:B0-----:R-:W-:Y:S01]  /*f1e0*/  STG.E.64 [R16.64], R2 ;  /* 0x0000000210007986 */ /* 0x001fe2000c101b24 */
[----:B------:R-:W-:Y:S05]  /*f1f0*/  EXIT ;  /* 0x000000000000794d */ /* 0x000fea0003800000 */
.L_x_20938:
        /* <DEDUP_REMOVED lines=11> */
[----:B------:R-:W-:Y:S01]  /*f2b0*/  STG.E.U8 [R16.64], R3 ;  /* 0x0000000310007986 */ /* 0x000fe2000c101124 */
[----:B------:R-:W-:Y:S05]  /*f2c0*/  EXIT ;  /* 0x000000000000794d */ /* 0x000fea0003800000 */
.L_x_20951:
[----:B------:R-:W0:Y:S01]  /*f2d0*/  I2F.F64.S16 R4, R5 ;  /* 0x0000000500047312 */ /* 0x000e220000101c00 */
[----:B------:R-:W-:-:S05]  /*f2e0*/  CS2R R6, SRZ ;  /* 0x0000000000067805 */ /* 0x000fca000001ff00 */
[----:B0-----:R-:W-:Y:S01]  /*f2f0*/  STG.E.128 [R16.64], R4 ;  /* 0x0000000410007986 */ /* 0x001fe2000c101d24 */
[----:B------:R-:W-:Y:S05]  /*f300*/  EXIT ;  /* 0x000000000000794d */ /* 0x000fea0003800000 */
.L_x_20950:
        /* <DEDUP_REMOVED lines=21> */
.L_x_20955:
[----:B------:R-:W-:Y:S05]  /*f460*/  BSYNC B0 ;  /* 0x0000000000007941 */ /* 0x000fea0003800000 */
.L_x_20954:
[----:B------:R-:W-:-:S05]  /*f470*/  LOP3.LUT R3, R0, R3, RZ, 0xfc, !PT ;  /* 0x0000000300037212 */ /* 0x000fca00078efcff */
[----:B------:R-:W-:Y:S01]  /*f480*/  STG.E.U8 [R16.64], R3 ;  /* 0x0000000310007986 */ /* 0x000fe2000c101124 */
[----:B------:R-:W-:Y:S05]  /*f490*/  EXIT ;  /* 0x000000000000794d */ /* 0x000fea0003800000 */
.L_x_20953:
        /* <DEDUP_REMOVED lines=13> */
.L_x_20957:
[----:B------:R-:W-:Y:S01]  /*f570*/  IMAD.MOV.U32 R0, RZ, RZ, 0x7f ;  /* 0x0000007fff007424 */ /* 0x000fe200078e00ff */
[----:B------:R-:W-:-:S04]  /*f580*/  ISETP.GT.U32.AND P0, PT, R2, 0x7f800000, PT ;  /* 0x7f8000000200780c */ /* 0x000fc80003f04070 */
[----:B------:R-:W-:-:S04]  /*f590*/  SEL R0, R0, 0x7c, P0 ;  /* 0x0000007c00007807 */ /* 0x000fc80000000000 */
.L_x_20958:
[----:B------:R-:W-:Y:S05]  /*f5a0*/  BSYNC B0 ;  /* 0x0000000000007941 */ /* 0x000fea0003800000 */
.L_x_20956:
[----:B------:R-:W-:-:S04]  /*f5b0*/  LOP3.LUT R2, R5, 0x80000000, RZ, 0xc0, !PT ;  /* 0x8000000005027812 */ /* 0x000fc800078ec0ff */
[----:B------:R-:W-:-:S04]  /*f5c0*/  SHF.R.U32.HI R3, RZ, 0x18, R2 ;  /* 0x00000018ff037819 */ /* 0x000fc80000011602 */
[----:B------:R-:W-:-:S05]  /*f5d0*/  LOP3.LUT R3, R0, R3, RZ, 0xfc, !PT ;  /* 0x0000000300037212 */ /* 0x000fca00078efcff */
[----:B------:R-:W-:Y:S01]  /*f5e0*/  STG.E.U8 [R16.64], R3 ;  /* 0x0000000310007986 */ /* 0x000fe2000c101124 */
[----:B------:R-:W-:Y:S05]  /*f5f0*/  EXIT ;  /* 0x000000000000794d */ /* 0x000fea0003800000 */
.L_x_20952:
[----:B------:R-:W0:Y:S02]  /*f600*/  I2F.S16 R0, R5 ;  /* 0x0000000500007306 */ /* 0x000e240000101400 */
[----:B0-----:R-:W-:-:S05]  /*f610*/  F2FP.BF16.PACK_AB R0, RZ, R0 ;  /* 0x00000000ff00723e */ /* 0x001fca00000010ff */
[----:B------:R-:W-:Y:S01]  /*f620*/  STG.E.U16 [R16.64], R0 ;  /* 0x0000000010007986 */ /* 0x000fe2000c101524 */
[----:B------:R-:W-:Y:S05]  /*f630*/  EXIT ;  /* 0x000000000000794d */ /* 0x000fea0003800000 */
.L_x_20949:
        /* <DEDUP_REMOVED lines=8> */
[----:B------:R-:W-:Y:S01]  /*f6c0*/  STG.E.U16 [R16.64], R5 ;  /* 0x0000000510007986 */ /* 0x000fe2000c101524 */
[----:B------:R-:W-:Y:S05]  /*f6d0*/  EXIT ;  /* 0x000000000000794d */ /* 0x000fea0003800000 */
.L_x_20961:
        /* <DEDUP_REMOVED lines=17> */
.L_x_20964:
[----:B------:R-:W-:-:S04]  /*f7f0*/  LOP3.LUT R2, R5, 0x80000000, RZ, 0xc0, !PT ;  /* 0x8000000005027812 */ /* 0x000fc800078ec0ff */
[----:B------:R-:W-:-:S04]  /*f800*/  SHF.R.U32.HI R3, RZ, 0x18, R2 ;  /* 0x00000018ff037819 */ /* 0x000fc80000011602 */
[----:B------:R-:W-:-:S04]  /*f810*/  LOP3.LUT R0, R0, R3, RZ, 0xfc, !PT ;  /* 0x0000000300007212 */ /* 0x000fc800078efcff */
[----:B------:R-:W-:Y:S02]  /*f820*/  PRMT R8, R0, 0x7610, R8 ;  /* 0x0000761000087816 */ /* 0x000fe40000000008 */
.L_x_20963:
[----:B------:R-:W-:Y:S05]  /*f830*/  BSYNC B0 ;  /* 0x0000000000007941 */ /* 0x000fea0003800000 */
.L_x_20962:
[----:B------:R-:W-:Y:S01]  /*f840*/  STG.E.U8 [R16.64], R8 ;  /* 0x0000000810007986 */ /* 0x000fe2000c101124 */
[----:B------:R-:W-:Y:S05]  /*f850*/  EXIT ;  /* 0x000000000000794d */ /* 0x000fea0003800000 */
.L_x_20960:
        /* <DEDUP_REMOVED lines=17> */
.L_x_20967:
[----:B------:R-:W-:-:S04]  /*f970*/  LOP3.LUT R2, R5, 0x80000000, RZ, 0xc0, !PT ;  /* 0x8000000005027812 */ /* 0x000fc800078ec0ff */
[----:B------:R-:W-:-:S04]  /*f980*/  SHF.R.U32.HI R3, RZ, 0x18, R2 ;  /* 0x00000018ff037819 */ /* 0x000fc80000011602 */
[----:B------:R-:W-:-:S04]  /*f990*/  LOP3.LUT R0, R0, R3, RZ, 0xfc, !PT ;  /* 0x0000000300007212 */ /* 0x000fc800078efcff */
[----:B------:R-:W-:Y:S02]  /*f9a0*/  PRMT R8, R0, 0x7610, R8 ;  /* 0x0000761000087816 */ /* 0x000fe40000000008 */
.L_x_20966:
[----:B------:R-:W-:Y:S05]  /*f9b0*/  BSYNC B0 ;  /* 0x0000000000007941 */ /* 0x000fea0003800000 */
.L_x_20965:
[----:B------:R-:W-:Y:S01]  /*f9c0*/  STG.E.U8 [R16.64], R8 ;  /* 0x0000000810007986 */ /* 0x000fe2000c101124 */
[----:B------:R-:W-:Y:S05]  /*f9d0*/  EXIT ;  /* 0x000000000000794d */ /* 0x000fea0003800000 */
.L_x_20959:
        /* <DEDUP_REMOVED lines=22> */
.L_x_20942:
        /* <DEDUP_REMOVED lines=20> */
.L_x_20969:
[----:B------:R-:W-:-:S04]  /*fc80*/  PRMT R2, R5, 0x9910, RZ ;  /* 0x0000991005027816 */ /* 0x000fc800000000ff */
[----:B------:R-:W-:-:S05]  /*fc90*/  SHF.R.S32.HI R3, RZ, 0x1f, R2 ;  /* 0x0000001fff037819 */ /* 0x000fca0000011402 */
[----:B------:R-:W-:Y:S01]  /*fca0*/  STG.E.64 [R16.64], R2 ;  /* 0x0000000210007986 */ /* 0x000fe2000c101b24 */
[----:B------:R-:W-:Y:S05]  /*fcb0*/  EXIT ;  /* 0x000000000000794d */ /* 0x000fea0003800000 */
.L_x_20968:
[----:B------:R-:W-:-:S05]  /*fcc0*/  PRMT R3, R5, 0x9910, RZ ;  /* 0x0000991005037816 */ /* 0x000fca00000000ff */
[----:B------:R-:W-:Y:S01]  /*fcd0*/  STG.E [R16.64], R3 ;  /* 0x0000000310007986 */ /* 0x000fe2000c101924 */
[----:B------:R-:W-:Y:S05]  /*fce0*/  EXIT ;  /* 0x000000000000794d */ /* 0x000fea0003800000 */
.L_x_20970:
        /* <DEDUP_REMOVED lines=9> */
.L_x_32654:


//--------------------- .text._ZN2at6native27unrolled_elementwise_kernelINS0_13BinaryFunctorIsssZZZNS0_15binary_internal21div_floor_kernel_cudaERNS_18TensorIteratorBaseEENKUlvE_clEvENKUlvE3_clEvEUlssE_EESt5arrayIPcLm3EELi4E23TrivialOffsetCalculatorILi2EjESD_ILi1EjENS0_6memory12LoadWithCastILi2EEENSG_13StoreWithCastILi1EEEEEviT_T0_T2_T3_T4_T5_ --------------------------
	.section	.text._ZN2at6native27unrolled_elementwise_kernelINS0_13BinaryFunctorIsssZZZNS0_15binary_internal21div_floor_kernel_cudaERNS_18TensorIteratorBaseEENKUlvE_clEvENKUlvE3_clEvEUlssE_EESt5arrayIPcLm3EELi4E23TrivialOffsetCalculatorILi2EjESD_ILi1EjENS0_6memory12LoadWithCastILi2EEENSG_13StoreWithCastILi1EEEEEviT_T0_T2_T3_T4_T5_,"ax",@progbits
	.sectioninfo	@"SHI_REGISTERS=32"
	.align	128
        .global         _ZN2at6native27unrolled_elementwise_kernelINS0_13BinaryFunctorIsssZZZNS0_15binary_internal21div_floor_kernel_cudaERNS_18TensorIteratorBaseEENKUlvE_clEvENKUlvE3_clEvEUlssE_EESt5arrayIPcLm3EELi4E23TrivialOffsetCalculatorILi2EjESD_ILi1EjENS0_6memory12LoadWithCastILi2EEENSG_13StoreWithCastILi1EEEEEviT_T0_T2_T3_T4_T5_
        .type           _ZN2at6native27unrolled_elementwise_kernelINS0_13BinaryFunctorIsssZZZNS0_15binary_internal21div_floor_kernel_cudaERNS_18TensorIteratorBaseEENKUlvE_clEvENKUlvE3_clEvEUlssE_EESt5arrayIPcLm3EELi4E23TrivialOffsetCalculatorILi2EjESD_ILi1EjENS0_6memory12LoadWithCastILi2EEENSG_13StoreWithCastILi1EEEEEviT_T0_T2_T3_T4_T5_,@function
        .size           _ZN2at6native27unrolled_elementwise_kernelINS0_13BinaryFunctorIsssZZZNS0_15binary_internal21div_floor_kernel_cudaERNS_18TensorIteratorBaseEENKUlvE_clEvENKUlvE3_clEvEUlssE_EESt5arrayIPcLm3EELi4E23TrivialOffsetCalculatorILi2EjESD_ILi1EjENS0_6memory12LoadWithCastILi2EEENSG_13StoreWithCastILi1EEEEEviT_T0_T2_T3_T4_T5_,(.L_x_32655 - _ZN2at6native27unrolled_elementwise_kernelINS0_13BinaryFunctorIsssZZZNS0_15binary_internal21div_floor_kernel_cudaERNS_18TensorIteratorBaseEENKUlvE_clEvENKUlvE3_clEvEUlssE_EESt5arrayIPcLm3EELi4E23TrivialOffsetCalculatorILi2EjESD_ILi1EjENS0_6memory12LoadWithCastILi2EEENSG_13StoreWithCastILi1EEEEEviT_T0_T2_T3_T4_T5_)
        .other          _ZN2at6native27unrolled_elementwise_kernelINS0_13BinaryFunctorIsssZZZNS0_15binary_internal21div_floor_kernel_cudaERNS_18TensorIteratorBaseEENKUlvE_clEvENKUlvE3_clEvEUlssE_EESt5arrayIPcLm3EELi4E23TrivialOffsetCalculatorILi2EjESD_ILi1EjENS0_6memory12LoadWithCastILi2EEENSG_13StoreWithCastILi1EEEEEviT_T0_T2_T3_T4_T5_,@"STO_CUDA_ENTRY STV_DEFAULT"
_ZN2at6native27unrolled_elementwise_kernelINS0_13BinaryFunctorIsssZZZNS0_15binary_internal21div_floor_kernel_cudaERNS_18TensorIteratorBaseEENKUlvE_clEvENKUlvE3_clEvEUlssE_EESt5arrayIPcLm3EELi4E23TrivialOffsetCalculatorILi2EjESD_ILi1EjENS0_6memory12LoadWithCastILi2EEENSG_13StoreWithCastILi1EEEEEviT_T0_T2_T3_T4_T5_:
.text._ZN2at6native27unrolled_elementwise_kernelINS0_13BinaryFunctorIsssZZZNS0_15binary_internal21div_floor_kernel_cudaERNS_18TensorIteratorBaseEENKUlvE_clEvENKUlvE3_clEvEUlssE_EESt5arrayIPcLm3EELi4E23TrivialOffsetCalculatorILi2EjESD_ILi1EjENS0_6memory12LoadWithCastILi2EEENSG_13StoreWithCastILi1EEEEEviT_T0_T2_T3_T4_T5_:
        /* <DEDUP_REMOVED lines=31> */
.L_x_20976:
[----:B------:R0:W5:Y:S01]  /*01f0*/  LDG.E.U8 R29, [R4.64] ;  /* 0x00000024041d7981 */ /* 0x000162000c1e1100 */
[----:B------:R-:W-:Y:S05]  /*0200*/  BRA `(.L_x_20978) ;  /* 0x00000d9000007947 */ /* 0x000fea0003800000 */
.L_x_20975:
        /* <DEDUP_REMOVED lines=8> */
.L_x_20980:
[----:B------:R0:W5:Y:S01]  /*0290*/  LDG.E.U16 R29, [R4.64] ;  /* 0x00000024041d7981 */ /* 0x000162000c1e1500 */
[----:B------:R-:W-:Y:S05]  /*02a0*/  BRA `(.L_x_20978) ;  /* 0x00000cf000007947 */ /* 0x000fea0003800000 */
.L_x_20979:
[----:B------:R0:W5:Y:S01]  /*02b0*/  LDG.E.U16 R29, [R4.64] ;  /* 0x00000024041d7981 */ /* 0x000162000c1e1500 */
[----:B------:R-:W-:Y:S05]  /*02c0*/  BRA `(.L_x_20978) ;  /* 0x00000cd000007947 */ /* 0x000fea0003800000 */
.L_x_20974:
        /* <DEDUP_REMOVED lines=9> */
.L_x_20982:
[----:B------:R-:W2:Y:S02]  /*0360*/  LDG.E.U16 R0, [R4.64] ;  /* 0x0000002404007981 */ /* 0x000ea4000c1e1500 */
[----:B--2---:R-:W-:-:S06]  /*0370*/  HADD2.F32 R0, -RZ, R0.H0_H0 ;  /* 0x20000000ff007230 */ /* 0x004fcc0000004100 */
[----:B------:R-:W0:Y:S02]  /*0380*/  F2I.FTZ.TRUNC.NTZ R0, R0 ;  /* 0x0000000000007305 */ /* 0x000e24000021f100 */
[----:B0-----:R-:W-:Y:S01]  /*0390*/  PRMT R29, R0, 0x7610, R29 ;  /* 0x00007610001d7816 */ /* 0x001fe2000000001d */
[----:B------:R-:W-:Y:S05]  /*03a0*/  BRA `(.L_x_20978) ;  /* 0x00000bf000007947 */ /* 0x000fea0003800000 */
.L_x_20981:
        /* <DEDUP_REMOVED lines=9> */
.L_x_20984:
[----:B------:R-:W2:Y:S02]  /*0440*/  LDG.E.U16 R4, [R4.64] ;  /* 0x0000002404047981 */ /* 0x000ea4000c1e1500 */
[----:B--2---:R-:W-:-:S06]  /*0450*/  HADD2.F32 R0, -RZ, R4.H0_H0 ;  /* 0x20000004ff007230 */ /* 0x004fcc0000004100 */
[----:B------:R-:W0:Y:S02]  /*0460*/  F2I.FTZ.TRUNC.NTZ R0, R0 ;  /* 0x0000000000007305 */ /* 0x000e24000021f100 */
[----:B0-----:R-:W-:Y:S01]  /*0470*/  PRMT R29, R0, 0x7610, R29 ;  /* 0x00007610001d7816 */ /* 0x001fe2000000001d */
[----:B------:R-:W-:Y:S05]  /*0480*/  BRA `(.L_x_20978) ;  /* 0x00000b1000007947 */ /* 0x000fea0003800000 */
.L_x_20983:
[----:B------:R-:W2:Y:S02]  /*0490*/  LDG.E.64 R4, [R4.64] ;  /* 0x0000002404047981 */ /* 0x000ea4000c1e1b00 */
[----:B--2---:R0:W1:Y:S01]  /*04a0*/  F2I.F64.TRUNC R29, R4 ;  /* 0x00000004001d7311 */ /* 0x004062000030d100 */
[----:B------:R-:W-:Y:S05]  /*04b0*/  BRA `(.L_x_20978) ;  /* 0x00000ae000007947 */ /* 0x000fea0003800000 */
.L_x_20973:
        /* <DEDUP_REMOVED lines=12> */
.L_x_20987:
[----:B------:R-:W2:Y:S02]  /*0580*/  LDG.E.64 R4, [R4.64] ;  /* 0x0000002404047981 */ /* 0x000ea4000c1e1b00 */
[----:B--2---:R0:W1:Y:S01]  /*0590*/  F2I.F64.TRUNC R29, R4 ;  /* 0x00000004001d7311 */ /* 0x004062000030d100 */
[----:B------:R-:W-:Y:S05]  /*05a0*/  BRA `(.L_x_20978) ;  /* 0x000009f000007947 */ /* 0x000fea0003800000 */
.L_x_20986:
        /* <DEDUP_REMOVED lines=28> */
.L_x_20989:
        /* <DEDUP_REMOVED lines=12> */
[----:B------:R-:W-:-:S06]  /*0830*/  LOP3.LUT R0, R3, 0x80000000, R0, 0xf8, !PT ;  /* 0x8000000003007812 */ /* 0x000fcc00078ef800 */
[----:B------:R-:W0:Y:S02]  /*0840*/  F2I.FTZ.TRUNC.NTZ R0, R0 ;  /* 0x0000000000007305 */ /* 0x000e24000021f100 */
[----:B0-----:R-:W-:Y:S01]  /*0850*/  PRMT R29, R0, 0x7610, R29 ;  /* 0x00007610001d7816 */ /* 0x001fe2000000001d */
[----:B------:R-:W-:Y:S05]  /*0860*/  BRA `(.L_x_20978) ;  /* 0x0000073000007947 */ /* 0x000fea0003800000 */
.L_x_20988:
[----:B------:R-:W2:Y:S02]  /*0870*/  LDG.E.U16 R0, [R4.64] ;  /* 0x0000002404007981 */ /* 0x000ea4000c1e1500 */
[----:B--2---:R-:W-:-:S06]  /*0880*/  PRMT R0, RZ, 0x5410, R0 ;  /* 0x00005410ff007816 */ /* 0x004fcc0000000000 */
[----:B------:R-:W0:Y:S02]  /*0890*/  F2I.FTZ.TRUNC.NTZ R0, R0 ;  /* 0x0000000000007305 */ /* 0x000e24000021f100 */
[----:B0-----:R-:W-:Y:S01]  /*08a0*/  PRMT R29, R0, 0x7610, R29 ;  /* 0x00007610001d7816 */ /* 0x001fe2000000001d */
[----:B------:R-:W-:Y:S05]  /*08b0*/  BRA `(.L_x_20978) ;  /* 0x000006e000007947 */ /* 0x000fea0003800000 */
.L_x_20985:
        /* <DEDUP_REMOVED lines=10> */
.L_x_20992:
        /* <DEDUP_REMOVED lines=21> */
.L_x_20996:
[----:B------:R-:W-:Y:S05]  /*0ab0*/  BSYNC B1 ;  /* 0x0000000000017941 */ /* 0x000fea0003800000 */
.L_x_20995:
[----:B------:R-:W-:Y:S01]  /*0ac0*/  LEA R5, R0, 0x3b800000, 0x17 ;  /* 0x3b80000000057811 */ /* 0x000fe200078eb8ff */
[----:B------:R-:W-:-:S05]  /*0ad0*/  IMAD.SHL.U32 R0, R3, 0x100000, RZ ;  /* 0x0010000003007824 */ /* 0x000fca00078e00ff */
[----:B------:R-:W-:Y:S02]  /*0ae0*/  LOP3.LUT R0, R5, R0, R6, 0xfe, !PT ;  /* 0x0000000005007212 */ /* 0x000fe400078efe06 */
.L_x_20994:
[----:B------:R-:W-:Y:S05]  /*0af0*/  BSYNC B0 ;  /* 0x0000000000007941 */ /* 0x000fea0003800000 */
.L_x_20993:
[----:B------:R-:W0:Y:S02]  /*0b00*/  F2I.FTZ.TRUNC.NTZ R0, R0 ;  /* 0x0000000000007305 */ /* 0x000e24000021f100 */
[----:B0-----:R-:W-:Y:S01]  /*0b10*/  PRMT R29, R0, 0x7610, R29 ;  /* 0x00007610001d7816 */ /* 0x001fe2000000001d */
[----:B------:R-:W-:Y:S05]  /*0b20*/  BRA `(.L_x_20978) ;  /* 0x0000047000007947 */ /* 0x000fea0003800000 */
.L_x_20991:
        /* <DEDUP_REMOVED lines=21> */
.L_x_21000:
[----:B------:R-:W-:Y:S05]  /*0c80*/  BSYNC B1 ;  /* 0x0000000000017941 */ /* 0x000fea0003800000 */
.L_x_20999:
[----:B------:R-:W-:Y:S01]  /*0c90*/  LEA R5, R0, 0x37800000, 0x17 ;  /* 0x3780000000057811 */ /* 0x000fe200078eb8ff */
[----:B------:R-:W-:-:S05]  /*0ca0*/  IMAD.SHL.U32 R0, R3, 0x200000, RZ ;  /* 0x0020000003007824 */ /* 0x000fca00078e00ff */
[----:B------:R-:W-:Y:S02]  /*0cb0*/  LOP3.LUT R0, R5, R0, R6, 0xfe, !PT ;  /* 0x0000000005007212 */ /* 0x000fe400078efe06 */
.L_x_20998:
[----:B------:R-:W-:Y:S05]  /*0cc0*/  BSYNC B0 ;  /* 0x0000000000007941 */ /* 0x000fea0003800000 */
.L_x_20997:
[----:B------:R-:W0:Y:S02]  /*0cd0*/  F2I.FTZ.TRUNC.NTZ R0, R0 ;  /* 0x0000000000007305 */ /* 0x000e24000021f100 */
[----:B0-----:R-:W-:Y:S01]  /*0ce0*/  PRMT R29, R0, 0x7610, R29 ;  /* 0x00007610001d7816 */ /* 0x001fe2000000001d */
[----:B------:R-:W-:Y:S05]  /*0cf0*/  BRA `(.L_x_20978) ;  /* 0x000002a000007947 */ /* 0x000fea0003800000 */
.L_x_20990:
        /* <DEDUP_REMOVED lines=14> */
.L_x_21004:
[----:B------:R-:W-:Y:S05]  /*0de0*/  BSYNC B0 ;  /* 0x0000000000007941 */ /* 0x000fea0003800000 */
.L_x_21003:
[----:B------:R-:W0:Y:S02]  /*0df0*/  F2I.FTZ.TRUNC.NTZ R0, R0 ;  /* 0x0000000000007305 */ /* 0x000e24000021f100 */
[----:B0-----:R-:W-:Y:S01]  /*0e00*/  PRMT R29, R0, 0x7610, R29 ;  /* 0x00007610001d7816 */ /* 0x001fe2000000001d */
[----:B------:R-:W-:Y:S05]  /*0e10*/  BRA `(.L_x_20978) ;  /* 0x0000018000007947 */ /* 0x000fea0003800000 */
.L_x_20977:
        /* <DEDUP_REMOVED lines=21> */
.L_x_21002:
[----:B------:R0:W5:Y:S01]  /*0f70*/  LDG.E.U16 R29, [R4.64] ;  /* 0x00000024041d7981 */ /* 0x000162000c1e1500 */
[----:B------:R-:W-:Y:S05]  /*0f80*/  BRA `(.L_x_20978) ;  /* 0x0000001000007947 */ /* 0x000fea0003800000 */
.L_x_21001:
[----:B------:R0:W5:Y:S02]  /*0f90*/  LDG.E.U16 R29, [R4.64] ;  /* 0x00000024041d7981 */ /* 0x000164000c1e1500 */
.L_x_20978:
        /* <DEDUP_REMOVED lines=16> */
.L_x_21008:
[----:B------:R0:W5:Y:S01]  /*10a0*/  LDG.E.U8 R26, [R4.64] ;  /* 0x00000024041a7981 */ /* 0x000162000c1e1100 */
[----:B------:R-:W-:Y:S05]  /*10b0*/  BRA `(.L_x_21010) ;  /* 0x00000d8000007947 */ /* 0x000fea0003800000 */
.L_x_21007:
        /* <DEDUP_REMOVED lines=8> */
.L_x_21012:
[----:B------:R0:W5:Y:S01]  /*1140*/  LDG.E.U16 R26, [R4.64] ;  /* 0x00000024041a7981 */ /* 0x000162000c1e1500 */
[----:B------:R-:W-:Y:S05]  /*1150*/  BRA `(.L_x_21010) ;  /* 0x00000ce000007947 */ /* 0x000fea0003800000 */
.L_x_21011:
[----:B------:R0:W5:Y:S01]  /*1160*/  LDG.E.U16 R26, [R4.64] ;  /* 0x00000024041a7981 */ /* 0x000162000c1e1500 */
[----:B------:R-:W-:Y:S05]  /*1170*/  BRA `(.L_x_21010) ;  /* 0x00000cc000007947 */ /* 0x000fea0003800000 */
.L_x_21006:
        /* <DEDUP_REMOVED lines=9> */
.L_x_21014:
[----:B------:R-:W2:Y:S02]  /*1210*/  LDG.E.U16 R0, [R4.64] ;  /* 0x0000002404007981 */ /* 0x000ea4000c1e1500 */
[----:B--2---:R-:W-:-:S06]  /*1220*/  HADD2.F32 R0, -RZ, R0.H0_H0 ;  /* 0x20000000ff007230 */ /* 0x004fcc0000004100 */
[----:B------:R-:W0:Y:S02]  /*1230*/  F2I.FTZ.TRUNC.NTZ R0, R0 ;  /* 0x0000000000007305 */ /* 0x000e24000021f100 */
[----:B0-----:R-:W-:Y:S01]  /*1240*/  PRMT R26, R0, 0x7610, R26 ;  /* 0x00007610001a7816 */ /* 0x001fe2000000001a */
[----:B------:R-:W-:Y:S05]  /*1250*/  BRA `(.L_x_21010) ;  /* 0x00000be000007947 */ /* 0x000fea0003800000 */
.L_x_21013:
        /* <DEDUP_REMOVED lines=9> */
.L_x_21016:
[----:B------:R-:W2:Y:S02]  /*12f0*/  LDG.E.U16 R4, [R4.64] ;  /* 0x0000002404047981 */ /* 0x000ea4000c1e1500 */
[----:B--2---:R-:W-:-:S06]  /*1300*/  HADD2.F32 R0, -RZ, R4.H0_H0 ;  /* 0x20000004ff007230 */ /* 0x004fcc0000004100 */
[----:B------:R-:W0:Y:S02]  /*1310*/  F2I.FTZ.TRUNC.NTZ R0, R0 ;  /* 0x0000000000007305 */ /* 0x000e24000021f100 */
[----:B0-----:R-:W-:Y:S01]  /*1320*/  PRMT R26, R0, 0x7610, R26 ;  /* 0x00007610001a7816 */ /* 0x001fe2000000001a */
[----:B------:R-:W-:Y:S05]  /*1330*/  BRA `(.L_x_21010) ;  /* 0x00000b0000007947 */ /* 0x000fea0003800000 */
.L_x_21015:
[----:B------:R-:W2:Y:S02]  /*1340*/  LDG.E.64 R4, [R4.64] ;  /* 0x0000002404047981 */ /* 0x000ea4000c1e1b00 */
[----:B--2---:R0:W2:Y:S01]  /*1350*/  F2I.F64.TRUNC R26, R4 ;  /* 0x00000004001a7311 */ /* 0x0040a2000030d100 */
[----:B------:R-:W-:Y:S05]  /*1360*/  BRA `(.L_x_21010) ;  /* 0x00000ad000007947 */ /* 0x000fea0003800000 */
.L_x_21005:
        /* <DEDUP_REMOVED lines=12> */
.L_x_21019:
[----:B------:R-:W2:Y:S02]  /*1430*/  LDG.E.64 R4, [R4.64] ;  /* 0x0000002404047981 */ /* 0x000ea4000c1e1b00 */
[----:B--2---:R0:W2:Y:S01]  /*1440*/  F2I.F64.TRUNC R26, R4 ;  /* 0x00000004001a7311 */ /* 0x0040a2000030d100 */
[----:B------:R-:W-:Y:S05]  /*1450*/  BRA `(.L_x_21010) ;  /* 0x000009e000007947 */ /* 0x000fea0003800000 */
.L_x_21018:
        /* <DEDUP_REMOVED lines=28> */
.L_x_21021:
        /* <DEDUP_REMOVED lines=15> */
.L_x_21020:
[----:B------:R-:W2:Y:S02]  /*1710*/  LDG.E.U16 R0, [R4.64] ;  /* 0x0000002404007981 */ /* 0x000ea4000c1e1500 */
[----:B--2---:R-:W-:-:S06]  /*1720*/  PRMT R0, RZ, 0x5410, R0 ;  /* 0x00005410ff007816 */ /* 0x004fcc0000000000 */
[----:B------:R-:W0:Y:S02]  /*1730*/  F2I.FTZ.TRUNC.NTZ R0, R0 ;  /* 0x0000000000007305 */ /* 0x000e24000021f100 */
[----:B0-----:R-:W-:Y:S01]  /*1740*/  PRMT R26, R0, 0x7610, R26 ;  /* 0x00007610001a7816 */ /* 0x001fe2000000001a */
[----:B------:R-:W-:Y:S05]  /*1750*/  BRA `(.L_x_21010) ;  /* 0x000006e000007947 */ /* 0x000fea0003800000 */
.L_x_21017:
        /* <DEDUP_REMOVED lines=10> */
.L_x_21024:
        /* <DEDUP_REMOVED lines=21> */
.L_x_21028:
[----:B------:R-:W-:Y:S05]  /*1950*/  BSYNC B1 ;  /* 0x0000000000017941 */ /* 0x000fea0003800000 */
.L_x_21027:
[----:B------:R-:W-:Y:S01]  /*1960*/  LEA R5, R0, 0x3b800000, 0x17 ;  /* 0x3b80000000057811 */ /* 0x000fe200078eb8ff */
[----:B------:R-:W-:-:S05]  /*1970*/  IMAD.SHL.U32 R0, R3, 0x100000, RZ ;  /* 0x0010000003007824 */ /* 0x000fca00078e00ff */
[----:B------:R-:W-:Y:S02]  /*1980*/  LOP3.LUT R0, R5, R0, R6, 0xfe, !PT ;  /* 0x0000000005007212 */ /* 0x000fe400078efe06 */
.L_x_21026:
[----:B------:R-:W-:Y:S05]  /*1990*/  BSYNC B0 ;  /* 0x0000000000007941 */ /* 0x000fea0003800000 */
.L_x_21025:
[----:B------:R-:W0:Y:S02]  /*19a0*/  F2I.FTZ.TRUNC.NTZ R0, R0 ;  /* 0x0000000000007305 */ /* 0x000e24000021f100 */
[----:B0-----:R-:W-:Y:S01]  /*19b0*/  PRMT R26, R0, 0x7610, R26 ;  /* 0x00007610001a7816 */ /* 0x001fe2000000001a */
[----:B------:R-:W-:Y:S05]  /*19c0*/  BRA `(.L_x_21010) ;  /* 0x0000047000007947 */ /* 0x000fea0003800000 */
.L_x_21023:
        /* <DEDUP_REMOVED lines=21> */
.L_x_21032:
[----:B------:R-:W-:Y:S05]  /*1b20*/  BSYNC B1 ;  /* 0x0000000000017941 */ /* 0x000fea0003800000 */
.L_x_21031:
[----:B------:R-:W-:Y:S01]  /*1b30*/  LEA R5, R0, 0x37800000, 0x17 ;  /* 0x3780000000057811 */ /* 0x000fe200078eb8ff */
[----:B------:R-:W-:-:S05]  /*1b40*/  IMAD.SHL.U32 R0, R3, 0x200000, RZ ;  /* 0x0020000003007824 */ /* 0x000fca00078e00ff */
[----:B------:R-:W-:Y:S02]  /*1b50*/  LOP3.LUT R0, R5, R0, R6, 0xfe, !PT ;  /* 0x0000000005007212 */ /* 0x000fe400078efe06 */
.L_x_21030:
[----:B------:R-:W-:Y:S05]  /*1b60*/  BSYNC B0 ;  /* 0x0000000000007941 */ /* 0x000fea0003800000 */
.L_x_21029:
[----:B------:R-:W0:Y:S02]  /*1b70*/  F2I.FTZ.TRUNC.NTZ R0, R0 ;  /* 0x0000000000007305 */ /* 0x000e24000021f100 */
[----:B0-----:R-:W-:Y:S01]  /*1b80*/  PRMT R26, R0, 0x7610, R26 ;  /* 0x00007610001a7816 */ /* 0x001fe2000000001a */
[----:B------:R-:W-:Y:S05]  /*1b90*/  BRA `(.L_x_21010) ;  /* 0x000002a000007947 */ /* 0x000fea0003800000 */
.L_x_21022:
        /* <DEDUP_REMOVED lines=14> */
.L_x_21036:
[----:B------:R-:W-:Y:S05]  /*1c80*/  BSYNC B0 ;  /* 0x0000000000007941 */ /* 0x000fea0003800000 */
.L_x_21035:
[----:B------:R-:W0:Y:S02]  /*1c90*/  F2I.FTZ.TRUNC.NTZ R0, R0 ;  /* 0x0000000000007305 */ /* 0x000e24000021f100 */
[----:B0-----:R-:W-:Y:S01]  /*1ca0*/  PRMT R26, R0, 0x7610, R26 ;  /* 0x00007610001a7816 */ /* 0x001fe2000000001a */
[----:B------:R-:W-:Y:S05]  /*1cb0*/  BRA `(.L_x_21010) ;  /* 0x0000018000007947 */ /* 0x000fea0003800000 */
.L_x_21009:
        /* <DEDUP_REMOVED lines=21> */
.L_x_21034:
[----:B------:R0:W5:Y:S01]  /*1e10*/  LDG.E.U16 R26, [R4.64] ;  /* 0x00000024041a7981 */ /* 0x000162000c1e1500 */
[----:B------:R-:W-:Y:S05]  /*1e20*/  BRA `(.L_x_21010) ;  /* 0x0000001000007947 */ /* 0x000fea0003800000 */
.L_x_21033:
[----:B------:R0:W5:Y:S02]  /*1e30*/  LDG.E.U16 R26, [R4.64] ;  /* 0x00000024041a7981 */ /* 0x000164000c1e1500 */
.L_x_21010:
[----:B------:R-:W3:Y:S02]  /*1e40*/  S2R R17, SR_TID.X ;  /* 0x0000000000117919 */ /* 0x000ee40000002100 */
[----:B---3--:R-:W-:Y:S02]  /*1e50*/  IADD3 R17, R17, 0x80, RZ ;  /* 0x0000008011117810 */ /* 0x008fe40007ffe0ff */
.L_x_20972:
[----:B-1-3--:R-:W-:Y:S05]  /*1e60*/  BSYNC B6 ;  /* 0x0000000000067941 */ /* 0x00afea0003800000 */
.L_x_20971:
        /* <DEDUP_REMOVED lines=21> */
.L_x_21042:
[----:B------:R0:W5:Y:S01]  /*1fc0*/  LDG.E.U8 R28, [R4.64] ;  /* 0x00000024041c7981 */ /* 0x000162000c1e1100 */
[----:B------:R-:W-:Y:S05]  /*1fd0*/  BRA `(.L_x_21044) ;  /* 0x00000d8000007947 */ /* 0x000fea0003800000 */
.L_x_21041:
        /* <DEDUP_REMOVED lines=8> */
.L_x_21046:
[----:B------:R0:W5:Y:S01]  /*2060*/  LDG.E.U16 R28, [R4.64] ;  /* 0x00000024041c7981 */ /* 0x000162000c1e1500 */
[----:B------:R-:W-:Y:S05]  /*2070*/  BRA `(.L_x_21044) ;  /* 0x00000ce000007947 */ /* 0x000fea0003800000 */
.L_x_21045:
[----:B------:R0:W5:Y:S01]  /*2080*/  LDG.E.U16 R28, [R4.64] ;  /* 0x00000024041c7981 */ /* 0x000162000c1e1500 */
[----:B------:R-:W-:Y:S05]  /*2090*/  BRA `(.L_x_21044) ;  /* 0x00000cc000007947 */ /* 0x000fea0003800000 */
.L_x_21040:
[----:B------:R-:W-:-:S13]  /*20a0*/  ISETP.GT.AND P0, PT, R0, 0x6, PT ;  /* 0x000000060000780c */ /* 0x000fda0003f04270 */
[----:B------:R-:W-:Y:S05]  /*20b0*/  @P0 BRA `(.L_x_21047) ;  /* 0x000000c000000947 */ /* 0x000fea0003800000 */
[----:B------:R-:W-:-:S13]  /*20c0*/  ISETP.NE.AND P0, PT, R0, 0x5, PT ;  /* 0x000000050000780c */ /* 0x000fda0003f05270 */
[----:B------:R-:W-:Y:S05]  /*20d0*/  @!P0 BRA `(.L_x_21048) ;  /* 0x0000005000008947 */ /* 0x000fea0003800000 */
[----:B------:R-:W-:-:S13]  /*20e0*/  ISETP.NE.AND P0, PT, R0, 0x6, PT ;  /* 0x000000060000780c */ /* 0x000fda0003f05270 */
[----:B------:R-:W-:Y:S05]  /*20f0*/  @P0 BRA `(.L_x_21043) ;  /* 0x00000ae000000947 */ /* 0x000fea0003800000 */
[----:B------:R-:W3:Y:S02]  /*2100*/  LDG.E R4, [R4.64] ;  /* 0x0000002404047981 */ /* 0x000ee4000c1e1900 */
[----:B---3--:R0:W1:Y:S01]  /*2110*/  F2I.FTZ.TRUNC.NTZ R28, R4 ;  /* 0x00000004001c7305 */ /* 0x008062000021f100 */
[----:B------:R-:W-:Y:S05]  /*2120*/  BRA `(.L_x_21044) ;  /* 0x00000c3000007947 */ /* 0x000fea0003800000 */
.L_x_21048:
[----:B------:R-:W3:Y:S02]  /*2130*/  LDG.E.U16 R0, [R4.64] ;  /* 0x0000002404007981 */ /* 0x000ee4000c1e1500 */
[----:B---3--:R-:W-:-:S06]  /*2140*/  HADD2.F32 R0, -RZ, R0.H0_H0 ;  /* 0x20000000ff007230 */ /* 0x008fcc0000004100 */
[----:B------:R-:W0:Y:S02]  /*2150*/  F2I.FTZ.TRUNC.NTZ R0, R0 ;  /* 0x0000000000007305 */ /* 0x000e24000021f100 */
[----:B0-----:R-:W-:Y:S01]  /*2160*/  PRMT R28, R0, 0x7610, R28 ;  /* 0x00007610001c7816 */ /* 0x001fe2000000001c */
[----:B------:R-:W-:Y:S05]  /*2170*/  BRA `(.L_x_21044) ;  /* 0x00000be000007947 */ /* 0x000fea0003800000 */
.L_x_21047:
[----:B------:R-:W-:-:S13]  /*2180*/  ISETP.NE.AND P0, PT, R0, 0x7, PT ;  /* 0x000000070000780c */ /* 0x000fda0003f05270 */
[----:B------:R-:W-:Y:S05]  /*2190*/  @!P0 BRA `(.L_x_21049) ;  /* 0x000000c000008947 */ /* 0x000fea0003800000 */
[----:B------:R-:W-:-:S13]  /*21a0*/  ISETP.NE.AND P0, PT, R0, 0x8, PT ;  /* 0x000000080000780c */ /* 0x000fda0003f05270 */
[----:B------:R-:W-:Y:S05]  /*21b0*/  @!P0 BRA `(.L_x_21050) ;  /* 0x0000005000008947 */ /* 0x000fea0003800000 */
[----:B------:R-:W-:-:S13]  /*21c0*/  ISETP.NE.AND P0, PT, R0, 0x9, PT ;  /* 0x000000090000780c */ /* 0x000fda0003f05270 */
[----:B------:R-:W-:Y:S05]  /*21d0*/  @P0 BRA `(.L_x_21043) ;  /* 0x00000a0000000947 */ /* 0x000fea0003800000 */
[----:B------:R-:W3:Y:S02]  /*21e0*/  LDG.E R4, [R4.64] ;  /* 0x0000002404047981 */ /* 0x000ee4000c1e1900 */
[----:B---3--:R0:W1:Y:S01]  /*21f0*/  F2I.FTZ.TRUNC.NTZ R28, R4 ;  /* 0x00000004001c7305 */ /* 0x008062000021f100 */
[----:B------:R-:W-:Y:S05]  /*2200*/  BRA `(.L_x_21044) ;  /* 0x00000b5000007947 */ /* 0x000fea0003800000 */
.L_x_21050:
[----:B------:R-:W3:Y:S02]  /*2210*/  LDG.E.U16 R4, [R4.64] ;  /* 0x0000002404047981 */ /* 0x000ee4000c1e1500 */
[----:B---3--:R-:W-:-:S06]  /*2220*/  HADD2.F32 R0, -RZ, R4.H0_H0 ;  /* 0x20000004ff007230 */ /* 0x008fcc0000004100 */
[----:B------:R-:W0:Y:S02]  /*2230*/  F2I.FTZ.TRUNC.NTZ R0, R0 ;  /* 0x0000000000007305 */ /* 0x000e24000021f100 */
[----:B0-----:R-:W-:Y:S01]  /*2240*/  PRMT R28, R0, 0x7610, R28 ;  /* 0x00007610001c7816 */ /* 0x001fe2000000001c */
[----:B------:R-:W-:Y:S05]  /*2250*/  BRA `(.L_x_21044) ;  /* 0x00000b0000007947 */ /* 0x000fea0003800000 */
.L_x_21049:
[----:B------:R-:W3:Y:S02]  /*2260*/  LDG.E.64 R4, [R4.64] ;  /* 0x0000002404047981 */ /* 0x000ee4000c1e1b00 */
[----:B---3--:R0:W1:Y:S01]  /*2270*/  F2I.F64.TRUNC R28, R4 ;  /* 0x00000004001c7311 */ /* 0x008062000030d100 */
[----:B------:R-:W-:Y:S05]  /*2280*/  BRA `(.L_x_21044) ;  /* 0x00000ad000007947 */ /* 0x000fea0003800000 */
.L_x_21039:
        /* <DEDUP_REMOVED lines=10> */
[----:B------:R-:W-:Y:S01]  /*2330*/  SEL R28, RZ, 0x1, !P0 ;  /* 0x00000001ff1c7807 */ /* 0x000fe20004000000 */
[----:B------:R-:W-:Y:S05]  /*2340*/  BRA `(.L_x_21044) ;  /* 0x00000a1000007947 */ /* 0x000fea0003800000 */
.L_x_21053:
[----:B------:R-:W3:Y:S02]  /*2350*/  LDG.E.64 R4, [R4.64] ;  /* 0x0000002404047981 */ /* 0x000ee4000c1e1b00 */
[----:B---3--:R0:W1:Y:S01]  /*2360*/  F2I.F64.TRUNC R28, R4 ;  /* 0x00000004001c7311 */ /* 0x008062000030d100 */
[----:B------:R-:W-:Y:S05]  /*2370*/  BRA `(.L_x_21044) ;  /* 0x000009e000007947 */ /* 0x000fea0003800000 */
.L_x_21052:
        /* <DEDUP_REMOVED lines=28> */
.L_x_21055:
        /* <DEDUP_REMOVED lines=15> */
.L_x_21054:
[----:B------:R-:W3:Y:S02]  /*2630*/  LDG.E.U16 R0, [R4.64] ;  /* 0x0000002404007981 */ /* 0x000ee4000c1e1500 */
[----:B---3--:R-:W-:-:S06]  /*2640*/  PRMT R0, RZ, 0x5410, R0 ;  /* 0x00005410ff007816 */ /* 0x008fcc0000000000 */
[----:B------:R-:W0:Y:S02]  /*2650*/  F2I.FTZ.TRUNC.NTZ R0, R0 ;  /* 0x0000000000007305 */ /* 0x000e24000021f100 */
[----:B0-----:R-:W-:Y:S01]  /*2660*/  PRMT R28, R0, 0x7610, R28 ;  /* 0x00007610001c7816 */ /* 0x001fe2000000001c */
[----:B------:R-:W-:Y:S05]  /*2670*/  BRA `(.L_x_21044) ;  /* 0x000006e000007947 */ /* 0x000fea0003800000 */
.L_x_21051:
        /* <DEDUP_REMOVED lines=10> */
.L_x_21058:
        /* <DEDUP_REMOVED lines=21> */
.L_x_21062:
[----:B------:R-:W-:Y:S05]  /*2870*/  BSYNC B1 ;  /* 0x0000000000017941 */ /* 0x000fea0003800000 */
.L_x_21061:
[----:B------:R-:W-:Y:S01]  /*2880*/  LEA R5, R0, 0x3b800000, 0x17 ;  /* 0x3b80000000057811 */ /* 0x000fe200078eb8ff */
[----:B------:R-:W-:-:S05]  /*2890*/  IMAD.SHL.U32 R0, R3, 0x100000, RZ ;  /* 0x0010000003007824 */ /* 0x000fca00078e00ff */
[----:B------:R-:W-:Y:S02]  /*28a0*/  LOP3.LUT R0, R5, R0, R6, 0xfe, !PT ;  /* 0x0000000005007212 */ /* 0x000fe400078efe06 */
.L_x_21060:
[----:B------:R-:W-:Y:S05]  /*28b0*/  BSYNC B0 ;  /* 0x0000000000007941 */ /* 0x000fea0003800000 */
.L_x_21059:
[----:B------:R-:W0:Y:S02]  /*28c0*/  F2I.FTZ.TRUNC.NTZ R0, R0 ;  /* 0x0000000000007305 */ /* 0x000e24000021f100 */
[----:B0-----:R-:W-:Y:S01]  /*28d0*/  PRMT R28, R0, 0x7610, R28 ;  /* 0x00007610001c7816 */ /* 0x001fe2000000001c */
[----:B------:R-:W-:Y:S05]  /*28e0*/  BRA `(.L_x_21044) ;  /* 0x0000047000007947 */ /* 0x000fea0003800000 */
.L_x_21057:
        /* <DEDUP_REMOVED lines=21> */
.L_x_21066:
[----:B------:R-:W-:Y:S05]  /*2a40*/  BSYNC B1 ;  /* 0x0000000000017941 */ /* 0x000fea0003800000 */
.L_x_21065:
[----:B------:R-:W-:Y:S01]  /*2a50*/  LEA R5, R0, 0x37800000, 0x17 ;  /* 0x3780000000057811 */ /* 0x000fe200078eb8ff */
[----:B------:R-:W-:-:S05]  /*2a60*/  IMAD.SHL.U32 R0, R3, 0x200000, RZ ;  /* 0x0020000003007824 */ /* 0x000fca00078e00ff */
[----:B------:R-:W-:Y:S02]  /*2a70*/  LOP3.LUT R0, R5, R0, R6, 0xfe, !PT ;  /* 0x0000000005007212 */ /* 0x000fe400078efe06 */
.L_x_21064:
[----:B------:R-:W-:Y:S05]  /*2a80*/  BSYNC B0 ;  /* 0x0000000000007941 */ /* 0x000fea0003800000 */
.L_x_21063:
[----:B------:R-:W0:Y:S02]  /*2a90*/  F2I.FTZ.TRUNC.NTZ R0, R0 ;  /* 0x0000000000007305 */ /* 0x000e24000021f100 */
[----:B0-----:R-:W-:Y:S01]  /*2aa0*/  PRMT R28, R0, 0x7610, R28 ;  /* 0x00007610001c7816 */ /* 0x001fe2000000001c */
[----:B------:R-:W-:Y:S05]  /*2ab0*/  BRA `(.L_x_21044) ;  /* 0x000002a000007947 */ /* 0x000fea0003800000 */
.L_x_21056:
        /* <DEDUP_REMOVED lines=14> */
.L_x_21070:
[----:B------:R-:W-:Y:S05]  /*2ba0*/  BSYNC B0 ;  /* 0x0000000000007941 */ /* 0x000fea0003800000 */
.L_x_21069:
[----:B------:R-:W0:Y:S02]  /*2bb0*/  F2I.FTZ.TRUNC.NTZ R0, R0 ;  /* 0x0000000000007305 */ /* 0x000e24000021f100 */
[----:B0-----:R-:W-:Y:S01]  /*2bc0*/  PRMT R28, R0, 0x7610, R28 ;  /* 0x00007610001c7816 */ /* 0x001fe2000000001c */
[----:B------:R-:W-:Y:S05]  /*2bd0*/  BRA `(.L_x_21044) ;  /* 0x0000018000007947 */ /* 0x000fea0003800000 */
.L_x_21043:
        /* <DEDUP_REMOVED lines=19> */
[----:B------:R-:W-:Y:S01]  /*2d10*/  PRMT R28, RZ, 0x7610, R28 ;  /* 0x00007610ff1c7816 */ /* 0x000fe2000000001c */
[----:B------:R-:W-:Y:S05]  /*2d20*/  BRA `(.L_x_21044) ;  /* 0x0000003000007947 */ /* 0x000fea0003800000 */
.L_x_21068:
[----:B------:R0:W5:Y:S01]  /*2d30*/  LDG.E.U16 R28, [R4.64] ;  /* 0x00000024041c7981 */ /* 0x000162000c1e1500 */
[----:B------:R-:W-:Y:S05]  /*2d40*/  BRA `(.L_x_21044) ;  /* 0x0000001000007947 */ /* 0x000fea0003800000 */
.L_x_21067:
[----:B------:R0:W5:Y:S02]  /*2d50*/  LDG.E.U16 R28, [R4.64] ;  /* 0x00000024041c7981 */ /* 0x000164000c1e1500 */
.L_x_21044:
        /* <DEDUP_REMOVED lines=16> */
.L_x_21074:
[----:B------:R0:W5:Y:S01]  /*2e60*/  LDG.E.U8 R22, [R4.64] ;  /* 0x0000002404167981 */ /* 0x000162000c1e1100 */
[----:B------:R-:W-:Y:S05]  /*2e70*/  BRA `(.L_x_21076) ;  /* 0x00000d8000007947 */ /* 0x000fea0003800000 */
.L_x_21073:
        /* <DEDUP_REMOVED lines=8> */
.L_x_21078:
[----:B------:R0:W5:Y:S01]  /*2f00*/  LDG.E.U16 R22, [R4.64] ;  /* 0x0000002404167981 */ /* 0x000162000c1e1500 */
[----:B------:R-:W-:Y:S05]  /*2f10*/  BRA `(.L_x_21076) ;  /* 0x00000ce000007947 */ /* 0x000fea0003800000 */
.L_x_21077:
[----:B------:R0:W5:Y:S01]  /*2f20*/  LDG.E.U16 R22, [R4.64] ;  /* 0x0000002404167981 */ /* 0x000162000c1e1500 */
[----:B------:R-:W-:Y:S05]  /*2f30*/  BRA `(.L_x_21076) ;  /* 0x00000cc000007947 */ /* 0x000fea0003800000 */
.L_x_21072:
[----:B------:R-:W-:-:S13]  /*2f40*/  ISETP.GT.AND P0, PT, R0, 0x6, PT ;  /* 0x000000060000780c */ /* 0x000fda0003f04270 */
[----:B------:R-:W-:Y:S05]  /*2f50*/  @P0 BRA `(.L_x_21079) ;  /* 0x000000c000000947 */ /* 0x000fea0003800000 */
[----:B------:R-:W-:-:S13]  /*2f60*/  ISETP.NE.AND P0, PT, R0, 0x5, PT ;  /* 0x000000050000780c */ /* 0x000fda0003f05270 */
[----:B------:R-:W-:Y:S05]  /*2f70*/  @!P0 BRA `(.L_x_21080) ;  /* 0x0000005000008947 */ /* 0x000fea0003800000 */
[----:B------:R-:W-:-:S13]  /*2f80*/  ISETP.NE.AND P0, PT, R0, 0x6, PT ;  /* 0x000000060000780c */ /* 0x000fda0003f05270 */
[----:B------:R-:W-:Y:S05]  /*2f90*/  @P0 BRA `(.L_x_21075) ;  /* 0x00000ae000000947 */ /* 0x000fea0003800000 */
[----:B------:R-:W3:Y:S02]  /*2fa0*/  LDG.E R4, [R4.64] ;  /* 0x0000002404047981 */ /* 0x000ee4000c1e1900 */
[----:B---3--:R0:W3:Y:S01]  /*2fb0*/  F2I.FTZ.TRUNC.NTZ R22, R4 ;  /* 0x0000000400167305 */ /* 0x0080e2000021f100 */
[----:B------:R-:W-:Y:S05]  /*2fc0*/  BRA `(.L_x_21076) ;  /* 0x00000c3000007947 */ /* 0x000fea0003800000 */
.L_x_21080:
[----:B------:R-:W3:Y:S02]  /*2fd0*/  LDG.E.U16 R0, [R4.64] ;  /* 0x0000002404007981 */ /* 0x000ee4000c1e1500 */
[----:B---3--:R-:W-:-:S06]  /*2fe0*/  HADD2.F32 R0, -RZ, R0.H0_H0 ;  /* 0x20000000ff007230 */ /* 0x008fcc0000004100 */
[----:B------:R-:W0:Y:S02]  /*2ff0*/  F2I.FTZ.TRUNC.NTZ R0, R0 ;  /* 0x0000000000007305 */ /* 0x000e24000021f100 */
[----:B0-----:R-:W-:Y:S01]  /*3000*/  PRMT R22, R0, 0x7610, R22 ;  /* 0x0000761000167816 */ /* 0x001fe20000000016 */
[----:B------:R-:W-:Y:S05]  /*3010*/  BRA `(.L_x_21076) ;  /* 0x00000be000007947 */ /* 0x000fea0003800000 */
.L_x_21079:
[----:B------:R-:W-:-:S13]  /*3020*/  ISETP.NE.AND P0, PT, R0, 0x7, PT ;  /* 0x000000070000780c */ /* 0x000fda0003f05270 */
[----:B------:R-:W-:Y:S05]  /*3030*/  @!P0 BRA `(.L_x_21081) ;  /* 0x000000c000008947 */ /* 0x000fea0003800000 */
[----:B------:R-:W-:-:S13]  /*3040*/  ISETP.NE.AND P0, PT, R0, 0x8, PT ;  /* 0x000000080000780c */ /* 0x000fda0003f05270 */
[----:B------:R-:W-:Y:S05]  /*3050*/  @!P0 BRA `(.L_x_21082) ;  /* 0x0000005000008947 */ /* 0x000fea0003800000 */
[----:B------:R-:W-:-:S13]  /*3060*/  ISETP.NE.AND P0, PT, R0, 0x9, PT ;  /* 0x000000090000780c */ /* 0x000fda0003f05270 */
[----:B------:R-:W-:Y:S05]  /*3070*/  @P0 BRA `(.L_x_21075) ;  /* 0x00000a0000000947 */ /* 0x000fea0003800000 */
[----:B------:R-:W3:Y:S02]  /*3080*/  LDG.E R4, [R4.64] ;  /* 0x0000002404047981 */ /* 0x000ee4000c1e1900 */
[----:B---3--:R0:W3:Y:S01]  /*3090*/  F2I.FTZ.TRUNC.NTZ R22, R4 ;  /* 0x0000000400167305 */ /* 0x0080e2000021f100 */
[----:B------:R-:W-:Y:S05]  /*30a0*/  BRA `(.L_x_21076) ;  /* 0x00000b5000007947 */ /* 0x000fea0003800000 */
.L_x_21082:
[----:B------:R-:W3:Y:S02]  /*30b0*/  LDG.E.U16 R4, [R4.64] ;  /* 0x0000002404047981 */ /* 0x000ee4000c1e1500 */
[----:B---3--:R-:W-:-:S06]  /*30c0*/  HADD2.F32 R0, -RZ, R4.H0_H0 ;  /* 0x20000004ff007230 */ /* 0x008fcc0000004100 */
[----:B------:R-:W0:Y:S02]  /*30d0*/  F2I.FTZ.TRUNC.NTZ R0, R0 ;  /* 0x0000000000007305 */ /* 0x000e24000021f100 */
[----:B0-----:R-:W-:Y:S01]  /*30e0*/  PRMT R22, R0, 0x7610, R22 ;  /* 0x0000761000167816 */ /* 0x001fe20000000016 */
[----:B------:R-:W-:Y:S05]  /*30f0*/  BRA `(.L_x_21076) ;  /* 0x00000b0000007947 */ /* 0x000fea0003800000 */
.L_x_21081:
[----:B------:R-:W3:Y:S02]  /*3100*/  LDG.E.64 R4, [R4.64] ;  /* 0x0000002404047981 */ /* 0x000ee4000c1e1b00 */
[----:B---3--:R0:W3:Y:S01]  /*3110*/  F2I.F64.TRUNC R22, R4 ;  /* 0x0000000400167311 */ /* 0x0080e2000030d100 */
[----:B------:R-:W-:Y:S05]  /*3120*/  BRA `(.L_x_21076) ;  /* 0x00000ad000007947 */ /* 0x000fea0003800000 */
.L_x_21071:
        /* <DEDUP_REMOVED lines=12> */
.L_x_21085:
[----:B------:R-:W3:Y:S02]  /*31f0*/  LDG.E.64 R4, [R4.64] ;  /* 0x0000002404047981 */ /* 0x000ee4000c1e1b00 */
[----:B---3--:R0:W3:Y:S01]  /*3200*/  F2I.F64.TRUNC R22, R4 ;  /* 0x0000000400167311 */ /* 0x0080e2000030d100 */
[----:B------:R-:W-:Y:S05]  /*3210*/  BRA `(.L_x_21076) ;  /* 0x000009e000007947 */ /* 0x000fea0003800000 */
.L_x_21084:
        /* <DEDUP_REMOVED lines=28> */
.L_x_21087:
        /* <DEDUP_REMOVED lines=15> */
.L_x_21086:
[----:B------:R-:W3:Y:S02]  /*34d0*/  LDG.E.U16 R0, [R4.64] ;  /* 0x0000002404007981 */ /* 0x000ee4000c1e1500 */
[----:B---3--:R-:W-:-:S06]  /*34e0*/  PRMT R0, RZ, 0x5410, R0 ;  /* 0x00005410ff007816 */ /* 0x008fcc0000000000 */
[----:B------:R-:W0:Y:S02]  /*34f0*/  F2I.FTZ.TRUNC.NTZ R0, R0 ;  /* 0x0000000000007305 */ /* 0x000e24000021f100 */
[----:B0-----:R-:W-:Y:S01]  /*3500*/  PRMT R22, R0, 0x7610, R22 ;  /* 0x0000761000167816 */ /* 0x001fe20000000016 */
[----:B------:R-:W-:Y:S05]  /*3510*/  BRA `(.L_x_21076) ;  /* 0x000006e000007947 */ /* 0x000fea0003800000 */
.L_x_21083:
        /* <DEDUP_REMOVED lines=10> */
.L_x_21090:
        /* <DEDUP_REMOVED lines=21> */
.L_x_21094:
[----:B------:R-:W-:Y:S05]  /*3710*/  BSYNC B1 ;  /* 0x0000000000017941 */ /* 0x000fea0003800000 */
.L_x_21093:
[----:B------:R-:W-:Y:S01]  /*3720*/  LEA R5, R0, 0x3b800000, 0x17 ;  /* 0x3b80000000057811 */ /* 0x000fe200078eb8ff */
[----:B------:R-:W-:-:S05]  /*3730*/  IMAD.SHL.U32 R0, R3, 0x100000, RZ ;  /* 0x0010000003007824 */ /* 0x000fca00078e00ff */
[----:B------:R-:W-:Y:S02]  /*3740*/  LOP3.LUT R0, R5, R0, R6, 0xfe, !PT ;  /* 0x0000000005007212 */ /* 0x000fe400078efe06 */
.L_x_21092:
[----:B------:R-:W-:Y:S05]  /*3750*/  BSYNC B0 ;  /* 0x0000000000007941 */ /* 0x000fea0003800000 */
.L_x_21091:
[----:B------:R-:W0:Y:S02]  /*3760*/  F2I.FTZ.TRUNC.NTZ R0, R0 ;  /* 0x0000000000007305 */ /* 0x000e24000021f100 */
[----:B0-----:R-:W-:Y:S01]  /*3770*/  PRMT R22, R0, 0x7610, R22 ;  /* 0x0000761000167816 */ /* 0x001fe20000000016 */
[----:B------:R-:W-:Y:S05]  /*3780*/  BRA `(.L_x_21076) ;  /* 0x0000047000007947 */ /* 0x000fea0003800000 */
.L_x_21089:
        /* <DEDUP_REMOVED lines=21> */
.L_x_21098:
[----:B------:R-:W-:Y:S05]  /*38e0*/  BSYNC B1 ;  /* 0x0000000000017941 */ /* 0x000fea0003800000 */
.L_x_21097:
[----:B------:R-:W-:Y:S01]  /*38f0*/  LEA R5, R0, 0x37800000, 0x17 ;  /* 0x3780000000057811 */ /* 0x000fe200078eb8ff */
[----:B------:R-:W-:-:S05]  /*3900*/  IMAD.SHL.U32 R0, R3, 0x200000, RZ ;  /* 0x0020000003007824 */ /* 0x000fca00078e00ff */
[----:B------:R-:W-:Y:S02]  /*3910*/  LOP3.LUT R0, R5, R0, R6, 0xfe, !PT ;  /* 0x0000000005007212 */ /* 0x000fe400078efe06 */
.L_x_21096:
[----:B------:R-:W-:Y:S05]  /*3920*/  BSYNC B0 ;  /* 0x0000000000007941 */ /* 0x000fea0003800000 */
.L_x_21095:
[----:B------:R-:W0:Y:S02]  /*3930*/  F2I.FTZ.TRUNC.NTZ R0, R0 ;  /* 0x0000000000007305 */ /* 0x000e24000021f100 */
[----:B0-----:R-:W-:Y:S01]  /*3940*/  PRMT R22, R0, 0x7610, R22 ;  /* 0x0000761000167816 */ /* 0x001fe20000000016 */
[----:B------:R-:W-:Y:S05]  /*3950*/  BRA `(.L_x_21076) ;  /* 0x000002a000007947 */ /* 0x000fea0003800000 */
.L_x_21088:
        /* <DEDUP_REMOVED lines=14> */
.L_x_21102:
[----:B------:R-:W-:Y:S05]  /*3a40*/  BSYNC B0 ;  /* 0x0000000000007941 */ /* 0x000fea0003800000 */
.L_x_21101:
[----:B------:R-:W0:Y:S02]  /*3a50*/  F2I.FTZ.TRUNC.NTZ R0, R0 ;  /* 0x0000000000007305 */ /* 0x000e24000021f100 */
[----:B0-----:R-:W-:Y:S01]  /*3a60*/  PRMT R22, R0, 0x7610, R22 ;  /* 0x0000761000167816 */ /* 0x001fe20000000016 */
[----:B------:R-:W-:Y:S05]  /*3a70*/  BRA `(.L_x_21076) ;  /* 0x0000018000007947 */ /* 0x000fea0003800000 */
.L_x_21075:
        /* <DEDUP_REMOVED lines=19> */
[----:B------:R-:W-:Y:S01]  /*3bb0*/  PRMT R22, RZ, 0x7610, R22 ;  /* 0x00007610ff167816 */ /* 0x000fe20000000016 */
[----:B------:R-:W-:Y:S05]  /*3bc0*/  BRA `(.L_x_21076) ;  /* 0x0000003000007947 */ /* 0x000fea0003800000 */
.L_x_21100:
[----:B------:R0:W5:Y:S01]  /*3bd0*/  LDG.E.U16 R22, [R4.64] ;  /* 0x0000002404167981 */ /* 0x000162000c1e1500 */
[----:B------:R-:W-:Y:S05]  /*3be0*/  BRA `(.L_x_21076) ;  /* 0x0000001000007947 */ /* 0x000fea0003800000 */
.L_x_21099:
[----:B------:R0:W5:Y:S02]  /*3bf0*/  LDG.E.U16 R22, [R4.64] ;  /* 0x0000002404167981 */ /* 0x000164000c1e1500 */
.L_x_21076:
[----:B------:R-:W-:-:S03]  /*3c00*/  IADD3 R17, R17, 0x80, RZ ;  /* 0x0000008011117810 */ /* 0x000fc60007ffe0ff */
.L_x_21038:
[----:B------:R-:W-:Y:S05]  /*3c10*/  BSYNC B6 ;  /* 0x0000000000067941 */ /* 0x000fea0003800000 */
.L_x_21037:
[----:B------:R-:W-:Y:S01]  /*3c20*/  ISETP.GE.AND P0, PT, R17, R16, PT ;  /* 0x000000101100720c */ /* 0x000fe20003f06270 */
[----:B------:R-:W-:Y:S01]  /*3c30*/  BSSY B6, `(.L_x_21103) ;  /* 0x00001db000067945 */ /* 0x000fe20003800000 */
[----:B------:R-:W-:Y:S02]  /*3c40*/  PRMT R18, RZ, 0x7610, R18 ;  /* 0x00007610ff127816 */ /* 0x000fe40000000012 */
[----:B------:R-:W-:Y:S02]  /*3c50*/  PRMT R19, RZ, 0x7610, R19 ;  /* 0x00007610ff137816 */ /* 0x000fe40000000013 */
[----:B------:R-:W-:-:S07]  /*3c60*/  PRMT R24, RZ, 0x7610, R24 ;  /* 0x00007610ff187816 */ /* 0x000fce0000000018 */
        /* <DEDUP_REMOVED lines=18> */
.L_x_21108:
[----:B------:R0:W5:Y:S01]  /*3d90*/  LDG.E.U8 R19, [R4.64] ;  /* 0x0000002404137981 */ /* 0x000162000c1e1100 */
[----:B------:R-:W-:Y:S05]  /*3da0*/  BRA `(.L_x_21110) ;  /* 0x00000d8000007947 */ /* 0x000fea0003800000 */
.L_x_21107:
        /* <DEDUP_REMOVED lines=8> */
.L_x_21112:
[----:B------:R0:W5:Y:S01]  /*3e30*/  LDG.E.U16 R19, [R4.64] ;  /* 0x0000002404137981 */ /* 0x000162000c1e1500 */
[----:B------:R-:W-:Y:S05]  /*3e40*/  BRA `(.L_x_21110) ;  /* 0x00000ce000007947 */ /* 0x000fea0003800000 */
.L_x_21111:
[----:B------:R0:W5:Y:S01]  /*3e50*/  LDG.E.U16 R19, [R4.64] ;  /* 0x0000002404137981 */ /* 0x000162000c1e1500 */
[----:B------:R-:W-:Y:S05]  /*3e60*/  BRA `(.L_x_21110) ;  /* 0x00000cc000007947 */ /* 0x000fea0003800000 */
.L_x_21106:
[----:B------:R-:W-:-:S13]  /*3e70*/  ISETP.GT.AND P0, PT, R0, 0x6, PT ;  /* 0x000000060000780c */ /* 0x000fda0003f04270 */
[----:B------:R-:W-:Y:S05]  /*3e80*/  @P0 BRA `(.L_x_21113) ;  /* 0x000000c000000947 */ /* 0x000fea0003800000 */
[----:B------:R-:W-:-:S13]  /*3e90*/  ISETP.NE.AND P0, PT, R0, 0x5, PT ;  /* 0x000000050000780c */ /* 0x000fda0003f05270 */
[----:B------:R-:W-:Y:S05]  /*3ea0*/  @!P0 BRA `(.L_x_21114) ;  /* 0x0000005000008947 */ /* 0x000fea0003800000 */
[----:B------:R-:W-:-:S13]  /*3eb0*/  ISETP.NE.AND P0, PT, R0, 0x6, PT ;  /* 0x000000060000780c */ /* 0x000fda0003f05270 */
[----:B------:R-:W-:Y:S05]  /*3ec0*/  @P0 BRA `(.L_x_21109) ;  /* 0x00000ae000000947 */ /* 0x000fea0003800000 */
[----:B------:R-:W4:Y:S02]  /*3ed0*/  LDG.E R4, [R4.64] ;  /* 0x0000002404047981 */ /* 0x000f24000c1e1900 */
[----:B----4-:R0:W4:Y:S01]  /*3ee0*/  F2I.FTZ.TRUNC.NTZ R19, R4 ;  /* 0x0000000400137305 */ /* 0x010122000021f100 */
[----:B------:R-:W-:Y:S05]  /*3ef0*/  BRA `(.L_x_21110) ;  /* 0x00000c3000007947 */ /* 0x000fea0003800000 */
.L_x_21114:
[----:B------:R-:W4:Y:S02]  /*3f00*/  LDG.E.U16 R0, [R4.64] ;  /* 0x0000002404007981 */ /* 0x000f24000c1e1500 */
[----:B----4-:R-:W-:-:S06]  /*3f10*/  HADD2.F32 R0, -RZ, R0.H0_H0 ;  /* 0x20000000ff007230 */ /* 0x010fcc0000004100 */
[----:B------:R-:W0:Y:S02]  /*3f20*/  F2I.FTZ.TRUNC.NTZ R0, R0 ;  /* 0x0000000000007305 */ /* 0x000e24000021f100 */
[----:B0-----:R-:W-:Y:S01]  /*3f30*/  PRMT R19, R0, 0x7610, R19 ;  /* 0x0000761000137816 */ /* 0x001fe20000000013 */
[----:B------:R-:W-:Y:S05]  /*3f40*/  BRA `(.L_x_21110) ;  /* 0x00000be000007947 */ /* 0x000fea0003800000 */
.L_x_21113:
[----:B------:R-:W-:-:S13]  /*3f50*/  ISETP.NE.AND P0, PT, R0, 0x7, PT ;  /* 0x000000070000780c */ /* 0x000fda0003f05270 */
[----:B------:R-:W-:Y:S05]  /*3f60*/  @!P0 BRA `(.L_x_21115) ;  /* 0x000000c000008947 */ /* 0x000fea0003800000 */
[----:B------:R-:W-:-:S13]  /*3f70*/  ISETP.NE.AND P0, PT, R0, 0x8, PT ;  /* 0x000000080000780c */ /* 0x000fda0003f05270 */
[----:B------:R-:W-:Y:S05]  /*3f80*/  @!P0 BRA `(.L_x_21116) ;  /* 0x0000005000008947 */ /* 0x000fea0003800000 */
[----:B------:R-:W-:-:S13]  /*3f90*/  ISETP.NE.AND P0, PT, R0, 0x9, PT ;  /* 0x000000090000780c */ /* 0x000fda0003f05270 */
[----:B------:R-:W-:Y:S05]  /*3fa0*/  @P0 BRA `(.L_x_21109) ;  /* 0x00000a0000000947 */ /* 0x000fea0003800000 */
[----:B------:R-:W4:Y:S02]  /*3fb0*/  LDG.E R4, [R4.64] ;  /* 0x0000002404047981 */ /* 0x000f24000c1e1900 */
[----:B----4-:R0:W4:Y:S01]  /*3fc0*/  F2I.FTZ.TRUNC.NTZ R19, R4 ;  /* 0x0000000400137305 */ /* 0x010122000021f100 */
[----:B------:R-:W-:Y:S05]  /*3fd0*/  BRA `(.L_x_21110) ;  /* 0x00000b5000007947 */ /* 0x000fea0003800000 */
.L_x_21116:
[----:B------:R-:W4:Y:S02]  /*3fe0*/  LDG.E.U16 R4, [R4.64] ;  /* 0x0000002404047981 */ /* 0x000f24000c1e1500 */
[----:B----4-:R-:W-:-:S06]  /*3ff0*/  HADD2.F32 R0, -RZ, R4.H0_H0 ;  /* 0x20000004ff007230 */ /* 0x010fcc0000004100 */
[----:B------:R-:W0:Y:S02]  /*4000*/  F2I.FTZ.TRUNC.NTZ R0, R0 ;  /* 0x0000000000007305 */ /* 0x000e24000021f100 */
[----:B0-----:R-:W-:Y:S01]  /*4010*/  PRMT R19, R0, 0x7610, R19 ;  /* 0x0000761000137816 */ /* 0x001fe20000000013 */
[----:B------:R-:W-:Y:S05]  /*4020*/  BRA `(.L_x_21110) ;  /* 0x00000b0000007947 */ /* 0x000fea0003800000 */
.L_x_21115:
[----:B------:R-:W4:Y:S02]  /*4030*/  LDG.E.64 R4, [R4.64] ;  /* 0x0000002404047981 */ /* 0x000f24000c1e1b00 */
[----:B----4-:R0:W4:Y:S01]  /*4040*/  F2I.F64.TRUNC R19, R4 ;  /* 0x0000000400137311 */ /* 0x010122000030d100 */
[----:B------:R-:W-:Y:S05]  /*4050*/  BRA `(.L_x_21110) ;  /* 0x00000ad000007947 */ /* 0x000fea0003800000 */
.L_x_21105:
        /* <DEDUP_REMOVED lines=10> */
[----:B------:R-:W-:Y:S01]  /*4100*/  SEL R19, RZ, 0x1, !P0 ;  /* 0x00000001ff137807 */ /* 0x000fe20004000000 */
[----:B------:R-:W-:Y:S05]  /*4110*/  BRA `(.L_x_21110) ;  /* 0x00000a1000007947 */ /* 0x000fea0003800000 */
.L_x_21119:
[----:B------:R-:W4:Y:S02]  /*4120*/  LDG.E.64 R4, [R4.64] ;  /* 0x0000002404047981 */ /* 0x000f24000c1e1b00 */
[----:B----4-:R0:W4:Y:S01]  /*4130*/  F2I.F64.TRUNC R19, R4 ;  /* 0x0000000400137311 */ /* 0x010122000030d100 */
[----:B------:R-:W-:Y:S05]  /*4140*/  BRA `(.L_x_21110) ;  /* 0x000009e000007947 */ /* 0x000fea0003800000 */
.L_x_21118:
        /* <DEDUP_REMOVED lines=28> */
.L_x_21121:
        /* <DEDUP_REMOVED lines=15> */
.L_x_21120:
[----:B------:R-:W4:Y:S02]  /*4400*/  LDG.E.U16 R0, [R4.64] ;  /* 0x0000002404007981 */ /* 0x000f24000c1e1500 */
[----:B----4-:R-:W-:-:S06]  /*4410*/  PRMT R0, RZ, 0x5410, R0 ;  /* 0x00005410ff007816 */ /* 0x010fcc0000000000 */
[----:B------:R-:W0:Y:S02]  /*4420*/  F2I.FTZ.TRUNC.NTZ R0, R0 ;  /* 0x0000000000007305 */ /* 0x000e24000021f100 */
[----:B0-----:R-:W-:Y:S01]  /*4430*/  PRMT R19, R0, 0x7610, R19 ;  /* 0x0000761000137816 */ /* 0x001fe20000000013 */
[----:B------:R-:W-:Y:S05]  /*4440*/  BRA `(.L_x_21110) ;  /* 0x000006e000007947 */ /* 0x000fea0003800000 */
.L_x_21117:
        /* <DEDUP_REMOVED lines=10> */
.L_x_21124:
        /* <DEDUP_REMOVED lines=21> */
.L_x_21128:
[----:B------:R-:W-:Y:S05]  /*4640*/  BSYNC B1 ;  /* 0x0000000000017941 */ /* 0x000fea0003800000 */
.L_x_21127:
[----:B------:R-:W-:Y:S01]  /*4650*/  LEA R5, R0, 0x3b800000, 0x17 ;  /* 0x3b80000000057811 */ /* 0x000fe200078eb8ff */
[----:B------:R-:W-:-:S05]  /*4660*/  IMAD.SHL.U32 R0, R3, 0x100000, RZ ;  /* 0x0010000003007824 */ /* 0x000fca00078e00ff */
[----:B------:R-:W-:Y:S02]  /*4670*/  LOP3.LUT R0, R5, R0, R6, 0xfe, !PT ;  /* 0x0000000005007212 */ /* 0x000fe400078efe06 */
.L_x_21126:
[----:B------:R-:W-:Y:S05]  /*4680*/  BSYNC B0 ;  /* 0x0000000000007941 */ /* 0x000fea0003800000 */
.L_x_21125:
[----:B------:R-:W0:Y:S02]  /*4690*/  F2I.FTZ.TRUNC.NTZ R0, R0 ;  /* 0x0000000000007305 */ /* 0x000e24000021f100 */
[----:B0-----:R-:W-:Y:S01]  /*46a0*/  PRMT R19, R0, 0x7610, R19 ;  /* 0x0000761000137816 */ /* 0x001fe20000000013 */
[----:B------:R-:W-:Y:S05]  /*46b0*/  BRA `(.L_x_21110) ;  /* 0x0000047000007947 */ /* 0x000fea0003800000 */
.L_x_21123:
        /* <DEDUP_REMOVED lines=21> */
.L_x_21132:
[----:B------:R-:W-:Y:S05]  /*4810*/  BSYNC B1 ;  /* 0x0000000000017941 */ /* 0x000fea0003800000 */
.L_x_21131:
[----:B------:R-:W-:Y:S01]  /*4820*/  LEA R5, R0, 0x37800000, 0x17 ;  /* 0x3780000000057811 */ /* 0x000fe200078eb8ff */
[----:B------:R-:W-:-:S05]  /*4830*/  IMAD.SHL.U32 R0, R3, 0x200000, RZ ;  /* 0x0020000003007824 */ /* 0x000fca00078e00ff */
[----:B------:R-:W-:Y:S02]  /*4840*/  LOP3.LUT R0, R5, R0, R6, 0xfe, !PT ;  /* 0x0000000005007212 */ /* 0x000fe400078efe06 */
.L_x_21130:
[----:B------:R-:W-:Y:S05]  /*4850*/  BSYNC B0 ;  /* 0x0000000000007941 */ /* 0x000fea0003800000 */
.L_x_21129:
[----:B------:R-:W0:Y:S02]  /*4860*/  F2I.FTZ.TRUNC.NTZ R0, R0 ;  /* 0x0000000000007305 */ /* 0x000e24000021f100 */
[----:B0-----:R-:W-:Y:S01]  /*4870*/  PRMT R19, R0, 0x7610, R19 ;  /* 0x0000761000137816 */ /* 0x001fe20000000013 */
[----:B------:R-:W-:Y:S05]  /*4880*/  BRA `(.L_x_21110) ;  /* 0x000002a000007947 */ /* 0x000fea0003800000 */
.L_x_21122:
        /* <DEDUP_REMOVED lines=14> */
.L_x_21136:
[----:B------:R-:W-:Y:S05]  /*4970*/  BSYNC B0 ;  /* 0x0000000000007941 */ /* 0x000fea0003800000 */
.L_x_21135:
[----:B------:R-:W0:Y:S02]  /*4980*/  F2I.FTZ.TRUNC.NTZ R0, R0 ;  /* 0x0000000000007305 */ /* 0x000e24000021f100 */
[----:B0-----:R-:W-:Y:S01]  /*4990*/  PRMT R19, R0, 0x7610, R19 ;  /* 0x0000761000137816 */ /* 0x001fe20000000013 */
[----:B------:R-:W-:Y:S05]  /*49a0*/  BRA `(.L_x_21110) ;  /* 0x0000018000007947 */ /* 0x000fea0003800000 */
.L_x_21109:
        /* <DEDUP_REMOVED lines=19> */
[----:B------:R-:W-:Y:S01]  /*4ae0*/  PRMT R19, RZ, 0x7610, R19 ;  /* 0x00007610ff137816 */ /* 0x000fe20000000013 */
[----:B------:R-:W-:Y:S05]  /*4af0*/  BRA `(.L_x_21110) ;  /* 0x0000003000007947 */ /* 0x000fea0003800000 */
.L_x_21134:
[----:B------:R0:W5:Y:S01]  /*4b00*/  LDG.E.U16 R19, [R4.64] ;  /* 0x0000002404137981 */ /* 0x000162000c1e1500 */
[----:B------:R-:W-:Y:S05]  /*4b10*/  BRA `(.L_x_21110) ;  /* 0x0000001000007947 */ /* 0x000fea0003800000 */
.L_x_21133:
[----:B------:R0:W5:Y:S02]  /*4b20*/  LDG.E.U16 R19, [R4.64] ;  /* 0x0000002404137981 */ /* 0x000164000c1e1500 */
.L_x_21110:
        /* <DEDUP_REMOVED lines=16> */
.L_x_21140:
[----:B------:R0:W5:Y:S01]  /*4c30*/  LDG.E.U8 R24, [R4.64] ;  /* 0x0000002404187981 */ /* 0x000162000c1e1100 */
[----:B------:R-:W-:Y:S05]  /*4c40*/  BRA `(.L_x_21142) ;  /* 0x00000d8000007947 */ /* 0x000fea0003800000 */
.L_x_21139:
        /* <DEDUP_REMOVED lines=8> */
.L_x_21144:
[----:B------:R0:W5:Y:S01]  /*4cd0*/  LDG.E.U16 R24, [R4.64] ;  /* 0x0000002404187981 */ /* 0x000162000c1e1500 */
[----:B------:R-:W-:Y:S05]  /*4ce0*/  BRA `(.L_x_21142) ;  /* 0x00000ce000007947 */ /* 0x000fea0003800000 */
.L_x_21143:
[----:B------:R0:W5:Y:S01]  /*4cf0*/  LDG.E.U16 R24, [R4.64] ;  /* 0x0000002404187981 */ /* 0x000162000c1e1500 */
[----:B------:R-:W-:Y:S05]  /*4d00*/  BRA `(.L_x_21142) ;  /* 0x00000cc000007947 */ /* 0x000fea0003800000 */
.L_x_21138:
[----:B------:R-:W-:-:S13]  /*4d10*/  ISETP.GT.AND P0, PT, R0, 0x6, PT ;  /* 0x000000060000780c */ /* 0x000fda0003f04270 */
[----:B------:R-:W-:Y:S05]  /*4d20*/  @P0 BRA `(.L_x_21145) ;  /* 0x000000c000000947 */ /* 0x000fea0003800000 */
[----:B------:R-:W-:-:S13]  /*4d30*/  ISETP.NE.AND P0, PT, R0, 0x5, PT ;  /* 0x000000050000780c */ /* 0x000fda0003f05270 */
[----:B------:R-:W-:Y:S05]  /*4d40*/  @!P0 BRA `(.L_x_21146) ;  /* 0x0000005000008947 */ /* 0x000fea0003800000 */
[----:B------:R-:W-:-:S13]  /*4d50*/  ISETP.NE.AND P0, PT, R0, 0x6, PT ;  /* 0x000000060000780c */ /* 0x000fda0003f05270 */
[----:B------:R-:W-:Y:S05]  /*4d60*/  @P0 BRA `(.L_x_21141) ;  /* 0x00000ae000000947 */ /* 0x000fea0003800000 */
[----:B----4-:R-:W4:Y:S02]  /*4d70*/  LDG.E R4, [R4.64] ;  /* 0x0000002404047981 */ /* 0x010f24000c1e1900 */
[----:B----4-:R0:W4:Y:S01]  /*4d80*/  F2I.FTZ.TRUNC.NTZ R24, R4 ;  /* 0x0000000400187305 */ /* 0x010122000021f100 */
[----:B------:R-:W-:Y:S05]  /*4d90*/  BRA `(.L_x_21142) ;  /* 0x00000c3000007947 */ /* 0x000fea0003800000 */
.L_x_21146:
[----:B----4-:R-:W4:Y:S02]  /*4da0*/  LDG.E.U16 R0, [R4.64] ;  /* 0x0000002404007981 */ /* 0x010f24000c1e1500 */
[----:B----4-:R-:W-:-:S06]  /*4db0*/  HADD2.F32 R0, -RZ, R0.H0_H0 ;  /* 0x20000000ff007230 */ /* 0x010fcc0000004100 */
[----:B------:R-:W0:Y:S02]  /*4dc0*/  F2I.FTZ.TRUNC.NTZ R0, R0 ;  /* 0x0000000000007305 */ /* 0x000e24000021f100 */
[----:B0-----:R-:W-:Y:S01]  /*4dd0*/  PRMT R24, R0, 0x7610, R24 ;  /* 0x0000761000187816 */ /* 0x001fe20000000018 */
[----:B------:R-:W-:Y:S05]  /*4de0*/  BRA `(.L_x_21142) ;  /* 0x00000be000007947 */ /* 0x000fea0003800000 */
.L_x_21145:
[----:B------:R-:W-:-:S13]  /*4df0*/  ISETP.NE.AND P0, PT, R0, 0x7, PT ;  /* 0x000000070000780c */ /* 0x000fda0003f05270 */
[----:B------:R-:W-:Y:S05]  /*4e00*/  @!P0 BRA `(.L_x_21147) ;  /* 0x000000c000008947 */ /* 0x000fea0003800000 */
[----:B------:R-:W-:-:S13]  /*4e10*/  ISETP.NE.AND P0, PT, R0, 0x8, PT ;  /* 0x000000080000780c */ /* 0x000fda0003f05270 */
[----:B------:R-:W-:Y:S05]  /*4e20*/  @!P0 BRA `(.L_x_21148) ;  /* 0x0000005000008947 */ /* 0x000fea0003800000 */
[----:B------:R-:W-:-:S13]  /*4e30*/  ISETP.NE.AND P0, PT, R0, 0x9, PT ;  /* 0x000000090000780c */ /* 0x000fda0003f05270 */
[----:B------:R-:W-:Y:S05]  /*4e40*/  @P0 BRA `(.L_x_21141) ;  /* 0x00000a0000000947 */ /* 0x000fea0003800000 */
[----:B----4-:R-:W4:Y:S02]  /*4e50*/  LDG.E R4, [R4.64] ;  /* 0x0000002404047981 */ /* 0x010f24000c1e1900 */
[----:B----4-:R0:W4:Y:S01]  /*4e60*/  F2I.FTZ.TRUNC.NTZ R24, R4 ;  /* 0x0000000400187305 */ /* 0x010122000021f100 */
[----:B------:R-:W-:Y:S05]  /*4e70*/  BRA `(.L_x_21142) ;  /* 0x00000b5000007947 */ /* 0x000fea0003800000 */
.L_x_21148:
[----:B----4-:R-:W4:Y:S02]  /*4e80*/  LDG.E.U16 R4, [R4.64] ;  /* 0x0000002404047981 */ /* 0x010f24000c1e1500 */
[----:B----4-:R-:W-:-:S06]  /*4e90*/  HADD2.F32 R0, -RZ, R4.H0_H0 ;  /* 0x20000004ff007230 */ /* 0x010fcc0000004100 */
[----:B------:R-:W0:Y:S02]  /*4ea0*/  F2I.FTZ.TRUNC.NTZ R0, R0 ;  /* 0x0000000000007305 */ /* 0x000e24000021f100 */
[----:B0-----:R-:W-:Y:S01]  /*4eb0*/  PRMT R24, R0, 0x7610, R24 ;  /* 0x0000761000187816 */ /* 0x001fe20000000018 */
[----:B------:R-:W-:Y:S05]  /*4ec0*/  BRA `(.L_x_21142) ;  /* 0x00000b0000007947 */ /* 0x000fea0003800000 */
.L_x_21147:
[----:B----4-:R-:W4:Y:S02]  /*4ed0*/  LDG.E.64 R4, [R4.64] ;  /* 0x0000002404047981 */ /* 0x010f24000c1e1b00 */
[----:B----4-:R0:W4:Y:S01]  /*4ee0*/  F2I.F64.TRUNC R24, R4 ;  /* 0x0000000400187311 */ /* 0x010122000030d100 */
[----:B------:R-:W-:Y:S05]  /*4ef0*/  BRA `(.L_x_21142) ;  /* 0x00000ad000007947 */ /* 0x000fea0003800000 */
.L_x_21137:
        /* <DEDUP_REMOVED lines=10> */
[----:B------:R-:W-:Y:S01]  /*4fa0*/  SEL R24, RZ, 0x1, !P0 ;  /* 0x00000001ff187807 */ /* 0x000fe20004000000 */
[----:B------:R-:W-:Y:S05]  /*4fb0*/  BRA `(.L_x_21142) ;  /* 0x00000a1000007947 */ /* 0x000fea0003800000 */
.L_x_21151:
[----:B----4-:R-:W4:Y:S02]  /*4fc0*/  LDG.E.64 R4, [R4.64] ;  /* 0x0000002404047981 */ /* 0x010f24000c1e1b00 */
[----:B----4-:R0:W4:Y:S01]  /*4fd0*/  F2I.F64.TRUNC R24, R4 ;  /* 0x0000000400187311 */ /* 0x010122000030d100 */
[----:B------:R-:W-:Y:S05]  /*4fe0*/  BRA `(.L_x_21142) ;  /* 0x000009e000007947 */ /* 0x000fea0003800000 */
.L_x_21150:
        /* <DEDUP_REMOVED lines=28> */
.L_x_21153:
        /* <DEDUP_REMOVED lines=15> */
.L_x_21152:
[----:B----4-:R-:W4:Y:S02]  /*52a0*/  LDG.E.U16 R0, [R4.64] ;  /* 0x0000002404007981 */ /* 0x010f24000c1e1500 */
[----:B----4-:R-:W-:-:S06]  /*52b0*/  PRMT R0, RZ, 0x5410, R0 ;  /* 0x00005410ff007816 */ /* 0x010fcc0000000000 */
[----:B------:R-:W0:Y:S02]  /*52c0*/  F2I.FTZ.TRUNC.NTZ R0, R0 ;  /* 0x0000000000007305 */ /* 0x000e24000021f100 */
[----:B0-----:R-:W-:Y:S01]  /*52d0*/  PRMT R24, R0, 0x7610, R24 ;  /* 0x0000761000187816 */ /* 0x001fe20000000018 */
[----:B------:R-:W-:Y:S05]  /*52e0*/  BRA `(.L_x_21142) ;  /* 0x000006e000007947 */ /* 0x000fea0003800000 */
.L_x_21149:
        /* <DEDUP_REMOVED lines=10> */
.L_x_21156:
        /* <DEDUP_REMOVED lines=21> */
.L_x_21160:
[----:B------:R-:W-:Y:S05]  /*54e0*/  BSYNC B1 ;  /* 0x0000000000017941 */ /* 0x000fea0003800000 */
.L_x_21159:
[----:B------:R-:W-:Y:S01]  /*54f0*/  LEA R5, R0, 0x3b800000, 0x17 ;  /* 0x3b80000000057811 */ /* 0x000fe200078eb8ff */
[----:B------:R-:W-:-:S05]  /*5500*/  IMAD.SHL.U32 R0, R3, 0x100000, RZ ;  /* 0x0010000003007824 */ /* 0x000fca00078e00ff */
[----:B------:R-:W-:Y:S02]  /*5510*/  LOP3.LUT R0, R5, R0, R6, 0xfe, !PT ;  /* 0x0000000005007212 */ /* 0x000fe400078efe06 */
.L_x_21158:
[----:B------:R-:W-:Y:S05]  /*5520*/  BSYNC B0 ;  /* 0x0000000000007941 */ /* 0x000fea0003800000 */
.L_x_21157:
[----:B------:R-:W0:Y:S02]  /*5530*/  F2I.FTZ.TRUNC.NTZ R0, R0 ;  /* 0x0000000000007305 */ /* 0x000e24000021f100 */
[----:B0-----:R-:W-:Y:S01]  /*5540*/  PRMT R24, R0, 0x7610, R24 ;  /* 0x0000761000187816 */ /* 0x001fe20000000018 */
[----:B------:R-:W-:Y:S05]  /*5550*/  BRA `(.L_x_21142) ;  /* 0x0000047000007947 */ /* 0x000fea0003800000 */
.L_x_21155:
        /* <DEDUP_REMOVED lines=21> */
.L_x_21164:
[----:B------:R-:W-:Y:S05]  /*56b0*/  BSYNC B1 ;  /* 0x0000000000017941 */ /* 0x000fea0003800000 */
.L_x_21163:
[----:B------:R-:W-:Y:S01]  /*56c0*/  LEA R5, R0, 0x37800000, 0x17 ;  /* 0x3780000000057811 */ /* 0x000fe200078eb8ff */
[----:B------:R-:W-:-:S05]  /*56d0*/  IMAD.SHL.U32 R0, R3, 0x200000, RZ ;  /* 0x0020000003007824 */ /* 0x000fca00078e00ff */
[----:B------:R-:W-:Y:S02]  /*56e0*/  LOP3.LUT R0, R5, R0, R6, 0xfe, !PT ;  /* 0x0000000005007212 */ /* 0x000fe400078efe06 */
.L_x_21162:
[----:B------:R-:W-:Y:S05]  /*56f0*/  BSYNC B0 ;  /* 0x0000000000007941 */ /* 0x000fea0003800000 */
.L_x_21161:
[----:B------:R-:W0:Y:S02]  /*5700*/  F2I.FTZ.TRUNC.NTZ R0, R0 ;  /* 0x0000000000007305 */ /* 0x000e24000021f100 */
[----:B0-----:R-:W-:Y:S01]  /*5710*/  PRMT R24, R0, 0x7610, R24 ;  /* 0x0000761000187816 */ /* 0x001fe20000000018 */
[----:B------:R-:W-:Y:S05]  /*5720*/  BRA `(.L_x_21142) ;  /* 0x000002a000007947 */ /* 0x000fea0003800000 */
.L_x_21154:
        /* <DEDUP_REMOVED lines=14> */
.L_x_21168:
[----:B------:R-:W-:Y:S05]  /*5810*/  BSYNC B0 ;  /* 0x0000000000007941 */ /* 0x000fea0003800000 */
.L_x_21167:
[----:B------:R-:W0:Y:S02]  /*5820*/  F2I.FTZ.TRUNC.NTZ R0, R0 ;  /* 0x0000000000007305 */ /* 0x000e24000021f100 */
[----:B0-----:R-:W-:Y:S01]  /*5830*/  PRMT R24, R0, 0x7610, R24 ;  /* 0x0000761000187816 */ /* 0x001fe20000000018 */
[----:B------:R-:W-:Y:S05]  /*5840*/  BRA `(.L_x_21142) ;  /* 0x0000018000007947 */ /* 0x000fea0003800000 */
.L_x_21141:
        /* <DEDUP_REMOVED lines=19> */
[----:B------:R-:W-:Y:S01]  /*5980*/  PRMT R24, RZ, 0x7610, R24 ;  /* 0x00007610ff187816 */ /* 0x000fe20000000018 */
[----:B------:R-:W-:Y:S05]  /*5990*/  BRA `(.L_x_21142) ;  /* 0x0000003000007947 */ /* 0x000fea0003800000 */
.L_x_21166:
[----:B------:R0:W5:Y:S01]  /*59a0*/  LDG.E.U16 R24, [R4.64] ;  /* 0x0000002404187981 */ /* 0x000162000c1e1500 */
[----:B------:R-:W-:Y:S05]  /*59b0*/  BRA `(.L_x_21142) ;  /* 0x0000001000007947 */ /* 0x000fea0003800000 */
.L_x_21165:
[----:B------:R0:W5:Y:S02]  /*59c0*/  LDG.E.U16 R24, [R4.64] ;  /* 0x0000002404187981 */ /* 0x000164000c1e1500 */
.L_x_21142:
[----:B------:R-:W-:-:S03]  /*59d0*/  IADD3 R17, R17, 0x80, RZ ;  /* 0x0000008011117810 */ /* 0x000fc60007ffe0ff */
.L_x_21104:
[----:B------:R-:W-:Y:S05]  /*59e0*/  BSYNC B6 ;  /* 0x0000000000067941 */ /* 0x000fea0003800000 */
.L_x_21103:
        /* <DEDUP_REMOVED lines=21> */
.L_x_21174:
[----:B------:R0:W5:Y:S01]  /*5b40*/  LDG.E.U8 R27, [R4.64] ;  /* 0x00000024041b7981 */ /* 0x000162000c1e1100 */
[----:B------:R-:W-:Y:S05]  /*5b50*/  BRA `(.L_x_21176) ;  /* 0x00000d8000007947 */ /* 0x000fea0003800000 */
.L_x_21173:
        /* <DEDUP_REMOVED lines=8> */
.L_x_21178:
[----:B------:R0:W5:Y:S01]  /*5be0*/  LDG.E.U16 R27, [R4.64] ;  /* 0x00000024041b7981 */ /* 0x000162000c1e1500 */
[----:B------:R-:W-:Y:S05]  /*5bf0*/  BRA `(.L_x_21176) ;  /* 0x00000ce000007947 */ /* 0x000fea0003800000 */
.L_x_21177:
[----:B------:R0:W5:Y:S01]  /*5c00*/  LDG.E.U16 R27, [R4.64] ;  /* 0x00000024041b7981 */ /* 0x000162000c1e1500 */
[----:B------:R-:W-:Y:S05]  /*5c10*/  BRA `(.L_x_21176) ;  /* 0x00000cc000007947 */ /* 0x000fea0003800000 */
.L_x_21172:
        /* <DEDUP_REMOVED lines=9> */
.L_x_21180:
[----:B----4-:R-:W4:Y:S02]  /*5cb0*/  LDG.E.U16 R0, [R4.64] ;  /* 0x0000002404007981 */ /* 0x010f24000c1e1500 */
[----:B----4-:R-:W-:-:S06]  /*5cc0*/  HADD2.F32 R0, -RZ, R0.H0_H0 ;  /* 0x20000000ff007230 */ /* 0x010fcc0000004100 */
[----:B------:R-:W0:Y:S02]  /*5cd0*/  F2I.FTZ.TRUNC.NTZ R0, R0 ;  /* 0x0000000000007305 */ /* 0x000e24000021f100 */
[----:B0-----:R-:W-:Y:S01]  /*5ce0*/  PRMT R27, R0, 0x7610, R27 ;  /* 0x00007610001b7816 */ /* 0x001fe2000000001b */
[----:B------:R-:W-:Y:S05]  /*5cf0*/  BRA `(.L_x_21176) ;  /* 0x00000be000007947 */ /* 0x000fea0003800000 */
.L_x_21179:
        /* <DEDUP_REMOVED lines=9> */
.L_x_21182:
[----:B----4-:R-:W4:Y:S02]  /*5d90*/  LDG.E.U16 R4, [R4.64] ;  /* 0x0000002404047981 */ /* 0x010f24000c1e1500 */
[----:B----4-:R-:W-:-:S06]  /*5da0*/  HADD2.F32 R0, -RZ, R4.H0_H0 ;  /* 0x20000004ff007230 */ /* 0x010fcc0000004100 */
[----:B------:R-:W0:Y:S02]  /*5db0*/  F2I.FTZ.TRUNC.NTZ R0, R0 ;  /* 0x0000000000007305 */ /* 0x000e24000021f100 */
[----:B0-----:R-:W-:Y:S01]  /*5dc0*/  PRMT R27, R0, 0x7610, R27 ;  /* 0x00007610001b7816 */ /* 0x001fe2000000001b */
[----:B------:R-:W-:Y:S05]  /*5dd0*/  BRA `(.L_x_21176) ;  /* 0x00000b0000007947 */ /* 0x000fea0003800000 */
.L_x_21181:
[----:B----4-:R-:W4:Y:S02]  /*5de0*/  LDG.E.64 R4, [R4.64] ;  /* 0x0000002404047981 */ /* 0x010f24000c1e1b00 */
[----:B----4-:R0:W4:Y:S01]  /*5df0*/  F2I.F64.TRUNC R27, R4 ;  /* 0x00000004001b7311 */ /* 0x010122000030d100 */
[----:B------:R-:W-:Y:S05]  /*5e00*/  BRA `(.L_x_21176) ;  /* 0x00000ad000007947 */ /* 0x000fea0003800000 */
.L_x_21171:
        /* <DEDUP_REMOVED lines=12> */
.L_x_21185:
[----:B----4-:R-:W4:Y:S02]  /*5ed0*/  LDG.E.64 R4, [R4.64] ;  /* 0x0000002404047981 */ /* 0x010f24000c1e1b00 */
[----:B----4-:R0:W4:Y:S01]  /*5ee0*/  F2I.F64.TRUNC R27, R4 ;  /* 0x00000004001b7311 */ /* 0x010122000030d100 */
[----:B------:R-:W-:Y:S05]  /*5ef0*/  BRA `(.L_x_21176) ;  /* 0x000009e000007947 */ /* 0x000fea0003800000 */
.L_x_21184:
        /* <DEDUP_REMOVED lines=28> */
.L_x_21187:
        /* <DEDUP_REMOVED lines=15> */
.L_x_21186:
[----:B----4-:R-:W4:Y:S02]  /*61b0*/  LDG.E.U16 R0, [R4.64] ;  /* 0x0000002404007981 */ /* 0x010f24000c1e1500 */
[----:B----4-:R-:W-:-:S06]  /*61c0*/  PRMT R0, RZ, 0x5410, R0 ;  /* 0x00005410ff007816 */ /* 0x010fcc0000000000 */
[----:B------:R-:W0:Y:S02]  /*61d0*/  F2I.FTZ.TRUNC.NTZ R0, R0 ;  /* 0x0000000000007305 */ /* 0x000e24000021f100 */
[----:B0-----:R-:W-:Y:S01]  /*61e0*/  PRMT R27, R0, 0x7610, R27 ;  /* 0x00007610001b7816 */ /* 0x001fe2000000001b */
[----:B------:R-:W-:Y:S05]  /*61f0*/  BRA `(.L_x_21176) ;  /* 0x000006e000007947 */ /* 0x000fea0003800000 */
.L_x_21183:
        /* <DEDUP_REMOVED lines=10> */
.L_x_21190:
        /* <DEDUP_REMOVED lines=21> */
.L_x_21194:
[----:B------:R-:W-:Y:S05]  /*63f0*/  BSYNC B1 ;  /* 0x0000000000017941 */ /* 0x000fea0003800000 */
.L_x_21193:
[----:B------:R-:W-:Y:S01]  /*6400*/  LEA R5, R0, 0x3b800000, 0x17 ;  /* 0x3b80000000057811 */ /* 0x000fe200078eb8ff */
[----:B------:R-:W-:-:S05]  /*6410*/  IMAD.SHL.U32 R0, R3, 0x100000, RZ ;  /* 0x0010000003007824 */ /* 0x000fca00078e00ff */
[----:B------:R-:W-:Y:S02]  /*6420*/  LOP3.LUT R0, R5, R0, R6, 0xfe, !PT ;  /* 0x0000000005007212 */ /* 0x000fe400078efe06 */
.L_x_21192:
[----:B------:R-:W-:Y:S05]  /*6430*/  BSYNC B0 ;  /* 0x0000000000007941 */ /* 0x000fea0003800000 */
.L_x_21191:
[----:B------:R-:W0:Y:S02]  /*6440*/  F2I.FTZ.TRUNC.NTZ R0, R0 ;  /* 0x0000000000007305 */ /* 0x000e24000021f100 */
[----:B0-----:R-:W-:Y:S01]  /*6450*/  PRMT R27, R0, 0x7610, R27 ;  /* 0x00007610001b7816 */ /* 0x001fe2000000001b */
[----:B------:R-:W-:Y:S05]  /*6460*/  BRA `(.L_x_21176) ;  /* 0x0000047000007947 */ /* 0x000fea0003800000 */
.L_x_21189:
        /* <DEDUP_REMOVED lines=21> */
.L_x_21198:
[----:B------:R-:W-:Y:S05]  /*65c0*/  BSYNC B1 ;  /* 0x0000000000017941 */ /* 0x000fea0003800000 */
.L_x_21197:
[----:B------:R-:W-:Y:S01]  /*65d0*/  LEA R5, R0, 0x37800000, 0x17 ;  /* 0x3780000000057811 */ /* 0x000fe200078eb8ff */
[----:B------:R-:W-:-:S05]  /*65e0*/  IMAD.SHL.U32 R0, R3, 0x200000, RZ ;  /* 0x0020000003007824 */ /* 0x000fca00078e00ff */
[----:B------:R-:W-:Y:S02]  /*65f0*/  LOP3.LUT R0, R5, R0, R6, 0xfe, !PT ;  /* 0x0000000005007212 */ /* 0x000fe400078efe06 */
.L_x_21196:
[----:B------:R-:W-:Y:S05]  /*6600*/  BSYNC B0 ;  /* 0x0000000000007941 */ /* 0x000fea0003800000 */
.L_x_21195:
[----:B------:R-:W0:Y:S02]  /*6610*/  F2I.FTZ.TRUNC.NTZ R0, R0 ;  /* 0x0000000000007305 */ /* 0x000e24000021f100 */
[----:B0-----:R-:W-:Y:S01]  /*6620*/  PRMT R27, R0, 0x7610, R27 ;  /* 0x00007610001b7816 */ /* 0x001fe2000000001b */
[----:B------:R-:W-:Y:S05]  /*6630*/  BRA `(.L_x_21176) ;  /* 0x000002a000007947 */ /* 0x000fea0003800000 */
.L_x_21188:
        /* <DEDUP_REMOVED lines=14> */
.L_x_21202:
[----:B------:R-:W-:Y:S05]  /*6720*/  BSYNC B0 ;  /* 0x0000000000007941 */ /* 0x000fea0003800000 */
.L_x_21201:
[----:B------:R-:W0:Y:S02]  /*6730*/  F2I.FTZ.TRUNC.NTZ R0, R0 ;  /* 0x0000000000007305 */ /* 0x000e24000021f100 */
[----:B0-----:R-:W-:Y:S01]  /*6740*/  PRMT R27, R0, 0x7610, R27 ;  /* 0x00007610001b7816 */ /* 0x001fe2000000001b */
[----:B------:R-:W-:Y:S05]  /*6750*/  BRA `(.L_x_21176) ;  /* 0x0000018000007947 */ /* 0x000fea0003800000 */
.L_x_21175:
        /* <DEDUP_REMOVED lines=21> */
.L_x_21200:
[----:B------:R0:W5:Y:S01]  /*68b0*/  LDG.E.U16 R27, [R4.64] ;  /* 0x00000024041b7981 */ /* 0x000162000c1e1500 */
[----:B------:R-:W-:Y:S05]  /*68c0*/  BRA `(.L_x_21176) ;  /* 0x0000001000007947 */ /* 0x000fea0003800000 */
.L_x_21199:
[----:B------:R0:W5:Y:S02]  /*68d0*/  LDG.E.U16 R27, [R4.64] ;  /* 0x00000024041b7981 */ /* 0x000164000c1e1500 */
.L_x_21176:
        /* <DEDUP_REMOVED lines=16> */
.L_x_21206:
[----:B------:R0:W5:Y:S01]  /*69e0*/  LDG.E.U8 R18, [R4.64] ;  /* 0x0000002404127981 */ /* 0x000162000c1e1100 */
[----:B------:R-:W-:Y:S05]  /*69f0*/  BRA `(.L_x_21170) ;  /* 0x00000d7000007947 */ /* 0x000fea0003800000 */
.L_x_21205:
        /* <DEDUP_REMOVED lines=8> */
.L_x_21209:
[----:B------:R0:W5:Y:S01]  /*6a80*/  LDG.E.U16 R18, [R4.64] ;  /* 0x0000002404127981 */ /* 0x000162000c1e1500 */
[----:B------:R-:W-:Y:S05]  /*6a90*/  BRA `(.L_x_21170) ;  /* 0x00000cd000007947 */ /* 0x000fea0003800000 */
.L_x_21208:
[----:B------:R0:W5:Y:S01]  /*6aa0*/  LDG.E.U16 R18, [R4.64] ;  /* 0x0000002404127981 */ /* 0x000162000c1e1500 */
[----:B------:R-:W-:Y:S05]  /*6ab0*/  BRA `(.L_x_21170) ;  /* 0x00000cb000007947 */ /* 0x000fea0003800000 */
.L_x_21204:
        /* <DEDUP_REMOVED lines=9> */
.L_x_21211:
[----:B----4-:R-:W4:Y:S02]  /*6b50*/  LDG.E.U16 R0, [R4.64] ;  /* 0x0000002404007981 */ /* 0x010f24000c1e1500 */
[----:B----4-:R-:W-:-:S06]  /*6b60*/  HADD2.F32 R0, -RZ, R0.H0_H0 ;  /* 0x20000000ff007230 */ /* 0x010fcc0000004100 */
[----:B------:R-:W0:Y:S02]  /*6b70*/  F2I.FTZ.TRUNC.NTZ R0, R0 ;  /* 0x0000000000007305 */ /* 0x000e24000021f100 */
[----:B0-----:R-:W-:Y:S01]  /*6b80*/  PRMT R18, R0, 0x7610, R18 ;  /* 0x0000761000127816 */ /* 0x001fe20000000012 */
[----:B------:R-:W-:Y:S05]  /*6b90*/  BRA `(.L_x_21170) ;  /* 0x00000bd000007947 */ /* 0x000fea0003800000 */
.L_x_21210:
        /* <DEDUP_REMOVED lines=9> */
.L_x_21213:
[----:B----4-:R-:W4:Y:S02]  /*6c30*/  LDG.E.U16 R4, [R4.64] ;  /* 0x0000002404047981 */ /* 0x010f24000c1e1500 */
[----:B----4-:R-:W-:-:S06]  /*6c40*/  HADD2.F32 R0, -RZ, R4.H0_H0 ;  /* 0x20000004ff007230 */ /* 0x010fcc0000004100 */
[----:B------:R-:W0:Y:S02]  /*6c50*/  F2I.FTZ.TRUNC.NTZ R0, R0 ;  /* 0x0000000000007305 */ /* 0x000e24000021f100 */
[----:B0-----:R-:W-:Y:S01]  /*6c60*/  PRMT R18, R0, 0x7610, R18 ;  /* 0x0000761000127816 */ /* 0x001fe20000000012 */
[----:B------:R-:W-:Y:S05]  /*6c70*/  BRA `(.L_x_21170) ;  /* 0x00000af000007947 */ /* 0x000fea0003800000 */
.L_x_21212:
[----:B----4-:R-:W4:Y:S02]  /*6c80*/  LDG.E.64 R4, [R4.64] ;  /* 0x0000002404047981 */ /* 0x010f24000c1e1b00 */
[----:B----4-:R0:W4:Y:S01]  /*6c90*/  F2I.F64.TRUNC R18, R4 ;  /* 0x0000000400127311 */ /* 0x010122000030d100 */
[----:B------:R-:W-:Y:S05]  /*6ca0*/  BRA `(.L_x_21170) ;  /* 0x00000ac000007947 */ /* 0x000fea0003800000 */
.L_x_21203:
        /* <DEDUP_REMOVED lines=12> */
.L_x_21216:
[----:B----4-:R-:W4:Y:S02]  /*6d70*/  LDG.E.64 R4, [R4.64] ;  /* 0x0000002404047981 */ /* 0x010f24000c1e1b00 */
[----:B----4-:R0:W4:Y:S01]  /*6d80*/  F2I.F64.TRUNC R18, R4 ;  /* 0x0000000400127311 */ /* 0x010122000030d100 */
[----:B------:R-:W-:Y:S05]  /*6d90*/  BRA `(.L_x_21170) ;  /* 0x000009d000007947 */ /* 0x000fea0003800000 */
.L_x_21215:
        /* <DEDUP_REMOVED lines=28> */
.L_x_21218:
        /* <DEDUP_REMOVED lines=15> */
.L_x_21217:
[----:B----4-:R-:W4:Y:S02]  /*7050*/  LDG.E.U16 R0, [R4.64] ;  /* 0x0000002404007981 */ /* 0x010f24000c1e1500 */
[----:B----4-:R-:W-:-:S06]  /*7060*/  PRMT R0, RZ, 0x5410, R0 ;  /* 0x00005410ff007816 */ /* 0x010fcc0000000000 */
[----:B------:R-:W0:Y:S02]  /*7070*/  F2I.FTZ.TRUNC.NTZ R0, R0 ;  /* 0x0000000000007305 */ /* 0x000e24000021f100 */
[----:B0-----:R-:W-:Y:S01]  /*7080*/  PRMT R18, R0, 0x7610, R18 ;  /* 0x0000761000127816 */ /* 0x001fe20000000012 */
[----:B------:R-:W-:Y:S05]  /*7090*/  BRA `(.L_x_21170) ;  /* 0x000006d000007947 */ /* 0x000fea0003800000 */
.L_x_21214:
        /* <DEDUP_REMOVED lines=10> */
.L_x_21221:
        /* <DEDUP_REMOVED lines=21> */
.L_x_21225:
[----:B------:R-:W-:Y:S05]  /*7290*/  BSYNC B1 ;  /* 0x0000000000017941 */ /* 0x000fea0003800000 */
.L_x_21224:
[----:B------:R-:W-:Y:S01]  /*72a0*/  LEA R5, R0, 0x3b800000, 0x17 ;  /* 0x3b80000000057811 */ /* 0x000fe200078eb8ff */
[----:B------:R-:W-:-:S05]  /*72b0*/  IMAD.SHL.U32 R0, R3, 0x100000, RZ ;  /* 0x0010000003007824 */ /* 0x000fca00078e00ff */
[----:B------:R-:W-:Y:S02]  /*72c0*/  LOP3.LUT R0, R5, R0, R6, 0xfe, !PT ;  /* 0x0000000005007212 */ /* 0x000fe400078efe06 */
.L_x_21223:
[----:B------:R-:W-:Y:S05]  /*72d0*/  BSYNC B0 ;  /* 0x0000000000007941 */ /* 0x000fea0003800000 */
.L_x_21222:
[----:B------:R-:W0:Y:S02]  /*72e0*/  F2I.FTZ.TRUNC.NTZ R0, R0 ;  /* 0x0000000000007305 */ /* 0x000e24000021f100 */
[----:B0-----:R-:W-:Y:S01]  /*72f0*/  PRMT R18, R0, 0x7610, R18 ;  /* 0x0000761000127816 */ /* 0x001fe20000000012 */
[----:B------:R-:W-:Y:S05]  /*7300*/  BRA `(.L_x_21170) ;  /* 0x0000046000007947 */ /* 0x000fea0003800000 */
.L_x_21220:
        /* <DEDUP_REMOVED lines=21> */
.L_x_21229:
[----:B------:R-:W-:Y:S05]  /*7460*/  BSYNC B1 ;  /* 0x0000000000017941 */ /* 0x000fea0003800000 */
.L_x_21228:
[----:B------:R-:W-:Y:S01]  /*7470*/  LEA R5, R0, 0x37800000, 0x17 ;  /* 0x3780000000057811 */ /* 0x000fe200078eb8ff */
[----:B------:R-:W-:-:S05]  /*7480*/  IMAD.SHL.U32 R0, R3, 0x200000, RZ ;  /* 0x0020000003007824 */ /* 0x000fca00078e00ff */
[----:B------:R-:W-:Y:S02]  /*7490*/  LOP3.LUT R0, R5, R0, R6, 0xfe, !PT ;  /* 0x0000000005007212 */ /* 0x000fe400078efe06 */
.L_x_21227:
[----:B------:R-:W-:Y:S05]  /*74a0*/  BSYNC B0 ;  /* 0x0000000000007941 */ /* 0x000fea0003800000 */
.L_x_21226:
[----:B------:R-:W0:Y:S02]  /*74b0*/  F2I.FTZ.TRUNC.NTZ R0, R0 ;  /* 0x0000000000007305 */ /* 0x000e24000021f100 */
[----:B0-----:R-:W-:Y:S01]  /*74c0*/  PRMT R18, R0, 0x7610, R18 ;  /* 0x0000761000127816 */ /* 0x001fe20000000012 */
[----:B------:R-:W-:Y:S05]  /*74d0*/  BRA `(.L_x_21170) ;  /* 0x0000029000007947 */ /* 0x000fea0003800000 */
.L_x_21219:
        /* <DEDUP_REMOVED lines=14> */
.L_x_21233:
[----:B------:R-:W-:Y:S05]  /*75c0*/  BSYNC B0 ;  /* 0x0000000000007941 */ /* 0x000fea0003800000 */
.L_x_21232:
[----:B------:R-:W0:Y:S02]  /*75d0*/  F2I.FTZ.TRUNC.NTZ R0, R0 ;  /* 0x0000000000007305 */ /* 0x000e24000021f100 */
[----:B0-----:R-:W-:Y:S01]  /*75e0*/  PRMT R18, R0, 0x7610, R18 ;  /* 0x0000761000127816 */ /* 0x001fe20000000012 */
[----:B------:R-:W-:Y:S05]  /*75f0*/  BRA `(.L_x_21170) ;  /* 0x0000017000007947 */ /* 0x000fea0003800000 */
.L_x_21207:
        /* <DEDUP_REMOVED lines=20> */
.L_x_21231:
[----:B------:R0:W5:Y:S01]  /*7740*/  LDG.E.U16 R18, [R4.64] ;  /* 0x0000002404127981 */ /* 0x000162000c1e1500 */
[----:B------:R-:W-:Y:S05]  /*7750*/  BRA `(.L_x_21170) ;  /* 0x0000001000007947 */ /* 0x000fea0003800000 */
.L_x_21230:
[----:B------:R0:W5:Y:S02]  /*7760*/  LDG.E.U16 R18, [R4.64] ;  /* 0x0000002404127981 */ /* 0x000164000c1e1500 */
.L_x_21170:
[----:B------:R-:W-:Y:S05]  /*7770*/  BSYNC B6 ;  /* 0x0000000000067941 */ /* 0x000fea0003800000 */
.L_x_21169:
[----:B------:R-:W0:Y:S01]  /*7780*/  S2R R23, SR_TID.X ;  /* 0x0000000000177919 */ /* 0x000e220000002100 */
[----:B------:R-:W4:Y:S01]  /*7790*/  LDC.U8 R17, c[0x0][0x190] ;  /* 0x00006400ff117b82 */ /* 0x000f220000000000 */
[----:B------:R-:W-:Y:S01]  /*77a0*/  BSSY B0, `(.L_x_21234) ;  /* 0x0000032000007945 */ /* 0x000fe20003800000 */
[C---:B0-----:R-:W-:Y:S02]  /*77b0*/  ISETP.GE.AND P2, PT, R23.reuse, R16, PT ;  /* 0x000000101700720c */ /* 0x041fe40003f46270 */
[C---:B------:R-:W-:Y:S02]  /*77c0*/  IADD3 R3, R23.reuse, 0x100, RZ ;  /* 0x0000010017037810 */ /* 0x040fe40007ffe0ff */
[C---:B------:R-:W-:Y:S02]  /*77d0*/  IADD3 R5, R23.reuse, 0x180, RZ ;  /* 0x0000018017057810 */ /* 0x040fe40007ffe0ff */
[----:B------:R-:W-:-:S02]  /*77e0*/  IADD3 R25, R23, 0x80, RZ ;  /* 0x0000008017197810 */ /* 0x000fc40007ffe0ff */
[-C--:B------:R-:W-:Y:S02]  /*77f0*/  ISETP.GE.AND P0, PT, R3, R16.reuse, PT ;  /* 0x000000100300720c */ /* 0x080fe40003f06270 */
[-C--:B------:R-:W-:Y:S02]  /*7800*/  ISETP.GE.AND P1, PT, R5, R16.reuse, PT ;  /* 0x000000100500720c */ /* 0x080fe40003f26270 */
[----:B------:R-:W-:Y:S01]  /*7810*/  ISETP.GE.AND P3, PT, R25, R16, PT ;  /* 0x000000101900720c */ /* 0x000fe20003f66270 */
[----:B------:R-:W-:Y:S07]  /*7820*/  @P2 BRA `(.L_x_21235) ;  /* 0x0000029000002947 */ /* 0x000fee0003800000 */
[C---:B--2-45:R-:W-:Y:S02]  /*7830*/  PRMT R0, R26.reuse, 0x9910, RZ ;  /* 0x000099101a007816 */ /* 0x074fe400000000ff */
[----:B------:R-:W-:Y:S02]  /*7840*/  PRMT R7, R29, 0x9910, RZ ;  /* 0x000099101d077816 */ /* 0x000fe400000000ff */
[----:B------:R-:W-:Y:S02]  /*7850*/  IABS R3, R0 ;  /* 0x0000000000037213 */ /* 0x000fe40000000000 */
[----:B------:R-:W-:-:S02]  /*7860*/  LOP3.LUT R26, R26, R29, RZ, 0x3c, !PT ;  /* 0x0000001d1a1a7212 */ /* 0x000fc400078e3cff */
[----:B------:R-:W0:Y:S08]  /*7870*/  I2F.RP R6, R3 ;  /* 0x0000000300067306 */ /* 0x000e300000209400 */
[----:B0-----:R-:W0:Y:S02]  /*7880*/  MUFU.RCP R6, R6 ;  /* 0x0000000600067308 */ /* 0x001e240000001000 */
[----:B0-----:R-:W-:-:S02]  /*7890*/  IADD3 R4, R6, 0xffffffe, RZ ;  /* 0x0ffffffe06047810 */ /* 0x001fc40007ffe0ff */
[----:B------:R-:W-:-:S04]  /*78a0*/  IABS R6, R7 ;  /* 0x0000000700067213 */ /* 0x000fc80000000000 */
[----:B------:R0:W2:Y:S02]  /*78b0*/  F2I.FTZ.U32.TRUNC.NTZ R5, R4 ;  /* 0x0000000400057305 */ /* 0x0000a4000021f000 */
[----:B0-----:R-:W-:Y:S02]  /*78c0*/  IMAD.MOV.U32 R4, RZ, RZ, RZ ;  /* 0x000000ffff047224 */ /* 0x001fe400078e00ff */
[----:B--2---:R-:W-:-:S04]  /*78d0*/  IMAD.MOV R8, RZ, RZ, -R5 ;  /* 0x000000ffff087224 */ /* 0x004fc800078e0a05 */
[----:B------:R-:W-:Y:S01]  /*78e0*/  IMAD R9, R8, R3, RZ ;  /* 0x0000000308097224 */ /* 0x000fe200078e02ff */
[----:B------:R-:W-:-:S03]  /*78f0*/  IABS R8, R0 ;  /* 0x0000000000087213 */ /* 0x000fc60000000000 */
[----:B------:R-:W-:-:S04]  /*7900*/  IMAD.HI.U32 R5, R5, R9, R4 ;  /* 0x0000000905057227 */ /* 0x000fc800078e0004 */
[----:B------:R-:W-:Y:S02]  /*7910*/  IMAD.MOV R4, RZ, RZ, -R8 ;  /* 0x000000ffff047224 */ /* 0x000fe400078e0a08 */
[----:B------:R-:W-:-:S04]  /*7920*/  IMAD.HI.U32 R5, R5, R6, RZ ;  /* 0x0000000605057227 */ /* 0x000fc800078e00ff */
[----:B------:R-:W-:Y:S01]  /*7930*/  IMAD R4, R5, R4, R6 ;  /* 0x0000000405047224 */ /* 0x000fe200078e0206 */
[----:B------:R-:W-:-:S04]  /*7940*/  LOP3.LUT R6, R7, R0, RZ, 0x3c, !PT ;  /* 0x0000000007067212 */ /* 0x000fc800078e3cff */
[----:B------:R-:W-:Y:S02]  /*7950*/  ISETP.GT.U32.AND P6, PT, R3, R4, PT ;  /* 0x000000040300720c */ /* 0x000fe40003fc4070 */
[----:B------:R-:W-:Y:S02]  /*7960*/  ISETP.GE.AND P4, PT, R6, RZ, PT ;  /* 0x000000ff0600720c */ /* 0x000fe40003f86270 */
[----:B------:R-:W-:-:S09]  /*7970*/  PRMT R6, R26, 0x9910, RZ ;  /* 0x000099101a067816 */ /* 0x000fd200000000ff */
[----:B------:R-:W-:Y:S01]  /*7980*/  @!P6 IMAD.IADD R4, R4, 0x1, -R3 ;  /* 0x000000010404e824 */ /* 0x000fe200078e0a03 */
[----:B------:R-:W-:Y:S02]  /*7990*/  @!P6 IADD3 R5, R5, 0x1, RZ ;  /* 0x000000010505e810 */ /* 0x000fe40007ffe0ff */
[----:B------:R-:W-:Y:S02]  /*79a0*/  ISETP.GT.AND P6, PT, R6, -0x1, PT ;  /* 0xffffffff0600780c */ /* 0x000fe40003fc4270 */
[----:B------:R-:W-:Y:S02]  /*79b0*/  ISETP.GE.U32.AND P5, PT, R4, R3, PT ;  /* 0x000000030400720c */ /* 0x000fe40003fa6070 */
[----:B------:R-:W-:-:S11]  /*79c0*/  LOP3.LUT R6, RZ, R0, RZ, 0x33, !PT ;  /* 0x00000000ff067212 */ /* 0x000fd600078e33ff */
[----:B------:R-:W-:Y:S02]  /*79d0*/  @P5 IADD3 R5, R5, 0x1, RZ ;  /* 0x0000000105055810 */ /* 0x000fe40007ffe0ff */
[----:B------:R-:W-:-:S03]  /*79e0*/  ISETP.NE.AND P5, PT, R0, RZ, PT ;  /* 0x000000ff0000720c */ /* 0x000fc60003fa5270 */
[----:B------:R-:W-:-:S05]  /*79f0*/  @!P4 IMAD.MOV R5, RZ, RZ, -R5 ;  /* 0x000000ffff05c224 */ /* 0x000fca00078e0a05 */
[----:B------:R-:W-:Y:S01]  /*7a00*/  SEL R0, R6, R5, !P5 ;  /* 0x0000000506007207 */ /* 0x000fe20006800000 */
[----:B------:R-:W-:Y:S05]  /*7a10*/  @P6 BRA `(.L_x_21235) ;  /* 0x000000a000006947 */ /* 0x000fea0003800000 */
[----:B------:R-:W-:Y:S02]  /*7a20*/  ISETP.GE.AND P6, PT, R7, RZ, PT ;  /* 0x000000ff0700720c */ /* 0x000fe40003fc6270 */
[----:B------:R-:W-:Y:S01]  /*7a30*/  ISETP.GT.U32.AND P4, PT, R3, R4, PT ;  /* 0x000000040300720c */ /* 0x000fe20003f84070 */
[----:B------:R-:W-:-:S05]  /*7a40*/  IMAD.IADD R3, R4, 0x1, -R3 ;  /* 0x0000000104037824 */ /* 0x000fca00078e0a03 */
[----:B------:R-:W-:-:S05]  /*7a50*/  SEL R3, R3, R4, !P4 ;  /* 0x0000000403037207 */ /* 0x000fca0006000000 */
[----:B------:R-:W-:-:S05]  /*7a60*/  @!P6 IMAD.MOV R3, RZ, RZ, -R3 ;  /* 0x000000ffff03e224 */ /* 0x000fca00078e0a03 */
[----:B------:R-:W-:-:S04]  /*7a70*/  SEL R3, R6, R3, !P5 ;  /* 0x0000000306037207 */ /* 0x000fc80006800000 */
[----:B------:R-:W-:Y:S02]  /*7a80*/  ISETP.NE.AND P4, PT, R3, RZ, PT ;  /* 0x000000ff0300720c */ /* 0x000fe40003f85270 */
[----:B------:R-:W-:-:S11]  /*7a90*/  IADD3 R3, R0, -0x1, RZ ;  /* 0xffffffff00037810 */ /* 0x000fd60007ffe0ff */
[----:B------:R-:W-:-:S04]  /*7aa0*/  @!P4 IMAD.MOV R3, RZ, RZ, R0 ;  /* 0x000000ffff03c224 */ /* 0x000fc800078e0200 */
[----:B------:R-:W-:Y:S02]  /*7ab0*/  IMAD.MOV.U32 R0, RZ, RZ, R3 ;  /* 0x000000ffff007224 */ /* 0x000fe400078e0003 */
.L_x_21235:
[----:B----4-:R-:W-:Y:S05]  /*7ac0*/  BSYNC B0 ;  /* 0x0000000000007941 */ /* 0x010fea0003800000 */
.L_x_21234:
[----:B------:R-:W-:Y:S01]  /*7ad0*/  BSSY B0, `(.L_x_21236) ;  /* 0x000002c000007945 */ /* 0x000fe20003800000 */
[----:B------:R-:W-:Y:S05]  /*7ae0*/  @P3 BRA `(.L_x_21237) ;  /* 0x000002a000003947 */ /* 0x000fea0003800000 */
[----:B---3-5:R-:W-:Y:S02]  /*7af0*/  PRMT R6, R22, 0x9910, RZ ;  /* 0x0000991016067816 */ /* 0x028fe400000000ff */
[----:B-1----:R-:W-:Y:S02]  /*7b00*/  PRMT R7, R28, 0x9910, RZ ;  /* 0x000099101c077816 */ /* 0x002fe400000000ff */
[-C--:B------:R-:W-:Y:S02]  /*7b10*/  IABS R3, R6.reuse ;  /* 0x0000000600037213 */ /* 0x080fe40000000000 */
[----:B------:R-:W-:Y:S02]  /*7b20*/  IABS R11, R7 ;  /* 0x00000007000b7213 */ /* 0x000fe40000000000 */
[----:B------:R-:W0:Y:S01]  /*7b30*/  I2F.RP R8, R3 ;  /* 0x0000000300087306 */ /* 0x000e220000209400 */
[----:B------:R-:W-:-:S02]  /*7b40*/  IABS R12, R6 ;  /* 0x00000006000c7213 */ /* 0x000fc40000000000 */
[----:B------:R-:W-:-:S05]  /*7b50*/  LOP3.LUT R22, R22, R28, RZ, 0x3c, !PT ;  /* 0x0000001c16167212 */ /* 0x000fca00078e3cff */
[----:B0-----:R-:W0:Y:S02]  /*7b60*/  MUFU.RCP R8, R8 ;  /* 0x0000000800087308 */ /* 0x001e240000001000 */
[----:B0-----:R-:W-:Y:S02]  /*7b70*/  IADD3 R4, R8, 0xffffffe, RZ ;  /* 0x0ffffffe08047810 */ /* 0x001fe40007ffe0ff */
[----:B------:R-:W-:-:S04]  /*7b80*/  LOP3.LUT R8, R7, R6, RZ, 0x3c, !PT ;  /* 0x0000000607087212 */ /* 0x000fc800078e3cff */
[----:B------:R0:W1:Y:S01]  /*7b90*/  F2I.FTZ.U32.TRUNC.NTZ R5, R4 ;  /* 0x0000000400057305 */ /* 0x000062000021f000 */
[----:B------:R-:W-:Y:S02]  /*7ba0*/  ISETP.GE.AND P4, PT, R8, RZ, PT ;  /* 0x000000ff0800720c */ /* 0x000fe40003f86270 */
[----:B------:R-:W-:Y:S01]  /*7bb0*/  PRMT R8, R22, 0x9910, RZ ;  /* 0x0000991016087816 */ /* 0x000fe200000000ff */
[----:B0-----:R-:W-:Y:S02]  /*7bc0*/  IMAD.MOV.U32 R4, RZ, RZ, RZ ;  /* 0x000000ffff047224 */ /* 0x001fe400078e00ff */
[----:B-1----:R-:W-:-:S04]  /*7bd0*/  IMAD.MOV R10, RZ, RZ, -R5 ;  /* 0x000000ffff0a7224 */ /* 0x002fc800078e0a05 */
[----:B------:R-:W-:Y:S02]  /*7be0*/  IMAD R9, R10, R3, RZ ;  /* 0x000000030a097224 */ /* 0x000fe400078e02ff */
[----:B------:R-:W-:Y:S02]  /*7bf0*/  IMAD.MOV.U32 R10, RZ, RZ, R11 ;  /* 0x000000ffff0a7224 */ /* 0x000fe400078e000b */
[----:B------:R-:W-:-:S04]  /*7c00*/  IMAD.HI.U32 R5, R5, R9, R4 ;  /* 0x0000000905057227 */ /* 0x000fc800078e0004 */
[----:B------:R-:W-:Y:S02]  /*7c10*/  IMAD.MOV R4, RZ, RZ, -R12 ;  /* 0x000000ffff047224 */ /* 0x000fe400078e0a0c */
[----:B------:R-:W-:-:S04]  /*7c20*/  IMAD.HI.U32 R5, R5, R10, RZ ;  /* 0x0000000a05057227 */ /* 0x000fc800078e00ff */
[----:B------:R-:W-:-:S05]  /*7c30*/  IMAD R4, R5, R4, R10 ;  /* 0x0000000405047224 */ /* 0x000fca00078e020a */
[----:B------:R-:W-:-:S13]  /*7c40*/  ISETP.GT.U32.AND P5, PT, R3, R4, PT ;  /* 0x000000040300720c */ /* 0x000fda0003fa4070 */
[----:B------:R-:W-:Y:S01]  /*7c50*/  @!P5 IMAD.IADD R4, R4, 0x1, -R3 ;  /* 0x000000010404d824 */ /* 0x000fe200078e0a03 */
[----:B------:R-:W-:Y:S02]  /*7c60*/  @!P5 IADD3 R5, R5, 0x1, RZ ;  /* 0x000000010505d810 */ /* 0x000fe40007ffe0ff */
[----:B------:R-:W-:Y:S02]  /*7c70*/  ISETP.GT.AND P5, PT, R8, -0x1, PT ;  /* 0xffffffff0800780c */ /* 0x000fe40003fa4270 */
[----:B------:R-:W-:-:S13]  /*7c80*/  ISETP.GE.U32.AND P3, PT, R4, R3, PT ;  /* 0x000000030400720c */ /* 0x000fda0003f66070 */
[----:B------:R-:W-:Y:S02]  /*7c90*/  @P3 IADD3 R5, R5, 0x1, RZ ;  /* 0x0000000105053810 */ /* 0x000fe40007ffe0ff */
[----:B------:R-:W-:Y:S02]  /*7ca0*/  ISETP.NE.AND P3, PT, R6, RZ, PT ;  /* 0x000000ff0600720c */ /* 0x000fe40003f65270 */
[----:B------:R-:W-:Y:S01]  /*7cb0*/  LOP3.LUT R6, RZ, R6, RZ, 0x33, !PT ;  /* 0x00000006ff067212 */ /* 0x000fe200078e33ff */
        /* <DEDUP_REMOVED lines=13> */
.L_x_21237:
[----:B------:R-:W-:Y:S05]  /*7d90*/  BSYNC B0 ;  /* 0x0000000000007941 */ /* 0x000fea0003800000 */
.L_x_21236:
[----:B------:R-:W-:Y:S01]  /*7da0*/  BSSY B0, `(.L_x_21238) ;  /* 0x000002c000007945 */ /* 0x000fe20003800000 */
[----:B------:R-:W-:Y:S05]  /*7db0*/  @P0 BRA `(.L_x_21239) ;  /* 0x000002a000000947 */ /* 0x000fea0003800000 */
[----:B-----5:R-:W-:Y:S02]  /*7dc0*/  PRMT R6, R24, 0x9910, RZ ;  /* 0x0000991018067816 */ /* 0x020fe400000000ff */
[----:B------:R-:W-:Y:S02]  /*7dd0*/  PRMT R7, R19, 0x9910, RZ ;  /* 0x0000991013077816 */ /* 0x000fe400000000ff */
        /* <DEDUP_REMOVED lines=8> */
[----:B------:R0:W4:Y:S01]  /*7e60*/  F2I.FTZ.U32.TRUNC.NTZ R5, R4 ;  /* 0x0000000400057305 */ /* 0x000122000021f000 */
[----:B------:R-:W-:Y:S02]  /*7e70*/  ISETP.GE.AND P4, PT, R8, RZ, PT ;  /* 0x000000ff0800720c */ /* 0x000fe40003f86270 */
[----:B------:R-:W-:Y:S01]  /*7e80*/  PRMT R8, R19, 0x9910, RZ ;  /* 0x0000991013087816 */ /* 0x000fe200000000ff */
[----:B0-----:R-:W-:Y:S02]  /*7e90*/  IMAD.MOV.U32 R4, RZ, RZ, RZ ;  /* 0x000000ffff047224 */ /* 0x001fe400078e00ff */
[----:B----4-:R-:W-:-:S04]  /*7ea0*/  IMAD.MOV R10, RZ, RZ, -R5 ;  /* 0x000000ffff0a7224 */ /* 0x010fc800078e0a05 */
        /* <DEDUP_REMOVED lines=27> */
.L_x_21239:
[----:B------:R-:W-:Y:S05]  /*8060*/  BSYNC B0 ;  /* 0x0000000000007941 */ /* 0x000fea0003800000 */
.L_x_21238:
        /* <DEDUP_REMOVED lines=44> */
.L_x_21241:
[----:B------:R-:W-:Y:S05]  /*8330*/  BSYNC B0 ;  /* 0x0000000000007941 */ /* 0x000fea0003800000 */
.L_x_21240:
[----:B------:R-:W-:Y:S01]  /*8340*/  BSSY B6, `(.L_x_21242) ;  /* 0x0000109000067945 */ /* 0x000fe20003800000 */
        /* <DEDUP_REMOVED lines=17> */
[----:B------:R-:W-:Y:S01]  /*8460*/  IMAD.MOV.U32 R23, RZ, RZ, R25 ;  /* 0x000000ffff177224 */ /* 0x000fe200078e0019 */
[----:B------:R-:W-:Y:S05]  /*8470*/  BRA `(.L_x_21243) ;  /* 0x00000f5000007947 */ /* 0x000fea0003800000 */
.L_x_21247:
[----:B------:R0:W-:Y:S01]  /*8480*/  STG.E.U8 [R8.64], R0 ;  /* 0x0000000008007986 */ /* 0x0001e2000c101124 */
[----:B------:R-:W-:Y:S01]  /*8490*/  IMAD.MOV.U32 R23, RZ, RZ, R25 ;  /* 0x000000ffff177224 */ /* 0x000fe200078e0019 */
[----:B------:R-:W-:Y:S05]  /*84a0*/  BRA `(.L_x_21243) ;  /* 0x00000f2000007947 */ /* 0x000fea0003800000 */
.L_x_21246:
[----:B------:R-:W-:-:S13]  /*84b0*/  ISETP.NE.AND P0, PT, R3, 0x2, PT ;  /* 0x000000020300780c */ /* 0x000fda0003f05270 */
[----:B------:R-:W-:Y:S05]  /*84c0*/  @!P0 BRA `(.L_x_21249) ;  /* 0x000000e000008947 */ /* 0x000fea0003800000 */
[----:B------:R-:W-:-:S13]  /*84d0*/  ISETP.NE.AND P0, PT, R3, 0x3, PT ;  /* 0x000000030300780c */ /* 0x000fda0003f05270 */
[----:B------:R-:W-:Y:S05]  /*84e0*/  @!P0 BRA `(.L_x_21250) ;  /* 0x0000008000008947 */ /* 0x000fea0003800000 */
[----:B------:R-:W-:-:S13]  /*84f0*/  ISETP.NE.AND P0, PT, R3, 0x4, PT ;  /* 0x000000040300780c */ /* 0x000fda0003f05270 */
[----:B------:R-:W-:Y:S05]  /*8500*/  @P0 BRA `(.L_x_21248) ;  /* 0x00000ce000000947 */ /* 0x000fea0003800000 */
[----:B------:R-:W-:Y:S01]  /*8510*/  PRMT R0, R0, 0x9910, RZ ;  /* 0x0000991000007816 */ /* 0x000fe200000000ff */
[----:B------:R-:W-:-:S04]  /*8520*/  IMAD.MOV.U32 R23, RZ, RZ, R25 ;  /* 0x000000ffff177224 */ /* 0x000fc800078e0019 */
[----:B------:R-:W-:-:S05]  /*8530*/  IMAD.MOV.U32 R4, RZ, RZ, R0 ;  /* 0x000000ffff047224 */ /* 0x000fca00078e0000 */
[----:B------:R-:W-:-:S05]  /*8540*/  SHF.R.S32.HI R5, RZ, 0x1f, R4 ;  /* 0x0000001fff057819 */ /* 0x000fca0000011404 */
[----:B------:R0:W-:Y:S01]  /*8550*/  STG.E.64 [R8.64], R4 ;  /* 0x0000000408007986 */ /* 0x0001e2000c101b24 */
[----:B------:R-:W-:Y:S05]  /*8560*/  BRA `(.L_x_21243) ;  /* 0x00000e6000007947 */ /* 0x000fea0003800000 */
.L_x_21250:
[----:B------:R-:W-:Y:S01]  /*8570*/  PRMT R3, R0, 0x9910, RZ ;  /* 0x0000991000037816 */ /* 0x000fe200000000ff */
[----:B------:R-:W-:-:S04]  /*8580*/  IMAD.MOV.U32 R23, RZ, RZ, R25 ;  /* 0x000000ffff177224 */ /* 0x000fc800078e0019 */
[----:B------:R0:W-:Y:S01]  /*8590*/  STG.E [R8.64], R3 ;  /* 0x0000000308007986 */ /* 0x0001e2000c101924 */
[----:B------:R-:W-:Y:S05]  /*85a0*/  BRA `(.L_x_21243) ;  /* 0x00000e2000007947 */ /* 0x000fea0003800000 */
.L_x_21249:
[----:B------:R0:W-:Y:S01]  /*85b0*/  STG.E.U16 [R8.64], R0 ;  /* 0x0000000008007986 */ /* 0x0001e2000c101524 */
[----:B------:R-:W-:Y:S01]  /*85c0*/  IMAD.MOV.U32 R23, RZ, RZ, R25 ;  /* 0x000000ffff177224 */ /* 0x000fe200078e0019 */
[----:B------:R-:W-:Y:S05]  /*85d0*/  BRA `(.L_x_21243) ;  /* 0x00000df000007947 */ /* 0x000fea0003800000 */
.L_x_21245:
[----:B------:R-:W-:-:S13]  /*85e0*/  ISETP.GT.AND P0, PT, R3, 0x6, PT ;  /* 0x000000060300780c */ /* 0x000fda0003f04270 */
[----:B------:R-:W-:Y:S05]  /*85f0*/  @P0 BRA `(.L_x_21251) ;  /* 0x000000d000000947 */ /* 0x000fea0003800000 */
[----:B------:R-:W-:-:S13]  /*8600*/  ISETP.NE.AND P0, PT, R3, 0x5, PT ;  /* 0x000000050300780c */ /* 0x000fda0003f05270 */
[----:B------:R-:W-:Y:S05]  /*8610*/  @!P0 BRA `(.L_x_21252) ;  /* 0x0000006000008947 */ /* 0x000fea0003800000 */
[----:B------:R-:W-:-:S13]  /*8620*/  ISETP.NE.AND P0, PT, R3, 0x6, PT ;  /* 0x000000060300780c */ /* 0x000fda0003f05270 */
[----:B------:R-:W-:Y:S05]  /*8630*/  @P0 BRA `(.L_x_21248) ;  /* 0x00000bb000000947 */ /* 0x000fea0003800000 */
[----:B------:R-:W0:Y:S01]  /*8640*/  I2F.S16 R3, R0 ;  /* 0x0000000000037306 */ /* 0x000e220000101400 */
[----:B------:R-:W-:Y:S01]  /*8650*/  IMAD.MOV.U32 R23, RZ, RZ, R25 ;  /* 0x000000ffff177224 */ /* 0x000fe200078e0019 */
[----:B0-----:R0:W-:Y:S01]  /*8660*/  STG.E [R8.64], R3 ;  /* 0x0000000308007986 */ /* 0x0011e2000c101924 */
[----:B------:R-:W-:Y:S05]  /*8670*/  BRA `(.L_x_21243) ;  /* 0x00000d5000007947 */ /* 0x000fea0003800000 */
.L_x_21252:
[----:B------:R-:W0:Y:S01]  /*8680*/  I2F.S16 R3, R0 ;  /* 0x0000000000037306 */ /* 0x000e220000101400 */
[----:B------:R-:W-:Y:S01]  /*8690*/  IMAD.MOV.U32 R23, RZ, RZ, R25 ;  /* 0x000000ffff177224 */ /* 0x000fe200078e0019 */
[----:B0-----:R-:W-:-:S05]  /*86a0*/  F2FP.PACK_AB R3, RZ, R3 ;  /* 0x00000003ff03723e */ /* 0x001fca00000000ff */
[----:B------:R0:W-:Y:S01]  /*86b0*/  STG.E.U16 [R8.64], R3 ;  /* 0x0000000308007986 */ /* 0x0001e2000c101524 */
[----:B------:R-:W-:Y:S05]  /*86c0*/  BRA `(.L_x_21243) ;  /* 0x00000d0000007947 */ /* 0x000fea0003800000 */
.L_x_21251:
[----:B------:R-:W-:-:S13]  /*86d0*/  ISETP.NE.AND P0, PT, R3, 0x7, PT ;  /* 0x000000070300780c */ /* 0x000fda0003f05270 */
[----:B------:R-:W-:Y:S05]  /*86e0*/  @!P0 BRA `(.L_x_21253) ;  /* 0x000000f000008947 */ /* 0x000fea0003800000 */
[----:B------:R-:W-:-:S13]  /*86f0*/  ISETP.NE.AND P0, PT, R3, 0x8, PT ;  /* 0x000000080300780c */ /* 0x000fda0003f05270 */
[----:B------:R-:W-:Y:S05]  /*8700*/  @!P0 BRA `(.L_x_21254) ;  /* 0x0000007000008947 */ /* 0x000fea0003800000 */
[----:B------:R-:W-:-:S13]  /*8710*/  ISETP.NE.AND P0, PT, R3, 0x9, PT ;  /* 0x000000090300780c */ /* 0x000fda0003f05270 */
[----:B------:R-:W-:Y:S05]  /*8720*/  @P0 BRA `(.L_x_21248) ;  /* 0x00000ac000000947 */ /* 0x000fea0003800000 */
[----:B------:R-:W0:Y:S01]  /*8730*/  I2F.S16 R4, R0 ;  /* 0x0000000000047306 */ /* 0x000e220000101400 */
[----:B------:R-:W-:Y:S02]  /*8740*/  IMAD.MOV.U32 R5, RZ, RZ, RZ ;  /* 0x000000ffff057224 */ /* 0x000fe400078e00ff */
[----:B------:R-:W-:-:S03]  /*8750*/  IMAD.MOV.U32 R23, RZ, RZ, R25 ;  /* 0x000000ffff177224 */ /* 0x000fc600078e0019 */
[----:B0-----:R0:W-:Y:S01]  /*8760*/  STG.E.64 [R8.64], R4 ;  /* 0x0000000408007986 */ /* 0x0011e2000c101b24 */
[----:B------:R-:W-:Y:S05]  /*8770*/  BRA `(.L_x_21243) ;  /* 0x00000c5000007947 */ /* 0x000fea0003800000 */
.L_x_21254:
[----:B------:R-:W0:Y:S01]  /*8780*/  I2F.S16 R0, R0 ;  /* 0x0000000000007306 */ /* 0x000e220000101400 */
[----:B------:R-:W-:Y:S01]  /*8790*/  IMAD.MOV.U32 R23, RZ, RZ, R25 ;  /* 0x000000ffff177224 */ /* 0x000fe200078e0019 */
[----:B0-----:R-:W-:-:S04]  /*87a0*/  F2FP.PACK_AB R3, RZ, R0 ;  /* 0x00000000ff03723e */ /* 0x001fc800000000ff */
[----:B------:R-:W-:-:S05]  /*87b0*/  PRMT R3, R3, 0x5410, RZ ;  /* 0x0000541003037816 */ /* 0x000fca00000000ff */
[----:B------:R0:W-:Y:S01]  /*87c0*/  STG.E [R8.64], R3 ;  /* 0x0000000308007986 */ /* 0x0001e2000c101924 */
[----:B------:R-:W-:Y:S05]  /*87d0*/  BRA `(.L_x_21243) ;  /* 0x00000bf000007947 */ /* 0x000fea0003800000 */
.L_x_21253:
[----:B------:R-:W0:Y:S01]  /*87e0*/  I2F.F64.S16 R4, R0 ;  /* 0x0000000000047312 */ /* 0x000e220000101c00 */
[----:B------:R-:W-:Y:S01]  /*87f0*/  IMAD.MOV.U32 R23, RZ, RZ, R25 ;  /* 0x000000ffff177224 */ /* 0x000fe200078e0019 */
[----:B0-----:R0:W-:Y:S01]  /*8800*/  STG.E.64 [R8.64], R4 ;  /* 0x0000000408007986 */ /* 0x0011e2000c101b24 */
[----:B------:R-:W-:Y:S05]  /*8810*/  BRA `(.L_x_21243) ;  /* 0x00000bb000007947 */ /* 0x000fea0003800000 */
.L_x_21244:
        /* <DEDUP_REMOVED lines=8> */
[----:B------:R-:W-:Y:S01]  /*88a0*/  PRMT R0, R0, 0x9910, RZ ;  /* 0x0000991000007816 */ /* 0x000fe200000000ff */
[----:B------:R-:W-:-:S03]  /*88b0*/  IMAD.MOV.U32 R23, RZ, RZ, R25 ;  /* 0x000000ffff177224 */ /* 0x000fc600078e0019 */
[----:B------:R-:W-:-:S04]  /*88c0*/  ISETP.NE.AND P0, PT, R0, RZ, PT ;  /* 0x000000ff0000720c */ /* 0x000fc80003f05270 */
[----:B------:R-:W-:-:S05]  /*88d0*/  SEL R3, RZ, 0x1, !P0 ;  /* 0x00000001ff037807 */ /* 0x000fca0004000000 */
[----:B------:R0:W-:Y:S01]  /*88e0*/  STG.E.U8 [R8.64], R3 ;  /* 0x0000000308007986 */ /* 0x0001e2000c101124 */
[----:B------:R-:W-:Y:S05]  /*88f0*/  BRA `(.L_x_21243) ;  /* 0x00000ad000007947 */ /* 0x000fea0003800000 */
.L_x_21257:
[----:B------:R-:W0:Y:S01]  /*8900*/  I2F.F64.S16 R4, R0 ;  /* 0x0000000000047312 */ /* 0x000e220000101c00 */
[----:B------:R-:W-:Y:S01]  /*8910*/  CS2R R6, SRZ ;  /* 0x0000000000067805 */ /* 0x000fe2000001ff00 */
[----:B------:R-:W-:-:S04]  /*8920*/  IMAD.MOV.U32 R23, RZ, RZ, R25 ;  /* 0x000000ffff177224 */ /* 0x000fc800078e0019 */
[----:B0-----:R0:W-:Y:S01]  /*8930*/  STG.E.128 [R8.64], R4 ;  /* 0x0000000408007986 */ /* 0x0011e2000c101d24 */
[----:B------:R-:W-:Y:S05]  /*8940*/  BRA `(.L_x_21243) ;  /* 0x00000a8000007947 */ /* 0x000fea0003800000 */
.L_x_21256:
        /* <DEDUP_REMOVED lines=21> */
.L_x_21261:
[----:B------:R-:W-:Y:S05]  /*8aa0*/  BSYNC B0 ;  /* 0x0000000000007941 */ /* 0x000fea0003800000 */
.L_x_21260:
[----:B------:R-:W-:Y:S01]  /*8ab0*/  LOP3.LUT R3, R3, R4, RZ, 0xfc, !PT ;  /* 0x0000000403037212 */ /* 0x000fe200078efcff */
[----:B------:R-:W-:-:S04]  /*8ac0*/  IMAD.MOV.U32 R23, RZ, RZ, R25 ;  /* 0x000000ffff177224 */ /* 0x000fc800078e0019 */
[----:B------:R0:W-:Y:S01]  /*8ad0*/  STG.E.U8 [R8.64], R3 ;  /* 0x0000000308007986 */ /* 0x0001e2000c101124 */
[----:B------:R-:W-:Y:S05]  /*8ae0*/  BRA `(.L_x_21243) ;  /* 0x000008e000007947 */ /* 0x000fea0003800000 */
.L_x_21259:
        /* <DEDUP_REMOVED lines=13> */
.L_x_21263:
[----:B------:R-:W-:Y:S01]  /*8bc0*/  IMAD.MOV.U32 R0, RZ, RZ, 0x7f ;  /* 0x0000007fff007424 */ /* 0x000fe200078e00ff */
[----:B------:R-:W-:-:S04]  /*8bd0*/  ISETP.GT.U32.AND P0, PT, R3, 0x7f800000, PT ;  /* 0x7f8000000300780c */ /* 0x000fc80003f04070 */
[----:B------:R-:W-:-:S04]  /*8be0*/  SEL R0, R0, 0x7c, P0 ;  /* 0x0000007c00007807 */ /* 0x000fc80000000000 */
.L_x_21264:
[----:B------:R-:W-:Y:S05]  /*8bf0*/  BSYNC B0 ;  /* 0x0000000000007941 */ /* 0x000fea0003800000 */
.L_x_21262:
[----:B------:R-:W-:Y:S01]  /*8c00*/  LOP3.LUT R3, R5, 0x80000000, RZ, 0xc0, !PT ;  /* 0x8000000005037812 */ /* 0x000fe200078ec0ff */
[----:B------:R-:W-:-:S03]  /*8c10*/  IMAD.MOV.U32 R23, RZ, RZ, R25 ;  /* 0x000000ffff177224 */ /* 0x000fc600078e0019 */
[----:B------:R-:W-:-:S04]  /*8c20*/  SHF.R.U32.HI R3, RZ, 0x18, R3 ;  /* 0x00000018ff037819 */ /* 0x000fc80000011603 */
[----:B------:R-:W-:-:S05]  /*8c30*/  LOP3.LUT R3, R0, R3, RZ, 0xfc, !PT ;  /* 0x0000000300037212 */ /* 0x000fca00078efcff */
[----:B------:R0:W-:Y:S01]  /*8c40*/  STG.E.U8 [R8.64], R3 ;  /* 0x0000000308007986 */ /* 0x0001e2000c101124 */
[----:B------:R-:W-:Y:S05]  /*8c50*/  BRA `(.L_x_21243) ;  /* 0x0000077000007947 */ /* 0x000fea0003800000 */
.L_x_21258:
[----:B------:R-:W0:Y:S01]  /*8c60*/  I2F.S16 R3, R0 ;  /* 0x0000000000037306 */ /* 0x000e220000101400 */
[----:B------:R-:W-:Y:S01]  /*8c70*/  IMAD.MOV.U32 R23, RZ, RZ, R25 ;  /* 0x000000ffff177224 */ /* 0x000fe200078e0019 */
[----:B0-----:R-:W-:-:S05]  /*8c80*/  F2FP.BF16.PACK_AB R3, RZ, R3 ;  /* 0x00000003ff03723e */ /* 0x001fca00000010ff */
[----:B------:R0:W-:Y:S01]  /*8c90*/  STG.E.U16 [R8.64], R3 ;  /* 0x0000000308007986 */ /* 0x0001e2000c101524 */
[----:B------:R-:W-:Y:S05]  /*8ca0*/  BRA `(.L_x_21243) ;  /* 0x0000072000007947 */ /* 0x000fea0003800000 */
.L_x_21255:
        /* <DEDUP_REMOVED lines=9> */
[----:B------:R-:W-:Y:S01]  /*8d40*/  IMAD.MOV.U32 R23, RZ, RZ, R25 ;  /* 0x000000ffff177224 */ /* 0x000fe200078e0019 */
[----:B------:R-:W-:Y:S05]  /*8d50*/  BRA `(.L_x_21243) ;  /* 0x0000067000007947 */ /* 0x000fea0003800000 */
.L_x_21267:
        /* <DEDUP_REMOVED lines=17> */
.L_x_21270:
[----:B------:R-:W-:-:S04]  /*8e70*/  LOP3.LUT R3, R5, 0x80000000, RZ, 0xc0, !PT ;  /* 0x8000000005037812 */ /* 0x000fc800078ec0ff */
[----:B------:R-:W-:-:S04]  /*8e80*/  SHF.R.U32.HI R3, RZ, 0x18, R3 ;  /* 0x00000018ff037819 */ /* 0x000fc80000011603 */
[----:B------:R-:W-:-:S04]  /*8e90*/  LOP3.LUT R0, R0, R3, RZ, 0xfc, !PT ;  /* 0x0000000300007212 */ /* 0x000fc800078efcff */
[----:B------:R-:W-:Y:S02]  /*8ea0*/  PRMT R4, R0, 0x7610, R4 ;  /* 0x0000761000047816 */ /* 0x000fe40000000004 */
.L_x_21269:
[----:B------:R-:W-:Y:S05]  /*8eb0*/  BSYNC B0 ;  /* 0x0000000000007941 */ /* 0x000fea0003800000 */
.L_x_21268:
[----:B------:R0:W-:Y:S01]  /*8ec0*/  STG.E.U8 [R8.64], R4 ;  /* 0x0000000408007986 */ /* 0x0001e2000c101124 */
[----:B------:R-:W-:Y:S01]  /*8ed0*/  IMAD.MOV.U32 R23, RZ, RZ, R25 ;  /* 0x000000ffff177224 */ /* 0x000fe200078e0019 */
[----:B------:R-:W-:Y:S05]  /*8ee0*/  BRA `(.L_x_21243) ;  /* 0x000004e000007947 */ /* 0x000fea0003800000 */
.L_x_21266:
        /* <DEDUP_REMOVED lines=17> */
.L_x_21273:
[----:B------:R-:W-:-:S04]  /*9000*/  LOP3.LUT R3, R5, 0x80000000, RZ, 0xc0, !PT ;  /* 0x8000000005037812 */ /* 0x000fc800078ec0ff */
[----:B------:R-:W-:-:S04]  /*9010*/  SHF.R.U32.HI R3, RZ, 0x18, R3 ;  /* 0x00000018ff037819 */ /* 0x000fc80000011603 */
[----:B------:R-:W-:-:S04]  /*9020*/  LOP3.LUT R0, R0, R3, RZ, 0xfc, !PT ;  /* 0x0000000300007212 */ /* 0x000fc800078efcff */
[----:B------:R-:W-:Y:S02]  /*9030*/  PRMT R4, R0, 0x7610, R4 ;  /* 0x0000761000047816 */ /* 0x000fe40000000004 */
.L_x_21272:
[----:B------:R-:W-:Y:S05]  /*9040*/  BSYNC B0 ;  /* 0x0000000000007941 */ /* 0x000fea0003800000 */
.L_x_21271:
[----:B------:R0:W-:Y:S01]  /*9050*/  STG.E.U8 [R8.64], R4 ;  /* 0x0000000408007986 */ /* 0x0001e2000c101124 */
[----:B------:R-:W-:Y:S01]  /*9060*/  IMAD.MOV.U32 R23, RZ, RZ, R25 ;  /* 0x000000ffff177224 */ /* 0x000fe200078e0019 */
[----:B------:R-:W-:Y:S05]  /*9070*/  BRA `(.L_x_21243) ;  /* 0x0000035000007947 */ /* 0x000fea0003800000 */
.L_x_21265:
[----:B------:R-:W-:-:S13]  /*9080*/  ISETP.NE.AND P0, PT, R3, 0x1c, PT ;  /* 0x0000001c0300780c */ /* 0x000fda0003f05270 */
[----:B------:R-:W-:Y:S05]  /*9090*/  @!P0 BRA `(.L_x_21274) ;  /* 0x0000030000008947 */ /* 0x000fea0003800000 */
[----:B------:R-:W-:-:S13]  /*90a0*/  ISETP.NE.AND P0, PT, R3, 0x1d, PT ;  /* 0x0000001d0300780c */ /* 0x000fda0003f05270 */
[----:B------:R-:W-:Y:S05]  /*90b0*/  @!P0 BRA `(.L_x_21275) ;  /* 0x0000028000008947 */ /* 0x000fea0003800000 */
[----:B------:R-:W-:-:S13]  /*90c0*/  ISETP.NE.AND P0, PT, R3, 0x2c, PT ;  /* 0x0000002c0300780c */ /* 0x000fda0003f05270 */
[----:B------:R-:W-:Y:S05]  /*90d0*/  @P0 BRA `(.L_x_21248) ;  /* 0x0000011000000947 */ /* 0x000fea0003800000 */
[----:B------:R-:W0:Y:S01]  /*90e0*/  I2F.S16 R0, R0 ;  /* 0x0000000000007306 */ /* 0x000e220000101400 */
[----:B------:R-:W-:Y:S01]  /*90f0*/  PLOP3.LUT P0, PT, PT, PT, PT, 0x80, 0x0 ;  /* 0x000000000000781c */ /* 0x000fe20003f0f070 */
[----:B------:R-:W-:Y:S01]  /*9100*/  IMAD.MOV.U32 R23, RZ, RZ, R25 ;  /* 0x000000ffff177224 */ /* 0x000fe200078e0019 */
        /* <DEDUP_REMOVED lines=9> */
[----:B------:R-:W-:-:S13]  /*91a0*/  @P2 PLOP3.LUT P0, PT, P1, PT, PT, 0x80, 0x0 ;  /* 0x000000000000281c */ /* 0x000fda0000f0f070 */
[----:B------:R-:W-:-:S04]  /*91b0*/  @!P0 IMAD.MOV R0, RZ, RZ, R4 ;  /* 0x000000ffff008224 */ /* 0x000fc800078e0204 */
[----:B------:R-:W-:-:S05]  /*91c0*/  @P2 IMAD.MOV.U32 R3, RZ, RZ, R0 ;  /* 0x000000ffff032224 */ /* 0x000fca00078e0000 */
[----:B------:R0:W-:Y:S01]  /*91d0*/  STG.E.U8 [R8.64], R3 ;  /* 0x0000000308007986 */ /* 0x0001e2000c101124 */
[----:B------:R-:W-:Y:S05]  /*91e0*/  BRA `(.L_x_21243) ;  /* 0x000001e000007947 */ /* 0x000fea0003800000 */
.L_x_21248:
        /* <DEDUP_REMOVED lines=19> */
[----:B------:R-:W-:Y:S01]  /*9320*/  IMAD.MOV.U32 R23, RZ, RZ, R25 ;  /* 0x000000ffff177224 */ /* 0x000fe200078e0019 */
[----:B------:R-:W-:Y:S05]  /*9330*/  BRA `(.L_x_21243) ;  /* 0x0000009000007947 */ /* 0x000fea0003800000 */
.L_x_21275:
[----:B------:R-:W-:Y:S01]  /*9340*/  PRMT R0, R0, 0x9910, RZ ;  /* 0x0000991000007816 */ /* 0x000fe200000000ff */
[----:B------:R-:W-:-:S04]  /*9350*/  IMAD.MOV.U32 R23, RZ, RZ, R25 ;  /* 0x000000ffff177224 */ /* 0x000fc800078e0019 */
[----:B------:R-:W-:-:S05]  /*9360*/  IMAD.MOV.U32 R4, RZ, RZ, R0 ;  /* 0x000000ffff047224 */ /* 0x000fca00078e0000 */
[----:B------:R-:W-:-:S05]  /*9370*/  SHF.R.S32.HI R5, RZ, 0x1f, R4 ;  /* 0x0000001fff057819 */ /* 0x000fca0000011404 */
[----:B------:R0:W-:Y:S01]  /*9380*/  STG.E.64 [R8.64], R4 ;  /* 0x0000000408007986 */ /* 0x0001e2000c101b24 */
[----:B------:R-:W-:Y:S05]  /*9390*/  BRA `(.L_x_21243) ;  /* 0x0000003000007947 */ /* 0x000fea0003800000 */
.L_x_21274:
[----:B------:R-:W-:Y:S01]  /*93a0*/  PRMT R3, R0, 0x9910, RZ ;  /* 0x0000991000037816 */ /* 0x000fe200000000ff */
[----:B------:R-:W-:-:S04]  /*93b0*/  IMAD.MOV.U32 R23, RZ, RZ, R25 ;  /* 0x000000ffff177224 */ /* 0x000fc800078e0019 */
[----:B------:R0:W-:Y:S03]  /*93c0*/  STG.E [R8.64], R3 ;  /* 0x0000000308007986 */ /* 0x0001e6000c101924 */
.L_x_21243:
[----:B------:R-:W-:Y:S05]  /*93d0*/  BSYNC B6 ;  /* 0x0000000000067941 */ /* 0x000fea0003800000 */
.L_x_21242:
        /* <DEDUP_REMOVED lines=19> */
[----:B---3-5:R0:W-:Y:S01]  /*9510*/  STG.E.U8 [R8.64], R22 ;  /* 0x0000001608007986 */ /* 0x0281e2000c101124 */
[----:B------:R-:W-:Y:S05]  /*9520*/  BRA `(.L_x_21283) ;  /* 0x00000de000007947 */ /* 0x000fea0003800000 */
.L_x_21281:
[----:B---3-5:R0:W-:Y:S01]  /*9530*/  STG.E.U8 [R8.64], R22 ;  /* 0x0000001608007986 */ /* 0x0281e2000c101124 */
[----:B------:R-:W-:Y:S05]  /*9540*/  BRA `(.L_x_21283) ;  /* 0x00000dc000007947 */ /* 0x000fea0003800000 */
.L_x_21280:
[----:B------:R-:W-:-:S13]  /*9550*/  ISETP.NE.AND P0, PT, R0, 0x2, PT ;  /* 0x000000020000780c */ /* 0x000fda0003f05270 */
[----:B------:R-:W-:Y:S05]  /*9560*/  @!P0 BRA `(.L_x_21284) ;  /* 0x000000b000008947 */ /* 0x000fea0003800000 */
[----:B------:R-:W-:-:S13]  /*9570*/  ISETP.NE.AND P0, PT, R0, 0x3, PT ;  /* 0x000000030000780c */ /* 0x000fda0003f05270 */
[----:B------:R-:W-:Y:S05]  /*9580*/  @!P0 BRA `(.L_x_21285) ;  /* 0x0000006000008947 */ /* 0x000fea0003800000 */
[----:B------:R-:W-:-:S13]  /*9590*/  ISETP.NE.AND P0, PT, R0, 0x4, PT ;  /* 0x000000040000780c */ /* 0x000fda0003f05270 */
[----:B------:R-:W-:Y:S05]  /*95a0*/  @P0 BRA `(.L_x_21282) ;  /* 0x00000bc000000947 */ /* 0x000fea0003800000 */
[----:B---3-5:R-:W-:-:S04]  /*95b0*/  PRMT R4, R22, 0x9910, RZ ;  /* 0x0000991016047816 */ /* 0x028fc800000000ff */
[----:B------:R-:W-:-:S05]  /*95c0*/  SHF.R.S32.HI R5, RZ, 0x1f, R4 ;  /* 0x0000001fff057819 */ /* 0x000fca0000011404 */
[----:B------:R0:W-:Y:S01]  /*95d0*/  STG.E.64 [R8.64], R4 ;  /* 0x0000000408007986 */ /* 0x0001e2000c101b24 */
[----:B------:R-:W-:Y:S05]  /*95e0*/  BRA `(.L_x_21283) ;  /* 0x00000d2000007947 */ /* 0x000fea0003800000 */
.L_x_21285:
[----:B---3-5:R-:W-:-:S05]  /*95f0*/  PRMT R3, R22, 0x9910, RZ ;  /* 0x0000991016037816 */ /* 0x028fca00000000ff */
[----:B------:R0:W-:Y:S01]  /*9600*/  STG.E [R8.64], R3 ;  /* 0x0000000308007986 */ /* 0x0001e2000c101924 */
[----:B------:R-:W-:Y:S05]  /*9610*/  BRA `(.L_x_21283) ;  /* 0x00000cf000007947 */ /* 0x000fea0003800000 */
.L_x_21284:
[----:B---3-5:R0:W-:Y:S01]  /*9620*/  STG.E.U16 [R8.64], R22 ;  /* 0x0000001608007986 */ /* 0x0281e2000c101524 */
[----:B------:R-:W-:Y:S05]  /*9630*/  BRA `(.L_x_21283) ;  /* 0x00000cd000007947 */ /* 0x000fea0003800000 */
.L_x_21279:
[----:B------:R-:W-:-:S13]  /*9640*/  ISETP.GT.AND P0, PT, R0, 0x6, PT ;  /* 0x000000060000780c */ /* 0x000fda0003f04270 */
[----:B------:R-:W-:Y:S05]  /*9650*/  @P0 BRA `(.L_x_21286) ;  /* 0x000000b000000947 */ /* 0x000fea0003800000 */
[----:B------:R-:W-:-:S13]  /*9660*/  ISETP.NE.AND P0, PT, R0, 0x5, PT ;  /* 0x000000050000780c */ /* 0x000fda0003f05270 */
[----:B------:R-:W-:Y:S05]  /*9670*/  @!P0 BRA `(.L_x_21287) ;  /* 0x0000005000008947 */ /* 0x000fea0003800000 */
[----:B------:R-:W-:-:S13]  /*9680*/  ISETP.NE.AND P0, PT, R0, 0x6, PT ;  /* 0x000000060000780c */ /* 0x000fda0003f05270 */
[----:B------:R-:W-:Y:S05]  /*9690*/  @P0 BRA `(.L_x_21282) ;  /* 0x00000ad000000947 */ /* 0x000fea0003800000 */
[----:B---3-5:R-:W0:Y:S02]  /*96a0*/  I2F.S16 R3, R22 ;  /* 0x0000001600037306 */ /* 0x028e240000101400 */
[----:B0-----:R0:W-:Y:S01]  /*96b0*/  STG.E [R8.64], R3 ;  /* 0x0000000308007986 */ /* 0x0011e2000c101924 */
[----:B------:R-:W-:Y:S05]  /*96c0*/  BRA `(.L_x_21283) ;  /* 0x00000c4000007947 */ /* 0x000fea0003800000 */
.L_x_21287:
[----:B---3-5:R-:W0:Y:S02]  /*96d0*/  I2F.S16 R0, R22 ;  /* 0x0000001600007306 */ /* 0x028e240000101400 */
[----:B0-----:R-:W-:-:S05]  /*96e0*/  F2FP.PACK_AB R0, RZ, R0 ;  /* 0x00000000ff00723e */ /* 0x001fca00000000ff */
[----:B------:R0:W-:Y:S01]  /*96f0*/  STG.E.U16 [R8.64], R0 ;  /* 0x0000000008007986 */ /* 0x0001e2000c101524 */
[----:B------:R-:W-:Y:S05]  /*9700*/  BRA `(.L_x_21283) ;  /* 0x00000c0000007947 */ /* 0x000fea0003800000 */
.L_x_21286:
[----:B------:R-:W-:-:S13]  /*9710*/  ISETP.NE.AND P0, PT, R0, 0x7, PT ;  /* 0x000000070000780c */ /* 0x000fda0003f05270 */
[----:B------:R-:W-:Y:S05]  /*9720*/  @!P0 BRA `(.L_x_21288) ;  /* 0x000000d000008947 */ /* 0x000fea0003800000 */
[----:B------:R-:W-:-:S13]  /*9730*/  ISETP.NE.AND P0, PT, R0, 0x8, PT ;  /* 0x000000080000780c */ /* 0x000fda0003f05270 */
[----:B------:R-:W-:Y:S05]  /*9740*/  @!P0 BRA `(.L_x_21289) ;  /* 0x0000006000008947 */ /* 0x000fea0003800000 */
[----:B------:R-:W-:-:S13]  /*9750*/  ISETP.NE.AND P0, PT, R0, 0x9, PT ;  /* 0x000000090000780c */ /* 0x000fda0003f05270 */
[----:B------:R-:W-:Y:S05]  /*9760*/  @P0 BRA `(.L_x_21282) ;  /* 0x00000a0000000947 */ /* 0x000fea0003800000 */
[----:B---3-5:R-:W0:Y:S01]  /*9770*/  I2F.S16 R4, R22 ;  /* 0x0000001600047306 */ /* 0x028e220000101400 */
[----:B------:R-:W-:-:S05]  /*9780*/  IMAD.MOV.U32 R5, RZ, RZ, RZ ;  /* 0x000000ffff057224 */ /* 0x000fca00078e00ff */
[----:B0-----:R0:W-:Y:S01]  /*9790*/  STG.E.64 [R8.64], R4 ;  /* 0x0000000408007986 */ /* 0x0011e2000c101b24 */
[----:B------:R-:W-:Y:S05]  /*97a0*/  BRA `(.L_x_21283) ;  /* 0x00000b6000007947 */ /* 0x000fea0003800000 */
.L_x_21289:
[----:B---3-5:R-:W0:Y:S02]  /*97b0*/  I2F.S16 R22, R22 ;  /* 0x0000001600167306 */ /* 0x028e240000101400 */
[----:B0-----:R-:W-:-:S04]  /*97c0*/  F2FP.PACK_AB R3, RZ, R22 ;  /* 0x00000016ff03723e */ /* 0x001fc800000000ff */
[----:B------:R-:W-:-:S05]  /*97d0*/  PRMT R3, R3, 0x5410, RZ ;  /* 0x0000541003037816 */ /* 0x000fca00000000ff */
[----:B------:R0:W-:Y:S01]  /*97e0*/  STG.E [R8.64], R3 ;  /* 0x0000000308007986 */ /* 0x0001e2000c101924 */
[----:B------:R-:W-:Y:S05]  /*97f0*/  BRA `(.L_x_21283) ;  /* 0x00000b1000007947 */ /* 0x000fea0003800000 */
.L_x_21288:
[----:B---3-5:R-:W0:Y:S02]  /*9800*/  I2F.F64.S16 R4, R22 ;  /* 0x0000001600047312 */ /* 0x028e240000101c00 */
[----:B0-----:R0:W-:Y:S01]  /*9810*/  STG.E.64 [R8.64], R4 ;  /* 0x0000000408007986 */ /* 0x0011e2000c101b24 */
[----:B------:R-:W-:Y:S05]  /*9820*/  BRA `(.L_x_21283) ;  /* 0x00000ae000007947 */ /* 0x000fea0003800000 */
.L_x_21278:
        /* <DEDUP_REMOVED lines=8> */
[----:B---3-5:R-:W-:-:S04]  /*98b0*/  PRMT R0, R22, 0x9910, RZ ;  /* 0x0000991016007816 */ /* 0x028fc800000000ff */
[----:B------:R-:W-:-:S04]  /*98c0*/  ISETP.NE.AND P0, PT, R0, RZ, PT ;  /* 0x000000ff0000720c */ /* 0x000fc80003f05270 */
[----:B------:R-:W-:-:S05]  /*98d0*/  SEL R3, RZ, 0x1, !P0 ;  /* 0x00000001ff037807 */ /* 0x000fca0004000000 */
[----:B------:R0:W-:Y:S01]  /*98e0*/  STG.E.U8 [R8.64], R3 ;  /* 0x0000000308007986 */ /* 0x0001e2000c101124 */
[----:B------:R-:W-:Y:S05]  /*98f0*/  BRA `(.L_x_21283) ;  /* 0x00000a1000007947 */ /* 0x000fea0003800000 */
.L_x_21292:
[----:B---3-5:R-:W0:Y:S01]  /*9900*/  I2F.F64.S16 R4, R22 ;  /* 0x0000001600047312 */ /* 0x028e220000101c00 */
[----:B------:R-:W-:-:S05]  /*9910*/  CS2R R6, SRZ ;  /* 0x0000000000067805 */ /* 0x000fca000001ff00 */
[----:B0-----:R0:W-:Y:S01]  /*9920*/  STG.E.128 [R8.64], R4 ;  /* 0x0000000408007986 */ /* 0x0011e2000c101d24 */
[----:B------:R-:W-:Y:S05]  /*9930*/  BRA `(.L_x_21283) ;  /* 0x000009d000007947 */ /* 0x000fea0003800000 */
.L_x_21291:
[----:B------:R-:W-:-:S13]  /*9940*/  ISETP.NE.AND P0, PT, R0, 0xf, PT ;  /* 0x0000000f0000780c */ /* 0x000fda0003f05270 */
[----:B------:R-:W-:Y:S05]  /*9950*/  @!P0 BRA `(.L_x_21293) ;  /* 0x000002d000008947 */ /* 0x000fea0003800000 */
[----:B------:R-:W-:-:S13]  /*9960*/  ISETP.NE.AND P0, PT, R0, 0x17, PT ;  /* 0x000000170000780c */ /* 0x000fda0003f05270 */
[----:B------:R-:W-:Y:S05]  /*9970*/  @!P0 BRA `(.L_x_21294) ;  /* 0x0000015000008947 */ /* 0x000fea0003800000 */
[----:B------:R-:W-:-:S13]  /*9980*/  ISETP.NE.AND P0, PT, R0, 0x18, PT ;  /* 0x000000180000780c */ /* 0x000fda0003f05270 */
[----:B------:R-:W-:Y:S05]  /*9990*/  @P0 BRA `(.L_x_21282) ;  /* 0x000007d000000947 */ /* 0x000fea0003800000 */
[----:B---3-5:R-:W0:Y:S01]  /*99a0*/  I2F.S16 R7, R22 ;  /* 0x0000001600077306 */ /* 0x028e220000101400 */
        /* <DEDUP_REMOVED lines=14> */
.L_x_21296:
[----:B------:R-:W-:Y:S05]  /*9a90*/  BSYNC B0 ;  /* 0x0000000000007941 */ /* 0x000fea0003800000 */
.L_x_21295:
[----:B------:R-:W-:-:S05]  /*9aa0*/  LOP3.LUT R5, R0, R5, RZ, 0xfc, !PT ;  /* 0x0000000500057212 */ /* 0x000fca00078efcff */
[----:B------:R0:W-:Y:S01]  /*9ab0*/  STG.E.U8 [R8.64], R5 ;  /* 0x0000000508007986 */ /* 0x0001e2000c101124 */
[----:B------:R-:W-:Y:S05]  /*9ac0*/  BRA `(.L_x_21283) ;  /* 0x0000084000007947 */ /* 0x000fea0003800000 */
.L_x_21294:
[----:B---3-5:R-:W0:Y:S01]  /*9ad0*/  I2F.S16 R5, R22 ;  /* 0x0000001600057306 */ /* 0x028e220000101400 */
        /* <DEDUP_REMOVED lines=12> */
.L_x_21298:
[----:B------:R-:W-:Y:S01]  /*9ba0*/  IMAD.MOV.U32 R0, RZ, RZ, 0x7f ;  /* 0x0000007fff007424 */ /* 0x000fe200078e00ff */
[----:B------:R-:W-:-:S04]  /*9bb0*/  ISETP.GT.U32.AND P0, PT, R3, 0x7f800000, PT ;  /* 0x7f8000000300780c */ /* 0x000fc80003f04070 */
[----:B------:R-:W-:-:S04]  /*9bc0*/  SEL R0, R0, 0x7c, P0 ;  /* 0x0000007c00007807 */ /* 0x000fc80000000000 */
.L_x_21299:
[----:B------:R-:W-:Y:S05]  /*9bd0*/  BSYNC B0 ;  /* 0x0000000000007941 */ /* 0x000fea0003800000 */
.L_x_21297:
[----:B------:R-:W-:-:S04]  /*9be0*/  LOP3.LUT R3, R5, 0x80000000, RZ, 0xc0, !PT ;  /* 0x8000000005037812 */ /* 0x000fc800078ec0ff */
[----:B------:R-:W-:-:S04]  /*9bf0*/  SHF.R.U32.HI R3, RZ, 0x18, R3 ;  /* 0x00000018ff037819 */ /* 0x000fc80000011603 */
[----:B------:R-:W-:-:S05]  /*9c00*/  LOP3.LUT R3, R0, R3, RZ, 0xfc, !PT ;  /* 0x0000000300037212 */ /* 0x000fca00078efcff */
[----:B------:R0:W-:Y:S01]  /*9c10*/  STG.E.U8 [R8.64], R3 ;  /* 0x0000000308007986 */ /* 0x0001e2000c101124 */
[----:B------:R-:W-:Y:S05]  /*9c20*/  BRA `(.L_x_21283) ;  /* 0x000006e000007947 */ /* 0x000fea0003800000 */
.L_x_21293:
[----:B---3-5:R-:W0:Y:S02]  /*9c30*/  I2F.S16 R0, R22 ;  /* 0x0000001600007306 */ /* 0x028e240000101400 */
[----:B0-----:R-:W-:-:S05]  /*9c40*/  F2FP.BF16.PACK_AB R0, RZ, R0 ;  /* 0x00000000ff00723e */ /* 0x001fca00000010ff */
[----:B------:R0:W-:Y:S01]  /*9c50*/  STG.E.U16 [R8.64], R0 ;  /* 0x0000000008007986 */ /* 0x0001e2000c101524 */
[----:B------:R-:W-:Y:S05]  /*9c60*/  BRA `(.L_x_21283) ;  /* 0x000006a000007947 */ /* 0x000fea0003800000 */
.L_x_21290:
        /* <DEDUP_REMOVED lines=8> */
[----:B---3-5:R0:W-:Y:S01]  /*9cf0*/  STG.E.U16 [R8.64], R22 ;  /* 0x0000001608007986 */ /* 0x0281e2000c101524 */
[----:B------:R-:W-:Y:S05]  /*9d00*/  BRA `(.L_x_21283) ;  /* 0x0000060000007947 */ /* 0x000fea0003800000 */
.L_x_21302:
[----:B---3-5:R-:W0:Y:S01]  /*9d10*/  I2F.S16 R5, R22 ;  /* 0x0000001600057306 */ /* 0x028e220000101400 */
        /* <DEDUP_REMOVED lines=16> */
.L_x_21305:
[----:B------:R-:W-:-:S04]  /*9e20*/  LOP3.LUT R3, R5, 0x80000000, RZ, 0xc0, !PT ;  /* 0x8000000005037812 */ /* 0x000fc800078ec0ff */
[----:B------:R-:W-:-:S04]  /*9e30*/  SHF.R.U32.HI R3, RZ, 0x18, R3 ;  /* 0x00000018ff037819 */ /* 0x000fc80000011603 */
[----:B------:R-:W-:-:S04]  /*9e40*/  LOP3.LUT R0, R0, R3, RZ, 0xfc, !PT ;  /* 0x0000000300007212 */ /* 0x000fc800078efcff */
[----:B------:R-:W-:Y:S02]  /*9e50*/  PRMT R4, R0, 0x7610, R4 ;  /* 0x0000761000047816 */ /* 0x000fe40000000004 */
.L_x_21304:
[----:B------:R-:W-:Y:S05]  /*9e60*/  BSYNC B0 ;  /* 0x0000000000007941 */ /* 0x000fea0003800000 */
.L_x_21303:
[----:B------:R0:W-:Y:S01]  /*9e70*/  STG.E.U8 [R8.64], R4 ;  /* 0x0000000408007986 */ /* 0x0001e2000c101124 */
[----:B------:R-:W-:Y:S05]  /*9e80*/  BRA `(.L_x_21283) ;  /* 0x0000048000007947 */ /* 0x000fea0003800000 */
.L_x_21301:
        /* <DEDUP_REMOVED lines=17> */
.L_x_21308:
[----:B------:R-:W-:-:S04]  /*9fa0*/  LOP3.LUT R3, R5, 0x80000000, RZ, 0xc0, !PT ;  /* 0x8000000005037812 */ /* 0x000fc800078ec0ff */
[----:B------:R-:W-:-:S04]  /*9fb0*/  SHF.R.U32.HI R3, RZ, 0x18, R3 ;  /* 0x00000018ff037819 */ /* 0x000fc80000011603 */
[----:B------:R-:W-:-:S04]  /*9fc0*/  LOP3.LUT R0, R0, R3, RZ, 0xfc, !PT ;  /* 0x0000000300007212 */ /* 0x000fc800078efcff */
[----:B------:R-:W-:Y:S02]  /*9fd0*/  PRMT R4, R0, 0x7610, R4 ;  /* 0x0000761000047816 */ /* 0x000fe40000000004 */
.L_x_21307:
[----:B------:R-:W-:Y:S05]  /*9fe0*/  BSYNC B0 ;  /* 0x0000000000007941 */ /* 0x000fea0003800000 */
.L_x_21306:
[----:B------:R0:W-:Y:S01]  /*9ff0*/  STG.E.U8 [R8.64], R4 ;  /* 0x0000000408007986 */ /* 0x0001e2000c101124 */
[----:B------:R-:W-:Y:S05]  /*a000*/  BRA `(.L_x_21283) ;  /* 0x0000030000007947 */ /* 0x000fea0003800000 */
.L_x_21300:
[----:B------:R-:W-:-:S13]  /*a010*/  ISETP.NE.AND P0, PT, R0, 0x1c, PT ;  /* 0x0000001c0000780c */ /* 0x000fda0003f05270 */
[----:B------:R-:W-:Y:S05]  /*a020*/  @!P0 BRA `(.L_x_21309) ;  /* 0x000002c000008947 */ /* 0x000fea0003800000 */
[----:B------:R-:W-:-:S13]  /*a030*/  ISETP.NE.AND P0, PT, R0, 0x1d, PT ;  /* 0x0000001d0000780c */ /* 0x000fda0003f05270 */
[----:B------:R-:W-:Y:S05]  /*a040*/  @!P0 BRA `(.L_x_21310) ;  /* 0x0000026000008947 */ /* 0x000fea0003800000 */
[----:B------:R-:W-:-:S13]  /*a050*/  ISETP.NE.AND P0, PT, R0, 0x2c, PT ;  /* 0x0000002c0000780c */ /* 0x000fda0003f05270 */
[----:B------:R-:W-:Y:S05]  /*a060*/  @P0 BRA `(.L_x_21282) ;  /* 0x0000010000000947 */ /* 0x000fea0003800000 */
[----:B---3-5:R-:W0:Y:S01]  /*a070*/  I2F.S16 R22, R22 ;  /* 0x0000001600167306 */ /* 0x028e220000101400 */
        /* <DEDUP_REMOVED lines=15> */
.L_x_21282:
        /* <DEDUP_REMOVED lines=19> */
[----:B------:R-:W-:Y:S05]  /*a2a0*/  BRA `(.L_x_21283) ;  /* 0x0000006000007947 */ /* 0x000fea0003800000 */
.L_x_21310:
[----:B---3-5:R-:W-:-:S04]  /*a2b0*/  PRMT R4, R22, 0x9910, RZ ;  /* 0x0000991016047816 */ /* 0x028fc800000000ff */
[----:B------:R-:W-:-:S05]  /*a2c0*/  SHF.R.S32.HI R5, RZ, 0x1f, R4 ;  /* 0x0000001fff057819 */ /* 0x000fca0000011404 */
[----:B------:R0:W-:Y:S01]  /*a2d0*/  STG.E.64 [R8.64], R4 ;  /* 0x0000000408007986 */ /* 0x0001e2000c101b24 */
[----:B------:R-:W-:Y:S05]  /*a2e0*/  BRA `(.L_x_21283) ;  /* 0x0000002000007947 */ /* 0x000fea0003800000 */
.L_x_21309:
[----:B---3-5:R-:W-:-:S05]  /*a2f0*/  PRMT R3, R22, 0x9910, RZ ;  /* 0x0000991016037816 */ /* 0x028fca00000000ff */
[----:B------:R0:W-:Y:S02]  /*a300*/  STG.E [R8.64], R3 ;  /* 0x0000000308007986 */ /* 0x0001e4000c101924 */
.L_x_21283:
        /* <DEDUP_REMOVED lines=21> */
.L_x_21314:
[----:B------:R0:W-:Y:S01]  /*a460*/  STG.E.U8 [R8.64], R19 ;  /* 0x0000001308007986 */ /* 0x0001e2000c101124 */
[----:B------:R-:W-:Y:S05]  /*a470*/  BRA `(.L_x_21316) ;  /* 0x00000dc000007947 */ /* 0x000fea0003800000 */
.L_x_21313:
        /* <DEDUP_REMOVED lines=8> */
[----:B------:R0:W-:Y:S01]  /*a500*/  STG.E.64 [R8.64], R4 ;  /* 0x0000000408007986 */ /* 0x0001e2000c101b24 */
[----:B------:R-:W-:Y:S05]  /*a510*/  BRA `(.L_x_21316) ;  /* 0x00000d2000007947 */ /* 0x000fea0003800000 */
.L_x_21318:
[----:B------:R-:W-:-:S05]  /*a520*/  PRMT R3, R19, 0x9910, RZ ;  /* 0x0000991013037816 */ /* 0x000fca00000000ff */
[----:B------:R0:W-:Y:S01]  /*a530*/  STG.E [R8.64], R3 ;  /* 0x0000000308007986 */ /* 0x0001e2000c101924 */
[----:B------:R-:W-:Y:S05]  /*a540*/  BRA `(.L_x_21316) ;  /* 0x00000cf000007947 */ /* 0x000fea0003800000 */
.L_x_21317:
[----:B------:R0:W-:Y:S01]  /*a550*/  STG.E.U16 [R8.64], R19 ;  /* 0x0000001308007986 */ /* 0x0001e2000c101524 */
[----:B------:R-:W-:Y:S05]  /*a560*/  BRA `(.L_x_21316) ;  /* 0x00000cd000007947 */ /* 0x000fea0003800000 */
.L_x_21312:
        /* <DEDUP_REMOVED lines=9> */
.L_x_21320:
[----:B------:R-:W0:Y:S02]  /*a600*/  I2F.S16 R0, R19 ;  /* 0x0000001300007306 */ /* 0x000e240000101400 */
[----:B0-----:R-:W-:-:S05]  /*a610*/  F2FP.PACK_AB R0, RZ, R0 ;  /* 0x00000000ff00723e */ /* 0x001fca00000000ff */
[----:B------:R0:W-:Y:S01]  /*a620*/  STG.E.U16 [R8.64], R0 ;  /* 0x0000000008007986 */ /* 0x0001e2000c101524 */
[----:B------:R-:W-:Y:S05]  /*a630*/  BRA `(.L_x_21316) ;  /* 0x00000c0000007947 */ /* 0x000fea0003800000 */
.L_x_21319:
        /* <DEDUP_REMOVED lines=10> */
.L_x_21322:
[----:B------:R-:W0:Y:S02]  /*a6e0*/  I2F.S16 R19, R19 ;  /* 0x0000001300137306 */ /* 0x000e240000101400 */
[----:B0-----:R-:W-:-:S04]  /*a6f0*/  F2FP.PACK_AB R3, RZ, R19 ;  /* 0x00000013ff03723e */ /* 0x001fc800000000ff */
[----:B------:R-:W-:-:S05]  /*a700*/  PRMT R3, R3, 0x5410, RZ ;  /* 0x0000541003037816 */ /* 0x000fca00000000ff */
[----:B------:R0:W-:Y:S01]  /*a710*/  STG.E [R8.64], R3 ;  /* 0x0000000308007986 */ /* 0x0001e2000c101924 */
[----:B------:R-:W-:Y:S05]  /*a720*/  BRA `(.L_x_21316) ;  /* 0x00000b1000007947 */ /* 0x000fea0003800000 */
.L_x_21321:
[----:B------:R-:W0:Y:S02]  /*a730*/  I2F.F64.S16 R4, R19 ;  /* 0x0000001300047312 */ /* 0x000e240000101c00 */
[----:B0-----:R0:W-:Y:S01]  /*a740*/  STG.E.64 [R8.64], R4 ;  /* 0x0000000408007986 */ /* 0x0011e2000c101b24 */
[----:B------:R-:W-:Y:S05]  /*a750*/  BRA `(.L_x_21316) ;  /* 0x00000ae000007947 */ /* 0x000fea0003800000 */
.L_x_21311:
        /* <DEDUP_REMOVED lines=13> */
.L_x_21325:
[----:B------:R-:W0:Y:S01]  /*a830*/  I2F.F64.S16 R4, R19 ;  /* 0x0000001300047312 */ /* 0x000e220000101c00 */
[----:B------:R-:W-:-:S05]  /*a840*/  CS2R R6, SRZ ;  /* 0x0000000000067805 */ /* 0x000fca000001ff00 */
[----:B0-----:R0:W-:Y:S01]  /*a850*/  STG.E.128 [R8.64], R4 ;  /* 0x0000000408007986 */ /* 0x0011e2000c101d24 */
[----:B------:R-:W-:Y:S05]  /*a860*/  BRA `(.L_x_21316) ;  /* 0x000009d000007947 */ /* 0x000fea0003800000 */
.L_x_21324:
        /* <DEDUP_REMOVED lines=21> */
.L_x_21329:
[----:B------:R-:W-:Y:S05]  /*a9c0*/  BSYNC B0 ;  /* 0x0000000000007941 */ /* 0x000fea0003800000 */
.L_x_21328:
[----:B------:R-:W-:-:S05]  /*a9d0*/  LOP3.LUT R5, R0, R5, RZ, 0xfc, !PT ;  /* 0x0000000500057212 */ /* 0x000fca00078efcff */
[----:B------:R0:W-:Y:S01]  /*a9e0*/  STG.E.U8 [R8.64], R5 ;  /* 0x0000000508007986 */ /* 0x0001e2000c101124 */
[----:B------:R-:W-:Y:S05]  /*a9f0*/  BRA `(.L_x_21316) ;  /* 0x0000084000007947 */ /* 0x000fea0003800000 */
.L_x_21327:
        /* <DEDUP_REMOVED lines=13> */
.L_x_21331:
[----:B------:R-:W-:Y:S01]  /*aad0*/  IMAD.MOV.U32 R0, RZ, RZ, 0x7f ;  /* 0x0000007fff007424 */ /* 0x000fe200078e00ff */
[----:B------:R-:W-:-:S04]  /*aae0*/  ISETP.GT.U32.AND P0, PT, R3, 0x7f800000, PT ;  /* 0x7f8000000300780c */ /* 0x000fc80003f04070 */
[----:B------:R-:W-:-:S04]  /*aaf0*/  SEL R0, R0, 0x7c, P0 ;  /* 0x0000007c00007807 */ /* 0x000fc80000000000 */
.L_x_21332:
[----:B------:R-:W-:Y:S05]  /*ab00*/  BSYNC B0 ;  /* 0x0000000000007941 */ /* 0x000fea0003800000 */
.L_x_21330:
[----:B------:R-:W-:-:S04]  /*ab10*/  LOP3.LUT R3, R19, 0x80000000, RZ, 0xc0, !PT ;  /* 0x8000000013037812 */ /* 0x000fc800078ec0ff */
[----:B------:R-:W-:-:S04]  /*ab20*/  SHF.R.U32.HI R3, RZ, 0x18, R3 ;  /* 0x00000018ff037819 */ /* 0x000fc80000011603 */
[----:B------:R-:W-:-:S05]  /*ab30*/  LOP3.LUT R3, R0, R3, RZ, 0xfc, !PT ;  /* 0x0000000300037212 */ /* 0x000fca00078efcff */
[----:B------:R0:W-:Y:S01]  /*ab40*/  STG.E.U8 [R8.64], R3 ;  /* 0x0000000308007986 */ /* 0x0001e2000c101124 */
[----:B------:R-:W-:Y:S05]  /*ab50*/  BRA `(.L_x_21316) ;  /* 0x000006e000007947 */ /* 0x000fea0003800000 */
.L_x_21326:
[----:B------:R-:W0:Y:S02]  /*ab60*/  I2F.S16 R0, R19 ;  /* 0x0000001300007306 */ /* 0x000e240000101400 */
[----:B0-----:R-:W-:-:S05]  /*ab70*/  F2FP.BF16.PACK_AB R0, RZ, R0 ;  /* 0x00000000ff00723e */ /* 0x001fca00000010ff */
[----:B------:R0:W-:Y:S01]  /*ab80*/  STG.E.U16 [R8.64], R0 ;  /* 0x0000000008007986 */ /* 0x0001e2000c101524 */
[----:B------:R-:W-:Y:S05]  /*ab90*/  BRA `(.L_x_21316) ;  /* 0x000006a000007947 */ /* 0x000fea0003800000 */
.L_x_21323:
        /* <DEDUP_REMOVED lines=10> */
.L_x_21335:
        /* <DEDUP_REMOVED lines=17> */
.L_x_21338:
[----:B------:R-:W-:-:S04]  /*ad50*/  LOP3.LUT R3, R19, 0x80000000, RZ, 0xc0, !PT ;  /* 0x8000000013037812 */ /* 0x000fc800078ec0ff */
[----:B------:R-:W-:-:S04]  /*ad60*/  SHF.R.U32.HI R3, RZ, 0x18, R3 ;  /* 0x00000018ff037819 */ /* 0x000fc80000011603 */
[----:B------:R-:W-:-:S04]  /*ad70*/  LOP3.LUT R0, R0, R3, RZ, 0xfc, !PT ;  /* 0x0000000300007212 */ /* 0x000fc800078efcff */
[----:B------:R-:W-:Y:S02]  /*ad80*/  PRMT R4, R0, 0x7610, R4 ;  /* 0x0000761000047816 */ /* 0x000fe40000000004 */
.L_x_21337:
[----:B------:R-:W-:Y:S05]  /*ad90*/  BSYNC B0 ;  /* 0x0000000000007941 */ /* 0x000fea0003800000 */
.L_x_21336:
[----:B------:R0:W-:Y:S01]  /*ada0*/  STG.E.U8 [R8.64], R4 ;  /* 0x0000000408007986 */ /* 0x0001e2000c101124 */
[----:B------:R-:W-:Y:S05]  /*adb0*/  BRA `(.L_x_21316) ;  /* 0x0000048000007947 */ /* 0x000fea0003800000 */
.L_x_21334:
        /* <DEDUP_REMOVED lines=17> */
.L_x_21341:
[----:B------:R-:W-:-:S04]  /*aed0*/  LOP3.LUT R3, R19, 0x80000000, RZ, 0xc0, !PT ;  /* 0x8000000013037812 */ /* 0x000fc800078ec0ff */
[----:B------:R-:W-:-:S04]  /*aee0*/  SHF.R.U32.HI R3, RZ, 0x18, R3 ;  /* 0x00000018ff037819 */ /* 0x000fc80000011603 */
[----:B------:R-:W-:-:S04]  /*aef0*/  LOP3.LUT R0, R0, R3, RZ, 0xfc, !PT ;  /* 0x0000000300007212 */ /* 0x000fc800078efcff */
[----:B------:R-:W-:Y:S02]  /*af00*/  PRMT R4, R0, 0x7610, R4 ;  /* 0x0000761000047816 */ /* 0x000fe40000000004 */
.L_x_21340:
[----:B------:R-:W-:Y:S05]  /*af10*/  BSYNC B0 ;  /* 0x0000000000007941 */ /* 0x000fea0003800000 */
.L_x_21339:
[----:B------:R0:W-:Y:S01]  /*af20*/  STG.E.U8 [R8.64], R4 ;  /* 0x0000000408007986 */ /* 0x0001e2000c101124 */
[----:B------:R-:W-:Y:S05]  /*af30*/  BRA `(.L_x_21316) ;  /* 0x0000030000007947 */ /* 0x000fea0003800000 */
.L_x_21333:
        /* <DEDUP_REMOVED lines=22> */
.L_x_21315:
        /* <DEDUP_REMOVED lines=18> */
[----:B012---:R-:W-:Y:S05]  /*b1c0*/  CALL.ABS.NOINC R14 ;  /* 0x000000000e007343 */ /* 0x007fea0003c00000 */
[----:B------:R-:W-:Y:S05]  /*b1d0*/  BRA `(.L_x_21316) ;  /* 0x0000006000007947 */ /* 0x000fea0003800000 */
.L_x_21343:
[----:B------:R-:W-:-:S04]  /*b1e0*/  PRMT R4, R19, 0x9910, RZ ;  /* 0x0000991013047816 */ /* 0x000fc800000000ff */
[----:B------:R-:W-:-:S05]  /*b1f0*/  SHF.R.S32.HI R5, RZ, 0x1f, R4 ;  /* 0x0000001fff057819 */ /* 0x000fca0000011404 */
[----:B------:R0:W-:Y:S01]  /*b200*/  STG.E.64 [R8.64], R4 ;  /* 0x0000000408007986 */ /* 0x0001e2000c101b24 */
[----:B------:R-:W-:Y:S05]  /*b210*/  BRA `(.L_x_21316) ;  /* 0x0000002000007947 */ /* 0x000fea0003800000 */
.L_x_21342:
[----:B------:R-:W-:-:S05]  /*b220*/  PRMT R3, R19, 0x9910, RZ ;  /* 0x0000991013037816 */ /* 0x000fca00000000ff */
[----:B------:R0:W-:Y:S02]  /*b230*/  STG.E [R8.64], R3 ;  /* 0x0000000308007986 */ /* 0x0001e4000c101924 */
.L_x_21316:
[----:B------:R-:W-:Y:S02]  /*b240*/  IADD3 R23, R23, 0x80, RZ ;  /* 0x0000008017177810 */ /* 0x000fe40007ffe0ff */
.L_x_21277:
[----:B------:R-:W-:Y:S05]  /*b250*/  BSYNC B6 ;  /* 0x0000000000067941 */ /* 0x000fea0003800000 */
.L_x_21276:
[----:B------:R-:W-:-:S13]  /*b260*/  ISETP.GE.AND P0, PT, R23, R16, PT ;  /* 0x000000101700720c */ /* 0x000fda0003f06270 */
[----:B------:R-:W-:Y:S05]  /*b270*/  @P0 EXIT ;  /* 0x000000000000094d */ /* 0x000fea0003800000 */
        /* <DEDUP_REMOVED lines=15> */
[----:B-----5:R-:W-:Y:S01]  /*b370*/  STG.E.U8 [R2.64], R18 ;  /* 0x0000001202007986 */ /* 0x020fe2000c101124 */
[----:B------:R-:W-:Y:S05]  /*b380*/  EXIT ;  /* 0x000000000000794d */ /* 0x000fea0003800000 */
.L_x_21347:
[----:B-----5:R-:W-:Y:S01]  /*b390*/  STG.E.U8 [R2.64], R18 ;  /* 0x0000001202007986 */ /* 0x020fe2000c101124 */
[----:B------:R-:W-:Y:S05]  /*b3a0*/  EXIT ;  /* 0x000000000000794d */ /* 0x000fea0003800000 */
.L_x_21346:
[----:B------:R-:W-:-:S13]  /*b3b0*/  ISETP.NE.AND P0, PT, R0, 0x2, PT ;  /* 0x000000020000780c */ /* 0x000fda0003f05270 */
[----:B------:R-:W-:Y:S05]  /*b3c0*/  @!P0 BRA `(.L_x_21349) ;  /* 0x000000b000008947 */ /* 0x000fea0003800000 */
[----:B------:R-:W-:-:S13]  /*b3d0*/  ISETP.NE.AND P0, PT, R0, 0x3, PT ;  /* 0x000000030000780c */ /* 0x000fda0003f05270 */
[----:B------:R-:W-:Y:S05]  /*b3e0*/  @!P0 BRA `(.L_x_21350) ;  /* 0x0000006000008947 */ /* 0x000fea0003800000 */
[----:B------:R-:W-:-:S13]  /*b3f0*/  ISETP.NE.AND P0, PT, R0, 0x4, PT ;  /* 0x000000040000780c */ /* 0x000fda0003f05270 */
[----:B------:R-:W-:Y:S05]  /*b400*/  @P0 BRA `(.L_x_21348) ;  /* 0x00000bc000000947 */ /* 0x000fea0003800000 */
[----:B-----5:R-:W-:-:S04]  /*b410*/  PRMT R4, R18, 0x9910, RZ ;  /* 0x0000991012047816 */ /* 0x020fc800000000ff */
[----:B------:R-:W-:-:S05]  /*b420*/  SHF.R.S32.HI R5, RZ, 0x1f, R4 ;  /* 0x0000001fff057819 */ /* 0x000fca0000011404 */
[----:B------:R-:W-:Y:S01]  /*b430*/  STG.E.64 [R2.64], R4 ;  /* 0x0000000402007986 */ /* 0x000fe2000c101b24 */
[----:B------:R-:W-:Y:S05]  /*b440*/  EXIT ;  /* 0x000000000000794d */ /* 0x000fea0003800000 */
.L_x_21350:
[----:B-----5:R-:W-:-:S05]  /*b450*/  PRMT R5, R18, 0x9910, RZ ;  /* 0x0000991012057816 */ /* 0x020fca00000000ff */
[----:B------:R-:W-:Y:S01]  /*b460*/  STG.E [R2.64], R5 ;  /* 0x0000000502007986 */ /* 0x000fe2000c101924 */
[----:B------:R-:W-:Y:S05]  /*b470*/  EXIT ;  /* 0x000000000000794d */ /* 0x000fea0003800000 */
.L_x_21349:
[----:B-----5:R-:W-:Y:S01]  /*b480*/  STG.E.U16 [R2.64], R18 ;  /* 0x0000001202007986 */ /* 0x020fe2000c101524 */
[----:B------:R-:W-:Y:S05]  /*b490*/  EXIT ;  /* 0x000000000000794d */ /* 0x000fea0003800000 */
.L_x_21345:
[----:B------:R-:W-:-:S13]  /*b4a0*/  ISETP.GT.AND P0, PT, R0, 0x6, PT ;  /* 0x000000060000780c */ /* 0x000fda0003f04270 */
[----:B------:R-:W-:Y:S05]  /*b4b0*/  @P0 BRA `(.L_x_21351) ;  /* 0x000000b000000947 */ /* 0x000fea0003800000 */
[----:B------:R-:W-:-:S13]  /*b4c0*/  ISETP.NE.AND P0, PT, R0, 0x5, PT ;  /* 0x000000050000780c */ /* 0x000fda0003f05270 */
[----:B------:R-:W-:Y:S05]  /*b4d0*/  @!P0 BRA `(.L_x_21352) ;  /* 0x0000005000008947 */ /* 0x000fea0003800000 */
[----:B------:R-:W-:-:S13]  /*b4e0*/  ISETP.NE.AND P0, PT, R0, 0x6, PT ;  /* 0x000000060000780c */ /* 0x000fda0003f05270 */
[----:B------:R-:W-:Y:S05]  /*b4f0*/  @P0 BRA `(.L_x_21348) ;  /* 0x00000ad000000947 */ /* 0x000fea0003800000 */
[----:B-----5:R-:W0:Y:S02]  /*b500*/  I2F.S16 R5, R18 ;  /* 0x0000001200057306 */ /* 0x020e240000101400 */
[----:B0-----:R-:W-:Y:S01]  /*b510*/  STG.E [R2.64], R5 ;  /* 0x0000000502007986 */ /* 0x001fe2000c101924 */
[----:B------:R-:W-:Y:S05]  /*b520*/  EXIT ;  /* 0x000000000000794d */ /* 0x000fea0003800000 */
.L_x_21352:
[----:B-----5:R-:W0:Y:S02]  /*b530*/  I2F.S16 R0, R18 ;  /* 0x0000001200007306 */ /* 0x020e240000101400 */
[----:B0-----:R-:W-:-:S05]  /*b540*/  F2FP.PACK_AB R0, RZ, R0 ;  /* 0x00000000ff00723e */ /* 0x001fca00000000ff */
[----:B------:R-:W-:Y:S01]  /*b550*/  STG.E.U16 [R2.64], R0 ;  /* 0x0000000002007986 */ /* 0x000fe2000c101524 */
[----:B------:R-:W-:Y:S05]  /*b560*/  EXIT ;  /* 0x000000000000794d */ /* 0x000fea0003800000 */
.L_x_21351:
[----:B------:R-:W-:-:S13]  /*b570*/  ISETP.NE.AND P0, PT, R0, 0x7, PT ;  /* 0x000000070000780c */ /* 0x000fda0003f05270 */
[----:B------:R-:W-:Y:S05]  /*b580*/  @!P0 BRA `(.L_x_21353) ;  /* 0x000000d000008947 */ /* 0x000fea0003800000 */
[----:B------:R-:W-:-:S13]  /*b590*/  ISETP.NE.AND P0, PT, R0, 0x8, PT ;  /* 0x000000080000780c */ /* 0x000fda0003f05270 */
[----:B------:R-:W-:Y:S05]  /*b5a0*/  @!P0 BRA `(.L_x_21354) ;  /* 0x0000006000008947 */ /* 0x000fea0003800000 */
[----:B------:R-:W-:-:S13]  /*b5b0*/  ISETP.NE.AND P0, PT, R0, 0x9, PT ;  /* 0x000000090000780c */ /* 0x000fda0003f05270 */
[----:B------:R-:W-:Y:S05]  /*b5c0*/  @P0 BRA `(.L_x_21348) ;  /* 0x00000a0000000947 */ /* 0x000fea0003800000 */
[----:B-----5:R-:W0:Y:S01]  /*b5d0*/  I2F.S16 R18, R18 ;  /* 0x0000001200127306 */ /* 0x020e220000101400 */
[----:B------:R-:W-:-:S05]  /*b5e0*/  IMAD.MOV.U32 R19, RZ, RZ, RZ ;  /* 0x000000ffff137224 */ /* 0x000fca00078e00ff */
[----:B0-----:R-:W-:Y:S01]  /*b5f0*/  STG.E.64 [R2.64], R18 ;  /* 0x0000001202007986 */ /* 0x001fe2000c101b24 */
[----:B------:R-:W-:Y:S05]  /*b600*/  EXIT ;  /* 0x000000000000794d */ /* 0x000fea0003800000 */
.L_x_21354:
[----:B-----5:R-:W0:Y:S02]  /*b610*/  I2F.S16 R18, R18 ;  /* 0x0000001200127306 */ /* 0x020e240000101400 */
[----:B0-----:R-:W-:-:S04]  /*b620*/  F2FP.PACK_AB R5, RZ, R18 ;  /* 0x00000012ff05723e */ /* 0x001fc800000000ff */
[----:B------:R-:W-:-:S05]  /*b630*/  PRMT R5, R5, 0x5410, RZ ;  /* 0x0000541005057816 */ /* 0x000fca00000000ff */
[----:B------:R-:W-:Y:S01]  /*b640*/  STG.E [R2.64], R5 ;  /* 0x0000000502007986 */ /* 0x000fe2000c101924 */
[----:B------:R-:W-:Y:S05]  /*b650*/  EXIT ;  /* 0x000000000000794d */ /* 0x000fea0003800000 */
.L_x_21353:
[----:B-----5:R-:W0:Y:S02]  /*b660*/  I2F.F64.S16 R18, R18 ;  /* 0x0000001200127312 */ /* 0x020e240000101c00 */
[----:B0-----:R-:W-:Y:S01]  /*b670*/  STG.E.64 [R2.64], R18 ;  /* 0x0000001202007986 */ /* 0x001fe2000c101b24 */
[----:B------:R-:W-:Y:S05]  /*b680*/  EXIT ;  /* 0x000000000000794d */ /* 0x000fea0003800000 */
.L_x_21344:
        /* <DEDUP_REMOVED lines=8> */
[----:B-----5:R-:W-:-:S04]  /*b710*/  PRMT R0, R18, 0x9910, RZ ;  /* 0x0000991012007816 */ /* 0x020fc800000000ff */
[----:B------:R-:W-:-:S04]  /*b720*/  ISETP.NE.AND P0, PT, R0, RZ, PT ;  /* 0x000000ff0000720c */ /* 0x000fc80003f05270 */
[----:B------:R-:W-:-:S05]  /*b730*/  SEL R5, RZ, 0x1, !P0 ;  /* 0x00000001ff057807 */ /* 0x000fca0004000000 */
[----:B------:R-:W-:Y:S01]  /*b740*/  STG.E.U8 [R2.64], R5 ;  /* 0x0000000502007986 */ /* 0x000fe2000c101124 */
[----:B------:R-:W-:Y:S05]  /*b750*/  EXIT ;  /* 0x000000000000794d */ /* 0x000fea0003800000 */
.L_x_21357:
[----:B-----5:R-:W0:Y:S01]  /*b760*/  I2F.F64.S16 R4, R18 ;  /* 0x0000001200047312 */ /* 0x020e220000101c00 */
[----:B------:R-:W-:-:S05]  /*b770*/  CS2R R6, SRZ ;  /* 0x0000000000067805 */ /* 0x000fca000001ff00 */
[----:B0-----:R-:W-:Y:S01]  /*b780*/  STG.E.128 [R2.64], R4 ;  /* 0x0000000402007986 */ /* 0x001fe2000c101d24 */
[----:B------:R-:W-:Y:S05]  /*b790*/  EXIT ;  /* 0x000000000000794d */ /* 0x000fea0003800000 */
.L_x_21356:
[----:B------:R-:W-:-:S13]  /*b7a0*/  ISETP.NE.AND P0, PT, R0, 0xf, PT ;  /* 0x0000000f0000780c */ /* 0x000fda0003f05270 */
[----:B------:R-:W-:Y:S05]  /*b7b0*/  @!P0 BRA `(.L_x_21358) ;  /* 0x000002d000008947 */ /* 0x000fea0003800000 */
[----:B------:R-:W-:-:S13]  /*b7c0*/  ISETP.NE.AND P0, PT, R0, 0x17, PT ;  /* 0x000000170000780c */ /* 0x000fda0003f05270 */
[----:B------:R-:W-:Y:S05]  /*b7d0*/  @!P0 BRA `(.L_x_21359) ;  /* 0x0000015000008947 */ /* 0x000fea0003800000 */
[----:B------:R-:W-:-:S13]  /*b7e0*/  ISETP.NE.AND P0, PT, R0, 0x18, PT ;  /* 0x000000180000780c */ /* 0x000fda0003f05270 */
[----:B------:R-:W-:Y:S05]  /*b7f0*/  @P0 BRA `(.L_x_21348) ;  /* 0x000007d000000947 */ /* 0x000fea0003800000 */
[----:B-----5:R-:W0:Y:S01]  /*b800*/  I2F.S16 R7, R18 ;  /* 0x0000001200077306 */ /* 0x020e220000101400 */
        /* <DEDUP_REMOVED lines=14> */
.L_x_21361:
[----:B------:R-:W-:Y:S05]  /*b8f0*/  BSYNC B0 ;  /* 0x0000000000007941 */ /* 0x000fea0003800000 */
.L_x_21360:
[----:B------:R-:W-:-:S05]  /*b900*/  LOP3.LUT R5, R0, R5, RZ, 0xfc, !PT ;  /* 0x0000000500057212 */ /* 0x000fca00078efcff */
[----:B------:R-:W-:Y:S01]  /*b910*/  STG.E.U8 [R2.64], R5 ;  /* 0x0000000502007986 */ /* 0x000fe2000c101124 */
[----:B------:R-:W-:Y:S05]  /*b920*/  EXIT ;  /* 0x000000000000794d */ /* 0x000fea0003800000 */
.L_x_21359:
[----:B-----5:R-:W0:Y:S01]  /*b930*/  I2F.S16 R5, R18 ;  /* 0x0000001200057306 */ /* 0x020e220000101400 */
        /* <DEDUP_REMOVED lines=12> */
.L_x_21363:
[----:B------:R-:W-:Y:S01]  /*ba00*/  IMAD.MOV.U32 R0, RZ, RZ, 0x7f ;  /* 0x0000007fff007424 */ /* 0x000fe200078e00ff */
[----:B------:R-:W-:-:S04]  /*ba10*/  ISETP.GT.U32.AND P0, PT, R4, 0x7f800000, PT ;  /* 0x7f8000000400780c */ /* 0x000fc80003f04070 */
[----:B------:R-:W-:-:S04]  /*ba20*/  SEL R0, R0, 0x7c, P0 ;  /* 0x0000007c00007807 */ /* 0x000fc80000000000 */
.L_x_21364:
[----:B------:R-:W-:Y:S05]  /*ba30*/  BSYNC B0 ;  /* 0x0000000000007941 */ /* 0x000fea0003800000 */
.L_x_21362:
[----:B------:R-:W-:-:S04]  /*ba40*/  LOP3.LUT R4, R5, 0x80000000, RZ, 0xc0, !PT ;  /* 0x8000000005047812 */ /* 0x000fc800078ec0ff */
[----:B------:R-:W-:-:S04]  /*ba50*/  SHF.R.U32.HI R5, RZ, 0x18, R4 ;  /* 0x00000018ff057819 */ /* 0x000fc80000011604 */
[----:B------:R-:W-:-:S05]  /*ba60*/  LOP3.LUT R5, R0, R5, RZ, 0xfc, !PT ;  /* 0x0000000500057212 */ /* 0x000fca00078efcff */
[----:B------:R-:W-:Y:S01]  /*ba70*/  STG.E.U8 [R2.64], R5 ;  /* 0x0000000502007986 */ /* 0x000fe2000c101124 */
[----:B------:R-:W-:Y:S05]  /*ba80*/  EXIT ;  /* 0x000000000000794d */ /* 0x000fea0003800000 */
.L_x_21358:
[----:B-----5:R-:W0:Y:S02]  /*ba90*/  I2F.S16 R0, R18 ;  /* 0x0000001200007306 */ /* 0x020e240000101400 */
[----:B0-----:R-:W-:-:S05]  /*baa0*/  F2FP.BF16.PACK_AB R0, RZ, R0 ;  /* 0x00000000ff00723e */ /* 0x001fca00000010ff */
[----:B------:R-:W-:Y:S01]  /*bab0*/  STG.E.U16 [R2.64], R0 ;  /* 0x0000000002007986 */ /* 0x000fe2000c101524 */
[----:B------:R-:W-:Y:S05]  /*bac0*/  EXIT ;  /* 0x000000000000794d */ /* 0x000fea0003800000 */
.L_x_21355:
        /* <DEDUP_REMOVED lines=8> */
[----:B-----5:R-:W-:Y:S01]  /*bb50*/  STG.E.U16 [R2.64], R18 ;  /* 0x0000001202007986 */ /* 0x020fe2000c101524 */
[----:B------:R-:W-:Y:S05]  /*bb60*/  EXIT ;  /* 0x000000000000794d */ /* 0x000fea0003800000 */
.L_x_21367:
[----:B-----5:R-:W0:Y:S01]  /*bb70*/  I2F.S16 R7, R18 ;  /* 0x0000001200077306 */ /* 0x020e220000101400 */
        /* <DEDUP_REMOVED lines=16> */
.L_x_21370:
[----:B------:R-:W-:-:S04]  /*bc80*/  LOP3.LUT R0, R7, 0x80000000, RZ, 0xc0, !PT ;  /* 0x8000000007007812 */ /* 0x000fc800078ec0ff */
[----:B------:R-:W-:-:S04]  /*bc90*/  SHF.R.U32.HI R5, RZ, 0x18, R0 ;  /* 0x00000018ff057819 */ /* 0x000fc80000011600 */
[----:B------:R-:W-:-:S04]  /*bca0*/  LOP3.LUT R4, R4, R5, RZ, 0xfc, !PT ;  /* 0x0000000504047212 */ /* 0x000fc800078efcff */
[----:B------:R-:W-:Y:S02]  /*bcb0*/  PRMT R0, R4, 0x7610, R0 ;  /* 0x0000761004007816 */ /* 0x000fe40000000000 */
.L_x_21369:
[----:B------:R-:W-:Y:S05]  /*bcc0*/  BSYNC B0 ;  /* 0x0000000000007941 */ /* 0x000fea0003800000 */
.L_x_21368:
[----:B------:R-:W-:Y:S01]  /*bcd0*/  STG.E.U8 [R2.64], R0 ;  /* 0x0000000002007986 */ /* 0x000fe2000c101124 */
[----:B------:R-:W-:Y:S05]  /*bce0*/  EXIT ;  /* 0x000000000000794d */ /* 0x000fea0003800000 */
.L_x_21366:
        /* <DEDUP_REMOVED lines=17> */
.L_x_21373:
[----:B------:R-:W-:-:S04]  /*be00*/  LOP3.LUT R0, R7, 0x80000000, RZ, 0xc0, !PT ;  /* 0x8000000007007812 */ /* 0x000fc800078ec0ff */
[----:B------:R-:W-:-:S04]  /*be10*/  SHF.R.U32.HI R5, RZ, 0x18, R0 ;  /* 0x00000018ff057819 */ /* 0x000fc80000011600 */
[----:B------:R-:W-:-:S04]  /*be20*/  LOP3.LUT R4, R4, R5, RZ, 0xfc, !PT ;  /* 0x0000000504047212 */ /* 0x000fc800078efcff */
[----:B------:R-:W-:Y:S02]  /*be30*/  PRMT R0, R4, 0x7610, R0 ;  /* 0x0000761004007816 */ /* 0x000fe40000000000 */
.L_x_21372:
[----:B------:R-:W-:Y:S05]  /*be40*/  BSYNC B0 ;  /* 0x0000000000007941 */ /* 0x000fea0003800000 */
.L_x_21371:
[----:B------:R-:W-:Y:S01]  /*be50*/  STG.E.U8 [R2.64], R0 ;  /* 0x0000000002007986 */ /* 0x000fe2000c101124 */
[----:B------:R-:W-:Y:S05]  /*be60*/  EXIT ;  /* 0x000000000000794d */ /* 0x000fea0003800000 */
.L_x_21365:
[----:B------:R-:W-:-:S13]  /*be70*/  ISETP.NE.AND P0, PT, R0, 0x1c, PT ;  /* 0x0000001c0000780c */ /* 0x000fda0003f05270 */
[----:B------:R-:W-:Y:S05]  /*be80*/  @!P0 BRA `(.L_x_21374) ;  /* 0x000002c000008947 */ /* 0x000fea0003800000 */
[----:B------:R-:W-:-:S13]  /*be90*/  ISETP.NE.AND P0, PT, R0, 0x1d, PT ;  /* 0x0000001d0000780c */ /* 0x000fda0003f05270 */
[----:B------:R-:W-:Y:S05]  /*bea0*/  @!P0 BRA `(.L_x_21375) ;  /* 0x0000026000008947 */ /* 0x000fea0003800000 */
[----:B------:R-:W-:-:S13]  /*beb0*/  ISETP.NE.AND P0, PT, R0, 0x2c, PT ;  /* 0x0000002c0000780c */ /* 0x000fda0003f05270 */
[----:B------:R-:W-:Y:S05]  /*bec0*/  @P0 BRA `(.L_x_21348) ;  /* 0x0000010000000947 */ /* 0x000fea0003800000 */
[----:B-----5:R-:W0:Y:S01]  /*bed0*/  I2F.S16 R18, R18 ;  /* 0x0000001200127306 */ /* 0x020e220000101400 */
        /* <DEDUP_REMOVED lines=15> */
.L_x_21348:
        /* <DEDUP_REMOVED lines=20> */
.L_x_21375:
[----:B-----5:R-:W-:-:S04]  /*c110*/  PRMT R4, R18, 0x9910, RZ ;  /* 0x0000991012047816 */ /* 0x020fc800000000ff */
[----:B------:R-:W-:-:S05]  /*c120*/  SHF.R.S32.HI R5, RZ, 0x1f, R4 ;  /* 0x0000001fff057819 */ /* 0x000fca0000011404 */
[----:B------:R-:W-:Y:S01]  /*c130*/  STG.E.64 [R2.64], R4 ;  /* 0x0000000402007986 */ /* 0x000fe2000c101b24 */
[----:B------:R-:W-:Y:S05]  /*c140*/  EXIT ;  /* 0x000000000000794d */ /* 0x000fea0003800000 */
.L_x_21374:
[----:B-----5:R-:W-:-:S05]  /*c150*/  PRMT R5, R18, 0x9910, RZ ;  /* 0x0000991012057816 */ /* 0x020fca00000000ff */
[----:B------:R-:W-:Y:S01]  /*c160*/  STG.E [R2.64], R5 ;  /* 0x0000000502007986 */ /* 0x000fe2000c101924 */
[----:B------:R-:W-:Y:S05]  /*c170*/  EXIT ;  /* 0x000000000000794d */ /* 0x000fea0003800000 */
.L_x_21376:
        /* <DEDUP_REMOVED lines=16> */
.L_x_32655:


//--------------------- .text._ZN2at6native18elementwise_kernelILi128ELi4EZNS0_22gpu_kernel_impl_nocastINS0_13BinaryFunctorIsssZZZNS0_15binary_internal21div_floor_kernel_cudaERNS_18TensorIteratorBaseEENKUlvE_clEvENKUlvE3_clEvEUlssE_EEEEvS6_RKT_EUliE_EEviT1_ --------------------------
	.section	.text._ZN2at6native18elementwise_kernelILi128ELi4EZNS0_22gpu_kernel_impl_nocastINS0_13BinaryFunctorIsssZZZNS0_15binary_internal21div_floor_kernel_cudaERNS_18TensorIteratorBaseEENKUlvE_clEvENKUlvE3_clEvEUlssE_EEEEvS6_RKT_EUliE_EEviT1_,"ax",@progbits
	.sectioninfo	@"SHI_REGISTERS=16"
	.align	128
        .global         _ZN2at6native18elementwise_kernelILi128ELi4EZNS0_22gpu_kernel_impl_nocastINS0_13BinaryFunctorIsssZZZNS0_15binary_internal21div_floor_kernel_cudaERNS_18TensorIteratorBaseEENKUlvE_clEvENKUlvE3_clEvEUlssE_EEEEvS6_RKT_EUliE_EEviT1_
        .type           _ZN2at6native18elementwise_kernelILi128ELi4EZNS0_22gpu_kernel_impl_nocastINS0_13BinaryFunctorIsssZZZNS0_15binary_internal21div_floor_kernel_cudaERNS_18TensorIteratorBaseEENKUlvE_clEvENKUlvE3_clEvEUlssE_EEEEvS6_RKT_EUliE_EEviT1_,@function
        .size           _ZN2at6native18elementwise_kernelILi128ELi4EZNS0_22gpu_kernel_impl_nocastINS0_13BinaryFunctorIsssZZZNS0_15binary_internal21div_floor_kernel_cudaERNS_18TensorIteratorBaseEENKUlvE_clEvENKUlvE3_clEvEUlssE_EEEEvS6_RKT_EUliE_EEviT1_,(.L_x_32656 - _ZN2at6native18elementwise_kernelILi128ELi4EZNS0_22gpu_kernel_impl_nocastINS0_13BinaryFunctorIsssZZZNS0_15binary_internal21div_floor_kernel_cudaERNS_18TensorIteratorBaseEENKUlvE_clEvENKUlvE3_clEvEUlssE_EEEEvS6_RKT_EUliE_EEviT1_)
        .other          _ZN2at6native18elementwise_kernelILi128ELi4EZNS0_22gpu_kernel_impl_nocastINS0_13BinaryFunctorIsssZZZNS0_15binary_internal21div_floor_kernel_cudaERNS_18TensorIteratorBaseEENKUlvE_clEvENKUlvE3_clEvEUlssE_EEEEvS6_RKT_EUliE_EEviT1_,@"STO_CUDA_ENTRY STV_DEFAULT"
_ZN2at6native18elementwise_kernelILi128ELi4EZNS0_22gpu_kernel_impl_nocastINS0_13BinaryFunctorIsssZZZNS0_15binary_internal21div_floor_kernel_cudaERNS_18TensorIteratorBaseEENKUlvE_clEvENKUlvE3_clEvEUlssE_EEEEvS6_RKT_EUliE_EEviT1_:
.text._ZN2at6native18elementwise_kernelILi128ELi4EZNS0_22gpu_kernel_impl_nocastINS0_13BinaryFunctorIsssZZZNS0_15binary_internal21div_floor_kernel_cudaERNS_18TensorIteratorBaseEENKUlvE_clEvENKUlvE3_clEvEUlssE_EEEEvS6_RKT_EUliE_EEviT1_:
        /* <DEDUP_REMOVED lines=15> */
[----:B------:R-:W-:-:S04]  /*00f0*/  IMAD.HI.U32 R6, R3, c[0x0][0x170], R4 ;  /* 0x00005c0003067a27 */ /* 0x000fc800078e0004 */
[----:B------:R-:W-:Y:S01]  /*0100*/  IMAD.MOV.U32 R5, RZ, RZ, c[0x0][0x168] ;  /* 0x00005a00ff057624 */ /* 0x000fe200078e00ff */
[----:B------:R-:W-:-:S04]  /*0110*/  SHF.R.U32.HI R7, RZ, c[0x0][0x174], R6 ;  /* 0x00005d00ff077a19 */ /* 0x000fc80000011606 */
[----:B------:R-:W-:Y:S02]  /*0120*/  ISETP.NE.AND P0, PT, R5, 0x1, PT ;  /* 0x000000010500780c */ /* 0x000fe40003f05270 */
        /* <DEDUP_REMOVED lines=243> */
.L_x_21379:
[----:B------:R-:W-:-:S04]  /*1060*/  IADD3 R4, P0, R4, c[0x0][0x3d8], RZ ;  /* 0x0000f60004047a10 */ /* 0x000fc80007f1e0ff */
[----:B------:R-:W-:-:S06]  /*1070*/  IADD3.X R5, RZ, c[0x0][0x3dc], RZ, P0, !PT ;  /* 0x0000f700ff057a10 */ /* 0x000fcc00007fe4ff */
[----:B------:R-:W2:Y:S01]  /*1080*/  LDG.E.U16 R5, [R4.64] ;  /* 0x0000000404057981 */ /* 0x000ea2000c1e1500 */
[----:B------:R-:W-:-:S04]  /*1090*/  IADD3 R10, P0, R2, c[0x0][0x3d0], RZ ;  /* 0x0000f400020a7a10 */ /* 0x000fc80007f1e0ff */
[----:B------:R-:W-:-:S05]  /*10a0*/  IADD3.X R11, RZ, c[0x0][0x3d4], RZ, P0, !PT ;  /* 0x0000f500ff0b7a10 */ /* 0x000fca00007fe4ff */
[----:B------:R-:W3:Y:S01]  /*10b0*/  LDG.E.U16 R10, [R10.64] ;  /* 0x000000040a0a7981 */ /* 0x000ee2000c1e1500 */
[----:B------:R-:W-:Y:S01]  /*10c0*/  BSSY B1, `(.L_x_21380) ;  /* 0x000002c000017945 */ /* 0x000fe20003800000 */
[----:B--2---:R-:W-:-:S04]  /*10d0*/  PRMT R6, R5, 0x9910, RZ ;  /* 0x0000991005067816 */ /* 0x004fc800000000ff */
[-C--:B------:R-:W-:Y:S02]  /*10e0*/  IABS R2, R6.reuse ;  /* 0x0000000600027213 */ /* 0x080fe40000000000 */
[----:B------:R-:W-:Y:S02]  /*10f0*/  IABS R12, R6 ;  /* 0x00000006000c7213 */ /* 0x000fe40000000000 */
[----:B------:R-:W0:Y:S01]  /*1100*/  I2F.RP R7, R2 ;  /* 0x0000000200077306 */ /* 0x000e220000209400 */
[----:B---3--:R-:W-:Y:S02]  /*1110*/  PRMT R13, R10, 0x9910, RZ ;  /* 0x000099100a0d7816 */ /* 0x008fe400000000ff */
[----:B------:R-:W-:Y:S02]  /*1120*/  LOP3.LUT R10, R5, R10, RZ, 0x3c, !PT ;  /* 0x0000000a050a7212 */ /* 0x000fe400078e3cff */
[----:B------:R-:W-:-:S03]  /*1130*/  IABS R4, R13 ;  /* 0x0000000d00047213 */ /* 0x000fc60000000000 */
[----:B0-----:R-:W0:Y:S02]  /*1140*/  MUFU.RCP R7, R7 ;  /* 0x0000000700077308 */ /* 0x001e240000001000 */
[----:B0-----:R-:W-:Y:S01]  /*1150*/  IADD3 R8, R7, 0xffffffe, RZ ;  /* 0x0ffffffe07087810 */ /* 0x001fe20007ffe0ff */
[----:B------:R-:W-:-:S05]  /*1160*/  IMAD.MOV R7, RZ, RZ, -R12 ;  /* 0x000000ffff077224 */ /* 0x000fca00078e0a0c */
[----:B------:R0:W1:Y:S02]  /*1170*/  F2I.FTZ.U32.TRUNC.NTZ R9, R8 ;  /* 0x0000000800097305 */ /* 0x000064000021f000 */
[----:B0-----:R-:W-:Y:S02]  /*1180*/  MOV R8, RZ ;  /* 0x000000ff00087202 */ /* 0x001fe40000000f00 */
[----:B-1----:R-:W-:-:S05]  /*1190*/  IADD3 R11, RZ, -R9, RZ ;  /* 0x80000009ff0b7210 */ /* 0x002fca0007ffe0ff */
[----:B------:R-:W-:-:S04]  /*11a0*/  IMAD R11, R11, R2, RZ ;  /* 0x000000020b0b7224 */ /* 0x000fc800078e02ff */
[----:B------:R-:W-:Y:S01]  /*11b0*/  IMAD.HI.U32 R9, R9, R11, R8 ;  /* 0x0000000b09097227 */ /* 0x000fe200078e0008 */
[----:B------:R-:W-:-:S04]  /*11c0*/  PRMT R8, R10, 0x9910, RZ ;  /* 0x000099100a087816 */ /* 0x000fc800000000ff */
[----:B------:R-:W-:Y:S01]  /*11d0*/  ISETP.GT.AND P3, PT, R8, -0x1, PT ;  /* 0xffffffff0800780c */ /* 0x000fe20003f64270 */
[----:B------:R-:W-:-:S04]  /*11e0*/  IMAD.HI.U32 R9, R9, R4, RZ ;  /* 0x0000000409097227 */ /* 0x000fc800078e00ff */
[----:B------:R-:W-:Y:S01]  /*11f0*/  IMAD R7, R9, R7, R4 ;  /* 0x0000000709077224 */ /* 0x000fe200078e0204 */
[-C--:B------:R-:W-:Y:S02]  /*1200*/  LOP3.LUT R4, R13, R6.reuse, RZ, 0x3c, !PT ;  /* 0x000000060d047212 */ /* 0x080fe400078e3cff */
[----:B------:R-:W-:Y:S02]  /*1210*/  LOP3.LUT R6, RZ, R6, RZ, 0x33, !PT ;  /* 0x00000006ff067212 */ /* 0x000fe400078e33ff */
[----:B------:R-:W-:Y:S02]  /*1220*/  ISETP.GT.U32.AND P2, PT, R2, R7, PT ;  /* 0x000000070200720c */ /* 0x000fe40003f44070 */
[----:B------:R-:W-:-:S11]  /*1230*/  ISETP.GE.AND P1, PT, R4, RZ, PT ;  /* 0x000000ff0400720c */ /* 0x000fd60003f26270 */
[-C--:B------:R-:W-:Y:S02]  /*1240*/  @!P2 IADD3 R7, R7, -R2.reuse, RZ ;  /* 0x800000020707a210 */ /* 0x080fe40007ffe0ff */
[----:B------:R-:W-:Y:S02]  /*1250*/  @!P2 IADD3 R9, R9, 0x1, RZ ;  /* 0x000000010909a810 */ /* 0x000fe40007ffe0ff */
[----:B------:R-:W-:Y:S02]  /*1260*/  ISETP.GE.U32.AND P0, PT, R7, R2, PT ;  /* 0x000000020700720c */ /* 0x000fe40003f06070 */
[----:B------:R-:W-:-:S11]  /*1270*/  IADD3 R4, P2, R0, c[0x0][0x3c8], RZ ;  /* 0x0000f20000047a10 */ /* 0x000fd60007f5e0ff */
[----:B------:R-:W-:Y:S02]  /*1280*/  @P0 IADD3 R9, R9, 0x1, RZ ;  /* 0x0000000109090810 */ /* 0x000fe40007ffe0ff */
[----:B------:R-:W-:Y:S02]  /*1290*/  ISETP.NE.AND P0, PT, R5, RZ, PT ;  /* 0x000000ff0500720c */ /* 0x000fe40003f05270 */
[----:B------:R-:W-:Y:S02]  /*12a0*/  @!P1 IADD3 R9, -R9, RZ, RZ ;  /* 0x000000ff09099210 */ /* 0x000fe40007ffe1ff */
[----:B------:R-:W-:Y:S02]  /*12b0*/  IADD3.X R5, RZ, c[0x0][0x3cc], RZ, P2, !PT ;  /* 0x0000f300ff057a10 */ /* 0x000fe400017fe4ff */
[----:B------:R-:W-:Y:S01]  /*12c0*/  SEL R9, R6, R9, !P0 ;  /* 0x0000000906097207 */ /* 0x000fe20004000000 */
[----:B------:R-:W-:Y:S05]  /*12d0*/  @P3 BRA `(.L_x_21381) ;  /* 0x000000a000003947 */ /* 0x000fea0003800000 */
[----:B------:R-:W-:Y:S02]  /*12e0*/  ISETP.GE.AND P2, PT, R13, RZ, PT ;  /* 0x000000ff0d00720c */ /* 0x000fe40003f46270 */
[----:B------:R-:W-:-:S02]  /*12f0*/  ISETP.GT.U32.AND P1, PT, R2, R7, PT ;  /* 0x000000070200720c */ /* 0x000fc40003f24070 */
[----:B------:R-:W-:Y:S02]  /*1300*/  IADD3 R2, R7, -R2, RZ ;  /* 0x8000000207027210 */ /* 0x000fe40007ffe0ff */
[----:B------:R-:W-:Y:S02]  /*1310*/  IADD3 R0, R9, -0x1, RZ ;  /* 0xffffffff09007810 */ /* 0x000fe40007ffe0ff */
[----:B------:R-:W-:-:S05]  /*1320*/  SEL R7, R2, R7, !P1 ;  /* 0x0000000702077207 */ /* 0x000fca0004800000 */
[----:B------:R-:W-:-:S04]  /*1330*/  @!P2 IADD3 R7, -R7, RZ, RZ ;  /* 0x000000ff0707a210 */ /* 0x000fc80007ffe1ff */
[----:B------:R-:W-:-:S04]  /*1340*/  SEL R6, R6, R7, !P0 ;  /* 0x0000000706067207 */ /* 0x000fc80004000000 */
[----:B------:R-:W-:-:S13]  /*1350*/  ISETP.NE.AND P0, PT, R6, RZ, PT ;  /* 0x000000ff0600720c */ /* 0x000fda0003f05270 */
[----:B------:R-:W-:-:S05]  /*1360*/  @!P0 IADD3 R0, R9, RZ, RZ ;  /* 0x000000ff09008210 */ /* 0x000fca0007ffe0ff */
[----:B------:R-:W-:Y:S02]  /*1370*/  IMAD.MOV.U32 R9, RZ, RZ, R0 ;  /* 0x000000ffff097224 */ /* 0x000fe400078e0000 */
.L_x_21381:
[----:B------:R-:W-:Y:S05]  /*1380*/  BSYNC B1 ;  /* 0x0000000000017941 */ /* 0x000fea0003800000 */
.L_x_21380:
[----:B------:R0:W-:Y:S01]  /*1390*/  STG.E.U16 [R4.64], R9 ;  /* 0x0000000904007986 */ /* 0x0001e2000c101504 */
[----:B------:R-:W-:-:S03]  /*13a0*/  IADD3 R3, R3, 0x80, RZ ;  /* 0x0000008003037810 */ /* 0x000fc60007ffe0ff */
.L_x_21378:
[----:B------:R-:W-:Y:S05]  /*13b0*/  BSYNC B0 ;  /* 0x0000000000007941 */ /* 0x000fea0003800000 */
.L_x_21377:
[----:B------:R-:W-:Y:S01]  /*13c0*/  ISETP.GE.AND P0, PT, R3, c[0x0][0x160], PT ;  /* 0x0000580003007a0c */ /* 0x000fe20003f06270 */
[----:B------:R-:W-:-:S12]  /*13d0*/  BSSY B0, `(.L_x_21382) ;  /* 0x0000268000007945 */ /* 0x000fd80003800000 */
[----:B------:R-:W-:Y:S05]  /*13e0*/  @P0 BRA `(.L_x_21383) ;  /* 0x0000266000000947 */ /* 0x000fea0003800000 */
[----:B------:R-:W-:Y:S01]  /*13f0*/  ISETP.NE.AND P0, PT, RZ, c[0x0][0x168], PT ;  /* 0x00005a00ff007a0c */ /* 0x000fe20003f05270 */
[----:B0-----:R-:W-:Y:S01]  /*1400*/  HFMA2.MMA R4, -RZ, RZ, 0, 0 ;  /* 0x00000000ff047435 */ /* 0x001fe200000001ff */
        /* <DEDUP_REMOVED lines=251> */
.L_x_21384:
[----:B------:R-:W-:-:S04]  /*23c0*/  IADD3 R4, P0, R4, c[0x0][0x3d8], RZ ;  /* 0x0000f60004047a10 */ /* 0x000fc80007f1e0ff */
[----:B------:R-:W-:-:S06]  /*23d0*/  IADD3.X R5, RZ, c[0x0][0x3dc], RZ, P0, !PT ;  /* 0x0000f700ff057a10 */ /* 0x000fcc00007fe4ff */
[----:B------:R-:W2:Y:S01]  /*23e0*/  LDG.E.U16 R5, [R4.64] ;  /* 0x0000000404057981 */ /* 0x000ea2000c1e1500 */
[----:B------:R-:W-:-:S05]  /*23f0*/  IADD3 R10, P0, R2, c[0x0][0x3d0], RZ ;  /* 0x0000f400020a7a10 */ /* 0x000fca0007f1e0ff */
[----:B------:R-:W-:-:S05]  /*2400*/  IMAD.X R11, RZ, RZ, c[0x0][0x3d4], P0 ;  /* 0x0000f500ff0b7624 */ /* 0x000fca00000e06ff */
        /* <DEDUP_REMOVED lines=10> */
[----:B0-----:R-:W-:Y:S02]  /*24b0*/  IADD3 R8, R7, 0xffffffe, RZ ;  /* 0x0ffffffe07087810 */ /* 0x001fe40007ffe0ff */
[----:B------:R-:W-:-:S04]  /*24c0*/  IADD3 R7, RZ, -R12, RZ ;  /* 0x8000000cff077210 */ /* 0x000fc80007ffe0ff */
        /* <DEDUP_REMOVED lines=28> */
[----:B------:R-:W-:-:S05]  /*2690*/  @!P2 IMAD.MOV R7, RZ, RZ, -R7 ;  /* 0x000000ffff07a224 */ /* 0x000fca00078e0a07 */
[----:B------:R-:W-:-:S04]  /*26a0*/  SEL R6, R6, R7, !P0 ;  /* 0x0000000706067207 */ /* 0x000fc80004000000 */
[----:B------:R-:W-:-:S13]  /*26b0*/  ISETP.NE.AND P0, PT, R6, RZ, PT ;  /* 0x000000ff0600720c */ /* 0x000fda0003f05270 */
[----:B------:R-:W-:-:S04]  /*26c0*/  @!P0 IADD3 R0, R9, RZ, RZ ;  /* 0x000000ff09008210 */ /* 0x000fc80007ffe0ff */
[----:B------:R-:W-:Y:S02]  /*26d0*/  MOV R9, R0 ;  /* 0x0000000000097202 */ /* 0x000fe40000000f00 */
.L_x_21386:
[----:B------:R-:W-:Y:S05]  /*26e0*/  BSYNC B1 ;  /* 0x0000000000017941 */ /* 0x000fea0003800000 */
.L_x_21385:
[----:B------:R0:W-:Y:S01]  /*26f0*/  STG.E.U16 [R4.64], R9 ;  /* 0x0000000904007986 */ /* 0x0001e2000c101504 */
[----:B------:R-:W-:-:S04]  /*2700*/  IADD3 R3, R3, 0x80, RZ ;  /* 0x0000008003037810 */ /* 0x000fc80007ffe0ff */
[----:B------:R-:W-:-:S13]  /*2710*/  ISETP.GE.AND P0, PT, R3, c[0x0][0x160], PT ;  /* 0x0000580003007a0c */ /* 0x000fda0003f06270 */
[----:B------:R-:W-:Y:S05]  /*2720*/  @P0 BRA `(.L_x_21383) ;  /* 0x0000132000000947 */ /* 0x000fea0003800000 */
[----:B0-----:R-:W-:Y:S01]  /*2730*/  ISETP.NE.AND P0, PT, RZ, c[0x0][0x168], PT ;  /* 0x00005a00ff007a0c */ /* 0x001fe20003f05270 */
        /* <DEDUP_REMOVED lines=252> */
.L_x_21387:
        /* <DEDUP_REMOVED lines=36> */
[----:B------:R-:W-:Y:S01]  /*3940*/  IADD3.X R5, RZ, c[0x0][0x3cc], RZ, P2, !PT ;  /* 0x0000f300ff057a10 */ /* 0x000fe200017fe4ff */
[----:B------:R-:W-:-:S05]  /*3950*/  @!P1 IMAD.MOV R9, RZ, RZ, -R9 ;  /* 0x000000ffff099224 */ /* 0x000fca00078e0a09 */
[----:B------:R-:W-:Y:S01]  /*3960*/  SEL R9, R6, R9, !P0 ;  /* 0x0000000906097207 */ /* 0x000fe20004000000 */
[----:B------:R-:W-:Y:S05]  /*3970*/  @P3 BRA `(.L_x_21389) ;  /* 0x000000a000003947 */ /* 0x000fea0003800000 */
[----:B------:R-:W-:Y:S02]  /*3980*/  ISETP.GE.AND P2, PT, R13, RZ, PT ;  /* 0x000000ff0d00720c */ /* 0x000fe40003f46270 */
[-C--:B------:R-:W-:Y:S02]  /*3990*/  ISETP.GT.U32.AND P1, PT, R2, R7.reuse, PT ;  /* 0x000000070200720c */ /* 0x080fe40003f24070 */
[----:B------:R-:W-:Y:S02]  /*39a0*/  IADD3 R2, R7, -R2, RZ ;  /* 0x8000000207027210 */ /* 0x000fe40007ffe0ff */
[----:B------:R-:W-:Y:S02]  /*39b0*/  IADD3 R0, R9, -0x1, RZ ;  /* 0xffffffff09007810 */ /* 0x000fe40007ffe0ff */
[----:B------:R-:W-:-:S05]  /*39c0*/  SEL R7, R2, R7, !P1 ;  /* 0x0000000702077207 */ /* 0x000fca0004800000 */
[----:B------:R-:W-:-:S04]  /*39d0*/  @!P2 IADD3 R7, -R7, RZ, RZ ;  /* 0x000000ff0707a210 */ /* 0x000fc80007ffe1ff */
[----:B------:R-:W-:-:S04]  /*39e0*/  SEL R6, R6, R7, !P0 ;  /* 0x0000000706067207 */ /* 0x000fc80004000000 */
[----:B------:R-:W-:-:S13]  /*39f0*/  ISETP.NE.AND P0, PT, R6, RZ, PT ;  /* 0x000000ff0600720c */ /* 0x000fda0003f05270 */
[----:B------:R-:W-:-:S04]  /*3a00*/  @!P0 IADD3 R0, R9, RZ, RZ ;  /* 0x000000ff09008210 */ /* 0x000fc80007ffe0ff */
[----:B------:R-:W-:Y:S02]  /*3a10*/  MOV R9, R0 ;  /* 0x0000000000097202 */ /* 0x000fe40000000f00 */
.L_x_21389:
[----:B------:R-:W-:Y:S05]  /*3a20*/  BSYNC B1 ;  /* 0x0000000000017941 */ /* 0x000fea0003800000 */
.L_x_21388:
[----:B------:R0:W-:Y:S01]  /*3a30*/  STG.E.U16 [R4.64], R9 ;  /* 0x0000000904007986 */ /* 0x0001e2000c101504 */
[----:B------:R-:W-:-:S03]  /*3a40*/  IADD3 R3, R3, 0x80, RZ ;  /* 0x0000008003037810 */ /* 0x000fc60007ffe0ff */
.L_x_21383:
[----:B0-----:R-:W-:Y:S05]  /*3a50*/  BSYNC B0 ;  /* 0x0000000000007941 */ /* 0x001fea0003800000 */
.L_x_21382:
[----:B------:R-:W-:-:S13]  /*3a60*/  ISETP.GE.AND P0, PT, R3, c[0x0][0x160], PT ;  /* 0x0000580003007a0c */ /* 0x000fda0003f06270 */
[----:B------:R-:W-:Y:S05]  /*3a70*/  @P0 EXIT ;  /* 0x000000000000094d */ /* 0x000fea0003800000 */
[----:B------:R-:W-:Y:S01]  /*3a80*/  ISETP.NE.AND P0, PT, RZ, c[0x0][0x168], PT ;  /* 0x00005a00ff007a0c */ /* 0x000fe20003f05270 */
[----:B------:R-:W-:Y:S01]  /*3a90*/  HFMA2.MMA R4, -RZ, RZ, 0, 0 ;  /* 0x00000000ff047435 */ /* 0x000fe200000001ff */
[----:B------:R-:W-:Y:S01]  /*3aa0*/  MOV R2, RZ ;  /* 0x000000ff00027202 */ /* 0x000fe20000000f00 */
[----:B------:R-:W-:-:S10]  /*3ab0*/  HFMA2.MMA R0, -RZ, RZ, 0, 0 ;  /* 0x00000000ff007435 */ /* 0x000fd400000001ff */
        /* <DEDUP_REMOVED lines=235> */
[----:B------:R-:W-:Y:S01]  /*4970*/  SHF.R.U32.HI R9, RZ, c[0x0][0x288], R8 ;  /* 0x0000a200ff097a19 */ /* 0x000fe20000011608 */
[----:B------:R-:W-:-:S03]  /*4980*/  @P0 IMAD.MOV.U32 R8, RZ, RZ, RZ ;  /* 0x000000ffff080224 */ /* 0x000fc600078e00ff */
[C---:B------:R-:W-:Y:S01]  /*4990*/  IADD3 R5, -R9.reuse, RZ, RZ ;  /* 0x000000ff09057210 */ /* 0x040fe20007ffe1ff */
        /* <DEDUP_REMOVED lines=11> */
.L_x_21390:
[----:B------:R-:W-:-:S04]  /*4a50*/  IADD3 R6, P0, R4, c[0x0][0x3d8], RZ ;  /* 0x0000f60004067a10 */ /* 0x000fc80007f1e0ff */
[----:B------:R-:W-:-:S05]  /*4a60*/  IADD3.X R7, RZ, c[0x0][0x3dc], RZ, P0, !PT ;  /* 0x0000f700ff077a10 */ /* 0x000fca00007fe4ff */
        /* <DEDUP_REMOVED lines=11> */
[----:B------:R-:W-:Y:S02]  /*4b20*/  IABS R11, R12 ;  /* 0x0000000c000b7213 */ /* 0x000fe40000000000 */
[----:B------:R-:W-:-:S04]  /*4b30*/  PRMT R8, R8, 0x9910, RZ ;  /* 0x0000991008087816 */ /* 0x000fc800000000ff */
[----:B------:R-:W-:Y:S01]  /*4b40*/  ISETP.GT.AND P3, PT, R8, -0x1, PT ;  /* 0xffffffff0800780c */ /* 0x000fe20003f64270 */
[----:B0-----:R-:W0:Y:S02]  /*4b50*/  MUFU.RCP R2, R2 ;  /* 0x0000000200027308 */ /* 0x001e240000001000 */
[----:B0-----:R-:W-:Y:S02]  /*4b60*/  IADD3 R10, R2, 0xffffffe, RZ ;  /* 0x0ffffffe020a7810 */ /* 0x001fe40007ffe0ff */
[----:B------:R-:W-:-:S04]  /*4b70*/  IADD3 R2, RZ, -R6, RZ ;  /* 0x80000006ff027210 */ /* 0x000fc80007ffe0ff */
[----:B------:R-:W0:Y:S01]  /*4b80*/  F2I.FTZ.U32.TRUNC.NTZ R7, R10 ;  /* 0x0000000a00077305 */ /* 0x000e22000021f000 */
[----:B------:R-:W-:Y:S02]  /*4b90*/  MOV R6, RZ ;  /* 0x000000ff00067202 */ /* 0x000fe40000000f00 */
[----:B0-----:R-:W-:-:S05]  /*4ba0*/  IADD3 R9, RZ, -R7, RZ ;  /* 0x80000007ff097210 */ /* 0x001fca0007ffe0ff */
[----:B------:R-:W-:-:S04]  /*4bb0*/  IMAD R9, R9, R4, RZ ;  /* 0x0000000409097224 */ /* 0x000fc800078e02ff */
[----:B------:R-:W-:-:S04]  /*4bc0*/  IMAD.HI.U32 R6, R7, R9, R6 ;  /* 0x0000000907067227 */ /* 0x000fc800078e0006 */
[----:B------:R-:W-:-:S04]  /*4bd0*/  IMAD.MOV.U32 R7, RZ, RZ, R11 ;  /* 0x000000ffff077224 */ /* 0x000fc800078e000b */
        /* <DEDUP_REMOVED lines=26> */
.L_x_21392:
[----:B------:R-:W-:Y:S05]  /*4d80*/  BSYNC B0 ;  /* 0x0000000000007941 */ /* 0x000fea0003800000 */
.L_x_21391:
[----:B------:R-:W-:Y:S01]  /*4d90*/  STG.E.U16 [R2.64], R9 ;  /* 0x0000000902007986 */ /* 0x000fe2000c101504 */
[----:B------:R-:W-:Y:S05]  /*4da0*/  EXIT ;  /* 0x000000000000794d */ /* 0x000fea0003800000 */
.L_x_21393:
        /* <DEDUP_REMOVED lines=13> */
.L_x_32656:


//--------------------- .text._ZN2at6native27unrolled_elementwise_kernelINS0_13BinaryFunctorIsssZZZNS0_15binary_internal21div_floor_kernel_cudaERNS_18TensorIteratorBaseEENKUlvE_clEvENKUlvE3_clEvEUlssE_EESt5arrayIPcLm3EELi4E23TrivialOffsetCalculatorILi2EjESD_ILi1EjENS0_6memory15LoadWithoutCastENSG_16StoreWithoutCastEEEviT_T0_T2_T3_T4_T5_ --------------------------
	.section	.text._ZN2at6native27unrolled_elementwise_kernelINS0_13BinaryFunctorIsssZZZNS0_15binary_internal21div_floor_kernel_cudaERNS_18TensorIteratorBaseEENKUlvE_clEvENKUlvE3_clEvEUlssE_EESt5arrayIPcLm3EELi4E23TrivialOffsetCalculatorILi2EjESD_ILi1EjENS0_6memory15LoadWithoutCastENSG_16StoreWithoutCastEEEviT_T0_T2_T3_T4_T5_,"ax",@progbits
	.sectioninfo	@"SHI_REGISTERS=28"
	.align	128
        .global         _ZN2at6native27unrolled_elementwise_kernelINS0_13BinaryFunctorIsssZZZNS0_15binary_internal21div_floor_kernel_cudaERNS_18TensorIteratorBaseEENKUlvE_clEvENKUlvE3_clEvEUlssE_EESt5arrayIPcLm3EELi4E23TrivialOffsetCalculatorILi2EjESD_ILi1EjENS0_6memory15LoadWithoutCastENSG_16StoreWithoutCastEEEviT_T0_T2_T3_T4_T5_
        .type           _ZN2at6native27unrolled_elementwise_kernelINS0_13BinaryFunctorIsssZZZNS0_15binary_internal21div_floor_kernel_cudaERNS_18TensorIteratorBaseEENKUlvE_clEvENKUlvE3_clEvEUlssE_EESt5arrayIPcLm3EELi4E23TrivialOffsetCalculatorILi2EjESD_ILi1EjENS0_6memory15LoadWithoutCastENSG_16StoreWithoutCastEEEviT_T0_T2_T3_T4_T5_,@function
        .size           _ZN2at6native27unrolled_elementwise_kernelINS0_13BinaryFunctorIsssZZZNS0_15binary_internal21div_floor_kernel_cudaERNS_18TensorIteratorBaseEENKUlvE_clEvENKUlvE3_clEvEUlssE_EESt5arrayIPcLm3EELi4E23TrivialOffsetCalculatorILi2EjESD_ILi1EjENS0_6memory15LoadWithoutCastENSG_16StoreWithoutCastEEEviT_T0_T2_T3_T4_T5_,(.L_x_32657 - _ZN2at6native27unrolled_elementwise_kernelINS0_13BinaryFunctorIsssZZZNS0_15binary_internal21div_floor_kernel_cudaERNS_18TensorIteratorBaseEENKUlvE_clEvENKUlvE3_clEvEUlssE_EESt5arrayIPcLm3EELi4E23TrivialOffsetCalculatorILi2EjESD_ILi1EjENS0_6memory15LoadWithoutCastENSG_16StoreWithoutCastEEEviT_T0_T2_T3_T4_T5_)
        .other          _ZN2at6native27unrolled_elementwise_kernelINS0_13BinaryFunctorIsssZZZNS0_15binary_internal21div_floor_kernel_cudaERNS_18TensorIteratorBaseEENKUlvE_clEvENKUlvE3_clEvEUlssE_EESt5arrayIPcLm3EELi4E23TrivialOffsetCalculatorILi2EjESD_ILi1EjENS0_6memory15LoadWithoutCastENSG_16StoreWithoutCastEEEviT_T0_T2_T3_T4_T5_,@"STO_CUDA_ENTRY STV_DEFAULT"
_ZN2at6native27unrolled_elementwise_kernelINS0_13BinaryFunctorIsssZZZNS0_15binary_internal21div_floor_kernel_cudaERNS_18TensorIteratorBaseEENKUlvE_clEvENKUlvE3_clEvEUlssE_EESt5arrayIPcLm3EELi4E23TrivialOffsetCalculatorILi2EjESD_ILi1EjENS0_6memory15LoadWithoutCastENSG_16StoreWithoutCastEEEviT_T0_T2_T3_T4_T5_:
.text._ZN2at6native27unrolled_elementwise_kernelINS0_13BinaryFunctorIsssZZZNS0_15binary_internal21div_floor_kernel_cudaERNS_18TensorIteratorBaseEENKUlvE_clEvENKUlvE3_clEvEUlssE_EESt5arrayIPcLm3EELi4E23TrivialOffsetCalculatorILi2EjESD_ILi1EjENS0_6memory15LoadWithoutCastENSG_16StoreWithoutCastEEEviT_T0_T2_T3_T4_T5_:
[----:B------:R-:W-:Y:S02]  /*0000*/  IMAD.MOV.U32 R1, RZ, RZ, c[0x0][0x28] ;  /* 0x00000a00ff017624 */ /* 0x000fe400078e00ff */
[----:B------:R-:W0:Y:S01]  /*0010*/  S2R R6, SR_CTAID.X ;  /* 0x0000000000067919 */ /* 0x000e220000002500 */
[----:B------:R-:W-:-:S03]  /*0020*/  IMAD.MOV.U32 R3, RZ, RZ, -0x200 ;  /* 0xfffffe00ff037424 */ /* 0x000fc600078e00ff */
[----:B------:R-:W1:Y:S01]  /*0030*/  S2R R9, SR_TID.X ;  /* 0x0000000000097919 */ /* 0x000e620000002100 */
[----:B------:R-:W-:Y:S01]  /*0040*/  ULDC.64 UR4, c[0x0][0x118] ;  /* 0x0000460000047ab9 */ /* 0x000fe20000000a00 */
[----:B------:R-:W-:Y:S02]  /*0050*/  PRMT R7, RZ, 0x7610, R7 ;  /* 0x00007610ff077816 */ /* 0x000fe40000000007 */
[----:B------:R-:W-:Y:S01]  /*0060*/  PRMT R8, RZ, 0x7610, R8 ;  /* 0x00007610ff087816 */ /* 0x000fe20000000008 */
[----:B0-----:R-:W-:Y:S02]  /*0070*/  IMAD R4, R6, R3, c[0x0][0x160] ;  /* 0x0000580006047624 */ /* 0x001fe400078e0203 */
[----:B-1----:R-:W-:-:S03]  /*0080*/  IMAD.MOV.U32 R11, RZ, RZ, R9 ;  /* 0x000000ffff0b7224 */ /* 0x002fc600078e0009 */
[----:B------:R-:W-:Y:S02]  /*0090*/  ISETP.GE.AND P0, PT, R9, R4, PT ;  /* 0x000000040900720c */ /* 0x000fe40003f06270 */
[----:B------:R-:W-:Y:S02]  /*00a0*/  PRMT R20, RZ, 0x7610, R20 ;  /* 0x00007610ff147816 */ /* 0x000fe40000000014 */
[----:B------:R-:W-:-:S09]  /*00b0*/  PRMT R21, RZ, 0x7610, R21 ;  /* 0x00007610ff157816 */ /* 0x000fd20000000015 */
[----:B------:R-:W-:Y:S01]  /*00c0*/  @!P0 IMAD R24, R6, 0x200, R11 ;  /* 0x0000020006188824 */ /* 0x000fe200078e020b */
[----:B------:R-:W-:Y:S01]  /*00d0*/  @!P0 IADD3 R11, R11, 0x80, RZ ;  /* 0x000000800b0b8810 */ /* 0x000fe20007ffe0ff */
[----:B------:R-:W-:-:S03]  /*00e0*/  @!P0 IMAD.MOV.U32 R25, RZ, RZ, 0x2 ;  /* 0x00000002ff198424 */ /* 0x000fc600078e00ff */
[----:B------:R-:W-:Y:S01]  /*00f0*/  ISETP.GE.AND P1, PT, R11, R4, PT ;  /* 0x000000040b00720c */ /* 0x000fe20003f26270 */
[----:B------:R-:W-:-:S04]  /*0100*/  @!P0 IMAD.WIDE.U32 R22, R24, R25, c[0x0][0x170] ;  /* 0x00005c0018168625 */ /* 0x000fc800078e0019 */
[----:B------:R-:W-:Y:S01]  /*0110*/  @!P0 IMAD.WIDE.U32 R24, R24, R25, c[0x0][0x178] ;  /* 0x00005e0018188625 */ /* 0x000fe200078e0019 */
[----:B------:R0:W5:Y:S04]  /*0120*/  @!P0 LDG.E.U16 R20, [R22.64] ;  /* 0x0000000416148981 */ /* 0x000168000c1e1500 */
[----:B------:R0:W5:Y:S03]  /*0130*/  @!P0 LDG.E.U16 R21, [R24.64] ;  /* 0x0000000418158981 */ /* 0x000166000c1e1500 */
[----:B------:R-:W-:Y:S01]  /*0140*/  @!P1 IMAD R10, R6, 0x200, R11 ;  /* 0x00000200060a9824 */ /* 0x000fe200078e020b */
[----:B------:R-:W-:Y:S01]  /*0150*/  @!P1 IADD3 R11, R11, 0x80, RZ ;  /* 0x000000800b0b9810 */ /* 0x000fe20007ffe0ff */
[----:B------:R-:W-:-:S03]  /*0160*/  @!P1 IMAD.MOV.U32 R13, RZ, RZ, 0x2 ;  /* 0x00000002ff0d9424 */ /* 0x000fc600078e00ff */
[C---:B------:R-:W-:Y:S01]  /*0170*/  ISETP.GE.AND P3, PT, R11.reuse, R4, PT ;  /* 0x000000040b00720c */ /* 0x040fe20003f66270 */
[----:B------:R-:W-:Y:S01]  /*0180*/  @!P1 IMAD.WIDE.U32 R16, R10, R13, c[0x0][0x170] ;  /* 0x00005c000a109625 */ /* 0x000fe200078e000d */
[----:B------:R-:W-:Y:S02]  /*0190*/  PRMT R5, RZ, 0x7610, R5 ;  /* 0x00007610ff057816 */ /* 0x000fe40000000005 */
[----:B------:R-:W-:Y:S02]  /*01a0*/  PRMT R3, RZ, 0x7610, R3 ;  /* 0x00007610ff037816 */ /* 0x000fe40000000003 */
[----:B------:R1:W5:Y:S07]  /*01b0*/  @!P1 LDG.E.U16 R7, [R16.64] ;  /* 0x0000000410079981 */ /* 0x00036e000c1e1500 */
[----:B------:R-:W-:Y:S01]  /*01c0*/  @!P3 IMAD R14, R6, 0x200, R11 ;  /* 0x00000200060eb824 */ /* 0x000fe200078e020b */
[----:B------:R-:W-:-:S04]  /*01d0*/  @!P3 IADD3 R11, R11, 0x80, RZ ;  /* 0x000000800b0bb810 */ /* 0x000fc80007ffe0ff */
[----:B------:R-:W-:Y:S01]  /*01e0*/  ISETP.GE.AND P2, PT, R11, R4, PT ;  /* 0x000000040b00720c */ /* 0x000fe20003f46270 */
[----:B------:R-:W-:Y:S01]  /*01f0*/  @!P3 IMAD.MOV.U32 R15, RZ, RZ, 0x2 ;  /* 0x00000002ff0fb424 */ /* 0x000fe200078e00ff */
[----:B------:R-:W-:-:S11]  /*0200*/  PRMT R2, RZ, 0x7610, R2 ;  /* 0x00007610ff027816 */ /* 0x000fd60000000002 */
[----:B------:R-:W-:Y:S02]  /*0210*/  @!P2 IMAD R18, R6, 0x200, R11 ;  /* 0x000002000612a824 */ /* 0x000fe400078e020b */
[----:B------:R-:W-:-:S04]  /*0220*/  @!P1 IMAD.WIDE.U32 R10, R10, R13, c[0x0][0x178] ;  /* 0x00005e000a0a9625 */ /* 0x000fc800078e000d */
[CC--:B------:R-:W-:Y:S01]  /*0230*/  @!P3 IMAD.WIDE.U32 R12, R14.reuse, R15.reuse, c[0x0][0x170] ;  /* 0x00005c000e0cb625 */ /* 0x0c0fe200078e000f */
[----:B------:R-:W-:Y:S01]  /*0240*/  PRMT R0, RZ, 0x7610, R0 ;  /* 0x00007610ff007816 */ /* 0x000fe20000000000 */
[----:B------:R2:W5:Y:S02]  /*0250*/  @!P1 LDG.E.U16 R8, [R10.64] ;  /* 0x000000040a089981 */ /* 0x000564000c1e1500 */
[----:B------:R-:W-:Y:S02]  /*0260*/  @!P2 IMAD.MOV.U32 R19, RZ, RZ, 0x2 ;  /* 0x00000002ff13a424 */ /* 0x000fe400078e00ff */
[----:B------:R3:W5:Y:S01]  /*0270*/  @!P3 LDG.E.U16 R5, [R12.64] ;  /* 0x000000040c05b981 */ /* 0x000762000c1e1500 */
[----:B------:R-:W-:-:S04]  /*0280*/  @!P3 IMAD.WIDE.U32 R14, R14, R15, c[0x0][0x178] ;  /* 0x00005e000e0eb625 */ /* 0x000fc800078e000f */
[CC--:B-1----:R-:W-:Y:S01]  /*0290*/  @!P2 IMAD.WIDE.U32 R16, R18.reuse, R19.reuse, c[0x0][0x170] ;  /* 0x00005c001210a625 */ /* 0x0c2fe200078e0013 */
[----:B------:R1:W5:Y:S03]  /*02a0*/  @!P3 LDG.E.U16 R2, [R14.64] ;  /* 0x000000040e02b981 */ /* 0x000366000c1e1500 */
[----:B---3--:R-:W-:Y:S01]  /*02b0*/  IMAD.MOV.U32 R13, RZ, RZ, R9 ;  /* 0x000000ffff0d7224 */ /* 0x008fe200078e0009 */
[----:B------:R3:W5:Y:S01]  /*02c0*/  @!P2 LDG.E.U16 R3, [R16.64] ;  /* 0x000000041003a981 */ /* 0x000762000c1e1500 */
[----:B------:R-:W-:Y:S01]  /*02d0*/  @!P2 IMAD.WIDE.U32 R18, R18, R19, c[0x0][0x178] ;  /* 0x00005e001212a625 */ /* 0x000fe200078e0013 */
[----:B------:R-:W-:Y:S02]  /*02e0*/  BSSY B0, `(.L_x_21394) ;  /* 0x0000033000007945 */ /* 0x000fe40003800000 */
[C---:B--2---:R-:W-:Y:S02]  /*02f0*/  IADD3 R11, R13.reuse, 0x100, RZ ;  /* 0x000001000d0b7810 */ /* 0x044fe40007ffe0ff */
[C---:B-1----:R-:W-:Y:S01]  /*0300*/  IADD3 R15, R13.reuse, 0x180, RZ ;  /* 0x000001800d0f7810 */ /* 0x042fe20007ffe0ff */
[----:B------:R0:W5:Y:S01]  /*0310*/  @!P2 LDG.E.U16 R0, [R18.64] ;  /* 0x000000041200a981 */ /* 0x000162000c1e1500 */
[----:B---3--:R-:W-:-:S02]  /*0320*/  IADD3 R17, R13, 0x80, RZ ;  /* 0x000000800d117810 */ /* 0x008fc40007ffe0ff */
[-C--:B------:R-:W-:Y:S02]  /*0330*/  ISETP.GE.AND P1, PT, R11, R4.reuse, PT ;  /* 0x000000040b00720c */ /* 0x080fe40003f26270 */
[-C--:B------:R-:W-:Y:S01]  /*0340*/  ISETP.GE.AND P2, PT, R15, R4.reuse, PT ;  /* 0x000000040f00720c */ /* 0x080fe20003f46270 */
[----:B------:R-:W-:Y:S01]  /*0350*/  @!P0 IMAD.MOV.U32 R13, RZ, RZ, R17 ;  /* 0x000000ffff0d8224 */ /* 0x000fe200078e0011 */
[----:B------:R-:W-:Y:S01]  /*0360*/  ISETP.GE.AND P4, PT, R17, R4, PT ;  /* 0x000000041100720c */ /* 0x000fe20003f86270 */
[----:B------:R-:W-:Y:S07]  /*0370*/  @P0 BRA `(.L_x_21395) ;  /* 0x0000029000000947 */ /* 0x000fee0003800000 */
[----:B0----5:R-:W-:Y:S02]  /*0380*/  PRMT R14, R21, 0x9910, RZ ;  /* 0x00009910150e7816 */ /* 0x021fe400000000ff */
[----:B------:R-:W-:Y:S02]  /*0390*/  PRMT R15, R20, 0x9910, RZ ;  /* 0x00009910140f7816 */ /* 0x000fe400000000ff */
[----:B------:R-:W-:Y:S02]  /*03a0*/  IABS R12, R14 ;  /* 0x0000000e000c7213 */ /* 0x000fe40000000000 */
[----:B------:R-:W-:-:S02]  /*03b0*/  IABS R18, R15 ;  /* 0x0000000f00127213 */ /* 0x000fc40000000000 */
[----:B------:R-:W0:Y:S01]  /*03c0*/  I2F.RP R16, R12 ;  /* 0x0000000c00107306 */ /* 0x000e220000209400 */
[----:B------:R-:W-:Y:S02]  /*03d0*/  IABS R19, R14 ;  /* 0x0000000e00137213 */ /* 0x000fe40000000000 */
[----:B------:R-:W-:-:S03]  /*03e0*/  LOP3.LUT R20, R21, R20, RZ, 0x3c, !PT ;  /* 0x0000001415147212 */ /* 0x000fc600078e3cff */
[----:B------:R-:W-:Y:S02]  /*03f0*/  IMAD.MOV R19, RZ, RZ, -R19 ;  /* 0x000000ffff137224 */ /* 0x000fe400078e0a13 */
[----:B0-----:R-:W0:Y:S02]  /*0400*/  MUFU.RCP R16, R16 ;  /* 0x0000001000107308 */ /* 0x001e240000001000 */
[----:B0-----:R-:W-:-:S06]  /*0410*/  IADD3 R10, R16, 0xffffffe, RZ ;  /* 0x0ffffffe100a7810 */ /* 0x001fcc0007ffe0ff */
        /* <DEDUP_REMOVED lines=23> */
[----:B------:R-:W-:Y:S01]  /*0590*/  IMAD.IADD R12, R19, 0x1, -R12 ;  /* 0x00000001130c7824 */ /* 0x000fe200078e0a0c */
[----:B------:R-:W-:-:S04]  /*05a0*/  IADD3 R10, R17, -0x1, RZ ;  /* 0xffffffff110a7810 */ /* 0x000fc80007ffe0ff */
[----:B------:R-:W-:-:S05]  /*05b0*/  SEL R19, R12, R19, !P3 ;  /* 0x000000130c137207 */ /* 0x000fca0005800000 */
[----:B------:R-:W-:-:S05]  /*05c0*/  @!P6 IMAD.MOV R19, RZ, RZ, -R19 ;  /* 0x000000ffff13e224 */ /* 0x000fca00078e0a13 */
[----:B------:R-:W-:-:S04]  /*05d0*/  SEL R14, R14, R19, !P5 ;  /* 0x000000130e0e7207 */ /* 0x000fc80006800000 */
[----:B------:R-:W-:-:S13]  /*05e0*/  ISETP.NE.AND P3, PT, R14, RZ, PT ;  /* 0x000000ff0e00720c */ /* 0x000fda0003f65270 */
[----:B------:R-:W-:-:S04]  /*05f0*/  @!P3 IMAD.MOV R10, RZ, RZ, R17 ;  /* 0x000000ffff0ab224 */ /* 0x000fc800078e0211 */
[----:B------:R-:W-:Y:S02]  /*0600*/  IMAD.MOV.U32 R17, RZ, RZ, R10 ;  /* 0x000000ffff117224 */ /* 0x000fe400078e000a */
.L_x_21395:
[----:B0-----:R-:W-:Y:S05]  /*0610*/  BSYNC B0 ;  /* 0x0000000000007941 */ /* 0x001fea0003800000 */
.L_x_21394:
[----:B------:R-:W-:Y:S01]  /*0620*/  @!P0 IMAD R10, R6, 0x200, R9 ;  /* 0x00000200060a8824 */ /* 0x000fe200078e0209 */
[----:B------:R-:W-:Y:S01]  /*0630*/  BSSY B0, `(.L_x_21396) ;  /* 0x000002f000007945 */ /* 0x000fe20003800000 */
[----:B------:R-:W-:Y:S01]  /*0640*/  @!P0 IMAD.MOV.U32 R11, RZ, RZ, 0x2 ;  /* 0x00000002ff0b8424 */ /* 0x000fe200078e00ff */
[----:B------:R-:W-:-:S03]  /*0650*/  ISETP.GE.AND P3, PT, R13, R4, PT ;  /* 0x000000040d00720c */ /* 0x000fc60003f66270 */
[----:B------:R-:W-:Y:S01]  /*0660*/  @!P0 IMAD.WIDE.U32 R10, R10, R11, c[0x0][0x168] ;  /* 0x00005a000a0a8625 */ /* 0x000fe200078e000b */
[----:B------:R-:W-:Y:S05]  /*0670*/  @P4 BRA `(.L_x_21397) ;  /* 0x000002a000004947 */ /* 0x000fea0003800000 */
[----:B-----5:R-:W-:Y:S02]  /*0680*/  PRMT R12, R8, 0x9910, RZ ;  /* 0x00009910080c7816 */ /* 0x020fe400000000ff */
[----:B------:R-:W-:Y:S02]  /*0690*/  PRMT R19, R7, 0x9910, RZ ;  /* 0x0000991007137816 */ /* 0x000fe400000000ff */
[-C--:B------:R-:W-:Y:S02]  /*06a0*/  IABS R9, R12.reuse ;  /* 0x0000000c00097213 */ /* 0x080fe40000000000 */
[----:B------:R-:W-:Y:S02]  /*06b0*/  IABS R20, R19 ;  /* 0x0000001300147213 */ /* 0x000fe40000000000 */
[----:B------:R-:W0:Y:S01]  /*06c0*/  I2F.RP R16, R9 ;  /* 0x0000000900107306 */ /* 0x000e220000209400 */
[----:B------:R-:W-:-:S02]  /*06d0*/  IABS R22, R12 ;  /* 0x0000000c00167213 */ /* 0x000fc40000000000 */
[----:B------:R-:W-:-:S04]  /*06e0*/  LOP3.LUT R7, R8, R7, RZ, 0x3c, !PT ;  /* 0x0000000708077212 */ /* 0x000fc800078e3cff */
[----:B------:R-:W-:Y:S01]  /*06f0*/  PRMT R7, R7, 0x9910, RZ ;  /* 0x0000991007077816 */ /* 0x000fe200000000ff */
[----:B0-----:R-:W0:Y:S02]  /*0700*/  MUFU.RCP R16, R16 ;  /* 0x0000001000107308 */ /* 0x001e240000001000 */
[----:B0-----:R-:W-:Y:S02]  /*0710*/  IADD3 R14, R16, 0xffffffe, RZ ;  /* 0x0ffffffe100e7810 */ /* 0x001fe40007ffe0ff */
[----:B------:R-:W-:-:S04]  /*0720*/  LOP3.LUT R16, R19, R12, RZ, 0x3c, !PT ;  /* 0x0000000c13107212 */ /* 0x000fc800078e3cff */
[----:B------:R0:W1:Y:S01]  /*0730*/  F2I.FTZ.U32.TRUNC.NTZ R15, R14 ;  /* 0x0000000e000f7305 */ /* 0x000062000021f000 */
[----:B------:R-:W-:Y:S01]  /*0740*/  ISETP.GE.AND P4, PT, R16, RZ, PT ;  /* 0x000000ff1000720c */ /* 0x000fe20003f86270 */
        /* <DEDUP_REMOVED lines=29> */
.L_x_21397:
[----:B------:R-:W-:Y:S05]  /*0920*/  BSYNC B0 ;  /* 0x0000000000007941 */ /* 0x000fea0003800000 */
.L_x_21396:
        /* <DEDUP_REMOVED lines=11> */
[----:B0-----:R-:W-:-:S06]  /*09e0*/  IADD3 R8, R16, 0xffffffe, RZ ;  /* 0x0ffffffe10087810 */ /* 0x001fcc0007ffe0ff */
[----:B------:R0:W1:Y:S02]  /*09f0*/  F2I.FTZ.U32.TRUNC.NTZ R9, R8 ;  /* 0x0000000800097305 */ /* 0x000064000021f000 */
[----:B0-----:R-:W-:Y:S02]  /*0a00*/  IMAD.MOV.U32 R8, RZ, RZ, RZ ;  /* 0x000000ffff087224 */ /* 0x001fe400078e00ff */
[----:B-1----:R-:W-:-:S04]  /*0a10*/  IMAD.MOV R19, RZ, RZ, -R9 ;  /* 0x000000ffff137224 */ /* 0x002fc800078e0a09 */
[----:B------:R-:W-:-:S04]  /*0a20*/  IMAD R19, R19, R12, RZ ;  /* 0x0000000c13137224 */ /* 0x000fc800078e02ff */
[----:B------:R-:W-:Y:S01]  /*0a30*/  IMAD.HI.U32 R9, R9, R19, R8 ;  /* 0x0000001309097227 */ /* 0x000fe200078e0008 */
[----:B------:R-:W-:-:S03]  /*0a40*/  LOP3.LUT R8, R15, R14, RZ, 0x3c, !PT ;  /* 0x0000000e0f087212 */ /* 0x000fc600078e3cff */
[----:B------:R-:W-:Y:S01]  /*0a50*/  IMAD.MOV R19, RZ, RZ, -R20 ;  /* 0x000000ffff137224 */ /* 0x000fe200078e0a14 */
[----:B------:R-:W-:Y:S01]  /*0a60*/  ISETP.GE.AND P4, PT, R8, RZ, PT ;  /* 0x000000ff0800720c */ /* 0x000fe20003f86270 */
        /* <DEDUP_REMOVED lines=23> */
.L_x_21399:
[----:B------:R-:W-:Y:S05]  /*0be0*/  BSYNC B0 ;  /* 0x0000000000007941 */ /* 0x000fea0003800000 */
.L_x_21398:
        /* <DEDUP_REMOVED lines=44> */
.L_x_21401:
[----:B------:R-:W-:Y:S05]  /*0eb0*/  BSYNC B0 ;  /* 0x0000000000007941 */ /* 0x000fea0003800000 */
.L_x_21400:
[----:B------:R0:W-:Y:S01]  /*0ec0*/  @!P0 STG.E.U16 [R10.64], R17 ;  /* 0x000000110a008986 */ /* 0x0001e2000c101504 */
[----:B------:R-:W-:Y:S01]  /*0ed0*/  BSSY B0, `(.L_x_21402) ;  /* 0x000000c000007945 */ /* 0x000fe20003800000 */
[----:B------:R-:W-:Y:S05]  /*0ee0*/  @P3 BRA `(.L_x_21403) ;  /* 0x000000a000003947 */ /* 0x000fea0003800000 */
[----:B-----5:R-:W-:Y:S01]  /*0ef0*/  IMAD R8, R6, 0x200, R13 ;  /* 0x0000020006087824 */ /* 0x020fe200078e020d */
[----:B------:R-:W-:Y:S01]  /*0f00*/  IADD3 R13, R13, 0x80, RZ ;  /* 0x000000800d0d7810 */ /* 0x000fe20007ffe0ff */
[----:B0-----:R-:W-:-:S03]  /*0f10*/  IMAD.MOV.U32 R11, RZ, RZ, 0x2 ;  /* 0x00000002ff0b7424 */ /* 0x001fc600078e00ff */
[----:B------:R-:W-:Y:S01]  /*0f20*/  ISETP.GE.AND P0, PT, R13, R4, PT ;  /* 0x000000040d00720c */ /* 0x000fe20003f06270 */
[----:B------:R-:W-:-:S05]  /*0f30*/  IMAD.WIDE.U32 R8, R8, R11, c[0x0][0x168] ;  /* 0x00005a0008087625 */ /* 0x000fca00078e000b */
[----:B------:R0:W-:Y:S07]  /*0f40*/  STG.E.U16 [R8.64], R7 ;  /* 0x0000000708007986 */ /* 0x0001ee000c101504 */
[----:B------:R-:W-:Y:S01]  /*0f50*/  @!P0 IMAD R10, R6, 0x200, R13 ;  /* 0x00000200060a8824 */ /* 0x000fe200078e020d */
[----:B------:R-:W-:-:S03]  /*0f60*/  @!P0 IADD3 R13, R13, 0x80, RZ ;  /* 0x000000800d0d8810 */ /* 0x000fc60007ffe0ff */
[----:B------:R-:W-:-:S05]  /*0f70*/  @!P0 IMAD.WIDE.U32 R10, R10, R11, c[0x0][0x168] ;  /* 0x00005a000a0a8625 */ /* 0x000fca00078e000b */
[----:B------:R0:W-:Y:S02]  /*0f80*/  @!P0 STG.E.U16 [R10.64], R2 ;  /* 0x000000020a008986 */ /* 0x0001e4000c101504 */
.L_x_21403:
[----:B------:R-:W-:Y:S05]  /*0f90*/  BSYNC B0 ;  /* 0x0000000000007941 */ /* 0x000fea0003800000 */
.L_x_21402:
[----:B------:R-:W-:-:S13]  /*0fa0*/  ISETP.GE.AND P0, PT, R13, R4, PT ;  /* 0x000000040d00720c */ /* 0x000fda0003f06270 */
[----:B------:R-:W-:Y:S05]  /*0fb0*/  @P0 EXIT ;  /* 0x000000000000094d */ /* 0x000fea0003800000 */
[----:B0----5:R-:W-:Y:S02]  /*0fc0*/  IMAD R2, R6, 0x200, R13 ;  /* 0x0000020006027824 */ /* 0x021fe400078e020d */
[----:B------:R-:W-:-:S04]  /*0fd0*/  IMAD.MOV.U32 R3, RZ, RZ, 0x2 ;  /* 0x00000002ff037424 */ /* 0x000fc800078e00ff */
[----:B------:R-:W-:-:S05]  /*0fe0*/  IMAD.WIDE.U32 R2, R2, R3, c[0x0][0x168] ;  /* 0x00005a0002027625 */ /* 0x000fca00078e0003 */
[----:B------:R-:W-:Y:S01]  /*0ff0*/  STG.E.U16 [R2.64], R19 ;  /* 0x0000001302007986 */ /* 0x000fe2000c101504 */
[----:B------:R-:W-:Y:S05]  /*1000*/  EXIT ;  /* 0x000000000000794d */ /* 0x000fea0003800000 */
.L_x_21404:
        /* <DEDUP_REMOVED lines=15> */
.L_x_32657:


//--------------------- .text._ZN2at6native29vectorized_elementwise_kernelILi2ENS0_13BinaryFunctorIsssZZZNS0_15binary_internal21div_floor_kernel_cudaERNS_18TensorIteratorBaseEENKUlvE_clEvENKUlvE3_clEvEUlssE_EESt5arrayIPcLm3EEEEviT0_T1_ --------------------------
	.section	.text._ZN2at6native29vectorized_elementwise_kernelILi2ENS0_13BinaryFunctorIsssZZZNS0_15binary_internal21div_floor_kernel_cudaERNS_18TensorIteratorBaseEENKUlvE_clEvENKUlvE3_clEvEUlssE_EESt5arrayIPcLm3EEEEviT0_T1_,"ax",@progbits
	.sectioninfo	@"SHI_REGISTERS=30"
	.align	128
        .global         _ZN2at6native29vectorized_elementwise_kernelILi2ENS0_13BinaryFunctorIsssZZZNS0_15binary_internal21div_floor_kernel_cudaERNS_18TensorIteratorBaseEENKUlvE_clEvENKUlvE3_clEvEUlssE_EESt5arrayIPcLm3EEEEviT0_T1_
        .type           _ZN2at6native29vectorized_elementwise_kernelILi2ENS0_13BinaryFunctorIsssZZZNS0_15binary_internal21div_floor_kernel_cudaERNS_18TensorIteratorBaseEENKUlvE_clEvENKUlvE3_clEvEUlssE_EESt5arrayIPcLm3EEEEviT0_T1_,@function
        .size           _ZN2at6native29vectorized_elementwise_kernelILi2ENS0_13BinaryFunctorIsssZZZNS0_15binary_internal21div_floor_kernel_cudaERNS_18TensorIteratorBaseEENKUlvE_clEvENKUlvE3_clEvEUlssE_EESt5arrayIPcLm3EEEEviT0_T1_,(.L_x_32658 - _ZN2at6native29vectorized_elementwise_kernelILi2ENS0_13BinaryFunctorIsssZZZNS0_15binary_internal21div_floor_kernel_cudaERNS_18TensorIteratorBaseEENKUlvE_clEvENKUlvE3_clEvEUlssE_EESt5arrayIPcLm3EEEEviT0_T1_)
        .other          _ZN2at6native29vectorized_elementwise_kernelILi2ENS0_13BinaryFunctorIsssZZZNS0_15binary_internal21div_floor_kernel_cudaERNS_18TensorIteratorBaseEENKUlvE_clEvENKUlvE3_clEvEUlssE_EESt5arrayIPcLm3EEEEviT0_T1_,@"STO_CUDA_ENTRY STV_DEFAULT"
_ZN2at6native29vectorized_elementwise_kernelILi2ENS0_13BinaryFunctorIsssZZZNS0_15binary_internal21div_floor_kernel_cudaERNS_18TensorIteratorBaseEENKUlvE_clEvENKUlvE3_clEvEUlssE_EESt5arrayIPcLm3EEEEviT0_T1_:
.text._ZN2at6native29vectorized_elementwise_kernelILi2ENS0_13BinaryFunctorIsssZZZNS0_15binary_internal21div_floor_kernel_cudaERNS_18TensorIteratorBaseEENKUlvE_clEvENKUlvE3_clEvEUlssE_EESt5arrayIPcLm3EEEEviT0_T1_:
        /* <DEDUP_REMOVED lines=13> */
[----:B------:R0:W3:Y:S03]  /*00d0*/  LDG.E R20, [R22.64+0x200] ;  /* 0x0002000416147981 */ /* 0x0000e6000c1e1900 */
[----:B------:R-:W-:Y:S01]  /*00e0*/  IMAD.WIDE.U32 R16, R12, 0x4, R2 ;  /* 0x000000040c107825 */ /* 0x000fe200078e0002 */
[----:B------:R0:W5:Y:S04]  /*00f0*/  LDG.E R6, [R22.64+0x400] ;  /* 0x0004000416067981 */ /* 0x000168000c1e1900 */
[----:B------:R-:W4:Y:S04]  /*0100*/  LDG.E R5, [R16.64] ;  /* 0x0000000410057981 */ /* 0x000f28000c1e1900 */
[----:B------:R4:W5:Y:S04]  /*0110*/  LDG.E R19, [R16.64+0x200] ;  /* 0x0002000410137981 */ /* 0x000968000c1e1900 */
[----:B------:R4:W5:Y:S04]  /*0120*/  LDG.E R13, [R16.64+0x400] ;  /* 0x00040004100d7981 */ /* 0x000968000c1e1900 */
[----:B------:R4:W5:Y:S04]  /*0130*/  LDG.E R11, [R16.64+0x600] ;  /* 0x00060004100b7981 */ /* 0x000968000c1e1900 */
[----:B------:R0:W5:Y:S01]  /*0140*/  LDG.E R10, [R22.64+0x600] ;  /* 0x00060004160a7981 */ /* 0x000162000c1e1900 */
[----:B------:R-:W-:Y:S01]  /*0150*/  BSSY B0, `(.L_x_21406) ;  /* 0x0000037000007945 */ /* 0x000fe20003800000 */
[----:B--2---:R-:W-:-:S04]  /*0160*/  PRMT R9, R8, 0x9910, RZ ;  /* 0x0000991008097816 */ /* 0x004fc800000000ff */
[----:B------:R-:W-:-:S04]  /*0170*/  IABS R14, R9 ;  /* 0x00000009000e7213 */ /* 0x000fc80000000000 */
[----:B------:R-:W1:Y:S08]  /*0180*/  I2F.RP R7, R14 ;  /* 0x0000000e00077306 */ /* 0x000e700000209400 */
[----:B-1----:R-:W1:Y:S02]  /*0190*/  MUFU.RCP R7, R7 ;  /* 0x0000000700077308 */ /* 0x002e640000001000 */
[----:B-1----:R-:W-:-:S06]  /*01a0*/  IADD3 R2, R7, 0xffffffe, RZ ;  /* 0x0ffffffe07027810 */ /* 0x002fcc0007ffe0ff */
[----:B------:R1:W2:Y:S01]  /*01b0*/  F2I.FTZ.U32.TRUNC.NTZ R3, R2 ;  /* 0x0000000200037305 */ /* 0x0002a2000021f000 */
[----:B----4-:R-:W-:-:S04]  /*01c0*/  PRMT R16, R5, 0x9910, RZ ;  /* 0x0000991005107816 */ /* 0x010fc800000000ff */
[----:B------:R-:W-:Y:S01]  /*01d0*/  IABS R18, R16 ;  /* 0x0000001000127213 */ /* 0x000fe20000000000 */
[----:B-1----:R-:W-:Y:S02]  /*01e0*/  IMAD.MOV.U32 R2, RZ, RZ, RZ ;  /* 0x000000ffff027224 */ /* 0x002fe400078e00ff */
[----:B--2---:R-:W-:-:S04]  /*01f0*/  IMAD.MOV R17, RZ, RZ, -R3 ;  /* 0x000000ffff117224 */ /* 0x004fc800078e0a03 */
[----:B------:R-:W-:Y:S01]  /*0200*/  IMAD R17, R17, R14, RZ ;  /* 0x0000000e11117224 */ /* 0x000fe200078e02ff */
[----:B------:R-:W-:Y:S02]  /*0210*/  PRMT R4, R8, 0xbb32, RZ ;  /* 0x0000bb3208047816 */ /* 0x000fe400000000ff */
[----:B------:R-:W-:Y:S01]  /*0220*/  IABS R21, R9 ;  /* 0x0000000900157213 */ /* 0x000fe20000000000 */
[----:B------:R-:W-:Y:S01]  /*0230*/  IMAD.HI.U32 R2, R3, R17, R2 ;  /* 0x0000001103027227 */ /* 0x000fe200078e0002 */
[----:B------:R-:W-:-:S03]  /*0240*/  IABS R7, R4 ;  /* 0x0000000400077213 */ /* 0x000fc60000000000 */
[----:B------:R-:W-:Y:S02]  /*0250*/  IMAD.MOV.U32 R17, RZ, RZ, R18 ;  /* 0x000000ffff117224 */ /* 0x000fe400078e0012 */
[----:B------:R-:W-:Y:S02]  /*0260*/  IMAD.MOV R3, RZ, RZ, -R21 ;  /* 0x000000ffff037224 */ /* 0x000fe400078e0a15 */
[----:B------:R-:W-:Y:S01]  /*0270*/  IMAD.HI.U32 R18, R2, R17, RZ ;  /* 0x0000001102127227 */ /* 0x000fe200078e00ff */
[----:B------:R-:W1:Y:S03]  /*0280*/  I2F.RP R21, R7 ;  /* 0x0000000700157306 */ /* 0x000e660000209400 */
[----:B------:R-:W-:-:S05]  /*0290*/  IMAD R17, R18, R3, R17 ;  /* 0x0000000312117224 */ /* 0x000fca00078e0211 */
[----:B------:R-:W-:Y:S01]  /*02a0*/  ISETP.GT.U32.AND P1, PT, R14, R17, PT ;  /* 0x000000110e00720c */ /* 0x000fe20003f24070 */
[----:B-1----:R-:W1:-:S12]  /*02b0*/  MUFU.RCP R21, R21 ;  /* 0x0000001500157308 */ /* 0x002e580000001000 */
[----:B------:R-:W-:Y:S01]  /*02c0*/  @!P1 IMAD.IADD R17, R17, 0x1, -R14 ;  /* 0x0000000111119824 */ /* 0x000fe200078e0a0e */
[----:B------:R-:W-:-:S04]  /*02d0*/  LOP3.LUT R2, R8, R5, RZ, 0x3c, !PT ;  /* 0x0000000508027212 */ /* 0x000fc800078e3cff */
[----:B------:R-:W-:Y:S02]  /*02e0*/  ISETP.GE.U32.AND P0, PT, R17, R14, PT ;  /* 0x0000000e1100720c */ /* 0x000fe40003f06070 */
[----:B------:R-:W-:Y:S02]  /*02f0*/  LOP3.LUT R3, R16, R9, RZ, 0x3c, !PT ;  /* 0x0000000910037212 */ /* 0x000fe400078e3cff */
[----:B0-----:R-:W-:Y:S02]  /*0300*/  PRMT R23, R2, 0x9910, RZ ;  /* 0x0000991002177816 */ /* 0x001fe400000000ff */
[----:B-1----:R-:W-:Y:S02]  /*0310*/  IADD3 R22, R21, 0xffffffe, RZ ;  /* 0x0ffffffe15167810 */ /* 0x002fe40007ffe0ff */
[----:B------:R-:W-:Y:S02]  /*0320*/  ISETP.GE.AND P2, PT, R3, RZ, PT ;  /* 0x000000ff0300720c */ /* 0x000fe40003f46270 */
[----:B------:R-:W-:Y:S01]  /*0330*/  @!P1 IADD3 R18, R18, 0x1, RZ ;  /* 0x0000000112129810 */ /* 0x000fe20007ffe0ff */
[----:B------:R0:W1:Y:S01]  /*0340*/  F2I.FTZ.U32.TRUNC.NTZ R3, R22 ;  /* 0x0000001600037305 */ /* 0x000062000021f000 */
[----:B------:R-:W-:-:S02]  /*0350*/  ISETP.GT.AND P1, PT, R23, -0x1, PT ;  /* 0xffffffff1700780c */ /* 0x000fc40003f24270 */
[----:B------:R-:W-:Y:S02]  /*0360*/  @P0 IADD3 R18, R18, 0x1, RZ ;  /* 0x0000000112120810 */ /* 0x000fe40007ffe0ff */
[----:B---3--:R-:W-:-:S03]  /*0370*/  PRMT R21, R20, 0x9910, RZ ;  /* 0x0000991014157816 */ /* 0x008fc600000000ff */
[----:B------:R-:W-:Y:S01]  /*0380*/  IMAD.MOV.U32 R23, RZ, RZ, R18 ;  /* 0x000000ffff177224 */ /* 0x000fe200078e0012 */
[----:B------:R-:W-:Y:S01]  /*0390*/  ISETP.NE.AND P0, PT, R9, RZ, PT ;  /* 0x000000ff0900720c */ /* 0x000fe20003f05270 */
[----:B------:R-:W-:Y:S01]  /*03a0*/  IMAD.MOV.U32 R18, RZ, RZ, R21 ;  /* 0x000000ffff127224 */ /* 0x000fe200078e0015 */
[----:B------:R-:W-:Y:S01]  /*03b0*/  LOP3.LUT R24, RZ, R9, RZ, 0x33, !PT ;  /* 0x00000009ff187212 */ /* 0x000fe200078e33ff */
[----:B------:R-:W-:Y:S01]  /*03c0*/  @!P2 IMAD.MOV R23, RZ, RZ, -R23 ;  /* 0x000000ffff17a224 */ /* 0x000fe200078e0a17 */
[----:B------:R-:W-:Y:S02]  /*03d0*/  PRMT R25, R20, 0xbb32, RZ ;  /* 0x0000bb3214197816 */ /* 0x000fe400000000ff */
[----:B0-----:R-:W-:Y:S01]  /*03e0*/  IABS R22, R18 ;  /* 0x0000001200167213 */ /* 0x001fe20000000000 */
[----:B-1----:R-:W-:Y:S01]  /*03f0*/  IMAD.MOV R21, RZ, RZ, -R3 ;  /* 0x000000ffff157224 */ /* 0x002fe200078e0a03 */
        /* <DEDUP_REMOVED lines=12> */
.L_x_21407:
[----:B------:R-:W-:Y:S05]  /*04c0*/  BSYNC B0 ;  /* 0x0000000000007941 */ /* 0x000fea0003800000 */
.L_x_21406:
[----:B------:R-:W-:Y:S01]  /*04d0*/  IMAD.MOV.U32 R2, RZ, RZ, R21 ;  /* 0x000000ffff027224 */ /* 0x000fe200078e0015 */
[C---:B------:R-:W-:Y:S01]  /*04e0*/  PRMT R21, R5.reuse, 0xbb32, RZ ;  /* 0x0000bb3205157816 */ /* 0x040fe200000000ff */
[----:B------:R-:W-:Y:S01]  /*04f0*/  IMAD.MOV.U32 R14, RZ, RZ, R25 ;  /* 0x000000ffff0e7224 */ /* 0x000fe200078e0019 */
[----:B------:R-:W-:Y:S01]  /*0500*/  PRMT R27, R8, 0x7632, R27 ;  /* 0x00007632081b7816 */ /* 0x000fe2000000001b */
[----:B------:R-:W-:Y:S01]  /*0510*/  IMAD R23, R2, R7, RZ ;  /* 0x0000000702177224 */ /* 0x000fe200078e02ff */
[----:B------:R-:W-:Y:S01]  /*0520*/  PRMT R8, R5, 0x7632, R8 ;  /* 0x0000763205087816 */ /* 0x000fe20000000008 */
[----:B------:R-:W-:Y:S01]  /*0530*/  IMAD.MOV.U32 R2, RZ, RZ, RZ ;  /* 0x000000ffff027224 */ /* 0x000fe200078e00ff */
[----:B------:R-:W-:Y:S01]  /*0540*/  IABS R16, R14 ;  /* 0x0000000e00107213 */ /* 0x000fe20000000000 */
[----:B------:R-:W-:Y:S01]  /*0550*/  IMAD.MOV.U32 R17, RZ, RZ, R22 ;  /* 0x000000ffff117224 */ /* 0x000fe200078e0016 */
[----:B------:R-:W-:Y:S01]  /*0560*/  IABS R22, R21 ;  /* 0x0000001500167213 */ /* 0x000fe20000000000 */
[----:B------:R-:W-:Y:S01]  /*0570*/  IMAD.HI.U32 R2, R3, R23, R2 ;  /* 0x0000001703027227 */ /* 0x000fe200078e0002 */
[----:B------:R-:W-:Y:S01]  /*0580*/  IABS R3, R4 ;  /* 0x0000000400037213 */ /* 0x000fe20000000000 */
[----:B------:R-:W0:Y:S01]  /*0590*/  I2F.RP R24, R17 ;  /* 0x0000001100187306 */ /* 0x000e220000209400 */
[----:B------:R-:W-:Y:S01]  /*05a0*/  LOP3.LUT R8, R27, R8, RZ, 0x3c, !PT ;  /* 0x000000081b087212 */ /* 0x000fe200078e3cff */
[----:B------:R-:W-:Y:S02]  /*05b0*/  BSSY B0, `(.L_x_21408) ;  /* 0x0000027000007945 */ /* 0x000fe40003800000 */
[----:B------:R-:W-:Y:S01]  /*05c0*/  IMAD.MOV R3, RZ, RZ, -R3 ;  /* 0x000000ffff037224 */ /* 0x000fe200078e0a03 */
[----:B------:R-:W-:Y:S01]  /*05d0*/  PRMT R8, R8, 0x9910, RZ ;  /* 0x0000991008087816 */ /* 0x000fe200000000ff */
[----:B------:R-:W-:-:S02]  /*05e0*/  IMAD.HI.U32 R23, R2, R22, RZ ;  /* 0x0000001602177227 */ /* 0x000fc400078e00ff */
[----:B------:R-:W1:Y:S02]  /*05f0*/  I2F.RP R25, R16 ;  /* 0x0000001000197306 */ /* 0x000e640000209400 */
[----:B------:R-:W-:-:S05]  /*0600*/  IMAD R22, R23, R3, R22 ;  /* 0x0000000317167224 */ /* 0x000fca00078e0216 */
[----:B------:R-:W-:Y:S01]  /*0610*/  ISETP.GT.U32.AND P1, PT, R7, R22, PT ;  /* 0x000000160700720c */ /* 0x000fe20003f24070 */
[----:B0-----:R-:W0:Y:S08]  /*0620*/  MUFU.RCP R24, R24 ;  /* 0x0000001800187308 */ /* 0x001e300000001000 */
[----:B-1----:R-:W1:Y:S04]  /*0630*/  MUFU.RCP R25, R25 ;  /* 0x0000001900197308 */ /* 0x002e680000001000 */
[----:B------:R-:W-:Y:S01]  /*0640*/  @!P1 IMAD.IADD R22, R22, 0x1, -R7 ;  /* 0x0000000116169824 */ /* 0x000fe200078e0a07 */
[----:B------:R-:W-:-:S02]  /*0650*/  @!P1 IADD3 R23, R23, 0x1, RZ ;  /* 0x0000000117179810 */ /* 0x000fc40007ffe0ff */
[----:B------:R-:W-:Y:S02]  /*0660*/  ISETP.GT.AND P1, PT, R8, -0x1, PT ;  /* 0xffffffff0800780c */ /* 0x000fe40003f24270 */
[----:B------:R-:W-:Y:S02]  /*0670*/  ISETP.GE.U32.AND P0, PT, R22, R7, PT ;  /* 0x000000071600720c */ /* 0x000fe40003f06070 */
[----:B0-----:R-:W-:Y:S02]  /*0680*/  IADD3 R2, R24, 0xffffffe, RZ ;  /* 0x0ffffffe18027810 */ /* 0x001fe40007ffe0ff */
[----:B------:R-:W-:Y:S02]  /*0690*/  LOP3.LUT R24, R21, R4, RZ, 0x3c, !PT ;  /* 0x0000000415187212 */ /* 0x000fe400078e3cff */
[----:B------:R-:W0:Y:S01]  /*06a0*/  F2I.FTZ.U32.TRUNC.NTZ R3, R2 ;  /* 0x0000000200037305 */ /* 0x000e22000021f000 */
[----:B-1----:R-:W-:Y:S02]  /*06b0*/  IADD3 R5, R25, 0xffffffe, RZ ;  /* 0x0ffffffe19057810 */ /* 0x002fe40007ffe0ff */
[----:B------:R-:W-:-:S02]  /*06c0*/  ISETP.GE.AND P2, PT, R24, RZ, PT ;  /* 0x000000ff1800720c */ /* 0x000fc40003f46270 */
[----:B------:R-:W-:Y:S02]  /*06d0*/  LOP3.LUT R24, RZ, R4, RZ, 0x33, !PT ;  /* 0x00000004ff187212 */ /* 0x000fe400078e33ff */
[----:B------:R-:W-:Y:S01]  /*06e0*/  @P0 IADD3 R23, R23, 0x1, RZ ;  /* 0x0000000117170810 */ /* 0x000fe20007ffe0ff */
[----:B------:R-:W1:Y:S01]  /*06f0*/  F2I.FTZ.U32.TRUNC.NTZ R5, R5 ;  /* 0x0000000500057305 */ /* 0x000e62000021f000 */
[----:B------:R-:W-:-:S03]  /*0700*/  ISETP.NE.AND P0, PT, R4, RZ, PT ;  /* 0x000000ff0400720c */ /* 0x000fc60003f05270 */
[----:B------:R-:W-:Y:S02]  /*0710*/  IMAD.MOV.U32 R27, RZ, RZ, R23 ;  /* 0x000000ffff1b7224 */ /* 0x000fe400078e0017 */
[----:B0-----:R-:W-:Y:S02]  /*0720*/  IMAD.MOV R8, RZ, RZ, -R3 ;  /* 0x000000ffff087224 */ /* 0x001fe400078e0a03 */
[----:B------:R-:W-:Y:S02]  /*0730*/  @!P2 IMAD.MOV R27, RZ, RZ, -R27 ;  /* 0x000000ffff1ba224 */ /* 0x000fe400078e0a1b */
[----:B------:R-:W-:-:S03]  /*0740*/  IMAD R25, R8, R17, RZ ;  /* 0x0000001108197224 */ /* 0x000fc600078e02ff */
[----:B------:R-:W-:Y:S01]  /*0750*/  SEL R8, R24, R27, !P0 ;  /* 0x0000001b18087207 */ /* 0x000fe20004000000 */
[----:B-1----:R-:W-:Y:S01]  /*0760*/  IMAD.MOV R23, RZ, RZ, -R5 ;  /* 0x000000ffff177224 */ /* 0x002fe200078e0a05 */
        /* <DEDUP_REMOVED lines=11> */
.L_x_21409:
[----:B------:R-:W-:Y:S05]  /*0820*/  BSYNC B0 ;  /* 0x0000000000007941 */ /* 0x000fea0003800000 */
.L_x_21408:
[----:B------:R-:W-:Y:S01]  /*0830*/  IMAD.MOV.U32 R2, RZ, RZ, RZ ;  /* 0x000000ffff027224 */ /* 0x000fe200078e00ff */
[----:B-----5:R-:W-:Y:S01]  /*0840*/  PRMT R7, R6, 0x9910, RZ ;  /* 0x0000991006077816 */ /* 0x020fe200000000ff */
[----:B------:R-:W-:Y:S01]  /*0850*/  IMAD R23, R23, R16, RZ ;  /* 0x0000001017177224 */ /* 0x000fe200078e02ff */
[----:B------:R-:W-:Y:S01]  /*0860*/  PRMT R21, R19, 0xbb32, RZ ;  /* 0x0000bb3213157816 */ /* 0x000fe200000000ff */
[----:B------:R-:W-:Y:S01]  /*0870*/  IMAD.HI.U32 R25, R3, R25, R2 ;  /* 0x0000001903197227 */ /* 0x000fe200078e0002 */
[----:B------:R-:W-:Y:S01]  /*0880*/  PRMT R2, R19, 0x9910, RZ ;  /* 0x0000991013027816 */ /* 0x000fe200000000ff */
[----:B------:R-:W-:Y:S01]  /*0890*/  BSSY B0, `(.L_x_21410) ;  /* 0x000003d000007945 */ /* 0x000fe20003800000 */
[----:B------:R-:W-:Y:S01]  /*08a0*/  IABS R3, R18 ;  /* 0x0000001200037213 */ /* 0x000fe20000000000 */
[----:B------:R-:W-:Y:S01]  /*08b0*/  IMAD.MOV.U32 R4, RZ, RZ, RZ ;  /* 0x000000ffff047224 */ /* 0x000fe200078e00ff */
[----:B------:R-:W-:Y:S02]  /*08c0*/  IABS R24, R14 ;  /* 0x0000000e00187213 */ /* 0x000fe40000000000 */
[----:B------:R-:W-:Y:S01]  /*08d0*/  IABS R26, R21 ;  /* 0x00000015001a7213 */ /* 0x000fe20000000000 */
[----:B------:R-:W-:Y:S01]  /*08e0*/  IMAD.HI.U32 R5, R5, R23, R4 ;  /* 0x0000001705057227 */ /* 0x000fe200078e0004 */
[----:B------:R-:W-:-:S03]  /*08f0*/  IABS R4, R7 ;  /* 0x0000000700047213 */ /* 0x000fc60000000000 */
[----:B------:R-:W-:Y:S02]  /*0900*/  IMAD.MOV.U32 R23, RZ, RZ, R2 ;  /* 0x000000ffff177224 */ /* 0x000fe400078e0002 */
[----:B------:R-:W-:Y:S02]  /*0910*/  IMAD.MOV R27, RZ, RZ, -R3 ;  /* 0x000000ffff1b7224 */ /* 0x000fe400078e0a03 */
[----:B------:R-:W0:Y:S01]  /*0920*/  I2F.RP R3, R4 ;  /* 0x0000000400037306 */ /* 0x000e220000209400 */
[----:B------:R-:W-:-:S05]  /*0930*/  IABS R2, R23 ;  /* 0x0000001700027213 */ /* 0x000fca0000000000 */
[----:B------:R-:W-:-:S04]  /*0940*/  IMAD.HI.U32 R22, R25, R2, RZ ;  /* 0x0000000219167227 */ /* 0x000fc800078e00ff */
[----:B------:R-:W-:Y:S02]  /*0950*/  IMAD.MOV R25, RZ, RZ, -R24 ;  /* 0x000000ffff197224 */ /* 0x000fe400078e0a18 */
[----:B------:R-:W-:Y:S02]  /*0960*/  IMAD R2, R22, R27, R2 ;  /* 0x0000001b16027224 */ /* 0x000fe400078e0202 */
[----:B------:R-:W-:Y:S01]  /*0970*/  IMAD.HI.U32 R24, R5, R26, RZ ;  /* 0x0000001a05187227 */ /* 0x000fe200078e00ff */
[----:B0-----:R-:W0:Y:S02]  /*0980*/  MUFU.RCP R3, R3 ;  /* 0x0000000300037308 */ /* 0x001e240000001000 */
[----:B------:R-:W-:Y:S01]  /*0990*/  ISETP.GT.U32.AND P2, PT, R17, R2, PT ;  /* 0x000000021100720c */ /* 0x000fe20003f44070 */
[----:B------:R-:W-:Y:S01]  /*09a0*/  IMAD R5, R24, R25, R26 ;  /* 0x0000001918057224 */ /* 0x000fe200078e021a */
[----:B------:R-:W-:Y:S02]  /*09b0*/  LOP3.LUT R25, R20, R19, RZ, 0x3c, !PT ;  /* 0x0000001314197212 */ /* 0x000fe400078e3cff */
[----:B------:R-:W-:-:S02]  /*09c0*/  PRMT R19, R19, 0x7632, R19 ;  /* 0x0000763213137816 */ /* 0x000fc40000000013 */
[----:B------:R-:W-:Y:S02]  /*09d0*/  ISETP.GT.U32.AND P5, PT, R16, R5, PT ;  /* 0x000000051000720c */ /* 0x000fe40003fa4070 */
[----:B------:R-:W-:Y:S02]  /*09e0*/  PRMT R20, R20, 0x7632, R20 ;  /* 0x0000763214147816 */ /* 0x000fe40000000014 */
[----:B------:R-:W-:Y:S02]  /*09f0*/  PRMT R25, R25, 0x9910, RZ ;  /* 0x0000991019197816 */ /* 0x000fe400000000ff */
[----:B------:R-:W-:Y:S01]  /*0a00*/  LOP3.LUT R19, R20, R19, RZ, 0x3c, !PT ;  /* 0x0000001314137212 */ /* 0x000fe200078e3cff */
[----:B------:R-:W-:Y:S01]  /*0a10*/  @!P2 IMAD.IADD R2, R2, 0x1, -R17 ;  /* 0x000000010202a824 */ /* 0x000fe200078e0a11 */
[----:B------:R-:W-:Y:S01]  /*0a20*/  @!P2 IADD3 R22, R22, 0x1, RZ ;  /* 0x000000011616a810 */ /* 0x000fe20007ffe0ff */
[----:B------:R-:W-:Y:S01]  /*0a30*/  IMAD.MOV.U32 R20, RZ, RZ, R25 ;  /* 0x000000ffff147224 */ /* 0x000fe200078e0019 */
[----:B0-----:R-:W-:-:S02]  /*0a40*/  IADD3 R3, R3, 0xffffffe, RZ ;  /* 0x0ffffffe03037810 */ /* 0x001fc40007ffe0ff */
[----:B------:R-:W-:Y:S01]  /*0a50*/  ISETP.GE.U32.AND P3, PT, R2, R17, PT ;  /* 0x000000110200720c */ /* 0x000fe20003f66070 */
[----:B------:R-:W-:Y:S01]  /*0a60*/  @!P5 IMAD.IADD R5, R5, 0x1, -R16 ;  /* 0x000000010505d824 */ /* 0x000fe200078e0a10 */
[----:B------:R-:W-:Y:S02]  /*0a70*/  LOP3.LUT R25, R23, R18, RZ, 0x3c, !PT ;  /* 0x0000001217197212 */ /* 0x000fe400078e3cff */
[----:B------:R-:W-:Y:S01]  /*0a80*/  ISETP.GT.AND P0, PT, R20, -0x1, PT ;  /* 0xffffffff1400780c */ /* 0x000fe20003f04270 */
[----:B------:R-:W0:Y:S01]  /*0a90*/  F2I.FTZ.U32.TRUNC.NTZ R3, R3 ;  /* 0x0000000300037305 */ /* 0x000e22000021f000 */
[----:B------:R-:W-:Y:S02]  /*0aa0*/  ISETP.GE.U32.AND P4, PT, R5, R16, PT ;  /* 0x000000100500720c */ /* 0x000fe40003f86070 */
[----:B------:R-:W-:Y:S02]  /*0ab0*/  PRMT R20, R19, 0x9910, RZ ;  /* 0x0000991013147816 */ /* 0x000fe400000000ff */
[----:B------:R-:W-:-:S02]  /*0ac0*/  ISETP.GE.AND P1, PT, R25, RZ, PT ;  /* 0x000000ff1900720c */ /* 0x000fc40003f26270 */
[----:B------:R-:W-:Y:S02]  /*0ad0*/  LOP3.LUT R19, R21, R14, RZ, 0x3c, !PT ;  /* 0x0000000e15137212 */ /* 0x000fe400078e3cff */
[----:B------:R-:W-:Y:S02]  /*0ae0*/  @P3 IADD3 R22, R22, 0x1, RZ ;  /* 0x0000000116163810 */ /* 0x000fe40007ffe0ff */
[----:B------:R-:W-:Y:S02]  /*0af0*/  ISETP.GE.AND P2, PT, R19, RZ, PT ;  /* 0x000000ff1300720c */ /* 0x000fe40003f46270 */
[----:B------:R-:W-:Y:S02]  /*0b00*/  @!P5 IADD3 R24, R24, 0x1, RZ ;  /* 0x000000011818d810 */ /* 0x000fe40007ffe0ff */
[----:B------:R-:W-:Y:S01]  /*0b10*/  ISETP.NE.AND P5, PT, R18, RZ, PT ;  /* 0x000000ff1200720c */ /* 0x000fe20003fa5270 */
[----:B0-----:R-:W-:Y:S01]  /*0b20*/  IMAD.MOV R25, RZ, RZ, -R3 ;  /* 0x000000ffff197224 */ /* 0x001fe200078e0a03 */
[----:B------:R-:W-:Y:S01]  /*0b30*/  @P4 IADD3 R24, R24, 0x1, RZ ;  /* 0x0000000118184810 */ /* 0x000fe20007ffe0ff */
[----:B------:R-:W-:Y:S01]  /*0b40*/  @!P1 IMAD.MOV R22, RZ, RZ, -R22 ;  /* 0x000000ffff169224 */ /* 0x000fe200078e0a16 */
[----:B------:R-:W-:-:S02]  /*0b50*/  LOP3.LUT R19, RZ, R18, RZ, 0x33, !PT ;  /* 0x00000012ff137212 */ /* 0x000fc400078e33ff */
[----:B------:R-:W-:Y:S02]  /*0b60*/  ISETP.NE.AND P4, PT, R14, RZ, PT ;  /* 0x000000ff0e00720c */ /* 0x000fe40003f85270 */
[----:B------:R-:W-:Y:S01]  /*0b70*/  LOP3.LUT R18, RZ, R14, RZ, 0x33, !PT ;  /* 0x0000000eff127212 */ /* 0x000fe200078e33ff */
[----:B------:R-:W-:Y:S01]  /*0b80*/  @!P2 IMAD.MOV R24, RZ, RZ, -R24 ;  /* 0x000000ffff18a224 */ /* 0x000fe200078e0a18 */
[----:B------:R-:W-:Y:S02]  /*0b90*/  ISETP.GT.AND P3, PT, R20, -0x1, PT ;  /* 0xffffffff1400780c */ /* 0x000fe40003f64270 */
        /* <DEDUP_REMOVED lines=12> */
.L_x_21411:
[----:B------:R-:W-:Y:S05]  /*0c60*/  BSYNC B0 ;  /* 0x0000000000007941 */ /* 0x000fea0003800000 */
.L_x_21410:
[----:B------:R-:W-:Y:S01]  /*0c70*/  BSSY B0, `(.L_x_21412) ;  /* 0x000000e000007945 */ /* 0x000fe20003800000 */
[----:B------:R-:W-:Y:S01]  /*0c80*/  IMAD.MOV.U32 R19, RZ, RZ, R25 ;  /* 0x000000ffff137224 */ /* 0x000fe200078e0019 */
        /* <DEDUP_REMOVED lines=12> */
.L_x_21413:
[----:B------:R-:W-:Y:S05]  /*0d50*/  BSYNC B0 ;  /* 0x0000000000007941 */ /* 0x000fea0003800000 */
.L_x_21412:
[----:B------:R-:W-:Y:S01]  /*0d60*/  IMAD R5, R19, R4, RZ ;  /* 0x0000000413057224 */ /* 0x000fe200078e02ff */
[----:B------:R-:W-:Y:S01]  /*0d70*/  PRMT R16, R13, 0x9910, RZ ;  /* 0x000099100d107816 */ /* 0x000fe200000000ff */
[----:B------:R-:W-:Y:S01]  /*0d80*/  IMAD.MOV.U32 R2, RZ, RZ, RZ ;  /* 0x000000ffff027224 */ /* 0x000fe200078e00ff */
[----:B------:R-:W-:Y:S01]  /*0d90*/  PRMT R23, R6, 0xbb32, RZ ;  /* 0x0000bb3206177816 */ /* 0x000fe200000000ff */
[----:B------:R-:W-:Y:S01]  /*0da0*/  BSSY B0, `(.L_x_21414) ;  /* 0x0000032000007945 */ /* 0x000fe20003800000 */
[C---:B------:R-:W-:Y:S01]  /*0db0*/  PRMT R21, R10.reuse, 0x9910, RZ ;  /* 0x000099100a157816 */ /* 0x040fe200000000ff */
[----:B------:R-:W-:Y:S01]  /*0dc0*/  IMAD.HI.U32 R22, R3, R5, R2 ;  /* 0x0000000503167227 */ /* 0x000fe200078e0002 */
[----:B------:R-:W-:Y:S02]  /*0dd0*/  IABS R3, R7 ;  /* 0x0000000700037213 */ /* 0x000fe40000000000 */
[----:B------:R-:W-:Y:S01]  /*0de0*/  IABS R20, R23 ;  /* 0x0000001700147213 */ /* 0x000fe20000000000 */
[----:B------:R-:W-:Y:S01]  /*0df0*/  IMAD.MOV.U32 R2, RZ, RZ, R16 ;  /* 0x000000ffff027224 */ /* 0x000fe200078e0010 */
[----:B------:R-:W-:Y:S01]  /*0e00*/  IABS R18, R21 ;  /* 0x0000001500127213 */ /* 0x000fe20000000000 */
[----:B------:R-:W-:Y:S01]  /*0e10*/  IMAD.MOV R16, RZ, RZ, -R3 ;  /* 0x000000ffff107224 */ /* 0x000fe200078e0a03 */
[----:B------:R-:W-:Y:S01]  /*0e20*/  PRMT R19, R10, 0xbb32, RZ ;  /* 0x0000bb320a137816 */ /* 0x000fe200000000ff */
[----:B------:R-:W0:Y:S01]  /*0e30*/  I2F.RP R3, R20 ;  /* 0x0000001400037306 */ /* 0x000e220000209400 */
[----:B------:R-:W-:-:S02]  /*0e40*/  IABS R25, R2 ;  /* 0x0000000200197213 */ /* 0x000fc40000000000 */
[----:B------:R-:W-:Y:S02]  /*0e50*/  IABS R24, R19 ;  /* 0x0000001300187213 */ /* 0x000fe40000000000 */
[----:B------:R-:W-:Y:S01]  /*0e60*/  LOP3.LUT R26, R6, R13, RZ, 0x3c, !PT ;  /* 0x0000000d061a7212 */ /* 0x000fe200078e3cff */
[----:B------:R-:W-:Y:S02]  /*0e70*/  IMAD.HI.U32 R22, R22, R25, RZ ;  /* 0x0000001916167227 */ /* 0x000fe400078e00ff */
[----:B------:R-:W1:Y:S01]  /*0e80*/  I2F.RP R5, R18 ;  /* 0x0000001200057306 */ /* 0x000e620000209400 */
[----:B------:R-:W-:Y:S01]  /*0e90*/  PRMT R26, R26, 0x9910, RZ ;  /* 0x000099101a1a7816 */ /* 0x000fe200000000ff */
[----:B------:R-:W-:Y:S02]  /*0ea0*/  IMAD R25, R22, R16, R25 ;  /* 0x0000001016197224 */ /* 0x000fe400078e0219 */
[----:B------:R-:W-:Y:S01]  /*0eb0*/  IMAD.MOV.U32 R16, RZ, RZ, R24 ;  /* 0x000000ffff107224 */ /* 0x000fe200078e0018 */
[----:B------:R-:W-:-:S02]  /*0ec0*/  ISETP.GT.AND P3, PT, R26, -0x1, PT ;  /* 0xffffffff1a00780c */ /* 0x000fc40003f64270 */
[----:B------:R-:W-:Y:S01]  /*0ed0*/  ISETP.GT.U32.AND P1, PT, R4, R25, PT ;  /* 0x000000190400720c */ /* 0x000fe20003f24070 */
[----:B------:R-:W2:Y:S01]  /*0ee0*/  I2F.RP R24, R16 ;  /* 0x0000001000187306 */ /* 0x000ea20000209400 */
[----:B------:R-:W-:-:S04]  /*0ef0*/  LOP3.LUT R26, R2, R7, RZ, 0x3c, !PT ;  /* 0x00000007021a7212 */ /* 0x000fc800078e3cff */
[----:B------:R-:W-:-:S03]  /*0f00*/  ISETP.GE.AND P2, PT, R26, RZ, PT ;  /* 0x000000ff1a00720c */ /* 0x000fc60003f46270 */
[----:B0-----:R-:W0:Y:S04]  /*0f10*/  MUFU.RCP R3, R3 ;  /* 0x0000000300037308 */ /* 0x001e280000001000 */
[----:B------:R-:W-:Y:S01]  /*0f20*/  @!P1 IMAD.IADD R25, R25, 0x1, -R4 ;  /* 0x0000000119199824 */ /* 0x000fe200078e0a04 */
[----:B------:R-:W-:-:S03]  /*0f30*/  @!P1 IADD3 R22, R22, 0x1, RZ ;  /* 0x0000000116169810 */ /* 0x000fc60007ffe0ff */
[----:B-1----:R-:W1:Y:S01]  /*0f40*/  MUFU.RCP R5, R5 ;  /* 0x0000000500057308 */ /* 0x002e620000001000 */
[----:B------:R-:W-:-:S07]  /*0f50*/  ISETP.GE.U32.AND P0, PT, R25, R4, PT ;  /* 0x000000041900720c */ /* 0x000fce0003f06070 */
[----:B--2---:R-:W2:Y:S01]  /*0f60*/  MUFU.RCP R24, R24 ;  /* 0x0000001800187308 */ /* 0x004ea20000001000 */
[----:B0-----:R-:W-:-:S05]  /*0f70*/  IADD3 R27, R3, 0xffffffe, RZ ;  /* 0x0ffffffe031b7810 */ /* 0x001fca0007ffe0ff */
[----:B------:R-:W-:Y:S02]  /*0f80*/  @P0 IADD3 R22, R22, 0x1, RZ ;  /* 0x0000000116160810 */ /* 0x000fe40007ffe0ff */
[----:B-1----:R-:W-:Y:S01]  /*0f90*/  IADD3 R26, R5, 0xffffffe, RZ ;  /* 0x0ffffffe051a7810 */ /* 0x002fe20007ffe0ff */
[----:B------:R0:W1:Y:S01]  /*0fa0*/  F2I.FTZ.U32.TRUNC.NTZ R3, R27 ;  /* 0x0000001b00037305 */ /* 0x000062000021f000 */
[----:B------:R-:W-:Y:S01]  /*0fb0*/  ISETP.NE.AND P0, PT, R7, RZ, PT ;  /* 0x000000ff0700720c */ /* 0x000fe20003f05270 */
[----:B------:R-:W-:Y:S01]  /*0fc0*/  @!P2 IMAD.MOV R22, RZ, RZ, -R22 ;  /* 0x000000ffff16a224 */ /* 0x000fe200078e0a16 */
[----:B------:R-:W-:Y:S02]  /*0fd0*/  LOP3.LUT R7, RZ, R7, RZ, 0x33, !PT ;  /* 0x00000007ff077212 */ /* 0x000fe400078e33ff */
[----:B--2---:R-:W-:-:S03]  /*0fe0*/  IADD3 R24, R24, 0xffffffe, RZ ;  /* 0x0ffffffe18187810 */ /* 0x004fc60007ffe0ff */
[----:B------:R0:W2:Y:S01]  /*0ff0*/  F2I.FTZ.U32.TRUNC.NTZ R5, R26 ;  /* 0x0000001a00057305 */ /* 0x0000a2000021f000 */
[----:B------:R-:W-:Y:S01]  /*1000*/  SEL R22, R7, R22, !P0 ;  /* 0x0000001607167207 */ /* 0x000fe20004000000 */
[----:B------:R-:W-:Y:S06]  /*1010*/  @P3 BRA `(.L_x_21415) ;  /* 0x000000a000003947 */ /* 0x000fec0003800000 */
[----:B------:R-:W-:Y:S01]  /*1020*/  ISETP.GE.AND P2, PT, R2, RZ, PT ;  /* 0x000000ff0200720c */ /* 0x000fe20003f46270 */
[----:B0-----:R-:W-:Y:S01]  /*1030*/  IMAD.IADD R26, R25, 0x1, -R4 ;  /* 0x00000001191a7824 */ /* 0x001fe200078e0a04 */
[----:B------:R-:W-:-:S04]  /*1040*/  ISETP.GT.U32.AND P1, PT, R4, R25, PT ;  /* 0x000000190400720c */ /* 0x000fc80003f24070 */
[----:B------:R-:W-:-:S07]  /*1050*/  SEL R26, R26, R25, !P1 ;  /* 0x000000191a1a7207 */ /* 0x000fce0004800000 */
[----:B------:R-:W-:-:S05]  /*1060*/  @!P2 IMAD.MOV R26, RZ, RZ, -R26 ;  /* 0x000000ffff1aa224 */ /* 0x000fca00078e0a1a */
[----:B------:R-:W-:-:S04]  /*1070*/  SEL R7, R7, R26, !P0 ;  /* 0x0000001a07077207 */ /* 0x000fc80004000000 */
[----:B------:R-:W-:Y:S02]  /*1080*/  ISETP.NE.AND P0, PT, R7, RZ, PT ;  /* 0x000000ff0700720c */ /* 0x000fe40003f05270 */
[----:B------:R-:W-:-:S11]  /*1090*/  IADD3 R7, R22, -0x1, RZ ;  /* 0xffffffff16077810 */ /* 0x000fd60007ffe0ff */
[----:B------:R-:W-:-:S04]  /*10a0*/  @!P0 IMAD.MOV R7, RZ, RZ, R22 ;  /* 0x000000ffff078224 */ /* 0x000fc800078e0216 */
[----:B------:R-:W-:Y:S02]  /*10b0*/  IMAD.MOV.U32 R22, RZ, RZ, R7 ;  /* 0x000000ffff167224 */ /* 0x000fe400078e0007 */
.L_x_21415:
[----:B------:R-:W-:Y:S05]  /*10c0*/  BSYNC B0 ;  /* 0x0000000000007941 */ /* 0x000fea0003800000 */
.L_x_21414:
[----:B------:R-:W3:Y:S01]  /*10d0*/  F2I.FTZ.U32.TRUNC.NTZ R7, R24 ;  /* 0x0000001800077305 */ /* 0x000ee2000021f000 */
[----:B-1----:R-:W-:Y:S01]  /*10e0*/  IMAD.MOV R25, RZ, RZ, -R3 ;  /* 0x000000ffff197224 */ /* 0x002fe200078e0a03 */
[----:B0-----:R-:W-:Y:S01]  /*10f0*/  PRMT R26, R11, 0x7632, R26 ;  /* 0x000076320b1a7816 */ /* 0x001fe2000000001a */
[----:B--2---:R-:W-:Y:S01]  /*1100*/  IMAD.MOV R27, RZ, RZ, -R5 ;  /* 0x000000ffff1b7224 */ /* 0x004fe200078e0a05 */
[----:B------:R-:W-:Y:S01]  /*1110*/  BSSY B0, `(.L_x_21416) ;  /* 0x0000057000007945 */ /* 0x000fe20003800000 */
[----:B------:R-:W-:Y:S02]  /*1120*/  IMAD R25, R25, R20, RZ ;  /* 0x0000001419197224 */ /* 0x000fe400078e02ff */
[----:B------:R-:W-:Y:S02]  /*1130*/  IMAD.MOV.U32 R2, RZ, RZ, RZ ;  /* 0x000000ffff027224 */ /* 0x000fe400078e00ff */
[----:B------:R-:W-:Y:S02]  /*1140*/  IMAD R27, R27, R18, RZ ;  /* 0x000000121b1b7224 */ /* 0x000fe400078e02ff */
[----:B------:R-:W-:-:S02]  /*1150*/  IMAD.MOV.U32 R4, RZ, RZ, RZ ;  /* 0x000000ffff047224 */ /* 0x000fc400078e00ff */
[----:B------:R-:W-:-:S04]  /*1160*/  IMAD.HI.U32 R3, R3, R25, R2 ;  /* 0x0000001903037227 */ /* 0x000fc800078e0002 */
[--C-:B------:R-:W-:Y:S01]  /*1170*/  IMAD.HI.U32 R2, R5, R27, R4.reuse ;  /* 0x0000001b05027227 */ /* 0x100fe200078e0004 */
[----:B------:R-:W-:Y:S02]  /*1180*/  PRMT R5, R6, 0x7632, R5 ;  /* 0x0000763206057816 */ /* 0x000fe40000000005 */
[C---:B------:R-:W-:Y:S01]  /*1190*/  PRMT R4, R13.reuse, 0x7632, R4 ;  /* 0x000076320d047816 */ /* 0x040fe20000000004 */
[----:B---3--:R-:W-:Y:S01]  /*11a0*/  IMAD.MOV R25, RZ, RZ, -R7 ;  /* 0x000000ffff197224 */ /* 0x008fe200078e0a07 */
[----:B------:R-:W-:Y:S02]  /*11b0*/  PRMT R6, R13, 0xbb32, RZ ;  /* 0x0000bb320d067816 */ /* 0x000fe400000000ff */
[----:B------:R-:W-:Y:S01]  /*11c0*/  LOP3.LUT R5, R5, R4, RZ, 0x3c, !PT ;  /* 0x0000000405057212 */ /* 0x000fe200078e3cff */
[----:B------:R-:W-:Y:S02]  /*11d0*/  IMAD R13, R25, R16, RZ ;  /* 0x00000010190d7224 */ /* 0x000fe400078e02ff */
[----:B------:R-:W-:Y:S01]  /*11e0*/  IMAD.MOV.U32 R4, RZ, RZ, R6 ;  /* 0x000000ffff047224 */ /* 0x000fe200078e0006 */
[----:B------:R-:W-:Y:S01]  /*11f0*/  PRMT R5, R5, 0x9910, RZ ;  /* 0x0000991005057816 */ /* 0x000fe200000000ff */
[----:B------:R-:W-:-:S03]  /*1200*/  IMAD.MOV.U32 R6, RZ, RZ, RZ ;  /* 0x000000ffff067224 */ /* 0x000fc600078e00ff */
[----:B------:R-:W-:Y:S01]  /*1210*/  IABS R24, R4 ;  /* 0x0000000400187213 */ /* 0x000fe20000000000 */
[----:B------:R-:W-:Y:S01]  /*1220*/  IMAD.HI.U32 R13, R7, R13, R6 ;  /* 0x0000000d070d7227 */ /* 0x000fe200078e0006 */
[----:B------:R-:W-:Y:S02]  /*1230*/  IABS R6, R23 ;  /* 0x0000001700067213 */ /* 0x000fe40000000000 */
[----:B------:R-:W-:Y:S01]  /*1240*/  ISETP.GT.AND P2, PT, R5, -0x1, PT ;  /* 0xffffffff0500780c */ /* 0x000fe20003f44270 */
[----:B------:R-:W-:Y:S01]  /*1250*/  IMAD.HI.U32 R25, R3, R24, RZ ;  /* 0x0000001803197227 */ /* 0x000fe200078e00ff */
[----:B------:R-:W-:Y:S02]  /*1260*/  PRMT R7, R11, 0x9910, RZ ;  /* 0x000099100b077816 */ /* 0x000fe400000000ff */
[----:B------:R-:W-:Y:S01]  /*1270*/  PRMT R3, R10, 0x7632, R3 ;  /* 0x000076320a037816 */ /* 0x000fe20000000003 */
[----:B------:R-:W-:-:S03]  /*1280*/  IMAD.MOV R6, RZ, RZ, -R6 ;  /* 0x000000ffff067224 */ /* 0x000fc600078e0a06 */
[----:B------:R-:W-:Y:S01]  /*1290*/  LOP3.LUT R3, R3, R26, RZ, 0x3c, !PT ;  /* 0x0000001a03037212 */ /* 0x000fe200078e3cff */
[----:B------:R-:W-:Y:S01]  /*12a0*/  IMAD.MOV.U32 R5, RZ, RZ, R6 ;  /* 0x000000ffff057224 */ /* 0x000fe200078e0006 */
[----:B------:R-:W-:Y:S01]  /*12b0*/  LOP3.LUT R26, R10, R11, RZ, 0x3c, !PT ;  /* 0x0000000b0a1a7212 */ /* 0x000fe200078e3cff */
[----:B------:R-:W-:Y:S01]  /*12c0*/  IMAD.MOV.U32 R6, RZ, RZ, R7 ;  /* 0x000000ffff067224 */ /* 0x000fe200078e0007 */
[----:B------:R-:W-:Y:S01]  /*12d0*/  PRMT R10, R11, 0xbb32, RZ ;  /* 0x0000bb320b0a7816 */ /* 0x000fe200000000ff */
[----:B------:R-:W-:Y:S01]  /*12e0*/  IMAD R5, R25, R5, R24 ;  /* 0x0000000519057224 */ /* 0x000fe200078e0218 */
[----:B------:R-:W-:Y:S02]  /*12f0*/  IABS R24, R21 ;  /* 0x0000001500187213 */ /* 0x000fe40000000000 */
[----:B------:R-:W-:Y:S02]  /*1300*/  IABS R7, R6 ;  /* 0x0000000600077213 */ /* 0x000fe40000000000 */
[----:B------:R-:W-:Y:S01]  /*1310*/  ISETP.GT.U32.AND P3, PT, R20, R5, PT ;  /* 0x000000051400720c */ /* 0x000fe20003f64070 */
[----:B------:R-:W-:-:S04]  /*1320*/  IMAD.MOV R24, RZ, RZ, -R24 ;  /* 0x000000ffff187224 */ /* 0x000fc800078e0a18 */
[----:B------:R-:W-:Y:S02]  /*1330*/  IMAD.MOV.U32 R11, RZ, RZ, R24 ;  /* 0x000000ffff0b7224 */ /* 0x000fe400078e0018 */
[----:B------:R-:W-:Y:S01]  /*1340*/  IMAD.HI.U32 R24, R2, R7, RZ ;  /* 0x0000000702187227 */ /* 0x000fe200078e00ff */
[----:B------:R-:W-:-:S03]  /*1350*/  IABS R2, R10 ;  /* 0x0000000a00027213 */ /* 0x000fc60000000000 */
[----:B------:R-:W-:Y:S01]  /*1360*/  IMAD R7, R24, R11, R7 ;  /* 0x0000000b18077224 */ /* 0x000fe200078e0207 */
[----:B------:R-:W-:Y:S01]  /*1370*/  IABS R11, R19 ;  /* 0x00000013000b7213 */ /* 0x000fe20000000000 */
[----:B------:R-:W-:Y:S01]  /*1380*/  IMAD.HI.U32 R13, R13, R2, RZ ;  /* 0x000000020d0d7227 */ /* 0x000fe200078e00ff */
[----:B------:R-:W-:Y:S02]  /*1390*/  @!P3 IADD3 R25, R25, 0x1, RZ ;  /* 0x000000011919b810 */ /* 0x000fe40007ffe0ff */
[----:B------:R-:W-:Y:S01]  /*13a0*/  ISETP.GT.U32.AND P5, PT, R18, R7, PT ;  /* 0x000000071200720c */ /* 0x000fe20003fa4070 */
[----:B------:R-:W-:Y:S02]  /*13b0*/  IMAD.MOV R11, RZ, RZ, -R11 ;  /* 0x000000ffff0b7224 */ /* 0x000fe400078e0a0b */
[----:B------:R-:W-:Y:S02]  /*13c0*/  @!P3 IMAD.IADD R5, R5, 0x1, -R20 ;  /* 0x000000010505b824 */ /* 0x000fe400078e0a14 */
[----:B------:R-:W-:Y:S01]  /*13d0*/  IMAD R11, R13, R11, R2 ;  /* 0x0000000b0d0b7224 */ /* 0x000fe200078e0202 */
[----:B------:R-:W-:-:S02]  /*13e0*/  PRMT R2, R26, 0x9910, RZ ;  /* 0x000099101a027816 */ /* 0x000fc400000000ff */
[----:B------:R-:W-:Y:S02]  /*13f0*/  ISETP.GE.U32.AND P4, PT, R5, R20, PT ;  /* 0x000000140500720c */ /* 0x000fe40003f86070 */
[----:B------:R-:W-:Y:S02]  /*1400*/  ISETP.GT.U32.AND P1, PT, R16, R11, PT ;  /* 0x0000000b1000720c */ /* 0x000fe40003f24070 */
[----:B------:R-:W-:Y:S01]  /*1410*/  ISETP.GT.AND P0, PT, R2, -0x1, PT ;  /* 0xffffffff0200780c */ /* 0x000fe20003f04270 */
[----:B------:R-:W-:Y:S01]  /*1420*/  @!P5 IMAD.IADD R7, R7, 0x1, -R18 ;  /* 0x000000010707d824 */ /* 0x000fe200078e0a12 */
[----:B------:R-:W-:Y:S02]  /*1430*/  LOP3.LUT R2, R4, R23, RZ, 0x3c, !PT ;  /* 0x0000001704027212 */ /* 0x000fe400078e3cff */
[----:B------:R-:W-:Y:S02]  /*1440*/  @!P5 IADD3 R24, R24, 0x1, RZ ;  /* 0x000000011818d810 */ /* 0x000fe40007ffe0ff */
[----:B------:R-:W-:-:S02]  /*1450*/  ISETP.GE.U32.AND P6, PT, R7, R18, PT ;  /* 0x000000120700720c */ /* 0x000fc40003fc6070 */
[----:B------:R-:W-:Y:S02]  /*1460*/  ISETP.GE.AND P3, PT, R2, RZ, PT ;  /* 0x000000ff0200720c */ /* 0x000fe40003f66270 */
[----:B------:R-:W-:Y:S01]  /*1470*/  LOP3.LUT R2, R6, R21, RZ, 0x3c, !PT ;  /* 0x0000001506027212 */ /* 0x000fe200078e3cff */
[----:B------:R-:W-:Y:S01]  /*1480*/  @!P1 IMAD.IADD R11, R11, 0x1, -R16 ;  /* 0x000000010b0b9824 */ /* 0x000fe200078e0a10 */
[----:B------:R-:W-:Y:S02]  /*1490*/  @P4 IADD3 R25, R25, 0x1, RZ ;  /* 0x0000000119194810 */ /* 0x000fe40007ffe0ff */
[----:B------:R-:W-:Y:S02]  /*14a0*/  ISETP.GE.AND P4, PT, R2, RZ, PT ;  /* 0x000000ff0200720c */ /* 0x000fe40003f86270 */
[----:B------:R-:W-:Y:S02]  /*14b0*/  ISETP.GE.U32.AND P5, PT, R11, R16, PT ;  /* 0x000000100b00720c */ /* 0x000fe40003fa6070 */
[----:B------:R-:W-:-:S02]  /*14c0*/  PRMT R2, R3, 0x9910, RZ ;  /* 0x0000991003027816 */ /* 0x000fc400000000ff */
[----:B------:R-:W-:Y:S01]  /*14d0*/  LOP3.LUT R3, R10, R19, RZ, 0x3c, !PT ;  /* 0x000000130a037212 */ /* 0x000fe200078e3cff */
[----:B------:R-:W-:Y:S01]  /*14e0*/  @!P3 IMAD.MOV R25, RZ, RZ, -R25 ;  /* 0x000000ffff19b224 */ /* 0x000fe200078e0a19 */
[----:B------:R-:W-:Y:S02]  /*14f0*/  @!P1 IADD3 R13, R13, 0x1, RZ ;  /* 0x000000010d0d9810 */ /* 0x000fe40007ffe0ff */
[----:B------:R-:W-:Y:S02]  /*1500*/  @P6 IADD3 R24, R24, 0x1, RZ ;  /* 0x0000000118186810 */ /* 0x000fe40007ffe0ff */
[----:B------:R-:W-:Y:S02]  /*1510*/  ISETP.GE.AND P6, PT, R3, RZ, PT ;  /* 0x000000ff0300720c */ /* 0x000fe40003fc6270 */
[----:B------:R-:W-:Y:S01]  /*1520*/  ISETP.GT.AND P3, PT, R2, -0x1, PT ;  /* 0xffffffff0200780c */ /* 0x000fe20003f64270 */
[----:B------:R-:W-:Y:S01]  /*1530*/  IMAD.WIDE.U32 R2, R0, R15, c[0x0][0x168] ;  /* 0x00005a0000027625 */ /* 0x000fe200078e000f */
[----:B------:R-:W-:-:S02]  /*1540*/  @P5 IADD3 R13, R13, 0x1, RZ ;  /* 0x000000010d0d5810 */ /* 0x000fc40007ffe0ff */
[----:B------:R-:W-:Y:S01]  /*1550*/  ISETP.NE.AND P5, PT, R23, RZ, PT ;  /* 0x000000ff1700720c */ /* 0x000fe20003fa5270 */
[----:B------:R-:W-:Y:S01]  /*1560*/  @!P4 IMAD.MOV R24, RZ, RZ, -R24 ;  /* 0x000000ffff18c224 */ /* 0x000fe200078e0a18 */
[----:B------:R-:W-:Y:S01]  /*1570*/  LOP3.LUT R0, RZ, R23, RZ, 0x33, !PT ;  /* 0x00000017ff007212 */ /* 0x000fe200078e33ff */
[----:B------:R-:W-:Y:S01]  /*1580*/  IMAD.WIDE R2, R12, 0x4, R2 ;  /* 0x000000040c027825 */ /* 0x000fe200078e0202 */
[----:B------:R-:W-:Y:S02]  /*1590*/  ISETP.NE.AND P4, PT, R21, RZ, PT ;  /* 0x000000ff1500720c */ /* 0x000fe40003f85270 */
[----:B------:R-:W-:Y:S02]  /*15a0*/  ISETP.NE.AND P1, PT, R19, RZ, PT ;  /* 0x000000ff1300720c */ /* 0x000fe40003f25270 */
[----:B------:R-:W-:Y:S02]  /*15b0*/  LOP3.LUT R21, RZ, R21, RZ, 0x33, !PT ;  /* 0x00000015ff157212 */ /* 0x000fe400078e33ff */
[----:B------:R-:W-:Y:S01]  /*15c0*/  SEL R25, R0, R25, !P5 ;  /* 0x0000001900197207 */ /* 0x000fe20006800000 */
[----:B------:R-:W-:Y:S05]  /*15d0*/  @P2 BRA `(.L_x_21417) ;  /* 0x000000a000002947 */ /* 0x000fea0003800000 */
[----:B------:R-:W-:Y:S01]  /*15e0*/  ISETP.GT.U32.AND P2, PT, R20, R5, PT ;  /* 0x000000051400720c */ /* 0x000fe20003f44070 */
[----:B------:R-:W-:-:S05]  /*15f0*/  IMAD.IADD R20, R5, 0x1, -R20 ;  /* 0x0000000105147824 */ /* 0x000fca00078e0a14 */
[----:B------:R-:W-:Y:S02]  /*1600*/  SEL R5, R20, R5, !P2 ;  /* 0x0000000514057207 */ /* 0x000fe40005000000 */
[----:B------:R-:W-:-:S13]  /*1610*/  ISETP.GE.AND P2, PT, R4, RZ, PT ;  /* 0x000000ff0400720c */ /* 0x000fda0003f46270 */
[----:B------:R-:W-:-:S05]  /*1620*/  @!P2 IMAD.MOV R5, RZ, RZ, -R5 ;  /* 0x000000ffff05a224 */ /* 0x000fca00078e0a05 */
[----:B------:R-:W-:-:S04]  /*1630*/  SEL R0, R0, R5, !P5 ;  /* 0x0000000500007207 */ /* 0x000fc80006800000 */
[----:B------:R-:W-:Y:S02]  /*1640*/  ISETP.NE.AND P2, PT, R0, RZ, PT ;  /* 0x000000ff0000720c */ /* 0x000fe40003f45270 */
[----:B------:R-:W-:-:S11]  /*1650*/  IADD3 R0, R25, -0x1, RZ ;  /* 0xffffffff19007810 */ /* 0x000fd60007ffe0ff */
[----:B------:R-:W-:-:S04]  /*1660*/  @!P2 IMAD.MOV R0, RZ, RZ, R25 ;  /* 0x000000ffff00a224 */ /* 0x000fc800078e0219 */
[----:B------:R-:W-:Y:S02]  /*1670*/  IMAD.MOV.U32 R25, RZ, RZ, R0 ;  /* 0x000000ffff197224 */ /* 0x000fe400078e0000 */
.L_x_21417:
[----:B------:R-:W-:Y:S05]  /*1680*/  BSYNC B0 ;  /* 0x0000000000007941 */ /* 0x000fea0003800000 */
.L_x_21416:
[----:B------:R-:W-:Y:S01]  /*1690*/  BSSY B0, `(.L_x_21418) ;  /* 0x000000f000007945 */ /* 0x000fe20003800000 */
[----:B------:R-:W-:Y:S01]  /*16a0*/  LOP3.LUT R4, RZ, R19, RZ, 0x33, !PT ;  /* 0x00000013ff047212 */ /* 0x000fe200078e33ff */
[----:B------:R-:W-:Y:S01]  /*16b0*/  @!P6 IMAD.MOV R13, RZ, RZ, -R13 ;  /* 0x000000ffff0de224 */ /* 0x000fe200078e0a0d */
        /* <DEDUP_REMOVED lines=12> */
.L_x_21419:
[----:B------:R-:W-:Y:S05]  /*1780*/  BSYNC B0 ;  /* 0x0000000000007941 */ /* 0x000fea0003800000 */
.L_x_21418:
[----:B------:R-:W-:Y:S01]  /*1790*/  BSSY B0, `(.L_x_21420) ;  /* 0x000000d000007945 */ /* 0x000fe20003800000 */
        /* <DEDUP_REMOVED lines=12> */
.L_x_21421:
[----:B------:R-:W-:Y:S05]  /*1860*/  BSYNC B0 ;  /* 0x0000000000007941 */ /* 0x000fea0003800000 */
.L_x_21420:
[----:B------:R-:W-:Y:S02]  /*1870*/  PRMT R9, R9, 0x5410, R8 ;  /* 0x0000541009097816 */ /* 0x000fe40000000008 */
[----:B------:R-:W-:Y:S02]  /*1880*/  PRMT R17, R14, 0x5410, R17 ;  /* 0x000054100e117816 */ /* 0x000fe40000000011 */
[----:B------:R-:W-:Y:S01]  /*1890*/  PRMT R25, R22, 0x5410, R25 ;  /* 0x0000541016197816 */ /* 0x000fe20000000019 */
[----:B------:R-:W-:Y:S01]  /*18a0*/  STG.E [R2.64], R9 ;  /* 0x0000000902007986 */ /* 0x000fe2000c101904 */
[----:B------:R-:W-:-:S03]  /*18b0*/  PRMT R13, R24, 0x5410, R13 ;  /* 0x00005410180d7816 */ /* 0x000fc6000000000d */
[----:B------:R-:W-:Y:S04]  /*18c0*/  STG.E [R2.64+0x200], R17 ;  /* 0x0002001102007986 */ /* 0x000fe8000c101904 */
[----:B------:R-:W-:Y:S04]  /*18d0*/  STG.E [R2.64+0x400], R25 ;  /* 0x0004001902007986 */ /* 0x000fe8000c101904 */
[----:B------:R-:W-:Y:S01]  /*18e0*/  STG.E [R2.64+0x600], R13 ;  /* 0x0006000d02007986 */ /* 0x000fe2000c101904 */
[----:B------:R-:W-:Y:S05]  /*18f0*/  EXIT ;  /* 0x000000000000794d */ /* 0x000fea0003800000 */
.L_x_21405:
        /* <DEDUP_REMOVED lines=14> */
[----:B------:R0:W5:Y:S01]  /*19e0*/  @!P3 LDG.E.U16 R16, [R2.64] ;  /* 0x000000040210b981 */ /* 0x000162000c1e1500 */
[----:B------:R-:W-:-:S03]  /*19f0*/  PRMT R11, RZ, 0x7610, R11 ;  /* 0x00007610ff0b7816 */ /* 0x000fc6000000000b */
[----:B------:R1:W5:Y:S03]  /*1a00*/  @!P3 LDG.E.U16 R17, [R12.64] ;  /* 0x000000040c11b981 */ /* 0x000366000c1e1500 */
[----:B------:R-:W-:Y:S01]  /*1a10*/  @!P0 IMAD.IADD R20, R0, 0x1, R25 ;  /* 0x0000000100148824 */ /* 0x000fe200078e0219 */
[----:B------:R-:W-:Y:S01]  /*1a20*/  @!P0 IADD3 R25, R25, 0x80, RZ ;  /* 0x0000008019198810 */ /* 0x000fe20007ffe0ff */
[----:B------:R-:W-:-:S03]  /*1a30*/  @!P0 IMAD.MOV.U32 R21, RZ, RZ, 0x2 ;  /* 0x00000002ff158424 */ /* 0x000fc600078e00ff */
[----:B------:R-:W-:Y:S01]  /*1a40*/  ISETP.GE.AND P1, PT, R25, R6, PT ;  /* 0x000000061900720c */ /* 0x000fe20003f26270 */
[----:B------:R-:W-:-:S12]  /*1a50*/  @!P0 IMAD.WIDE.U32 R14, R20, R21, c[0x0][0x170] ;  /* 0x00005c00140e8625 */ /* 0x000fd800078e0015 */
[----:B------:R-:W-:Y:S01]  /*1a60*/  @!P1 IMAD.IADD R18, R0, 0x1, R25 ;  /* 0x0000000100129824 */ /* 0x000fe200078e0219 */
[----:B------:R-:W-:Y:S01]  /*1a70*/  @!P1 IADD3 R25, R25, 0x80, RZ ;  /* 0x0000008019199810 */ /* 0x000fe20007ffe0ff */
[----:B------:R-:W-:Y:S01]  /*1a80*/  @!P0 IMAD.WIDE.U32 R20, R20, R21, c[0x0][0x178] ;  /* 0x00005e0014148625 */ /* 0x000fe200078e0015 */
[----:B------:R2:W5:Y:S02]  /*1a90*/  @!P0 LDG.E.U16 R8, [R14.64] ;  /* 0x000000040e088981 */ /* 0x000564000c1e1500 */
[C---:B------:R-:W-:Y:S01]  /*1aa0*/  ISETP.GE.AND P2, PT, R25.reuse, R6, PT ;  /* 0x000000061900720c */ /* 0x040fe20003f46270 */
[----:B------:R-:W-:Y:S01]  /*1ab0*/  @!P1 IMAD.MOV.U32 R19, RZ, RZ, 0x2 ;  /* 0x00000002ff139424 */ /* 0x000fe200078e00ff */
[----:B------:R3:W5:Y:S11]  /*1ac0*/  @!P0 LDG.E.U16 R9, [R20.64] ;  /* 0x0000000414098981 */ /* 0x000776000c1e1500 */
[----:B------:R-:W-:Y:S01]  /*1ad0*/  @!P2 IMAD.IADD R22, R0, 0x1, R25 ;  /* 0x000000010016a824 */ /* 0x000fe200078e0219 */
[----:B------:R-:W-:-:S04]  /*1ae0*/  @!P2 IADD3 R25, R25, 0x80, RZ ;  /* 0x000000801919a810 */ /* 0x000fc80007ffe0ff */
[----:B------:R-:W-:Y:S01]  /*1af0*/  ISETP.GE.AND P4, PT, R25, R6, PT ;  /* 0x000000061900720c */ /* 0x000fe20003f86270 */
[----:B------:R-:W-:-:S04]  /*1b00*/  @!P1 IMAD.WIDE.U32 R4, R18, R19, c[0x0][0x170] ;  /* 0x00005c0012049625 */ /* 0x000fc800078e0013 */
[----:B0-----:R-:W-:Y:S01]  /*1b10*/  @!P2 IMAD.MOV.U32 R3, RZ, RZ, 0x2 ;  /* 0x00000002ff03a424 */ /* 0x001fe200078e00ff */
[----:B------:R0:W5:Y:S07]  /*1b20*/  @!P1 LDG.E.U16 R10, [R4.64] ;  /* 0x00000004040a9981 */ /* 0x00016e000c1e1500 */
[----:B------:R-:W-:Y:S01]  /*1b30*/  @!P4 IMAD.IADD R23, R0, 0x1, R25 ;  /* 0x000000010017c824 */ /* 0x000fe200078e0219 */
[----:B------:R-:W-:-:S04]  /*1b40*/  @!P4 IADD3 R25, R25, 0x80, RZ ;  /* 0x000000801919c810 */ /* 0x000fc80007ffe0ff */
[----:B------:R-:W-:Y:S01]  /*1b50*/  ISETP.GE.AND P0, PT, R25, R6, PT ;  /* 0x000000061900720c */ /* 0x000fe20003f06270 */
[----:B0-----:R-:W-:Y:S02]  /*1b60*/  @!P4 IMAD.MOV.U32 R4, RZ, RZ, 0x2 ;  /* 0x00000002ff04c424 */ /* 0x001fe400078e00ff */
[----:B--2---:R-:W-:-:S04]  /*1b70*/  @!P1 IMAD.WIDE.U32 R14, R18, R19, c[0x0][0x178] ;  /* 0x00005e00120e9625 */ /* 0x004fc800078e0013 */
[CC--:B------:R-:W-:Y:S01]  /*1b80*/  @!P2 IMAD.WIDE.U32 R18, R22.reuse, R3.reuse, c[0x0][0x170] ;  /* 0x00005c001612a625 */ /* 0x0c0fe200078e0003 */
[----:B------:R0:W5:Y:S03]  /*1b90*/  @!P1 LDG.E.U16 R11, [R14.64] ;  /* 0x000000040e0b9981 */ /* 0x000166000c1e1500 */
[----:B---3--:R-:W-:-:S04]  /*1ba0*/  @!P2 IMAD.WIDE.U32 R20, R22, R3, c[0x0][0x178] ;  /* 0x00005e001614a625 */ /* 0x008fc800078e0003 */
[----:B------:R-:W-:-:S04]  /*1bb0*/  @!P4 IMAD.WIDE.U32 R2, R23, R4, c[0x0][0x170] ;  /* 0x00005c001702c625 */ /* 0x000fc800078e0004 */
[----:B------:R-:W-:-:S04]  /*1bc0*/  @!P4 IMAD.WIDE.U32 R4, R23, R4, c[0x0][0x178] ;  /* 0x00005e001704c625 */ /* 0x000fc800078e0004 */
[----:B------:R-:W-:Y:S01]  /*1bd0*/  @!P0 IMAD.IADD R23, R0, 0x1, R25 ;  /* 0x0000000100178824 */ /* 0x000fe200078e0219 */
[----:B------:R-:W-:-:S04]  /*1be0*/  @!P0 IADD3 R25, R25, 0x80, RZ ;  /* 0x0000008019198810 */ /* 0x000fc80007ffe0ff */
[----:B------:R-:W-:Y:S02]  /*1bf0*/  ISETP.GE.AND P1, PT, R25, R6, PT ;  /* 0x000000061900720c */ /* 0x000fe40003f26270 */
[----:B-1----:R-:W-:Y:S02]  /*1c00*/  PRMT R12, RZ, 0x7610, R12 ;  /* 0x00007610ff0c7816 */ /* 0x002fe4000000000c */
[----:B------:R-:W-:Y:S01]  /*1c10*/  PRMT R13, RZ, 0x7610, R13 ;  /* 0x00007610ff0d7816 */ /* 0x000fe2000000000d */
[----:B------:R-:W-:Y:S01]  /*1c20*/  @!P0 IMAD.MOV.U32 R24, RZ, RZ, 0x2 ;  /* 0x00000002ff188424 */ /* 0x000fe200078e00ff */
[----:B0-----:R-:W-:Y:S02]  /*1c30*/  PRMT R15, RZ, 0x7610, R15 ;  /* 0x00007610ff0f7816 */ /* 0x001fe4000000000f */
[----:B------:R0:W5:Y:S01]  /*1c40*/  @!P2 LDG.E.U16 R12, [R18.64] ;  /* 0x00000004120ca981 */ /* 0x000162000c1e1500 */
[----:B------:R-:W-:-:S03]  /*1c50*/  PRMT R22, RZ, 0x7610, R22 ;  /* 0x00007610ff167816 */ /* 0x000fc60000000016 */
[----:B------:R1:W5:Y:S04]  /*1c60*/  @!P2 LDG.E.U16 R13, [R20.64] ;  /* 0x00000004140da981 */ /* 0x000368000c1e1500 */
[----:B------:R2:W5:Y:S01]  /*1c70*/  @!P4 LDG.E.U16 R15, [R4.64] ;  /* 0x00000004040fc981 */ /* 0x000562000c1e1500 */
[----:B0-----:R-:W-:-:S04]  /*1c80*/  @!P0 IMAD.WIDE.U32 R18, R23, R24, c[0x0][0x170] ;  /* 0x00005c0017128625 */ /* 0x001fc800078e0018 */
[----:B-1----:R-:W-:Y:S01]  /*1c90*/  @!P0 IMAD.WIDE.U32 R20, R23, R24, c[0x0][0x178] ;  /* 0x00005e0017148625 */ /* 0x002fe200078e0018 */
[----:B------:R-:W-:Y:S01]  /*1ca0*/  PRMT R23, RZ, 0x7610, R23 ;  /* 0x00007610ff177816 */ /* 0x000fe20000000017 */
[----:B------:R0:W5:Y:S02]  /*1cb0*/  @!P0 LDG.E.U16 R22, [R18.64] ;  /* 0x0000000412168981 */ /* 0x000164000c1e1500 */
[----:B--2---:R-:W-:Y:S01]  /*1cc0*/  @!P1 IMAD.IADD R4, R0, 0x1, R25 ;  /* 0x0000000100049824 */ /* 0x004fe200078e0219 */
[----:B------:R-:W-:Y:S02]  /*1cd0*/  @!P1 IADD3 R25, R25, 0x80, RZ ;  /* 0x0000008019199810 */ /* 0x000fe40007ffe0ff */
[----:B------:R1:W5:Y:S02]  /*1ce0*/  @!P0 LDG.E.U16 R23, [R20.64] ;  /* 0x0000000414178981 */ /* 0x000364000c1e1500 */
[----:B------:R-:W-:Y:S02]  /*1cf0*/  ISETP.GE.AND P0, PT, R25, R6, PT ;  /* 0x000000061900720c */ /* 0x000fe40003f06270 */
[----:B------:R-:W-:Y:S01]  /*1d00*/  PRMT R14, RZ, 0x7610, R14 ;  /* 0x00007610ff0e7816 */ /* 0x000fe2000000000e */
[----:B------:R-:W-:Y:S01]  /*1d10*/  @!P1 IMAD.MOV.U32 R5, RZ, RZ, 0x2 ;  /* 0x00000002ff059424 */ /* 0x000fe200078e00ff */
[----:B------:R-:W-:-:S04]  /*1d20*/  PRMT R24, RZ, 0x7610, R24 ;  /* 0x00007610ff187816 */ /* 0x000fc80000000018 */
[----:B------:R2:W5:Y:S05]  /*1d30*/  @!P4 LDG.E.U16 R14, [R2.64] ;  /* 0x00000004020ec981 */ /* 0x00056a000c1e1500 */
[----:B-1----:R-:W-:Y:S02]  /*1d40*/  @!P0 IMAD.IADD R21, R0, 0x1, R25 ;  /* 0x0000000100158824 */ /* 0x002fe400078e0219 */
[----:B------:R-:W-:Y:S02]  /*1d50*/  @!P0 IMAD.MOV.U32 R26, RZ, RZ, 0x2 ;  /* 0x00000002ff1a8424 */ /* 0x000fe400078e00ff */
[----:B--2---:R-:W-:Y:S01]  /*1d60*/  @!P1 IMAD.WIDE.U32 R2, R4, R5, c[0x0][0x170] ;  /* 0x00005c0004029625 */ /* 0x004fe200078e0005 */
[----:B------:R-:W-:-:S02]  /*1d70*/  PRMT R27, RZ, 0x7610, R27 ;  /* 0x00007610ff1b7816 */ /* 0x000fc4000000001b */
[----:B------:R-:W-:Y:S01]  /*1d80*/  PRMT R20, RZ, 0x7610, R20 ;  /* 0x00007610ff147816 */ /* 0x000fe20000000014 */
[CC--:B0-----:R-:W-:Y:S01]  /*1d90*/  @!P0 IMAD.WIDE.U32 R18, R21.reuse, R26.reuse, c[0x0][0x170] ;  /* 0x00005c0015128625 */ /* 0x0c1fe200078e001a */
[----:B------:R0:W5:Y:S03]  /*1da0*/  @!P1 LDG.E.U16 R24, [R2.64] ;  /* 0x0000000402189981 */ /* 0x000166000c1e1500 */
[----:B------:R-:W-:Y:S01]  /*1db0*/  @!P1 IMAD.WIDE.U32 R4, R4, R5, c[0x0][0x178] ;  /* 0x00005e0004049625 */ /* 0x000fe200078e0005 */
[----:B------:R1:W5:Y:S04]  /*1dc0*/  @!P0 LDG.E.U16 R20, [R18.64] ;  /* 0x0000000412148981 */ /* 0x000368000c1e1500 */
[----:B------:R1:W5:Y:S01]  /*1dd0*/  @!P1 LDG.E.U16 R27, [R4.64] ;  /* 0x00000004041b9981 */ /* 0x000362000c1e1500 */
[----:B0-----:R-:W-:Y:S01]  /*1de0*/  @!P0 IMAD.WIDE.U32 R2, R21, R26, c[0x0][0x178] ;  /* 0x00005e0015028625 */ /* 0x001fe200078e001a */
[----:B------:R-:W-:-:S06]  /*1df0*/  PRMT R21, RZ, 0x7610, R21 ;  /* 0x00007610ff157816 */ /* 0x000fcc0000000015 */
[----:B------:R1:W5:Y:S01]  /*1e00*/  @!P0 LDG.E.U16 R21, [R2.64] ;  /* 0x0000000402158981 */ /* 0x000362000c1e1500 */
[----:B------:R-:W-:Y:S01]  /*1e10*/  BSSY B0, `(.L_x_21422) ;  /* 0x000002b000007945 */ /* 0x000fe20003800000 */
[----:B------:R-:W-:Y:S05]  /*1e20*/  @P3 BRA `(.L_x_21423) ;  /* 0x0000029000003947 */ /* 0x000fea0003800000 */
[C---:B-1---5:R-:W-:Y:S02]  /*1e30*/  PRMT R4, R17.reuse, 0x9910, RZ ;  /* 0x0000991011047816 */ /* 0x062fe400000000ff */
[----:B------:R-:W-:Y:S02]  /*1e40*/  LOP3.LUT R2, R17, R16, RZ, 0x3c, !PT ;  /* 0x0000001011027212 */ /* 0x000fe400078e3cff */
[----:B------:R-:W-:Y:S02]  /*1e50*/  IABS R5, R4 ;  /* 0x0000000400057213 */ /* 0x000fe40000000000 */
[----:B------:R-:W-:Y:S02]  /*1e60*/  PRMT R2, R2, 0x9910, RZ ;  /* 0x0000991002027816 */ /* 0x000fe400000000ff */
[----:B------:R-:W0:Y:S02]  /*1e70*/  I2F.RP R17, R5 ;  /* 0x0000000500117306 */ /* 0x000e240000209400 */
[----:B------:R-:W-:-:S06]  /*1e80*/  ISETP.GT.AND P4, PT, R2, -0x1, PT ;  /* 0xffffffff0200780c */ /* 0x000fcc0003f84270 */
[----:B0-----:R-:W0:Y:S02]  /*1e90*/  MUFU.RCP R17, R17 ;  /* 0x0000001100117308 */ /* 0x001e240000001000 */
[----:B0-----:R-:W-:-:S06]  /*1ea0*/  IADD3 R2, R17, 0xffffffe, RZ ;  /* 0x0ffffffe11027810 */ /* 0x001fcc0007ffe0ff */
[----:B------:R0:W1:Y:S02]  /*1eb0*/  F2I.FTZ.U32.TRUNC.NTZ R3, R2 ;  /* 0x0000000200037305 */ /* 0x000064000021f000 */
[----:B0-----:R-:W-:Y:S02]  /*1ec0*/  IMAD.MOV.U32 R2, RZ, RZ, RZ ;  /* 0x000000ffff027224 */ /* 0x001fe400078e00ff */
[----:B-1----:R-:W-:-:S04]  /*1ed0*/  IMAD.MOV R18, RZ, RZ, -R3 ;  /* 0x000000ffff127224 */ /* 0x002fc800078e0a03 */
[----:B------:R-:W-:-:S04]  /*1ee0*/  IMAD R19, R18, R5, RZ ;  /* 0x0000000512137224 */ /* 0x000fc800078e02ff */
[----:B------:R-:W-:Y:S01]  /*1ef0*/  IMAD.HI.U32 R18, R3, R19, R2 ;  /* 0x0000001303127227 */ /* 0x000fe200078e0002 */
[----:B------:R-:W-:Y:S02]  /*1f00*/  PRMT R3, R16, 0x9910, RZ ;  /* 0x0000991010037816 */ /* 0x000fe400000000ff */
[-C--:B------:R-:W-:Y:S02]  /*1f10*/  IABS R2, R4.reuse ;  /* 0x0000000400027213 */ /* 0x080fe40000000000 */
[----:B------:R-:W-:Y:S02]  /*1f20*/  IABS R17, R3 ;  /* 0x0000000300117213 */ /* 0x000fe40000000000 */
[----:B------:R-:W-:Y:S01]  /*1f30*/  LOP3.LUT R16, R3, R4, RZ, 0x3c, !PT ;  /* 0x0000000403107212 */ /* 0x000fe200078e3cff */
[----:B------:R-:W-:Y:S02]  /*1f40*/  IMAD.MOV R2, RZ, RZ, -R2 ;  /* 0x000000ffff027224 */ /* 0x000fe400078e0a02 */
[----:B------:R-:W-:Y:S01]  /*1f50*/  IMAD.HI.U32 R18, R18, R17, RZ ;  /* 0x0000001112127227 */ /* 0x000fe200078e00ff */
[----:B------:R-:W-:-:S03]  /*1f60*/  ISETP.GE.AND P2, PT, R16, RZ, PT ;  /* 0x000000ff1000720c */ /* 0x000fc60003f46270 */
[----:B------:R-:W-:Y:S01]  /*1f70*/  IMAD R2, R18, R2, R17 ;  /* 0x0000000212027224 */ /* 0x000fe200078e0211 */
[----:B------:R-:W-:-:S04]  /*1f80*/  LOP3.LUT R17, RZ, R4, RZ, 0x33, !PT ;  /* 0x00000004ff117212 */ /* 0x000fc800078e33ff */
[----:B------:R-:W-:-:S13]  /*1f90*/  ISETP.GT.U32.AND P1, PT, R5, R2, PT ;  /* 0x000000020500720c */ /* 0x000fda0003f24070 */
[----:B------:R-:W-:Y:S01]  /*1fa0*/  @!P1 IMAD.IADD R2, R2, 0x1, -R5 ;  /* 0x0000000102029824 */ /* 0x000fe200078e0a05 */
[----:B------:R-:W-:-:S04]  /*1fb0*/  @!P1 IADD3 R18, R18, 0x1, RZ ;  /* 0x0000000112129810 */ /* 0x000fc80007ffe0ff */
[----:B------:R-:W-:-:S13]  /*1fc0*/  ISETP.GE.U32.AND P0, PT, R2, R5, PT ;  /* 0x000000050200720c */ /* 0x000fda0003f06070 */
[----:B------:R-:W-:Y:S02]  /*1fd0*/  @P0 IADD3 R18, R18, 0x1, RZ ;  /* 0x0000000112120810 */ /* 0x000fe40007ffe0ff */
[----:B------:R-:W-:-:S03]  /*1fe0*/  ISETP.NE.AND P0, PT, R4, RZ, PT ;  /* 0x000000ff0400720c */ /* 0x000fc60003f05270 */
[----:B------:R-:W-:-:S05]  /*1ff0*/  @!P2 IMAD.MOV R18, RZ, RZ, -R18 ;  /* 0x000000ffff12a224 */ /* 0x000fca00078e0a12 */
        /* <DEDUP_REMOVED lines=12> */
.L_x_21423:
[----:B------:R-:W-:Y:S05]  /*20c0*/  BSYNC B0 ;  /* 0x0000000000007941 */ /* 0x000fea0003800000 */
.L_x_21422:
[----:B-1----:R-:W-:Y:S01]  /*20d0*/  IADD3 R5, R7, 0x80, RZ ;  /* 0x0000008007057810 */ /* 0x002fe20007ffe0ff */
[----:B------:R-:W-:Y:S03]  /*20e0*/  BSSY B0, `(.L_x_21424) ;  /* 0x000002c000007945 */ /* 0x000fe60003800000 */
[----:B------:R-:W-:-:S13]  /*20f0*/  ISETP.GE.AND P0, PT, R5, R6, PT ;  /* 0x000000060500720c */ /* 0x000fda0003f06270 */
[----:B------:R-:W-:Y:S05]  /*2100*/  @P0 BRA `(.L_x_21425) ;  /* 0x0000029000000947 */ /* 0x000fea0003800000 */
[C---:B-----5:R-:W-:Y:S02]  /*2110*/  PRMT R16, R9.reuse, 0x9910, RZ ;  /* 0x0000991009107816 */ /* 0x060fe400000000ff */
[----:B------:R-:W-:Y:S02]  /*2120*/  LOP3.LUT R9, R9, R8, RZ, 0x3c, !PT ;  /* 0x0000000809097212 */ /* 0x000fe400078e3cff */
[----:B------:R-:W-:Y:S02]  /*2130*/  IABS R17, R16 ;  /* 0x0000001000117213 */ /* 0x000fe40000000000 */
[----:B------:R-:W-:Y:S02]  /*2140*/  PRMT R9, R9, 0x9910, RZ ;  /* 0x0000991009097816 */ /* 0x000fe400000000ff */
[----:B------:R-:W0:Y:S08]  /*2150*/  I2F.RP R18, R17 ;  /* 0x0000001100127306 */ /* 0x000e300000209400 */
[----:B0-----:R-:W0:Y:S02]  /*2160*/  MUFU.RCP R18, R18 ;  /* 0x0000001200127308 */ /* 0x001e240000001000 */
[----:B0-----:R-:W-:-:S06]  /*2170*/  IADD3 R19, R18, 0xffffffe, RZ ;  /* 0x0ffffffe12137810 */ /* 0x001fcc0007ffe0ff */
[----:B------:R-:W0:Y:S02]  /*2180*/  F2I.FTZ.U32.TRUNC.NTZ R3, R19 ;  /* 0x0000001300037305 */ /* 0x000e24000021f000 */
[----:B0-----:R-:W-:-:S04]  /*2190*/  IMAD.MOV R2, RZ, RZ, -R3 ;  /* 0x000000ffff027224 */ /* 0x001fc800078e0a03 */
[----:B------:R-:W-:Y:S02]  /*21a0*/  IMAD R25, R2, R17, RZ ;  /* 0x0000001102197224 */ /* 0x000fe400078e02ff */
[----:B------:R-:W-:-:S04]  /*21b0*/  IMAD.MOV.U32 R2, RZ, RZ, RZ ;  /* 0x000000ffff027224 */ /* 0x000fc800078e00ff */
[----:B------:R-:W-:Y:S01]  /*21c0*/  IMAD.HI.U32 R2, R3, R25, R2 ;  /* 0x0000001903027227 */ /* 0x000fe200078e0002 */
[----:B------:R-:W-:Y:S02]  /*21d0*/  PRMT R3, R8, 0x9910, RZ ;  /* 0x0000991008037816 */ /* 0x000fe400000000ff */
[----:B------:R-:W-:Y:S02]  /*21e0*/  IABS R8, R16 ;  /* 0x0000001000087213 */ /* 0x000fe40000000000 */
[----:B------:R-:W-:-:S03]  /*21f0*/  IABS R19, R3 ;  /* 0x0000000300137213 */ /* 0x000fc60000000000 */
[----:B------:R-:W-:Y:S02]  /*2200*/  IMAD.MOV R18, RZ, RZ, -R8 ;  /* 0x000000ffff127224 */ /* 0x000fe400078e0a08 */
[----:B------:R-:W-:-:S04]  /*2210*/  IMAD.HI.U32 R8, R2, R19, RZ ;  /* 0x0000001302087227 */ /* 0x000fc800078e00ff */
[----:B------:R-:W-:Y:S01]  /*2220*/  IMAD R2, R8, R18, R19 ;  /* 0x0000001208027224 */ /* 0x000fe200078e0213 */
[----:B------:R-:W-:-:S04]  /*2230*/  LOP3.LUT R18, R3, R16, RZ, 0x3c, !PT ;  /* 0x0000001003127212 */ /* 0x000fc800078e3cff */
[----:B------:R-:W-:Y:S02]  /*2240*/  ISETP.GT.U32.AND P1, PT, R17, R2, PT ;  /* 0x000000021100720c */ /* 0x000fe40003f24070 */
[----:B------:R-:W-:-:S11]  /*2250*/  ISETP.GE.AND P2, PT, R18, RZ, PT ;  /* 0x000000ff1200720c */ /* 0x000fd60003f46270 */
        /* <DEDUP_REMOVED lines=20> */
.L_x_21425:
[----:B------:R-:W-:Y:S05]  /*23a0*/  BSYNC B0 ;  /* 0x0000000000007941 */ /* 0x000fea0003800000 */
.L_x_21424:
[----:B------:R-:W-:Y:S01]  /*23b0*/  IADD3 R3, R7, 0x100, RZ ;  /* 0x0000010007037810 */ /* 0x000fe20007ffe0ff */
[----:B------:R-:W-:Y:S03]  /*23c0*/  BSSY B0, `(.L_x_21426) ;  /* 0x000002c000007945 */ /* 0x000fe60003800000 */
[----:B------:R-:W-:-:S13]  /*23d0*/  ISETP.GE.AND P0, PT, R3, R6, PT ;  /* 0x000000060300720c */ /* 0x000fda0003f06270 */
[----:B------:R-:W-:Y:S05]  /*23e0*/  @P0 BRA `(.L_x_21427) ;  /* 0x0000029000000947 */ /* 0x000fea0003800000 */
[----:B-----5:R-:W-:Y:S01]  /*23f0*/  PRMT R9, R11, 0x9910, RZ ;  /* 0x000099100b097816 */ /* 0x020fe200000000ff */
[----:B------:R-:W-:-:S03]  /*2400*/  IMAD.MOV.U32 R2, RZ, RZ, RZ ;  /* 0x000000ffff027224 */ /* 0x000fc600078e00ff */
[----:B------:R-:W-:-:S04]  /*2410*/  IABS R8, R9 ;  /* 0x0000000900087213 */ /* 0x000fc80000000000 */
[----:B------:R-:W0:Y:S08]  /*2420*/  I2F.RP R17, R8 ;  /* 0x0000000800117306 */ /* 0x000e300000209400 */
[----:B0-----:R-:W0:Y:S02]  /*2430*/  MUFU.RCP R17, R17 ;  /* 0x0000001100117308 */ /* 0x001e240000001000 */
[----:B0-----:R-:W-:-:S02]  /*2440*/  IADD3 R3, R17, 0xffffffe, RZ ;  /* 0x0ffffffe11037810 */ /* 0x001fc40007ffe0ff */
[----:B------:R-:W-:-:S04]  /*2450*/  IABS R17, R9 ;  /* 0x0000000900117213 */ /* 0x000fc80000000000 */
[----:B------:R-:W0:Y:S01]  /*2460*/  F2I.FTZ.U32.TRUNC.NTZ R3, R3 ;  /* 0x0000000300037305 */ /* 0x000e22000021f000 */
[----:B------:R-:W-:Y:S02]  /*2470*/  IMAD.MOV R26, RZ, RZ, -R17 ;  /* 0x000000ffff1a7224 */ /* 0x000fe400078e0a11 */
[----:B0-----:R-:W-:-:S04]  /*2480*/  IMAD.MOV R19, RZ, RZ, -R3 ;  /* 0x000000ffff137224 */ /* 0x001fc800078e0a03 */
[----:B------:R-:W-:-:S04]  /*2490*/  IMAD R19, R19, R8, RZ ;  /* 0x0000000813137224 */ /* 0x000fc800078e02ff */
[----:B------:R-:W-:Y:S01]  /*24a0*/  IMAD.HI.U32 R18, R3, R19, R2 ;  /* 0x0000001303127227 */ /* 0x000fe200078e0002 */
[----:B------:R-:W-:Y:S02]  /*24b0*/  PRMT R2, R10, 0x9910, RZ ;  /* 0x000099100a027816 */ /* 0x000fe400000000ff */
[----:B------:R-:W-:Y:S02]  /*24c0*/  LOP3.LUT R10, R11, R10, RZ, 0x3c, !PT ;  /* 0x0000000a0b0a7212 */ /* 0x000fe400078e3cff */
[----:B------:R-:W-:Y:S02]  /*24d0*/  IABS R19, R2 ;  /* 0x0000000200137213 */ /* 0x000fe40000000000 */
[----:B------:R-:W-:-:S03]  /*24e0*/  PRMT R10, R10, 0x9910, RZ ;  /* 0x000099100a0a7816 */ /* 0x000fc600000000ff */
[----:B------:R-:W-:Y:S01]  /*24f0*/  IMAD.HI.U32 R17, R18, R19, RZ ;  /* 0x0000001312117227 */ /* 0x000fe200078e00ff */
[----:B------:R-:W-:-:S03]  /*2500*/  LOP3.LUT R18, R2, R9, RZ, 0x3c, !PT ;  /* 0x0000000902127212 */ /* 0x000fc600078e3cff */
[----:B------:R-:W-:Y:S01]  /*2510*/  IMAD R3, R17, R26, R19 ;  /* 0x0000001a11037224 */ /* 0x000fe200078e0213 */
[----:B------:R-:W-:Y:S02]  /*2520*/  ISETP.GE.AND P2, PT, R18, RZ, PT ;  /* 0x000000ff1200720c */ /* 0x000fe40003f46270 */
[----:B------:R-:W-:Y:S02]  /*2530*/  LOP3.LUT R18, RZ, R9, RZ, 0x33, !PT ;  /* 0x00000009ff127212 */ /* 0x000fe400078e33ff */
[----:B------:R-:W-:-:S13]  /*2540*/  ISETP.GT.U32.AND P1, PT, R8, R3, PT ;  /* 0x000000030800720c */ /* 0x000fda0003f24070 */
[----:B------:R-:W-:Y:S01]  /*2550*/  @!P1 IMAD.IADD R3, R3, 0x1, -R8 ;  /* 0x0000000103039824 */ /* 0x000fe200078e0a08 */
[----:B------:R-:W-:Y:S02]  /*2560*/  @!P1 IADD3 R17, R17, 0x1, RZ ;  /* 0x0000000111119810 */ /* 0x000fe40007ffe0ff */
[----:B------:R-:W-:Y:S02]  /*2570*/  ISETP.GT.AND P1, PT, R10, -0x1, PT ;  /* 0xffffffff0a00780c */ /* 0x000fe40003f24270 */
[----:B------:R-:W-:-:S13]  /*2580*/  ISETP.GE.U32.AND P0, PT, R3, R8, PT ;  /* 0x000000080300720c */ /* 0x000fda0003f06070 */
[----:B------:R-:W-:Y:S02]  /*2590*/  @P0 IADD3 R17, R17, 0x1, RZ ;  /* 0x0000000111110810 */ /* 0x000fe40007ffe0ff */
[----:B------:R-:W-:-:S03]  /*25a0*/  ISETP.NE.AND P0, PT, R9, RZ, PT ;  /* 0x000000ff0900720c */ /* 0x000fc60003f05270 */
        /* <DEDUP_REMOVED lines=13> */
.L_x_21427:
[----:B------:R-:W-:Y:S05]  /*2680*/  BSYNC B0 ;  /* 0x0000000000007941 */ /* 0x000fea0003800000 */
.L_x_21426:
[----:B------:R-:W-:Y:S01]  /*2690*/  IADD3 R3, R7, 0x180, RZ ;  /* 0x0000018007037810 */ /* 0x000fe20007ffe0ff */
[----:B------:R-:W-:Y:S03]  /*26a0*/  BSSY B0, `(.L_x_21428) ;  /* 0x000002c000007945 */ /* 0x000fe60003800000 */
[----:B------:R-:W-:-:S13]  /*26b0*/  ISETP.GE.AND P0, PT, R3, R6, PT ;  /* 0x000000060300720c */ /* 0x000fda0003f06270 */
[----:B------:R-:W-:Y:S05]  /*26c0*/  @P0 BRA `(.L_x_21429) ;  /* 0x0000029000000947 */ /* 0x000fea0003800000 */
[C---:B-----5:R-:W-:Y:S02]  /*26d0*/  PRMT R9, R13.reuse, 0x9910, RZ ;  /* 0x000099100d097816 */ /* 0x060fe400000000ff */
[----:B------:R-:W-:Y:S02]  /*26e0*/  PRMT R18, R12, 0x9910, RZ ;  /* 0x000099100c127816 */ /* 0x000fe400000000ff */
[----:B------:R-:W-:Y:S02]  /*26f0*/  IABS R8, R9 ;  /* 0x0000000900087213 */ /* 0x000fe40000000000 */
[----:B------:R-:W-:Y:S02]  /*2700*/  LOP3.LUT R12, R13, R12, RZ, 0x3c, !PT ;  /* 0x0000000c0d0c7212 */ /* 0x000fe400078e3cff */
[----:B------:R-:W0:Y:S08]  /*2710*/  I2F.RP R11, R8 ;  /* 0x00000008000b7306 */ /* 0x000e300000209400 */
[----:B0-----:R-:W0:Y:S02]  /*2720*/  MUFU.RCP R11, R11 ;  /* 0x0000000b000b7308 */ /* 0x001e240000001000 */
[----:B0-----:R-:W-:-:S02]  /*2730*/  IADD3 R2, R11, 0xffffffe, RZ ;  /* 0x0ffffffe0b027810 */ /* 0x001fc40007ffe0ff */
[----:B------:R-:W-:-:S04]  /*2740*/  IABS R11, R18 ;  /* 0x00000012000b7213 */ /* 0x000fc80000000000 */
[----:B------:R0:W1:Y:S02]  /*2750*/  F2I.FTZ.U32.TRUNC.NTZ R3, R2 ;  /* 0x0000000200037305 */ /* 0x000064000021f000 */
[----:B0-----:R-:W-:Y:S02]  /*2760*/  IMAD.MOV.U32 R2, RZ, RZ, RZ ;  /* 0x000000ffff027224 */ /* 0x001fe400078e00ff */
[----:B-1----:R-:W-:-:S04]  /*2770*/  IMAD.MOV R17, RZ, RZ, -R3 ;  /* 0x000000ffff117224 */ /* 0x002fc800078e0a03 */
[----:B------:R-:W-:-:S04]  /*2780*/  IMAD R17, R17, R8, RZ ;  /* 0x0000000811117224 */ /* 0x000fc800078e02ff */
[----:B------:R-:W-:Y:S01]  /*2790*/  IMAD.HI.U32 R3, R3, R17, R2 ;  /* 0x0000001103037227 */ /* 0x000fe200078e0002 */
[----:B------:R-:W-:-:S05]  /*27a0*/  IABS R17, R9 ;  /* 0x0000000900117213 */ /* 0x000fca0000000000 */
        /* <DEDUP_REMOVED lines=27> */
.L_x_21429:
[----:B------:R-:W-:Y:S05]  /*2960*/  BSYNC B0 ;  /* 0x0000000000007941 */ /* 0x000fea0003800000 */
.L_x_21428:
[C---:B------:R-:W-:Y:S01]  /*2970*/  IADD3 R3, R7.reuse, 0x200, RZ ;  /* 0x0000020007037810 */ /* 0x040fe20007ffe0ff */
[----:B------:R-:W-:Y:S01]  /*2980*/  @!P3 IMAD.IADD R2, R0, 0x1, R7 ;  /* 0x000000010002b824 */ /* 0x000fe200078e0207 */
[----:B-----5:R-:W-:Y:S01]  /*2990*/  IADD3 R9, R7, 0x280, RZ ;  /* 0x0000028007097810 */ /* 0x020fe20007ffe0ff */
[----:B------:R-:W-:Y:S01]  /*29a0*/  BSSY B0, `(.L_x_21430) ;  /* 0x0000033000007945 */ /* 0x000fe20003800000 */
[-C--:B------:R-:W-:Y:S01]  /*29b0*/  ISETP.GE.AND P4, PT, R3, R6.reuse, PT ;  /* 0x000000060300720c */ /* 0x080fe20003f86270 */
[----:B------:R-:W-:Y:S01]  /*29c0*/  @!P3 IMAD.MOV.U32 R3, RZ, RZ, 0x2 ;  /* 0x00000002ff03b424 */ /* 0x000fe200078e00ff */
[C---:B------:R-:W-:Y:S02]  /*29d0*/  IADD3 R13, R7.reuse, 0x300, RZ ;  /* 0x00000300070d7810 */ /* 0x040fe40007ffe0ff */
[----:B------:R-:W-:Y:S01]  /*29e0*/  IADD3 R17, R7, 0x380, RZ ;  /* 0x0000038007117810 */ /* 0x000fe20007ffe0ff */
[----:B------:R-:W-:Y:S01]  /*29f0*/  @!P3 IMAD.WIDE.U32 R2, R2, R3, c[0x0][0x168] ;  /* 0x00005a000202b625 */ /* 0x000fe200078e0003 */
[----:B------:R-:W-:-:S02]  /*2a00*/  ISETP.GE.AND P2, PT, R9, R6, PT ;  /* 0x000000060900720c */ /* 0x000fc40003f46270 */
[-C--:B------:R-:W-:Y:S02]  /*2a10*/  ISETP.GE.AND P1, PT, R13, R6.reuse, PT ;  /* 0x000000060d00720c */ /* 0x080fe40003f26270 */
[----:B------:R-:W-:-:S03]  /*2a20*/  ISETP.GE.AND P0, PT, R17, R6, PT ;  /* 0x000000061100720c */ /* 0x000fc60003f06270 */
[----:B------:R-:W-:Y:S05]  /*2a30*/  @P4 BRA `(.L_x_21431) ;  /* 0x0000029000004947 */ /* 0x000fea0003800000 */
[C---:B------:R-:W-:Y:S02]  /*2a40*/  PRMT R12, R15.reuse, 0x9910, RZ ;  /* 0x000099100f0c7816 */ /* 0x040fe400000000ff */
        /* <DEDUP_REMOVED lines=19> */
[----:B------:R-:W-:-:S13]  /*2b80*/  ISETP.GT.U32.AND P5, PT, R13, R8, PT ;  /* 0x000000080d00720c */ /* 0x000fda0003fa4070 */
[----:B------:R-:W-:Y:S01]  /*2b90*/  @!P5 IMAD.IADD R8, R8, 0x1, -R13 ;  /* 0x000000010808d824 */ /* 0x000fe200078e0a0d */
[----:B------:R-:W-:Y:S02]  /*2ba0*/  @!P5 IADD3 R15, R15, 0x1, RZ ;  /* 0x000000010f0fd810 */ /* 0x000fe40007ffe0ff */
[----:B------:R-:W-:Y:S02]  /*2bb0*/  ISETP.GE.AND P5, PT, R14, RZ, PT ;  /* 0x000000ff0e00720c */ /* 0x000fe40003fa6270 */
        /* <DEDUP_REMOVED lines=17> */
.L_x_21431:
[----:B------:R-:W-:Y:S05]  /*2cd0*/  BSYNC B0 ;  /* 0x0000000000007941 */ /* 0x000fea0003800000 */
.L_x_21430:
[----:B------:R-:W-:Y:S01]  /*2ce0*/  BSSY B0, `(.L_x_21432) ;  /* 0x000002b000007945 */ /* 0x000fe20003800000 */
[----:B------:R-:W-:Y:S05]  /*2cf0*/  @P2 BRA `(.L_x_21433) ;  /* 0x0000029000002947 */ /* 0x000fea0003800000 */
[----:B------:R-:W-:Y:S01]  /*2d00*/  PRMT R13, R23, 0x9910, RZ ;  /* 0x00009910170d7816 */ /* 0x000fe200000000ff */
[----:B------:R-:W-:-:S03]  /*2d10*/  IMAD.MOV.U32 R8, RZ, RZ, RZ ;  /* 0x000000ffff087224 */ /* 0x000fc600078e00ff */
[----:B------:R-:W-:-:S04]  /*2d20*/  IABS R14, R13 ;  /* 0x0000000d000e7213 */ /* 0x000fc80000000000 */
[----:B------:R-:W0:Y:S08]  /*2d30*/  I2F.RP R15, R14 ;  /* 0x0000000e000f7306 */ /* 0x000e300000209400 */
[----:B0-----:R-:W0:Y:S02]  /*2d40*/  MUFU.RCP R15, R15 ;  /* 0x0000000f000f7308 */ /* 0x001e240000001000 */
[----:B0-----:R-:W-:-:S02]  /*2d50*/  IADD3 R9, R15, 0xffffffe, RZ ;  /* 0x0ffffffe0f097810 */ /* 0x001fc40007ffe0ff */
[----:B------:R-:W-:-:S04]  /*2d60*/  IABS R15, R13 ;  /* 0x0000000d000f7213 */ /* 0x000fc80000000000 */
[----:B------:R-:W0:Y:S02]  /*2d70*/  F2I.FTZ.U32.TRUNC.NTZ R9, R9 ;  /* 0x0000000900097305 */ /* 0x000e24000021f000 */
[----:B0-----:R-:W-:-:S04]  /*2d80*/  IMAD.MOV R17, RZ, RZ, -R9 ;  /* 0x000000ffff117224 */ /* 0x001fc800078e0a09 */
[----:B------:R-:W-:-:S04]  /*2d90*/  IMAD R17, R17, R14, RZ ;  /* 0x0000000e11117224 */ /* 0x000fc800078e02ff */
[----:B------:R-:W-:Y:S01]  /*2da0*/  IMAD.HI.U32 R17, R9, R17, R8 ;  /* 0x0000001109117227 */ /* 0x000fe200078e0008 */
[----:B------:R-:W-:Y:S02]  /*2db0*/  PRMT R8, R22, 0x9910, RZ ;  /* 0x0000991016087816 */ /* 0x000fe400000000ff */
[----:B------:R-:W-:Y:S01]  /*2dc0*/  LOP3.LUT R22, R23, R22, RZ, 0x3c, !PT ;  /* 0x0000001617167212 */ /* 0x000fe200078e3cff */
[----:B------:R-:W-:Y:S01]  /*2dd0*/  IMAD.MOV R9, RZ, RZ, -R15 ;  /* 0x000000ffff097224 */ /* 0x000fe200078e0a0f */
[----:B------:R-:W-:Y:S02]  /*2de0*/  IABS R18, R8 ;  /* 0x0000000800127213 */ /* 0x000fe40000000000 */
[----:B------:R-:W-:-:S03]  /*2df0*/  LOP3.LUT R15, R8, R13, RZ, 0x3c, !PT ;  /* 0x0000000d080f7212 */ /* 0x000fc600078e3cff */
[----:B------:R-:W-:Y:S01]  /*2e00*/  IMAD.HI.U32 R17, R17, R18, RZ ;  /* 0x0000001211117227 */ /* 0x000fe200078e00ff */
[----:B------:R-:W-:Y:S02]  /*2e10*/  ISETP.GE.AND P4, PT, R15, RZ, PT ;  /* 0x000000ff0f00720c */ /* 0x000fe40003f86270 */
[----:B------:R-:W-:Y:S01]  /*2e20*/  PRMT R15, R22, 0x9910, RZ ;  /* 0x00009910160f7816 */ /* 0x000fe200000000ff */
[----:B------:R-:W-:Y:S01]  /*2e30*/  IMAD R9, R17, R9, R18 ;  /* 0x0000000911097224 */ /* 0x000fe200078e0212 */
[----:B------:R-:W-:-:S04]  /*2e40*/  LOP3.LUT R18, RZ, R13, RZ, 0x33, !PT ;  /* 0x0000000dff127212 */ /* 0x000fc800078e33ff */
        /* <DEDUP_REMOVED lines=20> */
.L_x_21433:
[----:B------:R-:W-:Y:S05]  /*2f90*/  BSYNC B0 ;  /* 0x0000000000007941 */ /* 0x000fea0003800000 */
.L_x_21432:
[----:B------:R-:W-:Y:S01]  /*2fa0*/  BSSY B0, `(.L_x_21434) ;  /* 0x000002b000007945 */ /* 0x000fe20003800000 */
[----:B------:R-:W-:Y:S05]  /*2fb0*/  @P1 BRA `(.L_x_21435) ;  /* 0x0000029000001947 */ /* 0x000fea0003800000 */
[C---:B------:R-:W-:Y:S02]  /*2fc0*/  PRMT R14, R27.reuse, 0x9910, RZ ;  /* 0x000099101b0e7816 */ /* 0x040fe400000000ff */
        /* <DEDUP_REMOVED lines=40> */
.L_x_21435:
[----:B------:R-:W-:Y:S05]  /*3250*/  BSYNC B0 ;  /* 0x0000000000007941 */ /* 0x000fea0003800000 */
.L_x_21434:
[----:B------:R-:W-:Y:S01]  /*3260*/  BSSY B0, `(.L_x_21436) ;  /* 0x000002c000007945 */ /* 0x000fe20003800000 */
[----:B------:R-:W-:Y:S05]  /*3270*/  @P0 BRA `(.L_x_21437) ;  /* 0x000002a000000947 */ /* 0x000fea0003800000 */
[----:B------:R-:W-:Y:S02]  /*3280*/  PRMT R17, R21, 0x9910, RZ ;  /* 0x0000991015117816 */ /* 0x000fe400000000ff */
[----:B------:R-:W-:Y:S02]  /*3290*/  PRMT R18, R20, 0x9910, RZ ;  /* 0x0000991014127816 */ /* 0x000fe400000000ff */
[-C--:B------:R-:W-:Y:S02]  /*32a0*/  IABS R15, R17.reuse ;  /* 0x00000011000f7213 */ /* 0x080fe40000000000 */
[----:B------:R-:W-:Y:S02]  /*32b0*/  IABS R24, R18 ;  /* 0x0000001200187213 */ /* 0x000fe40000000000 */
[----:B------:R-:W0:Y:S01]  /*32c0*/  I2F.RP R19, R15 ;  /* 0x0000000f00137306 */ /* 0x000e220000209400 */
[----:B------:R-:W-:-:S02]  /*32d0*/  IABS R25, R17 ;  /* 0x0000001100197213 */ /* 0x000fc40000000000 */
[----:B------:R-:W-:-:S05]  /*32e0*/  LOP3.LUT R20, R21, R20, RZ, 0x3c, !PT ;  /* 0x0000001415147212 */ /* 0x000fca00078e3cff */
[----:B0-----:R-:W0:Y:S02]  /*32f0*/  MUFU.RCP R19, R19 ;  /* 0x0000001300137308 */ /* 0x001e240000001000 */
[----:B0-----:R-:W-:-:S06]  /*3300*/  IADD3 R8, R19, 0xffffffe, RZ ;  /* 0x0ffffffe13087810 */ /* 0x001fcc0007ffe0ff */
[----:B------:R0:W1:Y:S02]  /*3310*/  F2I.FTZ.U32.TRUNC.NTZ R9, R8 ;  /* 0x0000000800097305 */ /* 0x000064000021f000 */
[----:B0-----:R-:W-:Y:S02]  /*3320*/  IMAD.MOV.U32 R8, RZ, RZ, RZ ;  /* 0x000000ffff087224 */ /* 0x001fe400078e00ff */
[----:B-1----:R-:W-:-:S04]  /*3330*/  IMAD.MOV R22, RZ, RZ, -R9 ;  /* 0x000000ffff167224 */ /* 0x002fc800078e0a09 */
[----:B------:R-:W-:Y:S02]  /*3340*/  IMAD R23, R22, R15, RZ ;  /* 0x0000000f16177224 */ /* 0x000fe400078e02ff */
[----:B------:R-:W-:Y:S02]  /*3350*/  IMAD.MOV.U32 R22, RZ, RZ, R24 ;  /* 0x000000ffff167224 */ /* 0x000fe400078e0018 */
[----:B------:R-:W-:-:S04]  /*3360*/  IMAD.HI.U32 R9, R9, R23, R8 ;  /* 0x0000001709097227 */ /* 0x000fc800078e0008 */
[----:B------:R-:W-:Y:S02]  /*3370*/  IMAD.MOV R8, RZ, RZ, -R25 ;  /* 0x000000ffff087224 */ /* 0x000fe400078e0a19 */
[----:B------:R-:W-:-:S04]  /*3380*/  IMAD.HI.U32 R9, R9, R22, RZ ;  /* 0x0000001609097227 */ /* 0x000fc800078e00ff */
[----:B------:R-:W-:Y:S01]  /*3390*/  IMAD R22, R9, R8, R22 ;  /* 0x0000000809167224 */ /* 0x000fe200078e0216 */
[----:B------:R-:W-:-:S04]  /*33a0*/  LOP3.LUT R8, R18, R17, RZ, 0x3c, !PT ;  /* 0x0000001112087212 */ /* 0x000fc800078e3cff */
[----:B------:R-:W-:Y:S02]  /*33b0*/  ISETP.GT.U32.AND P1, PT, R15, R22, PT ;  /* 0x000000160f00720c */ /* 0x000fe40003f24070 */
[----:B------:R-:W-:Y:S02]  /*33c0*/  ISETP.GE.AND P2, PT, R8, RZ, PT ;  /* 0x000000ff0800720c */ /* 0x000fe40003f46270 */
[----:B------:R-:W-:Y:S02]  /*33d0*/  PRMT R8, R20, 0x9910, RZ ;  /* 0x0000991014087816 */ /* 0x000fe400000000ff */
[----:B------:R-:W-:-:S07]  /*33e0*/  LOP3.LUT R20, RZ, R17, RZ, 0x33, !PT ;  /* 0x00000011ff147212 */ /* 0x000fce00078e33ff */
        /* <DEDUP_REMOVED lines=19> */
.L_x_21437:
[----:B------:R-:W-:Y:S05]  /*3520*/  BSYNC B0 ;  /* 0x0000000000007941 */ /* 0x000fea0003800000 */
.L_x_21436:
[----:B------:R0:W-:Y:S01]  /*3530*/  @!P3 STG.E.U16 [R2.64], R4 ;  /* 0x000000040200b986 */ /* 0x0001e2000c101504 */
[----:B------:R-:W-:Y:S01]  /*3540*/  @!P3 IMAD.MOV.U32 R7, RZ, RZ, R5 ;  /* 0x000000ffff07b224 */ /* 0x000fe200078e0005 */
[----:B------:R-:W-:Y:S01]  /*3550*/  BSSY B0, `(.L_x_21438) ;  /* 0x000002d000007945 */ /* 0x000fe20003800000 */
[----:B------:R-:W-:Y:S03]  /*3560*/  BSSY B1, `(.L_x_21439) ;  /* 0x0000025000017945 */ /* 0x000fe60003800000 */
[----:B------:R-:W-:-:S13]  /*3570*/  ISETP.GE.AND P0, PT, R7, R6, PT ;  /* 0x000000060700720c */ /* 0x000fda0003f06270 */
[----:B------:R-:W-:Y:S05]  /*3580*/  @P0 BRA `(.L_x_21440) ;  /* 0x000000c000000947 */ /* 0x000fea0003800000 */
[----:B0-----:R-:W-:Y:S01]  /*3590*/  IMAD.IADD R2, R0, 0x1, R7 ;  /* 0x0000000100027824 */ /* 0x001fe200078e0207 */
[----:B------:R-:W-:Y:S01]  /*35a0*/  IADD3 R7, R7, 0x80, RZ ;  /* 0x0000008007077810 */ /* 0x000fe20007ffe0ff */
[----:B------:R-:W-:-:S03]  /*35b0*/  IMAD.MOV.U32 R3, RZ, RZ, 0x2 ;  /* 0x00000002ff037424 */ /* 0x000fc600078e00ff */
[----:B------:R-:W-:Y:S01]  /*35c0*/  ISETP.GE.AND P0, PT, R7, R6, PT ;  /* 0x000000060700720c */ /* 0x000fe20003f06270 */
[----:B------:R-:W-:-:S05]  /*35d0*/  IMAD.WIDE.U32 R2, R2, R3, c[0x0][0x168] ;  /* 0x00005a0002027625 */ /* 0x000fca00078e0003 */
[----:B------:R0:W-:Y:S07]  /*35e0*/  STG.E.U16 [R2.64], R16 ;  /* 0x0000001002007986 */ /* 0x0001ee000c101504 */
[----:B------:R-:W-:Y:S05]  /*35f0*/  @P0 BRA `(.L_x_21441) ;  /* 0x000000c000000947 */ /* 0x000fea0003800000 */
[----:B0-----:R-:W-:Y:S01]  /*3600*/  IMAD.IADD R2, R0, 0x1, R7 ;  /* 0x0000000100027824 */ /* 0x001fe200078e0207 */
[----:B------:R-:W-:Y:S01]  /*3610*/  IADD3 R7, R7, 0x80, RZ ;  /* 0x0000008007077810 */ /* 0x000fe20007ffe0ff */
[----:B------:R-:W-:-:S04]  /*3620*/  IMAD.MOV.U32 R3, RZ, RZ, 0x2 ;  /* 0x00000002ff037424 */ /* 0x000fc800078e00ff */
[----:B------:R-:W-:-:S05]  /*3630*/  IMAD.WIDE.U32 R2, R2, R3, c[0x0][0x168] ;  /* 0x00005a0002027625 */ /* 0x000fca00078e0003 */
[----:B------:R0:W-:Y:S02]  /*3640*/  STG.E.U16 [R2.64], R10 ;  /* 0x0000000a02007986 */ /* 0x0001e4000c101504 */
.L_x_21440:
[----:B0-----:R-:W-:-:S13]  /*3650*/  ISETP.GE.AND P0, PT, R7, R6, PT ;  /* 0x000000060700720c */ /* 0x001fda0003f06270 */
[----:B------:R-:W-:Y:S05]  /*3660*/  @P0 BRA `(.L_x_21442) ;  /* 0x000000c000000947 */ /* 0x000fea0003800000 */
[----:B------:R-:W-:Y:S01]  /*3670*/  IMAD.IADD R2, R0, 0x1, R7 ;  /* 0x0000000100027824 */ /* 0x000fe200078e0207 */
[----:B------:R-:W-:Y:S01]  /*3680*/  IADD3 R7, R7, 0x80, RZ ;  /* 0x0000008007077810 */ /* 0x000fe20007ffe0ff */
[----:B------:R-:W-:-:S04]  /*3690*/  IMAD.MOV.U32 R3, RZ, RZ, 0x2 ;  /* 0x00000002ff037424 */ /* 0x000fc800078e00ff */
[----:B------:R-:W-:-:S05]  /*36a0*/  IMAD.WIDE.U32 R2, R2, R3, c[0x0][0x168] ;  /* 0x00005a0002027625 */ /* 0x000fca00078e0003 */
[----:B------:R0:W-:Y:S02]  /*36b0*/  STG.E.U16 [R2.64], R11 ;  /* 0x0000000b02007986 */ /* 0x0001e4000c101504 */
.L_x_21441:
[----:B------:R-:W-:-:S13]  /*36c0*/  ISETP.GE.AND P0, PT, R7, R6, PT ;  /* 0x000000060700720c */ /* 0x000fda0003f06270 */
[----:B------:R-:W-:Y:S05]  /*36d0*/  @P0 BRA `(.L_x_21443) ;  /* 0x000000d000000947 */ /* 0x000fea0003800000 */
[----:B0-----:R-:W-:Y:S01]  /*36e0*/  IMAD.IADD R2, R0, 0x1, R7 ;  /* 0x0000000100027824 */ /* 0x001fe200078e0207 */
[----:B------:R-:W-:Y:S01]  /*36f0*/  IADD3 R7, R7, 0x80, RZ ;  /* 0x0000008007077810 */ /* 0x000fe20007ffe0ff */
[----:B------:R-:W-:-:S04]  /*3700*/  IMAD.MOV.U32 R3, RZ, RZ, 0x2 ;  /* 0x00000002ff037424 */ /* 0x000fc800078e00ff */
[----:B------:R-:W-:-:S05]  /*3710*/  IMAD.WIDE.U32 R2, R2, R3, c[0x0][0x168] ;  /* 0x00005a0002027625 */ /* 0x000fca00078e0003 */
[----:B------:R0:W-:Y:S02]  /*3720*/  STG.E.U16 [R2.64], R12 ;  /* 0x0000000c02007986 */ /* 0x0001e4000c101504 */
.L_x_21442:
        /* <DEDUP_REMOVED lines=8> */
.L_x_21443:
[----:B------:R-:W-:Y:S05]  /*37b0*/  BSYNC B1 ;  /* 0x0000000000017941 */ /* 0x000fea0003800000 */
.L_x_21439:
[----:B------:R-:W-:-:S13]  /*37c0*/  ISETP.GE.AND P0, PT, R7, R6, PT ;  /* 0x000000060700720c */ /* 0x000fda0003f06270 */
[----:B0-----:R-:W-:Y:S01]  /*37d0*/  @!P0 IMAD.IADD R2, R0, 0x1, R7 ;  /* 0x0000000100028824 */ /* 0x001fe200078e0207 */
[----:B------:R-:W-:Y:S01]  /*37e0*/  @!P0 IADD3 R7, R7, 0x80, RZ ;  /* 0x0000008007078810 */ /* 0x000fe20007ffe0ff */
[----:B------:R-:W-:-:S04]  /*37f0*/  @!P0 IMAD.MOV.U32 R3, RZ, RZ, 0x2 ;  /* 0x00000002ff038424 */ /* 0x000fc800078e00ff */
[----:B------:R-:W-:-:S05]  /*3800*/  @!P0 IMAD.WIDE.U32 R2, R2, R3, c[0x0][0x168] ;  /* 0x00005a0002028625 */ /* 0x000fca00078e0003 */
[----:B------:R0:W-:Y:S02]  /*3810*/  @!P0 STG.E.U16 [R2.64], R14 ;  /* 0x0000000e02008986 */ /* 0x0001e4000c101504 */
.L_x_21444:
[----:B------:R-:W-:Y:S05]  /*3820*/  BSYNC B0 ;  /* 0x0000000000007941 */ /* 0x000fea0003800000 */
.L_x_21438:
        /* <DEDUP_REMOVED lines=8> */
.L_x_21445:
        /* <DEDUP_REMOVED lines=13> */
.L_x_32658:


//--------------------- .text._ZN2at6native29vectorized_elementwise_kernelILi4ENS0_13BinaryFunctorIsssZZZNS0_15binary_internal21div_floor_kernel_cudaERNS_18TensorIteratorBaseEENKUlvE_clEvENKUlvE3_clEvEUlssE_EESt5arrayIPcLm3EEEEviT0_T1_ --------------------------
	.section	.text._ZN2at6native29vectorized_elementwise_kernelILi4ENS0_13BinaryFunctorIsssZZZNS0_15binary_internal21div_floor_kernel_cudaERNS_18TensorIteratorBaseEENKUlvE_clEvENKUlvE3_clEvEUlssE_EESt5arrayIPcLm3EEEEviT0_T1_,"ax",@progbits
	.sectioninfo	@"SHI_REGISTERS=32"
	.align	128
        .global         _ZN2at6native29vectorized_elementwise_kernelILi4ENS0_13BinaryFunctorIsssZZZNS0_15binary_internal21div_floor_kernel_cudaERNS_18TensorIteratorBaseEENKUlvE_clEvENKUlvE3_clEvEUlssE_EESt5arrayIPcLm3EEEEviT0_T1_
        .type           _ZN2at6native29vectorized_elementwise_kernelILi4ENS0_13BinaryFunctorIsssZZZNS0_15binary_internal21div_floor_kernel_cudaERNS_18TensorIteratorBaseEENKUlvE_clEvENKUlvE3_clEvEUlssE_EESt5arrayIPcLm3EEEEviT0_T1_,@function
        .size           _ZN2at6native29vectorized_elementwise_kernelILi4ENS0_13BinaryFunctorIsssZZZNS0_15binary_internal21div_floor_kernel_cudaERNS_18TensorIteratorBaseEENKUlvE_clEvENKUlvE3_clEvEUlssE_EESt5arrayIPcLm3EEEEviT0_T1_,(.L_x_32659 - _ZN2at6native29vectorized_elementwise_kernelILi4ENS0_13BinaryFunctorIsssZZZNS0_15binary_internal21div_floor_kernel_cudaERNS_18TensorIteratorBaseEENKUlvE_clEvENKUlvE3_clEvEUlssE_EESt5arrayIPcLm3EEEEviT0_T1_)
        .other          _ZN2at6native29vectorized_elementwise_kernelILi4ENS0_13BinaryFunctorIsssZZZNS0_15binary_internal21div_floor_kernel_cudaERNS_18TensorIteratorBaseEENKUlvE_clEvENKUlvE3_clEvEUlssE_EESt5arrayIPcLm3EEEEviT0_T1_,@"STO_CUDA_ENTRY STV_DEFAULT"
_ZN2at6native29vectorized_elementwise_kernelILi4ENS0_13BinaryFunctorIsssZZZNS0_15binary_internal21div_floor_kernel_cudaERNS_18TensorIteratorBaseEENKUlvE_clEvENKUlvE3_clEvEUlssE_EESt5arrayIPcLm3EEEEviT0_T1_:
.text._ZN2at6native29vectorized_elementwise_kernelILi4ENS0_13BinaryFunctorIsssZZZNS0_15binary_internal21div_floor_kernel_cudaERNS_18TensorIteratorBaseEENKUlvE_clEvENKUlvE3_clEvEUlssE_EESt5arrayIPcLm3EEEEviT0_T1_:
        /* <DEDUP_REMOVED lines=14> */
[----:B------:R-:W-:-:S05]  /*00e0*/  IMAD.WIDE.U32 R10, R8, 0x8, R2 ;  /* 0x00000008080a7825 */ /* 0x000fca00078e0002 */
[----:B------:R1:W3:Y:S04]  /*00f0*/  LDG.E.64 R14, [R10.64] ;  /* 0x000000040a0e7981 */ /* 0x0002e8000c1e1b00 */
[----:B------:R1:W5:Y:S01]  /*0100*/  LDG.E.64 R2, [R10.64+0x400] ;  /* 0x000400040a027981 */ /* 0x000362000c1e1b00 */
[----:B------:R-:W-:Y:S01]  /*0110*/  BSSY B0, `(.L_x_21447) ;  /* 0x000003a000007945 */ /* 0x000fe20003800000 */
[----:B--2---:R-:W-:-:S04]  /*0120*/  PRMT R19, R16, 0x9910, RZ ;  /* 0x0000991010137816 */ /* 0x004fc800000000ff */
[----:B------:R-:W-:-:S04]  /*0130*/  IABS R12, R19 ;  /* 0x00000013000c7213 */ /* 0x000fc80000000000 */
[----:B------:R-:W2:Y:S01]  /*0140*/  I2F.RP R6, R12 ;  /* 0x0000000c00067306 */ /* 0x000ea20000209400 */
[----:B------:R-:W-:-:S07]  /*0150*/  PRMT R9, R16, 0xbb32, RZ ;  /* 0x0000bb3210097816 */ /* 0x000fce00000000ff */
[----:B--2---:R-:W1:Y:S01]  /*0160*/  MUFU.RCP R6, R6 ;  /* 0x0000000600067308 */ /* 0x004e620000001000 */
[----:B0-----:R-:W-:-:S07]  /*0170*/  IABS R20, R9 ;  /* 0x0000000900147213 */ /* 0x001fce0000000000 */
[----:B------:R-:W0:Y:S01]  /*0180*/  I2F.RP R13, R20 ;  /* 0x00000014000d7306 */ /* 0x000e220000209400 */
[----:B-1----:R-:W-:-:S07]  /*0190*/  IADD3 R10, R6, 0xffffffe, RZ ;  /* 0x0ffffffe060a7810 */ /* 0x002fce0007ffe0ff */
[----:B------:R1:W2:Y:S01]  /*01a0*/  F2I.FTZ.U32.TRUNC.NTZ R11, R10 ;  /* 0x0000000a000b7305 */ /* 0x0002a2000021f000 */
[----:B---3--:R-:W-:-:S07]  /*01b0*/  PRMT R18, R14, 0x9910, RZ ;  /* 0x000099100e127816 */ /* 0x008fce00000000ff */
[----:B0-----:R-:W0:Y:S01]  /*01c0*/  MUFU.RCP R13, R13 ;  /* 0x0000000d000d7308 */ /* 0x001e220000001000 */
[----:B-1----:R-:W-:Y:S01]  /*01d0*/  IMAD.MOV.U32 R10, RZ, RZ, RZ ;  /* 0x000000ffff0a7224 */ /* 0x002fe200078e00ff */
[----:B------:R-:W-:Y:S01]  /*01e0*/  IABS R22, R18 ;  /* 0x0000001200167213 */ /* 0x000fe20000000000 */
[----:B--2---:R-:W-:-:S04]  /*01f0*/  IMAD.MOV R21, RZ, RZ, -R11 ;  /* 0x000000ffff157224 */ /* 0x004fc800078e0a0b */
[----:B------:R-:W-:Y:S01]  /*0200*/  IMAD R21, R21, R12, RZ ;  /* 0x0000000c15157224 */ /* 0x000fe200078e02ff */
[----:B------:R-:W-:-:S03]  /*0210*/  IABS R23, R19 ;  /* 0x0000001300177213 */ /* 0x000fc60000000000 */
[----:B------:R-:W-:Y:S01]  /*0220*/  IMAD.HI.U32 R6, R11, R21, R10 ;  /* 0x000000150b067227 */ /* 0x000fe200078e000a */
[----:B0-----:R-:W-:-:S03]  /*0230*/  IADD3 R13, R13, 0xffffffe, RZ ;  /* 0x0ffffffe0d0d7810 */ /* 0x001fc60007ffe0ff */
[----:B------:R-:W-:Y:S02]  /*0240*/  IMAD.MOV.U32 R21, RZ, RZ, R22 ;  /* 0x000000ffff157224 */ /* 0x000fe400078e0016 */
[----:B------:R-:W-:Y:S02]  /*0250*/  IMAD.MOV R10, RZ, RZ, -R23 ;  /* 0x000000ffff0a7224 */ /* 0x000fe400078e0a17 */
[----:B------:R-:W-:Y:S01]  /*0260*/  IMAD.HI.U32 R6, R6, R21, RZ ;  /* 0x0000001506067227 */ /* 0x000fe200078e00ff */
[----:B------:R-:W0:Y:S03]  /*0270*/  F2I.FTZ.U32.TRUNC.NTZ R11, R13 ;  /* 0x0000000d000b7305 */ /* 0x000e26000021f000 */
[----:B------:R-:W-:-:S05]  /*0280*/  IMAD R21, R6, R10, R21 ;  /* 0x0000000a06157224 */ /* 0x000fca00078e0215 */
[----:B------:R-:W-:Y:S01]  /*0290*/  ISETP.GT.U32.AND P1, PT, R12, R21, PT ;  /* 0x000000150c00720c */ /* 0x000fe20003f24070 */
[----:B------:R-:W-:Y:S02]  /*02a0*/  IMAD.MOV.U32 R10, RZ, RZ, RZ ;  /* 0x000000ffff0a7224 */ /* 0x000fe400078e00ff */
[----:B0-----:R-:W-:-:S04]  /*02b0*/  IMAD.MOV R23, RZ, RZ, -R11 ;  /* 0x000000ffff177224 */ /* 0x001fc800078e0a0b */
[----:B------:R-:W-:-:S06]  /*02c0*/  IMAD R23, R23, R20, RZ ;  /* 0x0000001417177224 */ /* 0x000fcc00078e02ff */
[----:B------:R-:W-:Y:S02]  /*02d0*/  @!P1 IMAD.IADD R21, R21, 0x1, -R12 ;  /* 0x0000000115159824 */ /* 0x000fe400078e0a0c */
[----:B------:R-:W-:Y:S01]  /*02e0*/  IMAD.HI.U32 R10, R11, R23, R10 ;  /* 0x000000170b0a7227 */ /* 0x000fe200078e000a */
[----:B------:R-:W-:Y:S02]  /*02f0*/  LOP3.LUT R11, R16, R14, RZ, 0x3c, !PT ;  /* 0x0000000e100b7212 */ /* 0x000fe400078e3cff */
[----:B------:R-:W-:Y:S02]  /*0300*/  ISETP.GE.U32.AND P0, PT, R21, R12, PT ;  /* 0x0000000c1500720c */ /* 0x000fe40003f06070 */
[----:B------:R-:W-:Y:S02]  /*0310*/  LOP3.LUT R13, R18, R19, RZ, 0x3c, !PT ;  /* 0x00000013120d7212 */ /* 0x000fe400078e3cff */
[----:B------:R-:W-:Y:S02]  /*0320*/  PRMT R25, R17, 0x9910, RZ ;  /* 0x0000991011197816 */ /* 0x000fe400000000ff */
[----:B------:R-:W-:-:S02]  /*0330*/  PRMT R11, R11, 0x9910, RZ ;  /* 0x000099100b0b7816 */ /* 0x000fc400000000ff */
[----:B------:R-:W-:Y:S02]  /*0340*/  ISETP.GE.AND P2, PT, R13, RZ, PT ;  /* 0x000000ff0d00720c */ /* 0x000fe40003f46270 */
[----:B------:R-:W-:Y:S02]  /*0350*/  IABS R13, R25 ;  /* 0x00000019000d7213 */ /* 0x000fe40000000000 */
[----:B------:R-:W-:Y:S02]  /*0360*/  @!P1 IADD3 R6, R6, 0x1, RZ ;  /* 0x0000000106069810 */ /* 0x000fe40007ffe0ff */
[----:B------:R-:W-:Y:S01]  /*0370*/  ISETP.GT.AND P1, PT, R11, -0x1, PT ;  /* 0xffffffff0b00780c */ /* 0x000fe20003f24270 */
[----:B------:R0:W1:Y:S01]  /*0380*/  I2F.RP R23, R13 ;  /* 0x0000000d00177306 */ /* 0x0000620000209400 */
[----:B------:R-:W-:Y:S02]  /*0390*/  @P0 IADD3 R6, R6, 0x1, RZ ;  /* 0x0000000106060810 */ /* 0x000fe40007ffe0ff */
[----:B------:R-:W-:-:S02]  /*03a0*/  ISETP.NE.AND P0, PT, R19, RZ, PT ;  /* 0x000000ff1300720c */ /* 0x000fc40003f05270 */
[----:B------:R-:W-:Y:S01]  /*03b0*/  LOP3.LUT R19, RZ, R19, RZ, 0x33, !PT ;  /* 0x00000013ff137212 */ /* 0x000fe200078e33ff */
[----:B------:R-:W-:Y:S01]  /*03c0*/  @!P2 IMAD.MOV R6, RZ, RZ, -R6 ;  /* 0x000000ffff06a224 */ /* 0x000fe200078e0a06 */
[----:B------:R-:W-:Y:S02]  /*03d0*/  PRMT R24, R17, 0xbb32, RZ ;  /* 0x0000bb3211187816 */ /* 0x000fe400000000ff */
[----:B------:R-:W-:Y:S02]  /*03e0*/  PRMT R11, R14, 0xbb32, RZ ;  /* 0x0000bb320e0b7816 */ /* 0x000fe400000000ff */
[----:B------:R-:W-:Y:S01]  /*03f0*/  SEL R6, R19, R6, !P0 ;  /* 0x0000000613067207 */ /* 0x000fe20004000000 */
[----:B------:R-:W-:Y:S05]  /*0400*/  @P1 BRA `(.L_x_21448) ;  /* 0x000000a000001947 */ /* 0x000fea0003800000 */
[----:B0-----:R-:W-:Y:S02]  /*0410*/  ISETP.GE.AND P2, PT, R18, RZ, PT ;  /* 0x000000ff1200720c */ /* 0x001fe40003f46270 */
        /* <DEDUP_REMOVED lines=9> */
.L_x_21448:
[----:B0-----:R-:W-:Y:S05]  /*04b0*/  BSYNC B0 ;  /* 0x0000000000007941 */ /* 0x001fea0003800000 */
.L_x_21447:
[----:B------:R-:W-:Y:S01]  /*04c0*/  IMAD.MOV.U32 R18, RZ, RZ, R11 ;  /* 0x000000ffff127224 */ /* 0x000fe200078e000b */
[----:B-----5:R-:W-:Y:S01]  /*04d0*/  PRMT R12, R4, 0x9910, RZ ;  /* 0x00009910040c7816 */ /* 0x020fe200000000ff */
[----:B-1----:R-:W-:Y:S01]  /*04e0*/  MUFU.RCP R23, R23 ;  /* 0x0000001700177308 */ /* 0x002fe20000001000 */
[----:B------:R-:W-:Y:S01]  /*04f0*/  IABS R11, R24 ;  /* 0x00000018000b7213 */ /* 0x000fe20000000000 */
[----:B------:R-:W-:Y:S01]  /*0500*/  BSSY B0, `(.L_x_21449) ;  /* 0x0000030000007945 */ /* 0x000fe20003800000 */
[----:B------:R-:W-:Y:S02]  /*0510*/  IABS R27, R18 ;  /* 0x00000012001b7213 */ /* 0x000fe40000000000 */
[----:B------:R-:W-:Y:S02]  /*0520*/  IABS R19, R9 ;  /* 0x0000000900137213 */ /* 0x000fe40000000000 */
[----:B------:R-:W-:Y:S01]  /*0530*/  IABS R26, R12 ;  /* 0x0000000c001a7213 */ /* 0x000fe20000000000 */
[----:B------:R-:W0:Y:S01]  /*0540*/  I2F.RP R21, R11 ;  /* 0x0000000b00157306 */ /* 0x000e220000209400 */
[----:B------:R-:W-:Y:S01]  /*0550*/  IMAD.HI.U32 R22, R10, R27, RZ ;  /* 0x0000001b0a167227 */ /* 0x000fe200078e00ff */
[----:B------:R-:W-:-:S03]  /*0560*/  PRMT R14, R16, 0x7632, R14 ;  /* 0x00007632100e7816 */ /* 0x000fc6000000000e */
[----:B------:R-:W-:Y:S02]  /*0570*/  IMAD.MOV R19, RZ, RZ, -R19 ;  /* 0x000000ffff137224 */ /* 0x000fe400078e0a13 */
[----:B------:R-:W-:Y:S02]  /*0580*/  IMAD.MOV.U32 R10, RZ, RZ, R26 ;  /* 0x000000ffff0a7224 */ /* 0x000fe400078e001a */
[----:B------:R-:W-:Y:S01]  /*0590*/  IMAD R27, R22, R19, R27 ;  /* 0x00000013161b7224 */ /* 0x000fe200078e021b */
[----:B------:R-:W-:Y:S01]  /*05a0*/  PRMT R19, R14, 0x7632, R19 ;  /* 0x000076320e137816 */ /* 0x000fe20000000013 */
[----:B------:R-:W1:Y:S03]  /*05b0*/  I2F.RP R26, R10 ;  /* 0x0000000a001a7306 */ /* 0x000e660000209400 */
[----:B------:R-:W-:Y:S02]  /*05c0*/  ISETP.GT.U32.AND P1, PT, R20, R27, PT ;  /* 0x0000001b1400720c */ /* 0x000fe40003f24070 */
[----:B------:R-:W-:-:S03]  /*05d0*/  LOP3.LUT R19, R14, R19, RZ, 0x3c, !PT ;  /* 0x000000130e137212 */ /* 0x000fc600078e3cff */
[----:B0-----:R-:W0:Y:S01]  /*05e0*/  MUFU.RCP R16, R21 ;  /* 0x0000001500107308 */ /* 0x001e220000001000 */
[----:B------:R-:W-:Y:S02]  /*05f0*/  PRMT R28, R19, 0x9910, RZ ;  /* 0x00009910131c7816 */ /* 0x000fe400000000ff */
[----:B------:R-:W-:-:S03]  /*0600*/  IADD3 R19, R23, 0xffffffe, RZ ;  /* 0x0ffffffe17137810 */ /* 0x000fc60007ffe0ff */
[----:B------:R-:W-:Y:S02]  /*0610*/  IMAD.MOV.U32 R23, RZ, RZ, R28 ;  /* 0x000000ffff177224 */ /* 0x000fe400078e001c */
[----:B-1----:R-:W1:Y:S01]  /*0620*/  MUFU.RCP R14, R26 ;  /* 0x0000001a000e7308 */ /* 0x002e620000001000 */
[----:B------:R-:W-:Y:S01]  /*0630*/  @!P1 IMAD.IADD R27, R27, 0x1, -R20 ;  /* 0x000000011b1b9824 */ /* 0x000fe200078e0a14 */
[----:B------:R-:W-:Y:S02]  /*0640*/  @!P1 IADD3 R22, R22, 0x1, RZ ;  /* 0x0000000116169810 */ /* 0x000fe40007ffe0ff */
[----:B------:R-:W-:Y:S02]  /*0650*/  ISETP.GT.AND P3, PT, R23, -0x1, PT ;  /* 0xffffffff1700780c */ /* 0x000fe40003f64270 */
[----:B------:R-:W-:Y:S02]  /*0660*/  ISETP.GE.U32.AND P0, PT, R27, R20, PT ;  /* 0x000000141b00720c */ /* 0x000fe40003f06070 */
[----:B0-----:R-:W-:Y:S01]  /*0670*/  IADD3 R21, R16, 0xffffffe, RZ ;  /* 0x0ffffffe10157810 */ /* 0x001fe20007ffe0ff */
[----:B------:R-:W0:Y:S01]  /*0680*/  F2I.FTZ.U32.TRUNC.NTZ R19, R19 ;  /* 0x0000001300137305 */ /* 0x000e22000021f000 */
[----:B------:R-:W-:-:S04]  /*0690*/  LOP3.LUT R16, R18, R9, RZ, 0x3c, !PT ;  /* 0x0000000912107212 */ /* 0x000fc800078e3cff */
[----:B------:R-:W-:Y:S02]  /*06a0*/  ISETP.GE.AND P2, PT, R16, RZ, PT ;  /* 0x000000ff1000720c */ /* 0x000fe40003f46270 */
[----:B-1----:R-:W-:Y:S01]  /*06b0*/  IADD3 R23, R14, 0xffffffe, RZ ;  /* 0x0ffffffe0e177810 */ /* 0x002fe20007ffe0ff */
[----:B------:R-:W1:Y:S01]  /*06c0*/  F2I.FTZ.U32.TRUNC.NTZ R21, R21 ;  /* 0x0000001500157305 */ /* 0x000e62000021f000 */
[----:B------:R-:W-:Y:S02]  /*06d0*/  LOP3.LUT R16, RZ, R9, RZ, 0x33, !PT ;  /* 0x00000009ff107212 */ /* 0x000fe400078e33ff */
[----:B------:R-:W-:Y:S02]  /*06e0*/  @P0 IADD3 R22, R22, 0x1, RZ ;  /* 0x0000000116160810 */ /* 0x000fe40007ffe0ff */
[----:B------:R-:W-:-:S03]  /*06f0*/  ISETP.NE.AND P0, PT, R9, RZ, PT ;  /* 0x000000ff0900720c */ /* 0x000fc60003f05270 */
[----:B------:R-:W2:Y:S01]  /*0700*/  F2I.FTZ.U32.TRUNC.NTZ R23, R23 ;  /* 0x0000001700177305 */ /* 0x000ea2000021f000 */
[----:B------:R-:W-:Y:S02]  /*0710*/  IMAD.MOV.U32 R29, RZ, RZ, R22 ;  /* 0x000000ffff1d7224 */ /* 0x000fe400078e0016 */
[----:B0-----:R-:W-:Y:S02]  /*0720*/  IMAD.MOV R14, RZ, RZ, -R19 ;  /* 0x000000ffff0e7224 */ /* 0x001fe400078e0a13 */
[----:B------:R-:W-:-:S05]  /*0730*/  @!P2 IMAD.MOV R29, RZ, RZ, -R29 ;  /* 0x000000ffff1da224 */ /* 0x000fca00078e0a1d */
[----:B------:R-:W-:Y:S01]  /*0740*/  SEL R9, R16, R29, !P0 ;  /* 0x0000001d10097207 */ /* 0x000fe20004000000 */
[----:B------:R-:W-:Y:S05]  /*0750*/  @P3 BRA `(.L_x_21450) ;  /* 0x000000a000003947 */ /* 0x000fea0003800000 */
[----:B-1----:R-:W-:Y:S01]  /*0760*/  ISETP.GE.AND P2, PT, R18, RZ, PT ;  /* 0x000000ff1200720c */ /* 0x002fe20003f46270 */
[----:B------:R-:W-:Y:S01]  /*0770*/  IMAD.IADD R26, R27, 0x1, -R20 ;  /* 0x000000011b1a7824 */ /* 0x000fe200078e0a14 */
        /* <DEDUP_REMOVED lines=8> */
.L_x_21450:
[----:B-1----:R-:W-:Y:S05]  /*0800*/  BSYNC B0 ;  /* 0x0000000000007941 */ /* 0x002fea0003800000 */
.L_x_21449:
[----:B------:R-:W-:Y:S01]  /*0810*/  IMAD.MOV R16, RZ, RZ, -R21 ;  /* 0x000000ffff107224 */ /* 0x000fe200078e0a15 */
[----:B------:R-:W-:Y:S01]  /*0820*/  BSSY B0, `(.L_x_21451) ;  /* 0x0000040000007945 */ /* 0x000fe20003800000 */
[----:B------:R-:W-:Y:S02]  /*0830*/  IMAD R27, R14, R13, RZ ;  /* 0x0000000d0e1b7224 */ /* 0x000fe400078e02ff */
[----:B------:R-:W-:Y:S02]  /*0840*/  IMAD.MOV.U32 R18, RZ, RZ, RZ ;  /* 0x000000ffff127224 */ /* 0x000fe400078e00ff */
[----:B------:R-:W-:Y:S02]  /*0850*/  IMAD.MOV.U32 R14, RZ, RZ, R16 ;  /* 0x000000ffff0e7224 */ /* 0x000fe400078e0010 */
[----:B------:R-:W-:Y:S01]  /*0860*/  IMAD.HI.U32 R16, R19, R27, R18 ;  /* 0x0000001b13107227 */ /* 0x000fe200078e0012 */
[----:B------:R-:W-:-:S03]  /*0870*/  IABS R18, R25 ;  /* 0x0000001900127213 */ /* 0x000fc60000000000 */
[----:B------:R-:W-:Y:S01]  /*0880*/  IMAD R19, R14, R11, RZ ;  /* 0x0000000b0e137224 */ /* 0x000fe200078e02ff */
[----:B------:R-:W-:Y:S01]  /*0890*/  PRMT R14, R15, 0x9910, RZ ;  /* 0x000099100f0e7816 */ /* 0x000fe200000000ff */
[----:B------:R-:W-:Y:S02]  /*08a0*/  IMAD.MOV.U32 R20, RZ, RZ, RZ ;  /* 0x000000ffff147224 */ /* 0x000fe400078e00ff */
[----:B--2---:R-:W-:Y:S02]  /*08b0*/  IMAD.MOV R27, RZ, RZ, -R23 ;  /* 0x000000ffff1b7224 */ /* 0x004fe400078e0a17 */
[----:B------:R-:W-:Y:S01]  /*08c0*/  IMAD.HI.U32 R21, R21, R19, R20 ;  /* 0x0000001315157227 */ /* 0x000fe200078e0014 */
[----:B------:R-:W-:-:S03]  /*08d0*/  IABS R20, R24 ;  /* 0x0000001800147213 */ /* 0x000fc60000000000 */
[----:B------:R-:W-:Y:S02]  /*08e0*/  IMAD R19, R27, R10, RZ ;  /* 0x0000000a1b137224 */ /* 0x000fe400078e02ff */
[----:B------:R-:W-:Y:S02]  /*08f0*/  IMAD.MOV.U32 R22, RZ, RZ, RZ ;  /* 0x000000ffff167224 */ /* 0x000fe400078e00ff */
[----:B------:R-:W-:Y:S02]  /*0900*/  IMAD.MOV R18, RZ, RZ, -R18 ;  /* 0x000000ffff127224 */ /* 0x000fe400078e0a12 */
[----:B------:R-:W-:Y:S01]  /*0910*/  IMAD.HI.U32 R22, R23, R19, R22 ;  /* 0x0000001317167227 */ /* 0x000fe200078e0016 */
[----:B------:R-:W-:Y:S02]  /*0920*/  IABS R23, R14 ;  /* 0x0000000e00177213 */ /* 0x000fe40000000000 */
[----:B------:R-:W-:Y:S01]  /*0930*/  PRMT R19, R15, 0xbb32, RZ ;  /* 0x0000bb320f137816 */ /* 0x000fe200000000ff */
[----:B------:R-:W-:-:S02]  /*0940*/  IMAD.MOV R20, RZ, RZ, -R20 ;  /* 0x000000ffff147224 */ /* 0x000fc400078e0a14 */
[----:B------:R-:W-:Y:S01]  /*0950*/  IMAD.HI.U32 R16, R16, R23, RZ ;  /* 0x0000001710107227 */ /* 0x000fe200078e00ff */
[----:B------:R-:W-:-:S03]  /*0960*/  IABS R26, R19 ;  /* 0x00000013001a7213 */ /* 0x000fc60000000000 */
[----:B------:R-:W-:Y:S01]  /*0970*/  IMAD R18, R16, R18, R23 ;  /* 0x0000001210127224 */ /* 0x000fe200078e0217 */
[----:B------:R-:W-:Y:S01]  /*0980*/  LOP3.LUT R23, R19, R24, RZ, 0x3c, !PT ;  /* 0x0000001813177212 */ /* 0x000fe200078e3cff */
[----:B------:R-:W-:-:S03]  /*0990*/  IMAD.HI.U32 R21, R21, R26, RZ ;  /* 0x0000001a15157227 */ /* 0x000fc600078e00ff */
[----:B------:R-:W-:Y:S01]  /*09a0*/  ISETP.GT.U32.AND P2, PT, R13, R18, PT ;  /* 0x000000120d00720c */ /* 0x000fe20003f44070 */
[--C-:B------:R-:W-:Y:S01]  /*09b0*/  IMAD R20, R21, R20, R26.reuse ;  /* 0x0000001415147224 */ /* 0x100fe200078e021a */
[C---:B------:R-:W-:Y:S02]  /*09c0*/  PRMT R26, R17.reuse, 0x7632, R26 ;  /* 0x00007632111a7816 */ /* 0x040fe4000000001a */
[----:B------:R-:W-:Y:S02]  /*09d0*/  LOP3.LUT R17, R17, R15, RZ, 0x3c, !PT ;  /* 0x0000000f11117212 */ /* 0x000fe400078e3cff */
[----:B------:R-:W-:Y:S02]  /*09e0*/  ISETP.GT.U32.AND P5, PT, R11, R20, PT ;  /* 0x000000140b00720c */ /* 0x000fe40003fa4070 */
[----:B------:R-:W-:Y:S02]  /*09f0*/  PRMT R17, R17, 0x9910, RZ ;  /* 0x0000991011117816 */ /* 0x000fe400000000ff */
[----:B------:R-:W-:-:S02]  /*0a00*/  PRMT R15, R15, 0x7632, R15 ;  /* 0x000076320f0f7816 */ /* 0x000fc4000000000f */
[----:B------:R-:W-:Y:S01]  /*0a10*/  ISETP.GT.AND P0, PT, R17, -0x1, PT ;  /* 0xffffffff1100780c */ /* 0x000fe20003f04270 */
[----:B------:R-:W-:Y:S01]  /*0a20*/  @!P2 IMAD.IADD R18, R18, 0x1, -R13 ;  /* 0x000000011212a824 */ /* 0x000fe200078e0a0d */
[----:B------:R-:W-:Y:S02]  /*0a30*/  LOP3.LUT R17, R14, R25, RZ, 0x3c, !PT ;  /* 0x000000190e117212 */ /* 0x000fe400078e3cff */
[----:B------:R-:W-:Y:S02]  /*0a40*/  @!P2 IADD3 R16, R16, 0x1, RZ ;  /* 0x000000011010a810 */ /* 0x000fe40007ffe0ff */
[----:B------:R-:W-:Y:S01]  /*0a50*/  ISETP.GE.U32.AND P3, PT, R18, R13, PT ;  /* 0x0000000d1200720c */ /* 0x000fe20003f66070 */
[----:B------:R-:W-:Y:S01]  /*0a60*/  @!P5 IMAD.IADD R20, R20, 0x1, -R11 ;  /* 0x000000011414d824 */ /* 0x000fe200078e0a0b */
[----:B------:R-:W-:Y:S02]  /*0a70*/  ISETP.GE.AND P1, PT, R17, RZ, PT ;  /* 0x000000ff1100720c */ /* 0x000fe40003f26270 */
[----:B------:R-:W-:-:S02]  /*0a80*/  ISETP.GE.AND P2, PT, R23, RZ, PT ;  /* 0x000000ff1700720c */ /* 0x000fc40003f46270 */
[----:B------:R-:W-:Y:S02]  /*0a90*/  ISETP.GE.U32.AND P4, PT, R20, R11, PT ;  /* 0x0000000b1400720c */ /* 0x000fe40003f86070 */
[----:B------:R-:W-:Y:S02]  /*0aa0*/  @!P5 IADD3 R21, R21, 0x1, RZ ;  /* 0x000000011515d810 */ /* 0x000fe40007ffe0ff */
[----:B------:R-:W-:Y:S02]  /*0ab0*/  LOP3.LUT R15, R26, R15, RZ, 0x3c, !PT ;  /* 0x0000000f1a0f7212 */ /* 0x000fe400078e3cff */
[----:B------:R-:W-:Y:S02]  /*0ac0*/  ISETP.NE.AND P5, PT, R25, RZ, PT ;  /* 0x000000ff1900720c */ /* 0x000fe40003fa5270 */
[----:B------:R-:W-:Y:S02]  /*0ad0*/  @P3 IADD3 R16, R16, 0x1, RZ ;  /* 0x0000000110103810 */ /* 0x000fe40007ffe0ff */
[----:B------:R-:W-:-:S02]  /*0ae0*/  PRMT R15, R15, 0x9910, RZ ;  /* 0x000099100f0f7816 */ /* 0x000fc400000000ff */
[----:B------:R-:W-:Y:S01]  /*0af0*/  LOP3.LUT R25, RZ, R25, RZ, 0x33, !PT ;  /* 0x00000019ff197212 */ /* 0x000fe200078e33ff */
[----:B------:R-:W-:Y:S01]  /*0b00*/  @!P1 IMAD.MOV R16, RZ, RZ, -R16 ;  /* 0x000000ffff109224 */ /* 0x000fe200078e0a10 */
[----:B------:R-:W-:Y:S02]  /*0b10*/  @P4 IADD3 R21, R21, 0x1, RZ ;  /* 0x0000000115154810 */ /* 0x000fe40007ffe0ff */
[----:B------:R-:W-:Y:S02]  /*0b20*/  ISETP.NE.AND P4, PT, R24, RZ, PT ;  /* 0x000000ff1800720c */ /* 0x000fe40003f85270 */
[----:B------:R-:W-:Y:S01]  /*0b30*/  ISETP.GT.AND P3, PT, R15, -0x1, PT ;  /* 0xffffffff0f00780c */ /* 0x000fe20003f64270 */
[----:B------:R-:W-:Y:S01]  /*0b40*/  @!P2 IMAD.MOV R21, RZ, RZ, -R21 ;  /* 0x000000ffff15a224 */ /* 0x000fe200078e0a15 */
[----:B------:R-:W-:Y:S02]  /*0b50*/  LOP3.LUT R24, RZ, R24, RZ, 0x33, !PT ;  /* 0x00000018ff187212 */ /* 0x000fe400078e33ff */
        /* <DEDUP_REMOVED lines=12> */
.L_x_21452:
[----:B------:R-:W-:Y:S05]  /*0c20*/  BSYNC B0 ;  /* 0x0000000000007941 */ /* 0x000fea0003800000 */
.L_x_21451:
[----:B------:R-:W-:Y:S01]  /*0c30*/  BSSY B0, `(.L_x_21453) ;  /* 0x000000e000007945 */ /* 0x000fe20003800000 */
[----:B------:R-:W-:Y:S02]  /*0c40*/  PRMT R13, R4, 0xbb32, RZ ;  /* 0x0000bb32040d7816 */ /* 0x000fe400000000ff */
        /* <DEDUP_REMOVED lines=12> */
.L_x_21454:
[----:B------:R-:W-:Y:S05]  /*0d10*/  BSYNC B0 ;  /* 0x0000000000007941 */ /* 0x000fea0003800000 */
.L_x_21453:
[----:B------:R-:W-:Y:S01]  /*0d20*/  PRMT R15, R2, 0x9910, RZ ;  /* 0x00009910020f7816 */ /* 0x000fe200000000ff */
[----:B------:R-:W-:Y:S01]  /*0d30*/  IMAD.MOV.U32 R24, RZ, RZ, R13 ;  /* 0x000000ffff187224 */ /* 0x000fe200078e000d */
[C---:B------:R-:W-:Y:S01]  /*0d40*/  PRMT R21, R5.reuse, 0x9910, RZ ;  /* 0x0000991005157816 */ /* 0x040fe200000000ff */
[----:B------:R-:W-:Y:S01]  /*0d50*/  BSSY B0, `(.L_x_21455) ;  /* 0x000002e000007945 */ /* 0x000fe20003800000 */
[----:B------:R-:W-:Y:S02]  /*0d60*/  IABS R11, R12 ;  /* 0x0000000c000b7213 */ /* 0x000fe40000000000 */
[----:B------:R-:W-:Y:S02]  /*0d70*/  IABS R25, R15 ;  /* 0x0000000f00197213 */ /* 0x000fe40000000000 */
[----:B------:R-:W-:Y:S01]  /*0d80*/  IABS R20, R24 ;  /* 0x0000001800147213 */ /* 0x000fe20000000000 */
[----:B------:R-:W-:Y:S01]  /*0d90*/  IMAD.MOV R14, RZ, RZ, -R11 ;  /* 0x000000ffff0e7224 */ /* 0x000fe200078e0a0b */
[----:B------:R-:W-:Y:S01]  /*0da0*/  IABS R18, R21 ;  /* 0x0000001500127213 */ /* 0x000fe20000000000 */
[----:B------:R-:W-:Y:S01]  /*0db0*/  IMAD.HI.U32 R22, R22, R25, RZ ;  /* 0x0000001916167227 */ /* 0x000fe200078e00ff */
[----:B------:R-:W0:Y:S01]  /*0dc0*/  I2F.RP R11, R20 ;  /* 0x00000014000b7306 */ /* 0x000e220000209400 */
[----:B------:R-:W-:-:S02]  /*0dd0*/  PRMT R19, R5, 0xbb32, RZ ;  /* 0x0000bb3205137816 */ /* 0x000fc400000000ff */
[----:B------:R-:W-:Y:S01]  /*0de0*/  IMAD R25, R22, R14, R25 ;  /* 0x0000000e16197224 */ /* 0x000fe200078e0219 */
[----:B------:R-:W-:Y:S02]  /*0df0*/  LOP3.LUT R26, R4, R2, RZ, 0x3c, !PT ;  /* 0x00000002041a7212 */ /* 0x000fe400078e3cff */
[----:B------:R-:W-:Y:S02]  /*0e00*/  IABS R17, R19 ;  /* 0x0000001300117213 */ /* 0x000fe40000000000 */
[----:B------:R-:W1:Y:S01]  /*0e10*/  I2F.RP R13, R18 ;  /* 0x00000012000d7306 */ /* 0x000e620000209400 */
[----:B------:R-:W-:Y:S02]  /*0e20*/  ISETP.GT.U32.AND P1, PT, R10, R25, PT ;  /* 0x000000190a00720c */ /* 0x000fe40003f24070 */
[----:B------:R-:W-:-:S04]  /*0e30*/  PRMT R26, R26, 0x9910, RZ ;  /* 0x000099101a1a7816 */ /* 0x000fc800000000ff */
[----:B------:R-:W-:Y:S01]  /*0e40*/  ISETP.GT.AND P3, PT, R26, -0x1, PT ;  /* 0xffffffff1a00780c */ /* 0x000fe20003f64270 */
[----:B------:R-:W2:Y:S01]  /*0e50*/  I2F.RP R14, R17 ;  /* 0x00000011000e7306 */ /* 0x000ea20000209400 */
[----:B------:R-:W-:-:S04]  /*0e60*/  LOP3.LUT R26, R15, R12, RZ, 0x3c, !PT ;  /* 0x0000000c0f1a7212 */ /* 0x000fc800078e3cff */
[----:B------:R-:W-:Y:S01]  /*0e70*/  ISETP.GE.AND P2, PT, R26, RZ, PT ;  /* 0x000000ff1a00720c */ /* 0x000fe20003f46270 */
[----:B------:R-:W-:Y:S01]  /*0e80*/  @!P1 IMAD.IADD R25, R25, 0x1, -R10 ;  /* 0x0000000119199824 */ /* 0x000fe200078e0a0a */
[----:B------:R-:W-:Y:S01]  /*0e90*/  @!P1 IADD3 R22, R22, 0x1, RZ ;  /* 0x0000000116169810 */ /* 0x000fe20007ffe0ff */
[----:B0-----:R-:W0:Y:S01]  /*0ea0*/  MUFU.RCP R11, R11 ;  /* 0x0000000b000b7308 */ /* 0x001e220000001000 */
[----:B------:R-:W-:Y:S02]  /*0eb0*/  LOP3.LUT R26, RZ, R12, RZ, 0x33, !PT ;  /* 0x0000000cff1a7212 */ /* 0x000fe400078e33ff */
[----:B------:R-:W-:-:S05]  /*0ec0*/  ISETP.GE.U32.AND P0, PT, R25, R10, PT ;  /* 0x0000000a1900720c */ /* 0x000fca0003f06070 */
[----:B-1----:R-:W1:Y:S08]  /*0ed0*/  MUFU.RCP R13, R13 ;  /* 0x0000000d000d7308 */ /* 0x002e700000001000 */
[----:B--2---:R-:W2:Y:S01]  /*0ee0*/  MUFU.RCP R14, R14 ;  /* 0x0000000e000e7308 */ /* 0x004ea20000001000 */
[----:B0-----:R-:W-:Y:S02]  /*0ef0*/  IADD3 R27, R11, 0xffffffe, RZ ;  /* 0x0ffffffe0b1b7810 */ /* 0x001fe40007ffe0ff */
[----:B------:R-:W-:-:S02]  /*0f00*/  @P0 IADD3 R22, R22, 0x1, RZ ;  /* 0x0000000116160810 */ /* 0x000fc40007ffe0ff */
[----:B------:R-:W-:Y:S02]  /*0f10*/  ISETP.NE.AND P0, PT, R12, RZ, PT ;  /* 0x000000ff0c00720c */ /* 0x000fe40003f05270 */
[----:B-1----:R-:W-:Y:S01]  /*0f20*/  IADD3 R28, R13, 0xffffffe, RZ ;  /* 0x0ffffffe0d1c7810 */ /* 0x002fe20007ffe0ff */
[----:B------:R0:W1:Y:S01]  /*0f30*/  F2I.FTZ.U32.TRUNC.NTZ R11, R27 ;  /* 0x0000001b000b7305 */ /* 0x000062000021f000 */
[----:B------:R-:W-:-:S05]  /*0f40*/  @!P2 IMAD.MOV R22, RZ, RZ, -R22 ;  /* 0x000000ffff16a224 */ /* 0x000fca00078e0a16 */
[----:B------:R-:W-:Y:S02]  /*0f50*/  SEL R22, R26, R22, !P0 ;  /* 0x000000161a167207 */ /* 0x000fe40004000000 */
[----:B------:R0:W3:Y:S01]  /*0f60*/  F2I.FTZ.U32.TRUNC.NTZ R13, R28 ;  /* 0x0000001c000d7305 */ /* 0x0000e2000021f000 */
[----:B--2---:R-:W-:Y:S01]  /*0f70*/  IADD3 R14, R14, 0xffffffe, RZ ;  /* 0x0ffffffe0e0e7810 */ /* 0x004fe20007ffe0ff */
[----:B------:R-:W-:Y:S06]  /*0f80*/  @P3 BRA `(.L_x_21456) ;  /* 0x000000a000003947 */ /* 0x000fec0003800000 */
[----:B------:R-:W-:Y:S01]  /*0f90*/  ISETP.GE.AND P2, PT, R15, RZ, PT ;  /* 0x000000ff0f00720c */ /* 0x000fe20003f46270 */
[----:B0-----:R-:W-:Y:S01]  /*0fa0*/  IMAD.IADD R28, R25, 0x1, -R10 ;  /* 0x00000001191c7824 */ /* 0x001fe200078e0a0a */
[-C--:B------:R-:W-:Y:S02]  /*0fb0*/  ISETP.GT.U32.AND P1, PT, R10, R25.reuse, PT ;  /* 0x000000190a00720c */ /* 0x080fe40003f24070 */
[----:B------:R-:W-:Y:S02]  /*0fc0*/  IADD3 R15, R22, -0x1, RZ ;  /* 0xffffffff160f7810 */ /* 0x000fe40007ffe0ff */
[----:B------:R-:W-:-:S07]  /*0fd0*/  SEL R25, R28, R25, !P1 ;  /* 0x000000191c197207 */ /* 0x000fce0004800000 */
[----:B------:R-:W-:-:S05]  /*0fe0*/  @!P2 IMAD.MOV R25, RZ, RZ, -R25 ;  /* 0x000000ffff19a224 */ /* 0x000fca00078e0a19 */
[----:B------:R-:W-:-:S04]  /*0ff0*/  SEL R25, R26, R25, !P0 ;  /* 0x000000191a197207 */ /* 0x000fc80004000000 */
[----:B------:R-:W-:-:S13]  /*1000*/  ISETP.NE.AND P0, PT, R25, RZ, PT ;  /* 0x000000ff1900720c */ /* 0x000fda0003f05270 */
[----:B------:R-:W-:-:S04]  /*1010*/  @!P0 IMAD.MOV R15, RZ, RZ, R22 ;  /* 0x000000ffff0f8224 */ /* 0x000fc800078e0216 */
[----:B------:R-:W-:Y:S02]  /*1020*/  IMAD.MOV.U32 R22, RZ, RZ, R15 ;  /* 0x000000ffff167224 */ /* 0x000fe400078e000f */
.L_x_21456:
[----:B------:R-:W-:Y:S05]  /*1030*/  BSYNC B0 ;  /* 0x0000000000007941 */ /* 0x000fea0003800000 */
.L_x_21455:
[----:B------:R-:W2:Y:S01]  /*1040*/  F2I.FTZ.U32.TRUNC.NTZ R15, R14 ;  /* 0x0000000e000f7305 */ /* 0x000ea2000021f000 */
[----:B-1----:R-:W-:Y:S01]  /*1050*/  IMAD.MOV R25, RZ, RZ, -R11 ;  /* 0x000000ffff197224 */ /* 0x002fe200078e0a0b */
[----:B------:R-:W-:Y:S01]  /*1060*/  BSSY B0, `(.L_x_21457) ;  /* 0x0000059000007945 */ /* 0x000fe20003800000 */
[----:B------:R-:W-:Y:S02]  /*1070*/  IMAD.MOV.U32 R10, RZ, RZ, RZ ;  /* 0x000000ffff0a7224 */ /* 0x000fe400078e00ff */
[----:B------:R-:W-:Y:S02]  /*1080*/  IMAD R25, R25, R20, RZ ;  /* 0x0000001419197224 */ /* 0x000fe400078e02ff */
[----:B---3--:R-:W-:Y:S02]  /*1090*/  IMAD.MOV R12, RZ, RZ, -R13 ;  /* 0x000000ffff0c7224 */ /* 0x008fe400078e0a0d */
[----:B------:R-:W-:-:S04]  /*10a0*/  IMAD.HI.U32 R10, R11, R25, R10 ;  /* 0x000000190b0a7227 */ /* 0x000fc800078e000a */
[----:B------:R-:W-:Y:S02]  /*10b0*/  IMAD.MOV.U32 R11, RZ, RZ, R12 ;  /* 0x000000ffff0b7224 */ /* 0x000fe400078e000c */
[----:B------:R-:W-:Y:S02]  /*10c0*/  IMAD.MOV.U32 R12, RZ, RZ, RZ ;  /* 0x000000ffff0c7224 */ /* 0x000fe400078e00ff */
[----:B------:R-:W-:Y:S02]  /*10d0*/  IMAD R11, R11, R18, RZ ;  /* 0x000000120b0b7224 */ /* 0x000fe400078e02ff */
[----:B--2---:R-:W-:Y:S02]  /*10e0*/  IMAD.MOV R26, RZ, RZ, -R15 ;  /* 0x000000ffff1a7224 */ /* 0x004fe400078e0a0f */
[----:B------:R-:W-:Y:S01]  /*10f0*/  IMAD.HI.U32 R12, R13, R11, R12 ;  /* 0x0000000b0d0c7227 */ /* 0x000fe200078e000c */
[----:B------:R-:W-:Y:S02]  /*1100*/  PRMT R13, R2, 0xbb32, RZ ;  /* 0x0000bb32020d7816 */ /* 0x000fe400000000ff */
[----:B------:R-:W-:Y:S01]  /*1110*/  PRMT R2, R4, 0x7632, R2 ;  /* 0x0000763204027816 */ /* 0x000fe20000000002 */
[----:B------:R-:W-:Y:S01]  /*1120*/  IMAD R11, R26, R17, RZ ;  /* 0x000000111a0b7224 */ /* 0x000fe200078e02ff */
[----:B------:R-:W-:Y:S01]  /*1130*/  LOP3.LUT R4, R5, R3, RZ, 0x3c, !PT ;  /* 0x0000000305047212 */ /* 0x000fe200078e3cff */
[----:B------:R-:W-:Y:S01]  /*1140*/  IMAD.MOV.U32 R14, RZ, RZ, RZ ;  /* 0x000000ffff0e7224 */ /* 0x000fe200078e00ff */
[----:B------:R-:W-:-:S02]  /*1150*/  PRMT R5, R2, 0x7632, R5 ;  /* 0x0000763202057816 */ /* 0x000fc40000000005 */
[----:B------:R-:W-:Y:S01]  /*1160*/  PRMT R4, R4, 0x9910, RZ ;  /* 0x0000991004047816 */ /* 0x000fe200000000ff */
[----:B------:R-:W-:Y:S01]  /*1170*/  IMAD.HI.U32 R14, R15, R11, R14 ;  /* 0x0000000b0f0e7227 */ /* 0x000fe200078e000e */
[----:B------:R-:W-:Y:S02]  /*1180*/  IABS R15, R24 ;  /* 0x00000018000f7213 */ /* 0x000fe40000000000 */
[----:B------:R-:W-:Y:S01]  /*1190*/  ISETP.GT.AND P0, PT, R4, -0x1, PT ;  /* 0xffffffff0400780c */ /* 0x000fe20003f04270 */
[----:B------:R-:W-:Y:S01]  /*11a0*/  IMAD.MOV.U32 R11, RZ, RZ, R13 ;  /* 0x000000ffff0b7224 */ /* 0x000fe200078e000d */
[----:B------:R-:W-:Y:S01]  /*11b0*/  LOP3.LUT R2, R2, R5, RZ, 0x3c, !PT ;  /* 0x0000000502027212 */ /* 0x000fe200078e3cff */
[--C-:B------:R-:W-:Y:S01]  /*11c0*/  IMAD.MOV R26, RZ, RZ, -R15.reuse ;  /* 0x000000ffff1a7224 */ /* 0x100fe200078e0a0f */
[----:B------:R-:W-:Y:S02]  /*11d0*/  PRMT R15, R5, 0x7632, R15 ;  /* 0x00007632050f7816 */ /* 0x000fe4000000000f */
[----:B------:R-:W-:-:S02]  /*11e0*/  IABS R13, R11 ;  /* 0x0000000b000d7213 */ /* 0x000fc40000000000 */
[----:B------:R-:W-:-:S03]  /*11f0*/  PRMT R2, R2, 0x9910, RZ ;  /* 0x0000991002027816 */ /* 0x000fc600000000ff */
[----:B------:R-:W-:Y:S01]  /*1200*/  IMAD.HI.U32 R25, R10, R13, RZ ;  /* 0x0000000d0a197227 */ /* 0x000fe200078e00ff */
[----:B------:R-:W-:Y:S02]  /*1210*/  PRMT R10, R3, 0x9910, RZ ;  /* 0x00009910030a7816 */ /* 0x000fe400000000ff */
[----:B------:R-:W-:Y:S01]  /*1220*/  ISETP.GT.AND P2, PT, R2, -0x1, PT ;  /* 0xffffffff0200780c */ /* 0x000fe20003f44270 */
[----:B------:R-:W-:Y:S01]  /*1230*/  IMAD R13, R25, R26, R13 ;  /* 0x0000001a190d7224 */ /* 0x000fe200078e020d */
[----:B------:R-:W-:Y:S01]  /*1240*/  LOP3.LUT R2, R11, R24, RZ, 0x3c, !PT ;  /* 0x000000180b027212 */ /* 0x000fe200078e3cff */
[----:B------:R-:W-:Y:S01]  /*1250*/  IMAD.MOV.U32 R4, RZ, RZ, R10 ;  /* 0x000000ffff047224 */ /* 0x000fe200078e000a */
[----:B------:R-:W-:Y:S02]  /*1260*/  IABS R10, R21 ;  /* 0x00000015000a7213 */ /* 0x000fe40000000000 */
[----:B------:R-:W-:Y:S02]  /*1270*/  ISETP.GT.U32.AND P3, PT, R20, R13, PT ;  /* 0x0000000d1400720c */ /* 0x000fe40003f64070 */
[----:B------:R-:W-:Y:S01]  /*1280*/  IABS R5, R4 ;  /* 0x0000000400057213 */ /* 0x000fe20000000000 */
[--C-:B------:R-:W-:Y:S01]  /*1290*/  IMAD.MOV R26, RZ, RZ, -R10.reuse ;  /* 0x000000ffff1a7224 */ /* 0x100fe200078e0a0a */
[----:B------:R-:W-:-:S04]  /*12a0*/  PRMT R10, R3, 0x7632, R10 ;  /* 0x00007632030a7816 */ /* 0x000fc8000000000a */
[----:B------:R-:W-:Y:S02]  /*12b0*/  LOP3.LUT R15, R15, R10, RZ, 0x3c, !PT ;  /* 0x0000000a0f0f7212 */ /* 0x000fe400078e3cff */
[----:B------:R-:W-:Y:S01]  /*12c0*/  PRMT R10, R3, 0xbb32, RZ ;  /* 0x0000bb32030a7816 */ /* 0x000fe200000000ff */
[----:B------:R-:W-:Y:S01]  /*12d0*/  IMAD.HI.U32 R3, R12, R5, RZ ;  /* 0x000000050c037227 */ /* 0x000fe200078e00ff */
[----:B------:R-:W-:Y:S02]  /*12e0*/  IABS R12, R19 ;  /* 0x00000013000c7213 */ /* 0x000fe40000000000 */
[----:B0-----:R-:W-:Y:S01]  /*12f0*/  IABS R27, R10 ;  /* 0x0000000a001b7213 */ /* 0x001fe20000000000 */
[----:B------:R-:W-:Y:S01]  /*1300*/  IMAD R5, R3, R26, R5 ;  /* 0x0000001a03057224 */ /* 0x000fe200078e0205 */
[----:B------:R-:W-:Y:S01]  /*1310*/  @!P3 IADD3 R25, R25, 0x1, RZ ;  /* 0x000000011919b810 */ /* 0x000fe20007ffe0ff */
[----:B------:R-:W-:Y:S02]  /*1320*/  IMAD.MOV R12, RZ, RZ, -R12 ;  /* 0x000000ffff0c7224 */ /* 0x000fe400078e0a0c */
[----:B------:R-:W-:Y:S01]  /*1330*/  IMAD.HI.U32 R14, R14, R27, RZ ;  /* 0x0000001b0e0e7227 */ /* 0x000fe200078e00ff */
[----:B------:R-:W-:-:S03]  /*1340*/  ISETP.GT.U32.AND P5, PT, R18, R5, PT ;  /* 0x000000051200720c */ /* 0x000fc60003fa4070 */
[----:B------:R-:W-:Y:S02]  /*1350*/  IMAD R12, R14, R12, R27 ;  /* 0x0000000c0e0c7224 */ /* 0x000fe400078e021b */
[----:B------:R-:W-:Y:S01]  /*1360*/  @!P3 IMAD.IADD R13, R13, 0x1, -R20 ;  /* 0x000000010d0db824 */ /* 0x000fe200078e0a14 */
[----:B------:R-:W-:Y:S02]  /*1370*/  ISETP.GE.AND P3, PT, R2, RZ, PT ;  /* 0x000000ff0200720c */ /* 0x000fe40003f66270 */
[----:B------:R-:W-:Y:S02]  /*1380*/  ISETP.GT.U32.AND P1, PT, R17, R12, PT ;  /* 0x0000000c1100720c */ /* 0x000fe40003f24070 */
[----:B------:R-:W-:Y:S02]  /*1390*/  ISETP.GE.U32.AND P4, PT, R13, R20, PT ;  /* 0x000000140d00720c */ /* 0x000fe40003f86070 */
[----:B------:R-:W-:Y:S01]  /*13a0*/  LOP3.LUT R2, R4, R21, RZ, 0x3c, !PT ;  /* 0x0000001504027212 */ /* 0x000fe200078e3cff */
[----:B------:R-:W-:Y:S01]  /*13b0*/  @!P5 IMAD.IADD R5, R5, 0x1, -R18 ;  /* 0x000000010505d824 */ /* 0x000fe200078e0a12 */
[----:B------:R-:W-:-:S04]  /*13c0*/  @!P5 IADD3 R3, R3, 0x1, RZ ;  /* 0x000000010303d810 */ /* 0x000fc80007ffe0ff */
[----:B------:R-:W-:-:S03]  /*13d0*/  ISETP.GE.U32.AND P6, PT, R5, R18, PT ;  /* 0x000000120500720c */ /* 0x000fc60003fc6070 */
[----:B------:R-:W-:Y:S01]  /*13e0*/  @!P1 IMAD.IADD R12, R12, 0x1, -R17 ;  /* 0x000000010c0c9824 */ /* 0x000fe200078e0a11 */
[----:B------:R-:W-:Y:S02]  /*13f0*/  @!P1 IADD3 R14, R14, 0x1, RZ ;  /* 0x000000010e0e9810 */ /* 0x000fe40007ffe0ff */
[----:B------:R-:W-:Y:S02]  /*1400*/  @P4 IADD3 R25, R25, 0x1, RZ ;  /* 0x0000000119194810 */ /* 0x000fe40007ffe0ff */
[----:B------:R-:W-:Y:S02]  /*1410*/  ISETP.GE.U32.AND P5, PT, R12, R17, PT ;  /* 0x000000110c00720c */ /* 0x000fe40003fa6070 */
[----:B------:R-:W-:Y:S01]  /*1420*/  ISETP.GE.AND P4, PT, R2, RZ, PT ;  /* 0x000000ff0200720c */ /* 0x000fe20003f86270 */
[----:B------:R-:W-:Y:S01]  /*1430*/  @!P3 IMAD.MOV R25, RZ, RZ, -R25 ;  /* 0x000000ffff19b224 */ /* 0x000fe200078e0a19 */
[----:B------:R-:W-:Y:S02]  /*1440*/  PRMT R2, R15, 0x9910, RZ ;  /* 0x000099100f027816 */ /* 0x000fe400000000ff */
[----:B------:R-:W-:-:S02]  /*1450*/  LOP3.LUT R15, R10, R19, RZ, 0x3c, !PT ;  /* 0x000000130a0f7212 */ /* 0x000fc400078e3cff */
[----:B------:R-:W-:Y:S02]  /*1460*/  @P6 IADD3 R3, R3, 0x1, RZ ;  /* 0x0000000103036810 */ /* 0x000fe40007ffe0ff */
[----:B------:R-:W-:Y:S02]  /*1470*/  ISETP.GE.AND P6, PT, R15, RZ, PT ;  /* 0x000000ff0f00720c */ /* 0x000fe40003fc6270 */
[----:B------:R-:W-:Y:S01]  /*1480*/  ISETP.GT.AND P3, PT, R2, -0x1, PT ;  /* 0xffffffff0200780c */ /* 0x000fe20003f64270 */
[----:B------:R-:W-:Y:S01]  /*1490*/  IMAD.MOV.U32 R15, RZ, RZ, R3 ;  /* 0x000000ffff0f7224 */ /* 0x000fe200078e0003 */
[----:B------:R-:W-:Y:S01]  /*14a0*/  @P5 IADD3 R14, R14, 0x1, RZ ;  /* 0x000000010e0e5810 */ /* 0x000fe20007ffe0ff */
[----:B------:R-:W-:Y:S01]  /*14b0*/  IMAD.WIDE.U32 R2, R0, R7, c[0x0][0x168] ;  /* 0x00005a0000027625 */ /* 0x000fe200078e0007 */
[----:B------:R-:W-:Y:S02]  /*14c0*/  ISETP.NE.AND P5, PT, R24, RZ, PT ;  /* 0x000000ff1800720c */ /* 0x000fe40003fa5270 */
[----:B------:R-:W-:Y:S01]  /*14d0*/  LOP3.LUT R24, RZ, R24, RZ, 0x33, !PT ;  /* 0x00000018ff187212 */ /* 0x000fe200078e33ff */
[----:B------:R-:W-:Y:S01]  /*14e0*/  @!P4 IMAD.MOV R15, RZ, RZ, -R15 ;  /* 0x000000ffff0fc224 */ /* 0x000fe200078e0a0f */
[----:B------:R-:W-:Y:S01]  /*14f0*/  ISETP.NE.AND P4, PT, R21, RZ, PT ;  /* 0x000000ff1500720c */ /* 0x000fe20003f85270 */
[----:B------:R-:W-:Y:S01]  /*1500*/  IMAD.WIDE R2, R8, 0x8, R2 ;  /* 0x0000000808027825 */ /* 0x000fe200078e0202 */
[----:B------:R-:W-:-:S02]  /*1510*/  ISETP.NE.AND P1, PT, R19, RZ, PT ;  /* 0x000000ff1300720c */ /* 0x000fc40003f25270 */
[----:B------:R-:W-:Y:S02]  /*1520*/  LOP3.LUT R0, RZ, R21, RZ, 0x33, !PT ;  /* 0x00000015ff007212 */ /* 0x000fe400078e33ff */
[----:B------:R-:W-:Y:S01]  /*1530*/  SEL R25, R24, R25, !P5 ;  /* 0x0000001918197207 */ /* 0x000fe20006800000 */
[----:B------:R-:W-:Y:S05]  /*1540*/  @P2 BRA `(.L_x_21458) ;  /* 0x000000a000002947 */ /* 0x000fea0003800000 */
[----:B------:R-:W-:Y:S01]  /*1550*/  ISETP.GT.U32.AND P2, PT, R20, R13, PT ;  /* 0x0000000d1400720c */ /* 0x000fe20003f44070 */
[----:B------:R-:W-:Y:S01]  /*1560*/  IMAD.IADD R20, R13, 0x1, -R20 ;  /* 0x000000010d147824 */ /* 0x000fe200078e0a14 */
[----:B------:R-:W-:-:S04]  /*1570*/  IADD3 R7, R25, -0x1, RZ ;  /* 0xffffffff19077810 */ /* 0x000fc80007ffe0ff */
[----:B------:R-:W-:Y:S02]  /*1580*/  SEL R13, R20, R13, !P2 ;  /* 0x0000000d140d7207 */ /* 0x000fe40005000000 */
[----:B------:R-:W-:-:S13]  /*1590*/  ISETP.GE.AND P2, PT, R11, RZ, PT ;  /* 0x000000ff0b00720c */ /* 0x000fda0003f46270 */
[----:B------:R-:W-:-:S05]  /*15a0*/  @!P2 IMAD.MOV R13, RZ, RZ, -R13 ;  /* 0x000000ffff0da224 */ /* 0x000fca00078e0a0d */
[----:B------:R-:W-:-:S04]  /*15b0*/  SEL R13, R24, R13, !P5 ;  /* 0x0000000d180d7207 */ /* 0x000fc80006800000 */
[----:B------:R-:W-:-:S13]  /*15c0*/  ISETP.NE.AND P2, PT, R13, RZ, PT ;  /* 0x000000ff0d00720c */ /* 0x000fda0003f45270 */
[----:B------:R-:W-:-:S04]  /*15d0*/  @!P2 IMAD.MOV R7, RZ, RZ, R25 ;  /* 0x000000ffff07a224 */ /* 0x000fc800078e0219 */
[----:B------:R-:W-:Y:S02]  /*15e0*/  IMAD.MOV.U32 R25, RZ, RZ, R7 ;  /* 0x000000ffff197224 */ /* 0x000fe400078e0007 */
.L_x_21458:
[----:B------:R-:W-:Y:S05]  /*15f0*/  BSYNC B0 ;  /* 0x0000000000007941 */ /* 0x000fea0003800000 */
.L_x_21457:
[----:B------:R-:W-:Y:S01]  /*1600*/  BSSY B0, `(.L_x_21459) ;  /* 0x000000f000007945 */ /* 0x000fe20003800000 */
[----:B------:R-:W-:Y:S01]  /*1610*/  LOP3.LUT R19, RZ, R19, RZ, 0x33, !PT ;  /* 0x00000013ff137212 */ /* 0x000fe200078e33ff */
[----:B------:R-:W-:Y:S01]  /*1620*/  @!P6 IMAD.MOV R14, RZ, RZ, -R14 ;  /* 0x000000ffff0ee224 */ /* 0x000fe200078e0a0e */
        /* <DEDUP_REMOVED lines=12> */
.L_x_21460:
[----:B------:R-:W-:Y:S05]  /*16f0*/  BSYNC B0 ;  /* 0x0000000000007941 */ /* 0x000fea0003800000 */
.L_x_21459:
        /* <DEDUP_REMOVED lines=13> */
.L_x_21462:
[----:B------:R-:W-:Y:S05]  /*17d0*/  BSYNC B0 ;  /* 0x0000000000007941 */ /* 0x000fea0003800000 */
.L_x_21461:
[----:B------:R-:W-:Y:S02]  /*17e0*/  PRMT R7, R16, 0x5410, R23 ;  /* 0x0000541010077816 */ /* 0x000fe40000000017 */
[----:B------:R-:W-:Y:S02]  /*17f0*/  PRMT R6, R6, 0x5410, R9 ;  /* 0x0000541006067816 */ /* 0x000fe40000000009 */
[----:B------:R-:W-:Y:S02]  /*1800*/  PRMT R22, R22, 0x5410, R25 ;  /* 0x0000541016167816 */ /* 0x000fe40000000019 */
[----:B------:R-:W-:Y:S01]  /*1810*/  PRMT R23, R15, 0x5410, R14 ;  /* 0x000054100f177816 */ /* 0x000fe2000000000e */
[----:B------:R-:W-:Y:S04]  /*1820*/  STG.E.64 [R2.64], R6 ;  /* 0x0000000602007986 */ /* 0x000fe8000c101b04 */
[----:B------:R-:W-:Y:S01]  /*1830*/  STG.E.64 [R2.64+0x400], R22 ;  /* 0x0004001602007986 */ /* 0x000fe2000c101b04 */
[----:B------:R-:W-:Y:S05]  /*1840*/  EXIT ;  /* 0x000000000000794d */ /* 0x000fea0003800000 */
.L_x_21446:
        /* <DEDUP_REMOVED lines=124> */
.L_x_21464:
[----:B------:R-:W-:Y:S05]  /*2010*/  BSYNC B0 ;  /* 0x0000000000007941 */ /* 0x000fea0003800000 */
.L_x_21463:
        /* <DEDUP_REMOVED lines=45> */
.L_x_21466:
[----:B------:R-:W-:Y:S05]  /*22f0*/  BSYNC B0 ;  /* 0x0000000000007941 */ /* 0x000fea0003800000 */
.L_x_21465:
        /* <DEDUP_REMOVED lines=45> */
.L_x_21468:
[----:B------:R-:W-:Y:S05]  /*25d0*/  BSYNC B0 ;  /* 0x0000000000007941 */ /* 0x000fea0003800000 */
.L_x_21467:
        /* <DEDUP_REMOVED lines=45> */
.L_x_21470:
[----:B------:R-:W-:Y:S05]  /*28b0*/  BSYNC B0 ;  /* 0x0000000000007941 */ /* 0x000fea0003800000 */
.L_x_21469:
        /* <DEDUP_REMOVED lines=54> */
.L_x_21472:
[----:B------:R-:W-:Y:S05]  /*2c20*/  BSYNC B0 ;  /* 0x0000000000007941 */ /* 0x000fea0003800000 */
.L_x_21471:
        /* <DEDUP_REMOVED lines=43> */
.L_x_21474:
[----:B------:R-:W-:Y:S05]  /*2ee0*/  BSYNC B0 ;  /* 0x0000000000007941 */ /* 0x000fea0003800000 */
.L_x_21473:
        /* <DEDUP_REMOVED lines=43> */
.L_x_21476:
[----:B------:R-:W-:Y:S05]  /*31a0*/  BSYNC B0 ;  /* 0x0000000000007941 */ /* 0x000fea0003800000 */
.L_x_21475:
        /* <DEDUP_REMOVED lines=44> */
.L_x_21478:
[----:B------:R-:W-:Y:S05]  /*3470*/  BSYNC B0 ;  /* 0x0000000000007941 */ /* 0x000fea0003800000 */
.L_x_21477:
        /* <DEDUP_REMOVED lines=18> */
.L_x_21481:
[----:B0-----:R-:W-:-:S13]  /*35a0*/  ISETP.GE.AND P0, PT, R7, R6, PT ;  /* 0x000000060700720c */ /* 0x001fda0003f06270 */
[----:B------:R-:W-:Y:S05]  /*35b0*/  @P0 BRA `(.L_x_21483) ;  /* 0x000000c000000947 */ /* 0x000fea0003800000 */
[----:B------:R-:W-:Y:S01]  /*35c0*/  IMAD.IADD R2, R0, 0x1, R7 ;  /* 0x0000000100027824 */ /* 0x000fe200078e0207 */
[----:B------:R-:W-:Y:S01]  /*35d0*/  IADD3 R7, R7, 0x80, RZ ;  /* 0x0000008007077810 */ /* 0x000fe20007ffe0ff */
[----:B------:R-:W-:-:S04]  /*35e0*/  IMAD.MOV.U32 R3, RZ, RZ, 0x2 ;  /* 0x00000002ff037424 */ /* 0x000fc800078e00ff */
[----:B------:R-:W-:-:S05]  /*35f0*/  IMAD.WIDE.U32 R2, R2, R3, c[0x0][0x168] ;  /* 0x00005a0002027625 */ /* 0x000fca00078e0003 */
[----:B------:R0:W-:Y:S02]  /*3600*/  STG.E.U16 [R2.64], R11 ;  /* 0x0000000b02007986 */ /* 0x0001e4000c101504 */
.L_x_21482:
[----:B------:R-:W-:-:S13]  /*3610*/  ISETP.GE.AND P0, PT, R7, R6, PT ;  /* 0x000000060700720c */ /* 0x000fda0003f06270 */
[----:B------:R-:W-:Y:S05]  /*3620*/  @P0 BRA `(.L_x_21484) ;  /* 0x000000d000000947 */ /* 0x000fea0003800000 */
[----:B0-----:R-:W-:Y:S01]  /*3630*/  IMAD.IADD R2, R0, 0x1, R7 ;  /* 0x0000000100027824 */ /* 0x001fe200078e0207 */
[----:B------:R-:W-:Y:S01]  /*3640*/  IADD3 R7, R7, 0x80, RZ ;  /* 0x0000008007077810 */ /* 0x000fe20007ffe0ff */
[----:B------:R-:W-:-:S04]  /*3650*/  IMAD.MOV.U32 R3, RZ, RZ, 0x2 ;  /* 0x00000002ff037424 */ /* 0x000fc800078e00ff */
[----:B------:R-:W-:-:S05]  /*3660*/  IMAD.WIDE.U32 R2, R2, R3, c[0x0][0x168] ;  /* 0x00005a0002027625 */ /* 0x000fca00078e0003 */
[----:B------:R0:W-:Y:S02]  /*3670*/  STG.E.U16 [R2.64], R12 ;  /* 0x0000000c02007986 */ /* 0x0001e4000c101504 */
.L_x_21483:
        /* <DEDUP_REMOVED lines=8> */
.L_x_21484:
[----:B------:R-:W-:Y:S05]  /*3700*/  BSYNC B1 ;  /* 0x0000000000017941 */ /* 0x000fea0003800000 */
.L_x_21480:
[----:B------:R-:W-:-:S13]  /*3710*/  ISETP.GE.AND P0, PT, R7, R6, PT ;  /* 0x000000060700720c */ /* 0x000fda0003f06270 */
[----:B0-----:R-:W-:Y:S01]  /*3720*/  @!P0 IMAD.IADD R2, R0, 0x1, R7 ;  /* 0x0000000100028824 */ /* 0x001fe200078e0207 */
[----:B------:R-:W-:Y:S01]  /*3730*/  @!P0 IADD3 R7, R7, 0x80, RZ ;  /* 0x0000008007078810 */ /* 0x000fe20007ffe0ff */
[----:B------:R-:W-:-:S04]  /*3740*/  @!P0 IMAD.MOV.U32 R3, RZ, RZ, 0x2 ;  /* 0x00000002ff038424 */ /* 0x000fc800078e00ff */
[----:B------:R-:W-:-:S05]  /*3750*/  @!P0 IMAD.WIDE.U32 R2, R2, R3, c[0x0][0x168] ;  /* 0x00005a0002028625 */ /* 0x000fca00078e0003 */
[----:B------:R0:W-:Y:S02]  /*3760*/  @!P0 STG.E.U16 [R2.64], R14 ;  /* 0x0000000e02008986 */ /* 0x0001e4000c101504 */
.L_x_21485:
[----:B------:R-:W-:Y:S05]  /*3770*/  BSYNC B0 ;  /* 0x0000000000007941 */ /* 0x000fea0003800000 */
.L_x_21479:
        /* <DEDUP_REMOVED lines=8> */
.L_x_21486:
        /* <DEDUP_REMOVED lines=16> */
.L_x_32659:


//--------------------- .text._ZN2at6native29vectorized_elementwise_kernelILi8ENS0_13BinaryFunctorIsssZZZNS0_15binary_internal21div_floor_kernel_cudaERNS_18TensorIteratorBaseEENKUlvE_clEvENKUlvE3_clEvEUlssE_EESt5arrayIPcLm3EEEEviT0_T1_ --------------------------
	.section	.text._ZN2at6native29vectorized_elementwise_kernelILi8ENS0_13BinaryFunctorIsssZZZNS0_15binary_internal21div_floor_kernel_cudaERNS_18TensorIteratorBaseEENKUlvE_clEvENKUlvE3_clEvEUlssE_EESt5arrayIPcLm3EEEEviT0_T1_,"ax",@progbits
	.sectioninfo	@"SHI_REGISTERS=4"
	.align	128
        .global         _ZN2at6native29vectorized_elementwise_kernelILi8ENS0_13BinaryFunctorIsssZZZNS0_15binary_internal21div_floor_kernel_cudaERNS_18TensorIteratorBaseEENKUlvE_clEvENKUlvE3_clEvEUlssE_EESt5arrayIPcLm3EEEEviT0_T1_
        .type           _ZN2at6native29vectorized_elementwise_kernelILi8ENS0_13BinaryFunctorIsssZZZNS0_15binary_internal21div_floor_kernel_cudaERNS_18TensorIteratorBaseEENKUlvE_clEvENKUlvE3_clEvEUlssE_EESt5arrayIPcLm3EEEEviT0_T1_,@function
        .size           _ZN2at6native29vectorized_elementwise_kernelILi8ENS0_13BinaryFunctorIsssZZZNS0_15binary_internal21div_floor_kernel_cudaERNS_18TensorIteratorBaseEENKUlvE_clEvENKUlvE3_clEvEUlssE_EESt5arrayIPcLm3EEEEviT0_T1_,(.L_x_32660 - _ZN2at6native29vectorized_elementwise_kernelILi8ENS0_13BinaryFunctorIsssZZZNS0_15binary_internal21div_floor_kernel_cudaERNS_18TensorIteratorBaseEENKUlvE_clEvENKUlvE3_clEvEUlssE_EESt5arrayIPcLm3EEEEviT0_T1_)
        .other          _ZN2at6native29vectorized_elementwise_kernelILi8ENS0_13BinaryFunctorIsssZZZNS0_15binary_internal21div_floor_kernel_cudaERNS_18TensorIteratorBaseEENKUlvE_clEvENKUlvE3_clEvEUlssE_EESt5arrayIPcLm3EEEEviT0_T1_,@"STO_CUDA_ENTRY STV_DEFAULT"
_ZN2at6native29vectorized_elementwise_kernelILi8ENS0_13BinaryFunctorIsssZZZNS0_15binary_internal21div_floor_kernel_cudaERNS_18TensorIteratorBaseEENKUlvE_clEvENKUlvE3_clEvEUlssE_EESt5arrayIPcLm3EEEEviT0_T1_:
.text._ZN2at6native29vectorized_elementwise_kernelILi8ENS0_13BinaryFunctorIsssZZZNS0_15binary_internal21div_floor_kernel_cudaERNS_18TensorIteratorBaseEENKUlvE_clEvENKUlvE3_clEvEUlssE_EESt5arrayIPcLm3EEEEviT0_T1_:
[----:B------:R-:W-:Y:S02]  /*0000*/  MOV R1, c[0x0][0x28] ;  /* 0x00000a0000017a02 */ /* 0x000fe40000000f00 */
[----:B------:R-:W-:Y:S05]  /*0010*/  EXIT ;  /* 0x000000000000794d */ /* 0x000fea0003800000 */
.L_x_21487:
        /* <DEDUP_REMOVED lines=14> */
.L_x_32660:


//--------------------- .text._ZN2at6native18elementwise_kernelILi128ELi4EZNS0_15gpu_kernel_implINS0_13BUnaryFunctorIsssZZZNS0_15binary_internal21div_floor_kernel_cudaERNS_18TensorIteratorBaseEENKUlvE_clEvENKUlvE3_clEvEUlssE_EEEEvS6_RKT_EUliE_EEviT1_ --------------------------
	.section	.text._ZN2at6native18elementwise_kernelILi128ELi4EZNS0_15gpu_kernel_implINS0_13BUnaryFunctorIsssZZZNS0_15binary_internal21div_floor_kernel_cudaERNS_18TensorIteratorBaseEENKUlvE_clEvENKUlvE3_clEvEUlssE_EEEEvS6_RKT_EUliE_EEviT1_,"ax",@progbits
	.sectioninfo	@"SHI_REGISTERS=26"
	.align	128
        .global         _ZN2at6native18elementwise_kernelILi128ELi4EZNS0_15gpu_kernel_implINS0_13BUnaryFunctorIsssZZZNS0_15binary_internal21div_floor_kernel_cudaERNS_18TensorIteratorBaseEENKUlvE_clEvENKUlvE3_clEvEUlssE_EEEEvS6_RKT_EUliE_EEviT1_
        .type           _ZN2at6native18elementwise_kernelILi128ELi4EZNS0_15gpu_kernel_implINS0_13BUnaryFunctorIsssZZZNS0_15binary_internal21div_floor_kernel_cudaERNS_18TensorIteratorBaseEENKUlvE_clEvENKUlvE3_clEvEUlssE_EEEEvS6_RKT_EUliE_EEviT1_,@function
        .size           _ZN2at6native18elementwise_kernelILi128ELi4EZNS0_15gpu_kernel_implINS0_13BUnaryFunctorIsssZZZNS0_15binary_internal21div_floor_kernel_cudaERNS_18TensorIteratorBaseEENKUlvE_clEvENKUlvE3_clEvEUlssE_EEEEvS6_RKT_EUliE_EEviT1_,(.L_x_32661 - _ZN2at6native18elementwise_kernelILi128ELi4EZNS0_15gpu_kernel_implINS0_13BUnaryFunctorIsssZZZNS0_15binary_internal21div_floor_kernel_cudaERNS_18TensorIteratorBaseEENKUlvE_clEvENKUlvE3_clEvEUlssE_EEEEvS6_RKT_EUliE_EEviT1_)
        .other          _ZN2at6native18elementwise_kernelILi128ELi4EZNS0_15gpu_kernel_implINS0_13BUnaryFunctorIsssZZZNS0_15binary_internal21div_floor_kernel_cudaERNS_18TensorIteratorBaseEENKUlvE_clEvENKUlvE3_clEvEUlssE_EEEEvS6_RKT_EUliE_EEviT1_,@"STO_CUDA_ENTRY STV_DEFAULT"
_ZN2at6native18elementwise_kernelILi128ELi4EZNS0_15gpu_kernel_implINS0_13BUnaryFunctorIsssZZZNS0_15binary_internal21div_floor_kernel_cudaERNS_18TensorIteratorBaseEENKUlvE_clEvENKUlvE3_clEvEUlssE_EEEEvS6_RKT_EUliE_EEviT1_:
.text._ZN2at6native18elementwise_kernelILi128ELi4EZNS0_15gpu_kernel_implINS0_13BUnaryFunctorIsssZZZNS0_15binary_internal21div_floor_kernel_cudaERNS_18TensorIteratorBaseEENKUlvE_clEvENKUlvE3_clEvEUlssE_EEEEvS6_RKT_EUliE_EEviT1_:
        /* <DEDUP_REMOVED lines=236> */
.L_x_21490:
        /* <DEDUP_REMOVED lines=18> */
.L_x_21494:
[----:B------:R0:W5:Y:S01]  /*0fe0*/  LDG.E.U8 R6, [R2.64] ;  /* 0x0000002402067981 */ /* 0x000162000c1e1100 */
[----:B------:R-:W-:Y:S05]  /*0ff0*/  BRA `(.L_x_21496) ;  /* 0x00000d8000007947 */ /* 0x000fea0003800000 */
.L_x_21493:
        /* <DEDUP_REMOVED lines=8> */
.L_x_21498:
[----:B------:R0:W5:Y:S01]  /*1080*/  LDG.E.U16 R6, [R2.64] ;  /* 0x0000002402067981 */ /* 0x000162000c1e1500 */
[----:B------:R-:W-:Y:S05]  /*1090*/  BRA `(.L_x_21496) ;  /* 0x00000ce000007947 */ /* 0x000fea0003800000 */
.L_x_21497:
[----:B------:R0:W5:Y:S01]  /*10a0*/  LDG.E.U16 R6, [R2.64] ;  /* 0x0000002402067981 */ /* 0x000162000c1e1500 */
[----:B------:R-:W-:Y:S05]  /*10b0*/  BRA `(.L_x_21496) ;  /* 0x00000cc000007947 */ /* 0x000fea0003800000 */
.L_x_21492:
        /* <DEDUP_REMOVED lines=9> */
.L_x_21500:
[----:B------:R-:W2:Y:S02]  /*1150*/  LDG.E.U16 R0, [R2.64] ;  /* 0x0000002402007981 */ /* 0x000ea4000c1e1500 */
[----:B--2---:R-:W-:-:S06]  /*1160*/  HADD2.F32 R0, -RZ, R0.H0_H0 ;  /* 0x20000000ff007230 */ /* 0x004fcc0000004100 */
[----:B------:R-:W0:Y:S02]  /*1170*/  F2I.FTZ.TRUNC.NTZ R0, R0 ;  /* 0x0000000000007305 */ /* 0x000e24000021f100 */
[----:B0-----:R-:W-:Y:S01]  /*1180*/  PRMT R6, R0, 0x7610, R6 ;  /* 0x0000761000067816 */ /* 0x001fe20000000006 */
[----:B------:R-:W-:Y:S05]  /*1190*/  BRA `(.L_x_21496) ;  /* 0x00000be000007947 */ /* 0x000fea0003800000 */
.L_x_21499:
        /* <DEDUP_REMOVED lines=9> */
.L_x_21502:
[----:B------:R-:W2:Y:S02]  /*1230*/  LDG.E.U16 R2, [R2.64] ;  /* 0x0000002402027981 */ /* 0x000ea4000c1e1500 */
[----:B--2---:R-:W-:-:S06]  /*1240*/  HADD2.F32 R0, -RZ, R2.H0_H0 ;  /* 0x20000002ff007230 */ /* 0x004fcc0000004100 */
[----:B------:R-:W0:Y:S02]  /*1250*/  F2I.FTZ.TRUNC.NTZ R0, R0 ;  /* 0x0000000000007305 */ /* 0x000e24000021f100 */
[----:B0-----:R-:W-:Y:S01]  /*1260*/  PRMT R6, R0, 0x7610, R6 ;  /* 0x0000761000067816 */ /* 0x001fe20000000006 */
[----:B------:R-:W-:Y:S05]  /*1270*/  BRA `(.L_x_21496) ;  /* 0x00000b0000007947 */ /* 0x000fea0003800000 */
.L_x_21501:
[----:B------:R-:W2:Y:S02]  /*1280*/  LDG.E.64 R2, [R2.64] ;  /* 0x0000002402027981 */ /* 0x000ea4000c1e1b00 */
[----:B--2---:R0:W1:Y:S01]  /*1290*/  F2I.F64.TRUNC R6, R2 ;  /* 0x0000000200067311 */ /* 0x004062000030d100 */
[----:B------:R-:W-:Y:S05]  /*12a0*/  BRA `(.L_x_21496) ;  /* 0x00000ad000007947 */ /* 0x000fea0003800000 */
.L_x_21491:
        /* <DEDUP_REMOVED lines=12> */
.L_x_21505:
[----:B------:R-:W2:Y:S02]  /*1370*/  LDG.E.64 R2, [R2.64] ;  /* 0x0000002402027981 */ /* 0x000ea4000c1e1b00 */
[----:B--2---:R0:W1:Y:S01]  /*1380*/  F2I.F64.TRUNC R6, R2 ;  /* 0x0000000200067311 */ /* 0x004062000030d100 */
[----:B------:R-:W-:Y:S05]  /*1390*/  BRA `(.L_x_21496) ;  /* 0x000009e000007947 */ /* 0x000fea0003800000 */
.L_x_21504:
        /* <DEDUP_REMOVED lines=28> */
.L_x_21507:
        /* <DEDUP_REMOVED lines=15> */
.L_x_21506:
[----:B------:R-:W2:Y:S02]  /*1650*/  LDG.E.U16 R0, [R2.64] ;  /* 0x0000002402007981 */ /* 0x000ea4000c1e1500 */
[----:B--2---:R-:W-:-:S06]  /*1660*/  PRMT R0, RZ, 0x5410, R0 ;  /* 0x00005410ff007816 */ /* 0x004fcc0000000000 */
[----:B------:R-:W0:Y:S02]  /*1670*/  F2I.FTZ.TRUNC.NTZ R0, R0 ;  /* 0x0000000000007305 */ /* 0x000e24000021f100 */
[----:B0-----:R-:W-:Y:S01]  /*1680*/  PRMT R6, R0, 0x7610, R6 ;  /* 0x0000761000067816 */ /* 0x001fe20000000006 */
[----:B------:R-:W-:Y:S05]  /*1690*/  BRA `(.L_x_21496) ;  /* 0x000006e000007947 */ /* 0x000fea0003800000 */
.L_x_21503:
        /* <DEDUP_REMOVED lines=10> */
.L_x_21510:
        /* <DEDUP_REMOVED lines=21> */
.L_x_21514:
[----:B------:R-:W-:Y:S05]  /*1890*/  BSYNC B1 ;  /* 0x0000000000017941 */ /* 0x000fea0003800000 */
.L_x_21513:
[----:B------:R-:W-:Y:S01]  /*18a0*/  LEA R3, R0, 0x3b800000, 0x17 ;  /* 0x3b80000000037811 */ /* 0x000fe200078eb8ff */
[----:B------:R-:W-:-:S05]  /*18b0*/  IMAD.SHL.U32 R0, R2, 0x100000, RZ ;  /* 0x0010000002007824 */ /* 0x000fca00078e00ff */
[----:B------:R-:W-:Y:S02]  /*18c0*/  LOP3.LUT R0, R3, R0, R4, 0xfe, !PT ;  /* 0x0000000003007212 */ /* 0x000fe400078efe04 */
.L_x_21512:
[----:B------:R-:W-:Y:S05]  /*18d0*/  BSYNC B0 ;  /* 0x0000000000007941 */ /* 0x000fea0003800000 */
.L_x_21511:
[----:B------:R-:W0:Y:S02]  /*18e0*/  F2I.FTZ.TRUNC.NTZ R0, R0 ;  /* 0x0000000000007305 */ /* 0x000e24000021f100 */
[----:B0-----:R-:W-:Y:S01]  /*18f0*/  PRMT R6, R0, 0x7610, R6 ;  /* 0x0000761000067816 */ /* 0x001fe20000000006 */
[----:B------:R-:W-:Y:S05]  /*1900*/  BRA `(.L_x_21496) ;  /* 0x0000047000007947 */ /* 0x000fea0003800000 */
.L_x_21509:
        /* <DEDUP_REMOVED lines=21> */
.L_x_21518:
[----:B------:R-:W-:Y:S05]  /*1a60*/  BSYNC B1 ;  /* 0x0000000000017941 */ /* 0x000fea0003800000 */
.L_x_21517:
[----:B------:R-:W-:Y:S01]  /*1a70*/  LEA R3, R0, 0x37800000, 0x17 ;  /* 0x3780000000037811 */ /* 0x000fe200078eb8ff */
[----:B------:R-:W-:-:S05]  /*1a80*/  IMAD.SHL.U32 R0, R2, 0x200000, RZ ;  /* 0x0020000002007824 */ /* 0x000fca00078e00ff */
[----:B------:R-:W-:Y:S02]  /*1a90*/  LOP3.LUT R0, R3, R0, R4, 0xfe, !PT ;  /* 0x0000000003007212 */ /* 0x000fe400078efe04 */
.L_x_21516:
[----:B------:R-:W-:Y:S05]  /*1aa0*/  BSYNC B0 ;  /* 0x0000000000007941 */ /* 0x000fea0003800000 */
.L_x_21515:
[----:B------:R-:W0:Y:S02]  /*1ab0*/  F2I.FTZ.TRUNC.NTZ R0, R0 ;  /* 0x0000000000007305 */ /* 0x000e24000021f100 */
[----:B0-----:R-:W-:Y:S01]  /*1ac0*/  PRMT R6, R0, 0x7610, R6 ;  /* 0x0000761000067816 */ /* 0x001fe20000000006 */
[----:B------:R-:W-:Y:S05]  /*1ad0*/  BRA `(.L_x_21496) ;  /* 0x000002a000007947 */ /* 0x000fea0003800000 */
.L_x_21508:
        /* <DEDUP_REMOVED lines=14> */
.L_x_21522:
[----:B------:R-:W-:Y:S05]  /*1bc0*/  BSYNC B0 ;  /* 0x0000000000007941 */ /* 0x000fea0003800000 */
.L_x_21521:
[----:B------:R-:W0:Y:S02]  /*1bd0*/  F2I.FTZ.TRUNC.NTZ R0, R0 ;  /* 0x0000000000007305 */ /* 0x000e24000021f100 */
[----:B0-----:R-:W-:Y:S01]  /*1be0*/  PRMT R6, R0, 0x7610, R6 ;  /* 0x0000761000067816 */ /* 0x001fe20000000006 */
[----:B------:R-:W-:Y:S05]  /*1bf0*/  BRA `(.L_x_21496) ;  /* 0x0000018000007947 */ /* 0x000fea0003800000 */
.L_x_21495:
        /* <DEDUP_REMOVED lines=21> */
.L_x_21520:
[----:B------:R0:W5:Y:S01]  /*1d50*/  LDG.E.U16 R6, [R2.64] ;  /* 0x0000002402067981 */ /* 0x000162000c1e1500 */
[----:B------:R-:W-:Y:S05]  /*1d60*/  BRA `(.L_x_21496) ;  /* 0x0000001000007947 */ /* 0x000fea0003800000 */
.L_x_21519:
[----:B------:R0:W5:Y:S02]  /*1d70*/  LDG.E.U16 R6, [R2.64] ;  /* 0x0000002402067981 */ /* 0x000164000c1e1500 */
.L_x_21496:
[----:B------:R-:W2:Y:S01]  /*1d80*/  LDC.U16 R7, c[0x0][0x372] ;  /* 0x0000dc80ff077b82 */ /* 0x000ea20000000400 */
[----:B-1---5:R-:W-:Y:S01]  /*1d90*/  PRMT R5, R6, 0x9910, RZ ;  /* 0x0000991006057816 */ /* 0x022fe200000000ff */
[----:B------:R-:W-:Y:S03]  /*1da0*/  BSSY B0, `(.L_x_21523) ;  /* 0x000002c000007945 */ /* 0x000fe60003800000 */
[----:B------:R-:W-:Y:S02]  /*1db0*/  IABS R10, R5 ;  /* 0x00000005000a7213 */ /* 0x000fe40000000000 */
[C---:B--2---:R-:W-:Y:S02]  /*1dc0*/  PRMT R4, R7.reuse, 0x9910, RZ ;  /* 0x0000991007047816 */ /* 0x044fe400000000ff */
[----:B------:R-:W-:-:S02]  /*1dd0*/  LOP3.LUT R6, R7, R6, RZ, 0x3c, !PT ;  /* 0x0000000607067212 */ /* 0x000fc400078e3cff */
[-C--:B------:R-:W-:Y:S02]  /*1de0*/  IABS R0, R4.reuse ;  /* 0x0000000400007213 */ /* 0x080fe40000000000 */
[----:B------:R-:W-:Y:S02]  /*1df0*/  IABS R11, R4 ;  /* 0x00000004000b7213 */ /* 0x000fe40000000000 */
[----:B------:R-:W1:Y:S08]  /*1e00*/  I2F.RP R8, R0 ;  /* 0x0000000000087306 */ /* 0x000e700000209400 */
[----:B-1----:R-:W1:Y:S02]  /*1e10*/  MUFU.RCP R8, R8 ;  /* 0x0000000800087308 */ /* 0x002e640000001000 */
[----:B01----:R-:W-:-:S02]  /*1e20*/  IADD3 R2, R8, 0xffffffe, RZ ;  /* 0x0ffffffe08027810 */ /* 0x003fc40007ffe0ff */
[----:B------:R-:W0:Y:S04]  /*1e30*/  LDC.U8 R8, c[0x0][0x374] ;  /* 0x0000dd00ff087b82 */ /* 0x000e280000000000 */
[----:B------:R1:W2:Y:S02]  /*1e40*/  F2I.FTZ.U32.TRUNC.NTZ R3, R2 ;  /* 0x0000000200037305 */ /* 0x0002a4000021f000 */
[----:B-1----:R-:W-:Y:S02]  /*1e50*/  IMAD.MOV.U32 R2, RZ, RZ, RZ ;  /* 0x000000ffff027224 */ /* 0x002fe400078e00ff */
[----:B--2---:R-:W-:-:S04]  /*1e60*/  IMAD.MOV R9, RZ, RZ, -R3 ;  /* 0x000000ffff097224 */ /* 0x004fc800078e0a03 */
[----:B------:R-:W-:-:S04]  /*1e70*/  IMAD R9, R9, R0, RZ ;  /* 0x0000000009097224 */ /* 0x000fc800078e02ff */
[----:B------:R-:W-:Y:S01]  /*1e80*/  IMAD.HI.U32 R3, R3, R9, R2 ;  /* 0x0000000903037227 */ /* 0x000fe200078e0002 */
[----:B------:R-:W-:-:S03]  /*1e90*/  LOP3.LUT R2, R5, R4, RZ, 0x3c, !PT ;  /* 0x0000000405027212 */ /* 0x000fc600078e3cff */
[----:B------:R-:W-:Y:S01]  /*1ea0*/  IMAD.MOV R9, RZ, RZ, -R11 ;  /* 0x000000ffff097224 */ /* 0x000fe200078e0a0b */
[----:B------:R-:W-:Y:S01]  /*1eb0*/  ISETP.GE.AND P0, PT, R2, RZ, PT ;  /* 0x000000ff0200720c */ /* 0x000fe20003f06270 */
[----:B------:R-:W-:Y:S01]  /*1ec0*/  IMAD.HI.U32 R3, R3, R10, RZ ;  /* 0x0000000a03037227 */ /* 0x000fe200078e00ff */
[----:B------:R-:W-:Y:S02]  /*1ed0*/  PRMT R2, R6, 0x9910, RZ ;  /* 0x0000991006027816 */ /* 0x000fe400000000ff */
[----:B0-----:R-:W-:Y:S01]  /*1ee0*/  PRMT R6, R8, 0x9910, RZ ;  /* 0x0000991008067816 */ /* 0x001fe200000000ff */
[----:B------:R-:W-:Y:S01]  /*1ef0*/  IMAD R9, R3, R9, R10 ;  /* 0x0000000903097224 */ /* 0x000fe200078e020a */
[----:B------:R-:W-:-:S04]  /*1f00*/  ISETP.GT.AND P3, PT, R2, -0x1, PT ;  /* 0xffffffff0200780c */ /* 0x000fc80003f64270 */
[----:B------:R-:W-:-:S13]  /*1f10*/  ISETP.GT.U32.AND P2, PT, R0, R9, PT ;  /* 0x000000090000720c */ /* 0x000fda0003f44070 */
[----:B------:R-:W-:Y:S01]  /*1f20*/  @!P2 IMAD.IADD R9, R9, 0x1, -R0 ;  /* 0x000000010909a824 */ /* 0x000fe200078e0a00 */
[----:B------:R-:W-:Y:S02]  /*1f30*/  @!P2 IADD3 R3, R3, 0x1, RZ ;  /* 0x000000010303a810 */ /* 0x000fe40007ffe0ff */
[----:B------:R-:W-:Y:S02]  /*1f40*/  ISETP.NE.AND P2, PT, R4, RZ, PT ;  /* 0x000000ff0400720c */ /* 0x000fe40003f45270 */
[----:B------:R-:W-:Y:S02]  /*1f50*/  ISETP.GE.U32.AND P1, PT, R9, R0, PT ;  /* 0x000000000900720c */ /* 0x000fe40003f26070 */
[----:B------:R-:W-:-:S11]  /*1f60*/  LOP3.LUT R4, RZ, R4, RZ, 0x33, !PT ;  /* 0x00000004ff047212 */ /* 0x000fd600078e33ff */
        /* <DEDUP_REMOVED lines=15> */
.L_x_21524:
[----:B------:R-:W-:Y:S05]  /*2060*/  BSYNC B0 ;  /* 0x0000000000007941 */ /* 0x000fea0003800000 */
.L_x_21523:
        /* <DEDUP_REMOVED lines=11> */
.L_x_21528:
[----:B------:R0:W-:Y:S01]  /*2120*/  STG.E.U8 [R16.64], R3 ;  /* 0x0000000310007986 */ /* 0x0001e2000c101124 */
[----:B------:R-:W-:Y:S05]  /*2130*/  BRA `(.L_x_21530) ;  /* 0x00000df000007947 */ /* 0x000fea0003800000 */
.L_x_21527:
        /* <DEDUP_REMOVED lines=11> */
.L_x_21532:
[----:B------:R-:W-:-:S05]  /*21f0*/  PRMT R3, R3, 0x9910, RZ ;  /* 0x0000991003037816 */ /* 0x000fca00000000ff */
[----:B------:R0:W-:Y:S01]  /*2200*/  STG.E [R16.64], R3 ;  /* 0x0000000310007986 */ /* 0x0001e2000c101924 */
[----:B------:R-:W-:Y:S05]  /*2210*/  BRA `(.L_x_21530) ;  /* 0x00000d1000007947 */ /* 0x000fea0003800000 */
.L_x_21531:
[----:B------:R0:W-:Y:S01]  /*2220*/  STG.E.U16 [R16.64], R3 ;  /* 0x0000000310007986 */ /* 0x0001e2000c101524 */
[----:B------:R-:W-:Y:S05]  /*2230*/  BRA `(.L_x_21530) ;  /* 0x00000cf000007947 */ /* 0x000fea0003800000 */
.L_x_21526:
        /* <DEDUP_REMOVED lines=9> */
.L_x_21534:
[----:B------:R-:W0:Y:S02]  /*22d0*/  I2F.S16 R0, R3 ;  /* 0x0000000300007306 */ /* 0x000e240000101400 */
[----:B0-----:R-:W-:-:S05]  /*22e0*/  F2FP.PACK_AB R0, RZ, R0 ;  /* 0x00000000ff00723e */ /* 0x001fca00000000ff */
[----:B------:R0:W-:Y:S01]  /*22f0*/  STG.E.U16 [R16.64], R0 ;  /* 0x0000000010007986 */ /* 0x0001e2000c101524 */
[----:B------:R-:W-:Y:S05]  /*2300*/  BRA `(.L_x_21530) ;  /* 0x00000c2000007947 */ /* 0x000fea0003800000 */
.L_x_21533:
        /* <DEDUP_REMOVED lines=10> */
.L_x_21536:
[----:B------:R-:W0:Y:S02]  /*23b0*/  I2F.S16 R3, R3 ;  /* 0x0000000300037306 */ /* 0x000e240000101400 */
[----:B0-----:R-:W-:-:S04]  /*23c0*/  F2FP.PACK_AB R3, RZ, R3 ;  /* 0x00000003ff03723e */ /* 0x001fc800000000ff */
[----:B------:R-:W-:-:S05]  /*23d0*/  PRMT R3, R3, 0x5410, RZ ;  /* 0x0000541003037816 */ /* 0x000fca00000000ff */
[----:B------:R0:W-:Y:S01]  /*23e0*/  STG.E [R16.64], R3 ;  /* 0x0000000310007986 */ /* 0x0001e2000c101924 */
[----:B------:R-:W-:Y:S05]  /*23f0*/  BRA `(.L_x_21530) ;  /* 0x00000b3000007947 */ /* 0x000fea0003800000 */
.L_x_21535:
[----:B------:R-:W0:Y:S02]  /*2400*/  I2F.F64.S16 R2, R3 ;  /* 0x0000000300027312 */ /* 0x000e240000101c00 */
[----:B0-----:R0:W-:Y:S01]  /*2410*/  STG.E.64 [R16.64], R2 ;  /* 0x0000000210007986 */ /* 0x0011e2000c101b24 */
[----:B------:R-:W-:Y:S05]  /*2420*/  BRA `(.L_x_21530) ;  /* 0x00000b0000007947 */ /* 0x000fea0003800000 */
.L_x_21525:
        /* <DEDUP_REMOVED lines=13> */
.L_x_21539:
[----:B------:R-:W0:Y:S01]  /*2500*/  I2F.F64.S16 R4, R3 ;  /* 0x0000000300047312 */ /* 0x000e220000101c00 */
[----:B------:R-:W-:-:S05]  /*2510*/  CS2R R6, SRZ ;  /* 0x0000000000067805 */ /* 0x000fca000001ff00 */
[----:B0-----:R0:W-:Y:S01]  /*2520*/  STG.E.128 [R16.64], R4 ;  /* 0x0000000410007986 */ /* 0x0011e2000c101d24 */
[----:B------:R-:W-:Y:S05]  /*2530*/  BRA `(.L_x_21530) ;  /* 0x000009f000007947 */ /* 0x000fea0003800000 */
.L_x_21538:
        /* <DEDUP_REMOVED lines=21> */
.L_x_21543:
[----:B------:R-:W-:Y:S05]  /*2690*/  BSYNC B0 ;  /* 0x0000000000007941 */ /* 0x000fea0003800000 */
.L_x_21542:
[----:B------:R-:W-:-:S05]  /*26a0*/  LOP3.LUT R5, R0, R5, RZ, 0xfc, !PT ;  /* 0x0000000500057212 */ /* 0x000fca00078efcff */
[----:B------:R0:W-:Y:S01]  /*26b0*/  STG.E.U8 [R16.64], R5 ;  /* 0x0000000510007986 */ /* 0x0001e2000c101124 */
[----:B------:R-:W-:Y:S05]  /*26c0*/  BRA `(.L_x_21530) ;  /* 0x0000086000007947 */ /* 0x000fea0003800000 */
.L_x_21541:
        /* <DEDUP_REMOVED lines=13> */
.L_x_21545:
[----:B------:R-:W-:Y:S01]  /*27a0*/  IMAD.MOV.U32 R0, RZ, RZ, 0x7f ;  /* 0x0000007fff007424 */ /* 0x000fe200078e00ff */
[----:B------:R-:W-:-:S04]  /*27b0*/  ISETP.GT.U32.AND P0, PT, R2, 0x7f800000, PT ;  /* 0x7f8000000200780c */ /* 0x000fc80003f04070 */
[----:B------:R-:W-:-:S04]  /*27c0*/  SEL R0, R0, 0x7c, P0 ;  /* 0x0000007c00007807 */ /* 0x000fc80000000000 */
.L_x_21546:
[----:B------:R-:W-:Y:S05]  /*27d0*/  BSYNC B0 ;  /* 0x0000000000007941 */ /* 0x000fea0003800000 */
.L_x_21544:
[----:B------:R-:W-:-:S04]  /*27e0*/  LOP3.LUT R2, R3, 0x80000000, RZ, 0xc0, !PT ;  /* 0x8000000003027812 */ /* 0x000fc800078ec0ff */
[----:B------:R-:W-:-:S04]  /*27f0*/  SHF.R.U32.HI R3, RZ, 0x18, R2 ;  /* 0x00000018ff037819 */ /* 0x000fc80000011602 */
[----:B------:R-:W-:-:S05]  /*2800*/  LOP3.LUT R3, R0, R3, RZ, 0xfc, !PT ;  /* 0x0000000300037212 */ /* 0x000fca00078efcff */
[----:B------:R0:W-:Y:S01]  /*2810*/  STG.E.U8 [R16.64], R3 ;  /* 0x0000000310007986 */ /* 0x0001e2000c101124 */
[----:B------:R-:W-:Y:S05]  /*2820*/  BRA `(.L_x_21530) ;  /* 0x0000070000007947 */ /* 0x000fea0003800000 */
.L_x_21540:
[----:B------:R-:W0:Y:S02]  /*2830*/  I2F.S16 R0, R3 ;  /* 0x0000000300007306 */ /* 0x000e240000101400 */
[----:B0-----:R-:W-:-:S05]  /*2840*/  F2FP.BF16.PACK_AB R0, RZ, R0 ;  /* 0x00000000ff00723e */ /* 0x001fca00000010ff */
[----:B------:R0:W-:Y:S01]  /*2850*/  STG.E.U16 [R16.64], R0 ;  /* 0x0000000010007986 */ /* 0x0001e2000c101524 */
[----:B------:R-:W-:Y:S05]  /*2860*/  BRA `(.L_x_21530) ;  /* 0x000006c000007947 */ /* 0x000fea0003800000 */
.L_x_21537:
        /* <DEDUP_REMOVED lines=10> */
.L_x_21549:
        /* <DEDUP_REMOVED lines=17> */
.L_x_21552:
[----:B------:R-:W-:-:S04]  /*2a20*/  LOP3.LUT R2, R3, 0x80000000, RZ, 0xc0, !PT ;  /* 0x8000000003027812 */ /* 0x000fc800078ec0ff */
[----:B------:R-:W-:-:S04]  /*2a30*/  SHF.R.U32.HI R3, RZ, 0x18, R2 ;  /* 0x00000018ff037819 */ /* 0x000fc80000011602 */
[----:B------:R-:W-:-:S04]  /*2a40*/  LOP3.LUT R0, R0, R3, RZ, 0xfc, !PT ;  /* 0x0000000300007212 */ /* 0x000fc800078efcff */
[----:B------:R-:W-:Y:S02]  /*2a50*/  PRMT R8, R0, 0x7610, R8 ;  /* 0x0000761000087816 */ /* 0x000fe40000000008 */
.L_x_21551:
[----:B------:R-:W-:Y:S05]  /*2a60*/  BSYNC B0 ;  /* 0x0000000000007941 */ /* 0x000fea0003800000 */
.L_x_21550:
[----:B------:R0:W-:Y:S01]  /*2a70*/  STG.E.U8 [R16.64], R8 ;  /* 0x0000000810007986 */ /* 0x0001e2000c101124 */
[----:B------:R-:W-:Y:S05]  /*2a80*/  BRA `(.L_x_21530) ;  /* 0x000004a000007947 */ /* 0x000fea0003800000 */
.L_x_21548:
        /* <DEDUP_REMOVED lines=17> */
.L_x_21555:
[----:B------:R-:W-:-:S04]  /*2ba0*/  LOP3.LUT R2, R3, 0x80000000, RZ, 0xc0, !PT ;  /* 0x8000000003027812 */ /* 0x000fc800078ec0ff */
[----:B------:R-:W-:-:S04]  /*2bb0*/  SHF.R.U32.HI R3, RZ, 0x18, R2 ;  /* 0x00000018ff037819 */ /* 0x000fc80000011602 */
[----:B------:R-:W-:-:S04]  /*2bc0*/  LOP3.LUT R0, R0, R3, RZ, 0xfc, !PT ;  /* 0x0000000300007212 */ /* 0x000fc800078efcff */
[----:B------:R-:W-:Y:S02]  /*2bd0*/  PRMT R8, R0, 0x7610, R8 ;  /* 0x0000761000087816 */ /* 0x000fe40000000008 */
.L_x_21554:
[----:B------:R-:W-:Y:S05]  /*2be0*/  BSYNC B0 ;  /* 0x0000000000007941 */ /* 0x000fea0003800000 */
.L_x_21553:
[----:B------:R0:W-:Y:S01]  /*2bf0*/  STG.E.U8 [R16.64], R8 ;  /* 0x0000000810007986 */ /* 0x0001e2000c101124 */
[----:B------:R-:W-:Y:S05]  /*2c00*/  BRA `(.L_x_21530) ;  /* 0x0000032000007947 */ /* 0x000fea0003800000 */
.L_x_21547:
        /* <DEDUP_REMOVED lines=23> */
.L_x_21529:
        /* <DEDUP_REMOVED lines=20> */
.L_x_21557:
[----:B------:R-:W-:-:S05]  /*2ec0*/  PRMT R3, R3, 0x9910, RZ ;  /* 0x0000991003037816 */ /* 0x000fca00000000ff */
[----:B------:R-:W-:-:S05]  /*2ed0*/  IMAD.MOV.U32 R2, RZ, RZ, R3 ;  /* 0x000000ffff027224 */ /* 0x000fca00078e0003 */
[----:B------:R-:W-:-:S05]  /*2ee0*/  SHF.R.S32.HI R3, RZ, 0x1f, R2 ;  /* 0x0000001fff037819 */ /* 0x000fca0000011402 */
[----:B------:R0:W-:Y:S01]  /*2ef0*/  STG.E.64 [R16.64], R2 ;  /* 0x0000000210007986 */ /* 0x0001e2000c101b24 */
[----:B------:R-:W-:Y:S05]  /*2f00*/  BRA `(.L_x_21530) ;  /* 0x0000002000007947 */ /* 0x000fea0003800000 */
.L_x_21556:
[----:B------:R-:W-:-:S05]  /*2f10*/  PRMT R3, R3, 0x9910, RZ ;  /* 0x0000991003037816 */ /* 0x000fca00000000ff */
[----:B------:R0:W-:Y:S02]  /*2f20*/  STG.E [R16.64], R3 ;  /* 0x0000000310007986 */ /* 0x0001e4000c101924 */
.L_x_21530:
[----:B------:R-:W-:-:S05]  /*2f30*/  IMAD R18, R18, 0x200, R23 ;  /* 0x0000020012127824 */ /* 0x000fca00078e0217 */
[----:B------:R-:W-:Y:S02]  /*2f40*/  IADD3 R19, R18, 0x80, RZ ;  /* 0x0000008012137810 */ /* 0x000fe40007ffe0ff */
.L_x_21489:
[----:B------:R-:W-:Y:S05]  /*2f50*/  BSYNC B6 ;  /* 0x0000000000067941 */ /* 0x000fea0003800000 */
.L_x_21488:
        /* <DEDUP_REMOVED lines=231> */
.L_x_21560:
        /* <DEDUP_REMOVED lines=18> */
.L_x_21564:
[----:B------:R0:W5:Y:S01]  /*3ef0*/  LDG.E.U8 R6, [R2.64] ;  /* 0x0000002402067981 */ /* 0x000162000c1e1100 */
[----:B------:R-:W-:Y:S05]  /*3f00*/  BRA `(.L_x_21566) ;  /* 0x00000d8000007947 */ /* 0x000fea0003800000 */
.L_x_21563:
        /* <DEDUP_REMOVED lines=8> */
.L_x_21568:
[----:B------:R0:W5:Y:S01]  /*3f90*/  LDG.E.U16 R6, [R2.64] ;  /* 0x0000002402067981 */ /* 0x000162000c1e1500 */
[----:B------:R-:W-:Y:S05]  /*3fa0*/  BRA `(.L_x_21566) ;  /* 0x00000ce000007947 */ /* 0x000fea0003800000 */
.L_x_21567:
[----:B------:R0:W5:Y:S01]  /*3fb0*/  LDG.E.U16 R6, [R2.64] ;  /* 0x0000002402067981 */ /* 0x000162000c1e1500 */
[----:B------:R-:W-:Y:S05]  /*3fc0*/  BRA `(.L_x_21566) ;  /* 0x00000cc000007947 */ /* 0x000fea0003800000 */
.L_x_21562:
        /* <DEDUP_REMOVED lines=9> */
.L_x_21570:
[----:B------:R-:W2:Y:S02]  /*4060*/  LDG.E.U16 R0, [R2.64] ;  /* 0x0000002402007981 */ /* 0x000ea4000c1e1500 */
[----:B--2---:R-:W-:-:S06]  /*4070*/  HADD2.F32 R0, -RZ, R0.H0_H0 ;  /* 0x20000000ff007230 */ /* 0x004fcc0000004100 */
[----:B------:R-:W0:Y:S02]  /*4080*/  F2I.FTZ.TRUNC.NTZ R0, R0 ;  /* 0x0000000000007305 */ /* 0x000e24000021f100 */
[----:B0-----:R-:W-:Y:S01]  /*4090*/  PRMT R6, R0, 0x7610, R6 ;  /* 0x0000761000067816 */ /* 0x001fe20000000006 */
[----:B------:R-:W-:Y:S05]  /*40a0*/  BRA `(.L_x_21566) ;  /* 0x00000be000007947 */ /* 0x000fea0003800000 */
.L_x_21569:
        /* <DEDUP_REMOVED lines=9> */
.L_x_21572:
[----:B------:R-:W2:Y:S02]  /*4140*/  LDG.E.U16 R2, [R2.64] ;  /* 0x0000002402027981 */ /* 0x000ea4000c1e1500 */
[----:B--2---:R-:W-:-:S06]  /*4150*/  HADD2.F32 R0, -RZ, R2.H0_H0 ;  /* 0x20000002ff007230 */ /* 0x004fcc0000004100 */
[----:B------:R-:W0:Y:S02]  /*4160*/  F2I.FTZ.TRUNC.NTZ R0, R0 ;  /* 0x0000000000007305 */ /* 0x000e24000021f100 */
[----:B0-----:R-:W-:Y:S01]  /*4170*/  PRMT R6, R0, 0x7610, R6 ;  /* 0x0000761000067816 */ /* 0x001fe20000000006 */
[----:B------:R-:W-:Y:S05]  /*4180*/  BRA `(.L_x_21566) ;  /* 0x00000b0000007947 */ /* 0x000fea0003800000 */
.L_x_21571:
[----:B------:R-:W2:Y:S02]  /*4190*/  LDG.E.64 R2, [R2.64] ;  /* 0x0000002402027981 */ /* 0x000ea4000c1e1b00 */
[----:B--2---:R0:W1:Y:S01]  /*41a0*/  F2I.F64.TRUNC R6, R2 ;  /* 0x0000000200067311 */ /* 0x004062000030d100 */
[----:B------:R-:W-:Y:S05]  /*41b0*/  BRA `(.L_x_21566) ;  /* 0x00000ad000007947 */ /* 0x000fea0003800000 */
.L_x_21561:
        /* <DEDUP_REMOVED lines=12> */
.L_x_21575:
[----:B------:R-:W2:Y:S02]  /*4280*/  LDG.E.64 R2, [R2.64] ;  /* 0x0000002402027981 */ /* 0x000ea4000c1e1b00 */
[----:B--2---:R0:W1:Y:S01]  /*4290*/  F2I.F64.TRUNC R6, R2 ;  /* 0x0000000200067311 */ /* 0x004062000030d100 */
[----:B------:R-:W-:Y:S05]  /*42a0*/  BRA `(.L_x_21566) ;  /* 0x000009e000007947 */ /* 0x000fea0003800000 */
.L_x_21574:
        /* <DEDUP_REMOVED lines=28> */
.L_x_21577:
        /* <DEDUP_REMOVED lines=15> */
.L_x_21576:
[----:B------:R-:W2:Y:S02]  /*4560*/  LDG.E.U16 R0, [R2.64] ;  /* 0x0000002402007981 */ /* 0x000ea4000c1e1500 */
[----:B--2---:R-:W-:-:S06]  /*4570*/  PRMT R0, RZ, 0x5410, R0 ;  /* 0x00005410ff007816 */ /* 0x004fcc0000000000 */
[----:B------:R-:W0:Y:S02]  /*4580*/  F2I.FTZ.TRUNC.NTZ R0, R0 ;  /* 0x0000000000007305 */ /* 0x000e24000021f100 */
[----:B0-----:R-:W-:Y:S01]  /*4590*/  PRMT R6, R0, 0x7610, R6 ;  /* 0x0000761000067816 */ /* 0x001fe20000000006 */
[----:B------:R-:W-:Y:S05]  /*45a0*/  BRA `(.L_x_21566) ;  /* 0x000006e000007947 */ /* 0x000fea0003800000 */
.L_x_21573:
        /* <DEDUP_REMOVED lines=10> */
.L_x_21580:
        /* <DEDUP_REMOVED lines=21> */
.L_x_21584:
[----:B------:R-:W-:Y:S05]  /*47a0*/  BSYNC B1 ;  /* 0x0000000000017941 */ /* 0x000fea0003800000 */
.L_x_21583:
[----:B------:R-:W-:Y:S01]  /*47b0*/  LEA R3, R0, 0x3b800000, 0x17 ;  /* 0x3b80000000037811 */ /* 0x000fe200078eb8ff */
[----:B------:R-:W-:-:S05]  /*47c0*/  IMAD.SHL.U32 R0, R2, 0x100000, RZ ;  /* 0x0010000002007824 */ /* 0x000fca00078e00ff */
[----:B------:R-:W-:Y:S02]  /*47d0*/  LOP3.LUT R0, R3, R0, R4, 0xfe, !PT ;  /* 0x0000000003007212 */ /* 0x000fe400078efe04 */
.L_x_21582:
[----:B------:R-:W-:Y:S05]  /*47e0*/  BSYNC B0 ;  /* 0x0000000000007941 */ /* 0x000fea0003800000 */
.L_x_21581:
[----:B------:R-:W0:Y:S02]  /*47f0*/  F2I.FTZ.TRUNC.NTZ R0, R0 ;  /* 0x0000000000007305 */ /* 0x000e24000021f100 */
[----:B0-----:R-:W-:Y:S01]  /*4800*/  PRMT R6, R0, 0x7610, R6 ;  /* 0x0000761000067816 */ /* 0x001fe20000000006 */
[----:B------:R-:W-:Y:S05]  /*4810*/  BRA `(.L_x_21566) ;  /* 0x0000047000007947 */ /* 0x000fea0003800000 */
.L_x_21579:
        /* <DEDUP_REMOVED lines=21> */
.L_x_21588:
[----:B------:R-:W-:Y:S05]  /*4970*/  BSYNC B1 ;  /* 0x0000000000017941 */ /* 0x000fea0003800000 */
.L_x_21587:
[----:B------:R-:W-:Y:S01]  /*4980*/  LEA R3, R0, 0x37800000, 0x17 ;  /* 0x3780000000037811 */ /* 0x000fe200078eb8ff */
[----:B------:R-:W-:-:S05]  /*4990*/  IMAD.SHL.U32 R0, R2, 0x200000, RZ ;  /* 0x0020000002007824 */ /* 0x000fca00078e00ff */
[----:B------:R-:W-:Y:S02]  /*49a0*/  LOP3.LUT R0, R3, R0, R4, 0xfe, !PT ;  /* 0x0000000003007212 */ /* 0x000fe400078efe04 */
.L_x_21586:
[----:B------:R-:W-:Y:S05]  /*49b0*/  BSYNC B0 ;  /* 0x0000000000007941 */ /* 0x000fea0003800000 */
.L_x_21585:
[----:B------:R-:W0:Y:S02]  /*49c0*/  F2I.FTZ.TRUNC.NTZ R0, R0 ;  /* 0x0000000000007305 */ /* 0x000e24000021f100 */
[----:B0-----:R-:W-:Y:S01]  /*49d0*/  PRMT R6, R0, 0x7610, R6 ;  /* 0x0000761000067816 */ /* 0x001fe20000000006 */
[----:B------:R-:W-:Y:S05]  /*49e0*/  BRA `(.L_x_21566) ;  /* 0x000002a000007947 */ /* 0x000fea0003800000 */
.L_x_21578:
        /* <DEDUP_REMOVED lines=14> */
.L_x_21592:
[----:B------:R-:W-:Y:S05]  /*4ad0*/  BSYNC B0 ;  /* 0x0000000000007941 */ /* 0x000fea0003800000 */
.L_x_21591:
[----:B------:R-:W0:Y:S02]  /*4ae0*/  F2I.FTZ.TRUNC.NTZ R0, R0 ;  /* 0x0000000000007305 */ /* 0x000e24000021f100 */
[----:B0-----:R-:W-:Y:S01]  /*4af0*/  PRMT R6, R0, 0x7610, R6 ;  /* 0x0000761000067816 */ /* 0x001fe20000000006 */
[----:B------:R-:W-:Y:S05]  /*4b00*/  BRA `(.L_x_21566) ;  /* 0x0000018000007947 */ /* 0x000fea0003800000 */
.L_x_21565:
        /* <DEDUP_REMOVED lines=21> */
.L_x_21590:
[----:B------:R0:W5:Y:S01]  /*4c60*/  LDG.E.U16 R6, [R2.64] ;  /* 0x0000002402067981 */ /* 0x000162000c1e1500 */
[----:B------:R-:W-:Y:S05]  /*4c70*/  BRA `(.L_x_21566) ;  /* 0x0000001000007947 */ /* 0x000fea0003800000 */
.L_x_21589:
[----:B------:R0:W5:Y:S02]  /*4c80*/  LDG.E.U16 R6, [R2.64] ;  /* 0x0000002402067981 */ /* 0x000164000c1e1500 */
.L_x_21566:
        /* <DEDUP_REMOVED lines=8> */
[----:B------:R-:W1:Y:S01]  /*4d10*/  I2F.RP R8, R0 ;  /* 0x0000000000087306 */ /* 0x000e620000209400 */
[----:B------:R-:W-:-:S04]  /*4d20*/  PRMT R6, R6, 0x9910, RZ ;  /* 0x0000991006067816 */ /* 0x000fc800000000ff */
[----:B------:R-:W-:-:S03]  /*4d30*/  ISETP.GT.AND P3, PT, R6, -0x1, PT ;  /* 0xffffffff0600780c */ /* 0x000fc60003f64270 */
[----:B-1----:R-:W1:Y:S02]  /*4d40*/  MUFU.RCP R8, R8 ;  /* 0x0000000800087308 */ /* 0x002e640000001000 */
[----:B01----:R-:W-:-:S06]  /*4d50*/  IADD3 R2, R8, 0xffffffe, RZ ;  /* 0x0ffffffe08027810 */ /* 0x003fcc0007ffe0ff */
[----:B------:R0:W1:Y:S02]  /*4d60*/  F2I.FTZ.U32.TRUNC.NTZ R3, R2 ;  /* 0x0000000200037305 */ /* 0x000064000021f000 */
[----:B0-----:R-:W-:Y:S02]  /*4d70*/  IMAD.MOV.U32 R2, RZ, RZ, RZ ;  /* 0x000000ffff027224 */ /* 0x001fe400078e00ff */
[----:B-1----:R-:W-:-:S04]  /*4d80*/  IMAD.MOV R11, RZ, RZ, -R3 ;  /* 0x000000ffff0b7224 */ /* 0x002fc800078e0a03 */
[----:B------:R-:W-:-:S04]  /*4d90*/  IMAD R11, R11, R0, RZ ;  /* 0x000000000b0b7224 */ /* 0x000fc800078e02ff */
[----:B------:R-:W-:-:S04]  /*4da0*/  IMAD.HI.U32 R8, R3, R11, R2 ;  /* 0x0000000b03087227 */ /* 0x000fc800078e0002 */
[----:B------:R-:W-:Y:S02]  /*4db0*/  IMAD.MOV R3, RZ, RZ, -R10 ;  /* 0x000000ffff037224 */ /* 0x000fe400078e0a0a */
[----:B------:R-:W-:Y:S01]  /*4dc0*/  IMAD.HI.U32 R2, R8, R7, RZ ;  /* 0x0000000708027227 */ /* 0x000fe200078e00ff */
[----:B------:R-:W0:Y:S03]  /*4dd0*/  LDC.U8 R10, c[0x0][0x374] ;  /* 0x0000dd00ff0a7b82 */ /* 0x000e260000000000 */
[----:B------:R-:W-:Y:S01]  /*4de0*/  IMAD R3, R2, R3, R7 ;  /* 0x0000000302037224 */ /* 0x000fe200078e0207 */
[----:B------:R-:W-:-:S04]  /*4df0*/  LOP3.LUT R7, R5, R4, RZ, 0x3c, !PT ;  /* 0x0000000405077212 */ /* 0x000fc800078e3cff */
[----:B------:R-:W-:Y:S02]  /*4e00*/  ISETP.GT.U32.AND P2, PT, R0, R3, PT ;  /* 0x000000030000720c */ /* 0x000fe40003f44070 */
[----:B------:R-:W-:Y:S02]  /*4e10*/  ISETP.GE.AND P0, PT, R7, RZ, PT ;  /* 0x000000ff0700720c */ /* 0x000fe40003f06270 */
[----:B------:R-:W-:-:S09]  /*4e20*/  LOP3.LUT R7, RZ, R4, RZ, 0x33, !PT ;  /* 0x00000004ff077212 */ /* 0x000fd200078e33ff */
[----:B------:R-:W-:Y:S01]  /*4e30*/  @!P2 IMAD.IADD R3, R3, 0x1, -R0 ;  /* 0x000000010303a824 */ /* 0x000fe200078e0a00 */
[----:B------:R-:W-:Y:S02]  /*4e40*/  @!P2 IADD3 R2, R2, 0x1, RZ ;  /* 0x000000010202a810 */ /* 0x000fe40007ffe0ff */
[----:B0-----:R-:W-:Y:S02]  /*4e50*/  PRMT R8, R10, 0x9910, RZ ;  /* 0x000099100a087816 */ /* 0x001fe400000000ff */
[----:B------:R-:W-:Y:S02]  /*4e60*/  ISETP.GE.U32.AND P1, PT, R3, R0, PT ;  /* 0x000000000300720c */ /* 0x000fe40003f26070 */
[----:B------:R-:W-:-:S11]  /*4e70*/  ISETP.NE.AND P2, PT, R4, RZ, PT ;  /* 0x000000ff0400720c */ /* 0x000fd60003f45270 */
        /* <DEDUP_REMOVED lines=15> */
.L_x_21594:
[----:B------:R-:W-:Y:S05]  /*4f70*/  BSYNC B0 ;  /* 0x0000000000007941 */ /* 0x000fea0003800000 */
.L_x_21593:
        /* <DEDUP_REMOVED lines=11> */
.L_x_21598:
[----:B------:R0:W-:Y:S01]  /*5030*/  STG.E.U8 [R16.64], R9 ;  /* 0x0000000910007986 */ /* 0x0001e2000c101124 */
[----:B------:R-:W-:Y:S05]  /*5040*/  BRA `(.L_x_21600) ;  /* 0x00000dc000007947 */ /* 0x000fea0003800000 */
.L_x_21597:
        /* <DEDUP_REMOVED lines=10> */
.L_x_21602:
[----:B------:R-:W-:-:S05]  /*50f0*/  PRMT R3, R9, 0x9910, RZ ;  /* 0x0000991009037816 */ /* 0x000fca00000000ff */
[----:B------:R0:W-:Y:S01]  /*5100*/  STG.E [R16.64], R3 ;  /* 0x0000000310007986 */ /* 0x0001e2000c101924 */
[----:B------:R-:W-:Y:S05]  /*5110*/  BRA `(.L_x_21600) ;  /* 0x00000cf000007947 */ /* 0x000fea0003800000 */
.L_x_21601:
[----:B------:R0:W-:Y:S01]  /*5120*/  STG.E.U16 [R16.64], R9 ;  /* 0x0000000910007986 */ /* 0x0001e2000c101524 */
[----:B------:R-:W-:Y:S05]  /*5130*/  BRA `(.L_x_21600) ;  /* 0x00000cd000007947 */ /* 0x000fea0003800000 */
.L_x_21596:
        /* <DEDUP_REMOVED lines=9> */
.L_x_21604:
[----:B------:R-:W0:Y:S02]  /*51d0*/  I2F.S16 R0, R9 ;  /* 0x0000000900007306 */ /* 0x000e240000101400 */
[----:B0-----:R-:W-:-:S05]  /*51e0*/  F2FP.PACK_AB R0, RZ, R0 ;  /* 0x00000000ff00723e */ /* 0x001fca00000000ff */
[----:B------:R0:W-:Y:S01]  /*51f0*/  STG.E.U16 [R16.64], R0 ;  /* 0x0000000010007986 */ /* 0x0001e2000c101524 */
[----:B------:R-:W-:Y:S05]  /*5200*/  BRA `(.L_x_21600) ;  /* 0x00000c0000007947 */ /* 0x000fea0003800000 */
.L_x_21603:
        /* <DEDUP_REMOVED lines=10> */
.L_x_21606:
[----:B------:R-:W0:Y:S02]  /*52b0*/  I2F.S16 R9, R9 ;  /* 0x0000000900097306 */ /* 0x000e240000101400 */
[----:B0-----:R-:W-:-:S04]  /*52c0*/  F2FP.PACK_AB R3, RZ, R9 ;  /* 0x00000009ff03723e */ /* 0x001fc800000000ff */
[----:B------:R-:W-:-:S05]  /*52d0*/  PRMT R3, R3, 0x5410, RZ ;  /* 0x0000541003037816 */ /* 0x000fca00000000ff */
[----:B------:R0:W-:Y:S01]  /*52e0*/  STG.E [R16.64], R3 ;  /* 0x0000000310007986 */ /* 0x0001e2000c101924 */
[----:B------:R-:W-:Y:S05]  /*52f0*/  BRA `(.L_x_21600) ;  /* 0x00000b1000007947 */ /* 0x000fea0003800000 */
.L_x_21605:
[----:B------:R-:W0:Y:S02]  /*5300*/  I2F.F64.S16 R2, R9 ;  /* 0x0000000900027312 */ /* 0x000e240000101c00 */
[----:B0-----:R0:W-:Y:S01]  /*5310*/  STG.E.64 [R16.64], R2 ;  /* 0x0000000210007986 */ /* 0x0011e2000c101b24 */
[----:B------:R-:W-:Y:S05]  /*5320*/  BRA `(.L_x_21600) ;  /* 0x00000ae000007947 */ /* 0x000fea0003800000 */
.L_x_21595:
        /* <DEDUP_REMOVED lines=13> */
.L_x_21609:
[----:B------:R-:W0:Y:S01]  /*5400*/  I2F.F64.S16 R4, R9 ;  /* 0x0000000900047312 */ /* 0x000e220000101c00 */
[----:B------:R-:W-:-:S05]  /*5410*/  CS2R R6, SRZ ;  /* 0x0000000000067805 */ /* 0x000fca000001ff00 */
[----:B0-----:R0:W-:Y:S01]  /*5420*/  STG.E.128 [R16.64], R4 ;  /* 0x0000000410007986 */ /* 0x0011e2000c101d24 */
[----:B------:R-:W-:Y:S05]  /*5430*/  BRA `(.L_x_21600) ;  /* 0x000009d000007947 */ /* 0x000fea0003800000 */
.L_x_21608:
        /* <DEDUP_REMOVED lines=21> */
.L_x_21613:
[----:B------:R-:W-:Y:S05]  /*5590*/  BSYNC B0 ;  /* 0x0000000000007941 */ /* 0x000fea0003800000 */
.L_x_21612:
[----:B------:R-:W-:-:S05]  /*55a0*/  LOP3.LUT R3, R0, R3, RZ, 0xfc, !PT ;  /* 0x0000000300037212 */ /* 0x000fca00078efcff */
[----:B------:R0:W-:Y:S01]  /*55b0*/  STG.E.U8 [R16.64], R3 ;  /* 0x0000000310007986 */ /* 0x0001e2000c101124 */
[----:B------:R-:W-:Y:S05]  /*55c0*/  BRA `(.L_x_21600) ;  /* 0x0000084000007947 */ /* 0x000fea0003800000 */
.L_x_21611:
        /* <DEDUP_REMOVED lines=13> */
.L_x_21615:
[----:B------:R-:W-:Y:S01]  /*56a0*/  IMAD.MOV.U32 R0, RZ, RZ, 0x7f ;  /* 0x0000007fff007424 */ /* 0x000fe200078e00ff */
[----:B------:R-:W-:-:S04]  /*56b0*/  ISETP.GT.U32.AND P0, PT, R2, 0x7f800000, PT ;  /* 0x7f8000000200780c */ /* 0x000fc80003f04070 */
[----:B------:R-:W-:-:S04]  /*56c0*/  SEL R0, R0, 0x7c, P0 ;  /* 0x0000007c00007807 */ /* 0x000fc80000000000 */
.L_x_21616:
[----:B------:R-:W-:Y:S05]  /*56d0*/  BSYNC B0 ;  /* 0x0000000000007941 */ /* 0x000fea0003800000 */
.L_x_21614:
[----:B------:R-:W-:-:S04]  /*56e0*/  LOP3.LUT R2, R9, 0x80000000, RZ, 0xc0, !PT ;  /* 0x8000000009027812 */ /* 0x000fc800078ec0ff */
[----:B------:R-:W-:-:S04]  /*56f0*/  SHF.R.U32.HI R3, RZ, 0x18, R2 ;  /* 0x00000018ff037819 */ /* 0x000fc80000011602 */
[----:B------:R-:W-:-:S05]  /*5700*/  LOP3.LUT R3, R0, R3, RZ, 0xfc, !PT ;  /* 0x0000000300037212 */ /* 0x000fca00078efcff */
[----:B------:R0:W-:Y:S01]  /*5710*/  STG.E.U8 [R16.64], R3 ;  /* 0x0000000310007986 */ /* 0x0001e2000c101124 */
[----:B------:R-:W-:Y:S05]  /*5720*/  BRA `(.L_x_21600) ;  /* 0x000006e000007947 */ /* 0x000fea0003800000 */
.L_x_21610:
[----:B------:R-:W0:Y:S02]  /*5730*/  I2F.S16 R0, R9 ;  /* 0x0000000900007306 */ /* 0x000e240000101400 */
[----:B0-----:R-:W-:-:S05]  /*5740*/  F2FP.BF16.PACK_AB R0, RZ, R0 ;  /* 0x00000000ff00723e */ /* 0x001fca00000010ff */
[----:B------:R0:W-:Y:S01]  /*5750*/  STG.E.U16 [R16.64], R0 ;  /* 0x0000000010007986 */ /* 0x0001e2000c101524 */
[----:B------:R-:W-:Y:S05]  /*5760*/  BRA `(.L_x_21600) ;  /* 0x000006a000007947 */ /* 0x000fea0003800000 */
.L_x_21607:
        /* <DEDUP_REMOVED lines=10> */
.L_x_21619:
        /* <DEDUP_REMOVED lines=17> */
.L_x_21622:
[----:B------:R-:W-:-:S04]  /*5920*/  LOP3.LUT R2, R9, 0x80000000, RZ, 0xc0, !PT ;  /* 0x8000000009027812 */ /* 0x000fc800078ec0ff */
[----:B------:R-:W-:-:S04]  /*5930*/  SHF.R.U32.HI R3, RZ, 0x18, R2 ;  /* 0x00000018ff037819 */ /* 0x000fc80000011602 */
[----:B------:R-:W-:-:S04]  /*5940*/  LOP3.LUT R0, R0, R3, RZ, 0xfc, !PT ;  /* 0x0000000300007212 */ /* 0x000fc800078efcff */
[----:B------:R-:W-:Y:S02]  /*5950*/  PRMT R8, R0, 0x7610, R8 ;  /* 0x0000761000087816 */ /* 0x000fe40000000008 */
.L_x_21621:
[----:B------:R-:W-:Y:S05]  /*5960*/  BSYNC B0 ;  /* 0x0000000000007941 */ /* 0x000fea0003800000 */
.L_x_21620:
[----:B------:R0:W-:Y:S01]  /*5970*/  STG.E.U8 [R16.64], R8 ;  /* 0x0000000810007986 */ /* 0x0001e2000c101124 */
[----:B------:R-:W-:Y:S05]  /*5980*/  BRA `(.L_x_21600) ;  /* 0x0000048000007947 */ /* 0x000fea0003800000 */
.L_x_21618:
        /* <DEDUP_REMOVED lines=17> */
.L_x_21625:
[----:B------:R-:W-:-:S04]  /*5aa0*/  LOP3.LUT R2, R9, 0x80000000, RZ, 0xc0, !PT ;  /* 0x8000000009027812 */ /* 0x000fc800078ec0ff */
[----:B------:R-:W-:-:S04]  /*5ab0*/  SHF.R.U32.HI R3, RZ, 0x18, R2 ;  /* 0x00000018ff037819 */ /* 0x000fc80000011602 */
[----:B------:R-:W-:-:S04]  /*5ac0*/  LOP3.LUT R0, R0, R3, RZ, 0xfc, !PT ;  /* 0x0000000300007212 */ /* 0x000fc800078efcff */
[----:B------:R-:W-:Y:S02]  /*5ad0*/  PRMT R8, R0, 0x7610, R8 ;  /* 0x0000761000087816 */ /* 0x000fe40000000008 */
.L_x_21624:
[----:B------:R-:W-:Y:S05]  /*5ae0*/  BSYNC B0 ;  /* 0x0000000000007941 */ /* 0x000fea0003800000 */
.L_x_21623:
[----:B------:R0:W-:Y:S01]  /*5af0*/  STG.E.U8 [R16.64], R8 ;  /* 0x0000000810007986 */ /* 0x0001e2000c101124 */
[----:B------:R-:W-:Y:S05]  /*5b00*/  BRA `(.L_x_21600) ;  /* 0x0000030000007947 */ /* 0x000fea0003800000 */
.L_x_21617:
        /* <DEDUP_REMOVED lines=22> */
.L_x_21599:
        /* <DEDUP_REMOVED lines=20> */
.L_x_21627:
[----:B------:R-:W-:-:S04]  /*5db0*/  PRMT R2, R9, 0x9910, RZ ;  /* 0x0000991009027816 */ /* 0x000fc800000000ff */
[----:B------:R-:W-:-:S05]  /*5dc0*/  SHF.R.S32.HI R3, RZ, 0x1f, R2 ;  /* 0x0000001fff037819 */ /* 0x000fca0000011402 */
[----:B------:R0:W-:Y:S01]  /*5dd0*/  STG.E.64 [R16.64], R2 ;  /* 0x0000000210007986 */ /* 0x0001e2000c101b24 */
[----:B------:R-:W-:Y:S05]  /*5de0*/  BRA `(.L_x_21600) ;  /* 0x0000002000007947 */ /* 0x000fea0003800000 */
.L_x_21626:
[----:B------:R-:W-:-:S05]  /*5df0*/  PRMT R3, R9, 0x9910, RZ ;  /* 0x0000991009037816 */ /* 0x000fca00000000ff */
[----:B------:R0:W-:Y:S02]  /*5e00*/  STG.E [R16.64], R3 ;  /* 0x0000000310007986 */ /* 0x0001e4000c101924 */
.L_x_21600:
        /* <DEDUP_REMOVED lines=231> */
.L_x_21628:
        /* <DEDUP_REMOVED lines=18> */
.L_x_21632:
[----:B------:R0:W5:Y:S01]  /*6da0*/  LDG.E.U8 R6, [R2.64] ;  /* 0x0000002402067981 */ /* 0x000162000c1e1100 */
[----:B------:R-:W-:Y:S05]  /*6db0*/  BRA `(.L_x_21634) ;  /* 0x00000d8000007947 */ /* 0x000fea0003800000 */
.L_x_21631:
        /* <DEDUP_REMOVED lines=8> */
.L_x_21636:
[----:B------:R0:W5:Y:S01]  /*6e40*/  LDG.E.U16 R6, [R2.64] ;  /* 0x0000002402067981 */ /* 0x000162000c1e1500 */
[----:B------:R-:W-:Y:S05]  /*6e50*/  BRA `(.L_x_21634) ;  /* 0x00000ce000007947 */ /* 0x000fea0003800000 */
.L_x_21635:
[----:B------:R0:W5:Y:S01]  /*6e60*/  LDG.E.U16 R6, [R2.64] ;  /* 0x0000002402067981 */ /* 0x000162000c1e1500 */
[----:B------:R-:W-:Y:S05]  /*6e70*/  BRA `(.L_x_21634) ;  /* 0x00000cc000007947 */ /* 0x000fea0003800000 */
.L_x_21630:
        /* <DEDUP_REMOVED lines=9> */
.L_x_21638:
[----:B------:R-:W2:Y:S02]  /*6f10*/  LDG.E.U16 R0, [R2.64] ;  /* 0x0000002402007981 */ /* 0x000ea4000c1e1500 */
[----:B--2---:R-:W-:-:S06]  /*6f20*/  HADD2.F32 R0, -RZ, R0.H0_H0 ;  /* 0x20000000ff007230 */ /* 0x004fcc0000004100 */
[----:B------:R-:W0:Y:S02]  /*6f30*/  F2I.FTZ.TRUNC.NTZ R0, R0 ;  /* 0x0000000000007305 */ /* 0x000e24000021f100 */
[----:B0-----:R-:W-:Y:S01]  /*6f40*/  PRMT R6, R0, 0x7610, R6 ;  /* 0x0000761000067816 */ /* 0x001fe20000000006 */
[----:B------:R-:W-:Y:S05]  /*6f50*/  BRA `(.L_x_21634) ;  /* 0x00000be000007947 */ /* 0x000fea0003800000 */
.L_x_21637:
        /* <DEDUP_REMOVED lines=9> */
.L_x_21640:
[----:B------:R-:W2:Y:S02]  /*6ff0*/  LDG.E.U16 R2, [R2.64] ;  /* 0x0000002402027981 */ /* 0x000ea4000c1e1500 */
[----:B--2---:R-:W-:-:S06]  /*7000*/  HADD2.F32 R0, -RZ, R2.H0_H0 ;  /* 0x20000002ff007230 */ /* 0x004fcc0000004100 */
[----:B------:R-:W0:Y:S02]  /*7010*/  F2I.FTZ.TRUNC.NTZ R0, R0 ;  /* 0x0000000000007305 */ /* 0x000e24000021f100 */
[----:B0-----:R-:W-:Y:S01]  /*7020*/  PRMT R6, R0, 0x7610, R6 ;  /* 0x0000761000067816 */ /* 0x001fe20000000006 */
[----:B------:R-:W-:Y:S05]  /*7030*/  BRA `(.L_x_21634) ;  /* 0x00000b0000007947 */ /* 0x000fea0003800000 */
.L_x_21639:
[----:B------:R-:W2:Y:S02]  /*7040*/  LDG.E.64 R2, [R2.64] ;  /* 0x0000002402027981 */ /* 0x000ea4000c1e1b00 */
[----:B--2---:R0:W1:Y:S01]  /*7050*/  F2I.F64.TRUNC R6, R2 ;  /* 0x0000000200067311 */ /* 0x004062000030d100 */
[----:B------:R-:W-:Y:S05]  /*7060*/  BRA `(.L_x_21634) ;  /* 0x00000ad000007947 */ /* 0x000fea0003800000 */
.L_x_21629:
        /* <DEDUP_REMOVED lines=12> */
.L_x_21643:
[----:B------:R-:W2:Y:S02]  /*7130*/  LDG.E.64 R2, [R2.64] ;  /* 0x0000002402027981 */ /* 0x000ea4000c1e1b00 */
[----:B--2---:R0:W1:Y:S01]  /*7140*/  F2I.F64.TRUNC R6, R2 ;  /* 0x0000000200067311 */ /* 0x004062000030d100 */
[----:B------:R-:W-:Y:S05]  /*7150*/  BRA `(.L_x_21634) ;  /* 0x000009e000007947 */ /* 0x000fea0003800000 */
.L_x_21642:
        /* <DEDUP_REMOVED lines=28> */
.L_x_21645:
        /* <DEDUP_REMOVED lines=15> */
.L_x_21644:
[----:B------:R-:W2:Y:S02]  /*7410*/  LDG.E.U16 R0, [R2.64] ;  /* 0x0000002402007981 */ /* 0x000ea4000c1e1500 */
[----:B--2---:R-:W-:-:S06]  /*7420*/  PRMT R0, RZ, 0x5410, R0 ;  /* 0x00005410ff007816 */ /* 0x004fcc0000000000 */
[----:B------:R-:W0:Y:S02]  /*7430*/  F2I.FTZ.TRUNC.NTZ R0, R0 ;  /* 0x0000000000007305 */ /* 0x000e24000021f100 */
[----:B0-----:R-:W-:Y:S01]  /*7440*/  PRMT R6, R0, 0x7610, R6 ;  /* 0x0000761000067816 */ /* 0x001fe20000000006 */
[----:B------:R-:W-:Y:S05]  /*7450*/  BRA `(.L_x_21634) ;  /* 0x000006e000007947 */ /* 0x000fea0003800000 */
.L_x_21641:
        /* <DEDUP_REMOVED lines=10> */
.L_x_21648:
        /* <DEDUP_REMOVED lines=21> */
.L_x_21652:
[----:B------:R-:W-:Y:S05]  /*7650*/  BSYNC B1 ;  /* 0x0000000000017941 */ /* 0x000fea0003800000 */
.L_x_21651:
[----:B------:R-:W-:Y:S01]  /*7660*/  LEA R3, R0, 0x3b800000, 0x17 ;  /* 0x3b80000000037811 */ /* 0x000fe200078eb8ff */
[----:B------:R-:W-:-:S05]  /*7670*/  IMAD.SHL.U32 R0, R2, 0x100000, RZ ;  /* 0x0010000002007824 */ /* 0x000fca00078e00ff */
[----:B------:R-:W-:Y:S02]  /*7680*/  LOP3.LUT R0, R3, R0, R4, 0xfe, !PT ;  /* 0x0000000003007212 */ /* 0x000fe400078efe04 */
.L_x_21650:
[----:B------:R-:W-:Y:S05]  /*7690*/  BSYNC B0 ;  /* 0x0000000000007941 */ /* 0x000fea0003800000 */
.L_x_21649:
[----:B------:R-:W0:Y:S02]  /*76a0*/  F2I.FTZ.TRUNC.NTZ R0, R0 ;  /* 0x0000000000007305 */ /* 0x000e24000021f100 */
[----:B0-----:R-:W-:Y:S01]  /*76b0*/  PRMT R6, R0, 0x7610, R6 ;  /* 0x0000761000067816 */ /* 0x001fe20000000006 */
[----:B------:R-:W-:Y:S05]  /*76c0*/  BRA `(.L_x_21634) ;  /* 0x0000047000007947 */ /* 0x000fea0003800000 */
.L_x_21647:
        /* <DEDUP_REMOVED lines=21> */
.L_x_21656:
[----:B------:R-:W-:Y:S05]  /*7820*/  BSYNC B1 ;  /* 0x0000000000017941 */ /* 0x000fea0003800000 */
.L_x_21655:
[----:B------:R-:W-:Y:S01]  /*7830*/  LEA R3, R0, 0x37800000, 0x17 ;  /* 0x3780000000037811 */ /* 0x000fe200078eb8ff */
[----:B------:R-:W-:-:S05]  /*7840*/  IMAD.SHL.U32 R0, R2, 0x200000, RZ ;  /* 0x0020000002007824 */ /* 0x000fca00078e00ff */
[----:B------:R-:W-:Y:S02]  /*7850*/  LOP3.LUT R0, R3, R0, R4, 0xfe, !PT ;  /* 0x0000000003007212 */ /* 0x000fe400078efe04 */
.L_x_21654:
[----:B------:R-:W-:Y:S05]  /*7860*/  BSYNC B0 ;  /* 0x0000000000007941 */ /* 0x000fea0003800000 */
.L_x_21653:
[----:B------:R-:W0:Y:S02]  /*7870*/  F2I.FTZ.TRUNC.NTZ R0, R0 ;  /* 0x0000000000007305 */ /* 0x000e24000021f100 */
[----:B0-----:R-:W-:Y:S01]  /*7880*/  PRMT R6, R0, 0x7610, R6 ;  /* 0x0000761000067816 */ /* 0x001fe20000000006 */
[----:B------:R-:W-:Y:S05]  /*7890*/  BRA `(.L_x_21634) ;  /* 0x000002a000007947 */ /* 0x000fea0003800000 */
.L_x_21646:
        /* <DEDUP_REMOVED lines=14> */
.L_x_21660:
[----:B------:R-:W-:Y:S05]  /*7980*/  BSYNC B0 ;  /* 0x0000000000007941 */ /* 0x000fea0003800000 */
.L_x_21659:
[----:B------:R-:W0:Y:S02]  /*7990*/  F2I.FTZ.TRUNC.NTZ R0, R0 ;  /* 0x0000000000007305 */ /* 0x000e24000021f100 */
[----:B0-----:R-:W-:Y:S01]  /*79a0*/  PRMT R6, R0, 0x7610, R6 ;  /* 0x0000761000067816 */ /* 0x001fe20000000006 */
[----:B------:R-:W-:Y:S05]  /*79b0*/  BRA `(.L_x_21634) ;  /* 0x0000018000007947 */ /* 0x000fea0003800000 */
.L_x_21633:
        /* <DEDUP_REMOVED lines=21> */
.L_x_21658:
[----:B------:R0:W5:Y:S01]  /*7b10*/  LDG.E.U16 R6, [R2.64] ;  /* 0x0000002402067981 */ /* 0x000162000c1e1500 */
[----:B------:R-:W-:Y:S05]  /*7b20*/  BRA `(.L_x_21634) ;  /* 0x0000001000007947 */ /* 0x000fea0003800000 */
.L_x_21657:
[----:B------:R0:W5:Y:S02]  /*7b30*/  LDG.E.U16 R6, [R2.64] ;  /* 0x0000002402067981 */ /* 0x000164000c1e1500 */
.L_x_21634:
        /* <DEDUP_REMOVED lines=46> */
.L_x_21662:
[----:B------:R-:W-:Y:S05]  /*7e20*/  BSYNC B0 ;  /* 0x0000000000007941 */ /* 0x000fea0003800000 */
.L_x_21661:
        /* <DEDUP_REMOVED lines=11> */
.L_x_21666:
[----:B------:R0:W-:Y:S01]  /*7ee0*/  STG.E.U8 [R16.64], R9 ;  /* 0x0000000910007986 */ /* 0x0001e2000c101124 */
[----:B------:R-:W-:Y:S05]  /*7ef0*/  BRA `(.L_x_21668) ;  /* 0x00000dc000007947 */ /* 0x000fea0003800000 */
.L_x_21665:
        /* <DEDUP_REMOVED lines=10> */
.L_x_21670:
[----:B------:R-:W-:-:S05]  /*7fa0*/  PRMT R3, R9, 0x9910, RZ ;  /* 0x0000991009037816 */ /* 0x000fca00000000ff */
[----:B------:R0:W-:Y:S01]  /*7fb0*/  STG.E [R16.64], R3 ;  /* 0x0000000310007986 */ /* 0x0001e2000c101924 */
[----:B------:R-:W-:Y:S05]  /*7fc0*/  BRA `(.L_x_21668) ;  /* 0x00000cf000007947 */ /* 0x000fea0003800000 */
.L_x_21669:
[----:B------:R0:W-:Y:S01]  /*7fd0*/  STG.E.U16 [R16.64], R9 ;  /* 0x0000000910007986 */ /* 0x0001e2000c101524 */
[----:B------:R-:W-:Y:S05]  /*7fe0*/  BRA `(.L_x_21668) ;  /* 0x00000cd000007947 */ /* 0x000fea0003800000 */
.L_x_21664:
        /* <DEDUP_REMOVED lines=9> */
.L_x_21672:
[----:B------:R-:W0:Y:S02]  /*8080*/  I2F.S16 R0, R9 ;  /* 0x0000000900007306 */ /* 0x000e240000101400 */
[----:B0-----:R-:W-:-:S05]  /*8090*/  F2FP.PACK_AB R0, RZ, R0 ;  /* 0x00000000ff00723e */ /* 0x001fca00000000ff */
[----:B------:R0:W-:Y:S01]  /*80a0*/  STG.E.U16 [R16.64], R0 ;  /* 0x0000000010007986 */ /* 0x0001e2000c101524 */
[----:B------:R-:W-:Y:S05]  /*80b0*/  BRA `(.L_x_21668) ;  /* 0x00000c0000007947 */ /* 0x000fea0003800000 */
.L_x_21671:
        /* <DEDUP_REMOVED lines=10> */
.L_x_21674:
[----:B------:R-:W0:Y:S02]  /*8160*/  I2F.S16 R9, R9 ;  /* 0x0000000900097306 */ /* 0x000e240000101400 */
[----:B0-----:R-:W-:-:S04]  /*8170*/  F2FP.PACK_AB R3, RZ, R9 ;  /* 0x00000009ff03723e */ /* 0x001fc800000000ff */
[----:B------:R-:W-:-:S05]  /*8180*/  PRMT R3, R3, 0x5410, RZ ;  /* 0x0000541003037816 */ /* 0x000fca00000000ff */
[----:B------:R0:W-:Y:S01]  /*8190*/  STG.E [R16.64], R3 ;  /* 0x0000000310007986 */ /* 0x0001e2000c101924 */
[----:B------:R-:W-:Y:S05]  /*81a0*/  BRA `(.L_x_21668) ;  /* 0x00000b1000007947 */ /* 0x000fea0003800000 */
.L_x_21673:
[----:B------:R-:W0:Y:S02]  /*81b0*/  I2F.F64.S16 R2, R9 ;  /* 0x0000000900027312 */ /* 0x000e240000101c00 */
[----:B0-----:R0:W-:Y:S01]  /*81c0*/  STG.E.64 [R16.64], R2 ;  /* 0x0000000210007986 */ /* 0x0011e2000c101b24 */
[----:B------:R-:W-:Y:S05]  /*81d0*/  BRA `(.L_x_21668) ;  /* 0x00000ae000007947 */ /* 0x000fea0003800000 */
.L_x_21663:
        /* <DEDUP_REMOVED lines=13> */
.L_x_21677:
[----:B------:R-:W0:Y:S01]  /*82b0*/  I2F.F64.S16 R4, R9 ;  /* 0x0000000900047312 */ /* 0x000e220000101c00 */
[----:B------:R-:W-:-:S05]  /*82c0*/  CS2R R6, SRZ ;  /* 0x0000000000067805 */ /* 0x000fca000001ff00 */
[----:B0-----:R0:W-:Y:S01]  /*82d0*/  STG.E.128 [R16.64], R4 ;  /* 0x0000000410007986 */ /* 0x0011e2000c101d24 */
[----:B------:R-:W-:Y:S05]  /*82e0*/  BRA `(.L_x_21668) ;  /* 0x000009d000007947 */ /* 0x000fea0003800000 */
.L_x_21676:
        /* <DEDUP_REMOVED lines=21> */
.L_x_21681:
[----:B------:R-:W-:Y:S05]  /*8440*/  BSYNC B0 ;  /* 0x0000000000007941 */ /* 0x000fea0003800000 */
.L_x_21680:
[----:B------:R-:W-:-:S05]  /*8450*/  LOP3.LUT R3, R0, R3, RZ, 0xfc, !PT ;  /* 0x0000000300037212 */ /* 0x000fca00078efcff */
[----:B------:R0:W-:Y:S01]  /*8460*/  STG.E.U8 [R16.64], R3 ;  /* 0x0000000310007986 */ /* 0x0001e2000c101124 */
[----:B------:R-:W-:Y:S05]  /*8470*/  BRA `(.L_x_21668) ;  /* 0x0000084000007947 */ /* 0x000fea0003800000 */
.L_x_21679:
        /* <DEDUP_REMOVED lines=13> */
.L_x_21683:
[----:B------:R-:W-:Y:S01]  /*8550*/  IMAD.MOV.U32 R0, RZ, RZ, 0x7f ;  /* 0x0000007fff007424 */ /* 0x000fe200078e00ff */
[----:B------:R-:W-:-:S04]  /*8560*/  ISETP.GT.U32.AND P0, PT, R2, 0x7f800000, PT ;  /* 0x7f8000000200780c */ /* 0x000fc80003f04070 */
[----:B------:R-:W-:-:S04]  /*8570*/  SEL R0, R0, 0x7c, P0 ;  /* 0x0000007c00007807 */ /* 0x000fc80000000000 */
.L_x_21684:
[----:B------:R-:W-:Y:S05]  /*8580*/  BSYNC B0 ;  /* 0x0000000000007941 */ /* 0x000fea0003800000 */
.L_x_21682:
[----:B------:R-:W-:-:S04]  /*8590*/  LOP3.LUT R2, R9, 0x80000000, RZ, 0xc0, !PT ;  /* 0x8000000009027812 */ /* 0x000fc800078ec0ff */
[----:B------:R-:W-:-:S04]  /*85a0*/  SHF.R.U32.HI R3, RZ, 0x18, R2 ;  /* 0x00000018ff037819 */ /* 0x000fc80000011602 */
[----:B------:R-:W-:-:S05]  /*85b0*/  LOP3.LUT R3, R0, R3, RZ, 0xfc, !PT ;  /* 0x0000000300037212 */ /* 0x000fca00078efcff */
[----:B------:R0:W-:Y:S01]  /*85c0*/  STG.E.U8 [R16.64], R3 ;  /* 0x0000000310007986 */ /* 0x0001e2000c101124 */
[----:B------:R-:W-:Y:S05]  /*85d0*/  BRA `(.L_x_21668) ;  /* 0x000006e000007947 */ /* 0x000fea0003800000 */
.L_x_21678:
[----:B------:R-:W0:Y:S02]  /*85e0*/  I2F.S16 R0, R9 ;  /* 0x0000000900007306 */ /* 0x000e240000101400 */
[----:B0-----:R-:W-:-:S05]  /*85f0*/  F2FP.BF16.PACK_AB R0, RZ, R0 ;  /* 0x00000000ff00723e */ /* 0x001fca00000010ff */
[----:B------:R0:W-:Y:S01]  /*8600*/  STG.E.U16 [R16.64], R0 ;  /* 0x0000000010007986 */ /* 0x0001e2000c101524 */
[----:B------:R-:W-:Y:S05]  /*8610*/  BRA `(.L_x_21668) ;  /* 0x000006a000007947 */ /* 0x000fea0003800000 */
.L_x_21675:
        /* <DEDUP_REMOVED lines=10> */
.L_x_21687:
        /* <DEDUP_REMOVED lines=17> */
.L_x_21690:
[----:B------:R-:W-:-:S04]  /*87d0*/  LOP3.LUT R2, R9, 0x80000000, RZ, 0xc0, !PT ;  /* 0x8000000009027812 */ /* 0x000fc800078ec0ff */
[----:B------:R-:W-:-:S04]  /*87e0*/  SHF.R.U32.HI R3, RZ, 0x18, R2 ;  /* 0x00000018ff037819 */ /* 0x000fc80000011602 */
[----:B------:R-:W-:-:S04]  /*87f0*/  LOP3.LUT R0, R0, R3, RZ, 0xfc, !PT ;  /* 0x0000000300007212 */ /* 0x000fc800078efcff */
[----:B------:R-:W-:Y:S02]  /*8800*/  PRMT R8, R0, 0x7610, R8 ;  /* 0x0000761000087816 */ /* 0x000fe40000000008 */
.L_x_21689:
[----:B------:R-:W-:Y:S05]  /*8810*/  BSYNC B0 ;  /* 0x0000000000007941 */ /* 0x000fea0003800000 */
.L_x_21688:
[----:B------:R0:W-:Y:S01]  /*8820*/  STG.E.U8 [R16.64], R8 ;  /* 0x0000000810007986 */ /* 0x0001e2000c101124 */
[----:B------:R-:W-:Y:S05]  /*8830*/  BRA `(.L_x_21668) ;  /* 0x0000048000007947 */ /* 0x000fea0003800000 */
.L_x_21686:
        /* <DEDUP_REMOVED lines=17> */
.L_x_21693:
[----:B------:R-:W-:-:S04]  /*8950*/  LOP3.LUT R2, R9, 0x80000000, RZ, 0xc0, !PT ;  /* 0x8000000009027812 */ /* 0x000fc800078ec0ff */
[----:B------:R-:W-:-:S04]  /*8960*/  SHF.R.U32.HI R3, RZ, 0x18, R2 ;  /* 0x00000018ff037819 */ /* 0x000fc80000011602 */
[----:B------:R-:W-:-:S04]  /*8970*/  LOP3.LUT R0, R0, R3, RZ, 0xfc, !PT ;  /* 0x0000000300007212 */ /* 0x000fc800078efcff */
[----:B------:R-:W-:Y:S02]  /*8980*/  PRMT R8, R0, 0x7610, R8 ;  /* 0x0000761000087816 */ /* 0x000fe40000000008 */
.L_x_21692:
[----:B------:R-:W-:Y:S05]  /*8990*/  BSYNC B0 ;  /* 0x0000000000007941 */ /* 0x000fea0003800000 */
.L_x_21691:
[----:B------:R0:W-:Y:S01]  /*89a0*/  STG.E.U8 [R16.64], R8 ;  /* 0x0000000810007986 */ /* 0x0001e2000c101124 */
[----:B------:R-:W-:Y:S05]  /*89b0*/  BRA `(.L_x_21668) ;  /* 0x0000030000007947 */ /* 0x000fea0003800000 */
.L_x_21685:
        /* <DEDUP_REMOVED lines=22> */
.L_x_21667:
        /* <DEDUP_REMOVED lines=20> */
.L_x_21695:
[----:B------:R-:W-:-:S04]  /*8c60*/  PRMT R2, R9, 0x9910, RZ ;  /* 0x0000991009027816 */ /* 0x000fc800000000ff */
[----:B------:R-:W-:-:S05]  /*8c70*/  SHF.R.S32.HI R3, RZ, 0x1f, R2 ;  /* 0x0000001fff037819 */ /* 0x000fca0000011402 */
[----:B------:R0:W-:Y:S01]  /*8c80*/  STG.E.64 [R16.64], R2 ;  /* 0x0000000210007986 */ /* 0x0001e2000c101b24 */
[----:B------:R-:W-:Y:S05]  /*8c90*/  BRA `(.L_x_21668) ;  /* 0x0000002000007947 */ /* 0x000fea0003800000 */
.L_x_21694:
[----:B------:R-:W-:-:S05]  /*8ca0*/  PRMT R3, R9, 0x9910, RZ ;  /* 0x0000991009037816 */ /* 0x000fca00000000ff */
[----:B------:R0:W-:Y:S02]  /*8cb0*/  STG.E [R16.64], R3 ;  /* 0x0000000310007986 */ /* 0x0001e4000c101924 */
.L_x_21668:
[----:B------:R-:W-:Y:S02]  /*8cc0*/  IADD3 R19, R19, 0x80, RZ ;  /* 0x0000008013137810 */ /* 0x000fe40007ffe0ff */
.L_x_21559:
[----:B------:R-:W-:Y:S05]  /*8cd0*/  BSYNC B6 ;  /* 0x0000000000067941 */ /* 0x000fea0003800000 */
.L_x_21558:
        /* <DEDUP_REMOVED lines=230> */
.L_x_21696:
        /* <DEDUP_REMOVED lines=18> */
.L_x_21700:
[----:B------:R0:W5:Y:S01]  /*9c60*/  LDG.E.U8 R6, [R2.64] ;  /* 0x0000002402067981 */ /* 0x000162000c1e1100 */
[----:B------:R-:W-:Y:S05]  /*9c70*/  BRA `(.L_x_21702) ;  /* 0x00000d8000007947 */ /* 0x000fea0003800000 */
.L_x_21699:
        /* <DEDUP_REMOVED lines=8> */
.L_x_21704:
[----:B------:R0:W5:Y:S01]  /*9d00*/  LDG.E.U16 R6, [R2.64] ;  /* 0x0000002402067981 */ /* 0x000162000c1e1500 */
[----:B------:R-:W-:Y:S05]  /*9d10*/  BRA `(.L_x_21702) ;  /* 0x00000ce000007947 */ /* 0x000fea0003800000 */
.L_x_21703:
[----:B------:R0:W5:Y:S01]  /*9d20*/  LDG.E.U16 R6, [R2.64] ;  /* 0x0000002402067981 */ /* 0x000162000c1e1500 */
[----:B------:R-:W-:Y:S05]  /*9d30*/  BRA `(.L_x_21702) ;  /* 0x00000cc000007947 */ /* 0x000fea0003800000 */
.L_x_21698:
        /* <DEDUP_REMOVED lines=9> */
.L_x_21706:
[----:B------:R-:W2:Y:S02]  /*9dd0*/  LDG.E.U16 R0, [R2.64] ;  /* 0x0000002402007981 */ /* 0x000ea4000c1e1500 */
[----:B--2---:R-:W-:-:S06]  /*9de0*/  HADD2.F32 R0, -RZ, R0.H0_H0 ;  /* 0x20000000ff007230 */ /* 0x004fcc0000004100 */
[----:B------:R-:W0:Y:S02]  /*9df0*/  F2I.FTZ.TRUNC.NTZ R0, R0 ;  /* 0x0000000000007305 */ /* 0x000e24000021f100 */
[----:B0-----:R-:W-:Y:S01]  /*9e00*/  PRMT R6, R0, 0x7610, R6 ;  /* 0x0000761000067816 */ /* 0x001fe20000000006 */
[----:B------:R-:W-:Y:S05]  /*9e10*/  BRA `(.L_x_21702) ;  /* 0x00000be000007947 */ /* 0x000fea0003800000 */
.L_x_21705:
        /* <DEDUP_REMOVED lines=9> */
.L_x_21708:
[----:B------:R-:W2:Y:S02]  /*9eb0*/  LDG.E.U16 R2, [R2.64] ;  /* 0x0000002402027981 */ /* 0x000ea4000c1e1500 */
[----:B--2---:R-:W-:-:S06]  /*9ec0*/  HADD2.F32 R0, -RZ, R2.H0_H0 ;  /* 0x20000002ff007230 */ /* 0x004fcc0000004100 */
[----:B------:R-:W0:Y:S02]  /*9ed0*/  F2I.FTZ.TRUNC.NTZ R0, R0 ;  /* 0x0000000000007305 */ /* 0x000e24000021f100 */
[----:B0-----:R-:W-:Y:S01]  /*9ee0*/  PRMT R6, R0, 0x7610, R6 ;  /* 0x0000761000067816 */ /* 0x001fe20000000006 */
[----:B------:R-:W-:Y:S05]  /*9ef0*/  BRA `(.L_x_21702) ;  /* 0x00000b0000007947 */ /* 0x000fea0003800000 */
.L_x_21707:
[----:B------:R-:W2:Y:S02]  /*9f00*/  LDG.E.64 R2, [R2.64] ;  /* 0x0000002402027981 */ /* 0x000ea4000c1e1b00 */
[----:B--2---:R0:W1:Y:S01]  /*9f10*/  F2I.F64.TRUNC R6, R2 ;  /* 0x0000000200067311 */ /* 0x004062000030d100 */
[----:B------:R-:W-:Y:S05]  /*9f20*/  BRA `(.L_x_21702) ;  /* 0x00000ad000007947 */ /* 0x000fea0003800000 */
.L_x_21697:
        /* <DEDUP_REMOVED lines=12> */
.L_x_21711:
[----:B------:R-:W2:Y:S02]  /*9ff0*/  LDG.E.64 R2, [R2.64] ;  /* 0x0000002402027981 */ /* 0x000ea4000c1e1b00 */
[----:B--2---:R0:W1:Y:S01]  /*a000*/  F2I.F64.TRUNC R6, R2 ;  /* 0x0000000200067311 */ /* 0x004062000030d100 */
[----:B------:R-:W-:Y:S05]  /*a010*/  BRA `(.L_x_21702) ;  /* 0x000009e000007947 */ /* 0x000fea0003800000 */
.L_x_21710:
        /* <DEDUP_REMOVED lines=28> */
.L_x_21713:
        /* <DEDUP_REMOVED lines=15> */
.L_x_21712:
[----:B------:R-:W2:Y:S02]  /*a2d0*/  LDG.E.U16 R0, [R2.64] ;  /* 0x0000002402007981 */ /* 0x000ea4000c1e1500 */
[----:B--2---:R-:W-:-:S06]  /*a2e0*/  PRMT R0, RZ, 0x5410, R0 ;  /* 0x00005410ff007816 */ /* 0x004fcc0000000000 */
[----:B------:R-:W0:Y:S02]  /*a2f0*/  F2I.FTZ.TRUNC.NTZ R0, R0 ;  /* 0x0000000000007305 */ /* 0x000e24000021f100 */
[----:B0-----:R-:W-:Y:S01]  /*a300*/  PRMT R6, R0, 0x7610, R6 ;  /* 0x0000761000067816 */ /* 0x001fe20000000006 */
[----:B------:R-:W-:Y:S05]  /*a310*/  BRA `(.L_x_21702) ;  /* 0x000006e000007947 */ /* 0x000fea0003800000 */
.L_x_21709:
        /* <DEDUP_REMOVED lines=10> */
.L_x_21716:
        /* <DEDUP_REMOVED lines=21> */
.L_x_21720:
[----:B------:R-:W-:Y:S05]  /*a510*/  BSYNC B1 ;  /* 0x0000000000017941 */ /* 0x000fea0003800000 */
.L_x_21719:
[----:B------:R-:W-:Y:S01]  /*a520*/  LEA R3, R0, 0x3b800000, 0x17 ;  /* 0x3b80000000037811 */ /* 0x000fe200078eb8ff */
[----:B------:R-:W-:-:S05]  /*a530*/  IMAD.SHL.U32 R0, R2, 0x100000, RZ ;  /* 0x0010000002007824 */ /* 0x000fca00078e00ff */
[----:B------:R-:W-:Y:S02]  /*a540*/  LOP3.LUT R0, R3, R0, R4, 0xfe, !PT ;  /* 0x0000000003007212 */ /* 0x000fe400078efe04 */
.L_x_21718:
[----:B------:R-:W-:Y:S05]  /*a550*/  BSYNC B0 ;  /* 0x0000000000007941 */ /* 0x000fea0003800000 */
.L_x_21717:
[----:B------:R-:W0:Y:S02]  /*a560*/  F2I.FTZ.TRUNC.NTZ R0, R0 ;  /* 0x0000000000007305 */ /* 0x000e24000021f100 */
[----:B0-----:R-:W-:Y:S01]  /*a570*/  PRMT R6, R0, 0x7610, R6 ;  /* 0x0000761000067816 */ /* 0x001fe20000000006 */
[----:B------:R-:W-:Y:S05]  /*a580*/  BRA `(.L_x_21702) ;  /* 0x0000047000007947 */ /* 0x000fea0003800000 */
.L_x_21715:
        /* <DEDUP_REMOVED lines=21> */
.L_x_21724:
[----:B------:R-:W-:Y:S05]  /*a6e0*/  BSYNC B1 ;  /* 0x0000000000017941 */ /* 0x000fea0003800000 */
.L_x_21723:
[----:B------:R-:W-:Y:S01]  /*a6f0*/  LEA R3, R0, 0x37800000, 0x17 ;  /* 0x3780000000037811 */ /* 0x000fe200078eb8ff */
[----:B------:R-:W-:-:S05]  /*a700*/  IMAD.SHL.U32 R0, R2, 0x200000, RZ ;  /* 0x0020000002007824 */ /* 0x000fca00078e00ff */
[----:B------:R-:W-:Y:S02]  /*a710*/  LOP3.LUT R0, R3, R0, R4, 0xfe, !PT ;  /* 0x0000000003007212 */ /* 0x000fe400078efe04 */
.L_x_21722:
[----:B------:R-:W-:Y:S05]  /*a720*/  BSYNC B0 ;  /* 0x0000000000007941 */ /* 0x000fea0003800000 */
.L_x_21721:
[----:B------:R-:W0:Y:S02]  /*a730*/  F2I.FTZ.TRUNC.NTZ R0, R0 ;  /* 0x0000000000007305 */ /* 0x000e24000021f100 */
[----:B0-----:R-:W-:Y:S01]  /*a740*/  PRMT R6, R0, 0x7610, R6 ;  /* 0x0000761000067816 */ /* 0x001fe20000000006 */
[----:B------:R-:W-:Y:S05]  /*a750*/  BRA `(.L_x_21702) ;  /* 0x000002a000007947 */ /* 0x000fea0003800000 */
.L_x_21714:
        /* <DEDUP_REMOVED lines=14> */
.L_x_21728:
[----:B------:R-:W-:Y:S05]  /*a840*/  BSYNC B0 ;  /* 0x0000000000007941 */ /* 0x000fea0003800000 */
.L_x_21727:
[----:B------:R-:W0:Y:S02]  /*a850*/  F2I.FTZ.TRUNC.NTZ R0, R0 ;  /* 0x0000000000007305 */ /* 0x000e24000021f100 */
[----:B0-----:R-:W-:Y:S01]  /*a860*/  PRMT R6, R0, 0x7610, R6 ;  /* 0x0000761000067816 */ /* 0x001fe20000000006 */
[----:B------:R-:W-:Y:S05]  /*a870*/  BRA `(.L_x_21702) ;  /* 0x0000018000007947 */ /* 0x000fea0003800000 */
.L_x_21701:
        /* <DEDUP_REMOVED lines=21> */
.L_x_21726:
[----:B------:R0:W5:Y:S01]  /*a9d0*/  LDG.E.U16 R6, [R2.64] ;  /* 0x0000002402067981 */ /* 0x000162000c1e1500 */
[----:B------:R-:W-:Y:S05]  /*a9e0*/  BRA `(.L_x_21702) ;  /* 0x0000001000007947 */ /* 0x000fea0003800000 */
.L_x_21725:
[----:B------:R0:W5:Y:S02]  /*a9f0*/  LDG.E.U16 R6, [R2.64] ;  /* 0x0000002402067981 */ /* 0x000164000c1e1500 */
.L_x_21702:
[----:B------:R-:W2:Y:S01]  /*aa00*/  LDC.U16 R9, c[0x0][0x372] ;  /* 0x0000dc80ff097b82 */ /* 0x000ea20000000400 */
[----:B01---5:R-:W-:Y:S01]  /*aa10*/  PRMT R3, R6, 0x9910, RZ ;  /* 0x0000991006037816 */ /* 0x023fe200000000ff */
[----:B------:R-:W-:Y:S03]  /*aa20*/  BSSY B0, `(.L_x_21729) ;  /* 0x000002c000007945 */ /* 0x000fe60003800000 */
[----:B------:R-:W-:Y:S02]  /*aa30*/  IABS R7, R3 ;  /* 0x0000000300077213 */ /* 0x000fe40000000000 */
[C---:B--2---:R-:W-:Y:S02]  /*aa40*/  PRMT R2, R9.reuse, 0x9910, RZ ;  /* 0x0000991009027816 */ /* 0x044fe400000000ff */
[----:B------:R-:W-:-:S02]  /*aa50*/  LOP3.LUT R6, R9, R6, RZ, 0x3c, !PT ;  /* 0x0000000609067212 */ /* 0x000fc400078e3cff */
[-C--:B------:R-:W-:Y:S02]  /*aa60*/  IABS R0, R2.reuse ;  /* 0x0000000200007213 */ /* 0x080fe40000000000 */
[----:B------:R-:W-:Y:S02]  /*aa70*/  IABS R10, R2 ;  /* 0x00000002000a7213 */ /* 0x000fe40000000000 */
[----:B------:R-:W0:Y:S01]  /*aa80*/  I2F.RP R8, R0 ;  /* 0x0000000000087306 */ /* 0x000e220000209400 */
[----:B------:R-:W-:-:S04]  /*aa90*/  PRMT R6, R6, 0x9910, RZ ;  /* 0x0000991006067816 */ /* 0x000fc800000000ff */
[----:B------:R-:W-:-:S03]  /*aaa0*/  ISETP.GT.AND P3, PT, R6, -0x1, PT ;  /* 0xffffffff0600780c */ /* 0x000fc60003f64270 */
[----:B0-----:R-:W0:Y:S02]  /*aab0*/  MUFU.RCP R8, R8 ;  /* 0x0000000800087308 */ /* 0x001e240000001000 */
[----:B0-----:R-:W-:-:S06]  /*aac0*/  IADD3 R4, R8, 0xffffffe, RZ ;  /* 0x0ffffffe08047810 */ /* 0x001fcc0007ffe0ff */
        /* <DEDUP_REMOVED lines=33> */
.L_x_21730:
[----:B------:R-:W-:Y:S05]  /*ace0*/  BSYNC B0 ;  /* 0x0000000000007941 */ /* 0x000fea0003800000 */
.L_x_21729:
        /* <DEDUP_REMOVED lines=11> */
.L_x_21734:
[----:B------:R-:W-:Y:S01]  /*ada0*/  STG.E.U8 [R16.64], R9 ;  /* 0x0000000910007986 */ /* 0x000fe2000c101124 */
[----:B------:R-:W-:Y:S05]  /*adb0*/  EXIT ;  /* 0x000000000000794d */ /* 0x000fea0003800000 */
.L_x_21733:
        /* <DEDUP_REMOVED lines=10> */
.L_x_21737:
[----:B------:R-:W-:-:S05]  /*ae60*/  PRMT R3, R9, 0x9910, RZ ;  /* 0x0000991009037816 */ /* 0x000fca00000000ff */
[----:B------:R-:W-:Y:S01]  /*ae70*/  STG.E [R16.64], R3 ;  /* 0x0000000310007986 */ /* 0x000fe2000c101924 */
[----:B------:R-:W-:Y:S05]  /*ae80*/  EXIT ;  /* 0x000000000000794d */ /* 0x000fea0003800000 */
.L_x_21736:
[----:B------:R-:W-:Y:S01]  /*ae90*/  STG.E.U16 [R16.64], R9 ;  /* 0x0000000910007986 */ /* 0x000fe2000c101524 */
[----:B------:R-:W-:Y:S05]  /*aea0*/  EXIT ;  /* 0x000000000000794d */ /* 0x000fea0003800000 */
.L_x_21732:
        /* <DEDUP_REMOVED lines=9> */
.L_x_21739:
[----:B------:R-:W0:Y:S02]  /*af40*/  I2F.S16 R0, R9 ;  /* 0x0000000900007306 */ /* 0x000e240000101400 */
[----:B0-----:R-:W-:-:S05]  /*af50*/  F2FP.PACK_AB R0, RZ, R0 ;  /* 0x00000000ff00723e */ /* 0x001fca00000000ff */
[----:B------:R-:W-:Y:S01]  /*af60*/  STG.E.U16 [R16.64], R0 ;  /* 0x0000000010007986 */ /* 0x000fe2000c101524 */
[----:B------:R-:W-:Y:S05]  /*af70*/  EXIT ;  /* 0x000000000000794d */ /* 0x000fea0003800000 */
.L_x_21738:
        /* <DEDUP_REMOVED lines=10> */
.L_x_21741:
[----:B------:R-:W0:Y:S02]  /*b020*/  I2F.S16 R9, R9 ;  /* 0x0000000900097306 */ /* 0x000e240000101400 */
[----:B0-----:R-:W-:-:S04]  /*b030*/  F2FP.PACK_AB R3, RZ, R9 ;  /* 0x00000009ff03723e */ /* 0x001fc800000000ff */
[----:B------:R-:W-:-:S05]  /*b040*/  PRMT R3, R3, 0x5410, RZ ;  /* 0x0000541003037816 */ /* 0x000fca00000000ff */
[----:B------:R-:W-:Y:S01]  /*b050*/  STG.E [R16.64], R3 ;  /* 0x0000000310007986 */ /* 0x000fe2000c101924 */
[----:B------:R-:W-:Y:S05]  /*b060*/  EXIT ;  /* 0x000000000000794d */ /* 0x000fea0003800000 */
.L_x_21740:
[----:B------:R-:W0:Y:S02]  /*b070*/  I2F.F64.S16 R2, R9 ;  /* 0x0000000900027312 */ /* 0x000e240000101c00 */
[----:B0-----:R-:W-:Y:S01]  /*b080*/  STG.E.64 [R16.64], R2 ;  /* 0x0000000210007986 */ /* 0x001fe2000c101b24 */
[----:B------:R-:W-:Y:S05]  /*b090*/  EXIT ;  /* 0x000000000000794d */ /* 0x000fea0003800000 */
.L_x_21731:
        /* <DEDUP_REMOVED lines=13> */
.L_x_21744:
[----:B------:R-:W0:Y:S01]  /*b170*/  I2F.F64.S16 R4, R9 ;  /* 0x0000000900047312 */ /* 0x000e220000101c00 */
[----:B------:R-:W-:-:S05]  /*b180*/  CS2R R6, SRZ ;  /* 0x0000000000067805 */ /* 0x000fca000001ff00 */
[----:B0-----:R-:W-:Y:S01]  /*b190*/  STG.E.128 [R16.64], R4 ;  /* 0x0000000410007986 */ /* 0x001fe2000c101d24 */
[----:B------:R-:W-:Y:S05]  /*b1a0*/  EXIT ;  /* 0x000000000000794d */ /* 0x000fea0003800000 */
.L_x_21743:
        /* <DEDUP_REMOVED lines=21> */
.L_x_21748:
[----:B------:R-:W-:Y:S05]  /*b300*/  BSYNC B0 ;  /* 0x0000000000007941 */ /* 0x000fea0003800000 */
.L_x_21747:
[----:B------:R-:W-:-:S05]  /*b310*/  LOP3.LUT R3, R0, R3, RZ, 0xfc, !PT ;  /* 0x0000000300037212 */ /* 0x000fca00078efcff */
[----:B------:R-:W-:Y:S01]  /*b320*/  STG.E.U8 [R16.64], R3 ;  /* 0x0000000310007986 */ /* 0x000fe2000c101124 */
[----:B------:R-:W-:Y:S05]  /*b330*/  EXIT ;  /* 0x000000000000794d */ /* 0x000fea0003800000 */
.L_x_21746:
        /* <DEDUP_REMOVED lines=13> */
.L_x_21750:
[----:B------:R-:W-:Y:S01]  /*b410*/  IMAD.MOV.U32 R0, RZ, RZ, 0x7f ;  /* 0x0000007fff007424 */ /* 0x000fe200078e00ff */
[----:B------:R-:W-:-:S04]  /*b420*/  ISETP.GT.U32.AND P0, PT, R2, 0x7f800000, PT ;  /* 0x7f8000000200780c */ /* 0x000fc80003f04070 */
[----:B------:R-:W-:-:S04]  /*b430*/  SEL R0, R0, 0x7c, P0 ;  /* 0x0000007c00007807 */ /* 0x000fc80000000000 */
.L_x_21751:
[----:B------:R-:W-:Y:S05]  /*b440*/  BSYNC B0 ;  /* 0x0000000000007941 */ /* 0x000fea0003800000 */
.L_x_21749:
[----:B------:R-:W-:-:S04]  /*b450*/  LOP3.LUT R2, R9, 0x80000000, RZ, 0xc0, !PT ;  /* 0x8000000009027812 */ /* 0x000fc800078ec0ff */
[----:B------:R-:W-:-:S04]  /*b460*/  SHF.R.U32.HI R3, RZ, 0x18, R2 ;  /* 0x00000018ff037819 */ /* 0x000fc80000011602 */
[----:B------:R-:W-:-:S05]  /*b470*/  LOP3.LUT R3, R0, R3, RZ, 0xfc, !PT ;  /* 0x0000000300037212 */ /* 0x000fca00078efcff */
[----:B------:R-:W-:Y:S01]  /*b480*/  STG.E.U8 [R16.64], R3 ;  /* 0x0000000310007986 */ /* 0x000fe2000c101124 */
[----:B------:R-:W-:Y:S05]  /*b490*/  EXIT ;  /* 0x000000000000794d */ /* 0x000fea0003800000 */
.L_x_21745:
[----:B------:R-:W0:Y:S02]  /*b4a0*/  I2F.S16 R0, R9 ;  /* 0x0000000900007306 */ /* 0x000e240000101400 */
[----:B0-----:R-:W-:-:S05]  /*b4b0*/  F2FP.BF16.PACK_AB R0, RZ, R0 ;  /* 0x00000000ff00723e */ /* 0x001fca00000010ff */
[----:B------:R-:W-:Y:S01]  /*b4c0*/  STG.E.U16 [R16.64], R0 ;  /* 0x0000000010007986 */ /* 0x000fe2000c101524 */
[----:B------:R-:W-:Y:S05]  /*b4d0*/  EXIT ;  /* 0x000000000000794d */ /* 0x000fea0003800000 */
.L_x_21742:
        /* <DEDUP_REMOVED lines=10> */
.L_x_21754:
        /* <DEDUP_REMOVED lines=17> */
.L_x_21757:
[----:B------:R-:W-:-:S04]  /*b690*/  LOP3.LUT R2, R9, 0x80000000, RZ, 0xc0, !PT ;  /* 0x8000000009027812 */ /* 0x000fc800078ec0ff */
[----:B------:R-:W-:-:S04]  /*b6a0*/  SHF.R.U32.HI R3, RZ, 0x18, R2 ;  /* 0x00000018ff037819 */ /* 0x000fc80000011602 */
[----:B------:R-:W-:-:S04]  /*b6b0*/  LOP3.LUT R0, R0, R3, RZ, 0xfc, !PT ;  /* 0x0000000300007212 */ /* 0x000fc800078efcff */
[----:B------:R-:W-:Y:S02]  /*b6c0*/  PRMT R8, R0, 0x7610, R8 ;  /* 0x0000761000087816 */ /* 0x000fe40000000008 */
.L_x_21756:
[----:B------:R-:W-:Y:S05]  /*b6d0*/  BSYNC B0 ;  /* 0x0000000000007941 */ /* 0x000fea0003800000 */
.L_x_21755:
[----:B------:R-:W-:Y:S01]  /*b6e0*/  STG.E.U8 [R16.64], R8 ;  /* 0x0000000810007986 */ /* 0x000fe2000c101124 */
[----:B------:R-:W-:Y:S05]  /*b6f0*/  EXIT ;  /* 0x000000000000794d */ /* 0x000fea0003800000 */
.L_x_21753:
        /* <DEDUP_REMOVED lines=17> */
.L_x_21760:
[----:B------:R-:W-:-:S04]  /*b810*/  LOP3.LUT R2, R9, 0x80000000, RZ, 0xc0, !PT ;  /* 0x8000000009027812 */ /* 0x000fc800078ec0ff */
[----:B------:R-:W-:-:S04]  /*b820*/  SHF.R.U32.HI R3, RZ, 0x18, R2 ;  /* 0x00000018ff037819 */ /* 0x000fc80000011602 */
[----:B------:R-:W-:-:S04]  /*b830*/  LOP3.LUT R0, R0, R3, RZ, 0xfc, !PT ;  /* 0x0000000300007212 */ /* 0x000fc800078efcff */
[----:B------:R-:W-:Y:S02]  /*b840*/  PRMT R8, R0, 0x7610, R8 ;  /* 0x0000761000087816 */ /* 0x000fe40000000008 */
.L_x_21759:
[----:B------:R-:W-:Y:S05]  /*b850*/  BSYNC B0 ;  /* 0x0000000000007941 */ /* 0x000fea0003800000 */
.L_x_21758:
[----:B------:R-:W-:Y:S01]  /*b860*/  STG.E.U8 [R16.64], R8 ;  /* 0x0000000810007986 */ /* 0x000fe2000c101124 */
[----:B------:R-:W-:Y:S05]  /*b870*/  EXIT ;  /* 0x000000000000794d */ /* 0x000fea0003800000 */
.L_x_21752:
        /* <DEDUP_REMOVED lines=22> */
.L_x_21735:
        /* <DEDUP_REMOVED lines=20> */
.L_x_21762:
[----:B------:R-:W-:-:S04]  /*bb20*/  PRMT R2, R9, 0x9910, RZ ;  /* 0x0000991009027816 */ /* 0x000fc800000000ff */
[----:B------:R-:W-:-:S05]  /*bb30*/  SHF.R.S32.HI R3, RZ, 0x1f, R2 ;  /* 0x0000001fff037819 */ /* 0x000fca0000011402 */
[----:B------:R-:W-:Y:S01]  /*bb40*/  STG.E.64 [R16.64], R2 ;  /* 0x0000000210007986 */ /* 0x000fe2000c101b24 */
[----:B------:R-:W-:Y:S05]  /*bb50*/  EXIT ;  /* 0x000000000000794d */ /* 0x000fea0003800000 */
.L_x_21761:
[----:B------:R-:W-:-:S05]  /*bb60*/  PRMT R3, R9, 0x9910, RZ ;  /* 0x0000991009037816 */ /* 0x000fca00000000ff */
[----:B------:R-:W-:Y:S01]  /*bb70*/  STG.E [R16.64], R3 ;  /* 0x0000000310007986 */ /* 0x000fe2000c101924 */
[----:B------:R-:W-:Y:S05]  /*bb80*/  EXIT ;  /* 0x000000000000794d */ /* 0x000fea0003800000 */
.L_x_21763:
        /* <DEDUP_REMOVED lines=15> */
.L_x_32661:


//--------------------- .text._ZN2at6native27unrolled_elementwise_kernelINS0_13BUnaryFunctorIsssZZZNS0_15binary_internal21div_floor_kernel_cudaERNS_18TensorIteratorBaseEENKUlvE_clEvENKUlvE3_clEvEUlssE_EESt5arrayIPcLm2EELi4E23TrivialOffsetCalculatorILi1EjESE_NS0_6memory12LoadWithCastILi1EEENSF_13StoreWithCastILi1EEEEEviT_T0_T2_T3_T4_T5_ --------------------------
	.section	.text._ZN2at6native27unrolled_elementwise_kernelINS0_13BUnaryFunctorIsssZZZNS0_15binary_internal21div_floor_kernel_cudaERNS_18TensorIteratorBaseEENKUlvE_clEvENKUlvE3_clEvEUlssE_EESt5arrayIPcLm2EELi4E23TrivialOffsetCalculatorILi1EjESE_NS0_6memory12LoadWithCastILi1EEENSF_13StoreWithCastILi1EEEEEviT_T0_T2_T3_T4_T5_,"ax",@progbits
	.sectioninfo	@"SHI_REGISTERS=30"
	.align	128
        .global         _ZN2at6native27unrolled_elementwise_kernelINS0_13BUnaryFunctorIsssZZZNS0_15binary_internal21div_floor_kernel_cudaERNS_18TensorIteratorBaseEENKUlvE_clEvENKUlvE3_clEvEUlssE_EESt5arrayIPcLm2EELi4E23TrivialOffsetCalculatorILi1EjESE_NS0_6memory12LoadWithCastILi1EEENSF_13StoreWithCastILi1EEEEEviT_T0_T2_T3_T4_T5_
        .type           _ZN2at6native27unrolled_elementwise_kernelINS0_13BUnaryFunctorIsssZZZNS0_15binary_internal21div_floor_kernel_cudaERNS_18TensorIteratorBaseEENKUlvE_clEvENKUlvE3_clEvEUlssE_EESt5arrayIPcLm2EELi4E23TrivialOffsetCalculatorILi1EjESE_NS0_6memory12LoadWithCastILi1EEENSF_13StoreWithCastILi1EEEEEviT_T0_T2_T3_T4_T5_,@function
        .size           _ZN2at6native27unrolled_elementwise_kernelINS0_13BUnaryFunctorIsssZZZNS0_15binary_internal21div_floor_kernel_cudaERNS_18TensorIteratorBaseEENKUlvE_clEvENKUlvE3_clEvEUlssE_EESt5arrayIPcLm2EELi4E23TrivialOffsetCalculatorILi1EjESE_NS0_6memory12LoadWithCastILi1EEENSF_13StoreWithCastILi1EEEEEviT_T0_T2_T3_T4_T5_,(.L_x_32662 - _ZN2at6native27unrolled_elementwise_kernelINS0_13BUnaryFunctorIsssZZZNS0_15binary_internal21div_floor_kernel_cudaERNS_18TensorIteratorBaseEENKUlvE_clEvENKUlvE3_clEvEUlssE_EESt5arrayIPcLm2EELi4E23TrivialOffsetCalculatorILi1EjESE_NS0_6memory12LoadWithCastILi1EEENSF_13StoreWithCastILi1EEEEEviT_T0_T2_T3_T4_T5_)
        .other          _ZN2at6native27unrolled_elementwise_kernelINS0_13BUnaryFunctorIsssZZZNS0_15binary_internal21div_floor_kernel_cudaERNS_18TensorIteratorBaseEENKUlvE_clEvENKUlvE3_clEvEUlssE_EESt5arrayIPcLm2EELi4E23TrivialOffsetCalculatorILi1EjESE_NS0_6memory12LoadWithCastILi1EEENSF_13StoreWithCastILi1EEEEEviT_T0_T2_T3_T4_T5_,@"STO_CUDA_ENTRY STV_DEFAULT"
_ZN2at6native27unrolled_elementwise_kernelINS0_13BUnaryFunctorIsssZZZNS0_15binary_internal21div_floor_kernel_cudaERNS_18TensorIteratorBaseEENKUlvE_clEvENKUlvE3_clEvEUlssE_EESt5arrayIPcLm2EELi4E23TrivialOffsetCalculatorILi1EjESE_NS0_6memory12LoadWithCastILi1EEENSF_13StoreWithCastILi1EEEEEviT_T0_T2_T3_T4_T5_:
.text._ZN2at6native27unrolled_elementwise_kernelINS0_13BUnaryFunctorIsssZZZNS0_15binary_internal21div_floor_kernel_cudaERNS_18TensorIteratorBaseEENKUlvE_clEvENKUlvE3_clEvEUlssE_EESt5arrayIPcLm2EELi4E23TrivialOffsetCalculatorILi1EjESE_NS0_6memory12LoadWithCastILi1EEENSF_13StoreWithCastILi1EEEEEviT_T0_T2_T3_T4_T5_:
        /* <DEDUP_REMOVED lines=29> */
.L_x_21769:
[----:B------:R0:W5:Y:S01]  /*01d0*/  LDG.E.U8 R23, [R2.64] ;  /* 0x0000002402177981 */ /* 0x000162000c1e1100 */
[----:B------:R-:W-:Y:S05]  /*01e0*/  BRA `(.L_x_21771) ;  /* 0x00000d9000007947 */ /* 0x000fea0003800000 */
.L_x_21768:
        /* <DEDUP_REMOVED lines=8> */
.L_x_21773:
[----:B------:R0:W5:Y:S01]  /*0270*/  LDG.E.U16 R23, [R2.64] ;  /* 0x0000002402177981 */ /* 0x000162000c1e1500 */
[----:B------:R-:W-:Y:S05]  /*0280*/  BRA `(.L_x_21771) ;  /* 0x00000cf000007947 */ /* 0x000fea0003800000 */
.L_x_21772:
[----:B------:R0:W5:Y:S01]  /*0290*/  LDG.E.U16 R23, [R2.64] ;  /* 0x0000002402177981 */ /* 0x000162000c1e1500 */
[----:B------:R-:W-:Y:S05]  /*02a0*/  BRA `(.L_x_21771) ;  /* 0x00000cd000007947 */ /* 0x000fea0003800000 */
.L_x_21767:
        /* <DEDUP_REMOVED lines=9> */
.L_x_21775:
[----:B------:R-:W2:Y:S02]  /*0340*/  LDG.E.U16 R0, [R2.64] ;  /* 0x0000002402007981 */ /* 0x000ea4000c1e1500 */
[----:B--2---:R-:W-:-:S06]  /*0350*/  HADD2.F32 R0, -RZ, R0.H0_H0 ;  /* 0x20000000ff007230 */ /* 0x004fcc0000004100 */
[----:B------:R-:W0:Y:S02]  /*0360*/  F2I.FTZ.TRUNC.NTZ R0, R0 ;  /* 0x0000000000007305 */ /* 0x000e24000021f100 */
[----:B0-----:R-:W-:Y:S01]  /*0370*/  PRMT R23, R0, 0x7610, R23 ;  /* 0x0000761000177816 */ /* 0x001fe20000000017 */
[----:B------:R-:W-:Y:S05]  /*0380*/  BRA `(.L_x_21771) ;  /* 0x00000bf000007947 */ /* 0x000fea0003800000 */
.L_x_21774:
        /* <DEDUP_REMOVED lines=9> */
.L_x_21777:
[----:B------:R-:W2:Y:S02]  /*0420*/  LDG.E.U16 R2, [R2.64] ;  /* 0x0000002402027981 */ /* 0x000ea4000c1e1500 */
[----:B--2---:R-:W-:-:S06]  /*0430*/  HADD2.F32 R0, -RZ, R2.H0_H0 ;  /* 0x20000002ff007230 */ /* 0x004fcc0000004100 */
[----:B------:R-:W0:Y:S02]  /*0440*/  F2I.FTZ.TRUNC.NTZ R0, R0 ;  /* 0x0000000000007305 */ /* 0x000e24000021f100 */
[----:B0-----:R-:W-:Y:S01]  /*0450*/  PRMT R23, R0, 0x7610, R23 ;  /* 0x0000761000177816 */ /* 0x001fe20000000017 */
[----:B------:R-:W-:Y:S05]  /*0460*/  BRA `(.L_x_21771) ;  /* 0x00000b1000007947 */ /* 0x000fea0003800000 */
.L_x_21776:
[----:B------:R-:W2:Y:S02]  /*0470*/  LDG.E.64 R2, [R2.64] ;  /* 0x0000002402027981 */ /* 0x000ea4000c1e1b00 */
[----:B--2---:R0:W1:Y:S01]  /*0480*/  F2I.F64.TRUNC R23, R2 ;  /* 0x0000000200177311 */ /* 0x004062000030d100 */
[----:B------:R-:W-:Y:S05]  /*0490*/  BRA `(.L_x_21771) ;  /* 0x00000ae000007947 */ /* 0x000fea0003800000 */
.L_x_21766:
        /* <DEDUP_REMOVED lines=12> */
.L_x_21780:
[----:B------:R-:W2:Y:S02]  /*0560*/  LDG.E.64 R2, [R2.64] ;  /* 0x0000002402027981 */ /* 0x000ea4000c1e1b00 */
[----:B--2---:R0:W1:Y:S01]  /*0570*/  F2I.F64.TRUNC R23, R2 ;  /* 0x0000000200177311 */ /* 0x004062000030d100 */
[----:B------:R-:W-:Y:S05]  /*0580*/  BRA `(.L_x_21771) ;  /* 0x000009f000007947 */ /* 0x000fea0003800000 */
.L_x_21779:
        /* <DEDUP_REMOVED lines=28> */
.L_x_21782:
        /* <DEDUP_REMOVED lines=16> */
.L_x_21781:
[----:B------:R-:W2:Y:S02]  /*0850*/  LDG.E.U16 R0, [R2.64] ;  /* 0x0000002402007981 */ /* 0x000ea4000c1e1500 */
[----:B--2---:R-:W-:-:S06]  /*0860*/  PRMT R0, RZ, 0x5410, R0 ;  /* 0x00005410ff007816 */ /* 0x004fcc0000000000 */
[----:B------:R-:W0:Y:S02]  /*0870*/  F2I.FTZ.TRUNC.NTZ R0, R0 ;  /* 0x0000000000007305 */ /* 0x000e24000021f100 */
[----:B0-----:R-:W-:Y:S01]  /*0880*/  PRMT R23, R0, 0x7610, R23 ;  /* 0x0000761000177816 */ /* 0x001fe20000000017 */
[----:B------:R-:W-:Y:S05]  /*0890*/  BRA `(.L_x_21771) ;  /* 0x000006e000007947 */ /* 0x000fea0003800000 */
.L_x_21778:
        /* <DEDUP_REMOVED lines=10> */
.L_x_21785:
        /* <DEDUP_REMOVED lines=21> */
.L_x_21789:
[----:B------:R-:W-:Y:S05]  /*0a90*/  BSYNC B1 ;  /* 0x0000000000017941 */ /* 0x000fea0003800000 */
.L_x_21788:
[----:B------:R-:W-:Y:S01]  /*0aa0*/  LEA R3, R0, 0x3b800000, 0x17 ;  /* 0x3b80000000037811 */ /* 0x000fe200078eb8ff */
[----:B------:R-:W-:-:S05]  /*0ab0*/  IMAD.SHL.U32 R0, R2, 0x100000, RZ ;  /* 0x0010000002007824 */ /* 0x000fca00078e00ff */
[----:B------:R-:W-:Y:S02]  /*0ac0*/  LOP3.LUT R0, R3, R0, R4, 0xfe, !PT ;  /* 0x0000000003007212 */ /* 0x000fe400078efe04 */
.L_x_21787:
[----:B------:R-:W-:Y:S05]  /*0ad0*/  BSYNC B0 ;  /* 0x0000000000007941 */ /* 0x000fea0003800000 */
.L_x_21786:
[----:B------:R-:W0:Y:S02]  /*0ae0*/  F2I.FTZ.TRUNC.NTZ R0, R0 ;  /* 0x0000000000007305 */ /* 0x000e24000021f100 */
[----:B0-----:R-:W-:Y:S01]  /*0af0*/  PRMT R23, R0, 0x7610, R23 ;  /* 0x0000761000177816 */ /* 0x001fe20000000017 */
[----:B------:R-:W-:Y:S05]  /*0b00*/  BRA `(.L_x_21771) ;  /* 0x0000047000007947 */ /* 0x000fea0003800000 */
.L_x_21784:
        /* <DEDUP_REMOVED lines=21> */
.L_x_21793:
[----:B------:R-:W-:Y:S05]  /*0c60*/  BSYNC B1 ;  /* 0x0000000000017941 */ /* 0x000fea0003800000 */
.L_x_21792:
[----:B------:R-:W-:Y:S01]  /*0c70*/  LEA R3, R0, 0x37800000, 0x17 ;  /* 0x3780000000037811 */ /* 0x000fe200078eb8ff */
[----:B------:R-:W-:-:S05]  /*0c80*/  IMAD.SHL.U32 R0, R2, 0x200000, RZ ;  /* 0x0020000002007824 */ /* 0x000fca00078e00ff */
[----:B------:R-:W-:Y:S02]  /*0c90*/  LOP3.LUT R0, R3, R0, R4, 0xfe, !PT ;  /* 0x0000000003007212 */ /* 0x000fe400078efe04 */
.L_x_21791:
[----:B------:R-:W-:Y:S05]  /*0ca0*/  BSYNC B0 ;  /* 0x0000000000007941 */ /* 0x000fea0003800000 */
.L_x_21790:
[----:B------:R-:W0:Y:S02]  /*0cb0*/  F2I.FTZ.TRUNC.NTZ R0, R0 ;  /* 0x0000000000007305 */ /* 0x000e24000021f100 */
[----:B0-----:R-:W-:Y:S01]  /*0cc0*/  PRMT R23, R0, 0x7610, R23 ;  /* 0x0000761000177816 */ /* 0x001fe20000000017 */
[----:B------:R-:W-:Y:S05]  /*0cd0*/  BRA `(.L_x_21771) ;  /* 0x000002a000007947 */ /* 0x000fea0003800000 */
.L_x_21783:
        /* <DEDUP_REMOVED lines=14> */
.L_x_21797:
[----:B------:R-:W-:Y:S05]  /*0dc0*/  BSYNC B0 ;  /* 0x0000000000007941 */ /* 0x000fea0003800000 */
.L_x_21796:
[----:B------:R-:W0:Y:S02]  /*0dd0*/  F2I.FTZ.TRUNC.NTZ R0, R0 ;  /* 0x0000000000007305 */ /* 0x000e24000021f100 */
[----:B0-----:R-:W-:Y:S01]  /*0de0*/  PRMT R23, R0, 0x7610, R23 ;  /* 0x0000761000177816 */ /* 0x001fe20000000017 */
[----:B------:R-:W-:Y:S05]  /*0df0*/  BRA `(.L_x_21771) ;  /* 0x0000018000007947 */ /* 0x000fea0003800000 */
.L_x_21770:
        /* <DEDUP_REMOVED lines=21> */
.L_x_21795:
[----:B------:R0:W5:Y:S01]  /*0f50*/  LDG.E.U16 R23, [R2.64] ;  /* 0x0000002402177981 */ /* 0x000162000c1e1500 */
[----:B------:R-:W-:Y:S05]  /*0f60*/  BRA `(.L_x_21771) ;  /* 0x0000001000007947 */ /* 0x000fea0003800000 */
.L_x_21794:
[----:B------:R0:W5:Y:S02]  /*0f70*/  LDG.E.U16 R23, [R2.64] ;  /* 0x0000002402177981 */ /* 0x000164000c1e1500 */
.L_x_21771:
[----:B------:R-:W2:Y:S02]  /*0f80*/  S2R R22, SR_TID.X ;  /* 0x0000000000167919 */ /* 0x000ea40000002100 */
[----:B--2---:R-:W-:Y:S02]  /*0f90*/  IADD3 R22, R22, 0x80, RZ ;  /* 0x0000008016167810 */ /* 0x004fe40007ffe0ff */
.L_x_21765:
[----:B-1----:R-:W-:Y:S05]  /*0fa0*/  BSYNC B6 ;  /* 0x0000000000067941 */ /* 0x002fea0003800000 */
.L_x_21764:
        /* <DEDUP_REMOVED lines=21> */
.L_x_21803:
[----:B------:R0:W5:Y:S01]  /*1100*/  LDG.E.U8 R19, [R2.64] ;  /* 0x0000002402137981 */ /* 0x000162000c1e1100 */
[----:B------:R-:W-:Y:S05]  /*1110*/  BRA `(.L_x_21805) ;  /* 0x00000d8000007947 */ /* 0x000fea0003800000 */
.L_x_21802:
        /* <DEDUP_REMOVED lines=8> */
.L_x_21807:
[----:B------:R0:W5:Y:S01]  /*11a0*/  LDG.E.U16 R19, [R2.64] ;  /* 0x0000002402137981 */ /* 0x000162000c1e1500 */
[----:B------:R-:W-:Y:S05]  /*11b0*/  BRA `(.L_x_21805) ;  /* 0x00000ce000007947 */ /* 0x000fea0003800000 */
.L_x_21806:
[----:B------:R0:W5:Y:S01]  /*11c0*/  LDG.E.U16 R19, [R2.64] ;  /* 0x0000002402137981 */ /* 0x000162000c1e1500 */
[----:B------:R-:W-:Y:S05]  /*11d0*/  BRA `(.L_x_21805) ;  /* 0x00000cc000007947 */ /* 0x000fea0003800000 */
.L_x_21801:
        /* <DEDUP_REMOVED lines=9> */
.L_x_21809:
[----:B------:R-:W2:Y:S02]  /*1270*/  LDG.E.U16 R0, [R2.64] ;  /* 0x0000002402007981 */ /* 0x000ea4000c1e1500 */
[----:B--2---:R-:W-:-:S06]  /*1280*/  HADD2.F32 R0, -RZ, R0.H0_H0 ;  /* 0x20000000ff007230 */ /* 0x004fcc0000004100 */
[----:B------:R-:W0:Y:S02]  /*1290*/  F2I.FTZ.TRUNC.NTZ R0, R0 ;  /* 0x0000000000007305 */ /* 0x000e24000021f100 */
[----:B0-----:R-:W-:Y:S01]  /*12a0*/  PRMT R19, R0, 0x7610, R19 ;  /* 0x0000761000137816 */ /* 0x001fe20000000013 */
[----:B------:R-:W-:Y:S05]  /*12b0*/  BRA `(.L_x_21805) ;  /* 0x00000be000007947 */ /* 0x000fea0003800000 */
.L_x_21808:
        /* <DEDUP_REMOVED lines=9> */
.L_x_21811:
[----:B------:R-:W2:Y:S02]  /*1350*/  LDG.E.U16 R2, [R2.64] ;  /* 0x0000002402027981 */ /* 0x000ea4000c1e1500 */
[----:B--2---:R-:W-:-:S06]  /*1360*/  HADD2.F32 R0, -RZ, R2.H0_H0 ;  /* 0x20000002ff007230 */ /* 0x004fcc0000004100 */
[----:B------:R-:W0:Y:S02]  /*1370*/  F2I.FTZ.TRUNC.NTZ R0, R0 ;  /* 0x0000000000007305 */ /* 0x000e24000021f100 */
[----:B0-----:R-:W-:Y:S01]  /*1380*/  PRMT R19, R0, 0x7610, R19 ;  /* 0x0000761000137816 */ /* 0x001fe20000000013 */
[----:B------:R-:W-:Y:S05]  /*1390*/  BRA `(.L_x_21805) ;  /* 0x00000b0000007947 */ /* 0x000fea0003800000 */
.L_x_21810:
[----:B------:R-:W2:Y:S02]  /*13a0*/  LDG.E.64 R2, [R2.64] ;  /* 0x0000002402027981 */ /* 0x000ea4000c1e1b00 */
[----:B--2---:R0:W1:Y:S01]  /*13b0*/  F2I.F64.TRUNC R19, R2 ;  /* 0x0000000200137311 */ /* 0x004062000030d100 */
[----:B------:R-:W-:Y:S05]  /*13c0*/  BRA `(.L_x_21805) ;  /* 0x00000ad000007947 */ /* 0x000fea0003800000 */
.L_x_21800:
        /* <DEDUP_REMOVED lines=12> */
.L_x_21814:
[----:B------:R-:W2:Y:S02]  /*1490*/  LDG.E.64 R2, [R2.64] ;  /* 0x0000002402027981 */ /* 0x000ea4000c1e1b00 */
[----:B--2---:R0:W1:Y:S01]  /*14a0*/  F2I.F64.TRUNC R19, R2 ;  /* 0x0000000200137311 */ /* 0x004062000030d100 */
[----:B------:R-:W-:Y:S05]  /*14b0*/  BRA `(.L_x_21805) ;  /* 0x000009e000007947 */ /* 0x000fea0003800000 */
.L_x_21813:
        /* <DEDUP_REMOVED lines=28> */
.L_x_21816:
        /* <DEDUP_REMOVED lines=15> */
.L_x_21815:
[----:B------:R-:W2:Y:S02]  /*1770*/  LDG.E.U16 R0, [R2.64] ;  /* 0x0000002402007981 */ /* 0x000ea4000c1e1500 */
[----:B--2---:R-:W-:-:S06]  /*1780*/  PRMT R0, RZ, 0x5410, R0 ;  /* 0x00005410ff007816 */ /* 0x004fcc0000000000 */
[----:B------:R-:W0:Y:S02]  /*1790*/  F2I.FTZ.TRUNC.NTZ R0, R0 ;  /* 0x0000000000007305 */ /* 0x000e24000021f100 */
[----:B0-----:R-:W-:Y:S01]  /*17a0*/  PRMT R19, R0, 0x7610, R19 ;  /* 0x0000761000137816 */ /* 0x001fe20000000013 */
[----:B------:R-:W-:Y:S05]  /*17b0*/  BRA `(.L_x_21805) ;  /* 0x000006e000007947 */ /* 0x000fea0003800000 */
.L_x_21812:
        /* <DEDUP_REMOVED lines=10> */
.L_x_21819:
        /* <DEDUP_REMOVED lines=21> */
.L_x_21823:
[----:B------:R-:W-:Y:S05]  /*19b0*/  BSYNC B1 ;  /* 0x0000000000017941 */ /* 0x000fea0003800000 */
.L_x_21822:
[----:B------:R-:W-:Y:S01]  /*19c0*/  LEA R3, R0, 0x3b800000, 0x17 ;  /* 0x3b80000000037811 */ /* 0x000fe200078eb8ff */
[----:B------:R-:W-:-:S05]  /*19d0*/  IMAD.SHL.U32 R0, R2, 0x100000, RZ ;  /* 0x0010000002007824 */ /* 0x000fca00078e00ff */
[----:B------:R-:W-:Y:S02]  /*19e0*/  LOP3.LUT R0, R3, R0, R4, 0xfe, !PT ;  /* 0x0000000003007212 */ /* 0x000fe400078efe04 */
.L_x_21821:
[----:B------:R-:W-:Y:S05]  /*19f0*/  BSYNC B0 ;  /* 0x0000000000007941 */ /* 0x000fea0003800000 */
.L_x_21820:
[----:B------:R-:W0:Y:S02]  /*1a00*/  F2I.FTZ.TRUNC.NTZ R0, R0 ;  /* 0x0000000000007305 */ /* 0x000e24000021f100 */
[----:B0-----:R-:W-:Y:S01]  /*1a10*/  PRMT R19, R0, 0x7610, R19 ;  /* 0x0000761000137816 */ /* 0x001fe20000000013 */
[----:B------:R-:W-:Y:S05]  /*1a20*/  BRA `(.L_x_21805) ;  /* 0x0000047000007947 */ /* 0x000fea0003800000 */
.L_x_21818:
        /* <DEDUP_REMOVED lines=21> */
.L_x_21827:
[----:B------:R-:W-:Y:S05]  /*1b80*/  BSYNC B1 ;  /* 0x0000000000017941 */ /* 0x000fea0003800000 */
.L_x_21826:
[----:B------:R-:W-:Y:S01]  /*1b90*/  LEA R3, R0, 0x37800000, 0x17 ;  /* 0x3780000000037811 */ /* 0x000fe200078eb8ff */
[----:B------:R-:W-:-:S05]  /*1ba0*/  IMAD.SHL.U32 R0, R2, 0x200000, RZ ;  /* 0x0020000002007824 */ /* 0x000fca00078e00ff */
[----:B------:R-:W-:Y:S02]  /*1bb0*/  LOP3.LUT R0, R3, R0, R4, 0xfe, !PT ;  /* 0x0000000003007212 */ /* 0x000fe400078efe04 */
.L_x_21825:
[----:B------:R-:W-:Y:S05]  /*1bc0*/  BSYNC B0 ;  /* 0x0000000000007941 */ /* 0x000fea0003800000 */
.L_x_21824:
[----:B------:R-:W0:Y:S02]  /*1bd0*/  F2I.FTZ.TRUNC.NTZ R0, R0 ;  /* 0x0000000000007305 */ /* 0x000e24000021f100 */
[----:B0-----:R-:W-:Y:S01]  /*1be0*/  PRMT R19, R0, 0x7610, R19 ;  /* 0x0000761000137816 */ /* 0x001fe20000000013 */
[----:B------:R-:W-:Y:S05]  /*1bf0*/  BRA `(.L_x_21805) ;  /* 0x000002a000007947 */ /* 0x000fea0003800000 */
.L_x_21817:
        /* <DEDUP_REMOVED lines=14> */
.L_x_21831:
[----:B------:R-:W-:Y:S05]  /*1ce0*/  BSYNC B0 ;  /* 0x0000000000007941 */ /* 0x000fea0003800000 */
.L_x_21830:
[----:B------:R-:W0:Y:S02]  /*1cf0*/  F2I.FTZ.TRUNC.NTZ R0, R0 ;  /* 0x0000000000007305 */ /* 0x000e24000021f100 */
[----:B0-----:R-:W-:Y:S01]  /*1d00*/  PRMT R19, R0, 0x7610, R19 ;  /* 0x0000761000137816 */ /* 0x001fe20000000013 */
[----:B------:R-:W-:Y:S05]  /*1d10*/  BRA `(.L_x_21805) ;  /* 0x0000018000007947 */ /* 0x000fea0003800000 */
.L_x_21804:
        /* <DEDUP_REMOVED lines=21> */
.L_x_21829:
[----:B------:R0:W5:Y:S01]  /*1e70*/  LDG.E.U16 R19, [R2.64] ;  /* 0x0000002402137981 */ /* 0x000162000c1e1500 */
[----:B------:R-:W-:Y:S05]  /*1e80*/  BRA `(.L_x_21805) ;  /* 0x0000001000007947 */ /* 0x000fea0003800000 */
.L_x_21828:
[----:B------:R0:W5:Y:S02]  /*1e90*/  LDG.E.U16 R19, [R2.64] ;  /* 0x0000002402137981 */ /* 0x000164000c1e1500 */
.L_x_21805:
[----:B------:R-:W-:-:S03]  /*1ea0*/  IADD3 R22, R22, 0x80, RZ ;  /* 0x0000008016167810 */ /* 0x000fc60007ffe0ff */
.L_x_21799:
[----:B------:R-:W-:Y:S05]  /*1eb0*/  BSYNC B6 ;  /* 0x0000000000067941 */ /* 0x000fea0003800000 */
.L_x_21798:
        /* <DEDUP_REMOVED lines=23> */
.L_x_21837:
[----:B------:R0:W5:Y:S01]  /*2030*/  LDG.E.U8 R25, [R2.64] ;  /* 0x0000002402197981 */ /* 0x000162000c1e1100 */
[----:B------:R-:W-:Y:S05]  /*2040*/  BRA `(.L_x_21839) ;  /* 0x00000d8000007947 */ /* 0x000fea0003800000 */
.L_x_21836:
        /* <DEDUP_REMOVED lines=8> */
.L_x_21841:
[----:B------:R0:W5:Y:S01]  /*20d0*/  LDG.E.U16 R25, [R2.64] ;  /* 0x0000002402197981 */ /* 0x000162000c1e1500 */
[----:B------:R-:W-:Y:S05]  /*20e0*/  BRA `(.L_x_21839) ;  /* 0x00000ce000007947 */ /* 0x000fea0003800000 */
.L_x_21840:
[----:B------:R0:W5:Y:S01]  /*20f0*/  LDG.E.U16 R25, [R2.64] ;  /* 0x0000002402197981 */ /* 0x000162000c1e1500 */
[----:B------:R-:W-:Y:S05]  /*2100*/  BRA `(.L_x_21839) ;  /* 0x00000cc000007947 */ /* 0x000fea0003800000 */
.L_x_21835:
        /* <DEDUP_REMOVED lines=9> */
.L_x_21843:
[----:B------:R-:W2:Y:S02]  /*21a0*/  LDG.E.U16 R0, [R2.64] ;  /* 0x0000002402007981 */ /* 0x000ea4000c1e1500 */
[----:B--2---:R-:W-:-:S06]  /*21b0*/  HADD2.F32 R0, -RZ, R0.H0_H0 ;  /* 0x20000000ff007230 */ /* 0x004fcc0000004100 */
[----:B------:R-:W0:Y:S02]  /*21c0*/  F2I.FTZ.TRUNC.NTZ R0, R0 ;  /* 0x0000000000007305 */ /* 0x000e24000021f100 */
[----:B0-----:R-:W-:Y:S01]  /*21d0*/  PRMT R25, R0, 0x7610, R25 ;  /* 0x0000761000197816 */ /* 0x001fe20000000019 */
[----:B------:R-:W-:Y:S05]  /*21e0*/  BRA `(.L_x_21839) ;  /* 0x00000be000007947 */ /* 0x000fea0003800000 */
.L_x_21842:
        /* <DEDUP_REMOVED lines=9> */
.L_x_21845:
[----:B------:R-:W2:Y:S02]  /*2280*/  LDG.E.U16 R2, [R2.64] ;  /* 0x0000002402027981 */ /* 0x000ea4000c1e1500 */
[----:B--2---:R-:W-:-:S06]  /*2290*/  HADD2.F32 R0, -RZ, R2.H0_H0 ;  /* 0x20000002ff007230 */ /* 0x004fcc0000004100 */
[----:B------:R-:W0:Y:S02]  /*22a0*/  F2I.FTZ.TRUNC.NTZ R0, R0 ;  /* 0x0000000000007305 */ /* 0x000e24000021f100 */
[----:B0-----:R-:W-:Y:S01]  /*22b0*/  PRMT R25, R0, 0x7610, R25 ;  /* 0x0000761000197816 */ /* 0x001fe20000000019 */
[----:B------:R-:W-:Y:S05]  /*22c0*/  BRA `(.L_x_21839) ;  /* 0x00000b0000007947 */ /* 0x000fea0003800000 */
.L_x_21844:
[----:B------:R-:W2:Y:S02]  /*22d0*/  LDG.E.64 R2, [R2.64] ;  /* 0x0000002402027981 */ /* 0x000ea4000c1e1b00 */
[----:B--2---:R0:W2:Y:S01]  /*22e0*/  F2I.F64.TRUNC R25, R2 ;  /* 0x0000000200197311 */ /* 0x0040a2000030d100 */
[----:B------:R-:W-:Y:S05]  /*22f0*/  BRA `(.L_x_21839) ;  /* 0x00000ad000007947 */ /* 0x000fea0003800000 */
.L_x_21834:
        /* <DEDUP_REMOVED lines=12> */
.L_x_21848:
[----:B------:R-:W2:Y:S02]  /*23c0*/  LDG.E.64 R2, [R2.64] ;  /* 0x0000002402027981 */ /* 0x000ea4000c1e1b00 */
[----:B--2---:R0:W2:Y:S01]  /*23d0*/  F2I.F64.TRUNC R25, R2 ;  /* 0x0000000200197311 */ /* 0x0040a2000030d100 */
[----:B------:R-:W-:Y:S05]  /*23e0*/  BRA `(.L_x_21839) ;  /* 0x000009e000007947 */ /* 0x000fea0003800000 */
.L_x_21847:
        /* <DEDUP_REMOVED lines=28> */
.L_x_21850:
        /* <DEDUP_REMOVED lines=15> */
.L_x_21849:
[----:B------:R-:W2:Y:S02]  /*26a0*/  LDG.E.U16 R0, [R2.64] ;  /* 0x0000002402007981 */ /* 0x000ea4000c1e1500 */
[----:B--2---:R-:W-:-:S06]  /*26b0*/  PRMT R0, RZ, 0x5410, R0 ;  /* 0x00005410ff007816 */ /* 0x004fcc0000000000 */
[----:B------:R-:W0:Y:S02]  /*26c0*/  F2I.FTZ.TRUNC.NTZ R0, R0 ;  /* 0x0000000000007305 */ /* 0x000e24000021f100 */
[----:B0-----:R-:W-:Y:S01]  /*26d0*/  PRMT R25, R0, 0x7610, R25 ;  /* 0x0000761000197816 */ /* 0x001fe20000000019 */
[----:B------:R-:W-:Y:S05]  /*26e0*/  BRA `(.L_x_21839) ;  /* 0x000006e000007947 */ /* 0x000fea0003800000 */
.L_x_21846:
        /* <DEDUP_REMOVED lines=10> */
.L_x_21853:
        /* <DEDUP_REMOVED lines=21> */
.L_x_21857:
[----:B------:R-:W-:Y:S05]  /*28e0*/  BSYNC B1 ;  /* 0x0000000000017941 */ /* 0x000fea0003800000 */
.L_x_21856:
[----:B------:R-:W-:Y:S01]  /*28f0*/  LEA R3, R0, 0x3b800000, 0x17 ;  /* 0x3b80000000037811 */ /* 0x000fe200078eb8ff */
[----:B------:R-:W-:-:S05]  /*2900*/  IMAD.SHL.U32 R0, R2, 0x100000, RZ ;  /* 0x0010000002007824 */ /* 0x000fca00078e00ff */
[----:B------:R-:W-:Y:S02]  /*2910*/  LOP3.LUT R0, R3, R0, R4, 0xfe, !PT ;  /* 0x0000000003007212 */ /* 0x000fe400078efe04 */
.L_x_21855:
[----:B------:R-:W-:Y:S05]  /*2920*/  BSYNC B0 ;  /* 0x0000000000007941 */ /* 0x000fea0003800000 */
.L_x_21854:
[----:B------:R-:W0:Y:S02]  /*2930*/  F2I.FTZ.TRUNC.NTZ R0, R0 ;  /* 0x0000000000007305 */ /* 0x000e24000021f100 */
[----:B0-----:R-:W-:Y:S01]  /*2940*/  PRMT R25, R0, 0x7610, R25 ;  /* 0x0000761000197816 */ /* 0x001fe20000000019 */
[----:B------:R-:W-:Y:S05]  /*2950*/  BRA `(.L_x_21839) ;  /* 0x0000047000007947 */ /* 0x000fea0003800000 */
.L_x_21852:
        /* <DEDUP_REMOVED lines=21> */
.L_x_21861:
[----:B------:R-:W-:Y:S05]  /*2ab0*/  BSYNC B1 ;  /* 0x0000000000017941 */ /* 0x000fea0003800000 */
.L_x_21860:
[----:B------:R-:W-:Y:S01]  /*2ac0*/  LEA R3, R0, 0x37800000, 0x17 ;  /* 0x3780000000037811 */ /* 0x000fe200078eb8ff */
[----:B------:R-:W-:-:S05]  /*2ad0*/  IMAD.SHL.U32 R0, R2, 0x200000, RZ ;  /* 0x0020000002007824 */ /* 0x000fca00078e00ff */
[----:B------:R-:W-:Y:S02]  /*2ae0*/  LOP3.LUT R0, R3, R0, R4, 0xfe, !PT ;  /* 0x0000000003007212 */ /* 0x000fe400078efe04 */
.L_x_21859:
[----:B------:R-:W-:Y:S05]  /*2af0*/  BSYNC B0 ;  /* 0x0000000000007941 */ /* 0x000fea0003800000 */
.L_x_21858:
[----:B------:R-:W0:Y:S02]  /*2b00*/  F2I.FTZ.TRUNC.NTZ R0, R0 ;  /* 0x0000000000007305 */ /* 0x000e24000021f100 */
[----:B0-----:R-:W-:Y:S01]  /*2b10*/  PRMT R25, R0, 0x7610, R25 ;  /* 0x0000761000197816 */ /* 0x001fe20000000019 */
[----:B------:R-:W-:Y:S05]  /*2b20*/  BRA `(.L_x_21839) ;  /* 0x000002a000007947 */ /* 0x000fea0003800000 */
.L_x_21851:
        /* <DEDUP_REMOVED lines=14> */
.L_x_21865:
[----:B------:R-:W-:Y:S05]  /*2c10*/  BSYNC B0 ;  /* 0x0000000000007941 */ /* 0x000fea0003800000 */
.L_x_21864:
[----:B------:R-:W0:Y:S02]  /*2c20*/  F2I.FTZ.TRUNC.NTZ R0, R0 ;  /* 0x0000000000007305 */ /* 0x000e24000021f100 */
[----:B0-----:R-:W-:Y:S01]  /*2c30*/  PRMT R25, R0, 0x7610, R25 ;  /* 0x0000761000197816 */ /* 0x001fe20000000019 */
[----:B------:R-:W-:Y:S05]  /*2c40*/  BRA `(.L_x_21839) ;  /* 0x0000018000007947 */ /* 0x000fea0003800000 */
.L_x_21838:
        /* <DEDUP_REMOVED lines=21> */
.L_x_21863:
[----:B------:R0:W5:Y:S01]  /*2da0*/  LDG.E.U16 R25, [R2.64] ;  /* 0x0000002402197981 */ /* 0x000162000c1e1500 */
[----:B------:R-:W-:Y:S05]  /*2db0*/  BRA `(.L_x_21839) ;  /* 0x0000001000007947 */ /* 0x000fea0003800000 */
.L_x_21862:
[----:B------:R0:W5:Y:S02]  /*2dc0*/  LDG.E.U16 R25, [R2.64] ;  /* 0x0000002402197981 */ /* 0x000164000c1e1500 */
.L_x_21839:
[----:B------:R-:W-:-:S03]  /*2dd0*/  IADD3 R22, R22, 0x80, RZ ;  /* 0x0000008016167810 */ /* 0x000fc60007ffe0ff */
.L_x_21833:
[----:B------:R-:W-:Y:S05]  /*2de0*/  BSYNC B6 ;  /* 0x0000000000067941 */ /* 0x000fea0003800000 */
.L_x_21832:
        /* <DEDUP_REMOVED lines=20> */
.L_x_21871:
[----:B------:R0:W5:Y:S01]  /*2f30*/  LDG.E.U8 R24, [R2.64] ;  /* 0x0000002402187981 */ /* 0x000162000c1e1100 */
[----:B------:R-:W-:Y:S05]  /*2f40*/  BRA `(.L_x_21867) ;  /* 0x00000d7000007947 */ /* 0x000fea0003800000 */
.L_x_21870:
        /* <DEDUP_REMOVED lines=8> */
.L_x_21874:
[----:B------:R0:W5:Y:S01]  /*2fd0*/  LDG.E.U16 R24, [R2.64] ;  /* 0x0000002402187981 */ /* 0x000162000c1e1500 */
[----:B------:R-:W-:Y:S05]  /*2fe0*/  BRA `(.L_x_21867) ;  /* 0x00000cd000007947 */ /* 0x000fea0003800000 */
.L_x_21873:
[----:B------:R0:W5:Y:S01]  /*2ff0*/  LDG.E.U16 R24, [R2.64] ;  /* 0x0000002402187981 */ /* 0x000162000c1e1500 */
[----:B------:R-:W-:Y:S05]  /*3000*/  BRA `(.L_x_21867) ;  /* 0x00000cb000007947 */ /* 0x000fea0003800000 */
.L_x_21869:
        /* <DEDUP_REMOVED lines=9> */
.L_x_21876:
[----:B------:R-:W3:Y:S02]  /*30a0*/  LDG.E.U16 R0, [R2.64] ;  /* 0x0000002402007981 */ /* 0x000ee4000c1e1500 */
[----:B---3--:R-:W-:-:S06]  /*30b0*/  HADD2.F32 R0, -RZ, R0.H0_H0 ;  /* 0x20000000ff007230 */ /* 0x008fcc0000004100 */
[----:B------:R-:W0:Y:S02]  /*30c0*/  F2I.FTZ.TRUNC.NTZ R0, R0 ;  /* 0x0000000000007305 */ /* 0x000e24000021f100 */
[----:B0-----:R-:W-:Y:S01]  /*30d0*/  PRMT R24, R0, 0x7610, R24 ;  /* 0x0000761000187816 */ /* 0x001fe20000000018 */
[----:B------:R-:W-:Y:S05]  /*30e0*/  BRA `(.L_x_21867) ;  /* 0x00000bd000007947 */ /* 0x000fea0003800000 */
.L_x_21875:
        /* <DEDUP_REMOVED lines=9> */
.L_x_21878:
[----:B------:R-:W3:Y:S02]  /*3180*/  LDG.E.U16 R2, [R2.64] ;  /* 0x0000002402027981 */ /* 0x000ee4000c1e1500 */
[----:B---3--:R-:W-:-:S06]  /*3190*/  HADD2.F32 R0, -RZ, R2.H0_H0 ;  /* 0x20000002ff007230 */ /* 0x008fcc0000004100 */
[----:B------:R-:W0:Y:S02]  /*31a0*/  F2I.FTZ.TRUNC.NTZ R0, R0 ;  /* 0x0000000000007305 */ /* 0x000e24000021f100 */
[----:B0-----:R-:W-:Y:S01]  /*31b0*/  PRMT R24, R0, 0x7610, R24 ;  /* 0x0000761000187816 */ /* 0x001fe20000000018 */
[----:B------:R-:W-:Y:S05]  /*31c0*/  BRA `(.L_x_21867) ;  /* 0x00000af000007947 */ /* 0x000fea0003800000 */
.L_x_21877:
[----:B------:R-:W3:Y:S02]  /*31d0*/  LDG.E.64 R2, [R2.64] ;  /* 0x0000002402027981 */ /* 0x000ee4000c1e1b00 */
[----:B---3--:R0:W3:Y:S01]  /*31e0*/  F2I.F64.TRUNC R24, R2 ;  /* 0x0000000200187311 */ /* 0x0080e2000030d100 */
[----:B------:R-:W-:Y:S05]  /*31f0*/  BRA `(.L_x_21867) ;  /* 0x00000ac000007947 */ /* 0x000fea0003800000 */
.L_x_21868:
        /* <DEDUP_REMOVED lines=12> */
.L_x_21881:
[----:B------:R-:W3:Y:S02]  /*32c0*/  LDG.E.64 R2, [R2.64] ;  /* 0x0000002402027981 */ /* 0x000ee4000c1e1b00 */
[----:B---3--:R0:W3:Y:S01]  /*32d0*/  F2I.F64.TRUNC R24, R2 ;  /* 0x0000000200187311 */ /* 0x0080e2000030d100 */
[----:B------:R-:W-:Y:S05]  /*32e0*/  BRA `(.L_x_21867) ;  /* 0x000009d000007947 */ /* 0x000fea0003800000 */
.L_x_21880:
        /* <DEDUP_REMOVED lines=28> */
.L_x_21883:
        /* <DEDUP_REMOVED lines=15> */
.L_x_21882:
[----:B------:R-:W3:Y:S02]  /*35a0*/  LDG.E.U16 R0, [R2.64] ;  /* 0x0000002402007981 */ /* 0x000ee4000c1e1500 */
[----:B---3--:R-:W-:-:S06]  /*35b0*/  PRMT R0, RZ, 0x5410, R0 ;  /* 0x00005410ff007816 */ /* 0x008fcc0000000000 */
[----:B------:R-:W0:Y:S02]  /*35c0*/  F2I.FTZ.TRUNC.NTZ R0, R0 ;  /* 0x0000000000007305 */ /* 0x000e24000021f100 */
[----:B0-----:R-:W-:Y:S01]  /*35d0*/  PRMT R24, R0, 0x7610, R24 ;  /* 0x0000761000187816 */ /* 0x001fe20000000018 */
[----:B------:R-:W-:Y:S05]  /*35e0*/  BRA `(.L_x_21867) ;  /* 0x000006d000007947 */ /* 0x000fea0003800000 */
.L_x_21879:
        /* <DEDUP_REMOVED lines=10> */
.L_x_21886:
        /* <DEDUP_REMOVED lines=21> */
.L_x_21890:
[----:B------:R-:W-:Y:S05]  /*37e0*/  BSYNC B1 ;  /* 0x0000000000017941 */ /* 0x000fea0003800000 */
.L_x_21889:
[----:B------:R-:W-:Y:S01]  /*37f0*/  LEA R3, R0, 0x3b800000, 0x17 ;  /* 0x3b80000000037811 */ /* 0x000fe200078eb8ff */
[----:B------:R-:W-:-:S05]  /*3800*/  IMAD.SHL.U32 R0, R2, 0x100000, RZ ;  /* 0x0010000002007824 */ /* 0x000fca00078e00ff */
[----:B------:R-:W-:Y:S02]  /*3810*/  LOP3.LUT R0, R3, R0, R4, 0xfe, !PT ;  /* 0x0000000003007212 */ /* 0x000fe400078efe04 */
.L_x_21888:
[----:B------:R-:W-:Y:S05]  /*3820*/  BSYNC B0 ;  /* 0x0000000000007941 */ /* 0x000fea0003800000 */
.L_x_21887:
[----:B------:R-:W0:Y:S02]  /*3830*/  F2I.FTZ.TRUNC.NTZ R0, R0 ;  /* 0x0000000000007305 */ /* 0x000e24000021f100 */
[----:B0-----:R-:W-:Y:S01]  /*3840*/  PRMT R24, R0, 0x7610, R24 ;  /* 0x0000761000187816 */ /* 0x001fe20000000018 */
[----:B------:R-:W-:Y:S05]  /*3850*/  BRA `(.L_x_21867) ;  /* 0x0000046000007947 */ /* 0x000fea0003800000 */
.L_x_21885:
        /* <DEDUP_REMOVED lines=21> */
.L_x_21894:
[----:B------:R-:W-:Y:S05]  /*39b0*/  BSYNC B1 ;  /* 0x0000000000017941 */ /* 0x000fea0003800000 */
.L_x_21893:
[----:B------:R-:W-:Y:S01]  /*39c0*/  LEA R3, R0, 0x37800000, 0x17 ;  /* 0x3780000000037811 */ /* 0x000fe200078eb8ff */
[----:B------:R-:W-:-:S05]  /*39d0*/  IMAD.SHL.U32 R0, R2, 0x200000, RZ ;  /* 0x0020000002007824 */ /* 0x000fca00078e00ff */
[----:B------:R-:W-:Y:S02]  /*39e0*/  LOP3.LUT R0, R3, R0, R4, 0xfe, !PT ;  /* 0x0000000003007212 */ /* 0x000fe400078efe04 */
.L_x_21892:
[----:B------:R-:W-:Y:S05]  /*39f0*/  BSYNC B0 ;  /* 0x0000000000007941 */ /* 0x000fea0003800000 */
.L_x_21891:
[----:B------:R-:W0:Y:S02]  /*3a00*/  F2I.FTZ.TRUNC.NTZ R0, R0 ;  /* 0x0000000000007305 */ /* 0x000e24000021f100 */
[----:B0-----:R-:W-:Y:S01]  /*3a10*/  PRMT R24, R0, 0x7610, R24 ;  /* 0x0000761000187816 */ /* 0x001fe20000000018 */
[----:B------:R-:W-:Y:S05]  /*3a20*/  BRA `(.L_x_21867) ;  /* 0x0000029000007947 */ /* 0x000fea0003800000 */
.L_x_21884:
        /* <DEDUP_REMOVED lines=14> */
.L_x_21898:
[----:B------:R-:W-:Y:S05]  /*3b10*/  BSYNC B0 ;  /* 0x0000000000007941 */ /* 0x000fea0003800000 */
.L_x_21897:
[----:B------:R-:W0:Y:S02]  /*3b20*/  F2I.FTZ.TRUNC.NTZ R0, R0 ;  /* 0x0000000000007305 */ /* 0x000e24000021f100 */
[----:B0-----:R-:W-:Y:S01]  /*3b30*/  PRMT R24, R0, 0x7610, R24 ;  /* 0x0000761000187816 */ /* 0x001fe20000000018 */
[----:B------:R-:W-:Y:S05]  /*3b40*/  BRA `(.L_x_21867) ;  /* 0x0000017000007947 */ /* 0x000fea0003800000 */
.L_x_21872:
        /* <DEDUP_REMOVED lines=20> */
.L_x_21896:
[----:B------:R0:W5:Y:S01]  /*3c90*/  LDG.E.U16 R24, [R2.64] ;  /* 0x0000002402187981 */ /* 0x000162000c1e1500 */
[----:B------:R-:W-:Y:S05]  /*3ca0*/  BRA `(.L_x_21867) ;  /* 0x0000001000007947 */ /* 0x000fea0003800000 */
.L_x_21895:
[----:B------:R0:W5:Y:S02]  /*3cb0*/  LDG.E.U16 R24, [R2.64] ;  /* 0x0000002402187981 */ /* 0x000164000c1e1500 */
.L_x_21867:
[----:B------:R-:W-:Y:S05]  /*3cc0*/  BSYNC B6 ;  /* 0x0000000000067941 */ /* 0x000fea0003800000 */
.L_x_21866:
[----:B0-----:R-:W0:Y:S01]  /*3cd0*/  S2R R2, SR_TID.X ;  /* 0x0000000000027919 */ /* 0x001e220000002100 */
[----:B------:R-:W4:Y:S01]  /*3ce0*/  LDC.U16 R6, c[0x0][0x166] ;  /* 0x00005980ff067b82 */ /* 0x000f220000000400 */
[----:B------:R-:W-:Y:S07]  /*3cf0*/  BSSY B0, `(.L_x_21899) ;  /* 0x0000034000007945 */ /* 0x000fee0003800000 */
[----:B------:R-:W3:Y:S01]  /*3d00*/  LDC.U8 R18, c[0x0][0x184] ;  /* 0x00006100ff127b82 */ /* 0x000ee20000000000 */
[----:B0-----:R-:W-:-:S02]  /*3d10*/  ISETP.GE.AND P2, PT, R2, R17, PT ;  /* 0x000000110200720c */ /* 0x001fc40003f46270 */
[C---:B------:R-:W-:Y:S02]  /*3d20*/  IADD3 R0, R2.reuse, 0x100, RZ ;  /* 0x0000010002007810 */ /* 0x040fe40007ffe0ff */
[C---:B------:R-:W-:Y:S02]  /*3d30*/  IADD3 R4, R2.reuse, 0x180, RZ ;  /* 0x0000018002047810 */ /* 0x040fe40007ffe0ff */
[----:B------:R-:W-:Y:S02]  /*3d40*/  IADD3 R22, R2, 0x80, RZ ;  /* 0x0000008002167810 */ /* 0x000fe40007ffe0ff */
[-C--:B------:R-:W-:Y:S02]  /*3d50*/  ISETP.GE.AND P0, PT, R0, R17.reuse, PT ;  /* 0x000000110000720c */ /* 0x080fe40003f06270 */
[-C--:B------:R-:W-:Y:S02]  /*3d60*/  ISETP.GE.AND P1, PT, R4, R17.reuse, PT ;  /* 0x000000110400720c */ /* 0x080fe40003f26270 */
[----:B------:R-:W-:-:S02]  /*3d70*/  ISETP.GE.AND P3, PT, R22, R17, PT ;  /* 0x000000111600720c */ /* 0x000fc40003f66270 */
[----:B----4-:R-:W-:Y:S01]  /*3d80*/  PRMT R3, R6, 0x9910, RZ ;  /* 0x0000991006037816 */ /* 0x010fe200000000ff */
[----:B------:R-:W-:Y:S05]  /*3d90*/  @P2 BRA `(.L_x_21900) ;  /* 0x0000029000002947 */ /* 0x000fea0003800000 */
[-C--:B---3--:R-:W-:Y:S02]  /*3da0*/  IABS R7, R3.reuse ;  /* 0x0000000300077213 */ /* 0x088fe40000000000 */
[C---:B-----5:R-:W-:Y:S02]  /*3db0*/  PRMT R8, R23.reuse, 0x9910, RZ ;  /* 0x0000991017087816 */ /* 0x060fe400000000ff */
[----:B------:R-:W0:Y:S01]  /*3dc0*/  I2F.RP R0, R7 ;  /* 0x0000000700007306 */ /* 0x000e220000209400 */
[----:B------:R-:W-:Y:S02]  /*3dd0*/  IABS R11, R3 ;  /* 0x00000003000b7213 */ /* 0x000fe40000000000 */
[----:B------:R-:W-:-:S05]  /*3de0*/  LOP3.LUT R23, R23, R6, RZ, 0x3c, !PT ;  /* 0x0000000617177212 */ /* 0x000fca00078e3cff */
[----:B0-----:R-:W0:Y:S02]  /*3df0*/  MUFU.RCP R0, R0 ;  /* 0x0000000000007308 */ /* 0x001e240000001000 */
[----:B0-----:R-:W-:Y:S01]  /*3e00*/  IADD3 R4, R0, 0xffffffe, RZ ;  /* 0x0ffffffe00047810 */ /* 0x001fe20007ffe0ff */
[----:B------:R-:W-:-:S05]  /*3e10*/  IMAD.MOV R0, RZ, RZ, -R11 ;  /* 0x000000ffff007224 */ /* 0x000fca00078e0a0b */
[----:B------:R0:W3:Y:S02]  /*3e20*/  F2I.FTZ.U32.TRUNC.NTZ R5, R4 ;  /* 0x0000000400057305 */ /* 0x0000e4000021f000 */
[----:B0-----:R-:W-:Y:S02]  /*3e30*/  IMAD.MOV.U32 R4, RZ, RZ, RZ ;  /* 0x000000ffff047224 */ /* 0x001fe400078e00ff */
[----:B---3--:R-:W-:-:S04]  /*3e40*/  IMAD.MOV R10, RZ, RZ, -R5 ;  /* 0x000000ffff0a7224 */ /* 0x008fc800078e0a05 */
[----:B------:R-:W-:Y:S01]  /*3e50*/  IMAD R9, R10, R7, RZ ;  /* 0x000000070a097224 */ /* 0x000fe200078e02ff */
[----:B------:R-:W-:-:S03]  /*3e60*/  IABS R10, R8 ;  /* 0x00000008000a7213 */ /* 0x000fc60000000000 */
[----:B------:R-:W-:-:S04]  /*3e70*/  IMAD.HI.U32 R5, R5, R9, R4 ;  /* 0x0000000905057227 */ /* 0x000fc800078e0004 */
[----:B------:R-:W-:Y:S01]  /*3e80*/  IMAD.MOV.U32 R4, RZ, RZ, R10 ;  /* 0x000000ffff047224 */ /* 0x000fe200078e000a */
[----:B------:R-:W-:-:S03]  /*3e90*/  LOP3.LUT R10, RZ, R3, RZ, 0x33, !PT ;  /* 0x00000003ff0a7212 */ /* 0x000fc600078e33ff */
        /* <DEDUP_REMOVED lines=25> */
.L_x_21900:
[----:B---3--:R-:W-:Y:S05]  /*4030*/  BSYNC B0 ;  /* 0x0000000000007941 */ /* 0x008fea0003800000 */
.L_x_21899:
[----:B------:R-:W-:Y:S01]  /*4040*/  BSSY B0, `(.L_x_21901) ;  /* 0x000002b000007945 */ /* 0x000fe20003800000 */
[----:B------:R-:W-:Y:S05]  /*4050*/  @P3 BRA `(.L_x_21902) ;  /* 0x0000029000003947 */ /* 0x000fea0003800000 */
[-C--:B------:R-:W-:Y:S02]  /*4060*/  IABS R7, R3.reuse ;  /* 0x0000000300077213 */ /* 0x080fe40000000000 */
[C---:B-1---5:R-:W-:Y:S02]  /*4070*/  PRMT R8, R19.reuse, 0x9910, RZ ;  /* 0x0000991013087816 */ /* 0x062fe400000000ff */
[----:B------:R-:W0:Y:S01]  /*4080*/  I2F.RP R9, R7 ;  /* 0x0000000700097306 */ /* 0x000e220000209400 */
[----:B------:R-:W-:Y:S02]  /*4090*/  IABS R13, R3 ;  /* 0x00000003000d7213 */ /* 0x000fe40000000000 */
[----:B------:R-:W-:Y:S02]  /*40a0*/  IABS R12, R8 ;  /* 0x00000008000c7213 */ /* 0x000fe40000000000 */
[----:B------:R-:W-:-:S03]  /*40b0*/  LOP3.LUT R19, R19, R6, RZ, 0x3c, !PT ;  /* 0x0000000613137212 */ /* 0x000fc600078e3cff */
[----:B0-----:R-:W0:Y:S02]  /*40c0*/  MUFU.RCP R9, R9 ;  /* 0x0000000900097308 */ /* 0x001e240000001000 */
[----:B0-----:R-:W-:Y:S01]  /*40d0*/  IADD3 R4, R9, 0xffffffe, RZ ;  /* 0x0ffffffe09047810 */ /* 0x001fe20007ffe0ff */
[----:B------:R-:W-:-:S05]  /*40e0*/  IMAD.MOV R9, RZ, RZ, -R13 ;  /* 0x000000ffff097224 */ /* 0x000fca00078e0a0d */
[----:B------:R0:W1:Y:S02]  /*40f0*/  F2I.FTZ.U32.TRUNC.NTZ R5, R4 ;  /* 0x0000000400057305 */ /* 0x000064000021f000 */
[----:B0-----:R-:W-:Y:S02]  /*4100*/  IMAD.MOV.U32 R4, RZ, RZ, RZ ;  /* 0x000000ffff047224 */ /* 0x001fe400078e00ff */
[----:B-1----:R-:W-:-:S04]  /*4110*/  IMAD.MOV R10, RZ, RZ, -R5 ;  /* 0x000000ffff0a7224 */ /* 0x002fc800078e0a05 */
[----:B------:R-:W-:-:S04]  /*4120*/  IMAD R11, R10, R7, RZ ;  /* 0x000000070a0b7224 */ /* 0x000fc800078e02ff */
[----:B------:R-:W-:-:S04]  /*4130*/  IMAD.HI.U32 R10, R5, R11, R4 ;  /* 0x0000000b050a7227 */ /* 0x000fc800078e0004 */
[----:B------:R-:W-:-:S04]  /*4140*/  IMAD.MOV.U32 R5, RZ, RZ, R12 ;  /* 0x000000ffff057224 */ /* 0x000fc800078e000c */
        /* <DEDUP_REMOVED lines=26> */
.L_x_21902:
[----:B------:R-:W-:Y:S05]  /*42f0*/  BSYNC B0 ;  /* 0x0000000000007941 */ /* 0x000fea0003800000 */
.L_x_21901:
[----:B------:R-:W-:Y:S01]  /*4300*/  BSSY B0, `(.L_x_21903) ;  /* 0x000002b000007945 */ /* 0x000fe20003800000 */
[----:B------:R-:W-:Y:S05]  /*4310*/  @P0 BRA `(.L_x_21904) ;  /* 0x0000029000000947 */ /* 0x000fea0003800000 */
[-C--:B------:R-:W-:Y:S02]  /*4320*/  IABS R7, R3.reuse ;  /* 0x0000000300077213 */ /* 0x080fe40000000000 */
[C---:B--2--5:R-:W-:Y:S02]  /*4330*/  PRMT R8, R25.reuse, 0x9910, RZ ;  /* 0x0000991019087816 */ /* 0x064fe400000000ff */
[----:B------:R-:W0:Y:S01]  /*4340*/  I2F.RP R9, R7 ;  /* 0x0000000700097306 */ /* 0x000e220000209400 */
[----:B------:R-:W-:Y:S02]  /*4350*/  IABS R13, R3 ;  /* 0x00000003000d7213 */ /* 0x000fe40000000000 */
[----:B------:R-:W-:Y:S02]  /*4360*/  IABS R12, R8 ;  /* 0x00000008000c7213 */ /* 0x000fe40000000000 */
[----:B------:R-:W-:-:S02]  /*4370*/  LOP3.LUT R25, R25, R6, RZ, 0x3c, !PT ;  /* 0x0000000619197212 */ /* 0x000fc400078e3cff */
[----:B------:R-:W-:Y:S01]  /*4380*/  ISETP.NE.AND P5, PT, R3, RZ, PT ;  /* 0x000000ff0300720c */ /* 0x000fe20003fa5270 */
[----:B0-----:R-:W0:Y:S02]  /*4390*/  MUFU.RCP R9, R9 ;  /* 0x0000000900097308 */ /* 0x001e240000001000 */
[----:B0-----:R-:W-:Y:S01]  /*43a0*/  IADD3 R4, R9, 0xffffffe, RZ ;  /* 0x0ffffffe09047810 */ /* 0x001fe20007ffe0ff */
[----:B------:R-:W-:-:S05]  /*43b0*/  IMAD.MOV R9, RZ, RZ, -R13 ;  /* 0x000000ffff097224 */ /* 0x000fca00078e0a0d */
[----:B------:R0:W2:Y:S02]  /*43c0*/  F2I.FTZ.U32.TRUNC.NTZ R5, R4 ;  /* 0x0000000400057305 */ /* 0x0000a4000021f000 */
[----:B0-----:R-:W-:Y:S02]  /*43d0*/  IMAD.MOV.U32 R4, RZ, RZ, RZ ;  /* 0x000000ffff047224 */ /* 0x001fe400078e00ff */
[----:B--2---:R-:W-:-:S04]  /*43e0*/  IMAD.MOV R10, RZ, RZ, -R5 ;  /* 0x000000ffff0a7224 */ /* 0x004fc800078e0a05 */
        /* <DEDUP_REMOVED lines=10> */
[----:B------:R-:W-:-:S04]  /*4490*/  @!P3 IADD3 R4, R4, 0x1, RZ ;  /* 0x000000010404b810 */ /* 0x000fc80007ffe0ff */
[----:B------:R-:W-:-:S13]  /*44a0*/  ISETP.GE.U32.AND P0, PT, R10, R7, PT ;  /* 0x000000070a00720c */ /* 0x000fda0003f06070 */
[----:B------:R-:W-:Y:S02]  /*44b0*/  @P0 IADD3 R4, R4, 0x1, RZ ;  /* 0x0000000104040810 */ /* 0x000fe40007ffe0ff */
[----:B------:R-:W-:Y:S02]  /*44c0*/  ISETP.GT.AND P0, PT, R5, -0x1, PT ;  /* 0xffffffff0500780c */ /* 0x000fe40003f04270 */
[----:B------:R-:W-:Y:S01]  /*44d0*/  LOP3.LUT R5, RZ, R3, RZ, 0x33, !PT ;  /* 0x00000003ff057212 */ /* 0x000fe200078e33ff */
[----:B------:R-:W-:-:S05]  /*44e0*/  @!P4 IMAD.MOV R4, RZ, RZ, -R4 ;  /* 0x000000ffff04c224 */ /* 0x000fca00078e0a04 */
[----:B------:R-:W-:-:S05]  /*44f0*/  SEL R23, R5, R4, !P5 ;  /* 0x0000000405177207 */ /* 0x000fca0006800000 */
        /* <DEDUP_REMOVED lines=11> */
.L_x_21904:
[----:B------:R-:W-:Y:S05]  /*45b0*/  BSYNC B0 ;  /* 0x0000000000007941 */ /* 0x000fea0003800000 */
.L_x_21903:
[----:B------:R-:W-:Y:S01]  /*45c0*/  BSSY B0, `(.L_x_21905) ;  /* 0x000002b000007945 */ /* 0x000fe20003800000 */
[----:B------:R-:W-:Y:S05]  /*45d0*/  @P1 BRA `(.L_x_21906) ;  /* 0x0000029000001947 */ /* 0x000fea0003800000 */
[-C--:B------:R-:W-:Y:S02]  /*45e0*/  IABS R7, R3.reuse ;  /* 0x0000000300077213 */ /* 0x080fe40000000000 */
[C---:B-----5:R-:W-:Y:S02]  /*45f0*/  PRMT R8, R24.reuse, 0x9910, RZ ;  /* 0x0000991018087816 */ /* 0x060fe400000000ff */
        /* <DEDUP_REMOVED lines=8> */
[----:B------:R0:W3:Y:S02]  /*4680*/  F2I.FTZ.U32.TRUNC.NTZ R5, R4 ;  /* 0x0000000400057305 */ /* 0x0000e4000021f000 */
[----:B0-----:R-:W-:Y:S02]  /*4690*/  IMAD.MOV.U32 R4, RZ, RZ, RZ ;  /* 0x000000ffff047224 */ /* 0x001fe400078e00ff */
[----:B---3--:R-:W-:-:S04]  /*46a0*/  IMAD.MOV R10, RZ, RZ, -R5 ;  /* 0x000000ffff0a7224 */ /* 0x008fc800078e0a05 */
        /* <DEDUP_REMOVED lines=8> */
[----:B------:R-:W-:Y:S02]  /*4730*/  ISETP.GE.AND P3, PT, R5, RZ, PT ;  /* 0x000000ff0500720c */ /* 0x000fe40003f66270 */
[----:B------:R-:W-:-:S09]  /*4740*/  PRMT R5, R6, 0x9910, RZ ;  /* 0x0000991006057816 */ /* 0x000fd200000000ff */
[----:B------:R-:W-:Y:S01]  /*4750*/  @!P1 IMAD.IADD R10, R10, 0x1, -R7 ;  /* 0x000000010a0a9824 */ /* 0x000fe200078e0a07 */
[----:B------:R-:W-:-:S04]  /*4760*/  @!P1 IADD3 R4, R4, 0x1, RZ ;  /* 0x0000000104049810 */ /* 0x000fc80007ffe0ff */
[----:B------:R-:W-:-:S13]  /*4770*/  ISETP.GE.U32.AND P0, PT, R10, R7, PT ;  /* 0x000000070a00720c */ /* 0x000fda0003f06070 */
[----:B------:R-:W-:Y:S02]  /*4780*/  @P0 IADD3 R4, R4, 0x1, RZ ;  /* 0x0000000104040810 */ /* 0x000fe40007ffe0ff */
[----:B------:R-:W-:-:S03]  /*4790*/  ISETP.GT.AND P0, PT, R5, -0x1, PT ;  /* 0xffffffff0500780c */ /* 0x000fc60003f04270 */
[----:B------:R-:W-:-:S05]  /*47a0*/  @!P3 IMAD.MOV R4, RZ, RZ, -R4 ;  /* 0x000000ffff04b224 */ /* 0x000fca00078e0a04 */
[----:B------:R-:W-:-:S05]  /*47b0*/  SEL R24, R3, R4, !P4 ;  /* 0x0000000403187207 */ /* 0x000fca0006000000 */
[----:B------:R-:W-:Y:S05]  /*47c0*/  @P0 BRA `(.L_x_21906) ;  /* 0x000000a000000947 */ /* 0x000fea0003800000 */
[----:B------:R-:W-:Y:S02]  /*47d0*/  ISETP.GE.AND P1, PT, R8, RZ, PT ;  /* 0x000000ff0800720c */ /* 0x000fe40003f26270 */
[----:B------:R-:W-:Y:S01]  /*47e0*/  ISETP.GT.U32.AND P0, PT, R7, R10, PT ;  /* 0x0000000a0700720c */ /* 0x000fe20003f04070 */
[----:B------:R-:W-:-:S05]  /*47f0*/  IMAD.IADD R7, R10, 0x1, -R7 ;  /* 0x000000010a077824 */ /* 0x000fca00078e0a07 */
[----:B------:R-:W-:-:S05]  /*4800*/  SEL R7, R7, R10, !P0 ;  /* 0x0000000a07077207 */ /* 0x000fca0004000000 */
[----:B------:R-:W-:-:S05]  /*4810*/  @!P1 IMAD.MOV R7, RZ, RZ, -R7 ;  /* 0x000000ffff079224 */ /* 0x000fca00078e0a07 */
[----:B------:R-:W-:Y:S02]  /*4820*/  SEL R7, R3, R7, !P4 ;  /* 0x0000000703077207 */ /* 0x000fe40006000000 */
[----:B------:R-:W-:Y:S02]  /*4830*/  IADD3 R3, R24, -0x1, RZ ;  /* 0xffffffff18037810 */ /* 0x000fe40007ffe0ff */
[----:B------:R-:W-:-:S13]  /*4840*/  ISETP.NE.AND P0, PT, R7, RZ, PT ;  /* 0x000000ff0700720c */ /* 0x000fda0003f05270 */
[----:B------:R-:W-:-:S04]  /*4850*/  @!P0 IMAD.MOV R3, RZ, RZ, R24 ;  /* 0x000000ffff038224 */ /* 0x000fc800078e0218 */
[----:B------:R-:W-:Y:S02]  /*4860*/  IMAD.MOV.U32 R24, RZ, RZ, R3 ;  /* 0x000000ffff187224 */ /* 0x000fe400078e0003 */
.L_x_21906:
[----:B------:R-:W-:Y:S05]  /*4870*/  BSYNC B0 ;  /* 0x0000000000007941 */ /* 0x000fea0003800000 */
.L_x_21905:
[----:B------:R-:W-:Y:S01]  /*4880*/  BSSY B6, `(.L_x_21907) ;  /* 0x000010c000067945 */ /* 0x000fe20003800000 */
        /* <DEDUP_REMOVED lines=20> */
.L_x_21912:
[----:B------:R0:W-:Y:S01]  /*49d0*/  STG.E.U8 [R8.64], R0 ;  /* 0x0000000008007986 */ /* 0x0001e2000c101124 */
[----:B------:R-:W-:Y:S01]  /*49e0*/  IMAD.MOV.U32 R2, RZ, RZ, R22 ;  /* 0x000000ffff027224 */ /* 0x000fe200078e0016 */
[----:B------:R-:W-:Y:S05]  /*49f0*/  BRA `(.L_x_21908) ;  /* 0x00000f4000007947 */ /* 0x000fea0003800000 */
.L_x_21911:
        /* <DEDUP_REMOVED lines=12> */
.L_x_21915:
[----:B------:R-:W-:Y:S01]  /*4ac0*/  PRMT R3, R0, 0x9910, RZ ;  /* 0x0000991000037816 */ /* 0x000fe200000000ff */
[----:B------:R-:W-:-:S04]  /*4ad0*/  IMAD.MOV.U32 R2, RZ, RZ, R22 ;  /* 0x000000ffff027224 */ /* 0x000fc800078e0016 */
[----:B------:R0:W-:Y:S01]  /*4ae0*/  STG.E [R8.64], R3 ;  /* 0x0000000308007986 */ /* 0x0001e2000c101924 */
[----:B------:R-:W-:Y:S05]  /*4af0*/  BRA `(.L_x_21908) ;  /* 0x00000e4000007947 */ /* 0x000fea0003800000 */
.L_x_21914:
[----:B------:R0:W-:Y:S01]  /*4b00*/  STG.E.U16 [R8.64], R0 ;  /* 0x0000000008007986 */ /* 0x0001e2000c101524 */
[----:B------:R-:W-:Y:S01]  /*4b10*/  IMAD.MOV.U32 R2, RZ, RZ, R22 ;  /* 0x000000ffff027224 */ /* 0x000fe200078e0016 */
[----:B------:R-:W-:Y:S05]  /*4b20*/  BRA `(.L_x_21908) ;  /* 0x00000e1000007947 */ /* 0x000fea0003800000 */
.L_x_21910:
        /* <DEDUP_REMOVED lines=10> */
.L_x_21917:
[----:B------:R-:W0:Y:S02]  /*4bd0*/  I2F.S16 R2, R0 ;  /* 0x0000000000027306 */ /* 0x000e240000101400 */
[----:B0-----:R-:W-:-:S04]  /*4be0*/  F2FP.PACK_AB R2, RZ, R2 ;  /* 0x00000002ff02723e */ /* 0x001fc800000000ff */
[----:B------:R-:W-:Y:S01]  /*4bf0*/  PRMT R4, R2, 0x7610, R4 ;  /* 0x0000761002047816 */ /* 0x000fe20000000004 */
[----:B------:R-:W-:-:S04]  /*4c00*/  IMAD.MOV.U32 R2, RZ, RZ, R22 ;  /* 0x000000ffff027224 */ /* 0x000fc800078e0016 */
[----:B------:R0:W-:Y:S01]  /*4c10*/  STG.E.U16 [R8.64], R4 ;  /* 0x0000000408007986 */ /* 0x0001e2000c101524 */
[----:B------:R-:W-:Y:S05]  /*4c20*/  BRA `(.L_x_21908) ;  /* 0x00000d1000007947 */ /* 0x000fea0003800000 */
.L_x_21916:
        /* <DEDUP_REMOVED lines=11> */
.L_x_21919:
[----:B------:R-:W0:Y:S01]  /*4ce0*/  I2F.S16 R0, R0 ;  /* 0x0000000000007306 */ /* 0x000e220000101400 */
[----:B------:R-:W-:Y:S01]  /*4cf0*/  IMAD.MOV.U32 R2, RZ, RZ, R22 ;  /* 0x000000ffff027224 */ /* 0x000fe200078e0016 */
[----:B0-----:R-:W-:-:S04]  /*4d00*/  F2FP.PACK_AB R3, RZ, R0 ;  /* 0x00000000ff03723e */ /* 0x001fc800000000ff */
[----:B------:R-:W-:-:S05]  /*4d10*/  PRMT R3, R3, 0x5410, RZ ;  /* 0x0000541003037816 */ /* 0x000fca00000000ff */
[----:B------:R0:W-:Y:S01]  /*4d20*/  STG.E [R8.64], R3 ;  /* 0x0000000308007986 */ /* 0x0001e2000c101924 */
[----:B------:R-:W-:Y:S05]  /*4d30*/  BRA `(.L_x_21908) ;  /* 0x00000c0000007947 */ /* 0x000fea0003800000 */
.L_x_21918:
[----:B------:R-:W0:Y:S01]  /*4d40*/  I2F.F64.S16 R4, R0 ;  /* 0x0000000000047312 */ /* 0x000e220000101c00 */
[----:B------:R-:W-:Y:S01]  /*4d50*/  IMAD.MOV.U32 R2, RZ, RZ, R22 ;  /* 0x000000ffff027224 */ /* 0x000fe200078e0016 */
[----:B0-----:R0:W-:Y:S01]  /*4d60*/  STG.E.64 [R8.64], R4 ;  /* 0x0000000408007986 */ /* 0x0011e2000c101b24 */
[----:B------:R-:W-:Y:S05]  /*4d70*/  BRA `(.L_x_21908) ;  /* 0x00000bc000007947 */ /* 0x000fea0003800000 */
.L_x_21909:
        /* <DEDUP_REMOVED lines=14> */
.L_x_21922:
[----:B------:R-:W0:Y:S01]  /*4e60*/  I2F.F64.S16 R4, R0 ;  /* 0x0000000000047312 */ /* 0x000e220000101c00 */
[----:B------:R-:W-:Y:S01]  /*4e70*/  CS2R R6, SRZ ;  /* 0x0000000000067805 */ /* 0x000fe2000001ff00 */
[----:B------:R-:W-:-:S04]  /*4e80*/  IMAD.MOV.U32 R2, RZ, RZ, R22 ;  /* 0x000000ffff027224 */ /* 0x000fc800078e0016 */
[----:B0-----:R0:W-:Y:S01]  /*4e90*/  STG.E.128 [R8.64], R4 ;  /* 0x0000000408007986 */ /* 0x0011e2000c101d24 */
[----:B------:R-:W-:Y:S05]  /*4ea0*/  BRA `(.L_x_21908) ;  /* 0x00000a9000007947 */ /* 0x000fea0003800000 */
.L_x_21921:
        /* <DEDUP_REMOVED lines=21> */
.L_x_21926:
[----:B------:R-:W-:Y:S05]  /*5000*/  BSYNC B0 ;  /* 0x0000000000007941 */ /* 0x000fea0003800000 */
.L_x_21925:
[----:B------:R-:W-:Y:S01]  /*5010*/  LOP3.LUT R3, R2, R3, RZ, 0xfc, !PT ;  /* 0x0000000302037212 */ /* 0x000fe200078efcff */
[----:B------:R-:W-:-:S04]  /*5020*/  IMAD.MOV.U32 R2, RZ, RZ, R22 ;  /* 0x000000ffff027224 */ /* 0x000fc800078e0016 */
[----:B------:R0:W-:Y:S01]  /*5030*/  STG.E.U8 [R8.64], R3 ;  /* 0x0000000308007986 */ /* 0x0001e2000c101124 */
[----:B------:R-:W-:Y:S05]  /*5040*/  BRA `(.L_x_21908) ;  /* 0x000008f000007947 */ /* 0x000fea0003800000 */
.L_x_21924:
        /* <DEDUP_REMOVED lines=13> */
.L_x_21928:
[----:B------:R-:W-:Y:S01]  /*5120*/  IMAD.MOV.U32 R0, RZ, RZ, 0x7f ;  /* 0x0000007fff007424 */ /* 0x000fe200078e00ff */
[----:B------:R-:W-:-:S04]  /*5130*/  ISETP.GT.U32.AND P0, PT, R2, 0x7f800000, PT ;  /* 0x7f8000000200780c */ /* 0x000fc80003f04070 */
[----:B------:R-:W-:-:S04]  /*5140*/  SEL R0, R0, 0x7c, P0 ;  /* 0x0000007c00007807 */ /* 0x000fc80000000000 */
.L_x_21929:
[----:B------:R-:W-:Y:S05]  /*5150*/  BSYNC B0 ;  /* 0x0000000000007941 */ /* 0x000fea0003800000 */
.L_x_21927:
[----:B------:R-:W-:-:S04]  /*5160*/  LOP3.LUT R2, R3, 0x80000000, RZ, 0xc0, !PT ;  /* 0x8000000003027812 */ /* 0x000fc800078ec0ff */
[----:B------:R-:W-:Y:S01]  /*5170*/  SHF.R.U32.HI R3, RZ, 0x18, R2 ;  /* 0x00000018ff037819 */ /* 0x000fe20000011602 */
[----:B------:R-:W-:-:S03]  /*5180*/  IMAD.MOV.U32 R2, RZ, RZ, R22 ;  /* 0x000000ffff027224 */ /* 0x000fc600078e0016 */
[----:B------:R-:W-:-:S05]  /*5190*/  LOP3.LUT R3, R0, R3, RZ, 0xfc, !PT ;  /* 0x0000000300037212 */ /* 0x000fca00078efcff */
[----:B------:R0:W-:Y:S01]  /*51a0*/  STG.E.U8 [R8.64], R3 ;  /* 0x0000000308007986 */ /* 0x0001e2000c101124 */
[----:B------:R-:W-:Y:S05]  /*51b0*/  BRA `(.L_x_21908) ;  /* 0x0000078000007947 */ /* 0x000fea0003800000 */
.L_x_21923:
[----:B------:R-:W0:Y:S02]  /*51c0*/  I2F.S16 R2, R0 ;  /* 0x0000000000027306 */ /* 0x000e240000101400 */
[----:B0-----:R-:W-:-:S04]  /*51d0*/  F2FP.BF16.PACK_AB R2, RZ, R2 ;  /* 0x00000002ff02723e */ /* 0x001fc800000010ff */
[----:B------:R-:W-:Y:S01]  /*51e0*/  PRMT R4, R2, 0x7610, R4 ;  /* 0x0000761002047816 */ /* 0x000fe20000000004 */
[----:B------:R-:W-:-:S04]  /*51f0*/  IMAD.MOV.U32 R2, RZ, RZ, R22 ;  /* 0x000000ffff027224 */ /* 0x000fc800078e0016 */
[----:B------:R0:W-:Y:S01]  /*5200*/  STG.E.U16 [R8.64], R4 ;  /* 0x0000000408007986 */ /* 0x0001e2000c101524 */
[----:B------:R-:W-:Y:S05]  /*5210*/  BRA `(.L_x_21908) ;  /* 0x0000072000007947 */ /* 0x000fea0003800000 */
.L_x_21920:
        /* <DEDUP_REMOVED lines=11> */
.L_x_21932:
        /* <DEDUP_REMOVED lines=17> */
.L_x_21935:
[----:B------:R-:W-:-:S04]  /*53e0*/  LOP3.LUT R2, R3, 0x80000000, RZ, 0xc0, !PT ;  /* 0x8000000003027812 */ /* 0x000fc800078ec0ff */
[----:B------:R-:W-:-:S04]  /*53f0*/  SHF.R.U32.HI R3, RZ, 0x18, R2 ;  /* 0x00000018ff037819 */ /* 0x000fc80000011602 */
[----:B------:R-:W-:-:S04]  /*5400*/  LOP3.LUT R0, R0, R3, RZ, 0xfc, !PT ;  /* 0x0000000300007212 */ /* 0x000fc800078efcff */
[----:B------:R-:W-:Y:S02]  /*5410*/  PRMT R4, R0, 0x7610, R4 ;  /* 0x0000761000047816 */ /* 0x000fe40000000004 */
.L_x_21934:
[----:B------:R-:W-:Y:S05]  /*5420*/  BSYNC B0 ;  /* 0x0000000000007941 */ /* 0x000fea0003800000 */
.L_x_21933:
[----:B------:R0:W-:Y:S01]  /*5430*/  STG.E.U8 [R8.64], R4 ;  /* 0x0000000408007986 */ /* 0x0001e2000c101124 */
[----:B------:R-:W-:Y:S01]  /*5440*/  IMAD.MOV.U32 R2, RZ, RZ, R22 ;  /* 0x000000ffff027224 */ /* 0x000fe200078e0016 */
[----:B------:R-:W-:Y:S05]  /*5450*/  BRA `(.L_x_21908) ;  /* 0x000004e000007947 */ /* 0x000fea0003800000 */
.L_x_21931:
        /* <DEDUP_REMOVED lines=17> */
.L_x_21938:
[----:B------:R-:W-:-:S04]  /*5570*/  LOP3.LUT R2, R3, 0x80000000, RZ, 0xc0, !PT ;  /* 0x8000000003027812 */ /* 0x000fc800078ec0ff */
[----:B------:R-:W-:-:S04]  /*5580*/  SHF.R.U32.HI R3, RZ, 0x18, R2 ;  /* 0x00000018ff037819 */ /* 0x000fc80000011602 */
[----:B------:R-:W-:-:S04]  /*5590*/  LOP3.LUT R0, R0, R3, RZ, 0xfc, !PT ;  /* 0x0000000300007212 */ /* 0x000fc800078efcff */
[----:B------:R-:W-:Y:S02]  /*55a0*/  PRMT R4, R0, 0x7610, R4 ;  /* 0x0000761000047816 */ /* 0x000fe40000000004 */
.L_x_21937:
[----:B------:R-:W-:Y:S05]  /*55b0*/  BSYNC B0 ;  /* 0x0000000000007941 */ /* 0x000fea0003800000 */
.L_x_21936:
[----:B------:R0:W-:Y:S01]  /*55c0*/  STG.E.U8 [R8.64], R4 ;  /* 0x0000000408007986 */ /* 0x0001e2000c101124 */
[----:B------:R-:W-:Y:S01]  /*55d0*/  IMAD.MOV.U32 R2, RZ, RZ, R22 ;  /* 0x000000ffff027224 */ /* 0x000fe200078e0016 */
[----:B------:R-:W-:Y:S05]  /*55e0*/  BRA `(.L_x_21908) ;  /* 0x0000035000007947 */ /* 0x000fea0003800000 */
.L_x_21930:
        /* <DEDUP_REMOVED lines=14> */
[----:B------:R-:W-:Y:S02]  /*56d0*/  @P2 LOP3.LUT R2, R2, 0x1, RZ, 0xc0, !PT ;  /* 0x0000000102022812 */ /* 0x000fe400078ec0ff */
[----:B------:R-:W-:Y:S02]  /*56e0*/  @P2 IADD3 R0, R4, 0x1, RZ ;  /* 0x0000000104002810 */ /* 0x000fe40007ffe0ff */
[----:B------:R-:W-:Y:S01]  /*56f0*/  @P2 ISETP.EQ.U32.AND P1, PT, R2, 0x1, P1 ;  /* 0x000000010200280c */ /* 0x000fe20000f22070 */
[----:B------:R-:W-:-:S03]  /*5700*/  IMAD.MOV.U32 R2, RZ, RZ, R22 ;  /* 0x000000ffff027224 */ /* 0x000fc600078e0016 */
[----:B------:R-:W-:-:S13]  /*5710*/  @P2 PLOP3.LUT P0, PT, P1, PT, PT, 0x80, 0x0 ;  /* 0x000000000000281c */ /* 0x000fda0000f0f070 */
[----:B------:R-:W-:-:S04]  /*5720*/  @!P0 IMAD.MOV R0, RZ, RZ, R4 ;  /* 0x000000ffff008224 */ /* 0x000fc800078e0204 */
[----:B------:R-:W-:-:S05]  /*5730*/  @P2 IMAD.MOV.U32 R3, RZ, RZ, R0 ;  /* 0x000000ffff032224 */ /* 0x000fca00078e0000 */
[----:B------:R0:W-:Y:S01]  /*5740*/  STG.E.U8 [R8.64], R3 ;  /* 0x0000000308007986 */ /* 0x0001e2000c101124 */
[----:B------:R-:W-:Y:S05]  /*5750*/  BRA `(.L_x_21908) ;  /* 0x000001e000007947 */ /* 0x000fea0003800000 */
.L_x_21913:
        /* <DEDUP_REMOVED lines=19> */
[----:B------:R-:W-:Y:S01]  /*5890*/  IMAD.MOV.U32 R2, RZ, RZ, R22 ;  /* 0x000000ffff027224 */ /* 0x000fe200078e0016 */
[----:B------:R-:W-:Y:S05]  /*58a0*/  BRA `(.L_x_21908) ;  /* 0x0000009000007947 */ /* 0x000fea0003800000 */
.L_x_21940:
[----:B------:R-:W-:Y:S01]  /*58b0*/  PRMT R0, R0, 0x9910, RZ ;  /* 0x0000991000007816 */ /* 0x000fe200000000ff */
[----:B------:R-:W-:-:S04]  /*58c0*/  IMAD.MOV.U32 R2, RZ, RZ, R22 ;  /* 0x000000ffff027224 */ /* 0x000fc800078e0016 */
[----:B------:R-:W-:-:S05]  /*58d0*/  IMAD.MOV.U32 R4, RZ, RZ, R0 ;  /* 0x000000ffff047224 */ /* 0x000fca00078e0000 */
[----:B------:R-:W-:-:S05]  /*58e0*/  SHF.R.S32.HI R5, RZ, 0x1f, R4 ;  /* 0x0000001fff057819 */ /* 0x000fca0000011404 */
[----:B------:R0:W-:Y:S01]  /*58f0*/  STG.E.64 [R8.64], R4 ;  /* 0x0000000408007986 */ /* 0x0001e2000c101b24 */
[----:B------:R-:W-:Y:S05]  /*5900*/  BRA `(.L_x_21908) ;  /* 0x0000003000007947 */ /* 0x000fea0003800000 */
.L_x_21939:
[----:B------:R-:W-:Y:S01]  /*5910*/  PRMT R3, R0, 0x9910, RZ ;  /* 0x0000991000037816 */ /* 0x000fe200000000ff */
[----:B------:R-:W-:-:S04]  /*5920*/  IMAD.MOV.U32 R2, RZ, RZ, R22 ;  /* 0x000000ffff027224 */ /* 0x000fc800078e0016 */
[----:B------:R0:W-:Y:S03]  /*5930*/  STG.E [R8.64], R3 ;  /* 0x0000000308007986 */ /* 0x0001e6000c101924 */
.L_x_21908:
[----:B------:R-:W-:Y:S05]  /*5940*/  BSYNC B6 ;  /* 0x0000000000067941 */ /* 0x000fea0003800000 */
.L_x_21907:
        /* <DEDUP_REMOVED lines=19> */
[----:B-1---5:R0:W-:Y:S01]  /*5a80*/  STG.E.U8 [R8.64], R19 ;  /* 0x0000001308007986 */ /* 0x0221e2000c101124 */
[----:B------:R-:W-:Y:S05]  /*5a90*/  BRA `(.L_x_21948) ;  /* 0x00000de000007947 */ /* 0x000fea0003800000 */
.L_x_21946:
[----:B-1---5:R0:W-:Y:S01]  /*5aa0*/  STG.E.U8 [R8.64], R19 ;  /* 0x0000001308007986 */ /* 0x0221e2000c101124 */
[----:B------:R-:W-:Y:S05]  /*5ab0*/  BRA `(.L_x_21948) ;  /* 0x00000dc000007947 */ /* 0x000fea0003800000 */
.L_x_21945:
[----:B------:R-:W-:-:S13]  /*5ac0*/  ISETP.NE.AND P0, PT, R0, 0x2, PT ;  /* 0x000000020000780c */ /* 0x000fda0003f05270 */
[----:B------:R-:W-:Y:S05]  /*5ad0*/  @!P0 BRA `(.L_x_21949) ;  /* 0x000000b000008947 */ /* 0x000fea0003800000 */
[----:B------:R-:W-:-:S13]  /*5ae0*/  ISETP.NE.AND P0, PT, R0, 0x3, PT ;  /* 0x000000030000780c */ /* 0x000fda0003f05270 */
[----:B------:R-:W-:Y:S05]  /*5af0*/  @!P0 BRA `(.L_x_21950) ;  /* 0x0000006000008947 */ /* 0x000fea0003800000 */
[----:B------:R-:W-:-:S13]  /*5b00*/  ISETP.NE.AND P0, PT, R0, 0x4, PT ;  /* 0x000000040000780c */ /* 0x000fda0003f05270 */
[----:B------:R-:W-:Y:S05]  /*5b10*/  @P0 BRA `(.L_x_21947) ;  /* 0x00000bc000000947 */ /* 0x000fea0003800000 */
[----:B-1---5:R-:W-:-:S04]  /*5b20*/  PRMT R4, R19, 0x9910, RZ ;  /* 0x0000991013047816 */ /* 0x022fc800000000ff */
[----:B------:R-:W-:-:S05]  /*5b30*/  SHF.R.S32.HI R5, RZ, 0x1f, R4 ;  /* 0x0000001fff057819 */ /* 0x000fca0000011404 */
[----:B------:R0:W-:Y:S01]  /*5b40*/  STG.E.64 [R8.64], R4 ;  /* 0x0000000408007986 */ /* 0x0001e2000c101b24 */
[----:B------:R-:W-:Y:S05]  /*5b50*/  BRA `(.L_x_21948) ;  /* 0x00000d2000007947 */ /* 0x000fea0003800000 */
.L_x_21950:
[----:B-1---5:R-:W-:-:S05]  /*5b60*/  PRMT R3, R19, 0x9910, RZ ;  /* 0x0000991013037816 */ /* 0x022fca00000000ff */
[----:B------:R0:W-:Y:S01]  /*5b70*/  STG.E [R8.64], R3 ;  /* 0x0000000308007986 */ /* 0x0001e2000c101924 */
[----:B------:R-:W-:Y:S05]  /*5b80*/  BRA `(.L_x_21948) ;  /* 0x00000cf000007947 */ /* 0x000fea0003800000 */
.L_x_21949:
[----:B-1---5:R0:W-:Y:S01]  /*5b90*/  STG.E.U16 [R8.64], R19 ;  /* 0x0000001308007986 */ /* 0x0221e2000c101524 */
[----:B------:R-:W-:Y:S05]  /*5ba0*/  BRA `(.L_x_21948) ;  /* 0x00000cd000007947 */ /* 0x000fea0003800000 */
.L_x_21944:
[----:B------:R-:W-:-:S13]  /*5bb0*/  ISETP.GT.AND P0, PT, R0, 0x6, PT ;  /* 0x000000060000780c */ /* 0x000fda0003f04270 */
[----:B------:R-:W-:Y:S05]  /*5bc0*/  @P0 BRA `(.L_x_21951) ;  /* 0x000000b000000947 */ /* 0x000fea0003800000 */
[----:B------:R-:W-:-:S13]  /*5bd0*/  ISETP.NE.AND P0, PT, R0, 0x5, PT ;  /* 0x000000050000780c */ /* 0x000fda0003f05270 */
[----:B------:R-:W-:Y:S05]  /*5be0*/  @!P0 BRA `(.L_x_21952) ;  /* 0x0000005000008947 */ /* 0x000fea0003800000 */
[----:B------:R-:W-:-:S13]  /*5bf0*/  ISETP.NE.AND P0, PT, R0, 0x6, PT ;  /* 0x000000060000780c */ /* 0x000fda0003f05270 */
[----:B------:R-:W-:Y:S05]  /*5c00*/  @P0 BRA `(.L_x_21947) ;  /* 0x00000ad000000947 */ /* 0x000fea0003800000 */
[----:B-1---5:R-:W0:Y:S02]  /*5c10*/  I2F.S16 R19, R19 ;  /* 0x0000001300137306 */ /* 0x022e240000101400 */
[----:B0-----:R0:W-:Y:S01]  /*5c20*/  STG.E [R8.64], R19 ;  /* 0x0000001308007986 */ /* 0x0011e2000c101924 */
[----:B------:R-:W-:Y:S05]  /*5c30*/  BRA `(.L_x_21948) ;  /* 0x00000c4000007947 */ /* 0x000fea0003800000 */
.L_x_21952:
[----:B-1---5:R-:W0:Y:S02]  /*5c40*/  I2F.S16 R0, R19 ;  /* 0x0000001300007306 */ /* 0x022e240000101400 */
[----:B0-----:R-:W-:-:S05]  /*5c50*/  F2FP.PACK_AB R0, RZ, R0 ;  /* 0x00000000ff00723e */ /* 0x001fca00000000ff */
[----:B------:R0:W-:Y:S01]  /*5c60*/  STG.E.U16 [R8.64], R0 ;  /* 0x0000000008007986 */ /* 0x0001e2000c101524 */
[----:B------:R-:W-:Y:S05]  /*5c70*/  BRA `(.L_x_21948) ;  /* 0x00000c0000007947 */ /* 0x000fea0003800000 */
.L_x_21951:
[----:B------:R-:W-:-:S13]  /*5c80*/  ISETP.NE.AND P0, PT, R0, 0x7, PT ;  /* 0x000000070000780c */ /* 0x000fda0003f05270 */
[----:B------:R-:W-:Y:S05]  /*5c90*/  @!P0 BRA `(.L_x_21953) ;  /* 0x000000d000008947 */ /* 0x000fea0003800000 */
[----:B------:R-:W-:-:S13]  /*5ca0*/  ISETP.NE.AND P0, PT, R0, 0x8, PT ;  /* 0x000000080000780c */ /* 0x000fda0003f05270 */
[----:B------:R-:W-:Y:S05]  /*5cb0*/  @!P0 BRA `(.L_x_21954) ;  /* 0x0000006000008947 */ /* 0x000fea0003800000 */
[----:B------:R-:W-:-:S13]  /*5cc0*/  ISETP.NE.AND P0, PT, R0, 0x9, PT ;  /* 0x000000090000780c */ /* 0x000fda0003f05270 */
[----:B------:R-:W-:Y:S05]  /*5cd0*/  @P0 BRA `(.L_x_21947) ;  /* 0x00000a0000000947 */ /* 0x000fea0003800000 */
[----:B-1---5:R-:W0:Y:S01]  /*5ce0*/  I2F.S16 R4, R19 ;  /* 0x0000001300047306 */ /* 0x022e220000101400 */
[----:B------:R-:W-:-:S05]  /*5cf0*/  IMAD.MOV.U32 R5, RZ, RZ, RZ ;  /* 0x000000ffff057224 */ /* 0x000fca00078e00ff */
[----:B0-----:R0:W-:Y:S01]  /*5d00*/  STG.E.64 [R8.64], R4 ;  /* 0x0000000408007986 */ /* 0x0011e2000c101b24 */
[----:B------:R-:W-:Y:S05]  /*5d10*/  BRA `(.L_x_21948) ;  /* 0x00000b6000007947 */ /* 0x000fea0003800000 */
.L_x_21954:
[----:B-1---5:R-:W0:Y:S02]  /*5d20*/  I2F.S16 R19, R19 ;  /* 0x0000001300137306 */ /* 0x022e240000101400 */
[----:B0-----:R-:W-:-:S04]  /*5d30*/  F2FP.PACK_AB R3, RZ, R19 ;  /* 0x00000013ff03723e */ /* 0x001fc800000000ff */
[----:B------:R-:W-:-:S05]  /*5d40*/  PRMT R3, R3, 0x5410, RZ ;  /* 0x0000541003037816 */ /* 0x000fca00000000ff */
[----:B------:R0:W-:Y:S01]  /*5d50*/  STG.E [R8.64], R3 ;  /* 0x0000000308007986 */ /* 0x0001e2000c101924 */
[----:B------:R-:W-:Y:S05]  /*5d60*/  BRA `(.L_x_21948) ;  /* 0x00000b1000007947 */ /* 0x000fea0003800000 */
.L_x_21953:
[----:B-1---5:R-:W0:Y:S02]  /*5d70*/  I2F.F64.S16 R4, R19 ;  /* 0x0000001300047312 */ /* 0x022e240000101c00 */
[----:B0-----:R0:W-:Y:S01]  /*5d80*/  STG.E.64 [R8.64], R4 ;  /* 0x0000000408007986 */ /* 0x0011e2000c101b24 */
[----:B------:R-:W-:Y:S05]  /*5d90*/  BRA `(.L_x_21948) ;  /* 0x00000ae000007947 */ /* 0x000fea0003800000 */
.L_x_21943:
        /* <DEDUP_REMOVED lines=8> */
[----:B-1---5:R-:W-:-:S04]  /*5e20*/  PRMT R0, R19, 0x9910, RZ ;  /* 0x0000991013007816 */ /* 0x022fc800000000ff */
[----:B------:R-:W-:-:S04]  /*5e30*/  ISETP.NE.AND P0, PT, R0, RZ, PT ;  /* 0x000000ff0000720c */ /* 0x000fc80003f05270 */
[----:B------:R-:W-:-:S05]  /*5e40*/  SEL R3, RZ, 0x1, !P0 ;  /* 0x00000001ff037807 */ /* 0x000fca0004000000 */
[----:B------:R0:W-:Y:S01]  /*5e50*/  STG.E.U8 [R8.64], R3 ;  /* 0x0000000308007986 */ /* 0x0001e2000c101124 */
[----:B------:R-:W-:Y:S05]  /*5e60*/  BRA `(.L_x_21948) ;  /* 0x00000a1000007947 */ /* 0x000fea0003800000 */
.L_x_21957:
[----:B-1---5:R-:W0:Y:S01]  /*5e70*/  I2F.F64.S16 R4, R19 ;  /* 0x0000001300047312 */ /* 0x022e220000101c00 */
[----:B------:R-:W-:-:S05]  /*5e80*/  CS2R R6, SRZ ;  /* 0x0000000000067805 */ /* 0x000fca000001ff00 */
[----:B0-----:R0:W-:Y:S01]  /*5e90*/  STG.E.128 [R8.64], R4 ;  /* 0x0000000408007986 */ /* 0x0011e2000c101d24 */
[----:B------:R-:W-:Y:S05]  /*5ea0*/  BRA `(.L_x_21948) ;  /* 0x000009d000007947 */ /* 0x000fea0003800000 */
.L_x_21956:
[----:B------:R-:W-:-:S13]  /*5eb0*/  ISETP.NE.AND P0, PT, R0, 0xf, PT ;  /* 0x0000000f0000780c */ /* 0x000fda0003f05270 */
[----:B------:R-:W-:Y:S05]  /*5ec0*/  @!P0 BRA `(.L_x_21958) ;  /* 0x000002d000008947 */ /* 0x000fea0003800000 */
[----:B------:R-:W-:-:S13]  /*5ed0*/  ISETP.NE.AND P0, PT, R0, 0x17, PT ;  /* 0x000000170000780c */ /* 0x000fda0003f05270 */
[----:B------:R-:W-:Y:S05]  /*5ee0*/  @!P0 BRA `(.L_x_21959) ;  /* 0x0000015000008947 */ /* 0x000fea0003800000 */
[----:B------:R-:W-:-:S13]  /*5ef0*/  ISETP.NE.AND P0, PT, R0, 0x18, PT ;  /* 0x000000180000780c */ /* 0x000fda0003f05270 */
[----:B------:R-:W-:Y:S05]  /*5f00*/  @P0 BRA `(.L_x_21947) ;  /* 0x000007d000000947 */ /* 0x000fea0003800000 */
[----:B-1---5:R-:W0:Y:S01]  /*5f10*/  I2F.S16 R19, R19 ;  /* 0x0000001300137306 */ /* 0x022e220000101400 */
        /* <DEDUP_REMOVED lines=14> */
.L_x_21961:
[----:B------:R-:W-:Y:S05]  /*6000*/  BSYNC B0 ;  /* 0x0000000000007941 */ /* 0x000fea0003800000 */
.L_x_21960:
[----:B------:R-:W-:-:S05]  /*6010*/  LOP3.LUT R5, R0, R5, RZ, 0xfc, !PT ;  /* 0x0000000500057212 */ /* 0x000fca00078efcff */
[----:B------:R0:W-:Y:S01]  /*6020*/  STG.E.U8 [R8.64], R5 ;  /* 0x0000000508007986 */ /* 0x0001e2000c101124 */
[----:B------:R-:W-:Y:S05]  /*6030*/  BRA `(.L_x_21948) ;  /* 0x0000084000007947 */ /* 0x000fea0003800000 */
.L_x_21959:
[----:B-1---5:R-:W0:Y:S01]  /*6040*/  I2F.S16 R19, R19 ;  /* 0x0000001300137306 */ /* 0x022e220000101400 */
        /* <DEDUP_REMOVED lines=12> */
.L_x_21963:
[----:B------:R-:W-:Y:S01]  /*6110*/  IMAD.MOV.U32 R0, RZ, RZ, 0x7f ;  /* 0x0000007fff007424 */ /* 0x000fe200078e00ff */
[----:B------:R-:W-:-:S04]  /*6120*/  ISETP.GT.U32.AND P0, PT, R3, 0x7f800000, PT ;  /* 0x7f8000000300780c */ /* 0x000fc80003f04070 */
[----:B------:R-:W-:-:S04]  /*6130*/  SEL R0, R0, 0x7c, P0 ;  /* 0x0000007c00007807 */ /* 0x000fc80000000000 */
.L_x_21964:
[----:B------:R-:W-:Y:S05]  /*6140*/  BSYNC B0 ;  /* 0x0000000000007941 */ /* 0x000fea0003800000 */
.L_x_21962:
[----:B------:R-:W-:-:S04]  /*6150*/  LOP3.LUT R3, R19, 0x80000000, RZ, 0xc0, !PT ;  /* 0x8000000013037812 */ /* 0x000fc800078ec0ff */
[----:B------:R-:W-:-:S04]  /*6160*/  SHF.R.U32.HI R3, RZ, 0x18, R3 ;  /* 0x00000018ff037819 */ /* 0x000fc80000011603 */
[----:B------:R-:W-:-:S05]  /*6170*/  LOP3.LUT R3, R0, R3, RZ, 0xfc, !PT ;  /* 0x0000000300037212 */ /* 0x000fca00078efcff */
[----:B------:R0:W-:Y:S01]  /*6180*/  STG.E.U8 [R8.64], R3 ;  /* 0x0000000308007986 */ /* 0x0001e2000c101124 */
[----:B------:R-:W-:Y:S05]  /*6190*/  BRA `(.L_x_21948) ;  /* 0x000006e000007947 */ /* 0x000fea0003800000 */
.L_x_21958:
[----:B-1---5:R-:W0:Y:S02]  /*61a0*/  I2F.S16 R0, R19 ;  /* 0x0000001300007306 */ /* 0x022e240000101400 */
[----:B0-----:R-:W-:-:S05]  /*61b0*/  F2FP.BF16.PACK_AB R0, RZ, R0 ;  /* 0x00000000ff00723e */ /* 0x001fca00000010ff */
[----:B------:R0:W-:Y:S01]  /*61c0*/  STG.E.U16 [R8.64], R0 ;  /* 0x0000000008007986 */ /* 0x0001e2000c101524 */
[----:B------:R-:W-:Y:S05]  /*61d0*/  BRA `(.L_x_21948) ;  /* 0x000006a000007947 */ /* 0x000fea0003800000 */
.L_x_21955:
        /* <DEDUP_REMOVED lines=8> */
[----:B-1---5:R0:W-:Y:S01]  /*6260*/  STG.E.U16 [R8.64], R19 ;  /* 0x0000001308007986 */ /* 0x0221e2000c101524 */
[----:B------:R-:W-:Y:S05]  /*6270*/  BRA `(.L_x_21948) ;  /* 0x0000060000007947 */ /* 0x000fea0003800000 */
.L_x_21967:
[----:B-1---5:R-:W0:Y:S01]  /*6280*/  I2F.S16 R19, R19 ;  /* 0x0000001300137306 */ /* 0x022e220000101400 */
        /* <DEDUP_REMOVED lines=16> */
.L_x_21970:
[----:B------:R-:W-:-:S04]  /*6390*/  LOP3.LUT R3, R19, 0x80000000, RZ, 0xc0, !PT ;  /* 0x8000000013037812 */ /* 0x000fc800078ec0ff */
[----:B------:R-:W-:-:S04]  /*63a0*/  SHF.R.U32.HI R3, RZ, 0x18, R3 ;  /* 0x00000018ff037819 */ /* 0x000fc80000011603 */
[----:B------:R-:W-:-:S04]  /*63b0*/  LOP3.LUT R0, R0, R3, RZ, 0xfc, !PT ;  /* 0x0000000300007212 */ /* 0x000fc800078efcff */
[----:B------:R-:W-:Y:S02]  /*63c0*/  PRMT R4, R0, 0x7610, R4 ;  /* 0x0000761000047816 */ /* 0x000fe40000000004 */
.L_x_21969:
[----:B------:R-:W-:Y:S05]  /*63d0*/  BSYNC B0 ;  /* 0x0000000000007941 */ /* 0x000fea0003800000 */
.L_x_21968:
[----:B------:R0:W-:Y:S01]  /*63e0*/  STG.E.U8 [R8.64], R4 ;  /* 0x0000000408007986 */ /* 0x0001e2000c101124 */
[----:B------:R-:W-:Y:S05]  /*63f0*/  BRA `(.L_x_21948) ;  /* 0x0000048000007947 */ /* 0x000fea0003800000 */
.L_x_21966:
        /* <DEDUP_REMOVED lines=17> */
.L_x_21973:
[----:B------:R-:W-:-:S04]  /*6510*/  LOP3.LUT R3, R19, 0x80000000, RZ, 0xc0, !PT ;  /* 0x8000000013037812 */ /* 0x000fc800078ec0ff */
[----:B------:R-:W-:-:S04]  /*6520*/  SHF.R.U32.HI R3, RZ, 0x18, R3 ;  /* 0x00000018ff037819 */ /* 0x000fc80000011603 */
[----:B------:R-:W-:-:S04]  /*6530*/  LOP3.LUT R0, R0, R3, RZ, 0xfc, !PT ;  /* 0x0000000300007212 */ /* 0x000fc800078efcff */
[----:B------:R-:W-:Y:S02]  /*6540*/  PRMT R4, R0, 0x7610, R4 ;  /* 0x0000761000047816 */ /* 0x000fe40000000004 */
.L_x_21972:
[----:B------:R-:W-:Y:S05]  /*6550*/  BSYNC B0 ;  /* 0x0000000000007941 */ /* 0x000fea0003800000 */
.L_x_21971:
[----:B------:R0:W-:Y:S01]  /*6560*/  STG.E.U8 [R8.64], R4 ;  /* 0x0000000408007986 */ /* 0x0001e2000c101124 */
[----:B------:R-:W-:Y:S05]  /*6570*/  BRA `(.L_x_21948) ;  /* 0x0000030000007947 */ /* 0x000fea0003800000 */
.L_x_21965:
[----:B------:R-:W-:-:S13]  /*6580*/  ISETP.NE.AND P0, PT, R0, 0x1c, PT ;  /* 0x0000001c0000780c */ /* 0x000fda0003f05270 */
[----:B------:R-:W-:Y:S05]  /*6590*/  @!P0 BRA `(.L_x_21974) ;  /* 0x000002c000008947 */ /* 0x000fea0003800000 */
[----:B------:R-:W-:-:S13]  /*65a0*/  ISETP.NE.AND P0, PT, R0, 0x1d, PT ;  /* 0x0000001d0000780c */ /* 0x000fda0003f05270 */
[----:B------:R-:W-:Y:S05]  /*65b0*/  @!P0 BRA `(.L_x_21975) ;  /* 0x0000026000008947 */ /* 0x000fea0003800000 */
[----:B------:R-:W-:-:S13]  /*65c0*/  ISETP.NE.AND P0, PT, R0, 0x2c, PT ;  /* 0x0000002c0000780c */ /* 0x000fda0003f05270 */
[----:B------:R-:W-:Y:S05]  /*65d0*/  @P0 BRA `(.L_x_21947) ;  /* 0x0000010000000947 */ /* 0x000fea0003800000 */
[----:B-1---5:R-:W0:Y:S01]  /*65e0*/  I2F.S16 R6, R19 ;  /* 0x0000001300067306 */ /* 0x022e220000101400 */
        /* <DEDUP_REMOVED lines=15> */
.L_x_21947:
        /* <DEDUP_REMOVED lines=15> */
[----:B-1---5:R-:W-:Y:S02]  /*67d0*/  MOV R19, 0x0 ;  /* 0x0000000000137802 */ /* 0x022fe40000000f00 */
[----:B------:R-:W-:-:S04]  /*67e0*/  IADD3 R20, P0, P1, -R0, R3, R20 ;  /* 0x0000000300147210 */ /* 0x000fc8000791e114 */
[----:B------:R-:W-:-:S04]  /*67f0*/  IADD3.X R21, ~R19, R9, R21, P0, P1 ;  /* 0x0000000913157210 */ /* 0x000fc800007e2515 */
[----:B0-2---:R-:W-:Y:S05]  /*6800*/  CALL.ABS.NOINC R14 ;  /* 0x000000000e007343 */ /* 0x005fea0003c00000 */
[----:B------:R-:W-:Y:S05]  /*6810*/  BRA `(.L_x_21948) ;  /* 0x0000006000007947 */ /* 0x000fea0003800000 */
.L_x_21975:
[----:B-1---5:R-:W-:-:S04]  /*6820*/  PRMT R4, R19, 0x9910, RZ ;  /* 0x0000991013047816 */ /* 0x022fc800000000ff */
[----:B------:R-:W-:-:S05]  /*6830*/  SHF.R.S32.HI R5, RZ, 0x1f, R4 ;  /* 0x0000001fff057819 */ /* 0x000fca0000011404 */
[----:B------:R0:W-:Y:S01]  /*6840*/  STG.E.64 [R8.64], R4 ;  /* 0x0000000408007986 */ /* 0x0001e2000c101b24 */
[----:B------:R-:W-:Y:S05]  /*6850*/  BRA `(.L_x_21948) ;  /* 0x0000002000007947 */ /* 0x000fea0003800000 */
.L_x_21974:
[----:B-1---5:R-:W-:-:S05]  /*6860*/  PRMT R3, R19, 0x9910, RZ ;  /* 0x0000991013037816 */ /* 0x022fca00000000ff */
[----:B------:R0:W-:Y:S02]  /*6870*/  STG.E [R8.64], R3 ;  /* 0x0000000308007986 */ /* 0x0001e4000c101924 */
.L_x_21948:
        /* <DEDUP_REMOVED lines=21> */
.L_x_21979:
[----:B------:R0:W-:Y:S01]  /*69d0*/  STG.E.U8 [R8.64], R23 ;  /* 0x0000001708007986 */ /* 0x0001e2000c101124 */
[----:B------:R-:W-:Y:S05]  /*69e0*/  BRA `(.L_x_21981) ;  /* 0x00000dc000007947 */ /* 0x000fea0003800000 */
.L_x_21978:
        /* <DEDUP_REMOVED lines=10> */
.L_x_21983:
[----:B------:R-:W-:-:S05]  /*6a90*/  PRMT R3, R23, 0x9910, RZ ;  /* 0x0000991017037816 */ /* 0x000fca00000000ff */
[----:B------:R0:W-:Y:S01]  /*6aa0*/  STG.E [R8.64], R3 ;  /* 0x0000000308007986 */ /* 0x0001e2000c101924 */
[----:B------:R-:W-:Y:S05]  /*6ab0*/  BRA `(.L_x_21981) ;  /* 0x00000cf000007947 */ /* 0x000fea0003800000 */
.L_x_21982:
[----:B------:R0:W-:Y:S01]  /*6ac0*/  STG.E.U16 [R8.64], R23 ;  /* 0x0000001708007986 */ /* 0x0001e2000c101524 */
[----:B------:R-:W-:Y:S05]  /*6ad0*/  BRA `(.L_x_21981) ;  /* 0x00000cd000007947 */ /* 0x000fea0003800000 */
.L_x_21977:
        /* <DEDUP_REMOVED lines=9> */
.L_x_21985:
[----:B------:R-:W0:Y:S02]  /*6b70*/  I2F.S16 R0, R23 ;  /* 0x0000001700007306 */ /* 0x000e240000101400 */
[----:B0-----:R-:W-:-:S05]  /*6b80*/  F2FP.PACK_AB R0, RZ, R0 ;  /* 0x00000000ff00723e */ /* 0x001fca00000000ff */
[----:B------:R0:W-:Y:S01]  /*6b90*/  STG.E.U16 [R8.64], R0 ;  /* 0x0000000008007986 */ /* 0x0001e2000c101524 */
[----:B------:R-:W-:Y:S05]  /*6ba0*/  BRA `(.L_x_21981) ;  /* 0x00000c0000007947 */ /* 0x000fea0003800000 */
.L_x_21984:
        /* <DEDUP_REMOVED lines=10> */
.L_x_21987:
[----:B------:R-:W0:Y:S02]  /*6c50*/  I2F.S16 R23, R23 ;  /* 0x0000001700177306 */ /* 0x000e240000101400 */
[----:B0-----:R-:W-:-:S04]  /*6c60*/  F2FP.PACK_AB R3, RZ, R23 ;  /* 0x00000017ff03723e */ /* 0x001fc800000000ff */
[----:B------:R-:W-:-:S05]  /*6c70*/  PRMT R3, R3, 0x5410, RZ ;  /* 0x0000541003037816 */ /* 0x000fca00000000ff */
[----:B------:R0:W-:Y:S01]  /*6c80*/  STG.E [R8.64], R3 ;  /* 0x0000000308007986 */ /* 0x0001e2000c101924 */
[----:B------:R-:W-:Y:S05]  /*6c90*/  BRA `(.L_x_21981) ;  /* 0x00000b1000007947 */ /* 0x000fea0003800000 */
.L_x_21986:
[----:B------:R-:W0:Y:S02]  /*6ca0*/  I2F.F64.S16 R4, R23 ;  /* 0x0000001700047312 */ /* 0x000e240000101c00 */
[----:B0-----:R0:W-:Y:S01]  /*6cb0*/  STG.E.64 [R8.64], R4 ;  /* 0x0000000408007986 */ /* 0x0011e2000c101b24 */
[----:B------:R-:W-:Y:S05]  /*6cc0*/  BRA `(.L_x_21981) ;  /* 0x00000ae000007947 */ /* 0x000fea0003800000 */
.L_x_21976:
        /* <DEDUP_REMOVED lines=13> */
.L_x_21990:
[----:B------:R-:W0:Y:S01]  /*6da0*/  I2F.F64.S16 R4, R23 ;  /* 0x0000001700047312 */ /* 0x000e220000101c00 */
[----:B------:R-:W-:-:S05]  /*6db0*/  CS2R R6, SRZ ;  /* 0x0000000000067805 */ /* 0x000fca000001ff00 */
[----:B0-----:R0:W-:Y:S01]  /*6dc0*/  STG.E.128 [R8.64], R4 ;  /* 0x0000000408007986 */ /* 0x0011e2000c101d24 */
[----:B------:R-:W-:Y:S05]  /*6dd0*/  BRA `(.L_x_21981) ;  /* 0x000009d000007947 */ /* 0x000fea0003800000 */
.L_x_21989:
        /* <DEDUP_REMOVED lines=21> */
.L_x_21994:
[----:B------:R-:W-:Y:S05]  /*6f30*/  BSYNC B0 ;  /* 0x0000000000007941 */ /* 0x000fea0003800000 */
.L_x_21993:
[----:B------:R-:W-:-:S05]  /*6f40*/  LOP3.LUT R5, R0, R5, RZ, 0xfc, !PT ;  /* 0x0000000500057212 */ /* 0x000fca00078efcff */
[----:B------:R0:W-:Y:S01]  /*6f50*/  STG.E.U8 [R8.64], R5 ;  /* 0x0000000508007986 */ /* 0x0001e2000c101124 */
[----:B------:R-:W-:Y:S05]  /*6f60*/  BRA `(.L_x_21981) ;  /* 0x0000084000007947 */ /* 0x000fea0003800000 */
.L_x_21992:
        /* <DEDUP_REMOVED lines=13> */
.L_x_21996:
[----:B------:R-:W-:Y:S01]  /*7040*/  IMAD.MOV.U32 R0, RZ, RZ, 0x7f ;  /* 0x0000007fff007424 */ /* 0x000fe200078e00ff */
[----:B------:R-:W-:-:S04]  /*7050*/  ISETP.GT.U32.AND P0, PT, R3, 0x7f800000, PT ;  /* 0x7f8000000300780c */ /* 0x000fc80003f04070 */
[----:B------:R-:W-:-:S04]  /*7060*/  SEL R0, R0, 0x7c, P0 ;  /* 0x0000007c00007807 */ /* 0x000fc80000000000 */
.L_x_21997:
[----:B------:R-:W-:Y:S05]  /*7070*/  BSYNC B0 ;  /* 0x0000000000007941 */ /* 0x000fea0003800000 */
.L_x_21995:
[----:B------:R-:W-:-:S04]  /*7080*/  LOP3.LUT R3, R23, 0x80000000, RZ, 0xc0, !PT ;  /* 0x8000000017037812 */ /* 0x000fc800078ec0ff */
[----:B------:R-:W-:-:S04]  /*7090*/  SHF.R.U32.HI R3, RZ, 0x18, R3 ;  /* 0x00000018ff037819 */ /* 0x000fc80000011603 */
[----:B------:R-:W-:-:S05]  /*70a0*/  LOP3.LUT R3, R0, R3, RZ, 0xfc, !PT ;  /* 0x0000000300037212 */ /* 0x000fca00078efcff */
[----:B------:R0:W-:Y:S01]  /*70b0*/  STG.E.U8 [R8.64], R3 ;  /* 0x0000000308007986 */ /* 0x0001e2000c101124 */
[----:B------:R-:W-:Y:S05]  /*70c0*/  BRA `(.L_x_21981) ;  /* 0x000006e000007947 */ /* 0x000fea0003800000 */
.L_x_21991:
[----:B------:R-:W0:Y:S02]  /*70d0*/  I2F.S16 R0, R23 ;  /* 0x0000001700007306 */ /* 0x000e240000101400 */
[----:B0-----:R-:W-:-:S05]  /*70e0*/  F2FP.BF16.PACK_AB R0, RZ, R0 ;  /* 0x00000000ff00723e */ /* 0x001fca00000010ff */
[----:B------:R0:W-:Y:S01]  /*70f0*/  STG.E.U16 [R8.64], R0 ;  /* 0x0000000008007986 */ /* 0x0001e2000c101524 */
[----:B------:R-:W-:Y:S05]  /*7100*/  BRA `(.L_x_21981) ;  /* 0x000006a000007947 */ /* 0x000fea0003800000 */
.L_x_21988:
        /* <DEDUP_REMOVED lines=10> */
.L_x_22000:
        /* <DEDUP_REMOVED lines=17> */
.L_x_22003:
[----:B------:R-:W-:-:S04]  /*72c0*/  LOP3.LUT R3, R23, 0x80000000, RZ, 0xc0, !PT ;  /* 0x8000000017037812 */ /* 0x000fc800078ec0ff */
[----:B------:R-:W-:-:S04]  /*72d0*/  SHF.R.U32.HI R3, RZ, 0x18, R3 ;  /* 0x00000018ff037819 */ /* 0x000fc80000011603 */
[----:B------:R-:W-:-:S04]  /*72e0*/  LOP3.LUT R0, R0, R3, RZ, 0xfc, !PT ;  /* 0x0000000300007212 */ /* 0x000fc800078efcff */
[----:B------:R-:W-:Y:S02]  /*72f0*/  PRMT R4, R0, 0x7610, R4 ;  /* 0x0000761000047816 */ /* 0x000fe40000000004 */
.L_x_22002:
[----:B------:R-:W-:Y:S05]  /*7300*/  BSYNC B0 ;  /* 0x0000000000007941 */ /* 0x000fea0003800000 */
.L_x_22001:
[----:B------:R0:W-:Y:S01]  /*7310*/  STG.E.U8 [R8.64], R4 ;  /* 0x0000000408007986 */ /* 0x0001e2000c101124 */
[----:B------:R-:W-:Y:S05]  /*7320*/  BRA `(.L_x_21981) ;  /* 0x0000048000007947 */ /* 0x000fea0003800000 */
.L_x_21999:
        /* <DEDUP_REMOVED lines=17> */
.L_x_22006:
[----:B------:R-:W-:-:S04]  /*7440*/  LOP3.LUT R3, R23, 0x80000000, RZ, 0xc0, !PT ;  /* 0x8000000017037812 */ /* 0x000fc800078ec0ff */
[----:B------:R-:W-:-:S04]  /*7450*/  SHF.R.U32.HI R3, RZ, 0x18, R3 ;  /* 0x00000018ff037819 */ /* 0x000fc80000011603 */
[----:B------:R-:W-:-:S04]  /*7460*/  LOP3.LUT R0, R0, R3, RZ, 0xfc, !PT ;  /* 0x0000000300007212 */ /* 0x000fc800078efcff */
[----:B------:R-:W-:Y:S02]  /*7470*/  PRMT R4, R0, 0x7610, R4 ;  /* 0x0000761000047816 */ /* 0x000fe40000000004 */
.L_x_22005:
[----:B------:R-:W-:Y:S05]  /*7480*/  BSYNC B0 ;  /* 0x0000000000007941 */ /* 0x000fea0003800000 */
.L_x_22004:
[----:B------:R0:W-:Y:S01]  /*7490*/  STG.E.U8 [R8.64], R4 ;  /* 0x0000000408007986 */ /* 0x0001e2000c101124 */
[----:B------:R-:W-:Y:S05]  /*74a0*/  BRA `(.L_x_21981) ;  /* 0x0000030000007947 */ /* 0x000fea0003800000 */
.L_x_21998:
        /* <DEDUP_REMOVED lines=22> */
.L_x_21980:
        /* <DEDUP_REMOVED lines=18> */
[----:B0-2---:R-:W-:Y:S05]  /*7730*/  CALL.ABS.NOINC R14 ;  /* 0x000000000e007343 */ /* 0x005fea0003c00000 */
[----:B------:R-:W-:Y:S05]  /*7740*/  BRA `(.L_x_21981) ;  /* 0x0000006000007947 */ /* 0x000fea0003800000 */
.L_x_22008:
[----:B------:R-:W-:-:S04]  /*7750*/  PRMT R4, R23, 0x9910, RZ ;  /* 0x0000991017047816 */ /* 0x000fc800000000ff */
[----:B------:R-:W-:-:S05]  /*7760*/  SHF.R.S32.HI R5, RZ, 0x1f, R4 ;  /* 0x0000001fff057819 */ /* 0x000fca0000011404 */
[----:B------:R0:W-:Y:S01]  /*7770*/  STG.E.64 [R8.64], R4 ;  /* 0x0000000408007986 */ /* 0x0001e2000c101b24 */
[----:B------:R-:W-:Y:S05]  /*7780*/  BRA `(.L_x_21981) ;  /* 0x0000002000007947 */ /* 0x000fea0003800000 */
.L_x_22007:
[----:B------:R-:W-:-:S05]  /*7790*/  PRMT R3, R23, 0x9910, RZ ;  /* 0x0000991017037816 */ /* 0x000fca00000000ff */
[----:B------:R0:W-:Y:S02]  /*77a0*/  STG.E [R8.64], R3 ;  /* 0x0000000308007986 */ /* 0x0001e4000c101924 */
.L_x_21981:
[----:B------:R-:W-:Y:S02]  /*77b0*/  IADD3 R2, R2, 0x80, RZ ;  /* 0x0000008002027810 */ /* 0x000fe40007ffe0ff */
.L_x_21942:
[----:B------:R-:W-:Y:S05]  /*77c0*/  BSYNC B6 ;  /* 0x0000000000067941 */ /* 0x000fea0003800000 */
.L_x_21941:
        /* <DEDUP_REMOVED lines=19> */
.L_x_22012:
[----:B-----5:R-:W-:Y:S01]  /*7900*/  STG.E.U8 [R2.64], R24 ;  /* 0x0000001802007986 */ /* 0x020fe2000c101124 */
[----:B------:R-:W-:Y:S05]  /*7910*/  EXIT ;  /* 0x000000000000794d */ /* 0x000fea0003800000 */
.L_x_22011:
        /* <DEDUP_REMOVED lines=10> */
.L_x_22015:
[----:B-----5:R-:W-:-:S05]  /*79c0*/  PRMT R5, R24, 0x9910, RZ ;  /* 0x0000991018057816 */ /* 0x020fca00000000ff */
[----:B------:R-:W-:Y:S01]  /*79d0*/  STG.E [R2.64], R5 ;  /* 0x0000000502007986 */ /* 0x000fe2000c101924 */
[----:B------:R-:W-:Y:S05]  /*79e0*/  EXIT ;  /* 0x000000000000794d */ /* 0x000fea0003800000 */
.L_x_22014:
[----:B-----5:R-:W-:Y:S01]  /*79f0*/  STG.E.U16 [R2.64], R24 ;  /* 0x0000001802007986 */ /* 0x020fe2000c101524 */
[----:B------:R-:W-:Y:S05]  /*7a00*/  EXIT ;  /* 0x000000000000794d */ /* 0x000fea0003800000 */
.L_x_22010:
        /* <DEDUP_REMOVED lines=9> */
.L_x_22017:
[----:B-----5:R-:W0:Y:S02]  /*7aa0*/  I2F.S16 R0, R24 ;  /* 0x0000001800007306 */ /* 0x020e240000101400 */
[----:B0-----:R-:W-:-:S05]  /*7ab0*/  F2FP.PACK_AB R0, RZ, R0 ;  /* 0x00000000ff00723e */ /* 0x001fca00000000ff */
[----:B------:R-:W-:Y:S01]  /*7ac0*/  STG.E.U16 [R2.64], R0 ;  /* 0x0000000002007986 */ /* 0x000fe2000c101524 */
[----:B------:R-:W-:Y:S05]  /*7ad0*/  EXIT ;  /* 0x000000000000794d */ /* 0x000fea0003800000 */
.L_x_22016:
[----:B------:R-:W-:-:S13]  /*7ae0*/  ISETP.NE.AND P0, PT, R0, 0x7, PT ;  /* 0x000000070000780c */ /* 0x000fda0003f05270 */
[----:B------:R-:W-:Y:S05]  /*7af0*/  @!P0 BRA `(.L_x_22018) ;  /* 0x000000d000008947 */ /* 0x000fea0003800000 */
[----:B------:R-:W-:-:S13]  /*7b00*/  ISETP.NE.AND P0, PT, R0, 0x8, PT ;  /* 0x000000080000780c */ /* 0x000fda0003f05270 */
[----:B------:R-:W-:Y:S05]  /*7b10*/  @!P0 BRA `(.L_x_22019) ;  /* 0x0000006000008947 */ /* 0x000fea0003800000 */
[----:B------:R-:W-:-:S13]  /*7b20*/  ISETP.NE.AND P0, PT, R0, 0x9, PT ;  /* 0x000000090000780c */ /* 0x000fda0003f05270 */
[----:B------:R-:W-:Y:S05]  /*7b30*/  @P0 BRA `(.L_x_22013) ;  /* 0x00000a0000000947 */ /* 0x000fea0003800000 */
[----:B-----5:R-:W0:Y:S01]  /*7b40*/  I2F.S16 R24, R24 ;  /* 0x0000001800187306 */ /* 0x020e220000101400 */
[----:B--2---:R-:W-:-:S05]  /*7b50*/  IMAD.MOV.U32 R25, RZ, RZ, RZ ;  /* 0x000000ffff197224 */ /* 0x004fca00078e00ff */
[----:B0-----:R-:W-:Y:S01]  /*7b60*/  STG.E.64 [R2.64], R24 ;  /* 0x0000001802007986 */ /* 0x001fe2000c101b24 */
[----:B------:R-:W-:Y:S05]  /*7b70*/  EXIT ;  /* 0x000000000000794d */ /* 0x000fea0003800000 */
.L_x_22019:
[----:B-----5:R-:W0:Y:S02]  /*7b80*/  I2F.S16 R24, R24 ;  /* 0x0000001800187306 */ /* 0x020e240000101400 */
[----:B0-----:R-:W-:-:S04]  /*7b90*/  F2FP.PACK_AB R5, RZ, R24 ;  /* 0x00000018ff05723e */ /* 0x001fc800000000ff */
[----:B------:R-:W-:-:S05]  /*7ba0*/  PRMT R5, R5, 0x5410, RZ ;  /* 0x0000541005057816 */ /* 0x000fca00000000ff */
[----:B------:R-:W-:Y:S01]  /*7bb0*/  STG.E [R2.64], R5 ;  /* 0x0000000502007986 */ /* 0x000fe2000c101924 */
[----:B------:R-:W-:Y:S05]  /*7bc0*/  EXIT ;  /* 0x000000000000794d */ /* 0x000fea0003800000 */
.L_x_22018:
[----:B--2--5:R-:W0:Y:S02]  /*7bd0*/  I2F.F64.S16 R24, R24 ;  /* 0x0000001800187312 */ /* 0x024e240000101c00 */
[----:B0-----:R-:W-:Y:S01]  /*7be0*/  STG.E.64 [R2.64], R24 ;  /* 0x0000001802007986 */ /* 0x001fe2000c101b24 */
[----:B------:R-:W-:Y:S05]  /*7bf0*/  EXIT ;  /* 0x000000000000794d */ /* 0x000fea0003800000 */
.L_x_22009:
        /* <DEDUP_REMOVED lines=13> */
.L_x_22022:
[----:B--2--5:R-:W0:Y:S01]  /*7cd0*/  I2F.F64.S16 R24, R24 ;  /* 0x0000001800187312 */ /* 0x024e220000101c00 */
[----:B------:R-:W-:-:S05]  /*7ce0*/  CS2R R26, SRZ ;  /* 0x00000000001a7805 */ /* 0x000fca000001ff00 */
[----:B0-----:R-:W-:Y:S01]  /*7cf0*/  STG.E.128 [R2.64], R24 ;  /* 0x0000001802007986 */ /* 0x001fe2000c101d24 */
[----:B------:R-:W-:Y:S05]  /*7d00*/  EXIT ;  /* 0x000000000000794d */ /* 0x000fea0003800000 */
.L_x_22021:
        /* <DEDUP_REMOVED lines=21> */
.L_x_22026:
[----:B------:R-:W-:Y:S05]  /*7e60*/  BSYNC B0 ;  /* 0x0000000000007941 */ /* 0x000fea0003800000 */
.L_x_22025:
[----:B------:R-:W-:-:S05]  /*7e70*/  LOP3.LUT R5, R0, R5, RZ, 0xfc, !PT ;  /* 0x0000000500057212 */ /* 0x000fca00078efcff */
[----:B------:R-:W-:Y:S01]  /*7e80*/  STG.E.U8 [R2.64], R5 ;  /* 0x0000000502007986 */ /* 0x000fe2000c101124 */
[----:B------:R-:W-:Y:S05]  /*7e90*/  EXIT ;  /* 0x000000000000794d */ /* 0x000fea0003800000 */
.L_x_22024:
        /* <DEDUP_REMOVED lines=13> */
.L_x_22028:
[----:B------:R-:W-:Y:S01]  /*7f70*/  IMAD.MOV.U32 R0, RZ, RZ, 0x7f ;  /* 0x0000007fff007424 */ /* 0x000fe200078e00ff */
[----:B------:R-:W-:-:S04]  /*7f80*/  ISETP.GT.U32.AND P0, PT, R4, 0x7f800000, PT ;  /* 0x7f8000000400780c */ /* 0x000fc80003f04070 */
[----:B------:R-:W-:-:S04]  /*7f90*/  SEL R0, R0, 0x7c, P0 ;  /* 0x0000007c00007807 */ /* 0x000fc80000000000 */
.L_x_22029:
[----:B------:R-:W-:Y:S05]  /*7fa0*/  BSYNC B0 ;  /* 0x0000000000007941 */ /* 0x000fea0003800000 */
.L_x_22027:
[----:B------:R-:W-:-:S04]  /*7fb0*/  LOP3.LUT R4, R5, 0x80000000, RZ, 0xc0, !PT ;  /* 0x8000000005047812 */ /* 0x000fc800078ec0ff */
[----:B------:R-:W-:-:S04]  /*7fc0*/  SHF.R.U32.HI R5, RZ, 0x18, R4 ;  /* 0x00000018ff057819 */ /* 0x000fc80000011604 */
[----:B------:R-:W-:-:S05]  /*7fd0*/  LOP3.LUT R5, R0, R5, RZ, 0xfc, !PT ;  /* 0x0000000500057212 */ /* 0x000fca00078efcff */
[----:B------:R-:W-:Y:S01]  /*7fe0*/  STG.E.U8 [R2.64], R5 ;  /* 0x0000000502007986 */ /* 0x000fe2000c101124 */
[----:B------:R-:W-:Y:S05]  /*7ff0*/  EXIT ;  /* 0x000000000000794d */ /* 0x000fea0003800000 */
.L_x_22023:
[----:B-----5:R-:W0:Y:S02]  /*8000*/  I2F.S16 R0, R24 ;  /* 0x0000001800007306 */ /* 0x020e240000101400 */
[----:B0-----:R-:W-:-:S05]  /*8010*/  F2FP.BF16.PACK_AB R0, RZ, R0 ;  /* 0x00000000ff00723e */ /* 0x001fca00000010ff */
[----:B------:R-:W-:Y:S01]  /*8020*/  STG.E.U16 [R2.64], R0 ;  /* 0x0000000002007986 */ /* 0x000fe2000c101524 */
[----:B------:R-:W-:Y:S05]  /*8030*/  EXIT ;  /* 0x000000000000794d */ /* 0x000fea0003800000 */
.L_x_22020:
        /* <DEDUP_REMOVED lines=10> */
.L_x_22032:
        /* <DEDUP_REMOVED lines=17> */
.L_x_22035:
[----:B------:R-:W-:-:S04]  /*81f0*/  LOP3.LUT R0, R7, 0x80000000, RZ, 0xc0, !PT ;  /* 0x8000000007007812 */ /* 0x000fc800078ec0ff */
[----:B------:R-:W-:-:S04]  /*8200*/  SHF.R.U32.HI R5, RZ, 0x18, R0 ;  /* 0x00000018ff057819 */ /* 0x000fc80000011600 */
[----:B------:R-:W-:-:S04]  /*8210*/  LOP3.LUT R4, R4, R5, RZ, 0xfc, !PT ;  /* 0x0000000504047212 */ /* 0x000fc800078efcff */
[----:B------:R-:W-:Y:S02]  /*8220*/  PRMT R0, R4, 0x7610, R0 ;  /* 0x0000761004007816 */ /* 0x000fe40000000000 */
.L_x_22034:
[----:B------:R-:W-:Y:S05]  /*8230*/  BSYNC B0 ;  /* 0x0000000000007941 */ /* 0x000fea0003800000 */
.L_x_22033:
[----:B------:R-:W-:Y:S01]  /*8240*/  STG.E.U8 [R2.64], R0 ;  /* 0x0000000002007986 */ /* 0x000fe2000c101124 */
[----:B------:R-:W-:Y:S05]  /*8250*/  EXIT ;  /* 0x000000000000794d */ /* 0x000fea0003800000 */
.L_x_22031:
        /* <DEDUP_REMOVED lines=17> */
.L_x_22038:
[----:B------:R-:W-:-:S04]  /*8370*/  LOP3.LUT R0, R7, 0x80000000, RZ, 0xc0, !PT ;  /* 0x8000000007007812 */ /* 0x000fc800078ec0ff */
[----:B------:R-:W-:-:S04]  /*8380*/  SHF.R.U32.HI R5, RZ, 0x18, R0 ;  /* 0x00000018ff057819 */ /* 0x000fc80000011600 */
[----:B------:R-:W-:-:S04]  /*8390*/  LOP3.LUT R4, R4, R5, RZ, 0xfc, !PT ;  /* 0x0000000504047212 */ /* 0x000fc800078efcff */
[----:B------:R-:W-:Y:S02]  /*83a0*/  PRMT R0, R4, 0x7610, R0 ;  /* 0x0000761004007816 */ /* 0x000fe40000000000 */
.L_x_22037:
[----:B------:R-:W-:Y:S05]  /*83b0*/  BSYNC B0 ;  /* 0x0000000000007941 */ /* 0x000fea0003800000 */
.L_x_22036:
[----:B------:R-:W-:Y:S01]  /*83c0*/  STG.E.U8 [R2.64], R0 ;  /* 0x0000000002007986 */ /* 0x000fe2000c101124 */
[----:B------:R-:W-:Y:S05]  /*83d0*/  EXIT ;  /* 0x000000000000794d */ /* 0x000fea0003800000 */
.L_x_22030:
        /* <DEDUP_REMOVED lines=22> */
.L_x_22013:
        /* <DEDUP_REMOVED lines=19> */
[----:B------:R-:W-:Y:S05]  /*8670*/  EXIT ;  /* 0x000000000000794d */ /* 0x000fea0003800000 */
.L_x_22040:
[----:B-----5:R-:W-:-:S04]  /*8680*/  PRMT R4, R24, 0x9910, RZ ;  /* 0x0000991018047816 */ /* 0x020fc800000000ff */
[----:B------:R-:W-:-:S05]  /*8690*/  SHF.R.S32.HI R5, RZ, 0x1f, R4 ;  /* 0x0000001fff057819 */ /* 0x000fca0000011404 */
[----:B------:R-:W-:Y:S01]  /*86a0*/  STG.E.64 [R2.64], R4 ;  /* 0x0000000402007986 */ /* 0x000fe2000c101b24 */
[----:B------:R-:W-:Y:S05]  /*86b0*/  EXIT ;  /* 0x000000000000794d */ /* 0x000fea0003800000 */
.L_x_22039:
[----:B-----5:R-:W-:-:S05]  /*86c0*/  PRMT R5, R24, 0x9910, RZ ;  /* 0x0000991018057816 */ /* 0x020fca00000000ff */
[----:B------:R-:W-:Y:S01]  /*86d0*/  STG.E [R2.64], R5 ;  /* 0x0000000502007986 */ /* 0x000fe2000c101924 */
[----:B------:R-:W-:Y:S05]  /*86e0*/  EXIT ;  /* 0x000000000000794d */ /* 0x000fea0003800000 */
.L_x_22041:
        /* <DEDUP_REMOVED lines=9> */
.L_x_32662:


//--------------------- .text._ZN2at6native18elementwise_kernelILi128ELi4EZNS0_22gpu_kernel_impl_nocastINS0_13BUnaryFunctorIsssZZZNS0_15binary_internal21div_floor_kernel_cudaERNS_18TensorIteratorBaseEENKUlvE_clEvENKUlvE3_clEvEUlssE_EEEEvS6_RKT_EUliE_EEviT1_ --------------------------
	.section	.text._ZN2at6native18elementwise_kernelILi128ELi4EZNS0_22gpu_kernel_impl_nocastINS0_13BUnaryFunctorIsssZZZNS0_15binary_internal21div_floor_kernel_cudaERNS_18TensorIteratorBaseEENKUlvE_clEvENKUlvE3_clEvEUlssE_EEEEvS6_RKT_EUliE_EEviT1_,"ax",@progbits
	.sectioninfo	@"SHI_REGISTERS=16"
	.align	128
        .global         _ZN2at6native18elementwise_kernelILi128ELi4EZNS0_22gpu_kernel_impl_nocastINS0_13BUnaryFunctorIsssZZZNS0_15binary_internal21div_floor_kernel_cudaERNS_18TensorIteratorBaseEENKUlvE_clEvENKUlvE3_clEvEUlssE_EEEEvS6_RKT_EUliE_EEviT1_
        .type           _ZN2at6native18elementwise_kernelILi128ELi4EZNS0_22gpu_kernel_impl_nocastINS0_13BUnaryFunctorIsssZZZNS0_15binary_internal21div_floor_kernel_cudaERNS_18TensorIteratorBaseEENKUlvE_clEvENKUlvE3_clEvEUlssE_EEEEvS6_RKT_EUliE_EEviT1_,@function
        .size           _ZN2at6native18elementwise_kernelILi128ELi4EZNS0_22gpu_kernel_impl_nocastINS0_13BUnaryFunctorIsssZZZNS0_15binary_internal21div_floor_kernel_cudaERNS_18TensorIteratorBaseEENKUlvE_clEvENKUlvE3_clEvEUlssE_EEEEvS6_RKT_EUliE_EEviT1_,(.L_x_32663 - _ZN2at6native18elementwise_kernelILi128ELi4EZNS0_22gpu_kernel_impl_nocastINS0_13BUnaryFunctorIsssZZZNS0_15binary_internal21div_floor_kernel_cudaERNS_18TensorIteratorBaseEENKUlvE_clEvENKUlvE3_clEvEUlssE_EEEEvS6_RKT_EUliE_EEviT1_)
        .other          _ZN2at6native18elementwise_kernelILi128ELi4EZNS0_22gpu_kernel_impl_nocastINS0_13BUnaryFunctorIsssZZZNS0_15binary_internal21div_floor_kernel_cudaERNS_18TensorIteratorBaseEENKUlvE_clEvENKUlvE3_clEvEUlssE_EEEEvS6_RKT_EUliE_EEviT1_,@"STO_CUDA_ENTRY STV_DEFAULT"
_ZN2at6native18elementwise_kernelILi128ELi4EZNS0_22gpu_kernel_impl_nocastINS0_13BUnaryFunctorIsssZZZNS0_15binary_internal21div_floor_kernel_cudaERNS_18TensorIteratorBaseEENKUlvE_clEvENKUlvE3_clEvEUlssE_EEEEvS6_RKT_EUliE_EEviT1_:
.text._ZN2at6native18elementwise_kernelILi128ELi4EZNS0_22gpu_kernel_impl_nocastINS0_13BUnaryFunctorIsssZZZNS0_15binary_internal21div_floor_kernel_cudaERNS_18TensorIteratorBaseEENKUlvE_clEvENKUlvE3_clEvEUlssE_EEEEvS6_RKT_EUliE_EEviT1_:
[----:B------:R-:W-:Y:S02]  /*0000*/  MOV R1, c[0x0][0x28] ;  /* 0x00000a0000017a02 */ /* 0x000fe40000000f00 */
[----:B------:R-:W0:Y:S01]  /*0010*/  S2R R3, SR_CTAID.X ;  /* 0x0000000000037919 */ /* 0x000e220000002500 */
[----:B------:R-:W1:Y:S01]  /*0020*/  LDC.U16 R0, c[0x0][0x372] ;  /* 0x0000dc80ff007b82 */ /* 0x000e620000000400 */
[----:B------:R-:W-:Y:S01]  /*0030*/  ULDC.64 UR4, c[0x0][0x118] ;  /* 0x0000460000047ab9 */ /* 0x000fe20000000a00 */
[----:B------:R-:W-:Y:S01]  /*0040*/  BSSY B0, `(.L_x_22042) ;  /* 0x000011e000007945 */ /* 0x000fe20003800000 */
[----:B------:R-:W0:Y:S02]  /*0050*/  S2R R2, SR_TID.X ;  /* 0x0000000000027919 */ /* 0x000e240000002100 */
[----:B0-----:R-:W-:-:S04]  /*0060*/  LEA R3, R3, R2, 0x9 ;  /* 0x0000000203037211 */ /* 0x001fc800078e48ff */
[----:B------:R-:W-:-:S13]  /*0070*/  ISETP.GE.AND P0, PT, R3, c[0x0][0x160], PT ;  /* 0x0000580003007a0c */ /* 0x000fda0003f06270 */
[----:B------:R-:W-:Y:S05]  /*0080*/  @P0 BRA `(.L_x_22043) ;  /* 0x0000119000000947 */ /* 0x000fea0003800000 */
[----:B-1----:R-:W-:Y:S01]  /*0090*/  ISETP.NE.AND P0, PT, RZ, c[0x0][0x168], PT ;  /* 0x00005a00ff007a0c */ /* 0x002fe20003f05270 */
[----:B------:R-:W-:Y:S01]  /*00a0*/  HFMA2.MMA R2, -RZ, RZ, 0, 0 ;  /* 0x00000000ff027435 */ /* 0x000fe200000001ff */
[----:B------:R-:W-:-:S11]  /*00b0*/  IMAD.MOV.U32 R4, RZ, RZ, RZ ;  /* 0x000000ffff047224 */ /* 0x000fd600078e00ff */
        /* <DEDUP_REMOVED lines=225> */
.L_x_22044:
[----:B------:R-:W-:-:S05]  /*0ed0*/  IADD3 R8, P0, R4, c[0x0][0x368], RZ ;  /* 0x0000da0004087a10 */ /* 0x000fca0007f1e0ff */
[----:B------:R-:W-:-:S06]  /*0ee0*/  IMAD.X R9, RZ, RZ, c[0x0][0x36c], P0 ;  /* 0x0000db00ff097624 */ /* 0x000fcc00000e06ff */
[----:B------:R-:W2:Y:S01]  /*0ef0*/  LDG.E.U16 R9, [R8.64] ;  /* 0x0000000408097981 */ /* 0x000ea2000c1e1500 */
[----:B------:R-:W-:Y:S01]  /*0f00*/  PRMT R7, R0, 0x9910, RZ ;  /* 0x0000991000077816 */ /* 0x000fe200000000ff */
[----:B------:R-:W-:Y:S03]  /*0f10*/  BSSY B1, `(.L_x_22045) ;  /* 0x000002e000017945 */ /* 0x000fe60003800000 */
[-C--:B------:R-:W-:Y:S02]  /*0f20*/  IABS R6, R7.reuse ;  /* 0x0000000700067213 */ /* 0x080fe40000000000 */
[----:B------:R-:W-:Y:S02]  /*0f30*/  IABS R13, R7 ;  /* 0x00000007000d7213 */ /* 0x000fe40000000000 */
[----:B------:R-:W0:Y:S02]  /*0f40*/  I2F.RP R10, R6 ;  /* 0x00000006000a7306 */ /* 0x000e240000209400 */
[----:B------:R-:W-:-:S06]  /*0f50*/  IADD3 R13, RZ, -R13, RZ ;  /* 0x8000000dff0d7210 */ /* 0x000fcc0007ffe0ff */
[----:B0-----:R-:W0:Y:S02]  /*0f60*/  MUFU.RCP R10, R10 ;  /* 0x0000000a000a7308 */ /* 0x001e240000001000 */
[----:B0-----:R-:W-:-:S06]  /*0f70*/  IADD3 R4, R10, 0xffffffe, RZ ;  /* 0x0ffffffe0a047810 */ /* 0x001fcc0007ffe0ff */
[----:B------:R0:W1:Y:S02]  /*0f80*/  F2I.FTZ.U32.TRUNC.NTZ R5, R4 ;  /* 0x0000000400057305 */ /* 0x000064000021f000 */
[----:B0-----:R-:W-:Y:S01]  /*0f90*/  IMAD.MOV.U32 R4, RZ, RZ, RZ ;  /* 0x000000ffff047224 */ /* 0x001fe200078e00ff */
[----:B-1----:R-:W-:-:S05]  /*0fa0*/  IADD3 R11, RZ, -R5, RZ ;  /* 0x80000005ff0b7210 */ /* 0x002fca0007ffe0ff */
[----:B------:R-:W-:-:S04]  /*0fb0*/  IMAD R11, R11, R6, RZ ;  /* 0x000000060b0b7224 */ /* 0x000fc800078e02ff */
[----:B------:R-:W-:Y:S01]  /*0fc0*/  IMAD.HI.U32 R5, R5, R11, R4 ;  /* 0x0000000b05057227 */ /* 0x000fe200078e0004 */
[----:B------:R-:W-:Y:S02]  /*0fd0*/  MOV R11, R13 ;  /* 0x0000000d000b7202 */ /* 0x000fe40000000f00 */
[----:B--2---:R-:W-:Y:S02]  /*0fe0*/  PRMT R12, R9, 0x9910, RZ ;  /* 0x00009910090c7816 */ /* 0x004fe400000000ff */
[----:B------:R-:W-:Y:S02]  /*0ff0*/  LOP3.LUT R9, R0, R9, RZ, 0x3c, !PT ;  /* 0x0000000900097212 */ /* 0x000fe400078e3cff */
[----:B------:R-:W-:-:S04]  /*1000*/  IABS R8, R12 ;  /* 0x0000000c00087213 */ /* 0x000fc80000000000 */
[----:B------:R-:W-:Y:S02]  /*1010*/  MOV R4, R8 ;  /* 0x0000000800047202 */ /* 0x000fe40000000f00 */
[----:B------:R-:W-:-:S03]  /*1020*/  PRMT R8, R9, 0x9910, RZ ;  /* 0x0000991009087816 */ /* 0x000fc600000000ff */
        /* <DEDUP_REMOVED lines=8> */
[----:B------:R-:W-:-:S13]  /*10b0*/  ISETP.GE.U32.AND P1, PT, R11, R6, PT ;  /* 0x000000060b00720c */ /* 0x000fda0003f26070 */
[----:B------:R-:W-:Y:S02]  /*10c0*/  @P1 IADD3 R5, R5, 0x1, RZ ;  /* 0x0000000105051810 */ /* 0x000fe40007ffe0ff */
[----:B------:R-:W-:Y:S02]  /*10d0*/  IADD3 R4, P1, R2, c[0x0][0x360], RZ ;  /* 0x0000d80002047a10 */ /* 0x000fe40007f3e0ff */
[----:B------:R-:W-:Y:S02]  /*10e0*/  MOV R2, R5 ;  /* 0x0000000500027202 */ /* 0x000fe40000000f00 */
[----:B------:R-:W-:Y:S02]  /*10f0*/  IADD3.X R5, RZ, c[0x0][0x364], RZ, P1, !PT ;  /* 0x0000d900ff057a10 */ /* 0x000fe40000ffe4ff */
[----:B------:R-:W-:Y:S01]  /*1100*/  ISETP.NE.AND P1, PT, R7, RZ, PT ;  /* 0x000000ff0700720c */ /* 0x000fe20003f25270 */
[----:B------:R-:W-:Y:S01]  /*1110*/  @!P0 IMAD.MOV R2, RZ, RZ, -R2 ;  /* 0x000000ffff028224 */ /* 0x000fe200078e0a02 */
[----:B------:R-:W-:-:S04]  /*1120*/  LOP3.LUT R7, RZ, R7, RZ, 0x33, !PT ;  /* 0x00000007ff077212 */ /* 0x000fc800078e33ff */
        /* <DEDUP_REMOVED lines=10> */
[----:B------:R-:W-:-:S05]  /*11d0*/  @!P0 IMAD.MOV R2, RZ, RZ, R9 ;  /* 0x000000ffff028224 */ /* 0x000fca00078e0209 */
[----:B------:R-:W-:Y:S02]  /*11e0*/  MOV R9, R2 ;  /* 0x0000000200097202 */ /* 0x000fe40000000f00 */
.L_x_22046:
[----:B------:R-:W-:Y:S05]  /*11f0*/  BSYNC B1 ;  /* 0x0000000000017941 */ /* 0x000fea0003800000 */
.L_x_22045:
[----:B------:R0:W-:Y:S01]  /*1200*/  STG.E.U16 [R4.64], R9 ;  /* 0x0000000904007986 */ /* 0x0001e2000c101504 */
[----:B------:R-:W-:-:S03]  /*1210*/  IADD3 R3, R3, 0x80, RZ ;  /* 0x0000008003037810 */ /* 0x000fc60007ffe0ff */
.L_x_22043:
[----:B-1----:R-:W-:Y:S05]  /*1220*/  BSYNC B0 ;  /* 0x0000000000007941 */ /* 0x002fea0003800000 */
.L_x_22042:
[----:B------:R-:W-:Y:S01]  /*1230*/  ISETP.GE.AND P0, PT, R3, c[0x0][0x160], PT ;  /* 0x0000580003007a0c */ /* 0x000fe20003f06270 */
[----:B------:R-:W-:-:S12]  /*1240*/  BSSY B0, `(.L_x_22047) ;  /* 0x0000232000007945 */ /* 0x000fd80003800000 */
[----:B------:R-:W-:Y:S05]  /*1250*/  @P0 BRA `(.L_x_22048) ;  /* 0x0000230000000947 */ /* 0x000fea0003800000 */
        /* <DEDUP_REMOVED lines=227> */
.L_x_22049:
[----:B------:R-:W-:-:S04]  /*2090*/  IADD3 R8, P0, R4, c[0x0][0x368], RZ ;  /* 0x0000da0004087a10 */ /* 0x000fc80007f1e0ff */
[----:B------:R-:W-:-:S06]  /*20a0*/  IADD3.X R9, RZ, c[0x0][0x36c], RZ, P0, !PT ;  /* 0x0000db00ff097a10 */ /* 0x000fcc00007fe4ff */
[----:B------:R-:W2:Y:S01]  /*20b0*/  LDG.E.U16 R9, [R8.64] ;  /* 0x0000000408097981 */ /* 0x000ea2000c1e1500 */
[----:B------:R-:W-:Y:S01]  /*20c0*/  PRMT R7, R0, 0x9910, RZ ;  /* 0x0000991000077816 */ /* 0x000fe200000000ff */
[----:B------:R-:W-:Y:S03]  /*20d0*/  BSSY B1, `(.L_x_22050) ;  /* 0x000002d000017945 */ /* 0x000fe60003800000 */
[-C--:B------:R-:W-:Y:S02]  /*20e0*/  IABS R6, R7.reuse ;  /* 0x0000000700067213 */ /* 0x080fe40000000000 */
[----:B------:R-:W-:Y:S02]  /*20f0*/  IABS R12, R7 ;  /* 0x00000007000c7213 */ /* 0x000fe40000000000 */
[----:B------:R-:W0:Y:S08]  /*2100*/  I2F.RP R11, R6 ;  /* 0x00000006000b7306 */ /* 0x000e300000209400 */
        /* <DEDUP_REMOVED lines=8> */
[----:B--2---:R-:W-:Y:S02]  /*2190*/  PRMT R10, R9, 0x9910, RZ ;  /* 0x00009910090a7816 */ /* 0x004fe400000000ff */
[----:B------:R-:W-:Y:S02]  /*21a0*/  LOP3.LUT R9, R0, R9, RZ, 0x3c, !PT ;  /* 0x0000000900097212 */ /* 0x000fe400078e3cff */
[----:B------:R-:W-:-:S04]  /*21b0*/  IABS R8, R10 ;  /* 0x0000000a00087213 */ /* 0x000fc80000000000 */
[----:B------:R-:W-:Y:S02]  /*21c0*/  MOV R4, R8 ;  /* 0x0000000800047202 */ /* 0x000fe40000000f00 */
[----:B------:R-:W-:Y:S02]  /*21d0*/  PRMT R8, R9, 0x9910, RZ ;  /* 0x0000991009087816 */ /* 0x000fe400000000ff */
[----:B------:R-:W-:Y:S01]  /*21e0*/  LOP3.LUT R9, RZ, R7, RZ, 0x33, !PT ;  /* 0x00000007ff097212 */ /* 0x000fe200078e33ff */
        /* <DEDUP_REMOVED lines=27> */
.L_x_22051:
[----:B------:R-:W-:Y:S05]  /*23a0*/  BSYNC B1 ;  /* 0x0000000000017941 */ /* 0x000fea0003800000 */
.L_x_22050:
[----:B------:R0:W-:Y:S01]  /*23b0*/  STG.E.U16 [R4.64], R7 ;  /* 0x0000000704007986 */ /* 0x0001e2000c101504 */
[----:B------:R-:W-:-:S04]  /*23c0*/  IADD3 R3, R3, 0x80, RZ ;  /* 0x0000008003037810 */ /* 0x000fc80007ffe0ff */
[----:B------:R-:W-:-:S13]  /*23d0*/  ISETP.GE.AND P0, PT, R3, c[0x0][0x160], PT ;  /* 0x0000580003007a0c */ /* 0x000fda0003f06270 */
[----:B------:R-:W-:Y:S05]  /*23e0*/  @P0 BRA `(.L_x_22048) ;  /* 0x0000117000000947 */ /* 0x000fea0003800000 */
[----:B0-----:R-:W-:Y:S01]  /*23f0*/  ISETP.NE.AND P0, PT, RZ, c[0x0][0x168], PT ;  /* 0x00005a00ff007a0c */ /* 0x001fe20003f05270 */
[----:B------:R-:W-:Y:S01]  /*2400*/  HFMA2.MMA R4, -RZ, RZ, 0, 0 ;  /* 0x00000000ff047435 */ /* 0x000fe200000001ff */
        /* <DEDUP_REMOVED lines=225> */
.L_x_22052:
        /* <DEDUP_REMOVED lines=9> */
[----:B0-----:R-:W-:-:S02]  /*32b0*/  IADD3 R4, R11, 0xffffffe, RZ ;  /* 0x0ffffffe0b047810 */ /* 0x001fc40007ffe0ff */
[----:B------:R-:W-:-:S04]  /*32c0*/  IADD3 R11, RZ, -R12, RZ ;  /* 0x8000000cff0b7210 */ /* 0x000fc80007ffe0ff */
[----:B------:R0:W1:Y:S02]  /*32d0*/  F2I.FTZ.U32.TRUNC.NTZ R5, R4 ;  /* 0x0000000400057305 */ /* 0x000064000021f000 */
[----:B0-----:R-:W-:Y:S01]  /*32e0*/  IMAD.MOV.U32 R4, RZ, RZ, RZ ;  /* 0x000000ffff047224 */ /* 0x001fe200078e00ff */
        /* <DEDUP_REMOVED lines=14> */
[-C--:B------:R-:W-:Y:S02]  /*33d0*/  @!P2 IADD3 R11, R11, -R6.reuse, RZ ;  /* 0x800000060b0ba210 */ /* 0x080fe40007ffe0ff */
[----:B------:R-:W-:Y:S02]  /*33e0*/  @!P2 IADD3 R5, R5, 0x1, RZ ;  /* 0x000000010505a810 */ /* 0x000fe40007ffe0ff */
[----:B------:R-:W-:Y:S02]  /*33f0*/  ISETP.GE.U32.AND P1, PT, R11, R6, PT ;  /* 0x000000060b00720c */ /* 0x000fe40003f26070 */
[----:B------:R-:W-:-:S11]  /*3400*/  ISETP.GT.AND P2, PT, R8, -0x1, PT ;  /* 0xffffffff0800780c */ /* 0x000fd60003f44270 */
[----:B------:R-:W-:Y:S02]  /*3410*/  @P1 IADD3 R5, R5, 0x1, RZ ;  /* 0x0000000105051810 */ /* 0x000fe40007ffe0ff */
[----:B------:R-:W-:Y:S02]  /*3420*/  IADD3 R4, P1, R2, c[0x0][0x360], RZ ;  /* 0x0000d80002047a10 */ /* 0x000fe40007f3e0ff */
[----:B------:R-:W-:-:S03]  /*3430*/  MOV R2, R5 ;  /* 0x0000000500027202 */ /* 0x000fc60000000f00 */
[----:B------:R-:W-:Y:S01]  /*3440*/  IMAD.X R5, RZ, RZ, c[0x0][0x364], P1 ;  /* 0x0000d900ff057624 */ /* 0x000fe200008e06ff */
[----:B------:R-:W-:Y:S02]  /*3450*/  ISETP.NE.AND P1, PT, R7, RZ, PT ;  /* 0x000000ff0700720c */ /* 0x000fe40003f25270 */
[----:B------:R-:W-:-:S04]  /*3460*/  @!P0 IADD3 R2, -R2, RZ, RZ ;  /* 0x000000ff02028210 */ /* 0x000fc80007ffe1ff */
        /* <DEDUP_REMOVED lines=12> */
.L_x_22054:
[----:B------:R-:W-:Y:S05]  /*3530*/  BSYNC B1 ;  /* 0x0000000000017941 */ /* 0x000fea0003800000 */
.L_x_22053:
[----:B------:R0:W-:Y:S01]  /*3540*/  STG.E.U16 [R4.64], R7 ;  /* 0x0000000704007986 */ /* 0x0001e2000c101504 */
[----:B------:R-:W-:-:S03]  /*3550*/  IADD3 R3, R3, 0x80, RZ ;  /* 0x0000008003037810 */ /* 0x000fc60007ffe0ff */
.L_x_22048:
[----:B0-----:R-:W-:Y:S05]  /*3560*/  BSYNC B0 ;  /* 0x0000000000007941 */ /* 0x001fea0003800000 */
.L_x_22047:
[----:B------:R-:W-:-:S13]  /*3570*/  ISETP.GE.AND P0, PT, R3, c[0x0][0x160], PT ;  /* 0x0000580003007a0c */ /* 0x000fda0003f06270 */
[----:B------:R-:W-:Y:S05]  /*3580*/  @P0 EXIT ;  /* 0x000000000000094d */ /* 0x000fea0003800000 */
        /* <DEDUP_REMOVED lines=227> */
.L_x_22055:
[----:B------:R-:W-:-:S04]  /*43c0*/  IADD3 R6, P0, R4, c[0x0][0x368], RZ ;  /* 0x0000da0004067a10 */ /* 0x000fc80007f1e0ff */
[----:B------:R-:W-:-:S06]  /*43d0*/  IADD3.X R7, RZ, c[0x0][0x36c], RZ, P0, !PT ;  /* 0x0000db00ff077a10 */ /* 0x000fcc00007fe4ff */
[----:B------:R0:W2:Y:S01]  /*43e0*/  LDG.E.U16 R7, [R6.64] ;  /* 0x0000000406077981 */ /* 0x0000a2000c1e1500 */
[----:B------:R-:W-:Y:S01]  /*43f0*/  PRMT R4, R0, 0x9910, RZ ;  /* 0x0000991000047816 */ /* 0x000fe200000000ff */
[----:B------:R-:W-:Y:S03]  /*4400*/  BSSY B0, `(.L_x_22056) ;  /* 0x000002d000007945 */ /* 0x000fe60003800000 */
[-C--:B------:R-:W-:Y:S02]  /*4410*/  IABS R3, R4.reuse ;  /* 0x0000000400037213 */ /* 0x080fe40000000000 */
[----:B------:R-:W-:Y:S02]  /*4420*/  IABS R10, R4 ;  /* 0x00000004000a7213 */ /* 0x000fe40000000000 */
[----:B------:R-:W1:Y:S02]  /*4430*/  I2F.RP R5, R3 ;  /* 0x0000000300057306 */ /* 0x000e640000209400 */
[----:B------:R-:W-:-:S06]  /*4440*/  IADD3 R10, RZ, -R10, RZ ;  /* 0x8000000aff0a7210 */ /* 0x000fcc0007ffe0ff */
[----:B-1----:R-:W1:Y:S02]  /*4450*/  MUFU.RCP R5, R5 ;  /* 0x0000000500057308 */ /* 0x002e640000001000 */
[----:B-1----:R-:W-:-:S06]  /*4460*/  IADD3 R8, R5, 0xffffffe, RZ ;  /* 0x0ffffffe05087810 */ /* 0x002fcc0007ffe0ff */
[----:B------:R1:W0:Y:S02]  /*4470*/  F2I.FTZ.U32.TRUNC.NTZ R9, R8 ;  /* 0x0000000800097305 */ /* 0x000224000021f000 */
[----:B-1----:R-:W-:Y:S01]  /*4480*/  MOV R8, RZ ;  /* 0x000000ff00087202 */ /* 0x002fe20000000f00 */
[----:B0-----:R-:W-:-:S04]  /*4490*/  IMAD.MOV R6, RZ, RZ, -R9 ;  /* 0x000000ffff067224 */ /* 0x001fc800078e0a09 */
[----:B------:R-:W-:-:S04]  /*44a0*/  IMAD R13, R6, R3, RZ ;  /* 0x00000003060d7224 */ /* 0x000fc800078e02ff */
[----:B------:R-:W-:Y:S01]  /*44b0*/  IMAD.HI.U32 R13, R9, R13, R8 ;  /* 0x0000000d090d7227 */ /* 0x000fe200078e0008 */
[----:B--2---:R-:W-:Y:S02]  /*44c0*/  PRMT R11, R7, 0x9910, RZ ;  /* 0x00009910070b7816 */ /* 0x004fe400000000ff */
[----:B------:R-:W-:Y:S02]  /*44d0*/  LOP3.LUT R0, R0, R7, RZ, 0x3c, !PT ;  /* 0x0000000700007212 */ /* 0x000fe400078e3cff */
[----:B------:R-:W-:Y:S02]  /*44e0*/  IABS R6, R11 ;  /* 0x0000000b00067213 */ /* 0x000fe40000000000 */
[----:B------:R-:W-:Y:S02]  /*44f0*/  PRMT R0, R0, 0x9910, RZ ;  /* 0x0000991000007816 */ /* 0x000fe400000000ff */
[----:B------:R-:W-:Y:S01]  /*4500*/  MOV R8, R6 ;  /* 0x0000000600087202 */ /* 0x000fe20000000f00 */
[----:B------:R-:W-:-:S04]  /*4510*/  IMAD.MOV.U32 R6, RZ, RZ, R10 ;  /* 0x000000ffff067224 */ /* 0x000fc800078e000a */
        /* <DEDUP_REMOVED lines=11> */
[----:B------:R-:W-:Y:S02]  /*45d0*/  @!P0 IADD3 R5, -R5, RZ, RZ ;  /* 0x000000ff05058210 */ /* 0x000fe40007ffe1ff */
[----:B------:R-:W-:Y:S02]  /*45e0*/  IADD3.X R7, RZ, c[0x0][0x364], RZ, P1, !PT ;  /* 0x0000d900ff077a10 */ /* 0x000fe40000ffe4ff */
[----:B------:R-:W-:Y:S02]  /*45f0*/  ISETP.NE.AND P1, PT, R4, RZ, PT ;  /* 0x000000ff0400720c */ /* 0x000fe40003f25270 */
[----:B------:R-:W-:-:S04]  /*4600*/  LOP3.LUT R4, RZ, R4, RZ, 0x33, !PT ;  /* 0x00000004ff047212 */ /* 0x000fc800078e33ff */
[----:B------:R-:W-:Y:S01]  /*4610*/  SEL R5, R4, R5, !P1 ;  /* 0x0000000504057207 */ /* 0x000fe20004800000 */
[----:B------:R-:W-:Y:S05]  /*4620*/  @P2 BRA `(.L_x_22057) ;  /* 0x000000a000002947 */ /* 0x000fea0003800000 */
[----:B------:R-:W-:Y:S02]  /*4630*/  ISETP.GE.AND P2, PT, R11, RZ, PT ;  /* 0x000000ff0b00720c */ /* 0x000fe40003f46270 */
[----:B------:R-:W-:Y:S01]  /*4640*/  ISETP.GT.U32.AND P0, PT, R3, R8, PT ;  /* 0x000000080300720c */ /* 0x000fe20003f04070 */
[----:B------:R-:W-:Y:S01]  /*4650*/  IMAD.IADD R3, R8, 0x1, -R3 ;  /* 0x0000000108037824 */ /* 0x000fe200078e0a03 */
[----:B------:R-:W-:-:S04]  /*4660*/  IADD3 R0, R5, -0x1, RZ ;  /* 0xffffffff05007810 */ /* 0x000fc80007ffe0ff */
[----:B------:R-:W-:-:S05]  /*4670*/  SEL R3, R3, R8, !P0 ;  /* 0x0000000803037207 */ /* 0x000fca0004000000 */
[----:B------:R-:W-:-:S04]  /*4680*/  @!P2 IADD3 R3, -R3, RZ, RZ ;  /* 0x000000ff0303a210 */ /* 0x000fc80007ffe1ff */
[----:B------:R-:W-:-:S04]  /*4690*/  SEL R3, R4, R3, !P1 ;  /* 0x0000000304037207 */ /* 0x000fc80004800000 */
[----:B------:R-:W-:-:S13]  /*46a0*/  ISETP.NE.AND P0, PT, R3, RZ, PT ;  /* 0x000000ff0300720c */ /* 0x000fda0003f05270 */
[----:B------:R-:W-:-:S04]  /*46b0*/  @!P0 IADD3 R0, R5, RZ, RZ ;  /* 0x000000ff05008210 */ /* 0x000fc80007ffe0ff */
[----:B------:R-:W-:Y:S02]  /*46c0*/  MOV R5, R0 ;  /* 0x0000000000057202 */ /* 0x000fe40000000f00 */
.L_x_22057:
[----:B------:R-:W-:Y:S05]  /*46d0*/  BSYNC B0 ;  /* 0x0000000000007941 */ /* 0x000fea0003800000 */
.L_x_22056:
[----:B------:R-:W-:Y:S01]  /*46e0*/  STG.E.U16 [R6.64], R5 ;  /* 0x0000000506007986 */ /* 0x000fe2000c101504 */
[----:B------:R-:W-:Y:S05]  /*46f0*/  EXIT ;  /* 0x000000000000794d */ /* 0x000fea0003800000 */
.L_x_22058:
        /* <DEDUP_REMOVED lines=16> */
.L_x_32663:


//--------------------- .text._ZN2at6native27unrolled_elementwise_kernelINS0_13BUnaryFunctorIsssZZZNS0_15binary_internal21div_floor_kernel_cudaERNS_18TensorIteratorBaseEENKUlvE_clEvENKUlvE3_clEvEUlssE_EESt5arrayIPcLm2EELi4E23TrivialOffsetCalculatorILi1EjESE_NS0_6memory15LoadWithoutCastENSF_16StoreWithoutCastEEEviT_T0_T2_T3_T4_T5_ --------------------------
	.section	.text._ZN2at6native27unrolled_elementwise_kernelINS0_13BUnaryFunctorIsssZZZNS0_15binary_internal21div_floor_kernel_cudaERNS_18TensorIteratorBaseEENKUlvE_clEvENKUlvE3_clEvEUlssE_EESt5arrayIPcLm2EELi4E23TrivialOffsetCalculatorILi1EjESE_NS0_6memory15LoadWithoutCastENSF_16StoreWithoutCastEEEviT_T0_T2_T3_T4_T5_,"ax",@progbits
	.sectioninfo	@"SHI_REGISTERS=24"
	.align	128
        .global         _ZN2at6native27unrolled_elementwise_kernelINS0_13BUnaryFunctorIsssZZZNS0_15binary_internal21div_floor_kernel_cudaERNS_18TensorIteratorBaseEENKUlvE_clEvENKUlvE3_clEvEUlssE_EESt5arrayIPcLm2EELi4E23TrivialOffsetCalculatorILi1EjESE_NS0_6memory15LoadWithoutCastENSF_16StoreWithoutCastEEEviT_T0_T2_T3_T4_T5_
        .type           _ZN2at6native27unrolled_elementwise_kernelINS0_13BUnaryFunctorIsssZZZNS0_15binary_internal21div_floor_kernel_cudaERNS_18TensorIteratorBaseEENKUlvE_clEvENKUlvE3_clEvEUlssE_EESt5arrayIPcLm2EELi4E23TrivialOffsetCalculatorILi1EjESE_NS0_6memory15LoadWithoutCastENSF_16StoreWithoutCastEEEviT_T0_T2_T3_T4_T5_,@function
        .size           _ZN2at6native27unrolled_elementwise_kernelINS0_13BUnaryFunctorIsssZZZNS0_15binary_internal21div_floor_kernel_cudaERNS_18TensorIteratorBaseEENKUlvE_clEvENKUlvE3_clEvEUlssE_EESt5arrayIPcLm2EELi4E23TrivialOffsetCalculatorILi1EjESE_NS0_6memory15LoadWithoutCastENSF_16StoreWithoutCastEEEviT_T0_T2_T3_T4_T5_,(.L_x_32664 - _ZN2at6native27unrolled_elementwise_kernelINS0_13BUnaryFunctorIsssZZZNS0_15binary_internal21div_floor_kernel_cudaERNS_18TensorIteratorBaseEENKUlvE_clEvENKUlvE3_clEvEUlssE_EESt5arrayIPcLm2EELi4E23TrivialOffsetCalculatorILi1EjESE_NS0_6memory15LoadWithoutCastENSF_16StoreWithoutCastEEEviT_T0_T2_T3_T4_T5_)
        .other          _ZN2at6native27unrolled_elementwise_kernelINS0_13BUnaryFunctorIsssZZZNS0_15binary_internal21div_floor_kernel_cudaERNS_18TensorIteratorBaseEENKUlvE_clEvENKUlvE3_clEvEUlssE_EESt5arrayIPcLm2EELi4E23TrivialOffsetCalculatorILi1EjESE_NS0_6memory15LoadWithoutCastENSF_16StoreWithoutCastEEEviT_T0_T2_T3_T4_T5_,@"STO_CUDA_ENTRY STV_DEFAULT"
_ZN2at6native27unrolled_elementwise_kernelINS0_13BUnaryFunctorIsssZZZNS0_15binary_internal21div_floor_kernel_cudaERNS_18TensorIteratorBaseEENKUlvE_clEvENKUlvE3_clEvEUlssE_EESt5arrayIPcLm2EELi4E23TrivialOffsetCalculatorILi1EjESE_NS0_6memory15LoadWithoutCastENSF_16StoreWithoutCastEEEviT_T0_T2_T3_T4_T5_:
.text._ZN2at6native27unrolled_elementwise_kernelINS0_13BUnaryFunctorIsssZZZNS0_15binary_internal21div_floor_kernel_cudaERNS_18TensorIteratorBaseEENKUlvE_clEvENKUlvE3_clEvEUlssE_EESt5arrayIPcLm2EELi4E23TrivialOffsetCalculatorILi1EjESE_NS0_6memory15LoadWithoutCastENSF_16StoreWithoutCastEEEviT_T0_T2_T3_T4_T5_:
        /* <DEDUP_REMOVED lines=10> */
[----:B------:R-:W-:Y:S01]  /*00a0*/  ISETP.GE.AND P0, PT, R3, R4, PT ;  /* 0x000000040300720c */ /* 0x000fe20003f06270 */
[----:B------:R-:W-:-:S12]  /*00b0*/  IMAD.MOV.U32 R7, RZ, RZ, R3 ;  /* 0x000000ffff077224 */ /* 0x000fd800078e0003 */
[----:B------:R-:W-:-:S04]  /*00c0*/  @!P0 IADD3 R7, R5, 0x80, RZ ;  /* 0x0000008005078810 */ /* 0x000fc80007ffe0ff */
[----:B------:R-:W-:-:S13]  /*00d0*/  ISETP.GE.AND P1, PT, R7, R4, PT ;  /* 0x000000040700720c */ /* 0x000fda0003f26270 */
[C---:B------:R-:W-:Y:S01]  /*00e0*/  @!P1 IMAD R14, R0.reuse, 0x200, R7 ;  /* 0x00000200000e9824 */ /* 0x040fe200078e0207 */
[----:B------:R-:W-:Y:S01]  /*00f0*/  @!P1 IADD3 R7, R7, 0x80, RZ ;  /* 0x0000008007079810 */ /* 0x000fe20007ffe0ff */
[----:B------:R-:W-:Y:S02]  /*0100*/  @!P0 IMAD R12, R0, 0x200, R5 ;  /* 0x00000200000c8824 */ /* 0x000fe400078e0205 */
[----:B------:R-:W-:Y:S01]  /*0110*/  @!P0 IMAD.MOV.U32 R13, RZ, RZ, 0x2 ;  /* 0x00000002ff0d8424 */ /* 0x000fe200078e00ff */
[----:B------:R-:W-:Y:S02]  /*0120*/  ISETP.GE.AND P3, PT, R7, R4, PT ;  /* 0x000000040700720c */ /* 0x000fe40003f66270 */
[----:B------:R-:W-:Y:S01]  /*0130*/  PRMT R2, RZ, 0x7610, R2 ;  /* 0x00007610ff027816 */ /* 0x000fe20000000002 */
[----:B------:R-:W-:Y:S01]  /*0140*/  @!P0 IMAD.WIDE.U32 R12, R12, R13, c[0x0][0x170] ;  /* 0x00005c000c0c8625 */ /* 0x000fe200078e000d */
[----:B------:R-:W0:Y:S03]  /*0150*/  LDC.U16 R9, c[0x0][0x166] ;  /* 0x00005980ff097b82 */ /* 0x000e260000000400 */
[----:B------:R-:W-:Y:S01]  /*0160*/  @!P1 IMAD.MOV.U32 R15, RZ, RZ, 0x2 ;  /* 0x00000002ff0f9424 */ /* 0x000fe200078e00ff */
[----:B------:R1:W5:Y:S03]  /*0170*/  @!P0 LDG.E.U16 R2, [R12.64] ;  /* 0x000000040c028981 */ /* 0x000366000c1e1500 */
[----:B------:R-:W-:-:S04]  /*0180*/  @!P1 IMAD.WIDE.U32 R14, R14, R15, c[0x0][0x170] ;  /* 0x00005c000e0e9625 */ /* 0x000fc800078e000f */
[----:B------:R-:W-:Y:S01]  /*0190*/  @!P3 IMAD R18, R0, 0x200, R7 ;  /* 0x000002000012b824 */ /* 0x000fe200078e0207 */
[----:B------:R-:W-:Y:S01]  /*01a0*/  @!P3 IADD3 R7, R7, 0x80, RZ ;  /* 0x000000800707b810 */ /* 0x000fe20007ffe0ff */
[----:B------:R-:W-:Y:S01]  /*01b0*/  @!P3 IMAD.MOV.U32 R19, RZ, RZ, 0x2 ;  /* 0x00000002ff13b424 */ /* 0x000fe200078e00ff */
[----:B------:R-:W-:Y:S01]  /*01c0*/  IADD3 R21, R5, 0x80, RZ ;  /* 0x0000008005157810 */ /* 0x000fe20007ffe0ff */
[----:B------:R-:W-:Y:S01]  /*01d0*/  BSSY B0, `(.L_x_22059) ;  /* 0x000003b000007945 */ /* 0x000fe20003800000 */
[----:B------:R-:W-:Y:S01]  /*01e0*/  ISETP.GE.AND P2, PT, R7, R4, PT ;  /* 0x000000040700720c */ /* 0x000fe20003f46270 */
[----:B------:R-:W-:Y:S01]  /*01f0*/  @!P3 IMAD.WIDE.U32 R18, R18, R19, c[0x0][0x170] ;  /* 0x00005c001212b625 */ /* 0x000fe200078e0013 */
[----:B------:R-:W-:Y:S01]  /*0200*/  IADD3 R11, R5, 0x180, RZ ;  /* 0x00000180050b7810 */ /* 0x000fe20007ffe0ff */
[----:B------:R1:W5:Y:S04]  /*0210*/  @!P1 LDG.E.U16 R10, [R14.64] ;  /* 0x000000040e0a9981 */ /* 0x000368000c1e1500 */
[----:B------:R1:W5:Y:S06]  /*0220*/  @!P3 LDG.E.U16 R8, [R18.64] ;  /* 0x000000041208b981 */ /* 0x00036c000c1e1500 */
[----:B------:R-:W-:-:S02]  /*0230*/  @!P2 IMAD R16, R0, 0x200, R7 ;  /* 0x000002000010a824 */ /* 0x000fc400078e0207 */
[----:B------:R-:W-:Y:S01]  /*0240*/  @!P2 IMAD.MOV.U32 R17, RZ, RZ, 0x2 ;  /* 0x00000002ff11a424 */ /* 0x000fe200078e00ff */
[----:B------:R-:W-:-:S03]  /*0250*/  IADD3 R7, R5, 0x100, RZ ;  /* 0x0000010005077810 */ /* 0x000fc60007ffe0ff */
[----:B------:R-:W-:Y:S01]  /*0260*/  @!P2 IMAD.WIDE.U32 R16, R16, R17, c[0x0][0x170] ;  /* 0x00005c001010a625 */ /* 0x000fe200078e0011 */
[-C--:B------:R-:W-:Y:S02]  /*0270*/  ISETP.GE.AND P1, PT, R7, R4.reuse, PT ;  /* 0x000000040700720c */ /* 0x080fe40003f26270 */
[-C--:B------:R-:W-:Y:S02]  /*0280*/  ISETP.GE.AND P4, PT, R21, R4.reuse, PT ;  /* 0x000000041500720c */ /* 0x080fe40003f86270 */
[----:B------:R1:W5:Y:S01]  /*0290*/  @!P2 LDG.E.U16 R6, [R16.64] ;  /* 0x000000041006a981 */ /* 0x000362000c1e1500 */
[----:B------:R-:W-:Y:S02]  /*02a0*/  ISETP.GE.AND P2, PT, R11, R4, PT ;  /* 0x000000040b00720c */ /* 0x000fe40003f46270 */
[----:B0-----:R-:W-:Y:S02]  /*02b0*/  PRMT R7, R9, 0x9910, RZ ;  /* 0x0000991009077816 */ /* 0x001fe400000000ff */
[----:B------:R-:W-:Y:S01]  /*02c0*/  @!P0 IADD3 R5, R3, 0x80, RZ ;  /* 0x0000008003058810 */ /* 0x000fe20007ffe0ff */
[----:B------:R-:W-:Y:S05]  /*02d0*/  @P0 BRA `(.L_x_22060) ;  /* 0x000002a000000947 */ /* 0x000fea0003800000 */
[----:B-1----:R-:W-:Y:S02]  /*02e0*/  IABS R12, R7 ;  /* 0x00000007000c7213 */ /* 0x002fe40000000000 */
[----:B-----5:R-:W-:-:S02]  /*02f0*/  PRMT R16, R2, 0x9910, RZ ;  /* 0x0000991002107816 */ /* 0x020fc400000000ff */
[----:B------:R-:W0:Y:S01]  /*0300*/  I2F.RP R11, R12 ;  /* 0x0000000c000b7306 */ /* 0x000e220000209400 */
[----:B------:R-:W-:Y:S02]  /*0310*/  IABS R18, R7 ;  /* 0x0000000700127213 */ /* 0x000fe40000000000 */
[----:B------:R-:W-:Y:S02]  /*0320*/  IABS R17, R16 ;  /* 0x0000001000117213 */ /* 0x000fe40000000000 */
[----:B------:R-:W-:Y:S01]  /*0330*/  LOP3.LUT R2, R2, R9, RZ, 0x3c, !PT ;  /* 0x0000000902027212 */ /* 0x000fe200078e3cff */
[----:B------:R-:W-:-:S03]  /*0340*/  IMAD.MOV R18, RZ, RZ, -R18 ;  /* 0x000000ffff127224 */ /* 0x000fc600078e0a12 */
        /* <DEDUP_REMOVED lines=8> */
[----:B------:R-:W-:-:S04]  /*03d0*/  IMAD R13, R13, R12, RZ ;  /* 0x0000000c0d0d7224 */ /* 0x000fc800078e02ff */
[----:B------:R-:W-:-:S04]  /*03e0*/  IMAD.HI.U32 R15, R15, R13, R14 ;  /* 0x0000000d0f0f7227 */ /* 0x000fc800078e000e */
[----:B------:R-:W-:Y:S02]  /*03f0*/  IMAD.MOV.U32 R14, RZ, RZ, R17 ;  /* 0x000000ffff0e7224 */ /* 0x000fe400078e0011 */
[----:B------:R-:W-:Y:S02]  /*0400*/  IMAD.MOV.U32 R13, RZ, RZ, R18 ;  /* 0x000000ffff0d7224 */ /* 0x000fe400078e0012 */
[----:B------:R-:W-:-:S04]  /*0410*/  IMAD.HI.U32 R15, R15, R14, RZ ;  /* 0x0000000e0f0f7227 */ /* 0x000fc800078e00ff */
[----:B------:R-:W-:-:S05]  /*0420*/  IMAD R13, R15, R13, R14 ;  /* 0x0000000d0f0d7224 */ /* 0x000fca00078e020e */
[----:B------:R-:W-:-:S13]  /*0430*/  ISETP.GT.U32.AND P6, PT, R12, R13, PT ;  /* 0x0000000d0c00720c */ /* 0x000fda0003fc4070 */
        /* <DEDUP_REMOVED lines=20> */
.L_x_22060:
[----:B------:R-:W-:Y:S05]  /*0580*/  BSYNC B0 ;  /* 0x0000000000007941 */ /* 0x000fea0003800000 */
.L_x_22059:
[----:B-----5:R-:W-:Y:S01]  /*0590*/  @!P0 IMAD R2, R0, 0x200, R3 ;  /* 0x0000020000028824 */ /* 0x020fe200078e0203 */
[----:B------:R-:W-:Y:S01]  /*05a0*/  BSSY B0, `(.L_x_22061) ;  /* 0x000002f000007945 */ /* 0x000fe20003800000 */
[----:B------:R-:W-:Y:S01]  /*05b0*/  @!P0 IMAD.MOV.U32 R3, RZ, RZ, 0x2 ;  /* 0x00000002ff038424 */ /* 0x000fe200078e00ff */
[----:B------:R-:W-:-:S03]  /*05c0*/  ISETP.GE.AND P3, PT, R5, R4, PT ;  /* 0x000000040500720c */ /* 0x000fc60003f66270 */
[----:B------:R-:W-:Y:S01]  /*05d0*/  @!P0 IMAD.WIDE.U32 R2, R2, R3, c[0x0][0x168] ;  /* 0x00005a0002028625 */ /* 0x000fe200078e0003 */
[----:B------:R-:W-:Y:S05]  /*05e0*/  @P4 BRA `(.L_x_22062) ;  /* 0x000002a000004947 */ /* 0x000fea0003800000 */
[-C--:B-1----:R-:W-:Y:S02]  /*05f0*/  IABS R12, R7.reuse ;  /* 0x00000007000c7213 */ /* 0x082fe40000000000 */
[C---:B------:R-:W-:Y:S02]  /*0600*/  PRMT R16, R10.reuse, 0x9910, RZ ;  /* 0x000099100a107816 */ /* 0x040fe400000000ff */
[----:B------:R-:W0:Y:S01]  /*0610*/  I2F.RP R13, R12 ;  /* 0x0000000c000d7306 */ /* 0x000e220000209400 */
[----:B------:R-:W-:Y:S02]  /*0620*/  IABS R19, R7 ;  /* 0x0000000700137213 */ /* 0x000fe40000000000 */
[----:B------:R-:W-:Y:S02]  /*0630*/  IABS R18, R16 ;  /* 0x0000001000127213 */ /* 0x000fe40000000000 */
[----:B------:R-:W-:Y:S01]  /*0640*/  LOP3.LUT R10, R10, R9, RZ, 0x3c, !PT ;  /* 0x000000090a0a7212 */ /* 0x000fe200078e3cff */
[----:B------:R-:W-:-:S03]  /*0650*/  IMAD.MOV R19, RZ, RZ, -R19 ;  /* 0x000000ffff137224 */ /* 0x000fc600078e0a13 */
[----:B------:R-:W-:Y:S01]  /*0660*/  PRMT R10, R10, 0x9910, RZ ;  /* 0x000099100a0a7816 */ /* 0x000fe200000000ff */
[----:B0-----:R-:W0:Y:S02]  /*0670*/  MUFU.RCP R13, R13 ;  /* 0x0000000d000d7308 */ /* 0x001e240000001000 */
[----:B0-----:R-:W-:-:S06]  /*0680*/  IADD3 R14, R13, 0xffffffe, RZ ;  /* 0x0ffffffe0d0e7810 */ /* 0x001fcc0007ffe0ff */
[----:B------:R0:W1:Y:S02]  /*0690*/  F2I.FTZ.U32.TRUNC.NTZ R15, R14 ;  /* 0x0000000e000f7305 */ /* 0x000064000021f000 */
[----:B0-----:R-:W-:Y:S02]  /*06a0*/  IMAD.MOV.U32 R14, RZ, RZ, RZ ;  /* 0x000000ffff0e7224 */ /* 0x001fe400078e00ff */
[----:B-1----:R-:W-:-:S04]  /*06b0*/  IMAD.MOV R17, RZ, RZ, -R15 ;  /* 0x000000ffff117224 */ /* 0x002fc800078e0a0f */
[----:B------:R-:W-:-:S04]  /*06c0*/  IMAD R17, R17, R12, RZ ;  /* 0x0000000c11117224 */ /* 0x000fc800078e02ff */
[----:B------:R-:W-:-:S04]  /*06d0*/  IMAD.HI.U32 R17, R15, R17, R14 ;  /* 0x000000110f117227 */ /* 0x000fc800078e000e */
[----:B------:R-:W-:Y:S02]  /*06e0*/  IMAD.MOV.U32 R14, RZ, RZ, R18 ;  /* 0x000000ffff0e7224 */ /* 0x000fe400078e0012 */
[----:B------:R-:W-:Y:S02]  /*06f0*/  IMAD.MOV.U32 R15, RZ, RZ, R19 ;  /* 0x000000ffff0f7224 */ /* 0x000fe400078e0013 */
[----:B------:R-:W-:-:S04]  /*0700*/  IMAD.HI.U32 R13, R17, R14, RZ ;  /* 0x0000000e110d7227 */ /* 0x000fc800078e00ff */
[----:B------:R-:W-:Y:S01]  /*0710*/  IMAD R15, R13, R15, R14 ;  /* 0x0000000f0d0f7224 */ /* 0x000fe200078e020e */
[----:B------:R-:W-:-:S04]  /*0720*/  LOP3.LUT R14, R16, R7, RZ, 0x3c, !PT ;  /* 0x00000007100e7212 */ /* 0x000fc800078e3cff */
[----:B------:R-:W-:Y:S02]  /*0730*/  ISETP.GT.U32.AND P6, PT, R12, R15, PT ;  /* 0x0000000f0c00720c */ /* 0x000fe40003fc4070 */
[----:B------:R-:W-:Y:S02]  /*0740*/  ISETP.GE.AND P4, PT, R14, RZ, PT ;  /* 0x000000ff0e00720c */ /* 0x000fe40003f86270 */
[----:B------:R-:W-:-:S09]  /*0750*/  LOP3.LUT R14, RZ, R7, RZ, 0x33, !PT ;  /* 0x00000007ff0e7212 */ /* 0x000fd200078e33ff */
        /* <DEDUP_REMOVED lines=19> */
.L_x_22062:
[----:B------:R-:W-:Y:S05]  /*0890*/  BSYNC B0 ;  /* 0x0000000000007941 */ /* 0x000fea0003800000 */
.L_x_22061:
[----:B------:R-:W-:Y:S01]  /*08a0*/  BSSY B0, `(.L_x_22063) ;  /* 0x000002c000007945 */ /* 0x000fe20003800000 */
        /* <DEDUP_REMOVED lines=43> */
.L_x_22064:
[----:B------:R-:W-:Y:S05]  /*0b60*/  BSYNC B0 ;  /* 0x0000000000007941 */ /* 0x000fea0003800000 */
.L_x_22063:
        /* <DEDUP_REMOVED lines=8> */
[----:B------:R-:W-:Y:S01]  /*0bf0*/  IMAD.MOV R19, RZ, RZ, -R19 ;  /* 0x000000ffff137224 */ /* 0x000fe200078e0a13 */
[----:B------:R-:W-:-:S02]  /*0c00*/  ISETP.NE.AND P5, PT, R7, RZ, PT ;  /* 0x000000ff0700720c */ /* 0x000fc40003fa5270 */
        /* <DEDUP_REMOVED lines=12> */
[-C--:B------:R-:W-:Y:S02]  /*0cd0*/  LOP3.LUT R14, R16, R7.reuse, RZ, 0x3c, !PT ;  /* 0x00000007100e7212 */ /* 0x080fe400078e3cff */
[----:B------:R-:W-:Y:S02]  /*0ce0*/  LOP3.LUT R7, RZ, R7, RZ, 0x33, !PT ;  /* 0x00000007ff077212 */ /* 0x000fe400078e33ff */
[----:B------:R-:W-:Y:S02]  /*0cf0*/  ISETP.GT.U32.AND P2, PT, R12, R15, PT ;  /* 0x0000000f0c00720c */ /* 0x000fe40003f44070 */
[----:B------:R-:W-:-:S11]  /*0d00*/  ISETP.GE.AND P4, PT, R14, RZ, PT ;  /* 0x000000ff0e00720c */ /* 0x000fd60003f86270 */
        /* <DEDUP_REMOVED lines=18> */
.L_x_22066:
[----:B------:R-:W-:Y:S05]  /*0e30*/  BSYNC B0 ;  /* 0x0000000000007941 */ /* 0x000fea0003800000 */
.L_x_22065:
[----:B------:R0:W-:Y:S01]  /*0e40*/  @!P0 STG.E.U16 [R2.64], R11 ;  /* 0x0000000b02008986 */ /* 0x0001e2000c101504 */
[----:B------:R-:W-:Y:S01]  /*0e50*/  BSSY B0, `(.L_x_22067) ;  /* 0x000000c000007945 */ /* 0x000fe20003800000 */
[----:B------:R-:W-:Y:S05]  /*0e60*/  @P3 BRA `(.L_x_22068) ;  /* 0x000000a000003947 */ /* 0x000fea0003800000 */
[----:B0-----:R-:W-:Y:S01]  /*0e70*/  IMAD R2, R0, 0x200, R5 ;  /* 0x0000020000027824 */ /* 0x001fe200078e0205 */
[----:B------:R-:W-:Y:S01]  /*0e80*/  IADD3 R5, R5, 0x80, RZ ;  /* 0x0000008005057810 */ /* 0x000fe20007ffe0ff */
[----:B------:R-:W-:-:S03]  /*0e90*/  IMAD.MOV.U32 R7, RZ, RZ, 0x2 ;  /* 0x00000002ff077424 */ /* 0x000fc600078e00ff */
[----:B------:R-:W-:Y:S01]  /*0ea0*/  ISETP.GE.AND P0, PT, R5, R4, PT ;  /* 0x000000040500720c */ /* 0x000fe20003f06270 */
[----:B------:R-:W-:-:S05]  /*0eb0*/  IMAD.WIDE.U32 R2, R2, R7, c[0x0][0x168] ;  /* 0x00005a0002027625 */ /* 0x000fca00078e0007 */
[----:B------:R0:W-:Y:S07]  /*0ec0*/  STG.E.U16 [R2.64], R10 ;  /* 0x0000000a02007986 */ /* 0x0001ee000c101504 */
[----:B------:R-:W-:Y:S01]  /*0ed0*/  @!P0 IMAD R6, R0, 0x200, R5 ;  /* 0x0000020000068824 */ /* 0x000fe200078e0205 */
[----:B------:R-:W-:-:S03]  /*0ee0*/  @!P0 IADD3 R5, R5, 0x80, RZ ;  /* 0x0000008005058810 */ /* 0x000fc60007ffe0ff */
[----:B------:R-:W-:-:S05]  /*0ef0*/  @!P0 IMAD.WIDE.U32 R6, R6, R7, c[0x0][0x168] ;  /* 0x00005a0006068625 */ /* 0x000fca00078e0007 */
[----:B------:R0:W-:Y:S02]  /*0f00*/  @!P0 STG.E.U16 [R6.64], R8 ;  /* 0x0000000806008986 */ /* 0x0001e4000c101504 */
.L_x_22068:
[----:B------:R-:W-:Y:S05]  /*0f10*/  BSYNC B0 ;  /* 0x0000000000007941 */ /* 0x000fea0003800000 */
.L_x_22067:
[----:B------:R-:W-:-:S13]  /*0f20*/  ISETP.GE.AND P0, PT, R5, R4, PT ;  /* 0x000000040500720c */ /* 0x000fda0003f06270 */
[----:B------:R-:W-:Y:S05]  /*0f30*/  @P0 EXIT ;  /* 0x000000000000094d */ /* 0x000fea0003800000 */
[----:B0-----:R-:W-:Y:S02]  /*0f40*/  IMAD R2, R0, 0x200, R5 ;  /* 0x0000020000027824 */ /* 0x001fe400078e0205 */
[----:B------:R-:W-:-:S04]  /*0f50*/  IMAD.MOV.U32 R3, RZ, RZ, 0x2 ;  /* 0x00000002ff037424 */ /* 0x000fc800078e00ff */
[----:B------:R-:W-:-:S05]  /*0f60*/  IMAD.WIDE.U32 R2, R2, R3, c[0x0][0x168] ;  /* 0x00005a0002027625 */ /* 0x000fca00078e0003 */
[----:B------:R-:W-:Y:S01]  /*0f70*/  STG.E.U16 [R2.64], R13 ;  /* 0x0000000d02007986 */ /* 0x000fe2000c101504 */
[----:B------:R-:W-:Y:S05]  /*0f80*/  EXIT ;  /* 0x000000000000794d */ /* 0x000fea0003800000 */
.L_x_22069:
        /* <DEDUP_REMOVED lines=15> */
.L_x_32664:


//--------------------- .text._ZN2at6native29vectorized_elementwise_kernelILi2ENS0_13BUnaryFunctorIsssZZZNS0_15binary_internal21div_floor_kernel_cudaERNS_18TensorIteratorBaseEENKUlvE_clEvENKUlvE3_clEvEUlssE_EESt5arrayIPcLm2EEEEviT0_T1_ --------------------------
	.section	.text._ZN2at6native29vectorized_elementwise_kernelILi2ENS0_13BUnaryFunctorIsssZZZNS0_15binary_internal21div_floor_kernel_cudaERNS_18TensorIteratorBaseEENKUlvE_clEvENKUlvE3_clEvEUlssE_EESt5arrayIPcLm2EEEEviT0_T1_,"ax",@progbits
	.sectioninfo	@"SHI_REGISTERS=32"
	.align	128
        .global         _ZN2at6native29vectorized_elementwise_kernelILi2ENS0_13BUnaryFunctorIsssZZZNS0_15binary_internal21div_floor_kernel_cudaERNS_18TensorIteratorBaseEENKUlvE_clEvENKUlvE3_clEvEUlssE_EESt5arrayIPcLm2EEEEviT0_T1_
        .type           _ZN2at6native29vectorized_elementwise_kernelILi2ENS0_13BUnaryFunctorIsssZZZNS0_15binary_internal21div_floor_kernel_cudaERNS_18TensorIteratorBaseEENKUlvE_clEvENKUlvE3_clEvEUlssE_EESt5arrayIPcLm2EEEEviT0_T1_,@function
        .size           _ZN2at6native29vectorized_elementwise_kernelILi2ENS0_13BUnaryFunctorIsssZZZNS0_15binary_internal21div_floor_kernel_cudaERNS_18TensorIteratorBaseEENKUlvE_clEvENKUlvE3_clEvEUlssE_EESt5arrayIPcLm2EEEEviT0_T1_,(.L_x_32665 - _ZN2at6native29vectorized_elementwise_kernelILi2ENS0_13BUnaryFunctorIsssZZZNS0_15binary_internal21div_floor_kernel_cudaERNS_18TensorIteratorBaseEENKUlvE_clEvENKUlvE3_clEvEUlssE_EESt5arrayIPcLm2EEEEviT0_T1_)
        .other          _ZN2at6native29vectorized_elementwise_kernelILi2ENS0_13BUnaryFunctorIsssZZZNS0_15binary_internal21div_floor_kernel_cudaERNS_18TensorIteratorBaseEENKUlvE_clEvENKUlvE3_clEvEUlssE_EESt5arrayIPcLm2EEEEviT0_T1_,@"STO_CUDA_ENTRY STV_DEFAULT"
_ZN2at6native29vectorized_elementwise_kernelILi2ENS0_13BUnaryFunctorIsssZZZNS0_15binary_internal21div_floor_kernel_cudaERNS_18TensorIteratorBaseEENKUlvE_clEvENKUlvE3_clEvEUlssE_EESt5arrayIPcLm2EEEEviT0_T1_:
.text._ZN2at6native29vectorized_elementwise_kernelILi2ENS0_13BUnaryFunctorIsssZZZNS0_15binary_internal21div_floor_kernel_cudaERNS_18TensorIteratorBaseEENKUlvE_clEvENKUlvE3_clEvEUlssE_EESt5arrayIPcLm2EEEEviT0_T1_:
[----:B------:R-:W-:Y:S02]  /*0000*/  IMAD.MOV.U32 R1, RZ, RZ, c[0x0][0x28] ;  /* 0x00000a00ff017624 */ /* 0x000fe400078e00ff */
[----:B------:R-:W0:Y:S01]  /*0010*/  S2R R0, SR_CTAID.X ;  /* 0x0000000000007919 */ /* 0x000e220000002500 */
[----:B------:R-:W1:Y:S01]  /*0020*/  LDC.U16 R2, c[0x0][0x166] ;  /* 0x00005980ff027b82 */ /* 0x000e620000000400 */
[----:B------:R-:W-:Y:S01]  /*0030*/  ULDC.64 UR4, c[0x0][0x118] ;  /* 0x0000460000047ab9 */ /* 0x000fe20000000a00 */
[----:B0-----:R-:W-:-:S05]  /*0040*/  IMAD.SHL.U32 R0, R0, 0x400, RZ ;  /* 0x0000040000007824 */ /* 0x001fca00078e00ff */
[----:B------:R-:W-:-:S04]  /*0050*/  IADD3 R3, -R0, c[0x0][0x160], RZ ;  /* 0x0000580000037a10 */ /* 0x000fc80007ffe1ff */
[----:B------:R-:W-:-:S13]  /*0060*/  ISETP.GE.U32.AND P0, PT, R3, 0x400, PT ;  /* 0x000004000300780c */ /* 0x000fda0003f06070 */
[----:B------:R-:W-:Y:S05]  /*0070*/  @!P0 BRA `(.L_x_22070) ;  /* 0x0000116000008947 */ /* 0x000fea0003800000 */
[----:B-1----:R-:W0:Y:S01]  /*0080*/  S2R R11, SR_TID.X ;  /* 0x00000000000b7919 */ /* 0x002e220000002100 */
[----:B------:R-:W-:-:S04]  /*0090*/  IMAD.MOV.U32 R17, RZ, RZ, 0x2 ;  /* 0x00000002ff117424 */ /* 0x000fc800078e00ff */
[----:B------:R-:W-:-:S06]  /*00a0*/  IMAD.WIDE R4, R0, R17, c[0x0][0x170] ;  /* 0x00005c0000047625 */ /* 0x000fcc00078e0211 */
[----:B0-----:R-:W-:-:S05]  /*00b0*/  IMAD.WIDE.U32 R6, R11, 0x4, R4 ;  /* 0x000000040b067825 */ /* 0x001fca00078e0004 */
[----:B------:R0:W2:Y:S04]  /*00c0*/  LDG.E R23, [R6.64] ;  /* 0x0000000406177981 */ /* 0x0000a8000c1e1900 */
[----:B------:R0:W3:Y:S01]  /*00d0*/  LDG.E R19, [R6.64+0x200] ;  /* 0x0002000406137981 */ /* 0x0000e2000c1e1900 */
[----:B------:R-:W-:-:S03]  /*00e0*/  PRMT R9, R2, 0x9910, RZ ;  /* 0x0000991002097816 */ /* 0x000fc600000000ff */
[----:B------:R0:W5:Y:S01]  /*00f0*/  LDG.E R15, [R6.64+0x400] ;  /* 0x00040004060f7981 */ /* 0x000162000c1e1900 */
[----:B------:R-:W-:-:S03]  /*0100*/  IABS R8, R9 ;  /* 0x0000000900087213 */ /* 0x000fc60000000000 */
[----:B------:R0:W5:Y:S01]  /*0110*/  LDG.E R13, [R6.64+0x600] ;  /* 0x00060004060d7981 */ /* 0x000162000c1e1900 */
[----:B------:R-:W1:Y:S01]  /*0120*/  I2F.RP R3, R8 ;  /* 0x0000000800037306 */ /* 0x000e620000209400 */
[----:B------:R-:W-:Y:S01]  /*0130*/  IABS R14, R9 ;  /* 0x00000009000e7213 */ /* 0x000fe20000000000 */
[----:B------:R-:W-:Y:S01]  /*0140*/  BSSY B0, `(.L_x_22071) ;  /* 0x0000038000007945 */ /* 0x000fe20003800000 */
[----:B------:R-:W-:-:S05]  /*0150*/  ISETP.NE.AND P0, PT, R9, RZ, PT ;  /* 0x000000ff0900720c */ /* 0x000fca0003f05270 */
[----:B-1----:R-:W1:Y:S02]  /*0160*/  MUFU.RCP R3, R3 ;  /* 0x0000000300037308 */ /* 0x002e640000001000 */
[----:B-1----:R-:W-:Y:S01]  /*0170*/  IADD3 R4, R3, 0xffffffe, RZ ;  /* 0x0ffffffe03047810 */ /* 0x002fe20007ffe0ff */
[----:B------:R-:W-:-:S05]  /*0180*/  IMAD.MOV R3, RZ, RZ, -R14 ;  /* 0x000000ffff037224 */ /* 0x000fca00078e0a0e */
[----:B------:R1:W4:Y:S02]  /*0190*/  F2I.FTZ.U32.TRUNC.NTZ R5, R4 ;  /* 0x0000000400057305 */ /* 0x000324000021f000 */
[----:B-1----:R-:W-:Y:S02]  /*01a0*/  IMAD.MOV.U32 R4, RZ, RZ, RZ ;  /* 0x000000ffff047224 */ /* 0x002fe400078e00ff */
[----:B----4-:R-:W-:-:S04]  /*01b0*/  IMAD.MOV R10, RZ, RZ, -R5 ;  /* 0x000000ffff0a7224 */ /* 0x010fc800078e0a05 */
[----:B0-----:R-:W-:-:S04]  /*01c0*/  IMAD.MOV.U32 R7, RZ, RZ, R10 ;  /* 0x000000ffff077224 */ /* 0x001fc800078e000a */
[----:B------:R-:W-:-:S04]  /*01d0*/  IMAD R7, R7, R8, RZ ;  /* 0x0000000807077224 */ /* 0x000fc800078e02ff */
[----:B------:R-:W-:Y:S01]  /*01e0*/  IMAD.HI.U32 R10, R5, R7, R4 ;  /* 0x00000007050a7227 */ /* 0x000fe200078e0004 */
[C---:B--2---:R-:W-:Y:S02]  /*01f0*/  PRMT R12, R23.reuse, 0x9910, RZ ;  /* 0x00009910170c7816 */ /* 0x044fe400000000ff */
[C---:B------:R-:W-:Y:S02]  /*0200*/  PRMT R4, R23.reuse, 0xbb32, RZ ;  /* 0x0000bb3217047816 */ /* 0x040fe400000000ff */
[----:B------:R-:W-:Y:S02]  /*0210*/  IABS R6, R12 ;  /* 0x0000000c00067213 */ /* 0x000fe40000000000 */
[----:B------:R-:W-:Y:S02]  /*0220*/  IABS R21, R4 ;  /* 0x0000000400157213 */ /* 0x000fe40000000000 */
[----:B------:R-:W-:Y:S01]  /*0230*/  LOP3.LUT R7, R23, R2, RZ, 0x3c, !PT ;  /* 0x0000000217077212 */ /* 0x000fe200078e3cff */
[----:B------:R-:W-:Y:S01]  /*0240*/  IMAD.MOV.U32 R5, RZ, RZ, R6 ;  /* 0x000000ffff057224 */ /* 0x000fe200078e0006 */
[----:B------:R-:W-:Y:S01]  /*0250*/  LOP3.LUT R14, R12, R9, RZ, 0x3c, !PT ;  /* 0x000000090c0e7212 */ /* 0x000fe200078e3cff */
[----:B------:R-:W-:Y:S01]  /*0260*/  IMAD.HI.U32 R18, R10, R21, RZ ;  /* 0x000000150a127227 */ /* 0x000fe200078e00ff */
[----:B------:R-:W-:-:S02]  /*0270*/  PRMT R7, R7, 0x9910, RZ ;  /* 0x0000991007077816 */ /* 0x000fc400000000ff */
[----:B------:R-:W-:Y:S01]  /*0280*/  ISETP.GE.AND P4, PT, R14, RZ, PT ;  /* 0x000000ff0e00720c */ /* 0x000fe20003f86270 */
[----:B------:R-:W-:Y:S01]  /*0290*/  IMAD.HI.U32 R6, R10, R5, RZ ;  /* 0x000000050a067227 */ /* 0x000fe200078e00ff */
[----:B------:R-:W-:Y:S02]  /*02a0*/  ISETP.GT.AND P3, PT, R7, -0x1, PT ;  /* 0xffffffff0700780c */ /* 0x000fe40003f64270 */
[----:B------:R-:W-:Y:S01]  /*02b0*/  LOP3.LUT R16, R4, R9, RZ, 0x3c, !PT ;  /* 0x0000000904107212 */ /* 0x000fe200078e3cff */
[-C--:B------:R-:W-:Y:S01]  /*02c0*/  IMAD R5, R6, R3.reuse, R5 ;  /* 0x0000000306057224 */ /* 0x080fe200078e0205 */
[----:B---3--:R-:W-:Y:S01]  /*02d0*/  PRMT R14, R19, 0xbb32, RZ ;  /* 0x0000bb32130e7816 */ /* 0x008fe200000000ff */
[----:B------:R-:W-:Y:S01]  /*02e0*/  IMAD R21, R18, R3, R21 ;  /* 0x0000000312157224 */ /* 0x000fe200078e0215 */
[----:B------:R-:W-:Y:S02]  /*02f0*/  ISETP.GE.AND P2, PT, R16, RZ, PT ;  /* 0x000000ff1000720c */ /* 0x000fe40003f46270 */
[----:B------:R-:W-:-:S02]  /*0300*/  ISETP.GT.U32.AND P6, PT, R8, R5, PT ;  /* 0x000000050800720c */ /* 0x000fc40003fc4070 */
[----:B------:R-:W-:Y:S02]  /*0310*/  ISETP.GT.U32.AND P1, PT, R8, R21, PT ;  /* 0x000000150800720c */ /* 0x000fe40003f24070 */
[----:B------:R-:W-:Y:S02]  /*0320*/  PRMT R23, R23, 0x7632, R23 ;  /* 0x0000763217177816 */ /* 0x000fe40000000017 */
[----:B------:R-:W-:Y:S02]  /*0330*/  IABS R22, R14 ;  /* 0x0000000e00167213 */ /* 0x000fe40000000000 */
[----:B------:R-:W-:Y:S02]  /*0340*/  LOP3.LUT R7, RZ, R9, RZ, 0x33, !PT ;  /* 0x00000009ff077212 */ /* 0x000fe400078e33ff */
[----:B------:R-:W-:Y:S02]  /*0350*/  PRMT R16, R19, 0x9910, RZ ;  /* 0x0000991013107816 */ /* 0x000fe400000000ff */
[----:B------:R-:W-:Y:S01]  /*0360*/  LOP3.LUT R20, R23, R2, RZ, 0x3c, !PT ;  /* 0x0000000217147212 */ /* 0x000fe200078e3cff */
[--C-:B------:R-:W-:Y:S01]  /*0370*/  @!P6 IMAD.IADD R5, R5, 0x1, -R8.reuse ;  /* 0x000000010505e824 */ /* 0x100fe200078e0a08 */
[----:B------:R-:W-:Y:S01]  /*0380*/  @!P6 IADD3 R6, R6, 0x1, RZ ;  /* 0x000000010606e810 */ /* 0x000fe20007ffe0ff */
[----:B------:R-:W-:Y:S01]  /*0390*/  @!P1 IMAD.IADD R21, R21, 0x1, -R8 ;  /* 0x0000000115159824 */ /* 0x000fe200078e0a08 */
[----:B------:R-:W-:Y:S01]  /*03a0*/  IABS R25, R16 ;  /* 0x0000001000197213 */ /* 0x000fe20000000000 */
[----:B------:R-:W-:Y:S01]  /*03b0*/  IMAD.MOV.U32 R23, RZ, RZ, R22 ;  /* 0x000000ffff177224 */ /* 0x000fe200078e0016 */
[----:B------:R-:W-:-:S13]  /*03c0*/  ISETP.GE.U32.AND P5, PT, R5, R8, PT ;  /* 0x000000080500720c */ /* 0x000fda0003fa6070 */
[----:B------:R-:W-:Y:S02]  /*03d0*/  @P5 IADD3 R6, R6, 0x1, RZ ;  /* 0x0000000106065810 */ /* 0x000fe40007ffe0ff */
[----:B------:R-:W-:-:S03]  /*03e0*/  ISETP.GE.U32.AND P5, PT, R21, R8, PT ;  /* 0x000000081500720c */ /* 0x000fc60003fa6070 */
[----:B------:R-:W-:-:S05]  /*03f0*/  @!P4 IMAD.MOV R6, RZ, RZ, -R6 ;  /* 0x000000ffff06c224 */ /* 0x000fca00078e0a06 */
[----:B------:R-:W-:Y:S01]  /*0400*/  SEL R6, R7, R6, !P0 ;  /* 0x0000000607067207 */ /* 0x000fe20004000000 */
[----:B------:R-:W-:Y:S05]  /*0410*/  @P3 BRA `(.L_x_22072) ;  /* 0x000000a000003947 */ /* 0x000fea0003800000 */
[----:B------:R-:W-:Y:S01]  /*0420*/  ISETP.GE.AND P4, PT, R12, RZ, PT ;  /* 0x000000ff0c00720c */ /* 0x000fe20003f86270 */
[----:B------:R-:W-:Y:S01]  /*0430*/  IMAD.IADD R12, R5, 0x1, -R8 ;  /* 0x00000001050c7824 */ /* 0x000fe200078e0a08 */
[----:B------:R-:W-:-:S04]  /*0440*/  ISETP.GT.U32.AND P3, PT, R8, R5, PT ;  /* 0x000000050800720c */ /* 0x000fc80003f64070 */
[----:B------:R-:W-:Y:S02]  /*0450*/  SEL R12, R12, R5, !P3 ;  /* 0x000000050c0c7207 */ /* 0x000fe40005800000 */
[----:B------:R-:W-:-:S05]  /*0460*/  IADD3 R5, R6, -0x1, RZ ;  /* 0xffffffff06057810 */ /* 0x000fca0007ffe0ff */
[----:B------:R-:W-:-:S05]  /*0470*/  @!P4 IMAD.MOV R12, RZ, RZ, -R12 ;  /* 0x000000ffff0cc224 */ /* 0x000fca00078e0a0c */
[----:B------:R-:W-:-:S04]  /*0480*/  SEL R12, R7, R12, !P0 ;  /* 0x0000000c070c7207 */ /* 0x000fc80004000000 */
[----:B------:R-:W-:-:S13]  /*0490*/  ISETP.NE.AND P3, PT, R12, RZ, PT ;  /* 0x000000ff0c00720c */ /* 0x000fda0003f65270 */
[----:B------:R-:W-:-:S04]  /*04a0*/  @!P3 IMAD.MOV R5, RZ, RZ, R6 ;  /* 0x000000ffff05b224 */ /* 0x000fc800078e0206 */
[----:B------:R-:W-:Y:S02]  /*04b0*/  IMAD.MOV.U32 R6, RZ, RZ, R5 ;  /* 0x000000ffff067224 */ /* 0x000fe400078e0005 */
.L_x_22072:
[----:B------:R-:W-:Y:S05]  /*04c0*/  BSYNC B0 ;  /* 0x0000000000007941 */ /* 0x000fea0003800000 */
.L_x_22071:
[----:B------:R-:W-:Y:S01]  /*04d0*/  PRMT R5, R20, 0x9910, RZ ;  /* 0x0000991014057816 */ /* 0x000fe200000000ff */
[----:B------:R-:W-:Y:S01]  /*04e0*/  IMAD.HI.U32 R20, R10, R25, RZ ;  /* 0x000000190a147227 */ /* 0x000fe200078e00ff */
[----:B------:R-:W-:Y:S01]  /*04f0*/  @!P1 IADD3 R18, R18, 0x1, RZ ;  /* 0x0000000112129810 */ /* 0x000fe20007ffe0ff */
[----:B------:R-:W-:Y:S01]  /*0500*/  BSSY B0, `(.L_x_22073) ;  /* 0x0000018000007945 */ /* 0x000fe20003800000 */
[----:B------:R-:W-:Y:S01]  /*0510*/  ISETP.GT.AND P3, PT, R5, -0x1, PT ;  /* 0xffffffff0500780c */ /* 0x000fe20003f64270 */
[----:B------:R-:W-:Y:S01]  /*0520*/  IMAD.HI.U32 R22, R10, R23, RZ ;  /* 0x000000170a167227 */ /* 0x000fe200078e00ff */
[----:B------:R-:W-:Y:S02]  /*0530*/  @P5 IADD3 R18, R18, 0x1, RZ ;  /* 0x0000000112125810 */ /* 0x000fe40007ffe0ff */
[----:B-----5:R-:W-:Y:S01]  /*0540*/  PRMT R12, R15, 0x9910, RZ ;  /* 0x000099100f0c7816 */ /* 0x020fe200000000ff */
[-C--:B------:R-:W-:Y:S02]  /*0550*/  IMAD R25, R20, R3.reuse, R25 ;  /* 0x0000000314197224 */ /* 0x080fe400078e0219 */
[----:B------:R-:W-:Y:S01]  /*0560*/  IMAD.MOV.U32 R24, RZ, RZ, R18 ;  /* 0x000000ffff187224 */ /* 0x000fe200078e0012 */
[----:B------:R-:W-:Y:S01]  /*0570*/  IABS R18, R12 ;  /* 0x0000000c00127213 */ /* 0x000fe20000000000 */
[----:B------:R-:W-:Y:S01]  /*0580*/  IMAD R23, R22, R3, R23 ;  /* 0x0000000316177224 */ /* 0x000fe200078e0217 */
[----:B------:R-:W-:Y:S01]  /*0590*/  ISETP.GT.U32.AND P6, PT, R8, R25, PT ;  /* 0x000000190800720c */ /* 0x000fe20003fc4070 */
[----:B------:R-:W-:-:S03]  /*05a0*/  @!P2 IMAD.MOV R24, RZ, RZ, -R24 ;  /* 0x000000ffff18a224 */ /* 0x000fc600078e0a18 */
[----:B------:R-:W-:Y:S02]  /*05b0*/  ISETP.GT.U32.AND P1, PT, R8, R23, PT ;  /* 0x000000170800720c */ /* 0x000fe40003f24070 */
[----:B------:R-:W-:Y:S01]  /*05c0*/  SEL R5, R7, R24, !P0 ;  /* 0x0000001807057207 */ /* 0x000fe20004000000 */
[----:B------:R-:W-:Y:S05]  /*05d0*/  @P3 BRA `(.L_x_22074) ;  /* 0x000000a000003947 */ /* 0x000fea0003800000 */
[----:B------:R-:W-:Y:S01]  /*05e0*/  ISETP.GE.AND P3, PT, R4, RZ, PT ;  /* 0x000000ff0400720c */ /* 0x000fe20003f66270 */
        /* <DEDUP_REMOVED lines=9> */
.L_x_22074:
[----:B------:R-:W-:Y:S05]  /*0680*/  BSYNC B0 ;  /* 0x0000000000007941 */ /* 0x000fea0003800000 */
.L_x_22073:
[----:B------:R-:W-:Y:S01]  /*0690*/  @!P6 IMAD.IADD R25, R25, 0x1, -R8 ;  /* 0x000000011919e824 */ /* 0x000fe200078e0a08 */
[----:B------:R-:W-:Y:S01]  /*06a0*/  LOP3.LUT R4, R16, R9, RZ, 0x3c, !PT ;  /* 0x0000000910047212 */ /* 0x000fe200078e3cff */
[----:B------:R-:W-:Y:S01]  /*06b0*/  IMAD.HI.U32 R24, R10, R18, RZ ;  /* 0x000000120a187227 */ /* 0x000fe200078e00ff */
[----:B------:R-:W-:Y:S01]  /*06c0*/  PRMT R27, R19, 0x7632, R27 ;  /* 0x00007632131b7816 */ /* 0x000fe2000000001b */
[----:B------:R-:W-:Y:S01]  /*06d0*/  BSSY B0, `(.L_x_22075) ;  /* 0x0000025000007945 */ /* 0x000fe20003800000 */
[----:B------:R-:W-:Y:S01]  /*06e0*/  ISETP.GE.U32.AND P4, PT, R25, R8, PT ;  /* 0x000000081900720c */ /* 0x000fe20003f86070 */
[----:B------:R-:W-:Y:S01]  /*06f0*/  IMAD R21, R24, R3, R18 ;  /* 0x0000000318157224 */ /* 0x000fe200078e0212 */
[-C--:B------:R-:W-:Y:S01]  /*0700*/  LOP3.LUT R19, R19, R2.reuse, RZ, 0x3c, !PT ;  /* 0x0000000213137212 */ /* 0x080fe200078e3cff */
[----:B------:R-:W-:Y:S01]  /*0710*/  @!P1 IMAD.IADD R23, R23, 0x1, -R8 ;  /* 0x0000000117179824 */ /* 0x000fe200078e0a08 */
[----:B------:R-:W-:Y:S02]  /*0720*/  ISETP.GE.AND P3, PT, R4, RZ, PT ;  /* 0x000000ff0400720c */ /* 0x000fe40003f66270 */
[----:B------:R-:W-:-:S02]  /*0730*/  LOP3.LUT R4, R27, R2, RZ, 0x3c, !PT ;  /* 0x000000021b047212 */ /* 0x000fc400078e3cff */
[----:B------:R-:W-:Y:S02]  /*0740*/  PRMT R19, R19, 0x9910, RZ ;  /* 0x0000991013137816 */ /* 0x000fe400000000ff */
[----:B------:R-:W-:Y:S02]  /*0750*/  PRMT R18, R4, 0x9910, RZ ;  /* 0x0000991004127816 */ /* 0x000fe400000000ff */
[----:B------:R-:W-:Y:S01]  /*0760*/  @!P6 IADD3 R20, R20, 0x1, RZ ;  /* 0x000000011414e810 */ /* 0x000fe20007ffe0ff */
[----:B------:R-:W-:Y:S01]  /*0770*/  IMAD.MOV.U32 R4, RZ, RZ, R19 ;  /* 0x000000ffff047224 */ /* 0x000fe200078e0013 */
[----:B------:R-:W-:Y:S02]  /*0780*/  ISETP.GT.U32.AND P2, PT, R8, R21, PT ;  /* 0x000000150800720c */ /* 0x000fe40003f44070 */
[----:B------:R-:W-:Y:S02]  /*0790*/  ISETP.GE.U32.AND P5, PT, R23, R8, PT ;  /* 0x000000081700720c */ /* 0x000fe40003fa6070 */
[----:B------:R-:W-:-:S02]  /*07a0*/  LOP3.LUT R26, R14, R9, RZ, 0x3c, !PT ;  /* 0x000000090e1a7212 */ /* 0x000fc400078e3cff */
[----:B------:R-:W-:Y:S02]  /*07b0*/  @P4 IADD3 R20, R20, 0x1, RZ ;  /* 0x0000000114144810 */ /* 0x000fe40007ffe0ff */
[----:B------:R-:W-:Y:S02]  /*07c0*/  ISETP.GT.AND P4, PT, R4, -0x1, PT ;  /* 0xffffffff0400780c */ /* 0x000fe40003f84270 */
[----:B------:R-:W-:Y:S01]  /*07d0*/  ISETP.GE.AND P6, PT, R26, RZ, PT ;  /* 0x000000ff1a00720c */ /* 0x000fe20003fc6270 */
[----:B------:R-:W-:Y:S01]  /*07e0*/  @!P3 IMAD.MOV R20, RZ, RZ, -R20 ;  /* 0x000000ffff14b224 */ /* 0x000fe200078e0a14 */
[----:B------:R-:W-:Y:S01]  /*07f0*/  @!P1 IADD3 R22, R22, 0x1, RZ ;  /* 0x0000000116169810 */ /* 0x000fe20007ffe0ff */
[----:B------:R-:W-:Y:S01]  /*0800*/  @!P2 IMAD.IADD R21, R21, 0x1, -R8 ;  /* 0x000000011515a824 */ /* 0x000fe200078e0a08 */
[----:B------:R-:W-:Y:S02]  /*0810*/  ISETP.GT.AND P1, PT, R18, -0x1, PT ;  /* 0xffffffff1200780c */ /* 0x000fe40003f24270 */
[----:B------:R-:W-:-:S02]  /*0820*/  @P5 IADD3 R22, R22, 0x1, RZ ;  /* 0x0000000116165810 */ /* 0x000fc40007ffe0ff */
[----:B------:R-:W-:Y:S02]  /*0830*/  ISETP.GE.U32.AND P5, PT, R21, R8, PT ;  /* 0x000000081500720c */ /* 0x000fe40003fa6070 */
[----:B------:R-:W-:Y:S02]  /*0840*/  LOP3.LUT R18, R15, R2, RZ, 0x3c, !PT ;  /* 0x000000020f127212 */ /* 0x000fe400078e3cff */
[----:B------:R-:W-:Y:S01]  /*0850*/  SEL R4, R7, R20, !P0 ;  /* 0x0000001407047207 */ /* 0x000fe20004000000 */
[----:B------:R-:W-:Y:S01]  /*0860*/  @!P6 IMAD.MOV R22, RZ, RZ, -R22 ;  /* 0x000000ffff16e224 */ /* 0x000fe200078e0a16 */
        /* <DEDUP_REMOVED lines=11> */
.L_x_22076:
[----:B------:R-:W-:Y:S05]  /*0920*/  BSYNC B0 ;  /* 0x0000000000007941 */ /* 0x000fea0003800000 */
.L_x_22075:
[----:B------:R-:W-:Y:S01]  /*0930*/  BSSY B0, `(.L_x_22077) ;  /* 0x000000f000007945 */ /* 0x000fe20003800000 */
[----:B------:R-:W-:Y:S02]  /*0940*/  PRMT R18, R18, 0x9910, RZ ;  /* 0x0000991012127816 */ /* 0x000fe400000000ff */
[----:B------:R-:W-:Y:S02]  /*0950*/  LOP3.LUT R16, R12, R9, RZ, 0x3c, !PT ;  /* 0x000000090c107212 */ /* 0x000fe400078e3cff */
        /* <DEDUP_REMOVED lines=12> */
.L_x_22078:
[----:B------:R-:W-:Y:S05]  /*0a20*/  BSYNC B0 ;  /* 0x0000000000007941 */ /* 0x000fea0003800000 */
.L_x_22077:
[----:B------:R-:W-:Y:S01]  /*0a30*/  IMAD.MOV.U32 R14, RZ, RZ, R18 ;  /* 0x000000ffff0e7224 */ /* 0x000fe200078e0012 */
[----:B------:R-:W-:Y:S01]  /*0a40*/  ISETP.GE.AND P1, PT, R16, RZ, PT ;  /* 0x000000ff1000720c */ /* 0x000fe20003f26270 */
[----:B------:R-:W-:Y:S01]  /*0a50*/  BSSY B0, `(.L_x_22079) ;  /* 0x0000018000007945 */ /* 0x000fe20003800000 */
[----:B------:R-:W-:Y:S02]  /*0a60*/  @!P2 IADD3 R24, R24, 0x1, RZ ;  /* 0x000000011818a810 */ /* 0x000fe40007ffe0ff */
[----:B------:R-:W-:Y:S02]  /*0a70*/  ISETP.GT.AND P2, PT, R14, -0x1, PT ;  /* 0xffffffff0e00780c */ /* 0x000fe40003f44270 */
[----:B------:R-:W-:Y:S02]  /*0a80*/  PRMT R18, R13, 0x9910, RZ ;  /* 0x000099100d127816 */ /* 0x000fe400000000ff */
[----:B------:R-:W-:Y:S02]  /*0a90*/  @P5 IADD3 R24, R24, 0x1, RZ ;  /* 0x0000000118185810 */ /* 0x000fe40007ffe0ff */
[----:B------:R-:W-:Y:S01]  /*0aa0*/  PRMT R16, R15, 0xbb32, RZ ;  /* 0x0000bb320f107816 */ /* 0x000fe200000000ff */
[----:B------:R-:W-:Y:S01]  /*0ab0*/  IMAD.MOV.U32 R14, RZ, RZ, R18 ;  /* 0x000000ffff0e7224 */ /* 0x000fe200078e0012 */
[----:B------:R-:W-:Y:S01]  /*0ac0*/  PRMT R18, R13, 0xbb32, RZ ;  /* 0x0000bb320d127816 */ /* 0x000fe200000000ff */
[----:B------:R-:W-:Y:S01]  /*0ad0*/  @!P1 IMAD.MOV R24, RZ, RZ, -R24 ;  /* 0x000000ffff189224 */ /* 0x000fe200078e0a18 */
[----:B------:R-:W-:-:S02]  /*0ae0*/  IABS R25, R16 ;  /* 0x0000001000197213 */ /* 0x000fc40000000000 */
[----:B------:R-:W-:Y:S02]  /*0af0*/  IABS R23, R14 ;  /* 0x0000000e00177213 */ /* 0x000fe40000000000 */
[----:B------:R-:W-:Y:S01]  /*0b00*/  SEL R20, R7, R24, !P0 ;  /* 0x0000001807147207 */ /* 0x000fe20004000000 */
[----:B------:R-:W-:Y:S01]  /*0b10*/  IMAD.HI.U32 R22, R10, R25, RZ ;  /* 0x000000190a167227 */ /* 0x000fe200078e00ff */
        /* <DEDUP_REMOVED lines=11> */
.L_x_22080:
[----:B------:R-:W-:Y:S05]  /*0bd0*/  BSYNC B0 ;  /* 0x0000000000007941 */ /* 0x000fea0003800000 */
.L_x_22079:
[----:B------:R-:W-:Y:S01]  /*0be0*/  IMAD.HI.U32 R12, R10, R23, RZ ;  /* 0x000000170a0c7227 */ /* 0x000fe200078e00ff */
[----:B------:R-:W-:Y:S01]  /*0bf0*/  IABS R24, R18 ;  /* 0x0000001200187213 */ /* 0x000fe20000000000 */
[----:B------:R-:W-:Y:S02]  /*0c00*/  BSSY B0, `(.L_x_22081) ;  /* 0x0000037000007945 */ /* 0x000fe40003800000 */
[-C--:B------:R-:W-:Y:S02]  /*0c10*/  IMAD R21, R22, R3.reuse, R25 ;  /* 0x0000000316157224 */ /* 0x080fe400078e0219 */
[----:B------:R-:W-:Y:S02]  /*0c20*/  IMAD R23, R12, R3, R23 ;  /* 0x000000030c177224 */ /* 0x000fe400078e0217 */
[----:B------:R-:W-:Y:S01]  /*0c30*/  IMAD.MOV.U32 R25, RZ, RZ, R24 ;  /* 0x000000ffff197224 */ /* 0x000fe200078e0018 */
[C---:B------:R-:W-:Y:S02]  /*0c40*/  ISETP.GT.U32.AND P4, PT, R8.reuse, R21, PT ;  /* 0x000000150800720c */ /* 0x040fe40003f84070 */
[----:B------:R-:W-:Y:S01]  /*0c50*/  ISETP.GT.U32.AND P1, PT, R8, R23, PT ;  /* 0x000000170800720c */ /* 0x000fe20003f24070 */
[----:B------:R-:W-:-:S04]  /*0c60*/  IMAD.HI.U32 R10, R10, R25, RZ ;  /* 0x000000190a0a7227 */ /* 0x000fc800078e00ff */
[----:B------:R-:W-:Y:S01]  /*0c70*/  IMAD R25, R10, R3, R25 ;  /* 0x000000030a197224 */ /* 0x000fe200078e0219 */
[----:B------:R-:W-:Y:S02]  /*0c80*/  PRMT R3, R15, 0x7632, R3 ;  /* 0x000076320f037816 */ /* 0x000fe40000000003 */
[----:B------:R-:W-:Y:S02]  /*0c90*/  LOP3.LUT R15, R16, R9, RZ, 0x3c, !PT ;  /* 0x00000009100f7212 */ /* 0x000fe400078e3cff */
[----:B------:R-:W-:Y:S01]  /*0ca0*/  ISETP.GT.U32.AND P2, PT, R8, R25, PT ;  /* 0x000000190800720c */ /* 0x000fe20003f44070 */
[--C-:B------:R-:W-:Y:S01]  /*0cb0*/  @!P4 IMAD.IADD R21, R21, 0x1, -R8.reuse ;  /* 0x000000011515c824 */ /* 0x100fe200078e0a08 */
[----:B------:R-:W-:Y:S01]  /*0cc0*/  LOP3.LUT R3, R3, R2, RZ, 0x3c, !PT ;  /* 0x0000000203037212 */ /* 0x000fe200078e3cff */
[----:B------:R-:W-:Y:S01]  /*0cd0*/  @!P1 IMAD.IADD R23, R23, 0x1, -R8 ;  /* 0x0000000117179824 */ /* 0x000fe200078e0a08 */
[----:B------:R-:W-:Y:S02]  /*0ce0*/  ISETP.GE.AND P3, PT, R15, RZ, PT ;  /* 0x000000ff0f00720c */ /* 0x000fe40003f66270 */
[----:B------:R-:W-:-:S02]  /*0cf0*/  ISETP.GE.U32.AND P5, PT, R21, R8, PT ;  /* 0x000000081500720c */ /* 0x000fc40003fa6070 */
[----:B------:R-:W-:Y:S02]  /*0d00*/  ISETP.GE.U32.AND P6, PT, R23, R8, PT ;  /* 0x000000081700720c */ /* 0x000fe40003fc6070 */
[----:B------:R-:W-:Y:S02]  /*0d10*/  PRMT R15, R3, 0x9910, RZ ;  /* 0x00009910030f7816 */ /* 0x000fe400000000ff */
[-C--:B------:R-:W-:Y:S01]  /*0d20*/  LOP3.LUT R3, R13, R2.reuse, RZ, 0x3c, !PT ;  /* 0x000000020d037212 */ /* 0x080fe200078e3cff */
[----:B------:R-:W-:Y:S01]  /*0d30*/  @!P2 IMAD.IADD R25, R25, 0x1, -R8 ;  /* 0x000000011919a824 */ /* 0x000fe200078e0a08 */
[----:B------:R-:W-:Y:S02]  /*0d40*/  PRMT R13, R13, 0x7632, R13 ;  /* 0x000076320d0d7816 */ /* 0x000fe4000000000d */
[----:B------:R-:W-:Y:S02]  /*0d50*/  @!P4 IADD3 R22, R22, 0x1, RZ ;  /* 0x000000011616c810 */ /* 0x000fe40007ffe0ff */
[----:B------:R-:W-:-:S02]  /*0d60*/  LOP3.LUT R2, R13, R2, RZ, 0x3c, !PT ;  /* 0x000000020d027212 */ /* 0x000fc400078e3cff */
[----:B------:R-:W-:Y:S02]  /*0d70*/  @!P1 IADD3 R12, R12, 0x1, RZ ;  /* 0x000000010c0c9810 */ /* 0x000fe40007ffe0ff */
[----:B------:R-:W-:Y:S02]  /*0d80*/  LOP3.LUT R13, R14, R9, RZ, 0x3c, !PT ;  /* 0x000000090e0d7212 */ /* 0x000fe400078e3cff */
[----:B------:R-:W-:Y:S02]  /*0d90*/  ISETP.GT.AND P4, PT, R15, -0x1, PT ;  /* 0xffffffff0f00780c */ /* 0x000fe40003f84270 */
[----:B------:R-:W-:Y:S02]  /*0da0*/  @P5 IADD3 R22, R22, 0x1, RZ ;  /* 0x0000000116165810 */ /* 0x000fe40007ffe0ff */
[----:B------:R-:W-:Y:S02]  /*0db0*/  @P6 IADD3 R12, R12, 0x1, RZ ;  /* 0x000000010c0c6810 */ /* 0x000fe40007ffe0ff */
[----:B------:R-:W-:Y:S01]  /*0dc0*/  ISETP.GE.U32.AND P5, PT, R25, R8, PT ;  /* 0x000000081900720c */ /* 0x000fe20003fa6070 */
[----:B------:R-:W-:Y:S01]  /*0dd0*/  @!P3 IMAD.MOV R22, RZ, RZ, -R22 ;  /* 0x000000ffff16b224 */ /* 0x000fe200078e0a16 */
[----:B------:R-:W-:-:S02]  /*0de0*/  ISETP.GE.AND P6, PT, R13, RZ, PT ;  /* 0x000000ff0d00720c */ /* 0x000fc40003fc6270 */
[----:B------:R-:W-:Y:S02]  /*0df0*/  PRMT R3, R3, 0x9910, RZ ;  /* 0x0000991003037816 */ /* 0x000fe400000000ff */
[----:B------:R-:W-:Y:S02]  /*0e00*/  PRMT R13, R2, 0x9910, RZ ;  /* 0x00009910020d7816 */ /* 0x000fe400000000ff */
[----:B------:R-:W-:Y:S01]  /*0e10*/  ISETP.GT.AND P1, PT, R3, -0x1, PT ;  /* 0xffffffff0300780c */ /* 0x000fe20003f24270 */
[----:B------:R-:W-:Y:S01]  /*0e20*/  IMAD.WIDE.U32 R2, R0, R17, c[0x0][0x168] ;  /* 0x00005a0000027625 */ /* 0x000fe200078e0011 */
[----:B------:R-:W-:Y:S02]  /*0e30*/  LOP3.LUT R9, R18, R9, RZ, 0x3c, !PT ;  /* 0x0000000912097212 */ /* 0x000fe400078e3cff */
[----:B------:R-:W-:Y:S01]  /*0e40*/  @!P2 IADD3 R10, R10, 0x1, RZ ;  /* 0x000000010a0aa810 */ /* 0x000fe20007ffe0ff */
[----:B------:R-:W-:Y:S01]  /*0e50*/  IMAD.MOV.U32 R0, RZ, RZ, R13 ;  /* 0x000000ffff007224 */ /* 0x000fe200078e000d */
[----:B------:R-:W-:Y:S01]  /*0e60*/  ISETP.GE.AND P2, PT, R9, RZ, PT ;  /* 0x000000ff0900720c */ /* 0x000fe20003f46270 */
[----:B------:R-:W-:Y:S01]  /*0e70*/  IMAD.WIDE R2, R11, 0x4, R2 ;  /* 0x000000040b027825 */ /* 0x000fe200078e0202 */
[----:B------:R-:W-:-:S02]  /*0e80*/  @P5 IADD3 R10, R10, 0x1, RZ ;  /* 0x000000010a0a5810 */ /* 0x000fc40007ffe0ff */
[----:B------:R-:W-:Y:S01]  /*0e90*/  ISETP.GT.AND P3, PT, R0, -0x1, PT ;  /* 0xffffffff0000780c */ /* 0x000fe20003f64270 */
[----:B------:R-:W-:Y:S01]  /*0ea0*/  @!P6 IMAD.MOV R12, RZ, RZ, -R12 ;  /* 0x000000ffff0ce224 */ /* 0x000fe200078e0a0c */
        /* <DEDUP_REMOVED lines=12> */
.L_x_22082:
[----:B------:R-:W-:Y:S05]  /*0f70*/  BSYNC B0 ;  /* 0x0000000000007941 */ /* 0x000fea0003800000 */
.L_x_22081:
[----:B------:R-:W-:Y:S01]  /*0f80*/  BSSY B0, `(.L_x_22083) ;  /* 0x000000e000007945 */ /* 0x000fe20003800000 */
        /* <DEDUP_REMOVED lines=13> */
.L_x_22084:
[----:B------:R-:W-:Y:S05]  /*1060*/  BSYNC B0 ;  /* 0x0000000000007941 */ /* 0x000fea0003800000 */
.L_x_22083:
        /* <DEDUP_REMOVED lines=13> */
.L_x_22086:
[----:B------:R-:W-:Y:S05]  /*1140*/  BSYNC B0 ;  /* 0x0000000000007941 */ /* 0x000fea0003800000 */
.L_x_22085:
        /* <DEDUP_REMOVED lines=9> */
.L_x_22070:
[----:B-1----:R-:W0:Y:S01]  /*11e0*/  S2R R9, SR_TID.X ;  /* 0x0000000000097919 */ /* 0x002e220000002100 */
[----:B------:R-:W-:-:S02]  /*11f0*/  PRMT R21, RZ, 0x7610, R21 ;  /* 0x00007610ff157816 */ /* 0x000fc40000000015 */
[----:B------:R-:W-:Y:S02]  /*1200*/  PRMT R19, RZ, 0x7610, R19 ;  /* 0x00007610ff137816 */ /* 0x000fe40000000013 */
[----:B0-----:R-:W-:Y:S01]  /*1210*/  ISETP.GE.AND P0, PT, R9, R3, PT ;  /* 0x000000030900720c */ /* 0x001fe20003f06270 */
[----:B------:R-:W-:-:S12]  /*1220*/  IMAD.MOV.U32 R7, RZ, RZ, R9 ;  /* 0x000000ffff077224 */ /* 0x000fd800078e0009 */
[----:B------:R-:W-:Y:S01]  /*1230*/  @!P0 IMAD.IADD R6, R0, 0x1, R7 ;  /* 0x0000000100068824 */ /* 0x000fe200078e0207 */
[----:B------:R-:W-:-:S04]  /*1240*/  @!P0 IADD3 R7, R7, 0x80, RZ ;  /* 0x0000008007078810 */ /* 0x000fc80007ffe0ff */
[----:B------:R-:W-:-:S13]  /*1250*/  ISETP.GE.AND P6, PT, R7, R3, PT ;  /* 0x000000030700720c */ /* 0x000fda0003fc6270 */
        /* <DEDUP_REMOVED lines=13> */
[----:B------:R1:W5:Y:S07]  /*1330*/  @!P5 LDG.E.U16 R19, [R12.64] ;  /* 0x000000040c13d981 */ /* 0x00036e000c1e1500 */
        /* <DEDUP_REMOVED lines=13> */
[----:B------:R-:W-:Y:S02]  /*1410*/  @!P4 IMAD.MOV.U32 R27, RZ, RZ, 0x2 ;  /* 0x00000002ff1bc424 */ /* 0x000fe400078e00ff */
[----:B------:R-:W-:-:S04]  /*1420*/  @!P3 IMAD.WIDE.U32 R4, R4, R5, c[0x0][0x170] ;  /* 0x00005c000404b625 */ /* 0x000fc800078e0005 */
[----:B------:R-:W-:Y:S01]  /*1430*/  @!P4 IMAD.WIDE.U32 R26, R26, R27, c[0x0][0x170] ;  /* 0x00005c001a1ac625 */ /* 0x000fe200078e001b */
[----:B------:R2:W5:Y:S03]  /*1440*/  @!P3 LDG.E.U16 R15, [R4.64] ;  /* 0x00000004040fb981 */ /* 0x000566000c1e1500 */
[----:B------:R-:W-:Y:S01]  /*1450*/  @!P2 IMAD.MOV.U32 R23, RZ, RZ, 0x2 ;  /* 0x00000002ff17a424 */ /* 0x000fe200078e00ff */
[----:B------:R3:W5:Y:S01]  /*1460*/  @!P4 LDG.E.U16 R17, [R26.64] ;  /* 0x000000041a11c981 */ /* 0x000762000c1e1500 */
[----:B------:R-:W-:Y:S02]  /*1470*/  @!P1 IMAD.MOV.U32 R25, RZ, RZ, 0x2 ;  /* 0x00000002ff199424 */ /* 0x000fe400078e00ff */
[----:B------:R-:W-:Y:S02]  /*1480*/  @!P6 IMAD.IADD R28, R0, 0x1, R7 ;  /* 0x00000001001ce824 */ /* 0x000fe400078e0207 */
[----:B------:R-:W-:-:S02]  /*1490*/  @!P6 IMAD.MOV.U32 R29, RZ, RZ, 0x2 ;  /* 0x00000002ff1de424 */ /* 0x000fc400078e00ff */
[----:B--2---:R-:W-:Y:S01]  /*14a0*/  @!P0 IMAD.MOV.U32 R5, RZ, RZ, 0x2 ;  /* 0x00000002ff058424 */ /* 0x004fe200078e00ff */
[----:B0-----:R-:W-:Y:S01]  /*14b0*/  PRMT R11, RZ, 0x7610, R11 ;  /* 0x00007610ff0b7816 */ /* 0x001fe2000000000b */
[----:B------:R-:W-:Y:S01]  /*14c0*/  @!P2 IMAD.WIDE.U32 R22, R22, R23, c[0x0][0x170] ;  /* 0x00005c001616a625 */ /* 0x000fe200078e0017 */
[----:B-1----:R-:W-:Y:S02]  /*14d0*/  PRMT R13, RZ, 0x7610, R13 ;  /* 0x00007610ff0d7816 */ /* 0x002fe4000000000d */
[----:B------:R-:W-:Y:S01]  /*14e0*/  PRMT R7, RZ, 0x7610, R7 ;  /* 0x00007610ff077816 */ /* 0x000fe20000000007 */
[----:B------:R-:W-:Y:S01]  /*14f0*/  @!P1 IMAD.WIDE.U32 R24, R24, R25, c[0x0][0x170] ;  /* 0x00005c0018189625 */ /* 0x000fe200078e0019 */
[----:B---3--:R-:W-:Y:S01]  /*1500*/  PRMT R27, RZ, 0x7610, R27 ;  /* 0x00007610ff1b7816 */ /* 0x008fe2000000001b */
[----:B------:R0:W5:Y:S02]  /*1510*/  @!P2 LDG.E.U16 R11, [R22.64] ;  /* 0x00000004160ba981 */ /* 0x000164000c1e1500 */
[----:B------:R-:W-:-:S02]  /*1520*/  @!P6 IMAD.WIDE.U32 R28, R28, R29, c[0x0][0x170] ;  /* 0x00005c001c1ce625 */ /* 0x000fc400078e001d */
[----:B------:R0:W5:Y:S02]  /*1530*/  @!P1 LDG.E.U16 R13, [R24.64] ;  /* 0x00000004180d9981 */ /* 0x000164000c1e1500 */
[----:B------:R-:W-:Y:S02]  /*1540*/  @!P0 IMAD.WIDE.U32 R4, R6, R5, c[0x0][0x170] ;  /* 0x00005c0006048625 */ /* 0x000fe400078e0005 */
[----:B------:R0:W5:Y:S04]  /*1550*/  @!P6 LDG.E.U16 R7, [R28.64] ;  /* 0x000000041c07e981 */ /* 0x000168000c1e1500 */
[----:B------:R0:W5:Y:S01]  /*1560*/  @!P0 LDG.E.U16 R27, [R4.64] ;  /* 0x00000004041b8981 */ /* 0x000162000c1e1500 */
[----:B------:R-:W-:Y:S01]  /*1570*/  BSSY B0, `(.L_x_22087) ;  /* 0x000002b000007945 */ /* 0x000fe20003800000 */
[----:B------:R-:W-:Y:S01]  /*1580*/  PRMT R6, R2, 0x9910, RZ ;  /* 0x0000991002067816 */ /* 0x000fe200000000ff */
[----:B------:R-:W-:Y:S05]  /*1590*/  @P0 BRA `(.L_x_22088) ;  /* 0x0000028000000947 */ /* 0x000fea0003800000 */
[-C--:B------:R-:W-:Y:S02]  /*15a0*/  IABS R10, R6.reuse ;  /* 0x00000006000a7213 */ /* 0x080fe40000000000 */
[----:B------:R-:W-:-:S02]  /*15b0*/  IABS R14, R6 ;  /* 0x00000006000e7213 */ /* 0x000fc40000000000 */
[----:B------:R-:W1:Y:S01]  /*15c0*/  I2F.RP R8, R10 ;  /* 0x0000000a00087306 */ /* 0x000e620000209400 */
[----:B------:R-:W-:Y:S02]  /*15d0*/  ISETP.NE.AND P3, PT, R6, RZ, PT ;  /* 0x000000ff0600720c */ /* 0x000fe40003f65270 */
[----:B0-----:R-:W-:-:S05]  /*15e0*/  LOP3.LUT R25, RZ, R6, RZ, 0x33, !PT ;  /* 0x00000006ff197212 */ /* 0x001fca00078e33ff */
[----:B-1----:R-:W0:Y:S02]  /*15f0*/  MUFU.RCP R8, R8 ;  /* 0x0000000800087308 */ /* 0x002e240000001000 */
[----:B0-----:R-:W-:Y:S01]  /*1600*/  IADD3 R4, R8, 0xffffffe, RZ ;  /* 0x0ffffffe08047810 */ /* 0x001fe20007ffe0ff */
[----:B------:R-:W-:-:S05]  /*1610*/  IMAD.MOV R8, RZ, RZ, -R14 ;  /* 0x000000ffff087224 */ /* 0x000fca00078e0a0e */
[----:B------:R0:W1:Y:S02]  /*1620*/  F2I.FTZ.U32.TRUNC.NTZ R5, R4 ;  /* 0x0000000400057305 */ /* 0x000064000021f000 */
[----:B0-----:R-:W-:Y:S02]  /*1630*/  IMAD.MOV.U32 R4, RZ, RZ, RZ ;  /* 0x000000ffff047224 */ /* 0x001fe400078e00ff */
[----:B-1----:R-:W-:-:S04]  /*1640*/  IMAD.MOV R23, RZ, RZ, -R5 ;  /* 0x000000ffff177224 */ /* 0x002fc800078e0a05 */
[----:B------:R-:W-:-:S04]  /*1650*/  IMAD R23, R23, R10, RZ ;  /* 0x0000000a17177224 */ /* 0x000fc800078e02ff */
[----:B------:R-:W-:Y:S01]  /*1660*/  IMAD.HI.U32 R12, R5, R23, R4 ;  /* 0x00000017050c7227 */ /* 0x000fe200078e0004 */
[C---:B-----5:R-:W-:Y:S02]  /*1670*/  PRMT R5, R27.reuse, 0x9910, RZ ;  /* 0x000099101b057816 */ /* 0x060fe400000000ff */
[----:B------:R-:W-:Y:S02]  /*1680*/  LOP3.LUT R27, R27, R2, RZ, 0x3c, !PT ;  /* 0x000000021b1b7212 */ /* 0x000fe400078e3cff */
[----:B------:R-:W-:-:S05]  /*1690*/  IABS R23, R5 ;  /* 0x0000000500177213 */ /* 0x000fca0000000000 */
        /* <DEDUP_REMOVED lines=24> */
.L_x_22088:
[----:B------:R-:W-:Y:S05]  /*1820*/  BSYNC B0 ;  /* 0x0000000000007941 */ /* 0x000fea0003800000 */
.L_x_22087:
[C---:B------:R-:W-:Y:S01]  /*1830*/  IADD3 R10, R9.reuse, 0x80, RZ ;  /* 0x00000080090a7810 */ /* 0x040fe20007ffe0ff */
[----:B------:R-:W-:Y:S01]  /*1840*/  BSSY B0, `(.L_x_22089) ;  /* 0x000002f000007945 */ /* 0x000fe20003800000 */
[----:B0-----:R-:W-:Y:S02]  /*1850*/  IADD3 R4, R9, 0x100, RZ ;  /* 0x0000010009047810 */ /* 0x001fe40007ffe0ff */
[-C--:B------:R-:W-:Y:S02]  /*1860*/  ISETP.GE.AND P0, PT, R10, R3.reuse, PT ;  /* 0x000000030a00720c */ /* 0x080fe40003f06270 */
[----:B------:R-:W-:-:S11]  /*1870*/  ISETP.GE.AND P4, PT, R4, R3, PT ;  /* 0x000000030400720c */ /* 0x000fd60003f86270 */
[----:B------:R-:W-:Y:S05]  /*1880*/  @P0 BRA `(.L_x_22090) ;  /* 0x000002a000000947 */ /* 0x000fea0003800000 */
[-C--:B------:R-:W-:Y:S02]  /*1890*/  IABS R14, R6.reuse ;  /* 0x00000006000e7213 */ /* 0x080fe40000000000 */
[C---:B-----5:R-:W-:Y:S02]  /*18a0*/  PRMT R23, R21.reuse, 0x9910, RZ ;  /* 0x0000991015177816 */ /* 0x060fe400000000ff */
[----:B------:R-:W0:Y:S01]  /*18b0*/  I2F.RP R12, R14 ;  /* 0x0000000e000c7306 */ /* 0x000e220000209400 */
[----:B------:R-:W-:Y:S02]  /*18c0*/  IABS R18, R6 ;  /* 0x0000000600127213 */ /* 0x000fe40000000000 */
[----:B------:R-:W-:Y:S02]  /*18d0*/  IABS R16, R23 ;  /* 0x0000001700107213 */ /* 0x000fe40000000000 */
[----:B------:R-:W-:Y:S01]  /*18e0*/  LOP3.LUT R21, R21, R2, RZ, 0x3c, !PT ;  /* 0x0000000215157212 */ /* 0x000fe200078e3cff */
[----:B------:R-:W-:Y:S01]  /*18f0*/  IMAD.MOV R18, RZ, RZ, -R18 ;  /* 0x000000ffff127224 */ /* 0x000fe200078e0a12 */
[----:B------:R-:W-:Y:S01]  /*1900*/  ISETP.NE.AND P3, PT, R6, RZ, PT ;  /* 0x000000ff0600720c */ /* 0x000fe20003f65270 */
        /* <DEDUP_REMOVED lines=9> */
[----:B------:R-:W-:Y:S01]  /*19a0*/  IMAD.HI.U32 R4, R12, R5, RZ ;  /* 0x000000050c047227 */ /* 0x000fe200078e00ff */
[----:B------:R-:W-:-:S03]  /*19b0*/  LOP3.LUT R12, R23, R6, RZ, 0x3c, !PT ;  /* 0x00000006170c7212 */ /* 0x000fc600078e3cff */
[----:B------:R-:W-:Y:S01]  /*19c0*/  IMAD R5, R4, R16, R5 ;  /* 0x0000001004057224 */ /* 0x000fe200078e0205 */
[----:B------:R-:W-:Y:S02]  /*19d0*/  ISETP.GE.AND P2, PT, R12, RZ, PT ;  /* 0x000000ff0c00720c */ /* 0x000fe40003f46270 */
[----:B------:R-:W-:Y:S02]  /*19e0*/  PRMT R12, R21, 0x9910, RZ ;  /* 0x00009910150c7816 */ /* 0x000fe400000000ff */
[----:B------:R-:W-:Y:S02]  /*19f0*/  ISETP.GT.U32.AND P1, PT, R14, R5, PT ;  /* 0x000000050e00720c */ /* 0x000fe40003f24070 */
[----:B------:R-:W-:-:S11]  /*1a00*/  LOP3.LUT R16, RZ, R6, RZ, 0x33, !PT ;  /* 0x00000006ff107212 */ /* 0x000fd600078e33ff */
        /* <DEDUP_REMOVED lines=18> */
.L_x_22090:
[----:B------:R-:W-:Y:S05]  /*1b30*/  BSYNC B0 ;  /* 0x0000000000007941 */ /* 0x000fea0003800000 */
.L_x_22089:
[C---:B------:R-:W-:Y:S01]  /*1b40*/  IADD3 R16, R9.reuse, 0x280, RZ ;  /* 0x0000028009107810 */ /* 0x040fe20007ffe0ff */
[----:B------:R-:W-:Y:S01]  /*1b50*/  BSSY B0, `(.L_x_22091) ;  /* 0x0000034000007945 */ /* 0x000fe20003800000 */
[C---:B------:R-:W-:Y:S02]  /*1b60*/  IADD3 R4, R9.reuse, 0x180, RZ ;  /* 0x0000018009047810 */ /* 0x040fe40007ffe0ff */
[C---:B------:R-:W-:Y:S02]  /*1b70*/  IADD3 R14, R9.reuse, 0x200, RZ ;  /* 0x00000200090e7810 */ /* 0x040fe40007ffe0ff */
[----:B------:R-:W-:Y:S02]  /*1b80*/  IADD3 R18, R9, 0x300, RZ ;  /* 0x0000030009127810 */ /* 0x000fe40007ffe0ff */
[-C--:B------:R-:W-:Y:S02]  /*1b90*/  ISETP.GE.AND P1, PT, R16, R3.reuse, PT ;  /* 0x000000031000720c */ /* 0x080fe40003f26270 */
[----:B------:R-:W-:-:S02]  /*1ba0*/  ISETP.GE.AND P3, PT, R4, R3, PT ;  /* 0x000000030400720c */ /* 0x000fc40003f66270 */
[-C--:B------:R-:W-:Y:S02]  /*1bb0*/  ISETP.GE.AND P0, PT, R14, R3.reuse, PT ;  /* 0x000000030e00720c */ /* 0x080fe40003f06270 */
[----:B------:R-:W-:Y:S02]  /*1bc0*/  ISETP.GE.AND P2, PT, R18, R3, PT ;  /* 0x000000031200720c */ /* 0x000fe40003f46270 */
[----:B------:R-:W-:Y:S01]  /*1bd0*/  IADD3 R16, R9, 0x380, RZ ;  /* 0x0000038009107810 */ /* 0x000fe20007ffe0ff */
[----:B------:R-:W-:Y:S05]  /*1be0*/  @P4 BRA `(.L_x_22092) ;  /* 0x000002a000004947 */ /* 0x000fea0003800000 */
[-C--:B------:R-:W-:Y:S02]  /*1bf0*/  IABS R18, R6.reuse ;  /* 0x0000000600127213 */ /* 0x080fe40000000000 */
[----:B-----5:R-:W-:Y:S02]  /*1c00*/  PRMT R21, R19, 0x9910, RZ ;  /* 0x0000991013157816 */ /* 0x020fe400000000ff */
[----:B------:R-:W0:Y:S01]  /*1c10*/  I2F.RP R14, R18 ;  /* 0x00000012000e7306 */ /* 0x000e220000209400 */
[----:B------:R-:W-:-:S02]  /*1c20*/  IABS R22, R6 ;  /* 0x0000000600167213 */ /* 0x000fc40000000000 */
[----:B------:R-:W-:Y:S02]  /*1c30*/  IABS R20, R21 ;  /* 0x0000001500147213 */ /* 0x000fe40000000000 */
[----:B------:R-:W-:Y:S01]  /*1c40*/  LOP3.LUT R19, R19, R2, RZ, 0x3c, !PT ;  /* 0x0000000213137212 */ /* 0x000fe200078e3cff */
[----:B------:R-:W-:Y:S02]  /*1c50*/  IMAD.MOV R22, RZ, RZ, -R22 ;  /* 0x000000ffff167224 */ /* 0x000fe400078e0a16 */
        /* <DEDUP_REMOVED lines=35> */
.L_x_22092:
[----:B------:R-:W-:Y:S05]  /*1e90*/  BSYNC B0 ;  /* 0x0000000000007941 */ /* 0x000fea0003800000 */
.L_x_22091:
[----:B------:R-:W-:Y:S01]  /*1ea0*/  BSSY B0, `(.L_x_22093) ;  /* 0x000002d000007945 */ /* 0x000fe20003800000 */
[----:B------:R-:W-:Y:S01]  /*1eb0*/  ISETP.GE.AND P4, PT, R16, R3, PT ;  /* 0x000000031000720c */ /* 0x000fe20003f86270 */
[----:B------:R-:W-:Y:S07]  /*1ec0*/  @P3 BRA `(.L_x_22094) ;  /* 0x000002a000003947 */ /* 0x000fee0003800000 */
[-C--:B------:R-:W-:Y:S02]  /*1ed0*/  IABS R18, R6.reuse ;  /* 0x0000000600127213 */ /* 0x080fe40000000000 */
[C---:B-----5:R-:W-:Y:S02]  /*1ee0*/  PRMT R19, R17.reuse, 0x9910, RZ ;  /* 0x0000991011137816 */ /* 0x060fe400000000ff */
[----:B------:R-:W0:Y:S01]  /*1ef0*/  I2F.RP R16, R18 ;  /* 0x0000001200107306 */ /* 0x000e220000209400 */
[----:B------:R-:W-:Y:S02]  /*1f00*/  IABS R22, R6 ;  /* 0x0000000600167213 */ /* 0x000fe40000000000 */
[----:B------:R-:W-:Y:S02]  /*1f10*/  IABS R20, R19 ;  /* 0x0000001300147213 */ /* 0x000fe40000000000 */
[----:B------:R-:W-:Y:S01]  /*1f20*/  LOP3.LUT R17, R17, R2, RZ, 0x3c, !PT ;  /* 0x0000000211117212 */ /* 0x000fe200078e3cff */
[----:B------:R-:W-:-:S02]  /*1f30*/  IMAD.MOV R22, RZ, RZ, -R22 ;  /* 0x000000ffff167224 */ /* 0x000fc400078e0a16 */
        /* <DEDUP_REMOVED lines=35> */
.L_x_22094:
[----:B------:R-:W-:Y:S05]  /*2170*/  BSYNC B0 ;  /* 0x0000000000007941 */ /* 0x000fea0003800000 */
.L_x_22093:
[----:B------:R-:W-:Y:S01]  /*2180*/  BSSY B0, `(.L_x_22095) ;  /* 0x000002d000007945 */ /* 0x000fe20003800000 */
[----:B------:R-:W-:Y:S01]  /*2190*/  ISETP.GE.AND P3, PT, R9, R3, PT ;  /* 0x000000030900720c */ /* 0x000fe20003f66270 */
[----:B------:R-:W-:Y:S07]  /*21a0*/  @P0 BRA `(.L_x_22096) ;  /* 0x000002a000000947 */ /* 0x000fee0003800000 */
[-C--:B-----5:R-:W-:Y:S02]  /*21b0*/  IABS R17, R6.reuse ;  /* 0x0000000600117213 */ /* 0x0a0fe40000000000 */
[C---:B------:R-:W-:Y:S02]  /*21c0*/  PRMT R19, R15.reuse, 0x9910, RZ ;  /* 0x000099100f137816 */ /* 0x040fe400000000ff */
        /* <DEDUP_REMOVED lines=9> */
[----:B------:R-:W-:Y:S01]  /*2260*/  IMAD R21, R20, R17, RZ ;  /* 0x0000001114157224 */ /* 0x000fe200078e02ff */
[----:B------:R-:W-:-:S03]  /*2270*/  IABS R20, R19 ;  /* 0x0000001300147213 */ /* 0x000fc60000000000 */
        /* <DEDUP_REMOVED lines=29> */
.L_x_22096:
[----:B------:R-:W-:Y:S05]  /*2450*/  BSYNC B0 ;  /* 0x0000000000007941 */ /* 0x000fea0003800000 */
.L_x_22095:
[----:B------:R-:W-:Y:S01]  /*2460*/  BSSY B0, `(.L_x_22097) ;  /* 0x000002c000007945 */ /* 0x000fe20003800000 */
[----:B------:R-:W-:Y:S05]  /*2470*/  @P1 BRA `(.L_x_22098) ;  /* 0x000002a000001947 */ /* 0x000fea0003800000 */
        /* <DEDUP_REMOVED lines=42> */
.L_x_22098:
[----:B------:R-:W-:Y:S05]  /*2720*/  BSYNC B0 ;  /* 0x0000000000007941 */ /* 0x000fea0003800000 */
.L_x_22097:
[----:B------:R-:W-:Y:S01]  /*2730*/  BSSY B0, `(.L_x_22099) ;  /* 0x000002c000007945 */ /* 0x000fe20003800000 */
[----:B------:R-:W-:Y:S05]  /*2740*/  @P2 BRA `(.L_x_22100) ;  /* 0x000002a000002947 */ /* 0x000fea0003800000 */
[-C--:B-----5:R-:W-:Y:S02]  /*2750*/  IABS R17, R6.reuse ;  /* 0x0000000600117213 */ /* 0x0a0fe40000000000 */
[C---:B------:R-:W-:Y:S02]  /*2760*/  PRMT R19, R13.reuse, 0x9910, RZ ;  /* 0x000099100d137816 */ /* 0x040fe400000000ff */
[----:B------:R-:W0:Y:S01]  /*2770*/  I2F.RP R18, R17 ;  /* 0x0000001100127306 */ /* 0x000e220000209400 */
[----:B------:R-:W-:Y:S02]  /*2780*/  IABS R22, R6 ;  /* 0x0000000600167213 */ /* 0x000fe40000000000 */
[----:B------:R-:W-:Y:S02]  /*2790*/  LOP3.LUT R13, R13, R2, RZ, 0x3c, !PT ;  /* 0x000000020d0d7212 */ /* 0x000fe400078e3cff */
[----:B------:R-:W-:Y:S01]  /*27a0*/  ISETP.NE.AND P5, PT, R6, RZ, PT ;  /* 0x000000ff0600720c */ /* 0x000fe20003fa5270 */
[----:B------:R-:W-:-:S02]  /*27b0*/  IMAD.MOV R22, RZ, RZ, -R22 ;  /* 0x000000ffff167224 */ /* 0x000fc400078e0a16 */
        /* <DEDUP_REMOVED lines=35> */
.L_x_22100:
[----:B------:R-:W-:Y:S05]  /*29f0*/  BSYNC B0 ;  /* 0x0000000000007941 */ /* 0x000fea0003800000 */
.L_x_22099:
        /* <DEDUP_REMOVED lines=8> */
[----:B------:R-:W-:Y:S01]  /*2a80*/  IMAD.MOV R22, RZ, RZ, -R22 ;  /* 0x000000ffff167224 */ /* 0x000fe200078e0a16 */
[----:B------:R-:W-:Y:S01]  /*2a90*/  PRMT R2, R2, 0x9910, RZ ;  /* 0x0000991002027816 */ /* 0x000fe200000000ff */
        /* <DEDUP_REMOVED lines=34> */
.L_x_22102:
[----:B------:R-:W-:Y:S05]  /*2cc0*/  BSYNC B0 ;  /* 0x0000000000007941 */ /* 0x000fea0003800000 */
.L_x_22101:
[----:B------:R-:W-:Y:S01]  /*2cd0*/  BSSY B0, `(.L_x_22103) ;  /* 0x0000033000007945 */ /* 0x000fe20003800000 */
[----:B------:R-:W-:Y:S01]  /*2ce0*/  BSSY B1, `(.L_x_22104) ;  /* 0x000002b000017945 */ /* 0x000fe20003800000 */
[----:B------:R-:W-:Y:S05]  /*2cf0*/  @P3 BRA `(.L_x_22105) ;  /* 0x000000c000003947 */ /* 0x000fea0003800000 */
[----:B------:R-:W-:Y:S02]  /*2d00*/  IMAD.IADD R4, R0, 0x1, R9 ;  /* 0x0000000100047824 */ /* 0x000fe400078e0209 */
[----:B------:R-:W-:Y:S02]  /*2d10*/  IMAD.MOV.U32 R5, RZ, RZ, 0x2 ;  /* 0x00000002ff057424 */ /* 0x000fe400078e00ff */
        /* <DEDUP_REMOVED lines=10> */
.L_x_22105:
[----:B------:R-:W-:-:S13]  /*2dc0*/  ISETP.GE.AND P0, PT, R9, R3, PT ;  /* 0x000000030900720c */ /* 0x000fda0003f06270 */
[----:B------:R-:W-:Y:S05]  /*2dd0*/  @P0 BRA `(.L_x_22107) ;  /* 0x000000c000000947 */ /* 0x000fea0003800000 */
[----:B0-----:R-:W-:Y:S01]  /*2de0*/  IMAD.IADD R4, R0, 0x1, R9 ;  /* 0x0000000100047824 */ /* 0x001fe200078e0209 */
[----:B------:R-:W-:Y:S01]  /*2df0*/  IADD3 R9, R9, 0x80, RZ ;  /* 0x0000008009097810 */ /* 0x000fe20007ffe0ff */
[----:B------:R-:W-:-:S04]  /*2e00*/  IMAD.MOV.U32 R5, RZ, RZ, 0x2 ;  /* 0x00000002ff057424 */ /* 0x000fc800078e00ff */
[----:B------:R-:W-:-:S05]  /*2e10*/  IMAD.WIDE.U32 R4, R4, R5, c[0x0][0x168] ;  /* 0x00005a0004047625 */ /* 0x000fca00078e0005 */
[----:B------:R0:W-:Y:S02]  /*2e20*/  STG.E.U16 [R4.64], R14 ;  /* 0x0000000e04007986 */ /* 0x0001e4000c101504 */
.L_x_22106:
[----:B------:R-:W-:-:S13]  /*2e30*/  ISETP.GE.AND P0, PT, R9, R3, PT ;  /* 0x000000030900720c */ /* 0x000fda0003f06270 */
[----:B------:R-:W-:Y:S05]  /*2e40*/  @P0 BRA `(.L_x_22108) ;  /* 0x000000c000000947 */ /* 0x000fea0003800000 */
[----:B0-----:R-:W-:Y:S01]  /*2e50*/  IMAD.IADD R4, R0, 0x1, R9 ;  /* 0x0000000100047824 */ /* 0x001fe200078e0209 */
[----:B------:R-:W-:Y:S01]  /*2e60*/  IADD3 R9, R9, 0x80, RZ ;  /* 0x0000008009097810 */ /* 0x000fe20007ffe0ff */
[----:B------:R-:W-:-:S04]  /*2e70*/  IMAD.MOV.U32 R5, RZ, RZ, 0x2 ;  /* 0x00000002ff057424 */ /* 0x000fc800078e00ff */
[----:B------:R-:W-:-:S05]  /*2e80*/  IMAD.WIDE.U32 R4, R4, R5, c[0x0][0x168] ;  /* 0x00005a0004047625 */ /* 0x000fca00078e0005 */
[----:B------:R0:W-:Y:S02]  /*2e90*/  STG.E.U16 [R4.64], R16 ;  /* 0x0000001004007986 */ /* 0x0001e4000c101504 */
.L_x_22107:
[----:B------:R-:W-:-:S13]  /*2ea0*/  ISETP.GE.AND P0, PT, R9, R3, PT ;  /* 0x000000030900720c */ /* 0x000fda0003f06270 */
[----:B------:R-:W-:Y:S05]  /*2eb0*/  @P0 BRA `(.L_x_22109) ;  /* 0x000000d000000947 */ /* 0x000fea0003800000 */
[----:B0-----:R-:W-:Y:S01]  /*2ec0*/  IMAD.IADD R4, R0, 0x1, R9 ;  /* 0x0000000100047824 */ /* 0x001fe200078e0209 */
[----:B------:R-:W-:Y:S01]  /*2ed0*/  IADD3 R9, R9, 0x80, RZ ;  /* 0x0000008009097810 */ /* 0x000fe20007ffe0ff */
[----:B------:R-:W-:-:S04]  /*2ee0*/  IMAD.MOV.U32 R5, RZ, RZ, 0x2 ;  /* 0x00000002ff057424 */ /* 0x000fc800078e00ff */
[----:B------:R-:W-:-:S05]  /*2ef0*/  IMAD.WIDE.U32 R4, R4, R5, c[0x0][0x168] ;  /* 0x00005a0004047625 */ /* 0x000fca00078e0005 */
[----:B-----5:R0:W-:Y:S02]  /*2f00*/  STG.E.U16 [R4.64], R15 ;  /* 0x0000000f04007986 */ /* 0x0201e4000c101504 */
.L_x_22108:
[----:B------:R-:W-:-:S13]  /*2f10*/  ISETP.GE.AND P0, PT, R9, R3, PT ;  /* 0x000000030900720c */ /* 0x000fda0003f06270 */
[----:B------:R-:W-:Y:S01]  /*2f20*/  @P0 BREAK B1 ;  /* 0x0000000000010942 */ /* 0x000fe20003800000 */
[----:B------:R-:W-:Y:S05]  /*2f30*/  @P0 BRA `(.L_x_22110) ;  /* 0x000000c000000947 */ /* 0x000fea0003800000 */
[----:B0-----:R-:W-:Y:S01]  /*2f40*/  IMAD.IADD R4, R0, 0x1, R9 ;  /* 0x0000000100047824 */ /* 0x001fe200078e0209 */
[----:B------:R-:W-:Y:S01]  /*2f50*/  IADD3 R9, R9, 0x80, RZ ;  /* 0x0000008009097810 */ /* 0x000fe20007ffe0ff */
[----:B------:R-:W-:-:S04]  /*2f60*/  IMAD.MOV.U32 R5, RZ, RZ, 0x2 ;  /* 0x00000002ff057424 */ /* 0x000fc800078e00ff */
[----:B------:R-:W-:-:S05]  /*2f70*/  IMAD.WIDE.U32 R4, R4, R5, c[0x0][0x168] ;  /* 0x00005a0004047625 */ /* 0x000fca00078e0005 */
[----:B-----5:R0:W-:Y:S02]  /*2f80*/  STG.E.U16 [R4.64], R11 ;  /* 0x0000000b04007986 */ /* 0x0201e4000c101504 */
.L_x_22109:
[----:B------:R-:W-:Y:S05]  /*2f90*/  BSYNC B1 ;  /* 0x0000000000017941 */ /* 0x000fea0003800000 */
.L_x_22104:
[----:B------:R-:W-:-:S13]  /*2fa0*/  ISETP.GE.AND P0, PT, R9, R3, PT ;  /* 0x000000030900720c */ /* 0x000fda0003f06270 */
[----:B0-----:R-:W-:Y:S01]  /*2fb0*/  @!P0 IMAD.IADD R4, R0, 0x1, R9 ;  /* 0x0000000100048824 */ /* 0x001fe200078e0209 */
[----:B------:R-:W-:Y:S01]  /*2fc0*/  @!P0 IADD3 R9, R9, 0x80, RZ ;  /* 0x0000008009098810 */ /* 0x000fe20007ffe0ff */
[----:B------:R-:W-:-:S04]  /*2fd0*/  @!P0 IMAD.MOV.U32 R5, RZ, RZ, 0x2 ;  /* 0x00000002ff058424 */ /* 0x000fc800078e00ff */
[----:B------:R-:W-:-:S05]  /*2fe0*/  @!P0 IMAD.WIDE.U32 R4, R4, R5, c[0x0][0x168] ;  /* 0x00005a0004048625 */ /* 0x000fca00078e0005 */
[----:B-----5:R0:W-:Y:S02]  /*2ff0*/  @!P0 STG.E.U16 [R4.64], R13 ;  /* 0x0000000d04008986 */ /* 0x0201e4000c101504 */
.L_x_22110:
[----:B------:R-:W-:Y:S05]  /*3000*/  BSYNC B0 ;  /* 0x0000000000007941 */ /* 0x000fea0003800000 */
.L_x_22103:
        /* <DEDUP_REMOVED lines=8> */
.L_x_22111:
        /* <DEDUP_REMOVED lines=15> */
.L_x_32665:


//--------------------- .text._ZN2at6native29vectorized_elementwise_kernelILi4ENS0_13BUnaryFunctorIsssZZZNS0_15binary_internal21div_floor_kernel_cudaERNS_18TensorIteratorBaseEENKUlvE_clEvENKUlvE3_clEvEUlssE_EESt5arrayIPcLm2EEEEviT0_T1_ --------------------------
	.section	.text._ZN2at6native29vectorized_elementwise_kernelILi4ENS0_13BUnaryFunctorIsssZZZNS0_15binary_internal21div_floor_kernel_cudaERNS_18TensorIteratorBaseEENKUlvE_clEvENKUlvE3_clEvEUlssE_EESt5arrayIPcLm2EEEEviT0_T1_,"ax",@progbits
	.sectioninfo	@"SHI_REGISTERS=32"
	.align	128
        .global         _ZN2at6native29vectorized_elementwise_kernelILi4ENS0_13BUnaryFunctorIsssZZZNS0_15binary_internal21div_floor_kernel_cudaERNS_18TensorIteratorBaseEENKUlvE_clEvENKUlvE3_clEvEUlssE_EESt5arrayIPcLm2EEEEviT0_T1_
        .type           _ZN2at6native29vectorized_elementwise_kernelILi4ENS0_13BUnaryFunctorIsssZZZNS0_15binary_internal21div_floor_kernel_cudaERNS_18TensorIteratorBaseEENKUlvE_clEvENKUlvE3_clEvEUlssE_EESt5arrayIPcLm2EEEEviT0_T1_,@function
        .size           _ZN2at6native29vectorized_elementwise_kernelILi4ENS0_13BUnaryFunctorIsssZZZNS0_15binary_internal21div_floor_kernel_cudaERNS_18TensorIteratorBaseEENKUlvE_clEvENKUlvE3_clEvEUlssE_EESt5arrayIPcLm2EEEEviT0_T1_,(.L_x_32666 - _ZN2at6native29vectorized_elementwise_kernelILi4ENS0_13BUnaryFunctorIsssZZZNS0_15binary_internal21div_floor_kernel_cudaERNS_18TensorIteratorBaseEENKUlvE_clEvENKUlvE3_clEvEUlssE_EESt5arrayIPcLm2EEEEviT0_T1_)
        .other          _ZN2at6native29vectorized_elementwise_kernelILi4ENS0_13BUnaryFunctorIsssZZZNS0_15binary_internal21div_floor_kernel_cudaERNS_18TensorIteratorBaseEENKUlvE_clEvENKUlvE3_clEvEUlssE_EESt5arrayIPcLm2EEEEviT0_T1_,@"STO_CUDA_ENTRY STV_DEFAULT"
_ZN2at6native29vectorized_elementwise_kernelILi4ENS0_13BUnaryFunctorIsssZZZNS0_15binary_internal21div_floor_kernel_cudaERNS_18TensorIteratorBaseEENKUlvE_clEvENKUlvE3_clEvEUlssE_EESt5arrayIPcLm2EEEEviT0_T1_:
.text._ZN2at6native29vectorized_elementwise_kernelILi4ENS0_13BUnaryFunctorIsssZZZNS0_15binary_internal21div_floor_kernel_cudaERNS_18TensorIteratorBaseEENKUlvE_clEvENKUlvE3_clEvEUlssE_EESt5arrayIPcLm2EEEEviT0_T1_:
        /* <DEDUP_REMOVED lines=12> */
[----:B------:R-:W2:Y:S01]  /*00c0*/  LDG.E.64 R6, [R16.64] ;  /* 0x0000000410067981 */ /* 0x000ea2000c1e1b00 */
[----:B------:R-:W-:-:S03]  /*00d0*/  PRMT R13, R2, 0x9910, RZ ;  /* 0x00009910020d7816 */ /* 0x000fc600000000ff */
[----:B------:R2:W5:Y:S01]  /*00e0*/  LDG.E.64 R4, [R16.64+0x400] ;  /* 0x0004000410047981 */ /* 0x000562000c1e1b00 */
[----:B------:R-:W-:Y:S01]  /*00f0*/  IABS R9, R13 ;  /* 0x0000000d00097213 */ /* 0x000fe20000000000 */
[----:B------:R-:W-:Y:S01]  /*0100*/  BSSY B0, `(.L_x_22113) ;  /* 0x0000038000007945 */ /* 0x000fe20003800000 */
[----:B------:R-:W-:Y:S02]  /*0110*/  ISETP.NE.AND P0, PT, R13, RZ, PT ;  /* 0x000000ff0d00720c */ /* 0x000fe40003f05270 */
[----:B------:R-:W0:Y:S08]  /*0120*/  I2F.RP R3, R9 ;  /* 0x0000000900037306 */ /* 0x000e300000209400 */
        /* <DEDUP_REMOVED lines=8> */
[----:B------:R-:W-:Y:S01]  /*01b0*/  IMAD.MOV R11, RZ, RZ, -R8 ;  /* 0x000000ffff0b7224 */ /* 0x000fe200078e0a08 */
[C---:B--2---:R-:W-:Y:S02]  /*01c0*/  PRMT R16, R6.reuse, 0x9910, RZ ;  /* 0x0000991006107816 */ /* 0x044fe400000000ff */
[C---:B------:R-:W-:Y:S02]  /*01d0*/  PRMT R20, R6.reuse, 0xbb32, RZ ;  /* 0x0000bb3206147816 */ /* 0x040fe400000000ff */
[----:B------:R-:W-:Y:S02]  /*01e0*/  IABS R3, R16 ;  /* 0x0000001000037213 */ /* 0x000fe40000000000 */
[----:B------:R-:W-:Y:S02]  /*01f0*/  IABS R17, R20 ;  /* 0x0000001400117213 */ /* 0x000fe40000000000 */
[----:B------:R-:W-:Y:S01]  /*0200*/  LOP3.LUT R8, R6, R2, RZ, 0x3c, !PT ;  /* 0x0000000206087212 */ /* 0x000fe200078e3cff */
[----:B------:R-:W-:Y:S01]  /*0210*/  IMAD.HI.U32 R26, R12, R3, RZ ;  /* 0x000000030c1a7227 */ /* 0x000fe200078e00ff */
[----:B------:R-:W-:-:S02]  /*0220*/  LOP3.LUT R14, R16, R13, RZ, 0x3c, !PT ;  /* 0x0000000d100e7212 */ /* 0x000fc400078e3cff */
[----:B------:R-:W-:Y:S01]  /*0230*/  PRMT R8, R8, 0x9910, RZ ;  /* 0x0000991008087816 */ /* 0x000fe200000000ff */
[----:B------:R-:W-:Y:S01]  /*0240*/  IMAD R3, R26, R11, R3 ;  /* 0x0000000b1a037224 */ /* 0x000fe200078e0203 */
[----:B------:R-:W-:Y:S01]  /*0250*/  ISETP.GE.AND P4, PT, R14, RZ, PT ;  /* 0x000000ff0e00720c */ /* 0x000fe20003f86270 */
[----:B------:R-:W-:Y:S01]  /*0260*/  IMAD.HI.U32 R24, R12, R17, RZ ;  /* 0x000000110c187227 */ /* 0x000fe200078e00ff */
[----:B------:R-:W-:Y:S02]  /*0270*/  ISETP.GT.AND P3, PT, R8, -0x1, PT ;  /* 0xffffffff0800780c */ /* 0x000fe40003f64270 */
[----:B------:R-:W-:Y:S01]  /*0280*/  ISETP.GT.U32.AND P6, PT, R9, R3, PT ;  /* 0x000000030900720c */ /* 0x000fe20003fc4070 */
[----:B------:R-:W-:Y:S01]  /*0290*/  IMAD R22, R24, R11, R17 ;  /* 0x0000000b18167224 */ /* 0x000fe200078e0211 */
[-C--:B------:R-:W-:Y:S02]  /*02a0*/  LOP3.LUT R17, R20, R13.reuse, RZ, 0x3c, !PT ;  /* 0x0000000d14117212 */ /* 0x080fe400078e3cff */
[----:B------:R-:W-:-:S02]  /*02b0*/  LOP3.LUT R8, RZ, R13, RZ, 0x33, !PT ;  /* 0x0000000dff087212 */ /* 0x000fc400078e33ff */
[----:B------:R-:W-:Y:S02]  /*02c0*/  ISETP.GT.U32.AND P1, PT, R9, R22, PT ;  /* 0x000000160900720c */ /* 0x000fe40003f24070 */
[----:B------:R-:W-:Y:S02]  /*02d0*/  ISETP.GE.AND P2, PT, R17, RZ, PT ;  /* 0x000000ff1100720c */ /* 0x000fe40003f46270 */
[----:B------:R-:W-:Y:S02]  /*02e0*/  PRMT R17, R6, 0x7632, R17 ;  /* 0x0000763206117816 */ /* 0x000fe40000000011 */
[----:B------:R-:W-:Y:S01]  /*02f0*/  PRMT R14, R7, 0x9910, RZ ;  /* 0x00009910070e7816 */ /* 0x000fe200000000ff */
[----:B------:R-:W-:Y:S01]  /*0300*/  @!P6 IMAD.IADD R3, R3, 0x1, -R9 ;  /* 0x000000010303e824 */ /* 0x000fe200078e0a09 */
[----:B------:R-:W-:Y:S02]  /*0310*/  @!P6 IADD3 R26, R26, 0x1, RZ ;  /* 0x000000011a1ae810 */ /* 0x000fe40007ffe0ff */
[----:B------:R-:W-:-:S02]  /*0320*/  PRMT R18, R7, 0xbb32, RZ ;  /* 0x0000bb3207127816 */ /* 0x000fc400000000ff */
[----:B------:R-:W-:Y:S01]  /*0330*/  ISETP.GE.U32.AND P5, PT, R3, R9, PT ;  /* 0x000000090300720c */ /* 0x000fe20003fa6070 */
[----:B------:R-:W-:Y:S01]  /*0340*/  @!P1 IMAD.IADD R22, R22, 0x1, -R9 ;  /* 0x0000000116169824 */ /* 0x000fe200078e0a09 */
[----:B------:R-:W-:Y:S02]  /*0350*/  IABS R28, R14 ;  /* 0x0000000e001c7213 */ /* 0x000fe40000000000 */
[----:B------:R-:W-:-:S09]  /*0360*/  LOP3.LUT R17, R17, R2, RZ, 0x3c, !PT ;  /* 0x0000000211117212 */ /* 0x000fd200078e3cff */
[----:B------:R-:W-:Y:S02]  /*0370*/  @P5 IADD3 R26, R26, 0x1, RZ ;  /* 0x000000011a1a5810 */ /* 0x000fe40007ffe0ff */
[----:B------:R-:W-:-:S03]  /*0380*/  ISETP.GE.U32.AND P5, PT, R22, R9, PT ;  /* 0x000000091600720c */ /* 0x000fc60003fa6070 */
[----:B------:R-:W-:Y:S01]  /*0390*/  IMAD.MOV.U32 R19, RZ, RZ, R26 ;  /* 0x000000ffff137224 */ /* 0x000fe200078e001a */
[----:B------:R-:W-:-:S03]  /*03a0*/  IABS R26, R18 ;  /* 0x00000012001a7213 */ /* 0x000fc60000000000 */
[----:B------:R-:W-:-:S05]  /*03b0*/  @!P4 IMAD.MOV R19, RZ, RZ, -R19 ;  /* 0x000000ffff13c224 */ /* 0x000fca00078e0a13 */
        /* <DEDUP_REMOVED lines=12> */
.L_x_22114:
[----:B------:R-:W-:Y:S05]  /*0480*/  BSYNC B0 ;  /* 0x0000000000007941 */ /* 0x000fea0003800000 */
.L_x_22113:
        /* <DEDUP_REMOVED lines=9> */
[----:B------:R-:W-:Y:S01]  /*0520*/  IMAD R26, R19, R11, R26 ;  /* 0x0000000b131a7224 */ /* 0x000fe200078e021a */
[----:B------:R-:W-:Y:S01]  /*0530*/  IABS R21, R16 ;  /* 0x0000001000157213 */ /* 0x000fe20000000000 */
[----:B------:R-:W-:Y:S01]  /*0540*/  @!P2 IMAD.MOV R24, RZ, RZ, -R24 ;  /* 0x000000ffff18a224 */ /* 0x000fe200078e0a18 */
[----:B------:R-:W-:-:S02]  /*0550*/  ISETP.GT.U32.AND P6, PT, R9, R28, PT ;  /* 0x0000001c0900720c */ /* 0x000fc40003fc4070 */
[----:B------:R-:W-:Y:S02]  /*0560*/  ISETP.GT.U32.AND P1, PT, R9, R26, PT ;  /* 0x0000001a0900720c */ /* 0x000fe40003f24070 */
[----:B------:R-:W-:Y:S01]  /*0570*/  SEL R3, R8, R24, !P0 ;  /* 0x0000001808037207 */ /* 0x000fe20004000000 */
[----:B------:R-:W-:Y:S05]  /*0580*/  @P3 BRA `(.L_x_22116) ;  /* 0x000000a000003947 */ /* 0x000fea0003800000 */
[----:B------:R-:W-:Y:S01]  /*0590*/  ISETP.GE.AND P3, PT, R20, RZ, PT ;  /* 0x000000ff1400720c */ /* 0x000fe20003f66270 */
[----:B------:R-:W-:Y:S01]  /*05a0*/  IMAD.IADD R23, R22, 0x1, -R9 ;  /* 0x0000000116177824 */ /* 0x000fe200078e0a09 */
        /* <DEDUP_REMOVED lines=8> */
.L_x_22116:
[----:B------:R-:W-:Y:S05]  /*0630*/  BSYNC B0 ;  /* 0x0000000000007941 */ /* 0x000fea0003800000 */
.L_x_22115:
[--C-:B------:R-:W-:Y:S01]  /*0640*/  @!P6 IMAD.IADD R28, R28, 0x1, -R9.reuse ;  /* 0x000000011c1ce824 */ /* 0x100fe200078e0a09 */
[----:B------:R-:W-:Y:S01]  /*0650*/  LOP3.LUT R20, R14, R13, RZ, 0x3c, !PT ;  /* 0x0000000d0e147212 */ /* 0x000fe200078e3cff */
[----:B------:R-:W-:Y:S01]  /*0660*/  IMAD.HI.U32 R24, R12, R21, RZ ;  /* 0x000000150c187227 */ /* 0x000fe200078e00ff */
[----:B------:R-:W-:Y:S01]  /*0670*/  @!P6 IADD3 R17, R17, 0x1, RZ ;  /* 0x000000011111e810 */ /* 0x000fe20007ffe0ff */
[----:B------:R-:W-:Y:S01]  /*0680*/  BSSY B0, `(.L_x_22117) ;  /* 0x0000024000007945 */ /* 0x000fe20003800000 */
[----:B------:R-:W-:Y:S01]  /*0690*/  ISETP.GE.U32.AND P4, PT, R28, R9, PT ;  /* 0x000000091c00720c */ /* 0x000fe20003f86070 */
[----:B------:R-:W-:Y:S01]  /*06a0*/  @!P1 IMAD.IADD R26, R26, 0x1, -R9 ;  /* 0x000000011a1a9824 */ /* 0x000fe200078e0a09 */
[----:B------:R-:W-:Y:S01]  /*06b0*/  ISETP.GE.AND P3, PT, R20, RZ, PT ;  /* 0x000000ff1400720c */ /* 0x000fe20003f66270 */
[--C-:B------:R-:W-:Y:S01]  /*06c0*/  IMAD R20, R24, R11, R21.reuse ;  /* 0x0000000b18147224 */ /* 0x100fe200078e0215 */
[C---:B------:R-:W-:Y:S02]  /*06d0*/  PRMT R21, R7.reuse, 0x7632, R21 ;  /* 0x0000763207157816 */ /* 0x040fe40000000015 */
[----:B------:R-:W-:-:S02]  /*06e0*/  LOP3.LUT R7, R7, R2, RZ, 0x3c, !PT ;  /* 0x0000000207077212 */ /* 0x000fc400078e3cff */
[----:B------:R-:W-:Y:S02]  /*06f0*/  ISETP.GT.U32.AND P2, PT, R9, R20, PT ;  /* 0x000000140900720c */ /* 0x000fe40003f44070 */
[----:B------:R-:W-:Y:S02]  /*0700*/  PRMT R7, R7, 0x9910, RZ ;  /* 0x0000991007077816 */ /* 0x000fe400000000ff */
[----:B------:R-:W-:Y:S02]  /*0710*/  ISETP.GE.U32.AND P5, PT, R26, R9, PT ;  /* 0x000000091a00720c */ /* 0x000fe40003fa6070 */
[----:B------:R-:W-:Y:S02]  /*0720*/  LOP3.LUT R22, R18, R13, RZ, 0x3c, !PT ;  /* 0x0000000d12167212 */ /* 0x000fe400078e3cff */
[----:B------:R-:W-:Y:S02]  /*0730*/  @P4 IADD3 R17, R17, 0x1, RZ ;  /* 0x0000000111114810 */ /* 0x000fe40007ffe0ff */
[----:B------:R-:W-:-:S02]  /*0740*/  ISETP.GT.AND P4, PT, R7, -0x1, PT ;  /* 0xffffffff0700780c */ /* 0x000fc40003f84270 */
[----:B------:R-:W-:Y:S01]  /*0750*/  ISETP.GE.AND P6, PT, R22, RZ, PT ;  /* 0x000000ff1600720c */ /* 0x000fe20003fc6270 */
[----:B------:R-:W-:Y:S01]  /*0760*/  @!P2 IMAD.IADD R20, R20, 0x1, -R9 ;  /* 0x000000011414a824 */ /* 0x000fe200078e0a09 */
[----:B------:R-:W-:Y:S01]  /*0770*/  LOP3.LUT R21, R21, R2, RZ, 0x3c, !PT ;  /* 0x0000000215157212 */ /* 0x000fe200078e3cff */
[----:B------:R-:W-:Y:S01]  /*0780*/  @!P3 IMAD.MOV R17, RZ, RZ, -R17 ;  /* 0x000000ffff11b224 */ /* 0x000fe200078e0a11 */
[----:B------:R-:W-:Y:S02]  /*0790*/  @!P1 IADD3 R19, R19, 0x1, RZ ;  /* 0x0000000113139810 */ /* 0x000fe40007ffe0ff */
[----:B------:R-:W-:Y:S02]  /*07a0*/  PRMT R21, R21, 0x9910, RZ ;  /* 0x0000991015157816 */ /* 0x000fe400000000ff */
[----:B------:R-:W-:Y:S02]  /*07b0*/  @P5 IADD3 R19, R19, 0x1, RZ ;  /* 0x0000000113135810 */ /* 0x000fe40007ffe0ff */
[----:B------:R-:W-:-:S02]  /*07c0*/  ISETP.GT.AND P1, PT, R21, -0x1, PT ;  /* 0xffffffff1500780c */ /* 0x000fc40003f24270 */
[----:B------:R-:W-:Y:S01]  /*07d0*/  ISETP.GE.U32.AND P5, PT, R20, R9, PT ;  /* 0x000000091400720c */ /* 0x000fe20003fa6070 */
[----:B------:R-:W-:Y:S01]  /*07e0*/  @!P6 IMAD.MOV R19, RZ, RZ, -R19 ;  /* 0x000000ffff13e224 */ /* 0x000fe200078e0a13 */
[----:B------:R-:W-:Y:S02]  /*07f0*/  LOP3.LUT R21, R4, R2, RZ, 0x3c, !PT ;  /* 0x0000000204157212 */ /* 0x000fe400078e3cff */
        /* <DEDUP_REMOVED lines=12> */
.L_x_22118:
[----:B------:R-:W-:Y:S05]  /*08c0*/  BSYNC B0 ;  /* 0x0000000000007941 */ /* 0x000fea0003800000 */
.L_x_22117:
        /* <DEDUP_REMOVED lines=15> */
.L_x_22120:
[----:B------:R-:W-:Y:S05]  /*09c0*/  BSYNC B0 ;  /* 0x0000000000007941 */ /* 0x000fea0003800000 */
.L_x_22119:
[----:B------:R-:W-:Y:S01]  /*09d0*/  IMAD.MOV.U32 R17, RZ, RZ, R21 ;  /* 0x000000ffff117224 */ /* 0x000fe200078e0015 */
[----:B------:R-:W-:Y:S01]  /*09e0*/  ISETP.GE.AND P1, PT, R22, RZ, PT ;  /* 0x000000ff1600720c */ /* 0x000fe20003f26270 */
[----:B------:R-:W-:Y:S01]  /*09f0*/  BSSY B0, `(.L_x_22121) ;  /* 0x0000019000007945 */ /* 0x000fe20003800000 */
[----:B------:R-:W-:Y:S02]  /*0a00*/  @!P2 IADD3 R24, R24, 0x1, RZ ;  /* 0x000000011818a810 */ /* 0x000fe40007ffe0ff */
[----:B------:R-:W-:Y:S02]  /*0a10*/  ISETP.GT.AND P2, PT, R17, -0x1, PT ;  /* 0xffffffff1100780c */ /* 0x000fe40003f44270 */
[----:B------:R-:W-:Y:S02]  /*0a20*/  @P5 IADD3 R24, R24, 0x1, RZ ;  /* 0x0000000118185810 */ /* 0x000fe40007ffe0ff */
[----:B------:R-:W-:Y:S02]  /*0a30*/  PRMT R18, R4, 0xbb32, RZ ;  /* 0x0000bb3204127816 */ /* 0x000fe400000000ff */
[----:B------:R-:W-:Y:S01]  /*0a40*/  PRMT R23, R5, 0xbb32, RZ ;  /* 0x0000bb3205177816 */ /* 0x000fe200000000ff */
[----:B------:R-:W-:Y:S01]  /*0a50*/  IMAD.MOV.U32 R17, RZ, RZ, R24 ;  /* 0x000000ffff117224 */ /* 0x000fe200078e0018 */
[----:B------:R-:W-:-:S02]  /*0a60*/  IABS R21, R18 ;  /* 0x0000001200157213 */ /* 0x000fc40000000000 */
[----:B------:R-:W-:Y:S01]  /*0a70*/  PRMT R22, R5, 0x9910, RZ ;  /* 0x0000991005167816 */ /* 0x000fe200000000ff */
[----:B------:R-:W-:Y:S02]  /*0a80*/  @!P1 IMAD.MOV R17, RZ, RZ, -R17 ;  /* 0x000000ffff119224 */ /* 0x000fe400078e0a11 */
[----:B------:R-:W-:Y:S01]  /*0a90*/  IMAD.MOV.U32 R24, RZ, RZ, R23 ;  /* 0x000000ffff187224 */ /* 0x000fe200078e0017 */
[----:B------:R-:W-:Y:S01]  /*0aa0*/  IABS R19, R22 ;  /* 0x0000001600137213 */ /* 0x000fe20000000000 */
[----:B------:R-:W-:Y:S01]  /*0ab0*/  IMAD.HI.U32 R26, R12, R21, RZ ;  /* 0x000000150c1a7227 */ /* 0x000fe200078e00ff */
[----:B------:R-:W-:Y:S01]  /*0ac0*/  SEL R17, R8, R17, !P0 ;  /* 0x0000001108117207 */ /* 0x000fe20004000000 */
[----:B------:R-:W-:Y:S05]  /*0ad0*/  @P2 BRA `(.L_x_22122) ;  /* 0x000000a000002947 */ /* 0x000fea0003800000 */
[----:B------:R-:W-:Y:S01]  /*0ae0*/  ISETP.GE.AND P2, PT, R16, RZ, PT ;  /* 0x000000ff1000720c */ /* 0x000fe20003f46270 */
[----:B------:R-:W-:Y:S01]  /*0af0*/  IMAD.IADD R23, R20, 0x1, -R9 ;  /* 0x0000000114177824 */ /* 0x000fe200078e0a09 */
[----:B------:R-:W-:Y:S02]  /*0b00*/  ISETP.GT.U32.AND P1, PT, R9, R20, PT ;  /* 0x000000140900720c */ /* 0x000fe40003f24070 */
[----:B------:R-:W-:-:S02]  /*0b10*/  IADD3 R16, R17, -0x1, RZ ;  /* 0xffffffff11107810 */ /* 0x000fc40007ffe0ff */
[----:B------:R-:W-:-:S07]  /*0b20*/  SEL R23, R23, R20, !P1 ;  /* 0x0000001417177207 */ /* 0x000fce0004800000 */
[----:B------:R-:W-:-:S05]  /*0b30*/  @!P2 IMAD.MOV R23, RZ, RZ, -R23 ;  /* 0x000000ffff17a224 */ /* 0x000fca00078e0a17 */
[----:B------:R-:W-:-:S04]  /*0b40*/  SEL R23, R8, R23, !P0 ;  /* 0x0000001708177207 */ /* 0x000fc80004000000 */
[----:B------:R-:W-:-:S13]  /*0b50*/  ISETP.NE.AND P1, PT, R23, RZ, PT ;  /* 0x000000ff1700720c */ /* 0x000fda0003f25270 */
[----:B------:R-:W-:-:S04]  /*0b60*/  @!P1 IMAD.MOV R16, RZ, RZ, R17 ;  /* 0x000000ffff109224 */ /* 0x000fc800078e0211 */
[----:B------:R-:W-:Y:S02]  /*0b70*/  IMAD.MOV.U32 R17, RZ, RZ, R16 ;  /* 0x000000ffff117224 */ /* 0x000fe400078e0010 */
.L_x_22122:
[----:B------:R-:W-:Y:S05]  /*0b80*/  BSYNC B0 ;  /* 0x0000000000007941 */ /* 0x000fea0003800000 */
.L_x_22121:
[----:B------:R-:W-:Y:S01]  /*0b90*/  IMAD.HI.U32 R28, R12, R19, RZ ;  /* 0x000000130c1c7227 */ /* 0x000fe200078e00ff */
[----:B------:R-:W-:Y:S01]  /*0ba0*/  IABS R23, R24 ;  /* 0x0000001800177213 */ /* 0x000fe20000000000 */
[----:B------:R-:W-:Y:S02]  /*0bb0*/  BSSY B0, `(.L_x_22123) ;  /* 0x0000038000007945 */ /* 0x000fe40003800000 */
[-C--:B------:R-:W-:Y:S02]  /*0bc0*/  IMAD R20, R28, R11.reuse, R19 ;  /* 0x0000000b1c147224 */ /* 0x080fe400078e0213 */
[--C-:B------:R-:W-:Y:S01]  /*0bd0*/  IMAD R16, R26, R11, R21.reuse ;  /* 0x0000000b1a107224 */ /* 0x100fe200078e0215 */
[----:B------:R-:W-:Y:S01]  /*0be0*/  PRMT R21, R4, 0x7632, R21 ;  /* 0x0000763204157816 */ /* 0x000fe20000000015 */
[----:B------:R-:W-:Y:S01]  /*0bf0*/  IMAD.MOV.U32 R19, RZ, RZ, R23 ;  /* 0x000000ffff137224 */ /* 0x000fe200078e0017 */
[C---:B------:R-:W-:Y:S02]  /*0c00*/  ISETP.GT.U32.AND P4, PT, R9.reuse, R20, PT ;  /* 0x000000140900720c */ /* 0x040fe40003f84070 */
[----:B------:R-:W-:Y:S01]  /*0c10*/  ISETP.GT.U32.AND P1, PT, R9, R16, PT ;  /* 0x000000100900720c */ /* 0x000fe20003f24070 */
[----:B------:R-:W-:Y:S01]  /*0c20*/  IMAD.HI.U32 R12, R12, R19, RZ ;  /* 0x000000130c0c7227 */ /* 0x000fe200078e00ff */
[----:B------:R-:W-:-:S02]  /*0c30*/  LOP3.LUT R4, R21, R2, RZ, 0x3c, !PT ;  /* 0x0000000215047212 */ /* 0x000fc400078e3cff */
[----:B------:R-:W-:Y:S01]  /*0c40*/  LOP3.LUT R21, R18, R13, RZ, 0x3c, !PT ;  /* 0x0000000d12157212 */ /* 0x000fe200078e3cff */
[----:B------:R-:W-:Y:S01]  /*0c50*/  IMAD R11, R12, R11, R19 ;  /* 0x0000000b0c0b7224 */ /* 0x000fe200078e0213 */
[CC--:B------:R-:W-:Y:S02]  /*0c60*/  LOP3.LUT R19, R5.reuse, R2.reuse, RZ, 0x3c, !PT ;  /* 0x0000000205137212 */ /* 0x0c0fe400078e3cff */
[----:B------:R-:W-:Y:S02]  /*0c70*/  PRMT R5, R5, 0x7632, R5 ;  /* 0x0000763205057816 */ /* 0x000fe40000000005 */
[----:B------:R-:W-:Y:S01]  /*0c80*/  PRMT R19, R19, 0x9910, RZ ;  /* 0x0000991013137816 */ /* 0x000fe200000000ff */
[--C-:B------:R-:W-:Y:S01]  /*0c90*/  @!P4 IMAD.IADD R20, R20, 0x1, -R9.reuse ;  /* 0x000000011414c824 */ /* 0x100fe200078e0a09 */
[----:B------:R-:W-:Y:S01]  /*0ca0*/  LOP3.LUT R2, R5, R2, RZ, 0x3c, !PT ;  /* 0x0000000205027212 */ /* 0x000fe200078e3cff */
[----:B------:R-:W-:Y:S01]  /*0cb0*/  @!P1 IMAD.IADD R16, R16, 0x1, -R9 ;  /* 0x0000000110109824 */ /* 0x000fe200078e0a09 */
[----:B------:R-:W-:Y:S01]  /*0cc0*/  @!P1 IADD3 R26, R26, 0x1, RZ ;  /* 0x000000011a1a9810 */ /* 0x000fe20007ffe0ff */
[----:B------:R-:W-:Y:S01]  /*0cd0*/  IMAD.MOV.U32 R5, RZ, RZ, R19 ;  /* 0x000000ffff057224 */ /* 0x000fe200078e0013 */
[----:B------:R-:W-:-:S02]  /*0ce0*/  ISETP.GE.U32.AND P6, PT, R20, R9, PT ;  /* 0x000000091400720c */ /* 0x000fc40003fc6070 */
[----:B------:R-:W-:Y:S02]  /*0cf0*/  ISETP.GE.U32.AND P5, PT, R16, R9, PT ;  /* 0x000000091000720c */ /* 0x000fe40003fa6070 */
[----:B------:R-:W-:Y:S02]  /*0d00*/  ISETP.GT.AND P1, PT, R5, -0x1, PT ;  /* 0xffffffff0500780c */ /* 0x000fe40003f24270 */
[----:B------:R-:W-:Y:S02]  /*0d10*/  ISETP.GT.U32.AND P2, PT, R9, R11, PT ;  /* 0x0000000b0900720c */ /* 0x000fe40003f44070 */
[-C--:B------:R-:W-:Y:S02]  /*0d20*/  LOP3.LUT R5, R22, R13.reuse, RZ, 0x3c, !PT ;  /* 0x0000000d16057212 */ /* 0x080fe400078e3cff */
[----:B------:R-:W-:Y:S02]  /*0d30*/  @!P4 IADD3 R28, R28, 0x1, RZ ;  /* 0x000000011c1cc810 */ /* 0x000fe40007ffe0ff */
[----:B------:R-:W-:-:S02]  /*0d40*/  LOP3.LUT R13, R24, R13, RZ, 0x3c, !PT ;  /* 0x0000000d180d7212 */ /* 0x000fc400078e3cff */
[----:B------:R-:W-:Y:S02]  /*0d50*/  ISETP.GE.AND P3, PT, R21, RZ, PT ;  /* 0x000000ff1500720c */ /* 0x000fe40003f66270 */
[----:B------:R-:W-:Y:S02]  /*0d60*/  @P6 IADD3 R28, R28, 0x1, RZ ;  /* 0x000000011c1c6810 */ /* 0x000fe40007ffe0ff */
[----:B------:R-:W-:Y:S01]  /*0d70*/  ISETP.GE.AND P6, PT, R13, RZ, PT ;  /* 0x000000ff0d00720c */ /* 0x000fe20003fc6270 */
[----:B------:R-:W-:Y:S01]  /*0d80*/  @!P2 IMAD.IADD R11, R11, 0x1, -R9 ;  /* 0x000000010b0ba824 */ /* 0x000fe200078e0a09 */
[----:B------:R-:W-:Y:S02]  /*0d90*/  PRMT R13, R4, 0x9910, RZ ;  /* 0x00009910040d7816 */ /* 0x000fe400000000ff */
[----:B------:R-:W-:Y:S01]  /*0da0*/  ISETP.GE.AND P4, PT, R5, RZ, PT ;  /* 0x000000ff0500720c */ /* 0x000fe20003f86270 */
[----:B------:R-:W-:Y:S01]  /*0db0*/  IMAD.WIDE.U32 R4, R0, R15, c[0x0][0x168] ;  /* 0x00005a0000047625 */ /* 0x000fe200078e000f */
[----:B------:R-:W-:-:S02]  /*0dc0*/  @P5 IADD3 R26, R26, 0x1, RZ ;  /* 0x000000011a1a5810 */ /* 0x000fc40007ffe0ff */
[----:B------:R-:W-:Y:S01]  /*0dd0*/  ISETP.GE.U32.AND P5, PT, R11, R9, PT ;  /* 0x000000090b00720c */ /* 0x000fe20003fa6070 */
[----:B------:R-:W-:Y:S01]  /*0de0*/  IMAD.MOV.U32 R0, RZ, RZ, R13 ;  /* 0x000000ffff007224 */ /* 0x000fe200078e000d */
[----:B------:R-:W-:Y:S01]  /*0df0*/  PRMT R2, R2, 0x9910, RZ ;  /* 0x0000991002027816 */ /* 0x000fe200000000ff */
[----:B------:R-:W-:Y:S01]  /*0e00*/  @!P3 IMAD.MOV R26, RZ, RZ, -R26 ;  /* 0x000000ffff1ab224 */ /* 0x000fe200078e0a1a */
[----:B------:R-:W-:Y:S01]  /*0e10*/  @!P2 IADD3 R12, R12, 0x1, RZ ;  /* 0x000000010c0ca810 */ /* 0x000fe20007ffe0ff */
[----:B------:R-:W-:Y:S01]  /*0e20*/  IMAD.WIDE R4, R10, 0x8, R4 ;  /* 0x000000080a047825 */ /* 0x000fe200078e0204 */
[----:B------:R-:W-:Y:S02]  /*0e30*/  ISETP.GT.AND P3, PT, R0, -0x1, PT ;  /* 0xffffffff0000780c */ /* 0x000fe40003f64270 */
[----:B------:R-:W-:Y:S01]  /*0e40*/  ISETP.GT.AND P2, PT, R2, -0x1, PT ;  /* 0xffffffff0200780c */ /* 0x000fe20003f44270 */
[----:B------:R-:W-:Y:S01]  /*0e50*/  @!P4 IMAD.MOV R28, RZ, RZ, -R28 ;  /* 0x000000ffff1cc224 */ /* 0x000fe200078e0a1c */
[----:B------:R-:W-:-:S03]  /*0e60*/  SEL R0, R8, R26, !P0 ;  /* 0x0000001a08007207 */ /* 0x000fc60004000000 */
[----:B------:R-:W-:-:S06]  /*0e70*/  @P5 IADD3 R12, R12, 0x1, RZ ;  /* 0x000000010c0c5810 */ /* 0x000fcc0007ffe0ff */
        /* <DEDUP_REMOVED lines=11> */
.L_x_22124:
[----:B------:R-:W-:Y:S05]  /*0f30*/  BSYNC B0 ;  /* 0x0000000000007941 */ /* 0x000fea0003800000 */
.L_x_22123:
[----:B------:R-:W-:Y:S01]  /*0f40*/  BSSY B0, `(.L_x_22125) ;  /* 0x000000e000007945 */ /* 0x000fe20003800000 */
[----:B------:R-:W-:Y:S01]  /*0f50*/  @!P6 IMAD.MOV R12, RZ, RZ, -R12 ;  /* 0x000000ffff0ce224 */ /* 0x000fe200078e0a0c */
        /* <DEDUP_REMOVED lines=12> */
.L_x_22126:
[----:B------:R-:W-:Y:S05]  /*1020*/  BSYNC B0 ;  /* 0x0000000000007941 */ /* 0x000fea0003800000 */
.L_x_22125:
[----:B------:R-:W-:Y:S01]  /*1030*/  BSSY B0, `(.L_x_22127) ;  /* 0x000000d000007945 */ /* 0x000fe20003800000 */
        /* <DEDUP_REMOVED lines=12> */
.L_x_22128:
[----:B------:R-:W-:Y:S05]  /*1100*/  BSYNC B0 ;  /* 0x0000000000007941 */ /* 0x000fea0003800000 */
.L_x_22127:
[----:B------:R-:W-:Y:S02]  /*1110*/  PRMT R6, R6, 0x5410, R3 ;  /* 0x0000541006067816 */ /* 0x000fe40000000003 */
[----:B------:R-:W-:Y:S02]  /*1120*/  PRMT R7, R7, 0x5410, R14 ;  /* 0x0000541007077816 */ /* 0x000fe4000000000e */
[----:B------:R-:W-:Y:S02]  /*1130*/  PRMT R12, R17, 0x5410, R0 ;  /* 0x00005410110c7816 */ /* 0x000fe40000000000 */
[----:B------:R-:W-:Y:S01]  /*1140*/  PRMT R13, R28, 0x5410, R13 ;  /* 0x000054101c0d7816 */ /* 0x000fe2000000000d */
[----:B------:R-:W-:Y:S04]  /*1150*/  STG.E.64 [R4.64], R6 ;  /* 0x0000000604007986 */ /* 0x000fe8000c101b04 */
[----:B------:R-:W-:Y:S01]  /*1160*/  STG.E.64 [R4.64+0x400], R12 ;  /* 0x0004000c04007986 */ /* 0x000fe2000c101b04 */
[----:B------:R-:W-:Y:S05]  /*1170*/  EXIT ;  /* 0x000000000000794d */ /* 0x000fea0003800000 */
.L_x_22112:
        /* <DEDUP_REMOVED lines=100> */
.L_x_22130:
[----:B------:R-:W-:Y:S05]  /*17c0*/  BSYNC B0 ;  /* 0x0000000000007941 */ /* 0x000fea0003800000 */
.L_x_22129:
        /* <DEDUP_REMOVED lines=48> */
.L_x_22132:
[----:B------:R-:W-:Y:S05]  /*1ad0*/  BSYNC B0 ;  /* 0x0000000000007941 */ /* 0x000fea0003800000 */
.L_x_22131:
        /* <DEDUP_REMOVED lines=53> */
.L_x_22134:
[----:B------:R-:W-:Y:S05]  /*1e30*/  BSYNC B0 ;  /* 0x0000000000007941 */ /* 0x000fea0003800000 */
.L_x_22133:
        /* <DEDUP_REMOVED lines=45> */
.L_x_22136:
[----:B------:R-:W-:Y:S05]  /*2110*/  BSYNC B0 ;  /* 0x0000000000007941 */ /* 0x000fea0003800000 */
.L_x_22135:
        /* <DEDUP_REMOVED lines=45> */
.L_x_22138:
[----:B------:R-:W-:Y:S05]  /*23f0*/  BSYNC B0 ;  /* 0x0000000000007941 */ /* 0x000fea0003800000 */
.L_x_22137:
        /* <DEDUP_REMOVED lines=44> */
.L_x_22140:
[----:B------:R-:W-:Y:S05]  /*26c0*/  BSYNC B0 ;  /* 0x0000000000007941 */ /* 0x000fea0003800000 */
.L_x_22139:
        /* <DEDUP_REMOVED lines=44> */
.L_x_22142:
[----:B------:R-:W-:Y:S05]  /*2990*/  BSYNC B0 ;  /* 0x0000000000007941 */ /* 0x000fea0003800000 */
.L_x_22141:
        /* <DEDUP_REMOVED lines=44> */
.L_x_22144:
[----:B------:R-:W-:Y:S05]  /*2c60*/  BSYNC B0 ;  /* 0x0000000000007941 */ /* 0x000fea0003800000 */
.L_x_22143:
        /* <DEDUP_REMOVED lines=15> */
.L_x_22147:
[----:B------:R-:W-:-:S13]  /*2d60*/  ISETP.GE.AND P0, PT, R9, R3, PT ;  /* 0x000000030900720c */ /* 0x000fda0003f06270 */
[----:B------:R-:W-:Y:S05]  /*2d70*/  @P0 BRA `(.L_x_22149) ;  /* 0x000000c000000947 */ /* 0x000fea0003800000 */
[----:B0-----:R-:W-:Y:S01]  /*2d80*/  IMAD.IADD R4, R0, 0x1, R9 ;  /* 0x0000000100047824 */ /* 0x001fe200078e0209 */
[----:B------:R-:W-:Y:S01]  /*2d90*/  IADD3 R9, R9, 0x80, RZ ;  /* 0x0000008009097810 */ /* 0x000fe20007ffe0ff */
[----:B------:R-:W-:-:S04]  /*2da0*/  IMAD.MOV.U32 R5, RZ, RZ, 0x2 ;  /* 0x00000002ff057424 */ /* 0x000fc800078e00ff */
[----:B------:R-:W-:-:S05]  /*2db0*/  IMAD.WIDE.U32 R4, R4, R5, c[0x0][0x168] ;  /* 0x00005a0004047625 */ /* 0x000fca00078e0005 */
[----:B------:R0:W-:Y:S02]  /*2dc0*/  STG.E.U16 [R4.64], R14 ;  /* 0x0000000e04007986 */ /* 0x0001e4000c101504 */
.L_x_22148:
[----:B------:R-:W-:-:S13]  /*2dd0*/  ISETP.GE.AND P0, PT, R9, R3, PT ;  /* 0x000000030900720c */ /* 0x000fda0003f06270 */
[----:B------:R-:W-:Y:S05]  /*2de0*/  @P0 BRA `(.L_x_22150) ;  /* 0x000000c000000947 */ /* 0x000fea0003800000 */
[----:B0-----:R-:W-:Y:S01]  /*2df0*/  IMAD.IADD R4, R0, 0x1, R9 ;  /* 0x0000000100047824 */ /* 0x001fe200078e0209 */
[----:B------:R-:W-:Y:S01]  /*2e00*/  IADD3 R9, R9, 0x80, RZ ;  /* 0x0000008009097810 */ /* 0x000fe20007ffe0ff */
[----:B------:R-:W-:-:S04]  /*2e10*/  IMAD.MOV.U32 R5, RZ, RZ, 0x2 ;  /* 0x00000002ff057424 */ /* 0x000fc800078e00ff */
[----:B------:R-:W-:-:S05]  /*2e20*/  IMAD.WIDE.U32 R4, R4, R5, c[0x0][0x168] ;  /* 0x00005a0004047625 */ /* 0x000fca00078e0005 */
[----:B------:R0:W-:Y:S02]  /*2e30*/  STG.E.U16 [R4.64], R16 ;  /* 0x0000001004007986 */ /* 0x0001e4000c101504 */
.L_x_22149:
[----:B------:R-:W-:-:S13]  /*2e40*/  ISETP.GE.AND P0, PT, R9, R3, PT ;  /* 0x000000030900720c */ /* 0x000fda0003f06270 */
[----:B------:R-:W-:Y:S05]  /*2e50*/  @P0 BRA `(.L_x_22151) ;  /* 0x000000d000000947 */ /* 0x000fea0003800000 */
[----:B0-----:R-:W-:Y:S01]  /*2e60*/  IMAD.IADD R4, R0, 0x1, R9 ;  /* 0x0000000100047824 */ /* 0x001fe200078e0209 */
[----:B------:R-:W-:Y:S01]  /*2e70*/  IADD3 R9, R9, 0x80, RZ ;  /* 0x0000008009097810 */ /* 0x000fe20007ffe0ff */
[----:B------:R-:W-:-:S04]  /*2e80*/  IMAD.MOV.U32 R5, RZ, RZ, 0x2 ;  /* 0x00000002ff057424 */ /* 0x000fc800078e00ff */
[----:B------:R-:W-:-:S05]  /*2e90*/  IMAD.WIDE.U32 R4, R4, R5, c[0x0][0x168] ;  /* 0x00005a0004047625 */ /* 0x000fca00078e0005 */
[----:B-----5:R0:W-:Y:S02]  /*2ea0*/  STG.E.U16 [R4.64], R15 ;  /* 0x0000000f04007986 */ /* 0x0201e4000c101504 */
.L_x_22150:
        /* <DEDUP_REMOVED lines=8> */
.L_x_22151:
[----:B------:R-:W-:Y:S05]  /*2f30*/  BSYNC B1 ;  /* 0x0000000000017941 */ /* 0x000fea0003800000 */
.L_x_22146:
[----:B------:R-:W-:-:S13]  /*2f40*/  ISETP.GE.AND P0, PT, R9, R3, PT ;  /* 0x000000030900720c */ /* 0x000fda0003f06270 */
[----:B0-----:R-:W-:Y:S01]  /*2f50*/  @!P0 IMAD.IADD R4, R0, 0x1, R9 ;  /* 0x0000000100048824 */ /* 0x001fe200078e0209 */
[----:B------:R-:W-:Y:S01]  /*2f60*/  @!P0 IADD3 R9, R9, 0x80, RZ ;  /* 0x0000008009098810 */ /* 0x000fe20007ffe0ff */
[----:B------:R-:W-:-:S04]  /*2f70*/  @!P0 IMAD.MOV.U32 R5, RZ, RZ, 0x2 ;  /* 0x00000002ff058424 */ /* 0x000fc800078e00ff */
[----:B------:R-:W-:-:S05]  /*2f80*/  @!P0 IMAD.WIDE.U32 R4, R4, R5, c[0x0][0x168] ;  /* 0x00005a0004048625 */ /* 0x000fca00078e0005 */
[----:B-----5:R0:W-:Y:S02]  /*2f90*/  @!P0 STG.E.U16 [R4.64], R13 ;  /* 0x0000000d04008986 */ /* 0x0201e4000c101504 */
.L_x_22152:
[----:B------:R-:W-:Y:S05]  /*2fa0*/  BSYNC B0 ;  /* 0x0000000000007941 */ /* 0x000fea0003800000 */
.L_x_22145:
        /* <DEDUP_REMOVED lines=8> */
.L_x_22153:
        /* <DEDUP_REMOVED lines=13> */
.L_x_32666:


//--------------------- .text._ZN2at6native29vectorized_elementwise_kernelILi8ENS0_13BUnaryFunctorIsssZZZNS0_15binary_internal21div_floor_kernel_cudaERNS_18TensorIteratorBaseEENKUlvE_clEvENKUlvE3_clEvEUlssE_EESt5arrayIPcLm2EEEEviT0_T1_ --------------------------
	.section	.text._ZN2at6native29vectorized_elementwise_kernelILi8ENS0_13BUnaryFunctorIsssZZZNS0_15binary_internal21div_floor_kernel_cudaERNS_18TensorIteratorBaseEENKUlvE_clEvENKUlvE3_clEvEUlssE_EESt5arrayIPcLm2EEEEviT0_T1_,"ax",@progbits
	.sectioninfo	@"SHI_REGISTERS=4"
	.align	128
        .global         _ZN2at6native29vectorized_elementwise_kernelILi8ENS0_13BUnaryFunctorIsssZZZNS0_15binary_internal21div_floor_kernel_cudaERNS_18TensorIteratorBaseEENKUlvE_clEvENKUlvE3_clEvEUlssE_EESt5arrayIPcLm2EEEEviT0_T1_
        .type           _ZN2at6native29vectorized_elementwise_kernelILi8ENS0_13BUnaryFunctorIsssZZZNS0_15binary_internal21div_floor_kernel_cudaERNS_18TensorIteratorBaseEENKUlvE_clEvENKUlvE3_clEvEUlssE_EESt5arrayIPcLm2EEEEviT0_T1_,@function
        .size           _ZN2at6native29vectorized_elementwise_kernelILi8ENS0_13BUnaryFunctorIsssZZZNS0_15binary_internal21div_floor_kernel_cudaERNS_18TensorIteratorBaseEENKUlvE_clEvENKUlvE3_clEvEUlssE_EESt5arrayIPcLm2EEEEviT0_T1_,(.L_x_32667 - _ZN2at6native29vectorized_elementwise_kernelILi8ENS0_13BUnaryFunctorIsssZZZNS0_15binary_internal21div_floor_kernel_cudaERNS_18TensorIteratorBaseEENKUlvE_clEvENKUlvE3_clEvEUlssE_EESt5arrayIPcLm2EEEEviT0_T1_)
        .other          _ZN2at6native29vectorized_elementwise_kernelILi8ENS0_13BUnaryFunctorIsssZZZNS0_15binary_internal21div_floor_kernel_cudaERNS_18TensorIteratorBaseEENKUlvE_clEvENKUlvE3_clEvEUlssE_EESt5arrayIPcLm2EEEEviT0_T1_,@"STO_CUDA_ENTRY STV_DEFAULT"
_ZN2at6native29vectorized_elementwise_kernelILi8ENS0_13BUnaryFunctorIsssZZZNS0_15binary_internal21div_floor_kernel_cudaERNS_18TensorIteratorBaseEENKUlvE_clEvENKUlvE3_clEvEUlssE_EESt5arrayIPcLm2EEEEviT0_T1_:
.text._ZN2at6native29vectorized_elementwise_kernelILi8ENS0_13BUnaryFunctorIsssZZZNS0_15binary_internal21div_floor_kernel_cudaERNS_18TensorIteratorBaseEENKUlvE_clEvENKUlvE3_clEvEUlssE_EESt5arrayIPcLm2EEEEviT0_T1_:
[----:B------:R-:W-:Y:S02]  /*0000*/  MOV R1, c[0x0][0x28] ;  /* 0x00000a0000017a02 */ /* 0x000fe40000000f00 */
[----:B------:R-:W-:Y:S05]  /*0010*/  EXIT ;  /* 0x000000000000794d */ /* 0x000fea0003800000 */
.L_x_22154:
        /* <DEDUP_REMOVED lines=14> */
.L_x_32667:


//--------------------- .text._ZN2at6native18elementwise_kernelILi128ELi4EZNS0_15gpu_kernel_implINS0_13AUnaryFunctorIsssZZZNS0_15binary_internal21div_floor_kernel_cudaERNS_18TensorIteratorBaseEENKUlvE_clEvENKUlvE3_clEvEUlssE_EEEEvS6_RKT_EUliE_EEviT1_ --------------------------
	.section	.text._ZN2at6native18elementwise_kernelILi128ELi4EZNS0_15gpu_kernel_implINS0_13AUnaryFunctorIsssZZZNS0_15binary_internal21div_floor_kernel_cudaERNS_18TensorIteratorBaseEENKUlvE_clEvENKUlvE3_clEvEUlssE_EEEEvS6_RKT_EUliE_EEviT1_,"ax",@progbits
	.sectioninfo	@"SHI_REGISTERS=26"
	.align	128
        .global         _ZN2at6native18elementwise_kernelILi128ELi4EZNS0_15gpu_kernel_implINS0_13AUnaryFunctorIsssZZZNS0_15binary_internal21div_floor_kernel_cudaERNS_18TensorIteratorBaseEENKUlvE_clEvENKUlvE3_clEvEUlssE_EEEEvS6_RKT_EUliE_EEviT1_
        .type           _ZN2at6native18elementwise_kernelILi128ELi4EZNS0_15gpu_kernel_implINS0_13AUnaryFunctorIsssZZZNS0_15binary_internal21div_floor_kernel_cudaERNS_18TensorIteratorBaseEENKUlvE_clEvENKUlvE3_clEvEUlssE_EEEEvS6_RKT_EUliE_EEviT1_,@function
        .size           _ZN2at6native18elementwise_kernelILi128ELi4EZNS0_15gpu_kernel_implINS0_13AUnaryFunctorIsssZZZNS0_15binary_internal21div_floor_kernel_cudaERNS_18TensorIteratorBaseEENKUlvE_clEvENKUlvE3_clEvEUlssE_EEEEvS6_RKT_EUliE_EEviT1_,(.L_x_32668 - _ZN2at6native18elementwise_kernelILi128ELi4EZNS0_15gpu_kernel_implINS0_13AUnaryFunctorIsssZZZNS0_15binary_internal21div_floor_kernel_cudaERNS_18TensorIteratorBaseEENKUlvE_clEvENKUlvE3_clEvEUlssE_EEEEvS6_RKT_EUliE_EEviT1_)
        .other          _ZN2at6native18elementwise_kernelILi128ELi4EZNS0_15gpu_kernel_implINS0_13AUnaryFunctorIsssZZZNS0_15binary_internal21div_floor_kernel_cudaERNS_18TensorIteratorBaseEENKUlvE_clEvENKUlvE3_clEvEUlssE_EEEEvS6_RKT_EUliE_EEviT1_,@"STO_CUDA_ENTRY STV_DEFAULT"
_ZN2at6native18elementwise_kernelILi128ELi4EZNS0_15gpu_kernel_implINS0_13AUnaryFunctorIsssZZZNS0_15binary_internal21div_floor_kernel_cudaERNS_18TensorIteratorBaseEENKUlvE_clEvENKUlvE3_clEvEUlssE_EEEEvS6_RKT_EUliE_EEviT1_:
.text._ZN2at6native18elementwise_kernelILi128ELi4EZNS0_15gpu_kernel_implINS0_13AUnaryFunctorIsssZZZNS0_15binary_internal21div_floor_kernel_cudaERNS_18TensorIteratorBaseEENKUlvE_clEvENKUlvE3_clEvEUlssE_EEEEvS6_RKT_EUliE_EEviT1_:
        /* <DEDUP_REMOVED lines=236> */
.L_x_22157:
        /* <DEDUP_REMOVED lines=18> */
.L_x_22161:
[----:B------:R0:W5:Y:S01]  /*0fe0*/  LDG.E.U8 R6, [R2.64] ;  /* 0x0000002402067981 */ /* 0x000162000c1e1100 */
[----:B------:R-:W-:Y:S05]  /*0ff0*/  BRA `(.L_x_22163) ;  /* 0x00000d8000007947 */ /* 0x000fea0003800000 */
.L_x_22160:
        /* <DEDUP_REMOVED lines=8> */
.L_x_22165:
[----:B------:R0:W5:Y:S01]  /*1080*/  LDG.E.U16 R6, [R2.64] ;  /* 0x0000002402067981 */ /* 0x000162000c1e1500 */
[----:B------:R-:W-:Y:S05]  /*1090*/  BRA `(.L_x_22163) ;  /* 0x00000ce000007947 */ /* 0x000fea0003800000 */
.L_x_22164:
[----:B------:R0:W5:Y:S01]  /*10a0*/  LDG.E.U16 R6, [R2.64] ;  /* 0x0000002402067981 */ /* 0x000162000c1e1500 */
[----:B------:R-:W-:Y:S05]  /*10b0*/  BRA `(.L_x_22163) ;  /* 0x00000cc000007947 */ /* 0x000fea0003800000 */
.L_x_22159:
        /* <DEDUP_REMOVED lines=9> */
.L_x_22167:
[----:B------:R-:W2:Y:S02]  /*1150*/  LDG.E.U16 R0, [R2.64] ;  /* 0x0000002402007981 */ /* 0x000ea4000c1e1500 */
[----:B--2---:R-:W-:-:S06]  /*1160*/  HADD2.F32 R0, -RZ, R0.H0_H0 ;  /* 0x20000000ff007230 */ /* 0x004fcc0000004100 */
[----:B------:R-:W0:Y:S02]  /*1170*/  F2I.FTZ.TRUNC.NTZ R0, R0 ;  /* 0x0000000000007305 */ /* 0x000e24000021f100 */
[----:B0-----:R-:W-:Y:S01]  /*1180*/  PRMT R6, R0, 0x7610, R6 ;  /* 0x0000761000067816 */ /* 0x001fe20000000006 */
[----:B------:R-:W-:Y:S05]  /*1190*/  BRA `(.L_x_22163) ;  /* 0x00000be000007947 */ /* 0x000fea0003800000 */
.L_x_22166:
        /* <DEDUP_REMOVED lines=9> */
.L_x_22169:
[----:B------:R-:W2:Y:S02]  /*1230*/  LDG.E.U16 R2, [R2.64] ;  /* 0x0000002402027981 */ /* 0x000ea4000c1e1500 */
[----:B--2---:R-:W-:-:S06]  /*1240*/  HADD2.F32 R0, -RZ, R2.H0_H0 ;  /* 0x20000002ff007230 */ /* 0x004fcc0000004100 */
[----:B------:R-:W0:Y:S02]  /*1250*/  F2I.FTZ.TRUNC.NTZ R0, R0 ;  /* 0x0000000000007305 */ /* 0x000e24000021f100 */
[----:B0-----:R-:W-:Y:S01]  /*1260*/  PRMT R6, R0, 0x7610, R6 ;  /* 0x0000761000067816 */ /* 0x001fe20000000006 */
[----:B------:R-:W-:Y:S05]  /*1270*/  BRA `(.L_x_22163) ;  /* 0x00000b0000007947 */ /* 0x000fea0003800000 */
.L_x_22168:
[----:B------:R-:W2:Y:S02]  /*1280*/  LDG.E.64 R2, [R2.64] ;  /* 0x0000002402027981 */ /* 0x000ea4000c1e1b00 */
[----:B--2---:R0:W1:Y:S01]  /*1290*/  F2I.F64.TRUNC R6, R2 ;  /* 0x0000000200067311 */ /* 0x004062000030d100 */
[----:B------:R-:W-:Y:S05]  /*12a0*/  BRA `(.L_x_22163) ;  /* 0x00000ad000007947 */ /* 0x000fea0003800000 */
.L_x_22158:
        /* <DEDUP_REMOVED lines=12> */
.L_x_22172:
[----:B------:R-:W2:Y:S02]  /*1370*/  LDG.E.64 R2, [R2.64] ;  /* 0x0000002402027981 */ /* 0x000ea4000c1e1b00 */
[----:B--2---:R0:W1:Y:S01]  /*1380*/  F2I.F64.TRUNC R6, R2 ;  /* 0x0000000200067311 */ /* 0x004062000030d100 */
[----:B------:R-:W-:Y:S05]  /*1390*/  BRA `(.L_x_22163) ;  /* 0x000009e000007947 */ /* 0x000fea0003800000 */
.L_x_22171:
        /* <DEDUP_REMOVED lines=28> */
.L_x_22174:
        /* <DEDUP_REMOVED lines=15> */
.L_x_22173:
[----:B------:R-:W2:Y:S02]  /*1650*/  LDG.E.U16 R0, [R2.64] ;  /* 0x0000002402007981 */ /* 0x000ea4000c1e1500 */
[----:B--2---:R-:W-:-:S06]  /*1660*/  PRMT R0, RZ, 0x5410, R0 ;  /* 0x00005410ff007816 */ /* 0x004fcc0000000000 */
[----:B------:R-:W0:Y:S02]  /*1670*/  F2I.FTZ.TRUNC.NTZ R0, R0 ;  /* 0x0000000000007305 */ /* 0x000e24000021f100 */
[----:B0-----:R-:W-:Y:S01]  /*1680*/  PRMT R6, R0, 0x7610, R6 ;  /* 0x0000761000067816 */ /* 0x001fe20000000006 */
[----:B------:R-:W-:Y:S05]  /*1690*/  BRA `(.L_x_22163) ;  /* 0x000006e000007947 */ /* 0x000fea0003800000 */
.L_x_22170:
        /* <DEDUP_REMOVED lines=10> */
.L_x_22177:
        /* <DEDUP_REMOVED lines=21> */
.L_x_22181:
[----:B------:R-:W-:Y:S05]  /*1890*/  BSYNC B1 ;  /* 0x0000000000017941 */ /* 0x000fea0003800000 */
.L_x_22180:
[----:B------:R-:W-:Y:S01]  /*18a0*/  LEA R3, R0, 0x3b800000, 0x17 ;  /* 0x3b80000000037811 */ /* 0x000fe200078eb8ff */
[----:B------:R-:W-:-:S05]  /*18b0*/  IMAD.SHL.U32 R0, R2, 0x100000, RZ ;  /* 0x0010000002007824 */ /* 0x000fca00078e00ff */
[----:B------:R-:W-:Y:S02]  /*18c0*/  LOP3.LUT R0, R3, R0, R4, 0xfe, !PT ;  /* 0x0000000003007212 */ /* 0x000fe400078efe04 */
.L_x_22179:
[----:B------:R-:W-:Y:S05]  /*18d0*/  BSYNC B0 ;  /* 0x0000000000007941 */ /* 0x000fea0003800000 */
.L_x_22178:
[----:B------:R-:W0:Y:S02]  /*18e0*/  F2I.FTZ.TRUNC.NTZ R0, R0 ;  /* 0x0000000000007305 */ /* 0x000e24000021f100 */
[----:B0-----:R-:W-:Y:S01]  /*18f0*/  PRMT R6, R0, 0x7610, R6 ;  /* 0x0000761000067816 */ /* 0x001fe20000000006 */
[----:B------:R-:W-:Y:S05]  /*1900*/  BRA `(.L_x_22163) ;  /* 0x0000047000007947 */ /* 0x000fea0003800000 */
.L_x_22176:
        /* <DEDUP_REMOVED lines=21> */
.L_x_22185:
[----:B------:R-:W-:Y:S05]  /*1a60*/  BSYNC B1 ;  /* 0x0000000000017941 */ /* 0x000fea0003800000 */
.L_x_22184:
[----:B------:R-:W-:Y:S01]  /*1a70*/  LEA R3, R0, 0x37800000, 0x17 ;  /* 0x3780000000037811 */ /* 0x000fe200078eb8ff */
[----:B------:R-:W-:-:S05]  /*1a80*/  IMAD.SHL.U32 R0, R2, 0x200000, RZ ;  /* 0x0020000002007824 */ /* 0x000fca00078e00ff */
[----:B------:R-:W-:Y:S02]  /*1a90*/  LOP3.LUT R0, R3, R0, R4, 0xfe, !PT ;  /* 0x0000000003007212 */ /* 0x000fe400078efe04 */
.L_x_22183:
[----:B------:R-:W-:Y:S05]  /*1aa0*/  BSYNC B0 ;  /* 0x0000000000007941 */ /* 0x000fea0003800000 */
.L_x_22182:
[----:B------:R-:W0:Y:S02]  /*1ab0*/  F2I.FTZ.TRUNC.NTZ R0, R0 ;  /* 0x0000000000007305 */ /* 0x000e24000021f100 */
[----:B0-----:R-:W-:Y:S01]  /*1ac0*/  PRMT R6, R0, 0x7610, R6 ;  /* 0x0000761000067816 */ /* 0x001fe20000000006 */
[----:B------:R-:W-:Y:S05]  /*1ad0*/  BRA `(.L_x_22163) ;  /* 0x000002a000007947 */ /* 0x000fea0003800000 */
.L_x_22175:
        /* <DEDUP_REMOVED lines=14> */
.L_x_22189:
[----:B------:R-:W-:Y:S05]  /*1bc0*/  BSYNC B0 ;  /* 0x0000000000007941 */ /* 0x000fea0003800000 */
.L_x_22188:
[----:B------:R-:W0:Y:S02]  /*1bd0*/  F2I.FTZ.TRUNC.NTZ R0, R0 ;  /* 0x0000000000007305 */ /* 0x000e24000021f100 */
[----:B0-----:R-:W-:Y:S01]  /*1be0*/  PRMT R6, R0, 0x7610, R6 ;  /* 0x0000761000067816 */ /* 0x001fe20000000006 */
[----:B------:R-:W-:Y:S05]  /*1bf0*/  BRA `(.L_x_22163) ;  /* 0x0000018000007947 */ /* 0x000fea0003800000 */
.L_x_22162:
        /* <DEDUP_REMOVED lines=21> */
.L_x_22187:
[----:B------:R0:W5:Y:S01]  /*1d50*/  LDG.E.U16 R6, [R2.64] ;  /* 0x0000002402067981 */ /* 0x000162000c1e1500 */
[----:B------:R-:W-:Y:S05]  /*1d60*/  BRA `(.L_x_22163) ;  /* 0x0000001000007947 */ /* 0x000fea0003800000 */
.L_x_22186:
[----:B------:R0:W5:Y:S02]  /*1d70*/  LDG.E.U16 R6, [R2.64] ;  /* 0x0000002402067981 */ /* 0x000164000c1e1500 */
.L_x_22163:
[----:B01---5:R-:W-:Y:S01]  /*1d80*/  PRMT R2, R6, 0x9910, RZ ;  /* 0x0000991006027816 */ /* 0x023fe200000000ff */
[----:B------:R-:W0:Y:S01]  /*1d90*/  LDC.U16 R7, c[0x0][0x372] ;  /* 0x0000dc80ff077b82 */ /* 0x000e220000000400 */
[----:B------:R-:W-:Y:S02]  /*1da0*/  BSSY B0, `(.L_x_22190) ;  /* 0x000002e000007945 */ /* 0x000fe40003800000 */
[-C--:B------:R-:W-:Y:S02]  /*1db0*/  IABS R0, R2.reuse ;  /* 0x0000000200007213 */ /* 0x080fe40000000000 */
[----:B------:R-:W-:Y:S02]  /*1dc0*/  IABS R11, R2 ;  /* 0x00000002000b7213 */ /* 0x000fe40000000000 */
[----:B------:R-:W1:Y:S03]  /*1dd0*/  I2F.RP R8, R0 ;  /* 0x0000000000087306 */ /* 0x000e660000209400 */
[----:B------:R-:W-:-:S05]  /*1de0*/  IMAD.MOV R11, RZ, RZ, -R11 ;  /* 0x000000ffff0b7224 */ /* 0x000fca00078e0a0b */
[----:B-1----:R-:W1:Y:S01]  /*1df0*/  MUFU.RCP R8, R8 ;  /* 0x0000000800087308 */ /* 0x002e620000001000 */
[C---:B0-----:R-:W-:Y:S02]  /*1e00*/  PRMT R3, R7.reuse, 0x9910, RZ ;  /* 0x0000991007037816 */ /* 0x041fe400000000ff */
[----:B------:R-:W-:Y:S02]  /*1e10*/  LOP3.LUT R6, R7, R6, RZ, 0x3c, !PT ;  /* 0x0000000607067212 */ /* 0x000fe400078e3cff */
[----:B------:R-:W-:Y:S02]  /*1e20*/  IABS R10, R3 ;  /* 0x00000003000a7213 */ /* 0x000fe40000000000 */
[----:B-1----:R-:W-:Y:S02]  /*1e30*/  IADD3 R4, R8, 0xffffffe, RZ ;  /* 0x0ffffffe08047810 */ /* 0x002fe40007ffe0ff */
[----:B------:R-:W0:Y:S02]  /*1e40*/  LDC.U8 R8, c[0x0][0x374] ;  /* 0x0000dd00ff087b82 */ /* 0x000e240000000000 */
[----:B------:R1:W2:Y:S02]  /*1e50*/  F2I.FTZ.U32.TRUNC.NTZ R5, R4 ;  /* 0x0000000400057305 */ /* 0x0002a4000021f000 */
[----:B-1----:R-:W-:-:S02]  /*1e60*/  IMAD.MOV.U32 R4, RZ, RZ, RZ ;  /* 0x000000ffff047224 */ /* 0x002fc400078e00ff */
[----:B--2---:R-:W-:-:S04]  /*1e70*/  IMAD.MOV R9, RZ, RZ, -R5 ;  /* 0x000000ffff097224 */ /* 0x004fc800078e0a05 */
        /* <DEDUP_REMOVED lines=9> */
[----:B------:R-:W-:Y:S02]  /*1f10*/  PRMT R4, R6, 0x9910, RZ ;  /* 0x0000991006047816 */ /* 0x000fe400000000ff */
[----:B0-----:R-:W-:Y:S02]  /*1f20*/  PRMT R6, R8, 0x9910, RZ ;  /* 0x0000991008067816 */ /* 0x001fe400000000ff */
[----:B------:R-:W-:-:S05]  /*1f30*/  ISETP.GT.AND P3, PT, R4, -0x1, PT ;  /* 0xffffffff0400780c */ /* 0x000fca0003f64270 */
        /* <DEDUP_REMOVED lines=20> */
.L_x_22191:
[----:B------:R-:W-:Y:S05]  /*2080*/  BSYNC B0 ;  /* 0x0000000000007941 */ /* 0x000fea0003800000 */
.L_x_22190:
        /* <DEDUP_REMOVED lines=11> */
.L_x_22195:
[----:B------:R0:W-:Y:S01]  /*2140*/  STG.E.U8 [R16.64], R5 ;  /* 0x0000000510007986 */ /* 0x0001e2000c101124 */
[----:B------:R-:W-:Y:S05]  /*2150*/  BRA `(.L_x_22197) ;  /* 0x00000dc000007947 */ /* 0x000fea0003800000 */
.L_x_22194:
        /* <DEDUP_REMOVED lines=10> */
.L_x_22199:
[----:B------:R-:W-:-:S05]  /*2200*/  PRMT R3, R5, 0x9910, RZ ;  /* 0x0000991005037816 */ /* 0x000fca00000000ff */
[----:B------:R0:W-:Y:S01]  /*2210*/  STG.E [R16.64], R3 ;  /* 0x0000000310007986 */ /* 0x0001e2000c101924 */
[----:B------:R-:W-:Y:S05]  /*2220*/  BRA `(.L_x_22197) ;  /* 0x00000cf000007947 */ /* 0x000fea0003800000 */
.L_x_22198:
[----:B------:R0:W-:Y:S01]  /*2230*/  STG.E.U16 [R16.64], R5 ;  /* 0x0000000510007986 */ /* 0x0001e2000c101524 */
[----:B------:R-:W-:Y:S05]  /*2240*/  BRA `(.L_x_22197) ;  /* 0x00000cd000007947 */ /* 0x000fea0003800000 */
.L_x_22193:
        /* <DEDUP_REMOVED lines=9> */
.L_x_22201:
[----:B------:R-:W0:Y:S02]  /*22e0*/  I2F.S16 R0, R5 ;  /* 0x0000000500007306 */ /* 0x000e240000101400 */
[----:B0-----:R-:W-:-:S05]  /*22f0*/  F2FP.PACK_AB R0, RZ, R0 ;  /* 0x00000000ff00723e */ /* 0x001fca00000000ff */
[----:B------:R0:W-:Y:S01]  /*2300*/  STG.E.U16 [R16.64], R0 ;  /* 0x0000000010007986 */ /* 0x0001e2000c101524 */
[----:B------:R-:W-:Y:S05]  /*2310*/  BRA `(.L_x_22197) ;  /* 0x00000c0000007947 */ /* 0x000fea0003800000 */
.L_x_22200:
        /* <DEDUP_REMOVED lines=10> */
.L_x_22203:
[----:B------:R-:W0:Y:S02]  /*23c0*/  I2F.S16 R5, R5 ;  /* 0x0000000500057306 */ /* 0x000e240000101400 */
[----:B0-----:R-:W-:-:S04]  /*23d0*/  F2FP.PACK_AB R3, RZ, R5 ;  /* 0x00000005ff03723e */ /* 0x001fc800000000ff */
[----:B------:R-:W-:-:S05]  /*23e0*/  PRMT R3, R3, 0x5410, RZ ;  /* 0x0000541003037816 */ /* 0x000fca00000000ff */
[----:B------:R0:W-:Y:S01]  /*23f0*/  STG.E [R16.64], R3 ;  /* 0x0000000310007986 */ /* 0x0001e2000c101924 */
[----:B------:R-:W-:Y:S05]  /*2400*/  BRA `(.L_x_22197) ;  /* 0x00000b1000007947 */ /* 0x000fea0003800000 */
.L_x_22202:
[----:B------:R-:W0:Y:S02]  /*2410*/  I2F.F64.S16 R2, R5 ;  /* 0x0000000500027312 */ /* 0x000e240000101c00 */
[----:B0-----:R0:W-:Y:S01]  /*2420*/  STG.E.64 [R16.64], R2 ;  /* 0x0000000210007986 */ /* 0x0011e2000c101b24 */
[----:B------:R-:W-:Y:S05]  /*2430*/  BRA `(.L_x_22197) ;  /* 0x00000ae000007947 */ /* 0x000fea0003800000 */
.L_x_22192:
        /* <DEDUP_REMOVED lines=13> */
.L_x_22206:
[----:B------:R-:W0:Y:S01]  /*2510*/  I2F.F64.S16 R4, R5 ;  /* 0x0000000500047312 */ /* 0x000e220000101c00 */
[----:B------:R-:W-:-:S05]  /*2520*/  CS2R R6, SRZ ;  /* 0x0000000000067805 */ /* 0x000fca000001ff00 */
[----:B0-----:R0:W-:Y:S01]  /*2530*/  STG.E.128 [R16.64], R4 ;  /* 0x0000000410007986 */ /* 0x0011e2000c101d24 */
[----:B------:R-:W-:Y:S05]  /*2540*/  BRA `(.L_x_22197) ;  /* 0x000009d000007947 */ /* 0x000fea0003800000 */
.L_x_22205:
        /* <DEDUP_REMOVED lines=21> */
.L_x_22210:
[----:B------:R-:W-:Y:S05]  /*26a0*/  BSYNC B0 ;  /* 0x0000000000007941 */ /* 0x000fea0003800000 */
.L_x_22209:
[----:B------:R-:W-:-:S05]  /*26b0*/  LOP3.LUT R3, R0, R3, RZ, 0xfc, !PT ;  /* 0x0000000300037212 */ /* 0x000fca00078efcff */
[----:B------:R0:W-:Y:S01]  /*26c0*/  STG.E.U8 [R16.64], R3 ;  /* 0x0000000310007986 */ /* 0x0001e2000c101124 */
[----:B------:R-:W-:Y:S05]  /*26d0*/  BRA `(.L_x_22197) ;  /* 0x0000084000007947 */ /* 0x000fea0003800000 */
.L_x_22208:
        /* <DEDUP_REMOVED lines=13> */
.L_x_22212:
[----:B------:R-:W-:Y:S01]  /*27b0*/  IMAD.MOV.U32 R0, RZ, RZ, 0x7f ;  /* 0x0000007fff007424 */ /* 0x000fe200078e00ff */
[----:B------:R-:W-:-:S04]  /*27c0*/  ISETP.GT.U32.AND P0, PT, R2, 0x7f800000, PT ;  /* 0x7f8000000200780c */ /* 0x000fc80003f04070 */
[----:B------:R-:W-:-:S04]  /*27d0*/  SEL R0, R0, 0x7c, P0 ;  /* 0x0000007c00007807 */ /* 0x000fc80000000000 */
.L_x_22213:
[----:B------:R-:W-:Y:S05]  /*27e0*/  BSYNC B0 ;  /* 0x0000000000007941 */ /* 0x000fea0003800000 */
.L_x_22211:
[----:B------:R-:W-:-:S04]  /*27f0*/  LOP3.LUT R2, R5, 0x80000000, RZ, 0xc0, !PT ;  /* 0x8000000005027812 */ /* 0x000fc800078ec0ff */
[----:B------:R-:W-:-:S04]  /*2800*/  SHF.R.U32.HI R3, RZ, 0x18, R2 ;  /* 0x00000018ff037819 */ /* 0x000fc80000011602 */
[----:B------:R-:W-:-:S05]  /*2810*/  LOP3.LUT R3, R0, R3, RZ, 0xfc, !PT ;  /* 0x0000000300037212 */ /* 0x000fca00078efcff */
[----:B------:R0:W-:Y:S01]  /*2820*/  STG.E.U8 [R16.64], R3 ;  /* 0x0000000310007986 */ /* 0x0001e2000c101124 */
[----:B------:R-:W-:Y:S05]  /*2830*/  BRA `(.L_x_22197) ;  /* 0x000006e000007947 */ /* 0x000fea0003800000 */
.L_x_22207:
[----:B------:R-:W0:Y:S02]  /*2840*/  I2F.S16 R0, R5 ;  /* 0x0000000500007306 */ /* 0x000e240000101400 */
[----:B0-----:R-:W-:-:S05]  /*2850*/  F2FP.BF16.PACK_AB R0, RZ, R0 ;  /* 0x00000000ff00723e */ /* 0x001fca00000010ff */
[----:B------:R0:W-:Y:S01]  /*2860*/  STG.E.U16 [R16.64], R0 ;  /* 0x0000000010007986 */ /* 0x0001e2000c101524 */
[----:B------:R-:W-:Y:S05]  /*2870*/  BRA `(.L_x_22197) ;  /* 0x000006a000007947 */ /* 0x000fea0003800000 */
.L_x_22204:
        /* <DEDUP_REMOVED lines=10> */
.L_x_22216:
        /* <DEDUP_REMOVED lines=17> */
.L_x_22219:
[----:B------:R-:W-:-:S04]  /*2a30*/  LOP3.LUT R2, R5, 0x80000000, RZ, 0xc0, !PT ;  /* 0x8000000005027812 */ /* 0x000fc800078ec0ff */
[----:B------:R-:W-:-:S04]  /*2a40*/  SHF.R.U32.HI R3, RZ, 0x18, R2 ;  /* 0x00000018ff037819 */ /* 0x000fc80000011602 */
[----:B------:R-:W-:-:S04]  /*2a50*/  LOP3.LUT R0, R0, R3, RZ, 0xfc, !PT ;  /* 0x0000000300007212 */ /* 0x000fc800078efcff */
[----:B------:R-:W-:Y:S02]  /*2a60*/  PRMT R8, R0, 0x7610, R8 ;  /* 0x0000761000087816 */ /* 0x000fe40000000008 */
.L_x_22218:
[----:B------:R-:W-:Y:S05]  /*2a70*/  BSYNC B0 ;  /* 0x0000000000007941 */ /* 0x000fea0003800000 */
.L_x_22217:
[----:B------:R0:W-:Y:S01]  /*2a80*/  STG.E.U8 [R16.64], R8 ;  /* 0x0000000810007986 */ /* 0x0001e2000c101124 */
[----:B------:R-:W-:Y:S05]  /*2a90*/  BRA `(.L_x_22197) ;  /* 0x0000048000007947 */ /* 0x000fea0003800000 */
.L_x_22215:
        /* <DEDUP_REMOVED lines=17> */
.L_x_22222:
[----:B------:R-:W-:-:S04]  /*2bb0*/  LOP3.LUT R2, R5, 0x80000000, RZ, 0xc0, !PT ;  /* 0x8000000005027812 */ /* 0x000fc800078ec0ff */
[----:B------:R-:W-:-:S04]  /*2bc0*/  SHF.R.U32.HI R3, RZ, 0x18, R2 ;  /* 0x00000018ff037819 */ /* 0x000fc80000011602 */
[----:B------:R-:W-:-:S04]  /*2bd0*/  LOP3.LUT R0, R0, R3, RZ, 0xfc, !PT ;  /* 0x0000000300007212 */ /* 0x000fc800078efcff */
[----:B------:R-:W-:Y:S02]  /*2be0*/  PRMT R8, R0, 0x7610, R8 ;  /* 0x0000761000087816 */ /* 0x000fe40000000008 */
.L_x_22221:
[----:B------:R-:W-:Y:S05]  /*2bf0*/  BSYNC B0 ;  /* 0x0000000000007941 */ /* 0x000fea0003800000 */
.L_x_22220:
[----:B------:R0:W-:Y:S01]  /*2c00*/  STG.E.U8 [R16.64], R8 ;  /* 0x0000000810007986 */ /* 0x0001e2000c101124 */
[----:B------:R-:W-:Y:S05]  /*2c10*/  BRA `(.L_x_22197) ;  /* 0x0000030000007947 */ /* 0x000fea0003800000 */
.L_x_22214:
        /* <DEDUP_REMOVED lines=22> */
.L_x_22196:
        /* <DEDUP_REMOVED lines=20> */
.L_x_22224:
[----:B------:R-:W-:-:S04]  /*2ec0*/  PRMT R2, R5, 0x9910, RZ ;  /* 0x0000991005027816 */ /* 0x000fc800000000ff */
[----:B------:R-:W-:-:S05]  /*2ed0*/  SHF.R.S32.HI R3, RZ, 0x1f, R2 ;  /* 0x0000001fff037819 */ /* 0x000fca0000011402 */
[----:B------:R0:W-:Y:S01]  /*2ee0*/  STG.E.64 [R16.64], R2 ;  /* 0x0000000210007986 */ /* 0x0001e2000c101b24 */
[----:B------:R-:W-:Y:S05]  /*2ef0*/  BRA `(.L_x_22197) ;  /* 0x0000002000007947 */ /* 0x000fea0003800000 */
.L_x_22223:
[----:B------:R-:W-:-:S05]  /*2f00*/  PRMT R3, R5, 0x9910, RZ ;  /* 0x0000991005037816 */ /* 0x000fca00000000ff */
[----:B------:R0:W-:Y:S02]  /*2f10*/  STG.E [R16.64], R3 ;  /* 0x0000000310007986 */ /* 0x0001e4000c101924 */
.L_x_22197:
[----:B------:R-:W-:-:S05]  /*2f20*/  IMAD R18, R18, 0x200, R23 ;  /* 0x0000020012127824 */ /* 0x000fca00078e0217 */
[----:B------:R-:W-:Y:S02]  /*2f30*/  IADD3 R19, R18, 0x80, RZ ;  /* 0x0000008012137810 */ /* 0x000fe40007ffe0ff */
.L_x_22156:
[----:B------:R-:W-:Y:S05]  /*2f40*/  BSYNC B6 ;  /* 0x0000000000067941 */ /* 0x000fea0003800000 */
.L_x_22155:
        /* <DEDUP_REMOVED lines=231> */
.L_x_22227:
        /* <DEDUP_REMOVED lines=18> */
.L_x_22231:
[----:B------:R0:W5:Y:S01]  /*3ee0*/  LDG.E.U8 R6, [R2.64] ;  /* 0x0000002402067981 */ /* 0x000162000c1e1100 */
[----:B------:R-:W-:Y:S05]  /*3ef0*/  BRA `(.L_x_22233) ;  /* 0x00000d8000007947 */ /* 0x000fea0003800000 */
.L_x_22230:
        /* <DEDUP_REMOVED lines=8> */
.L_x_22235:
[----:B------:R0:W5:Y:S01]  /*3f80*/  LDG.E.U16 R6, [R2.64] ;  /* 0x0000002402067981 */ /* 0x000162000c1e1500 */
[----:B------:R-:W-:Y:S05]  /*3f90*/  BRA `(.L_x_22233) ;  /* 0x00000ce000007947 */ /* 0x000fea0003800000 */
.L_x_22234:
[----:B------:R0:W5:Y:S01]  /*3fa0*/  LDG.E.U16 R6, [R2.64] ;  /* 0x0000002402067981 */ /* 0x000162000c1e1500 */
[----:B------:R-:W-:Y:S05]  /*3fb0*/  BRA `(.L_x_22233) ;  /* 0x00000cc000007947 */ /* 0x000fea0003800000 */
.L_x_22229:
        /* <DEDUP_REMOVED lines=9> */
.L_x_22237:
[----:B------:R-:W2:Y:S02]  /*4050*/  LDG.E.U16 R0, [R2.64] ;  /* 0x0000002402007981 */ /* 0x000ea4000c1e1500 */
[----:B--2---:R-:W-:-:S06]  /*4060*/  HADD2.F32 R0, -RZ, R0.H0_H0 ;  /* 0x20000000ff007230 */ /* 0x004fcc0000004100 */
[----:B------:R-:W0:Y:S02]  /*4070*/  F2I.FTZ.TRUNC.NTZ R0, R0 ;  /* 0x0000000000007305 */ /* 0x000e24000021f100 */
[----:B0-----:R-:W-:Y:S01]  /*4080*/  PRMT R6, R0, 0x7610, R6 ;  /* 0x0000761000067816 */ /* 0x001fe20000000006 */
[----:B------:R-:W-:Y:S05]  /*4090*/  BRA `(.L_x_22233) ;  /* 0x00000be000007947 */ /* 0x000fea0003800000 */
.L_x_22236:
        /* <DEDUP_REMOVED lines=9> */
.L_x_22239:
[----:B------:R-:W2:Y:S02]  /*4130*/  LDG.E.U16 R2, [R2.64] ;  /* 0x0000002402027981 */ /* 0x000ea4000c1e1500 */
[----:B--2---:R-:W-:-:S06]  /*4140*/  HADD2.F32 R0, -RZ, R2.H0_H0 ;  /* 0x20000002ff007230 */ /* 0x004fcc0000004100 */
[----:B------:R-:W0:Y:S02]  /*4150*/  F2I.FTZ.TRUNC.NTZ R0, R0 ;  /* 0x0000000000007305 */ /* 0x000e24000021f100 */
[----:B0-----:R-:W-:Y:S01]  /*4160*/  PRMT R6, R0, 0x7610, R6 ;  /* 0x0000761000067816 */ /* 0x001fe20000000006 */
[----:B------:R-:W-:Y:S05]  /*4170*/  BRA `(.L_x_22233) ;  /* 0x00000b0000007947 */ /* 0x000fea0003800000 */
.L_x_22238:
[----:B------:R-:W2:Y:S02]  /*4180*/  LDG.E.64 R2, [R2.64] ;  /* 0x0000002402027981 */ /* 0x000ea4000c1e1b00 */
[----:B--2---:R0:W1:Y:S01]  /*4190*/  F2I.F64.TRUNC R6, R2 ;  /* 0x0000000200067311 */ /* 0x004062000030d100 */
[----:B------:R-:W-:Y:S05]  /*41a0*/  BRA `(.L_x_22233) ;  /* 0x00000ad000007947 */ /* 0x000fea0003800000 */
.L_x_22228:
        /* <DEDUP_REMOVED lines=12> */
.L_x_22242:
[----:B------:R-:W2:Y:S02]  /*4270*/  LDG.E.64 R2, [R2.64] ;  /* 0x0000002402027981 */ /* 0x000ea4000c1e1b00 */
[----:B--2---:R0:W1:Y:S01]  /*4280*/  F2I.F64.TRUNC R6, R2 ;  /* 0x0000000200067311 */ /* 0x004062000030d100 */
[----:B------:R-:W-:Y:S05]  /*4290*/  BRA `(.L_x_22233) ;  /* 0x000009e000007947 */ /* 0x000fea0003800000 */
.L_x_22241:
        /* <DEDUP_REMOVED lines=28> */
.L_x_22244:
        /* <DEDUP_REMOVED lines=15> */
.L_x_22243:
[----:B------:R-:W2:Y:S02]  /*4550*/  LDG.E.U16 R0, [R2.64] ;  /* 0x0000002402007981 */ /* 0x000ea4000c1e1500 */
[----:B--2---:R-:W-:-:S06]  /*4560*/  PRMT R0, RZ, 0x5410, R0 ;  /* 0x00005410ff007816 */ /* 0x004fcc0000000000 */
[----:B------:R-:W0:Y:S02]  /*4570*/  F2I.FTZ.TRUNC.NTZ R0, R0 ;  /* 0x0000000000007305 */ /* 0x000e24000021f100 */
[----:B0-----:R-:W-:Y:S01]  /*4580*/  PRMT R6, R0, 0x7610, R6 ;  /* 0x0000761000067816 */ /* 0x001fe20000000006 */
[----:B------:R-:W-:Y:S05]  /*4590*/  BRA `(.L_x_22233) ;  /* 0x000006e000007947 */ /* 0x000fea0003800000 */
.L_x_22240:
        /* <DEDUP_REMOVED lines=10> */
.L_x_22247:
        /* <DEDUP_REMOVED lines=21> */
.L_x_22251:
[----:B------:R-:W-:Y:S05]  /*4790*/  BSYNC B1 ;  /* 0x0000000000017941 */ /* 0x000fea0003800000 */
.L_x_22250:
[----:B------:R-:W-:Y:S01]  /*47a0*/  LEA R3, R0, 0x3b800000, 0x17 ;  /* 0x3b80000000037811 */ /* 0x000fe200078eb8ff */
[----:B------:R-:W-:-:S05]  /*47b0*/  IMAD.SHL.U32 R0, R2, 0x100000, RZ ;  /* 0x0010000002007824 */ /* 0x000fca00078e00ff */
[----:B------:R-:W-:Y:S02]  /*47c0*/  LOP3.LUT R0, R3, R0, R4, 0xfe, !PT ;  /* 0x0000000003007212 */ /* 0x000fe400078efe04 */
.L_x_22249:
[----:B------:R-:W-:Y:S05]  /*47d0*/  BSYNC B0 ;  /* 0x0000000000007941 */ /* 0x000fea0003800000 */
.L_x_22248:
[----:B------:R-:W0:Y:S02]  /*47e0*/  F2I.FTZ.TRUNC.NTZ R0, R0 ;  /* 0x0000000000007305 */ /* 0x000e24000021f100 */
[----:B0-----:R-:W-:Y:S01]  /*47f0*/  PRMT R6, R0, 0x7610, R6 ;  /* 0x0000761000067816 */ /* 0x001fe20000000006 */
[----:B------:R-:W-:Y:S05]  /*4800*/  BRA `(.L_x_22233) ;  /* 0x0000047000007947 */ /* 0x000fea0003800000 */
.L_x_22246:
        /* <DEDUP_REMOVED lines=21> */
.L_x_22255:
[----:B------:R-:W-:Y:S05]  /*4960*/  BSYNC B1 ;  /* 0x0000000000017941 */ /* 0x000fea0003800000 */
.L_x_22254:
[----:B------:R-:W-:Y:S01]  /*4970*/  LEA R3, R0, 0x37800000, 0x17 ;  /* 0x3780000000037811 */ /* 0x000fe200078eb8ff */
[----:B------:R-:W-:-:S05]  /*4980*/  IMAD.SHL.U32 R0, R2, 0x200000, RZ ;  /* 0x0020000002007824 */ /* 0x000fca00078e00ff */
[----:B------:R-:W-:Y:S02]  /*4990*/  LOP3.LUT R0, R3, R0, R4, 0xfe, !PT ;  /* 0x0000000003007212 */ /* 0x000fe400078efe04 */
.L_x_22253:
[----:B------:R-:W-:Y:S05]  /*49a0*/  BSYNC B0 ;  /* 0x0000000000007941 */ /* 0x000fea0003800000 */
.L_x_22252:
[----:B------:R-:W0:Y:S02]  /*49b0*/  F2I.FTZ.TRUNC.NTZ R0, R0 ;  /* 0x0000000000007305 */ /* 0x000e24000021f100 */
[----:B0-----:R-:W-:Y:S01]  /*49c0*/  PRMT R6, R0, 0x7610, R6 ;  /* 0x0000761000067816 */ /* 0x001fe20000000006 */
[----:B------:R-:W-:Y:S05]  /*49d0*/  BRA `(.L_x_22233) ;  /* 0x000002a000007947 */ /* 0x000fea0003800000 */
.L_x_22245:
        /* <DEDUP_REMOVED lines=14> */
.L_x_22259:
[----:B------:R-:W-:Y:S05]  /*4ac0*/  BSYNC B0 ;  /* 0x0000000000007941 */ /* 0x000fea0003800000 */
.L_x_22258:
[----:B------:R-:W0:Y:S02]  /*4ad0*/  F2I.FTZ.TRUNC.NTZ R0, R0 ;  /* 0x0000000000007305 */ /* 0x000e24000021f100 */
[----:B0-----:R-:W-:Y:S01]  /*4ae0*/  PRMT R6, R0, 0x7610, R6 ;  /* 0x0000761000067816 */ /* 0x001fe20000000006 */
[----:B------:R-:W-:Y:S05]  /*4af0*/  BRA `(.L_x_22233) ;  /* 0x0000018000007947 */ /* 0x000fea0003800000 */
.L_x_22232:
        /* <DEDUP_REMOVED lines=21> */
.L_x_22257:
[----:B------:R0:W5:Y:S01]  /*4c50*/  LDG.E.U16 R6, [R2.64] ;  /* 0x0000002402067981 */ /* 0x000162000c1e1500 */
[----:B------:R-:W-:Y:S05]  /*4c60*/  BRA `(.L_x_22233) ;  /* 0x0000001000007947 */ /* 0x000fea0003800000 */
.L_x_22256:
[----:B------:R0:W5:Y:S02]  /*4c70*/  LDG.E.U16 R6, [R2.64] ;  /* 0x0000002402067981 */ /* 0x000164000c1e1500 */
.L_x_22233:
        /* <DEDUP_REMOVED lines=11> */
[----:B-1----:R-:W-:-:S04]  /*4d30*/  IADD3 R4, R7, 0xffffffe, RZ ;  /* 0x0ffffffe07047810 */ /* 0x002fc80007ffe0ff */
[----:B------:R0:W1:Y:S02]  /*4d40*/  F2I.FTZ.U32.TRUNC.NTZ R5, R4 ;  /* 0x0000000400057305 */ /* 0x000064000021f000 */
[----:B0-----:R-:W-:Y:S02]  /*4d50*/  IMAD.MOV.U32 R4, RZ, RZ, RZ ;  /* 0x000000ffff047224 */ /* 0x001fe400078e00ff */
[----:B-1----:R-:W-:-:S04]  /*4d60*/  IMAD.MOV R9, RZ, RZ, -R5 ;  /* 0x000000ffff097224 */ /* 0x002fc800078e0a05 */
[----:B------:R-:W-:-:S04]  /*4d70*/  IMAD R9, R9, R0, RZ ;  /* 0x0000000009097224 */ /* 0x000fc800078e02ff */
[----:B------:R-:W-:-:S04]  /*4d80*/  IMAD.HI.U32 R5, R5, R9, R4 ;  /* 0x0000000905057227 */ /* 0x000fc800078e0004 */
[----:B------:R-:W-:Y:S02]  /*4d90*/  IMAD.MOV.U32 R4, RZ, RZ, R10 ;  /* 0x000000ffff047224 */ /* 0x000fe400078e000a */
[----:B------:R-:W-:-:S04]  /*4da0*/  IMAD.HI.U32 R5, R5, R8, RZ ;  /* 0x0000000805057227 */ /* 0x000fc800078e00ff */
[----:B------:R-:W-:Y:S01]  /*4db0*/  IMAD R7, R5, R4, R8 ;  /* 0x0000000405077224 */ /* 0x000fe200078e0208 */
[----:B------:R-:W-:Y:S01]  /*4dc0*/  LOP3.LUT R4, R3, R2, RZ, 0x3c, !PT ;  /* 0x0000000203047212 */ /* 0x000fe200078e3cff */
[----:B------:R-:W0:Y:S03]  /*4dd0*/  LDC.U8 R8, c[0x0][0x374] ;  /* 0x0000dd00ff087b82 */ /* 0x000e260000000000 */
[----:B------:R-:W-:Y:S02]  /*4de0*/  ISETP.GT.U32.AND P2, PT, R0, R7, PT ;  /* 0x000000070000720c */ /* 0x000fe40003f44070 */
[----:B------:R-:W-:Y:S02]  /*4df0*/  ISETP.GE.AND P0, PT, R4, RZ, PT ;  /* 0x000000ff0400720c */ /* 0x000fe40003f06270 */
[----:B------:R-:W-:-:S04]  /*4e00*/  PRMT R4, R6, 0x9910, RZ ;  /* 0x0000991006047816 */ /* 0x000fc800000000ff */
[----:B------:R-:W-:-:S05]  /*4e10*/  ISETP.GT.AND P3, PT, R4, -0x1, PT ;  /* 0xffffffff0400780c */ /* 0x000fca0003f64270 */
        /* <DEDUP_REMOVED lines=21> */
.L_x_22261:
[----:B------:R-:W-:Y:S05]  /*4f70*/  BSYNC B0 ;  /* 0x0000000000007941 */ /* 0x000fea0003800000 */
.L_x_22260:
        /* <DEDUP_REMOVED lines=11> */
.L_x_22265:
[----:B------:R0:W-:Y:S01]  /*5030*/  STG.E.U8 [R16.64], R5 ;  /* 0x0000000510007986 */ /* 0x0001e2000c101124 */
[----:B------:R-:W-:Y:S05]  /*5040*/  BRA `(.L_x_22267) ;  /* 0x00000dc000007947 */ /* 0x000fea0003800000 */
.L_x_22264:
        /* <DEDUP_REMOVED lines=10> */
.L_x_22269:
[----:B------:R-:W-:-:S05]  /*50f0*/  PRMT R3, R5, 0x9910, RZ ;  /* 0x0000991005037816 */ /* 0x000fca00000000ff */
[----:B------:R0:W-:Y:S01]  /*5100*/  STG.E [R16.64], R3 ;  /* 0x0000000310007986 */ /* 0x0001e2000c101924 */
[----:B------:R-:W-:Y:S05]  /*5110*/  BRA `(.L_x_22267) ;  /* 0x00000cf000007947 */ /* 0x000fea0003800000 */
.L_x_22268:
[----:B------:R0:W-:Y:S01]  /*5120*/  STG.E.U16 [R16.64], R5 ;  /* 0x0000000510007986 */ /* 0x0001e2000c101524 */
[----:B------:R-:W-:Y:S05]  /*5130*/  BRA `(.L_x_22267) ;  /* 0x00000cd000007947 */ /* 0x000fea0003800000 */
.L_x_22263:
        /* <DEDUP_REMOVED lines=9> */
.L_x_22271:
[----:B------:R-:W0:Y:S02]  /*51d0*/  I2F.S16 R0, R5 ;  /* 0x0000000500007306 */ /* 0x000e240000101400 */
[----:B0-----:R-:W-:-:S05]  /*51e0*/  F2FP.PACK_AB R0, RZ, R0 ;  /* 0x00000000ff00723e */ /* 0x001fca00000000ff */
[----:B------:R0:W-:Y:S01]  /*51f0*/  STG.E.U16 [R16.64], R0 ;  /* 0x0000000010007986 */ /* 0x0001e2000c101524 */
[----:B------:R-:W-:Y:S05]  /*5200*/  BRA `(.L_x_22267) ;  /* 0x00000c0000007947 */ /* 0x000fea0003800000 */
.L_x_22270:
        /* <DEDUP_REMOVED lines=10> */
.L_x_22273:
[----:B------:R-:W0:Y:S02]  /*52b0*/  I2F.S16 R5, R5 ;  /* 0x0000000500057306 */ /* 0x000e240000101400 */
[----:B0-----:R-:W-:-:S04]  /*52c0*/  F2FP.PACK_AB R3, RZ, R5 ;  /* 0x00000005ff03723e */ /* 0x001fc800000000ff */
[----:B------:R-:W-:-:S05]  /*52d0*/  PRMT R3, R3, 0x5410, RZ ;  /* 0x0000541003037816 */ /* 0x000fca00000000ff */
[----:B------:R0:W-:Y:S01]  /*52e0*/  STG.E [R16.64], R3 ;  /* 0x0000000310007986 */ /* 0x0001e2000c101924 */
[----:B------:R-:W-:Y:S05]  /*52f0*/  BRA `(.L_x_22267) ;  /* 0x00000b1000007947 */ /* 0x000fea0003800000 */
.L_x_22272:
[----:B------:R-:W0:Y:S02]  /*5300*/  I2F.F64.S16 R2, R5 ;  /* 0x0000000500027312 */ /* 0x000e240000101c00 */
[----:B0-----:R0:W-:Y:S01]  /*5310*/  STG.E.64 [R16.64], R2 ;  /* 0x0000000210007986 */ /* 0x0011e2000c101b24 */
[----:B------:R-:W-:Y:S05]  /*5320*/  BRA `(.L_x_22267) ;  /* 0x00000ae000007947 */ /* 0x000fea0003800000 */
.L_x_22262:
        /* <DEDUP_REMOVED lines=13> */
.L_x_22276:
[----:B------:R-:W0:Y:S01]  /*5400*/  I2F.F64.S16 R4, R5 ;  /* 0x0000000500047312 */ /* 0x000e220000101c00 */
[----:B------:R-:W-:-:S05]  /*5410*/  CS2R R6, SRZ ;  /* 0x0000000000067805 */ /* 0x000fca000001ff00 */
[----:B0-----:R0:W-:Y:S01]  /*5420*/  STG.E.128 [R16.64], R4 ;  /* 0x0000000410007986 */ /* 0x0011e2000c101d24 */
[----:B------:R-:W-:Y:S05]  /*5430*/  BRA `(.L_x_22267) ;  /* 0x000009d000007947 */ /* 0x000fea0003800000 */
.L_x_22275:
        /* <DEDUP_REMOVED lines=21> */
.L_x_22280:
[----:B------:R-:W-:Y:S05]  /*5590*/  BSYNC B0 ;  /* 0x0000000000007941 */ /* 0x000fea0003800000 */
.L_x_22279:
[----:B------:R-:W-:-:S05]  /*55a0*/  LOP3.LUT R3, R0, R3, RZ, 0xfc, !PT ;  /* 0x0000000300037212 */ /* 0x000fca00078efcff */
[----:B------:R0:W-:Y:S01]  /*55b0*/  STG.E.U8 [R16.64], R3 ;  /* 0x0000000310007986 */ /* 0x0001e2000c101124 */
[----:B------:R-:W-:Y:S05]  /*55c0*/  BRA `(.L_x_22267) ;  /* 0x0000084000007947 */ /* 0x000fea0003800000 */
.L_x_22278:
        /* <DEDUP_REMOVED lines=13> */
.L_x_22282:
[----:B------:R-:W-:Y:S01]  /*56a0*/  IMAD.MOV.U32 R0, RZ, RZ, 0x7f ;  /* 0x0000007fff007424 */ /* 0x000fe200078e00ff */
[----:B------:R-:W-:-:S04]  /*56b0*/  ISETP.GT.U32.AND P0, PT, R2, 0x7f800000, PT ;  /* 0x7f8000000200780c */ /* 0x000fc80003f04070 */
[----:B------:R-:W-:-:S04]  /*56c0*/  SEL R0, R0, 0x7c, P0 ;  /* 0x0000007c00007807 */ /* 0x000fc80000000000 */
.L_x_22283:
[----:B------:R-:W-:Y:S05]  /*56d0*/  BSYNC B0 ;  /* 0x0000000000007941 */ /* 0x000fea0003800000 */
.L_x_22281:
[----:B------:R-:W-:-:S04]  /*56e0*/  LOP3.LUT R2, R5, 0x80000000, RZ, 0xc0, !PT ;  /* 0x8000000005027812 */ /* 0x000fc800078ec0ff */
[----:B------:R-:W-:-:S04]  /*56f0*/  SHF.R.U32.HI R3, RZ, 0x18, R2 ;  /* 0x00000018ff037819 */ /* 0x000fc80000011602 */
[----:B------:R-:W-:-:S05]  /*5700*/  LOP3.LUT R3, R0, R3, RZ, 0xfc, !PT ;  /* 0x0000000300037212 */ /* 0x000fca00078efcff */
[----:B------:R0:W-:Y:S01]  /*5710*/  STG.E.U8 [R16.64], R3 ;  /* 0x0000000310007986 */ /* 0x0001e2000c101124 */
[----:B------:R-:W-:Y:S05]  /*5720*/  BRA `(.L_x_22267) ;  /* 0x000006e000007947 */ /* 0x000fea0003800000 */
.L_x_22277:
[----:B------:R-:W0:Y:S02]  /*5730*/  I2F.S16 R0, R5 ;  /* 0x0000000500007306 */ /* 0x000e240000101400 */
[----:B0-----:R-:W-:-:S05]  /*5740*/  F2FP.BF16.PACK_AB R0, RZ, R0 ;  /* 0x00000000ff00723e */ /* 0x001fca00000010ff */
[----:B------:R0:W-:Y:S01]  /*5750*/  STG.E.U16 [R16.64], R0 ;  /* 0x0000000010007986 */ /* 0x0001e2000c101524 */
[----:B------:R-:W-:Y:S05]  /*5760*/  BRA `(.L_x_22267) ;  /* 0x000006a000007947 */ /* 0x000fea0003800000 */
.L_x_22274:
        /* <DEDUP_REMOVED lines=10> */
.L_x_22286:
        /* <DEDUP_REMOVED lines=17> */
.L_x_22289:
[----:B------:R-:W-:-:S04]  /*5920*/  LOP3.LUT R2, R5, 0x80000000, RZ, 0xc0, !PT ;  /* 0x8000000005027812 */ /* 0x000fc800078ec0ff */
[----:B------:R-:W-:-:S04]  /*5930*/  SHF.R.U32.HI R3, RZ, 0x18, R2 ;  /* 0x00000018ff037819 */ /* 0x000fc80000011602 */
[----:B------:R-:W-:-:S04]  /*5940*/  LOP3.LUT R0, R0, R3, RZ, 0xfc, !PT ;  /* 0x0000000300007212 */ /* 0x000fc800078efcff */
[----:B------:R-:W-:Y:S02]  /*5950*/  PRMT R8, R0, 0x7610, R8 ;  /* 0x0000761000087816 */ /* 0x000fe40000000008 */
.L_x_22288:
[----:B------:R-:W-:Y:S05]  /*5960*/  BSYNC B0 ;  /* 0x0000000000007941 */ /* 0x000fea0003800000 */
.L_x_22287:
[----:B------:R0:W-:Y:S01]  /*5970*/  STG.E.U8 [R16.64], R8 ;  /* 0x0000000810007986 */ /* 0x0001e2000c101124 */
[----:B------:R-:W-:Y:S05]  /*5980*/  BRA `(.L_x_22267) ;  /* 0x0000048000007947 */ /* 0x000fea0003800000 */
.L_x_22285:
        /* <DEDUP_REMOVED lines=17> */
.L_x_22292:
[----:B------:R-:W-:-:S04]  /*5aa0*/  LOP3.LUT R2, R5, 0x80000000, RZ, 0xc0, !PT ;  /* 0x8000000005027812 */ /* 0x000fc800078ec0ff */
[----:B------:R-:W-:-:S04]  /*5ab0*/  SHF.R.U32.HI R3, RZ, 0x18, R2 ;  /* 0x00000018ff037819 */ /* 0x000fc80000011602 */
[----:B------:R-:W-:-:S04]  /*5ac0*/  LOP3.LUT R0, R0, R3, RZ, 0xfc, !PT ;  /* 0x0000000300007212 */ /* 0x000fc800078efcff */
[----:B------:R-:W-:Y:S02]  /*5ad0*/  PRMT R8, R0, 0x7610, R8 ;  /* 0x0000761000087816 */ /* 0x000fe40000000008 */
.L_x_22291:
[----:B------:R-:W-:Y:S05]  /*5ae0*/  BSYNC B0 ;  /* 0x0000000000007941 */ /* 0x000fea0003800000 */
.L_x_22290:
[----:B------:R0:W-:Y:S01]  /*5af0*/  STG.E.U8 [R16.64], R8 ;  /* 0x0000000810007986 */ /* 0x0001e2000c101124 */
[----:B------:R-:W-:Y:S05]  /*5b00*/  BRA `(.L_x_22267) ;  /* 0x0000030000007947 */ /* 0x000fea0003800000 */
.L_x_22284:
        /* <DEDUP_REMOVED lines=22> */
.L_x_22266:
        /* <DEDUP_REMOVED lines=20> */
.L_x_22294:
[----:B------:R-:W-:-:S04]  /*5db0*/  PRMT R2, R5, 0x9910, RZ ;  /* 0x0000991005027816 */ /* 0x000fc800000000ff */
[----:B------:R-:W-:-:S05]  /*5dc0*/  SHF.R.S32.HI R3, RZ, 0x1f, R2 ;  /* 0x0000001fff037819 */ /* 0x000fca0000011402 */
[----:B------:R0:W-:Y:S01]  /*5dd0*/  STG.E.64 [R16.64], R2 ;  /* 0x0000000210007986 */ /* 0x0001e2000c101b24 */
[----:B------:R-:W-:Y:S05]  /*5de0*/  BRA `(.L_x_22267) ;  /* 0x0000002000007947 */ /* 0x000fea0003800000 */
.L_x_22293:
[----:B------:R-:W-:-:S05]  /*5df0*/  PRMT R3, R5, 0x9910, RZ ;  /* 0x0000991005037816 */ /* 0x000fca00000000ff */
[----:B------:R0:W-:Y:S02]  /*5e00*/  STG.E [R16.64], R3 ;  /* 0x0000000310007986 */ /* 0x0001e4000c101924 */
.L_x_22267:
        /* <DEDUP_REMOVED lines=231> */
.L_x_22295:
        /* <DEDUP_REMOVED lines=18> */
.L_x_22299:
[----:B------:R0:W5:Y:S01]  /*6da0*/  LDG.E.U8 R6, [R2.64] ;  /* 0x0000002402067981 */ /* 0x000162000c1e1100 */
[----:B------:R-:W-:Y:S05]  /*6db0*/  BRA `(.L_x_22301) ;  /* 0x00000d8000007947 */ /* 0x000fea0003800000 */
.L_x_22298:
        /* <DEDUP_REMOVED lines=8> */
.L_x_22303:
[----:B------:R0:W5:Y:S01]  /*6e40*/  LDG.E.U16 R6, [R2.64] ;  /* 0x0000002402067981 */ /* 0x000162000c1e1500 */
[----:B------:R-:W-:Y:S05]  /*6e50*/  BRA `(.L_x_22301) ;  /* 0x00000ce000007947 */ /* 0x000fea0003800000 */
.L_x_22302:
[----:B------:R0:W5:Y:S01]  /*6e60*/  LDG.E.U16 R6, [R2.64] ;  /* 0x0000002402067981 */ /* 0x000162000c1e1500 */
[----:B------:R-:W-:Y:S05]  /*6e70*/  BRA `(.L_x_22301) ;  /* 0x00000cc000007947 */ /* 0x000fea0003800000 */
.L_x_22297:
        /* <DEDUP_REMOVED lines=9> */
.L_x_22305:
[----:B------:R-:W2:Y:S02]  /*6f10*/  LDG.E.U16 R0, [R2.64] ;  /* 0x0000002402007981 */ /* 0x000ea4000c1e1500 */
[----:B--2---:R-:W-:-:S06]  /*6f20*/  HADD2.F32 R0, -RZ, R0.H0_H0 ;  /* 0x20000000ff007230 */ /* 0x004fcc0000004100 */
[----:B------:R-:W0:Y:S02]  /*6f30*/  F2I.FTZ.TRUNC.NTZ R0, R0 ;  /* 0x0000000000007305 */ /* 0x000e24000021f100 */
[----:B0-----:R-:W-:Y:S01]  /*6f40*/  PRMT R6, R0, 0x7610, R6 ;  /* 0x0000761000067816 */ /* 0x001fe20000000006 */
[----:B------:R-:W-:Y:S05]  /*6f50*/  BRA `(.L_x_22301) ;  /* 0x00000be000007947 */ /* 0x000fea0003800000 */
.L_x_22304:
        /* <DEDUP_REMOVED lines=9> */
.L_x_22307:
[----:B------:R-:W2:Y:S02]  /*6ff0*/  LDG.E.U16 R2, [R2.64] ;  /* 0x0000002402027981 */ /* 0x000ea4000c1e1500 */
[----:B--2---:R-:W-:-:S06]  /*7000*/  HADD2.F32 R0, -RZ, R2.H0_H0 ;  /* 0x20000002ff007230 */ /* 0x004fcc0000004100 */
[----:B------:R-:W0:Y:S02]  /*7010*/  F2I.FTZ.TRUNC.NTZ R0, R0 ;  /* 0x0000000000007305 */ /* 0x000e24000021f100 */
[----:B0-----:R-:W-:Y:S01]  /*7020*/  PRMT R6, R0, 0x7610, R6 ;  /* 0x0000761000067816 */ /* 0x001fe20000000006 */
[----:B------:R-:W-:Y:S05]  /*7030*/  BRA `(.L_x_22301) ;  /* 0x00000b0000007947 */ /* 0x000fea0003800000 */
.L_x_22306:
[----:B------:R-:W2:Y:S02]  /*7040*/  LDG.E.64 R2, [R2.64] ;  /* 0x0000002402027981 */ /* 0x000ea4000c1e1b00 */
[----:B--2---:R0:W1:Y:S01]  /*7050*/  F2I.F64.TRUNC R6, R2 ;  /* 0x0000000200067311 */ /* 0x004062000030d100 */
[----:B------:R-:W-:Y:S05]  /*7060*/  BRA `(.L_x_22301) ;  /* 0x00000ad000007947 */ /* 0x000fea0003800000 */
.L_x_22296:
        /* <DEDUP_REMOVED lines=12> */
.L_x_22310:
[----:B------:R-:W2:Y:S02]  /*7130*/  LDG.E.64 R2, [R2.64] ;  /* 0x0000002402027981 */ /* 0x000ea4000c1e1b00 */
[----:B--2---:R0:W1:Y:S01]  /*7140*/  F2I.F64.TRUNC R6, R2 ;  /* 0x0000000200067311 */ /* 0x004062000030d100 */
[----:B------:R-:W-:Y:S05]  /*7150*/  BRA `(.L_x_22301) ;  /* 0x000009e000007947 */ /* 0x000fea0003800000 */
.L_x_22309:
        /* <DEDUP_REMOVED lines=28> */
.L_x_22312:
        /* <DEDUP_REMOVED lines=15> */
.L_x_22311:
[----:B------:R-:W2:Y:S02]  /*7410*/  LDG.E.U16 R0, [R2.64] ;  /* 0x0000002402007981 */ /* 0x000ea4000c1e1500 */
[----:B--2---:R-:W-:-:S06]  /*7420*/  PRMT R0, RZ, 0x5410, R0 ;  /* 0x00005410ff007816 */ /* 0x004fcc0000000000 */
[----:B------:R-:W0:Y:S02]  /*7430*/  F2I.FTZ.TRUNC.NTZ R0, R0 ;  /* 0x0000000000007305 */ /* 0x000e24000021f100 */
[----:B0-----:R-:W-:Y:S01]  /*7440*/  PRMT R6, R0, 0x7610, R6 ;  /* 0x0000761000067816 */ /* 0x001fe20000000006 */
[----:B------:R-:W-:Y:S05]  /*7450*/  BRA `(.L_x_22301) ;  /* 0x000006e000007947 */ /* 0x000fea0003800000 */
.L_x_22308:
        /* <DEDUP_REMOVED lines=10> */
.L_x_22315:
        /* <DEDUP_REMOVED lines=21> */
.L_x_22319:
[----:B------:R-:W-:Y:S05]  /*7650*/  BSYNC B1 ;  /* 0x0000000000017941 */ /* 0x000fea0003800000 */
.L_x_22318:
[----:B------:R-:W-:Y:S01]  /*7660*/  LEA R3, R0, 0x3b800000, 0x17 ;  /* 0x3b80000000037811 */ /* 0x000fe200078eb8ff */
[----:B------:R-:W-:-:S05]  /*7670*/  IMAD.SHL.U32 R0, R2, 0x100000, RZ ;  /* 0x0010000002007824 */ /* 0x000fca00078e00ff */
[----:B------:R-:W-:Y:S02]  /*7680*/  LOP3.LUT R0, R3, R0, R4, 0xfe, !PT ;  /* 0x0000000003007212 */ /* 0x000fe400078efe04 */
.L_x_22317:
[----:B------:R-:W-:Y:S05]  /*7690*/  BSYNC B0 ;  /* 0x0000000000007941 */ /* 0x000fea0003800000 */
.L_x_22316:
[----:B------:R-:W0:Y:S02]  /*76a0*/  F2I.FTZ.TRUNC.NTZ R0, R0 ;  /* 0x0000000000007305 */ /* 0x000e24000021f100 */
[----:B0-----:R-:W-:Y:S01]  /*76b0*/  PRMT R6, R0, 0x7610, R6 ;  /* 0x0000761000067816 */ /* 0x001fe20000000006 */
[----:B------:R-:W-:Y:S05]  /*76c0*/  BRA `(.L_x_22301) ;  /* 0x0000047000007947 */ /* 0x000fea0003800000 */
.L_x_22314:
        /* <DEDUP_REMOVED lines=21> */
.L_x_22323:
[----:B------:R-:W-:Y:S05]  /*7820*/  BSYNC B1 ;  /* 0x0000000000017941 */ /* 0x000fea0003800000 */
.L_x_22322:
[----:B------:R-:W-:Y:S01]  /*7830*/  LEA R3, R0, 0x37800000, 0x17 ;  /* 0x3780000000037811 */ /* 0x000fe200078eb8ff */
[----:B------:R-:W-:-:S05]  /*7840*/  IMAD.SHL.U32 R0, R2, 0x200000, RZ ;  /* 0x0020000002007824 */ /* 0x000fca00078e00ff */
[----:B------:R-:W-:Y:S02]  /*7850*/  LOP3.LUT R0, R3, R0, R4, 0xfe, !PT ;  /* 0x0000000003007212 */ /* 0x000fe400078efe04 */
.L_x_22321:
[----:B------:R-:W-:Y:S05]  /*7860*/  BSYNC B0 ;  /* 0x0000000000007941 */ /* 0x000fea0003800000 */
.L_x_22320:
[----:B------:R-:W0:Y:S02]  /*7870*/  F2I.FTZ.TRUNC.NTZ R0, R0 ;  /* 0x0000000000007305 */ /* 0x000e24000021f100 */
[----:B0-----:R-:W-:Y:S01]  /*7880*/  PRMT R6, R0, 0x7610, R6 ;  /* 0x0000761000067816 */ /* 0x001fe20000000006 */
[----:B------:R-:W-:Y:S05]  /*7890*/  BRA `(.L_x_22301) ;  /* 0x000002a000007947 */ /* 0x000fea0003800000 */
.L_x_22313:
        /* <DEDUP_REMOVED lines=14> */
.L_x_22327:
[----:B------:R-:W-:Y:S05]  /*7980*/  BSYNC B0 ;  /* 0x0000000000007941 */ /* 0x000fea0003800000 */
.L_x_22326:
[----:B------:R-:W0:Y:S02]  /*7990*/  F2I.FTZ.TRUNC.NTZ R0, R0 ;  /* 0x0000000000007305 */ /* 0x000e24000021f100 */
[----:B0-----:R-:W-:Y:S01]  /*79a0*/  PRMT R6, R0, 0x7610, R6 ;  /* 0x0000761000067816 */ /* 0x001fe20000000006 */
[----:B------:R-:W-:Y:S05]  /*79b0*/  BRA `(.L_x_22301) ;  /* 0x0000018000007947 */ /* 0x000fea0003800000 */
.L_x_22300:
        /* <DEDUP_REMOVED lines=21> */
.L_x_22325:
[----:B------:R0:W5:Y:S01]  /*7b10*/  LDG.E.U16 R6, [R2.64] ;  /* 0x0000002402067981 */ /* 0x000162000c1e1500 */
[----:B------:R-:W-:Y:S05]  /*7b20*/  BRA `(.L_x_22301) ;  /* 0x0000001000007947 */ /* 0x000fea0003800000 */
.L_x_22324:
[----:B------:R0:W5:Y:S02]  /*7b30*/  LDG.E.U16 R6, [R2.64] ;  /* 0x0000002402067981 */ /* 0x000164000c1e1500 */
.L_x_22301:
        /* <DEDUP_REMOVED lines=47> */
.L_x_22329:
[----:B------:R-:W-:Y:S05]  /*7e30*/  BSYNC B0 ;  /* 0x0000000000007941 */ /* 0x000fea0003800000 */
.L_x_22328:
        /* <DEDUP_REMOVED lines=11> */
.L_x_22333:
[----:B------:R0:W-:Y:S01]  /*7ef0*/  STG.E.U8 [R16.64], R5 ;  /* 0x0000000510007986 */ /* 0x0001e2000c101124 */
[----:B------:R-:W-:Y:S05]  /*7f00*/  BRA `(.L_x_22335) ;  /* 0x00000dc000007947 */ /* 0x000fea0003800000 */
.L_x_22332:
        /* <DEDUP_REMOVED lines=10> */
.L_x_22337:
[----:B------:R-:W-:-:S05]  /*7fb0*/  PRMT R3, R5, 0x9910, RZ ;  /* 0x0000991005037816 */ /* 0x000fca00000000ff */
[----:B------:R0:W-:Y:S01]  /*7fc0*/  STG.E [R16.64], R3 ;  /* 0x0000000310007986 */ /* 0x0001e2000c101924 */
[----:B------:R-:W-:Y:S05]  /*7fd0*/  BRA `(.L_x_22335) ;  /* 0x00000cf000007947 */ /* 0x000fea0003800000 */
.L_x_22336:
[----:B------:R0:W-:Y:S01]  /*7fe0*/  STG.E.U16 [R16.64], R5 ;  /* 0x0000000510007986 */ /* 0x0001e2000c101524 */
[----:B------:R-:W-:Y:S05]  /*7ff0*/  BRA `(.L_x_22335) ;  /* 0x00000cd000007947 */ /* 0x000fea0003800000 */
.L_x_22331:
        /* <DEDUP_REMOVED lines=9> */
.L_x_22339:
[----:B------:R-:W0:Y:S02]  /*8090*/  I2F.S16 R0, R5 ;  /* 0x0000000500007306 */ /* 0x000e240000101400 */
[----:B0-----:R-:W-:-:S05]  /*80a0*/  F2FP.PACK_AB R0, RZ, R0 ;  /* 0x00000000ff00723e */ /* 0x001fca00000000ff */
[----:B------:R0:W-:Y:S01]  /*80b0*/  STG.E.U16 [R16.64], R0 ;  /* 0x0000000010007986 */ /* 0x0001e2000c101524 */
[----:B------:R-:W-:Y:S05]  /*80c0*/  BRA `(.L_x_22335) ;  /* 0x00000c0000007947 */ /* 0x000fea0003800000 */
.L_x_22338:
        /* <DEDUP_REMOVED lines=10> */
.L_x_22341:
[----:B------:R-:W0:Y:S02]  /*8170*/  I2F.S16 R5, R5 ;  /* 0x0000000500057306 */ /* 0x000e240000101400 */
[----:B0-----:R-:W-:-:S04]  /*8180*/  F2FP.PACK_AB R3, RZ, R5 ;  /* 0x00000005ff03723e */ /* 0x001fc800000000ff */
[----:B------:R-:W-:-:S05]  /*8190*/  PRMT R3, R3, 0x5410, RZ ;  /* 0x0000541003037816 */ /* 0x000fca00000000ff */
[----:B------:R0:W-:Y:S01]  /*81a0*/  STG.E [R16.64], R3 ;  /* 0x0000000310007986 */ /* 0x0001e2000c101924 */
[----:B------:R-:W-:Y:S05]  /*81b0*/  BRA `(.L_x_22335) ;  /* 0x00000b1000007947 */ /* 0x000fea0003800000 */
.L_x_22340:
[----:B------:R-:W0:Y:S02]  /*81c0*/  I2F.F64.S16 R2, R5 ;  /* 0x0000000500027312 */ /* 0x000e240000101c00 */
[----:B0-----:R0:W-:Y:S01]  /*81d0*/  STG.E.64 [R16.64], R2 ;  /* 0x0000000210007986 */ /* 0x0011e2000c101b24 */
[----:B------:R-:W-:Y:S05]  /*81e0*/  BRA `(.L_x_22335) ;  /* 0x00000ae000007947 */ /* 0x000fea0003800000 */
.L_x_22330:
        /* <DEDUP_REMOVED lines=13> */
.L_x_22344:
[----:B------:R-:W0:Y:S01]  /*82c0*/  I2F.F64.S16 R4, R5 ;  /* 0x0000000500047312 */ /* 0x000e220000101c00 */
[----:B------:R-:W-:-:S05]  /*82d0*/  CS2R R6, SRZ ;  /* 0x0000000000067805 */ /* 0x000fca000001ff00 */
[----:B0-----:R0:W-:Y:S01]  /*82e0*/  STG.E.128 [R16.64], R4 ;  /* 0x0000000410007986 */ /* 0x0011e2000c101d24 */
[----:B------:R-:W-:Y:S05]  /*82f0*/  BRA `(.L_x_22335) ;  /* 0x000009d000007947 */ /* 0x000fea0003800000 */
.L_x_22343:
        /* <DEDUP_REMOVED lines=21> */
.L_x_22348:
[----:B------:R-:W-:Y:S05]  /*8450*/  BSYNC B0 ;  /* 0x0000000000007941 */ /* 0x000fea0003800000 */
.L_x_22347:
[----:B------:R-:W-:-:S05]  /*8460*/  LOP3.LUT R3, R0, R3, RZ, 0xfc, !PT ;  /* 0x0000000300037212 */ /* 0x000fca00078efcff */
[----:B------:R0:W-:Y:S01]  /*8470*/  STG.E.U8 [R16.64], R3 ;  /* 0x0000000310007986 */ /* 0x0001e2000c101124 */
[----:B------:R-:W-:Y:S05]  /*8480*/  BRA `(.L_x_22335) ;  /* 0x0000084000007947 */ /* 0x000fea0003800000 */
.L_x_22346:
        /* <DEDUP_REMOVED lines=13> */
.L_x_22350:
[----:B------:R-:W-:Y:S01]  /*8560*/  IMAD.MOV.U32 R0, RZ, RZ, 0x7f ;  /* 0x0000007fff007424 */ /* 0x000fe200078e00ff */
[----:B------:R-:W-:-:S04]  /*8570*/  ISETP.GT.U32.AND P0, PT, R2, 0x7f800000, PT ;  /* 0x7f8000000200780c */ /* 0x000fc80003f04070 */
[----:B------:R-:W-:-:S04]  /*8580*/  SEL R0, R0, 0x7c, P0 ;  /* 0x0000007c00007807 */ /* 0x000fc80000000000 */
.L_x_22351:
[----:B------:R-:W-:Y:S05]  /*8590*/  BSYNC B0 ;  /* 0x0000000000007941 */ /* 0x000fea0003800000 */
.L_x_22349:
[----:B------:R-:W-:-:S04]  /*85a0*/  LOP3.LUT R2, R5, 0x80000000, RZ, 0xc0, !PT ;  /* 0x8000000005027812 */ /* 0x000fc800078ec0ff */
[----:B------:R-:W-:-:S04]  /*85b0*/  SHF.R.U32.HI R3, RZ, 0x18, R2 ;  /* 0x00000018ff037819 */ /* 0x000fc80000011602 */
[----:B------:R-:W-:-:S05]  /*85c0*/  LOP3.LUT R3, R0, R3, RZ, 0xfc, !PT ;  /* 0x0000000300037212 */ /* 0x000fca00078efcff */
[----:B------:R0:W-:Y:S01]  /*85d0*/  STG.E.U8 [R16.64], R3 ;  /* 0x0000000310007986 */ /* 0x0001e2000c101124 */
[----:B------:R-:W-:Y:S05]  /*85e0*/  BRA `(.L_x_22335) ;  /* 0x000006e000007947 */ /* 0x000fea0003800000 */
.L_x_22345:
[----:B------:R-:W0:Y:S02]  /*85f0*/  I2F.S16 R0, R5 ;  /* 0x0000000500007306 */ /* 0x000e240000101400 */
[----:B0-----:R-:W-:-:S05]  /*8600*/  F2FP.BF16.PACK_AB R0, RZ, R0 ;  /* 0x00000000ff00723e */ /* 0x001fca00000010ff */
[----:B------:R0:W-:Y:S01]  /*8610*/  STG.E.U16 [R16.64], R0 ;  /* 0x0000000010007986 */ /* 0x0001e2000c101524 */
[----:B------:R-:W-:Y:S05]  /*8620*/  BRA `(.L_x_22335) ;  /* 0x000006a000007947 */ /* 0x000fea0003800000 */
.L_x_22342:
        /* <DEDUP_REMOVED lines=10> */
.L_x_22354:
        /* <DEDUP_REMOVED lines=17> */
.L_x_22357:
[----:B------:R-:W-:-:S04]  /*87e0*/  LOP3.LUT R2, R5, 0x80000000, RZ, 0xc0, !PT ;  /* 0x8000000005027812 */ /* 0x000fc800078ec0ff */
[----:B------:R-:W-:-:S04]  /*87f0*/  SHF.R.U32.HI R3, RZ, 0x18, R2 ;  /* 0x00000018ff037819 */ /* 0x000fc80000011602 */
[----:B------:R-:W-:-:S04]  /*8800*/  LOP3.LUT R0, R0, R3, RZ, 0xfc, !PT ;  /* 0x0000000300007212 */ /* 0x000fc800078efcff */
[----:B------:R-:W-:Y:S02]  /*8810*/  PRMT R8, R0, 0x7610, R8 ;  /* 0x0000761000087816 */ /* 0x000fe40000000008 */
.L_x_22356:
[----:B------:R-:W-:Y:S05]  /*8820*/  BSYNC B0 ;  /* 0x0000000000007941 */ /* 0x000fea0003800000 */
.L_x_22355:
[----:B------:R0:W-:Y:S01]  /*8830*/  STG.E.U8 [R16.64], R8 ;  /* 0x0000000810007986 */ /* 0x0001e2000c101124 */
[----:B------:R-:W-:Y:S05]  /*8840*/  BRA `(.L_x_22335) ;  /* 0x0000048000007947 */ /* 0x000fea0003800000 */
.L_x_22353:
        /* <DEDUP_REMOVED lines=17> */
.L_x_22360:
[----:B------:R-:W-:-:S04]  /*8960*/  LOP3.LUT R2, R5, 0x80000000, RZ, 0xc0, !PT ;  /* 0x8000000005027812 */ /* 0x000fc800078ec0ff */
[----:B------:R-:W-:-:S04]  /*8970*/  SHF.R.U32.HI R3, RZ, 0x18, R2 ;  /* 0x00000018ff037819 */ /* 0x000fc80000011602 */
[----:B------:R-:W-:-:S04]  /*8980*/  LOP3.LUT R0, R0, R3, RZ, 0xfc, !PT ;  /* 0x0000000300007212 */ /* 0x000fc800078efcff */
[----:B------:R-:W-:Y:S02]  /*8990*/  PRMT R8, R0, 0x7610, R8 ;  /* 0x0000761000087816 */ /* 0x000fe40000000008 */
.L_x_22359:
[----:B------:R-:W-:Y:S05]  /*89a0*/  BSYNC B0 ;  /* 0x0000000000007941 */ /* 0x000fea0003800000 */
.L_x_22358:
[----:B------:R0:W-:Y:S01]  /*89b0*/  STG.E.U8 [R16.64], R8 ;  /* 0x0000000810007986 */ /* 0x0001e2000c101124 */
[----:B------:R-:W-:Y:S05]  /*89c0*/  BRA `(.L_x_22335) ;  /* 0x0000030000007947 */ /* 0x000fea0003800000 */
.L_x_22352:
        /* <DEDUP_REMOVED lines=22> */
.L_x_22334:
        /* <DEDUP_REMOVED lines=20> */
.L_x_22362:
[----:B------:R-:W-:-:S04]  /*8c70*/  PRMT R2, R5, 0x9910, RZ ;  /* 0x0000991005027816 */ /* 0x000fc800000000ff */
[----:B------:R-:W-:-:S05]  /*8c80*/  SHF.R.S32.HI R3, RZ, 0x1f, R2 ;  /* 0x0000001fff037819 */ /* 0x000fca0000011402 */
[----:B------:R0:W-:Y:S01]  /*8c90*/  STG.E.64 [R16.64], R2 ;  /* 0x0000000210007986 */ /* 0x0001e2000c101b24 */
[----:B------:R-:W-:Y:S05]  /*8ca0*/  BRA `(.L_x_22335) ;  /* 0x0000002000007947 */ /* 0x000fea0003800000 */
.L_x_22361:
[----:B------:R-:W-:-:S05]  /*8cb0*/  PRMT R3, R5, 0x9910, RZ ;  /* 0x0000991005037816 */ /* 0x000fca00000000ff */
[----:B------:R0:W-:Y:S02]  /*8cc0*/  STG.E [R16.64], R3 ;  /* 0x0000000310007986 */ /* 0x0001e4000c101924 */
.L_x_22335:
[----:B------:R-:W-:Y:S02]  /*8cd0*/  IADD3 R19, R19, 0x80, RZ ;  /* 0x0000008013137810 */ /* 0x000fe40007ffe0ff */
.L_x_22226:
[----:B------:R-:W-:Y:S05]  /*8ce0*/  BSYNC B6 ;  /* 0x0000000000067941 */ /* 0x000fea0003800000 */
.L_x_22225:
        /* <DEDUP_REMOVED lines=230> */
.L_x_22363:
        /* <DEDUP_REMOVED lines=18> */
.L_x_22367:
[----:B------:R0:W5:Y:S01]  /*9c70*/  LDG.E.U8 R6, [R2.64] ;  /* 0x0000002402067981 */ /* 0x000162000c1e1100 */
[----:B------:R-:W-:Y:S05]  /*9c80*/  BRA `(.L_x_22369) ;  /* 0x00000d8000007947 */ /* 0x000fea0003800000 */
.L_x_22366:
        /* <DEDUP_REMOVED lines=8> */
.L_x_22371:
[----:B------:R0:W5:Y:S01]  /*9d10*/  LDG.E.U16 R6, [R2.64] ;  /* 0x0000002402067981 */ /* 0x000162000c1e1500 */
[----:B------:R-:W-:Y:S05]  /*9d20*/  BRA `(.L_x_22369) ;  /* 0x00000ce000007947 */ /* 0x000fea0003800000 */
.L_x_22370:
[----:B------:R0:W5:Y:S01]  /*9d30*/  LDG.E.U16 R6, [R2.64] ;  /* 0x0000002402067981 */ /* 0x000162000c1e1500 */
[----:B------:R-:W-:Y:S05]  /*9d40*/  BRA `(.L_x_22369) ;  /* 0x00000cc000007947 */ /* 0x000fea0003800000 */
.L_x_22365:
        /* <DEDUP_REMOVED lines=9> */
.L_x_22373:
[----:B------:R-:W2:Y:S02]  /*9de0*/  LDG.E.U16 R0, [R2.64] ;  /* 0x0000002402007981 */ /* 0x000ea4000c1e1500 */
[----:B--2---:R-:W-:-:S06]  /*9df0*/  HADD2.F32 R0, -RZ, R0.H0_H0 ;  /* 0x20000000ff007230 */ /* 0x004fcc0000004100 */
[----:B------:R-:W0:Y:S02]  /*9e00*/  F2I.FTZ.TRUNC.NTZ R0, R0 ;  /* 0x0000000000007305 */ /* 0x000e24000021f100 */
[----:B0-----:R-:W-:Y:S01]  /*9e10*/  PRMT R6, R0, 0x7610, R6 ;  /* 0x0000761000067816 */ /* 0x001fe20000000006 */
[----:B------:R-:W-:Y:S05]  /*9e20*/  BRA `(.L_x_22369) ;  /* 0x00000be000007947 */ /* 0x000fea0003800000 */
.L_x_22372:
        /* <DEDUP_REMOVED lines=9> */
.L_x_22375:
[----:B------:R-:W2:Y:S02]  /*9ec0*/  LDG.E.U16 R2, [R2.64] ;  /* 0x0000002402027981 */ /* 0x000ea4000c1e1500 */
[----:B--2---:R-:W-:-:S06]  /*9ed0*/  HADD2.F32 R0, -RZ, R2.H0_H0 ;  /* 0x20000002ff007230 */ /* 0x004fcc0000004100 */
[----:B------:R-:W0:Y:S02]  /*9ee0*/  F2I.FTZ.TRUNC.NTZ R0, R0 ;  /* 0x0000000000007305 */ /* 0x000e24000021f100 */
[----:B0-----:R-:W-:Y:S01]  /*9ef0*/  PRMT R6, R0, 0x7610, R6 ;  /* 0x0000761000067816 */ /* 0x001fe20000000006 */
[----:B------:R-:W-:Y:S05]  /*9f00*/  BRA `(.L_x_22369) ;  /* 0x00000b0000007947 */ /* 0x000fea0003800000 */
.L_x_22374:
[----:B------:R-:W2:Y:S02]  /*9f10*/  LDG.E.64 R2, [R2.64] ;  /* 0x0000002402027981 */ /* 0x000ea4000c1e1b00 */
[----:B--2---:R0:W1:Y:S01]  /*9f20*/  F2I.F64.TRUNC R6, R2 ;  /* 0x0000000200067311 */ /* 0x004062000030d100 */
[----:B------:R-:W-:Y:S05]  /*9f30*/  BRA `(.L_x_22369) ;  /* 0x00000ad000007947 */ /* 0x000fea0003800000 */
.L_x_22364:
        /* <DEDUP_REMOVED lines=12> */
.L_x_22378:
[----:B------:R-:W2:Y:S02]  /*a000*/  LDG.E.64 R2, [R2.64] ;  /* 0x0000002402027981 */ /* 0x000ea4000c1e1b00 */
[----:B--2---:R0:W1:Y:S01]  /*a010*/  F2I.F64.TRUNC R6, R2 ;  /* 0x0000000200067311 */ /* 0x004062000030d100 */
[----:B------:R-:W-:Y:S05]  /*a020*/  BRA `(.L_x_22369) ;  /* 0x000009e000007947 */ /* 0x000fea0003800000 */
.L_x_22377:
        /* <DEDUP_REMOVED lines=28> */
.L_x_22380:
        /* <DEDUP_REMOVED lines=15> */
.L_x_22379:
[----:B------:R-:W2:Y:S02]  /*a2e0*/  LDG.E.U16 R0, [R2.64] ;  /* 0x0000002402007981 */ /* 0x000ea4000c1e1500 */
[----:B--2---:R-:W-:-:S06]  /*a2f0*/  PRMT R0, RZ, 0x5410, R0 ;  /* 0x00005410ff007816 */ /* 0x004fcc0000000000 */
[----:B------:R-:W0:Y:S02]  /*a300*/  F2I.FTZ.TRUNC.NTZ R0, R0 ;  /* 0x0000000000007305 */ /* 0x000e24000021f100 */
[----:B0-----:R-:W-:Y:S01]  /*a310*/  PRMT R6, R0, 0x7610, R6 ;  /* 0x0000761000067816 */ /* 0x001fe20000000006 */
[----:B------:R-:W-:Y:S05]  /*a320*/  BRA `(.L_x_22369) ;  /* 0x000006e000007947 */ /* 0x000fea0003800000 */
.L_x_22376:
        /* <DEDUP_REMOVED lines=10> */
.L_x_22383:
        /* <DEDUP_REMOVED lines=21> */
.L_x_22387:
[----:B------:R-:W-:Y:S05]  /*a520*/  BSYNC B1 ;  /* 0x0000000000017941 */ /* 0x000fea0003800000 */
.L_x_22386:
[----:B------:R-:W-:Y:S01]  /*a530*/  LEA R3, R0, 0x3b800000, 0x17 ;  /* 0x3b80000000037811 */ /* 0x000fe200078eb8ff */
[----:B------:R-:W-:-:S05]  /*a540*/  IMAD.SHL.U32 R0, R2, 0x100000, RZ ;  /* 0x0010000002007824 */ /* 0x000fca00078e00ff */
[----:B------:R-:W-:Y:S02]  /*a550*/  LOP3.LUT R0, R3, R0, R4, 0xfe, !PT ;  /* 0x0000000003007212 */ /* 0x000fe400078efe04 */
.L_x_22385:
[----:B------:R-:W-:Y:S05]  /*a560*/  BSYNC B0 ;  /* 0x0000000000007941 */ /* 0x000fea0003800000 */
.L_x_22384:
[----:B------:R-:W0:Y:S02]  /*a570*/  F2I.FTZ.TRUNC.NTZ R0, R0 ;  /* 0x0000000000007305 */ /* 0x000e24000021f100 */
[----:B0-----:R-:W-:Y:S01]  /*a580*/  PRMT R6, R0, 0x7610, R6 ;  /* 0x0000761000067816 */ /* 0x001fe20000000006 */
[----:B------:R-:W-:Y:S05]  /*a590*/  BRA `(.L_x_22369) ;  /* 0x0000047000007947 */ /* 0x000fea0003800000 */
.L_x_22382:
        /* <DEDUP_REMOVED lines=21> */
.L_x_22391:
[----:B------:R-:W-:Y:S05]  /*a6f0*/  BSYNC B1 ;  /* 0x0000000000017941 */ /* 0x000fea0003800000 */
.L_x_22390:
[----:B------:R-:W-:Y:S01]  /*a700*/  LEA R3, R0, 0x37800000, 0x17 ;  /* 0x3780000000037811 */ /* 0x000fe200078eb8ff */
[----:B------:R-:W-:-:S05]  /*a710*/  IMAD.SHL.U32 R0, R2, 0x200000, RZ ;  /* 0x0020000002007824 */ /* 0x000fca00078e00ff */
[----:B------:R-:W-:Y:S02]  /*a720*/  LOP3.LUT R0, R3, R0, R4, 0xfe, !PT ;  /* 0x0000000003007212 */ /* 0x000fe400078efe04 */
.L_x_22389:
[----:B------:R-:W-:Y:S05]  /*a730*/  BSYNC B0 ;  /* 0x0000000000007941 */ /* 0x000fea0003800000 */
.L_x_22388:
[----:B------:R-:W0:Y:S02]  /*a740*/  F2I.FTZ.TRUNC.NTZ R0, R0 ;  /* 0x0000000000007305 */ /* 0x000e24000021f100 */
[----:B0-----:R-:W-:Y:S01]  /*a750*/  PRMT R6, R0, 0x7610, R6 ;  /* 0x0000761000067816 */ /* 0x001fe20000000006 */
[----:B------:R-:W-:Y:S05]  /*a760*/  BRA `(.L_x_22369) ;  /* 0x000002a000007947 */ /* 0x000fea0003800000 */
.L_x_22381:
        /* <DEDUP_REMOVED lines=14> */
.L_x_22395:
[----:B------:R-:W-:Y:S05]  /*a850*/  BSYNC B0 ;  /* 0x0000000000007941 */ /* 0x000fea0003800000 */
.L_x_22394:
[----:B------:R-:W0:Y:S02]  /*a860*/  F2I.FTZ.TRUNC.NTZ R0, R0 ;  /* 0x0000000000007305 */ /* 0x000e24000021f100 */
[----:B0-----:R-:W-:Y:S01]  /*a870*/  PRMT R6, R0, 0x7610, R6 ;  /* 0x0000761000067816 */ /* 0x001fe20000000006 */
[----:B------:R-:W-:Y:S05]  /*a880*/  BRA `(.L_x_22369) ;  /* 0x0000018000007947 */ /* 0x000fea0003800000 */
.L_x_22368:
        /* <DEDUP_REMOVED lines=21> */
.L_x_22393:
[----:B------:R0:W5:Y:S01]  /*a9e0*/  LDG.E.U16 R6, [R2.64] ;  /* 0x0000002402067981 */ /* 0x000162000c1e1500 */
[----:B------:R-:W-:Y:S05]  /*a9f0*/  BRA `(.L_x_22369) ;  /* 0x0000001000007947 */ /* 0x000fea0003800000 */
.L_x_22392:
[----:B------:R0:W5:Y:S02]  /*aa00*/  LDG.E.U16 R6, [R2.64] ;  /* 0x0000002402067981 */ /* 0x000164000c1e1500 */
.L_x_22369:
        /* <DEDUP_REMOVED lines=16> */
[----:B------:R-:W-:Y:S02]  /*ab10*/  IMAD.HI.U32 R5, R5, R7, R4 ;  /* 0x0000000705057227 */ /* 0x000fe400078e0004 */
[----:B------:R-:W0:Y:S02]  /*ab20*/  LDC.U8 R7, c[0x0][0x374] ;  /* 0x0000dd00ff077b82 */ /* 0x000e240000000000 */
[----:B------:R-:W-:Y:S02]  /*ab30*/  IMAD.MOV.U32 R4, RZ, RZ, R10 ;  /* 0x000000ffff047224 */ /* 0x000fe400078e000a */
[----:B------:R-:W-:-:S04]  /*ab40*/  IMAD.HI.U32 R5, R5, R8, RZ ;  /* 0x0000000805057227 */ /* 0x000fc800078e00ff */
[----:B------:R-:W-:Y:S01]  /*ab50*/  IMAD R3, R5, R4, R8 ;  /* 0x0000000405037224 */ /* 0x000fe200078e0208 */
[----:B------:R-:W-:-:S04]  /*ab60*/  LOP3.LUT R4, R11, R2, RZ, 0x3c, !PT ;  /* 0x000000020b047212 */ /* 0x000fc800078e3cff */
[----:B------:R-:W-:Y:S02]  /*ab70*/  ISETP.GT.U32.AND P2, PT, R0, R3, PT ;  /* 0x000000030000720c */ /* 0x000fe40003f44070 */
[----:B------:R-:W-:Y:S02]  /*ab80*/  ISETP.GE.AND P0, PT, R4, RZ, PT ;  /* 0x000000ff0400720c */ /* 0x000fe40003f06270 */
[----:B------:R-:W-:-:S04]  /*ab90*/  PRMT R4, R6, 0x9910, RZ ;  /* 0x0000991006047816 */ /* 0x000fc800000000ff */
[----:B------:R-:W-:Y:S02]  /*aba0*/  ISETP.GT.AND P3, PT, R4, -0x1, PT ;  /* 0xffffffff0400780c */ /* 0x000fe40003f64270 */
[----:B0-----:R-:W-:-:S03]  /*abb0*/  PRMT R6, R7, 0x9910, RZ ;  /* 0x0000991007067816 */ /* 0x001fc600000000ff */
        /* <DEDUP_REMOVED lines=20> */
.L_x_22397:
[----:B------:R-:W-:Y:S05]  /*ad00*/  BSYNC B0 ;  /* 0x0000000000007941 */ /* 0x000fea0003800000 */
.L_x_22396:
        /* <DEDUP_REMOVED lines=11> */
.L_x_22401:
[----:B------:R-:W-:Y:S01]  /*adc0*/  STG.E.U8 [R16.64], R5 ;  /* 0x0000000510007986 */ /* 0x000fe2000c101124 */
[----:B------:R-:W-:Y:S05]  /*add0*/  EXIT ;  /* 0x000000000000794d */ /* 0x000fea0003800000 */
.L_x_22400:
        /* <DEDUP_REMOVED lines=10> */
.L_x_22404:
[----:B------:R-:W-:-:S05]  /*ae80*/  PRMT R3, R5, 0x9910, RZ ;  /* 0x0000991005037816 */ /* 0x000fca00000000ff */
[----:B------:R-:W-:Y:S01]  /*ae90*/  STG.E [R16.64], R3 ;  /* 0x0000000310007986 */ /* 0x000fe2000c101924 */
[----:B------:R-:W-:Y:S05]  /*aea0*/  EXIT ;  /* 0x000000000000794d */ /* 0x000fea0003800000 */
.L_x_22403:
[----:B------:R-:W-:Y:S01]  /*aeb0*/  STG.E.U16 [R16.64], R5 ;  /* 0x0000000510007986 */ /* 0x000fe2000c101524 */
[----:B------:R-:W-:Y:S05]  /*aec0*/  EXIT ;  /* 0x000000000000794d */ /* 0x000fea0003800000 */
.L_x_22399:
        /* <DEDUP_REMOVED lines=9> */
.L_x_22406:
[----:B------:R-:W0:Y:S02]  /*af60*/  I2F.S16 R0, R5 ;  /* 0x0000000500007306 */ /* 0x000e240000101400 */
[----:B0-----:R-:W-:-:S05]  /*af70*/  F2FP.PACK_AB R0, RZ, R0 ;  /* 0x00000000ff00723e */ /* 0x001fca00000000ff */
[----:B------:R-:W-:Y:S01]  /*af80*/  STG.E.U16 [R16.64], R0 ;  /* 0x0000000010007986 */ /* 0x000fe2000c101524 */
[----:B------:R-:W-:Y:S05]  /*af90*/  EXIT ;  /* 0x000000000000794d */ /* 0x000fea0003800000 */
.L_x_22405:
        /* <DEDUP_REMOVED lines=10> */
.L_x_22408:
[----:B------:R-:W0:Y:S02]  /*b040*/  I2F.S16 R5, R5 ;  /* 0x0000000500057306 */ /* 0x000e240000101400 */
[----:B0-----:R-:W-:-:S04]  /*b050*/  F2FP.PACK_AB R3, RZ, R5 ;  /* 0x00000005ff03723e */ /* 0x001fc800000000ff */
[----:B------:R-:W-:-:S05]  /*b060*/  PRMT R3, R3, 0x5410, RZ ;  /* 0x0000541003037816 */ /* 0x000fca00000000ff */
[----:B------:R-:W-:Y:S01]  /*b070*/  STG.E [R16.64], R3 ;  /* 0x0000000310007986 */ /* 0x000fe2000c101924 */
[----:B------:R-:W-:Y:S05]  /*b080*/  EXIT ;  /* 0x000000000000794d */ /* 0x000fea0003800000 */
.L_x_22407:
[----:B------:R-:W0:Y:S02]  /*b090*/  I2F.F64.S16 R2, R5 ;  /* 0x0000000500027312 */ /* 0x000e240000101c00 */
[----:B0-----:R-:W-:Y:S01]  /*b0a0*/  STG.E.64 [R16.64], R2 ;  /* 0x0000000210007986 */ /* 0x001fe2000c101b24 */
[----:B------:R-:W-:Y:S05]  /*b0b0*/  EXIT ;  /* 0x000000000000794d */ /* 0x000fea0003800000 */
.L_x_22398:
        /* <DEDUP_REMOVED lines=13> */
.L_x_22411:
[----:B------:R-:W0:Y:S01]  /*b190*/  I2F.F64.S16 R4, R5 ;  /* 0x0000000500047312 */ /* 0x000e220000101c00 */
[----:B------:R-:W-:-:S05]  /*b1a0*/  CS2R R6, SRZ ;  /* 0x0000000000067805 */ /* 0x000fca000001ff00 */
[----:B0-----:R-:W-:Y:S01]  /*b1b0*/  STG.E.128 [R16.64], R4 ;  /* 0x0000000410007986 */ /* 0x001fe2000c101d24 */
[----:B------:R-:W-:Y:S05]  /*b1c0*/  EXIT ;  /* 0x000000000000794d */ /* 0x000fea0003800000 */
.L_x_22410:
        /* <DEDUP_REMOVED lines=21> */
.L_x_22415:
[----:B------:R-:W-:Y:S05]  /*b320*/  BSYNC B0 ;  /* 0x0000000000007941 */ /* 0x000fea0003800000 */
.L_x_22414:
[----:B------:R-:W-:-:S05]  /*b330*/  LOP3.LUT R3, R0, R3, RZ, 0xfc, !PT ;  /* 0x0000000300037212 */ /* 0x000fca00078efcff */
[----:B------:R-:W-:Y:S01]  /*b340*/  STG.E.U8 [R16.64], R3 ;  /* 0x0000000310007986 */ /* 0x000fe2000c101124 */
[----:B------:R-:W-:Y:S05]  /*b350*/  EXIT ;  /* 0x000000000000794d */ /* 0x000fea0003800000 */
.L_x_22413:
        /* <DEDUP_REMOVED lines=13> */
.L_x_22417:
[----:B------:R-:W-:Y:S01]  /*b430*/  IMAD.MOV.U32 R0, RZ, RZ, 0x7f ;  /* 0x0000007fff007424 */ /* 0x000fe200078e00ff */
[----:B------:R-:W-:-:S04]  /*b440*/  ISETP.GT.U32.AND P0, PT, R2, 0x7f800000, PT ;  /* 0x7f8000000200780c */ /* 0x000fc80003f04070 */
[----:B------:R-:W-:-:S04]  /*b450*/  SEL R0, R0, 0x7c, P0 ;  /* 0x0000007c00007807 */ /* 0x000fc80000000000 */
.L_x_22418:
[----:B------:R-:W-:Y:S05]  /*b460*/  BSYNC B0 ;  /* 0x0000000000007941 */ /* 0x000fea0003800000 */
.L_x_22416:
[----:B------:R-:W-:-:S04]  /*b470*/  LOP3.LUT R2, R5, 0x80000000, RZ, 0xc0, !PT ;  /* 0x8000000005027812 */ /* 0x000fc800078ec0ff */
[----:B------:R-:W-:-:S04]  /*b480*/  SHF.R.U32.HI R3, RZ, 0x18, R2 ;  /* 0x00000018ff037819 */ /* 0x000fc80000011602 */
[----:B------:R-:W-:-:S05]  /*b490*/  LOP3.LUT R3, R0, R3, RZ, 0xfc, !PT ;  /* 0x0000000300037212 */ /* 0x000fca00078efcff */
[----:B------:R-:W-:Y:S01]  /*b4a0*/  STG.E.U8 [R16.64], R3 ;  /* 0x0000000310007986 */ /* 0x000fe2000c101124 */
[----:B------:R-:W-:Y:S05]  /*b4b0*/  EXIT ;  /* 0x000000000000794d */ /* 0x000fea0003800000 */
.L_x_22412:
[----:B------:R-:W0:Y:S02]  /*b4c0*/  I2F.S16 R0, R5 ;  /* 0x0000000500007306 */ /* 0x000e240000101400 */
[----:B0-----:R-:W-:-:S05]  /*b4d0*/  F2FP.BF16.PACK_AB R0, RZ, R0 ;  /* 0x00000000ff00723e */ /* 0x001fca00000010ff */
[----:B------:R-:W-:Y:S01]  /*b4e0*/  STG.E.U16 [R16.64], R0 ;  /* 0x0000000010007986 */ /* 0x000fe2000c101524 */
[----:B------:R-:W-:Y:S05]  /*b4f0*/  EXIT ;  /* 0x000000000000794d */ /* 0x000fea0003800000 */
.L_x_22409:
        /* <DEDUP_REMOVED lines=10> */
.L_x_22421:
        /* <DEDUP_REMOVED lines=17> */
.L_x_22424:
[----:B------:R-:W-:-:S04]  /*b6b0*/  LOP3.LUT R2, R5, 0x80000000, RZ, 0xc0, !PT ;  /* 0x8000000005027812 */ /* 0x000fc800078ec0ff */
[----:B------:R-:W-:-:S04]  /*b6c0*/  SHF.R.U32.HI R3, RZ, 0x18, R2 ;  /* 0x00000018ff037819 */ /* 0x000fc80000011602 */
[----:B------:R-:W-:-:S04]  /*b6d0*/  LOP3.LUT R0, R0, R3, RZ, 0xfc, !PT ;  /* 0x0000000300007212 */ /* 0x000fc800078efcff */
[----:B------:R-:W-:Y:S02]  /*b6e0*/  PRMT R8, R0, 0x7610, R8 ;  /* 0x0000761000087816 */ /* 0x000fe40000000008 */
.L_x_22423:
[----:B------:R-:W-:Y:S05]  /*b6f0*/  BSYNC B0 ;  /* 0x0000000000007941 */ /* 0x000fea0003800000 */
.L_x_22422:
[----:B------:R-:W-:Y:S01]  /*b700*/  STG.E.U8 [R16.64], R8 ;  /* 0x0000000810007986 */ /* 0x000fe2000c101124 */
[----:B------:R-:W-:Y:S05]  /*b710*/  EXIT ;  /* 0x000000000000794d */ /* 0x000fea0003800000 */
.L_x_22420:
        /* <DEDUP_REMOVED lines=17> */
.L_x_22427:
[----:B------:R-:W-:-:S04]  /*b830*/  LOP3.LUT R2, R5, 0x80000000, RZ, 0xc0, !PT ;  /* 0x8000000005027812 */ /* 0x000fc800078ec0ff */
[----:B------:R-:W-:-:S04]  /*b840*/  SHF.R.U32.HI R3, RZ, 0x18, R2 ;  /* 0x00000018ff037819 */ /* 0x000fc80000011602 */
[----:B------:R-:W-:-:S04]  /*b850*/  LOP3.LUT R0, R0, R3, RZ, 0xfc, !PT ;  /* 0x0000000300007212 */ /* 0x000fc800078efcff */
[----:B------:R-:W-:Y:S02]  /*b860*/  PRMT R8, R0, 0x7610, R8 ;  /* 0x0000761000087816 */ /* 0x000fe40000000008 */
.L_x_22426:
[----:B------:R-:W-:Y:S05]  /*b870*/  BSYNC B0 ;  /* 0x0000000000007941 */ /* 0x000fea0003800000 */
.L_x_22425:
[----:B------:R-:W-:Y:S01]  /*b880*/  STG.E.U8 [R16.64], R8 ;  /* 0x0000000810007986 */ /* 0x000fe2000c101124 */
[----:B------:R-:W-:Y:S05]  /*b890*/  EXIT ;  /* 0x000000000000794d */ /* 0x000fea0003800000 */
.L_x_22419:
        /* <DEDUP_REMOVED lines=22> */
.L_x_22402:
        /* <DEDUP_REMOVED lines=20> */
.L_x_22429:
[----:B------:R-:W-:-:S04]  /*bb40*/  PRMT R2, R5, 0x9910, RZ ;  /* 0x0000991005027816 */ /* 0x000fc800000000ff */
[----:B------:R-:W-:-:S05]  /*bb50*/  SHF.R.S32.HI R3, RZ, 0x1f, R2 ;  /* 0x0000001fff037819 */ /* 0x000fca0000011402 */
[----:B------:R-:W-:Y:S01]  /*bb60*/  STG.E.64 [R16.64], R2 ;  /* 0x0000000210007986 */ /* 0x000fe2000c101b24 */
[----:B------:R-:W-:Y:S05]  /*bb70*/  EXIT ;  /* 0x000000000000794d */ /* 0x000fea0003800000 */
.L_x_22428:
[----:B------:R-:W-:-:S05]  /*bb80*/  PRMT R3, R5, 0x9910, RZ ;  /* 0x0000991005037816 */ /* 0x000fca00000000ff */
[----:B------:R-:W-:Y:S01]  /*bb90*/  STG.E [R16.64], R3 ;  /* 0x0000000310007986 */ /* 0x000fe2000c101924 */
[----:B------:R-:W-:Y:S05]  /*bba0*/  EXIT ;  /* 0x000000000000794d */ /* 0x000fea0003800000 */
.L_x_22430:
        /* <DEDUP_REMOVED lines=13> */
.L_x_32668:


//--------------------- .text._ZN2at6native27unrolled_elementwise_kernelINS0_13AUnaryFunctorIsssZZZNS0_15binary_internal21div_floor_kernel_cudaERNS_18TensorIteratorBaseEENKUlvE_clEvENKUlvE3_clEvEUlssE_EESt5arrayIPcLm2EELi4E23TrivialOffsetCalculatorILi1EjESE_NS0_6memory12LoadWithCastILi1EEENSF_13StoreWithCastILi1EEEEEviT_T0_T2_T3_T4_T5_ --------------------------
	.section	.text._ZN2at6native27unrolled_elementwise_kernelINS0_13AUnaryFunctorIsssZZZNS0_15binary_internal21div_floor_kernel_cudaERNS_18TensorIteratorBaseEENKUlvE_clEvENKUlvE3_clEvEUlssE_EESt5arrayIPcLm2EELi4E23TrivialOffsetCalculatorILi1EjESE_NS0_6memory12LoadWithCastILi1EEENSF_13StoreWithCastILi1EEEEEviT_T0_T2_T3_T4_T5_,"ax",@progbits
	.sectioninfo	@"SHI_REGISTERS=30"
	.align	128
        .global         _ZN2at6native27unrolled_elementwise_kernelINS0_13AUnaryFunctorIsssZZZNS0_15binary_internal21div_floor_kernel_cudaERNS_18TensorIteratorBaseEENKUlvE_clEvENKUlvE3_clEvEUlssE_EESt5arrayIPcLm2EELi4E23TrivialOffsetCalculatorILi1EjESE_NS0_6memory12LoadWithCastILi1EEENSF_13StoreWithCastILi1EEEEEviT_T0_T2_T3_T4_T5_
        .type           _ZN2at6native27unrolled_elementwise_kernelINS0_13AUnaryFunctorIsssZZZNS0_15binary_internal21div_floor_kernel_cudaERNS_18TensorIteratorBaseEENKUlvE_clEvENKUlvE3_clEvEUlssE_EESt5arrayIPcLm2EELi4E23TrivialOffsetCalculatorILi1EjESE_NS0_6memory12LoadWithCastILi1EEENSF_13StoreWithCastILi1EEEEEviT_T0_T2_T3_T4_T5_,@function
        .size           _ZN2at6native27unrolled_elementwise_kernelINS0_13AUnaryFunctorIsssZZZNS0_15binary_internal21div_floor_kernel_cudaERNS_18TensorIteratorBaseEENKUlvE_clEvENKUlvE3_clEvEUlssE_EESt5arrayIPcLm2EELi4E23TrivialOffsetCalculatorILi1EjESE_NS0_6memory12LoadWithCastILi1EEENSF_13StoreWithCastILi1EEEEEviT_T0_T2_T3_T4_T5_,(.L_x_32669 - _ZN2at6native27unrolled_elementwise_kernelINS0_13AUnaryFunctorIsssZZZNS0_15binary_internal21div_floor_kernel_cudaERNS_18TensorIteratorBaseEENKUlvE_clEvENKUlvE3_clEvEUlssE_EESt5arrayIPcLm2EELi4E23TrivialOffsetCalculatorILi1EjESE_NS0_6memory12LoadWithCastILi1EEENSF_13StoreWithCastILi1EEEEEviT_T0_T2_T3_T4_T5_)
        .other          _ZN2at6native27unrolled_elementwise_kernelINS0_13AUnaryFunctorIsssZZZNS0_15binary_internal21div_floor_kernel_cudaERNS_18TensorIteratorBaseEENKUlvE_clEvENKUlvE3_clEvEUlssE_EESt5arrayIPcLm2EELi4E23TrivialOffsetCalculatorILi1EjESE_NS0_6memory12LoadWithCastILi1EEENSF_13StoreWithCastILi1EEEEEviT_T0_T2_T3_T4_T5_,@"STO_CUDA_ENTRY STV_DEFAULT"
_ZN2at6native27unrolled_elementwise_kernelINS0_13AUnaryFunctorIsssZZZNS0_15binary_internal21div_floor_kernel_cudaERNS_18TensorIteratorBaseEENKUlvE_clEvENKUlvE3_clEvEUlssE_EESt5arrayIPcLm2EELi4E23TrivialOffsetCalculatorILi1EjESE_NS0_6memory12LoadWithCastILi1EEENSF_13StoreWithCastILi1EEEEEviT_T0_T2_T3_T4_T5_:
.text._ZN2at6native27unrolled_elementwise_kernelINS0_13AUnaryFunctorIsssZZZNS0_15binary_internal21div_floor_kernel_cudaERNS_18TensorIteratorBaseEENKUlvE_clEvENKUlvE3_clEvEUlssE_EESt5arrayIPcLm2EELi4E23TrivialOffsetCalculatorILi1EjESE_NS0_6memory12LoadWithCastILi1EEENSF_13StoreWithCastILi1EEEEEviT_T0_T2_T3_T4_T5_:
        /* <DEDUP_REMOVED lines=29> */
.L_x_22436:
[----:B------:R0:W5:Y:S01]  /*01d0*/  LDG.E.U8 R23, [R2.64] ;  /* 0x0000002402177981 */ /* 0x000162000c1e1100 */
[----:B------:R-:W-:Y:S05]  /*01e0*/  BRA `(.L_x_22438) ;  /* 0x00000d9000007947 */ /* 0x000fea0003800000 */
.L_x_22435:
        /* <DEDUP_REMOVED lines=8> */
.L_x_22440:
[----:B------:R0:W5:Y:S01]  /*0270*/  LDG.E.U16 R23, [R2.64] ;  /* 0x0000002402177981 */ /* 0x000162000c1e1500 */
[----:B------:R-:W-:Y:S05]  /*0280*/  BRA `(.L_x_22438) ;  /* 0x00000cf000007947 */ /* 0x000fea0003800000 */
.L_x_22439:
[----:B------:R0:W5:Y:S01]  /*0290*/  LDG.E.U16 R23, [R2.64] ;  /* 0x0000002402177981 */ /* 0x000162000c1e1500 */
[----:B------:R-:W-:Y:S05]  /*02a0*/  BRA `(.L_x_22438) ;  /* 0x00000cd000007947 */ /* 0x000fea0003800000 */
.L_x_22434:
        /* <DEDUP_REMOVED lines=9> */
.L_x_22442:
[----:B------:R-:W2:Y:S02]  /*0340*/  LDG.E.U16 R0, [R2.64] ;  /* 0x0000002402007981 */ /* 0x000ea4000c1e1500 */
[----:B--2---:R-:W-:-:S06]  /*0350*/  HADD2.F32 R0, -RZ, R0.H0_H0 ;  /* 0x20000000ff007230 */ /* 0x004fcc0000004100 */
[----:B------:R-:W0:Y:S02]  /*0360*/  F2I.FTZ.TRUNC.NTZ R0, R0 ;  /* 0x0000000000007305 */ /* 0x000e24000021f100 */
[----:B0-----:R-:W-:Y:S01]  /*0370*/  PRMT R23, R0, 0x7610, R23 ;  /* 0x0000761000177816 */ /* 0x001fe20000000017 */
[----:B------:R-:W-:Y:S05]  /*0380*/  BRA `(.L_x_22438) ;  /* 0x00000bf000007947 */ /* 0x000fea0003800000 */
.L_x_22441:
        /* <DEDUP_REMOVED lines=9> */
.L_x_22444:
[----:B------:R-:W2:Y:S02]  /*0420*/  LDG.E.U16 R2, [R2.64] ;  /* 0x0000002402027981 */ /* 0x000ea4000c1e1500 */
[----:B--2---:R-:W-:-:S06]  /*0430*/  HADD2.F32 R0, -RZ, R2.H0_H0 ;  /* 0x20000002ff007230 */ /* 0x004fcc0000004100 */
[----:B------:R-:W0:Y:S02]  /*0440*/  F2I.FTZ.TRUNC.NTZ R0, R0 ;  /* 0x0000000000007305 */ /* 0x000e24000021f100 */
[----:B0-----:R-:W-:Y:S01]  /*0450*/  PRMT R23, R0, 0x7610, R23 ;  /* 0x0000761000177816 */ /* 0x001fe20000000017 */
[----:B------:R-:W-:Y:S05]  /*0460*/  BRA `(.L_x_22438) ;  /* 0x00000b1000007947 */ /* 0x000fea0003800000 */
.L_x_22443:
[----:B------:R-:W2:Y:S02]  /*0470*/  LDG.E.64 R2, [R2.64] ;  /* 0x0000002402027981 */ /* 0x000ea4000c1e1b00 */
[----:B--2---:R0:W1:Y:S01]  /*0480*/  F2I.F64.TRUNC R23, R2 ;  /* 0x0000000200177311 */ /* 0x004062000030d100 */
[----:B------:R-:W-:Y:S05]  /*0490*/  BRA `(.L_x_22438) ;  /* 0x00000ae000007947 */ /* 0x000fea0003800000 */
.L_x_22433:
        /* <DEDUP_REMOVED lines=12> */
.L_x_22447:
[----:B------:R-:W2:Y:S02]  /*0560*/  LDG.E.64 R2, [R2.64] ;  /* 0x0000002402027981 */ /* 0x000ea4000c1e1b00 */
[----:B--2---:R0:W1:Y:S01]  /*0570*/  F2I.F64.TRUNC R23, R2 ;  /* 0x0000000200177311 */ /* 0x004062000030d100 */
[----:B------:R-:W-:Y:S05]  /*0580*/  BRA `(.L_x_22438) ;  /* 0x000009f000007947 */ /* 0x000fea0003800000 */
.L_x_22446:
        /* <DEDUP_REMOVED lines=28> */
.L_x_22449:
        /* <DEDUP_REMOVED lines=16> */
.L_x_22448:
[----:B------:R-:W2:Y:S02]  /*0850*/  LDG.E.U16 R0, [R2.64] ;  /* 0x0000002402007981 */ /* 0x000ea4000c1e1500 */
[----:B--2---:R-:W-:-:S06]  /*0860*/  PRMT R0, RZ, 0x5410, R0 ;  /* 0x00005410ff007816 */ /* 0x004fcc0000000000 */
[----:B------:R-:W0:Y:S02]  /*0870*/  F2I.FTZ.TRUNC.NTZ R0, R0 ;  /* 0x0000000000007305 */ /* 0x000e24000021f100 */
[----:B0-----:R-:W-:Y:S01]  /*0880*/  PRMT R23, R0, 0x7610, R23 ;  /* 0x0000761000177816 */ /* 0x001fe20000000017 */
[----:B------:R-:W-:Y:S05]  /*0890*/  BRA `(.L_x_22438) ;  /* 0x000006e000007947 */ /* 0x000fea0003800000 */
.L_x_22445:
        /* <DEDUP_REMOVED lines=10> */
.L_x_22452:
        /* <DEDUP_REMOVED lines=21> */
.L_x_22456:
[----:B------:R-:W-:Y:S05]  /*0a90*/  BSYNC B1 ;  /* 0x0000000000017941 */ /* 0x000fea0003800000 */
.L_x_22455:
[----:B------:R-:W-:Y:S01]  /*0aa0*/  LEA R3, R0, 0x3b800000, 0x17 ;  /* 0x3b80000000037811 */ /* 0x000fe200078eb8ff */
[----:B------:R-:W-:-:S05]  /*0ab0*/  IMAD.SHL.U32 R0, R2, 0x100000, RZ ;  /* 0x0010000002007824 */ /* 0x000fca00078e00ff */
[----:B------:R-:W-:Y:S02]  /*0ac0*/  LOP3.LUT R0, R3, R0, R4, 0xfe, !PT ;  /* 0x0000000003007212 */ /* 0x000fe400078efe04 */
.L_x_22454:
[----:B------:R-:W-:Y:S05]  /*0ad0*/  BSYNC B0 ;  /* 0x0000000000007941 */ /* 0x000fea0003800000 */
.L_x_22453:
[----:B------:R-:W0:Y:S02]  /*0ae0*/  F2I.FTZ.TRUNC.NTZ R0, R0 ;  /* 0x0000000000007305 */ /* 0x000e24000021f100 */
[----:B0-----:R-:W-:Y:S01]  /*0af0*/  PRMT R23, R0, 0x7610, R23 ;  /* 0x0000761000177816 */ /* 0x001fe20000000017 */
[----:B------:R-:W-:Y:S05]  /*0b00*/  BRA `(.L_x_22438) ;  /* 0x0000047000007947 */ /* 0x000fea0003800000 */
.L_x_22451:
        /* <DEDUP_REMOVED lines=21> */
.L_x_22460:
[----:B------:R-:W-:Y:S05]  /*0c60*/  BSYNC B1 ;  /* 0x0000000000017941 */ /* 0x000fea0003800000 */
.L_x_22459:
[----:B------:R-:W-:Y:S01]  /*0c70*/  LEA R3, R0, 0x37800000, 0x17 ;  /* 0x3780000000037811 */ /* 0x000fe200078eb8ff */
[----:B------:R-:W-:-:S05]  /*0c80*/  IMAD.SHL.U32 R0, R2, 0x200000, RZ ;  /* 0x0020000002007824 */ /* 0x000fca00078e00ff */
[----:B------:R-:W-:Y:S02]  /*0c90*/  LOP3.LUT R0, R3, R0, R4, 0xfe, !PT ;  /* 0x0000000003007212 */ /* 0x000fe400078efe04 */
.L_x_22458:
[----:B------:R-:W-:Y:S05]  /*0ca0*/  BSYNC B0 ;  /* 0x0000000000007941 */ /* 0x000fea0003800000 */
.L_x_22457:
[----:B------:R-:W0:Y:S02]  /*0cb0*/  F2I.FTZ.TRUNC.NTZ R0, R0 ;  /* 0x0000000000007305 */ /* 0x000e24000021f100 */
[----:B0-----:R-:W-:Y:S01]  /*0cc0*/  PRMT R23, R0, 0x7610, R23 ;  /* 0x0000761000177816 */ /* 0x001fe20000000017 */
[----:B------:R-:W-:Y:S05]  /*0cd0*/  BRA `(.L_x_22438) ;  /* 0x000002a000007947 */ /* 0x000fea0003800000 */
.L_x_22450:
        /* <DEDUP_REMOVED lines=14> */
.L_x_22464:
[----:B------:R-:W-:Y:S05]  /*0dc0*/  BSYNC B0 ;  /* 0x0000000000007941 */ /* 0x000fea0003800000 */
.L_x_22463:
[----:B------:R-:W0:Y:S02]  /*0dd0*/  F2I.FTZ.TRUNC.NTZ R0, R0 ;  /* 0x0000000000007305 */ /* 0x000e24000021f100 */
[----:B0-----:R-:W-:Y:S01]  /*0de0*/  PRMT R23, R0, 0x7610, R23 ;  /* 0x0000761000177816 */ /* 0x001fe20000000017 */
[----:B------:R-:W-:Y:S05]  /*0df0*/  BRA `(.L_x_22438) ;  /* 0x0000018000007947 */ /* 0x000fea0003800000 */
.L_x_22437:
        /* <DEDUP_REMOVED lines=21> */
.L_x_22462:
[----:B------:R0:W5:Y:S01]  /*0f50*/  LDG.E.U16 R23, [R2.64] ;  /* 0x0000002402177981 */ /* 0x000162000c1e1500 */
[----:B------:R-:W-:Y:S05]  /*0f60*/  BRA `(.L_x_22438) ;  /* 0x0000001000007947 */ /* 0x000fea0003800000 */
.L_x_22461:
[----:B------:R0:W5:Y:S02]  /*0f70*/  LDG.E.U16 R23, [R2.64] ;  /* 0x0000002402177981 */ /* 0x000164000c1e1500 */
.L_x_22438:
[----:B------:R-:W2:Y:S02]  /*0f80*/  S2R R22, SR_TID.X ;  /* 0x0000000000167919 */ /* 0x000ea40000002100 */
[----:B--2---:R-:W-:Y:S02]  /*0f90*/  IADD3 R22, R22, 0x80, RZ ;  /* 0x0000008016167810 */ /* 0x004fe40007ffe0ff */
.L_x_22432:
[----:B-1----:R-:W-:Y:S05]  /*0fa0*/  BSYNC B6 ;  /* 0x0000000000067941 */ /* 0x002fea0003800000 */
.L_x_22431:
        /* <DEDUP_REMOVED lines=21> */
.L_x_22470:
[----:B------:R0:W5:Y:S01]  /*1100*/  LDG.E.U8 R19, [R2.64] ;  /* 0x0000002402137981 */ /* 0x000162000c1e1100 */
[----:B------:R-:W-:Y:S05]  /*1110*/  BRA `(.L_x_22472) ;  /* 0x00000d8000007947 */ /* 0x000fea0003800000 */
.L_x_22469:
        /* <DEDUP_REMOVED lines=8> */
.L_x_22474:
[----:B------:R0:W5:Y:S01]  /*11a0*/  LDG.E.U16 R19, [R2.64] ;  /* 0x0000002402137981 */ /* 0x000162000c1e1500 */
[----:B------:R-:W-:Y:S05]  /*11b0*/  BRA `(.L_x_22472) ;  /* 0x00000ce000007947 */ /* 0x000fea0003800000 */
.L_x_22473:
[----:B------:R0:W5:Y:S01]  /*11c0*/  LDG.E.U16 R19, [R2.64] ;  /* 0x0000002402137981 */ /* 0x000162000c1e1500 */
[----:B------:R-:W-:Y:S05]  /*11d0*/  BRA `(.L_x_22472) ;  /* 0x00000cc000007947 */ /* 0x000fea0003800000 */
.L_x_22468:
        /* <DEDUP_REMOVED lines=9> */
.L_x_22476:
[----:B------:R-:W2:Y:S02]  /*1270*/  LDG.E.U16 R0, [R2.64] ;  /* 0x0000002402007981 */ /* 0x000ea4000c1e1500 */
[----:B--2---:R-:W-:-:S06]  /*1280*/  HADD2.F32 R0, -RZ, R0.H0_H0 ;  /* 0x20000000ff007230 */ /* 0x004fcc0000004100 */
[----:B------:R-:W0:Y:S02]  /*1290*/  F2I.FTZ.TRUNC.NTZ R0, R0 ;  /* 0x0000000000007305 */ /* 0x000e24000021f100 */
[----:B0-----:R-:W-:Y:S01]  /*12a0*/  PRMT R19, R0, 0x7610, R19 ;  /* 0x0000761000137816 */ /* 0x001fe20000000013 */
[----:B------:R-:W-:Y:S05]  /*12b0*/  BRA `(.L_x_22472) ;  /* 0x00000be000007947 */ /* 0x000fea0003800000 */
.L_x_22475:
        /* <DEDUP_REMOVED lines=9> */
.L_x_22478:
[----:B------:R-:W2:Y:S02]  /*1350*/  LDG.E.U16 R2, [R2.64] ;  /* 0x0000002402027981 */ /* 0x000ea4000c1e1500 */
[----:B--2---:R-:W-:-:S06]  /*1360*/  HADD2.F32 R0, -RZ, R2.H0_H0 ;  /* 0x20000002ff007230 */ /* 0x004fcc0000004100 */
[----:B------:R-:W0:Y:S02]  /*1370*/  F2I.FTZ.TRUNC.NTZ R0, R0 ;  /* 0x0000000000007305 */ /* 0x000e24000021f100 */
[----:B0-----:R-:W-:Y:S01]  /*1380*/  PRMT R19, R0, 0x7610, R19 ;  /* 0x0000761000137816 */ /* 0x001fe20000000013 */
[----:B------:R-:W-:Y:S05]  /*1390*/  BRA `(.L_x_22472) ;  /* 0x00000b0000007947 */ /* 0x000fea0003800000 */
.L_x_22477:
[----:B------:R-:W2:Y:S02]  /*13a0*/  LDG.E.64 R2, [R2.64] ;  /* 0x0000002402027981 */ /* 0x000ea4000c1e1b00 */
[----:B--2---:R0:W1:Y:S01]  /*13b0*/  F2I.F64.TRUNC R19, R2 ;  /* 0x0000000200137311 */ /* 0x004062000030d100 */
[----:B------:R-:W-:Y:S05]  /*13c0*/  BRA `(.L_x_22472) ;  /* 0x00000ad000007947 */ /* 0x000fea0003800000 */
.L_x_22467:
        /* <DEDUP_REMOVED lines=12> */
.L_x_22481:
[----:B------:R-:W2:Y:S02]  /*1490*/  LDG.E.64 R2, [R2.64] ;  /* 0x0000002402027981 */ /* 0x000ea4000c1e1b00 */
[----:B--2---:R0:W1:Y:S01]  /*14a0*/  F2I.F64.TRUNC R19, R2 ;  /* 0x0000000200137311 */ /* 0x004062000030d100 */
[----:B------:R-:W-:Y:S05]  /*14b0*/  BRA `(.L_x_22472) ;  /* 0x000009e000007947 */ /* 0x000fea0003800000 */
.L_x_22480:
        /* <DEDUP_REMOVED lines=28> */
.L_x_22483:
        /* <DEDUP_REMOVED lines=15> */
.L_x_22482:
[----:B------:R-:W2:Y:S02]  /*1770*/  LDG.E.U16 R0, [R2.64] ;  /* 0x0000002402007981 */ /* 0x000ea4000c1e1500 */
[----:B--2---:R-:W-:-:S06]  /*1780*/  PRMT R0, RZ, 0x5410, R0 ;  /* 0x00005410ff007816 */ /* 0x004fcc0000000000 */
[----:B------:R-:W0:Y:S02]  /*1790*/  F2I.FTZ.TRUNC.NTZ R0, R0 ;  /* 0x0000000000007305 */ /* 0x000e24000021f100 */
[----:B0-----:R-:W-:Y:S01]  /*17a0*/  PRMT R19, R0, 0x7610, R19 ;  /* 0x0000761000137816 */ /* 0x001fe20000000013 */
[----:B------:R-:W-:Y:S05]  /*17b0*/  BRA `(.L_x_22472) ;  /* 0x000006e000007947 */ /* 0x000fea0003800000 */
.L_x_22479:
        /* <DEDUP_REMOVED lines=10> */
.L_x_22486:
        /* <DEDUP_REMOVED lines=21> */
.L_x_22490:
[----:B------:R-:W-:Y:S05]  /*19b0*/  BSYNC B1 ;  /* 0x0000000000017941 */ /* 0x000fea0003800000 */
.L_x_22489:
[----:B------:R-:W-:Y:S01]  /*19c0*/  LEA R3, R0, 0x3b800000, 0x17 ;  /* 0x3b80000000037811 */ /* 0x000fe200078eb8ff */
[----:B------:R-:W-:-:S05]  /*19d0*/  IMAD.SHL.U32 R0, R2, 0x100000, RZ ;  /* 0x0010000002007824 */ /* 0x000fca00078e00ff */
[----:B------:R-:W-:Y:S02]  /*19e0*/  LOP3.LUT R0, R3, R0, R4, 0xfe, !PT ;  /* 0x0000000003007212 */ /* 0x000fe400078efe04 */
.L_x_22488:
[----:B------:R-:W-:Y:S05]  /*19f0*/  BSYNC B0 ;  /* 0x0000000000007941 */ /* 0x000fea0003800000 */
.L_x_22487:
[----:B------:R-:W0:Y:S02]  /*1a00*/  F2I.FTZ.TRUNC.NTZ R0, R0 ;  /* 0x0000000000007305 */ /* 0x000e24000021f100 */
[----:B0-----:R-:W-:Y:S01]  /*1a10*/  PRMT R19, R0, 0x7610, R19 ;  /* 0x0000761000137816 */ /* 0x001fe20000000013 */
[----:B------:R-:W-:Y:S05]  /*1a20*/  BRA `(.L_x_22472) ;  /* 0x0000047000007947 */ /* 0x000fea0003800000 */
.L_x_22485:
        /* <DEDUP_REMOVED lines=21> */
.L_x_22494:
[----:B------:R-:W-:Y:S05]  /*1b80*/  BSYNC B1 ;  /* 0x0000000000017941 */ /* 0x000fea0003800000 */
.L_x_22493:
[----:B------:R-:W-:Y:S01]  /*1b90*/  LEA R3, R0, 0x37800000, 0x17 ;  /* 0x3780000000037811 */ /* 0x000fe200078eb8ff */
[----:B------:R-:W-:-:S05]  /*1ba0*/  IMAD.SHL.U32 R0, R2, 0x200000, RZ ;  /* 0x0020000002007824 */ /* 0x000fca00078e00ff */
[----:B------:R-:W-:Y:S02]  /*1bb0*/  LOP3.LUT R0, R3, R0, R4, 0xfe, !PT ;  /* 0x0000000003007212 */ /* 0x000fe400078efe04 */
.L_x_22492:
[----:B------:R-:W-:Y:S05]  /*1bc0*/  BSYNC B0 ;  /* 0x0000000000007941 */ /* 0x000fea0003800000 */
.L_x_22491:
[----:B------:R-:W0:Y:S02]  /*1bd0*/  F2I.FTZ.TRUNC.NTZ R0, R0 ;  /* 0x0000000000007305 */ /* 0x000e24000021f100 */
[----:B0-----:R-:W-:Y:S01]  /*1be0*/  PRMT R19, R0, 0x7610, R19 ;  /* 0x0000761000137816 */ /* 0x001fe20000000013 */
[----:B------:R-:W-:Y:S05]  /*1bf0*/  BRA `(.L_x_22472) ;  /* 0x000002a000007947 */ /* 0x000fea0003800000 */
.L_x_22484:
        /* <DEDUP_REMOVED lines=14> */
.L_x_22498:
[----:B------:R-:W-:Y:S05]  /*1ce0*/  BSYNC B0 ;  /* 0x0000000000007941 */ /* 0x000fea0003800000 */
.L_x_22497:
[----:B------:R-:W0:Y:S02]  /*1cf0*/  F2I.FTZ.TRUNC.NTZ R0, R0 ;  /* 0x0000000000007305 */ /* 0x000e24000021f100 */
[----:B0-----:R-:W-:Y:S01]  /*1d00*/  PRMT R19, R0, 0x7610, R19 ;  /* 0x0000761000137816 */ /* 0x001fe20000000013 */
[----:B------:R-:W-:Y:S05]  /*1d10*/  BRA `(.L_x_22472) ;  /* 0x0000018000007947 */ /* 0x000fea0003800000 */
.L_x_22471:
        /* <DEDUP_REMOVED lines=21> */
.L_x_22496:
[----:B------:R0:W5:Y:S01]  /*1e70*/  LDG.E.U16 R19, [R2.64] ;  /* 0x0000002402137981 */ /* 0x000162000c1e1500 */
[----:B------:R-:W-:Y:S05]  /*1e80*/  BRA `(.L_x_22472) ;  /* 0x0000001000007947 */ /* 0x000fea0003800000 */
.L_x_22495:
[----:B------:R0:W5:Y:S02]  /*1e90*/  LDG.E.U16 R19, [R2.64] ;  /* 0x0000002402137981 */ /* 0x000164000c1e1500 */
.L_x_22472:
[----:B------:R-:W-:-:S03]  /*1ea0*/  IADD3 R22, R22, 0x80, RZ ;  /* 0x0000008016167810 */ /* 0x000fc60007ffe0ff */
.L_x_22466:
[----:B------:R-:W-:Y:S05]  /*1eb0*/  BSYNC B6 ;  /* 0x0000000000067941 */ /* 0x000fea0003800000 */
.L_x_22465:
        /* <DEDUP_REMOVED lines=23> */
.L_x_22504:
[----:B------:R0:W5:Y:S01]  /*2030*/  LDG.E.U8 R25, [R2.64] ;  /* 0x0000002402197981 */ /* 0x000162000c1e1100 */
[----:B------:R-:W-:Y:S05]  /*2040*/  BRA `(.L_x_22506) ;  /* 0x00000d8000007947 */ /* 0x000fea0003800000 */
.L_x_22503:
        /* <DEDUP_REMOVED lines=8> */
.L_x_22508:
[----:B------:R0:W5:Y:S01]  /*20d0*/  LDG.E.U16 R25, [R2.64] ;  /* 0x0000002402197981 */ /* 0x000162000c1e1500 */
[----:B------:R-:W-:Y:S05]  /*20e0*/  BRA `(.L_x_22506) ;  /* 0x00000ce000007947 */ /* 0x000fea0003800000 */
.L_x_22507:
[----:B------:R0:W5:Y:S01]  /*20f0*/  LDG.E.U16 R25, [R2.64] ;  /* 0x0000002402197981 */ /* 0x000162000c1e1500 */
[----:B------:R-:W-:Y:S05]  /*2100*/  BRA `(.L_x_22506) ;  /* 0x00000cc000007947 */ /* 0x000fea0003800000 */
.L_x_22502:
        /* <DEDUP_REMOVED lines=9> */
.L_x_22510:
[----:B------:R-:W2:Y:S02]  /*21a0*/  LDG.E.U16 R0, [R2.64] ;  /* 0x0000002402007981 */ /* 0x000ea4000c1e1500 */
[----:B--2---:R-:W-:-:S06]  /*21b0*/  HADD2.F32 R0, -RZ, R0.H0_H0 ;  /* 0x20000000ff007230 */ /* 0x004fcc0000004100 */
[----:B------:R-:W0:Y:S02]  /*21c0*/  F2I.FTZ.TRUNC.NTZ R0, R0 ;  /* 0x0000000000007305 */ /* 0x000e24000021f100 */
[----:B0-----:R-:W-:Y:S01]  /*21d0*/  PRMT R25, R0, 0x7610, R25 ;  /* 0x0000761000197816 */ /* 0x001fe20000000019 */
[----:B------:R-:W-:Y:S05]  /*21e0*/  BRA `(.L_x_22506) ;  /* 0x00000be000007947 */ /* 0x000fea0003800000 */
.L_x_22509:
        /* <DEDUP_REMOVED lines=9> */
.L_x_22512:
[----:B------:R-:W2:Y:S02]  /*2280*/  LDG.E.U16 R2, [R2.64] ;  /* 0x0000002402027981 */ /* 0x000ea4000c1e1500 */
[----:B--2---:R-:W-:-:S06]  /*2290*/  HADD2.F32 R0, -RZ, R2.H0_H0 ;  /* 0x20000002ff007230 */ /* 0x004fcc0000004100 */
[----:B------:R-:W0:Y:S02]  /*22a0*/  F2I.FTZ.TRUNC.NTZ R0, R0 ;  /* 0x0000000000007305 */ /* 0x000e24000021f100 */
[----:B0-----:R-:W-:Y:S01]  /*22b0*/  PRMT R25, R0, 0x7610, R25 ;  /* 0x0000761000197816 */ /* 0x001fe20000000019 */
[----:B------:R-:W-:Y:S05]  /*22c0*/  BRA `(.L_x_22506) ;  /* 0x00000b0000007947 */ /* 0x000fea0003800000 */
.L_x_22511:
[----:B------:R-:W2:Y:S02]  /*22d0*/  LDG.E.64 R2, [R2.64] ;  /* 0x0000002402027981 */ /* 0x000ea4000c1e1b00 */
[----:B--2---:R0:W2:Y:S01]  /*22e0*/  F2I.F64.TRUNC R25, R2 ;  /* 0x0000000200197311 */ /* 0x0040a2000030d100 */
[----:B------:R-:W-:Y:S05]  /*22f0*/  BRA `(.L_x_22506) ;  /* 0x00000ad000007947 */ /* 0x000fea0003800000 */
.L_x_22501:
        /* <DEDUP_REMOVED lines=12> */
.L_x_22515:
[----:B------:R-:W2:Y:S02]  /*23c0*/  LDG.E.64 R2, [R2.64] ;  /* 0x0000002402027981 */ /* 0x000ea4000c1e1b00 */
[----:B--2---:R0:W2:Y:S01]  /*23d0*/  F2I.F64.TRUNC R25, R2 ;  /* 0x0000000200197311 */ /* 0x0040a2000030d100 */
[----:B------:R-:W-:Y:S05]  /*23e0*/  BRA `(.L_x_22506) ;  /* 0x000009e000007947 */ /* 0x000fea0003800000 */
.L_x_22514:
        /* <DEDUP_REMOVED lines=28> */
.L_x_22517:
        /* <DEDUP_REMOVED lines=15> */
.L_x_22516:
[----:B------:R-:W2:Y:S02]  /*26a0*/  LDG.E.U16 R0, [R2.64] ;  /* 0x0000002402007981 */ /* 0x000ea4000c1e1500 */
[----:B--2---:R-:W-:-:S06]  /*26b0*/  PRMT R0, RZ, 0x5410, R0 ;  /* 0x00005410ff007816 */ /* 0x004fcc0000000000 */
[----:B------:R-:W0:Y:S02]  /*26c0*/  F2I.FTZ.TRUNC.NTZ R0, R0 ;  /* 0x0000000000007305 */ /* 0x000e24000021f100 */
[----:B0-----:R-:W-:Y:S01]  /*26d0*/  PRMT R25, R0, 0x7610, R25 ;  /* 0x0000761000197816 */ /* 0x001fe20000000019 */
[----:B------:R-:W-:Y:S05]  /*26e0*/  BRA `(.L_x_22506) ;  /* 0x000006e000007947 */ /* 0x000fea0003800000 */
.L_x_22513:
        /* <DEDUP_REMOVED lines=10> */
.L_x_22520:
        /* <DEDUP_REMOVED lines=21> */
.L_x_22524:
[----:B------:R-:W-:Y:S05]  /*28e0*/  BSYNC B1 ;  /* 0x0000000000017941 */ /* 0x000fea0003800000 */
.L_x_22523:
[----:B------:R-:W-:Y:S01]  /*28f0*/  LEA R3, R0, 0x3b800000, 0x17 ;  /* 0x3b80000000037811 */ /* 0x000fe200078eb8ff */
[----:B------:R-:W-:-:S05]  /*2900*/  IMAD.SHL.U32 R0, R2, 0x100000, RZ ;  /* 0x0010000002007824 */ /* 0x000fca00078e00ff */
[----:B------:R-:W-:Y:S02]  /*2910*/  LOP3.LUT R0, R3, R0, R4, 0xfe, !PT ;  /* 0x0000000003007212 */ /* 0x000fe400078efe04 */
.L_x_22522:
[----:B------:R-:W-:Y:S05]  /*2920*/  BSYNC B0 ;  /* 0x0000000000007941 */ /* 0x000fea0003800000 */
.L_x_22521:
[----:B------:R-:W0:Y:S02]  /*2930*/  F2I.FTZ.TRUNC.NTZ R0, R0 ;  /* 0x0000000000007305 */ /* 0x000e24000021f100 */
[----:B0-----:R-:W-:Y:S01]  /*2940*/  PRMT R25, R0, 0x7610, R25 ;  /* 0x0000761000197816 */ /* 0x001fe20000000019 */
[----:B------:R-:W-:Y:S05]  /*2950*/  BRA `(.L_x_22506) ;  /* 0x0000047000007947 */ /* 0x000fea0003800000 */
.L_x_22519:
        /* <DEDUP_REMOVED lines=21> */
.L_x_22528:
[----:B------:R-:W-:Y:S05]  /*2ab0*/  BSYNC B1 ;  /* 0x0000000000017941 */ /* 0x000fea0003800000 */
.L_x_22527:
[----:B------:R-:W-:Y:S01]  /*2ac0*/  LEA R3, R0, 0x37800000, 0x17 ;  /* 0x3780000000037811 */ /* 0x000fe200078eb8ff */
[----:B------:R-:W-:-:S05]  /*2ad0*/  IMAD.SHL.U32 R0, R2, 0x200000, RZ ;  /* 0x0020000002007824 */ /* 0x000fca00078e00ff */
[----:B------:R-:W-:Y:S02]  /*2ae0*/  LOP3.LUT R0, R3, R0, R4, 0xfe, !PT ;  /* 0x0000000003007212 */ /* 0x000fe400078efe04 */
.L_x_22526:
[----:B------:R-:W-:Y:S05]  /*2af0*/  BSYNC B0 ;  /* 0x0000000000007941 */ /* 0x000fea0003800000 */
.L_x_22525:
[----:B------:R-:W0:Y:S02]  /*2b00*/  F2I.FTZ.TRUNC.NTZ R0, R0 ;  /* 0x0000000000007305 */ /* 0x000e24000021f100 */
[----:B0-----:R-:W-:Y:S01]  /*2b10*/  PRMT R25, R0, 0x7610, R25 ;  /* 0x0000761000197816 */ /* 0x001fe20000000019 */
[----:B------:R-:W-:Y:S05]  /*2b20*/  BRA `(.L_x_22506) ;  /* 0x000002a000007947 */ /* 0x000fea0003800000 */
.L_x_22518:
        /* <DEDUP_REMOVED lines=14> */
.L_x_22532:
[----:B------:R-:W-:Y:S05]  /*2c10*/  BSYNC B0 ;  /* 0x0000000000007941 */ /* 0x000fea0003800000 */
.L_x_22531:
[----:B------:R-:W0:Y:S02]  /*2c20*/  F2I.FTZ.TRUNC.NTZ R0, R0 ;  /* 0x0000000000007305 */ /* 0x000e24000021f100 */
[----:B0-----:R-:W-:Y:S01]  /*2c30*/  PRMT R25, R0, 0x7610, R25 ;  /* 0x0000761000197816 */ /* 0x001fe20000000019 */
[----:B------:R-:W-:Y:S05]  /*2c40*/  BRA `(.L_x_22506) ;  /* 0x0000018000007947 */ /* 0x000fea0003800000 */
.L_x_22505:
        /* <DEDUP_REMOVED lines=21> */
.L_x_22530:
[----:B------:R0:W5:Y:S01]  /*2da0*/  LDG.E.U16 R25, [R2.64] ;  /* 0x0000002402197981 */ /* 0x000162000c1e1500 */
[----:B------:R-:W-:Y:S05]  /*2db0*/  BRA `(.L_x_22506) ;  /* 0x0000001000007947 */ /* 0x000fea0003800000 */
.L_x_22529:
[----:B------:R0:W5:Y:S02]  /*2dc0*/  LDG.E.U16 R25, [R2.64] ;  /* 0x0000002402197981 */ /* 0x000164000c1e1500 */
.L_x_22506:
[----:B------:R-:W-:-:S03]  /*2dd0*/  IADD3 R22, R22, 0x80, RZ ;  /* 0x0000008016167810 */ /* 0x000fc60007ffe0ff */
.L_x_22500:
[----:B------:R-:W-:Y:S05]  /*2de0*/  BSYNC B6 ;  /* 0x0000000000067941 */ /* 0x000fea0003800000 */
.L_x_22499:
        /* <DEDUP_REMOVED lines=20> */
.L_x_22538:
[----:B------:R0:W5:Y:S01]  /*2f30*/  LDG.E.U8 R24, [R2.64] ;  /* 0x0000002402187981 */ /* 0x000162000c1e1100 */
[----:B------:R-:W-:Y:S05]  /*2f40*/  BRA `(.L_x_22534) ;  /* 0x00000d7000007947 */ /* 0x000fea0003800000 */
.L_x_22537:
        /* <DEDUP_REMOVED lines=8> */
.L_x_22541:
[----:B------:R0:W5:Y:S01]  /*2fd0*/  LDG.E.U16 R24, [R2.64] ;  /* 0x0000002402187981 */ /* 0x000162000c1e1500 */
[----:B------:R-:W-:Y:S05]  /*2fe0*/  BRA `(.L_x_22534) ;  /* 0x00000cd000007947 */ /* 0x000fea0003800000 */
.L_x_22540:
[----:B------:R0:W5:Y:S01]  /*2ff0*/  LDG.E.U16 R24, [R2.64] ;  /* 0x0000002402187981 */ /* 0x000162000c1e1500 */
[----:B------:R-:W-:Y:S05]  /*3000*/  BRA `(.L_x_22534) ;  /* 0x00000cb000007947 */ /* 0x000fea0003800000 */
.L_x_22536:
        /* <DEDUP_REMOVED lines=9> */
.L_x_22543:
[----:B------:R-:W3:Y:S02]  /*30a0*/  LDG.E.U16 R0, [R2.64] ;  /* 0x0000002402007981 */ /* 0x000ee4000c1e1500 */
[----:B---3--:R-:W-:-:S06]  /*30b0*/  HADD2.F32 R0, -RZ, R0.H0_H0 ;  /* 0x20000000ff007230 */ /* 0x008fcc0000004100 */
[----:B------:R-:W0:Y:S02]  /*30c0*/  F2I.FTZ.TRUNC.NTZ R0, R0 ;  /* 0x0000000000007305 */ /* 0x000e24000021f100 */
[----:B0-----:R-:W-:Y:S01]  /*30d0*/  PRMT R24, R0, 0x7610, R24 ;  /* 0x0000761000187816 */ /* 0x001fe20000000018 */
[----:B------:R-:W-:Y:S05]  /*30e0*/  BRA `(.L_x_22534) ;  /* 0x00000bd000007947 */ /* 0x000fea0003800000 */
.L_x_22542:
        /* <DEDUP_REMOVED lines=9> */
.L_x_22545:
[----:B------:R-:W3:Y:S02]  /*3180*/  LDG.E.U16 R2, [R2.64] ;  /* 0x0000002402027981 */ /* 0x000ee4000c1e1500 */
[----:B---3--:R-:W-:-:S06]  /*3190*/  HADD2.F32 R0, -RZ, R2.H0_H0 ;  /* 0x20000002ff007230 */ /* 0x008fcc0000004100 */
[----:B------:R-:W0:Y:S02]  /*31a0*/  F2I.FTZ.TRUNC.NTZ R0, R0 ;  /* 0x0000000000007305 */ /* 0x000e24000021f100 */
[----:B0-----:R-:W-:Y:S01]  /*31b0*/  PRMT R24, R0, 0x7610, R24 ;  /* 0x0000761000187816 */ /* 0x001fe20000000018 */
[----:B------:R-:W-:Y:S05]  /*31c0*/  BRA `(.L_x_22534) ;  /* 0x00000af000007947 */ /* 0x000fea0003800000 */
.L_x_22544:
[----:B------:R-:W3:Y:S02]  /*31d0*/  LDG.E.64 R2, [R2.64] ;  /* 0x0000002402027981 */ /* 0x000ee4000c1e1b00 */
[----:B---3--:R0:W3:Y:S01]  /*31e0*/  F2I.F64.TRUNC R24, R2 ;  /* 0x0000000200187311 */ /* 0x0080e2000030d100 */
[----:B------:R-:W-:Y:S05]  /*31f0*/  BRA `(.L_x_22534) ;  /* 0x00000ac000007947 */ /* 0x000fea0003800000 */
.L_x_22535:
        /* <DEDUP_REMOVED lines=12> */
.L_x_22548:
[----:B------:R-:W3:Y:S02]  /*32c0*/  LDG.E.64 R2, [R2.64] ;  /* 0x0000002402027981 */ /* 0x000ee4000c1e1b00 */
[----:B---3--:R0:W3:Y:S01]  /*32d0*/  F2I.F64.TRUNC R24, R2 ;  /* 0x0000000200187311 */ /* 0x0080e2000030d100 */
[----:B------:R-:W-:Y:S05]  /*32e0*/  BRA `(.L_x_22534) ;  /* 0x000009d000007947 */ /* 0x000fea0003800000 */
.L_x_22547:
        /* <DEDUP_REMOVED lines=28> */
.L_x_22550:
        /* <DEDUP_REMOVED lines=15> */
.L_x_22549:
[----:B------:R-:W3:Y:S02]  /*35a0*/  LDG.E.U16 R0, [R2.64] ;  /* 0x0000002402007981 */ /* 0x000ee4000c1e1500 */
[----:B---3--:R-:W-:-:S06]  /*35b0*/  PRMT R0, RZ, 0x5410, R0 ;  /* 0x00005410ff007816 */ /* 0x008fcc0000000000 */
[----:B------:R-:W0:Y:S02]  /*35c0*/  F2I.FTZ.TRUNC.NTZ R0, R0 ;  /* 0x0000000000007305 */ /* 0x000e24000021f100 */
[----:B0-----:R-:W-:Y:S01]  /*35d0*/  PRMT R24, R0, 0x7610, R24 ;  /* 0x0000761000187816 */ /* 0x001fe20000000018 */
[----:B------:R-:W-:Y:S05]  /*35e0*/  BRA `(.L_x_22534) ;  /* 0x000006d000007947 */ /* 0x000fea0003800000 */
.L_x_22546:
        /* <DEDUP_REMOVED lines=10> */
.L_x_22553:
        /* <DEDUP_REMOVED lines=21> */
.L_x_22557:
[----:B------:R-:W-:Y:S05]  /*37e0*/  BSYNC B1 ;  /* 0x0000000000017941 */ /* 0x000fea0003800000 */
.L_x_22556:
[----:B------:R-:W-:Y:S01]  /*37f0*/  LEA R3, R0, 0x3b800000, 0x17 ;  /* 0x3b80000000037811 */ /* 0x000fe200078eb8ff */
[----:B------:R-:W-:-:S05]  /*3800*/  IMAD.SHL.U32 R0, R2, 0x100000, RZ ;  /* 0x0010000002007824 */ /* 0x000fca00078e00ff */
[----:B------:R-:W-:Y:S02]  /*3810*/  LOP3.LUT R0, R3, R0, R4, 0xfe, !PT ;  /* 0x0000000003007212 */ /* 0x000fe400078efe04 */
.L_x_22555:
[----:B------:R-:W-:Y:S05]  /*3820*/  BSYNC B0 ;  /* 0x0000000000007941 */ /* 0x000fea0003800000 */
.L_x_22554:
[----:B------:R-:W0:Y:S02]  /*3830*/  F2I.FTZ.TRUNC.NTZ R0, R0 ;  /* 0x0000000000007305 */ /* 0x000e24000021f100 */
[----:B0-----:R-:W-:Y:S01]  /*3840*/  PRMT R24, R0, 0x7610, R24 ;  /* 0x0000761000187816 */ /* 0x001fe20000000018 */
[----:B------:R-:W-:Y:S05]  /*3850*/  BRA `(.L_x_22534) ;  /* 0x0000046000007947 */ /* 0x000fea0003800000 */
.L_x_22552:
        /* <DEDUP_REMOVED lines=21> */
.L_x_22561:
[----:B------:R-:W-:Y:S05]  /*39b0*/  BSYNC B1 ;  /* 0x0000000000017941 */ /* 0x000fea0003800000 */
.L_x_22560:
[----:B------:R-:W-:Y:S01]  /*39c0*/  LEA R3, R0, 0x37800000, 0x17 ;  /* 0x3780000000037811 */ /* 0x000fe200078eb8ff */
[----:B------:R-:W-:-:S05]  /*39d0*/  IMAD.SHL.U32 R0, R2, 0x200000, RZ ;  /* 0x0020000002007824 */ /* 0x000fca00078e00ff */
[----:B------:R-:W-:Y:S02]  /*39e0*/  LOP3.LUT R0, R3, R0, R4, 0xfe, !PT ;  /* 0x0000000003007212 */ /* 0x000fe400078efe04 */
.L_x_22559:
[----:B------:R-:W-:Y:S05]  /*39f0*/  BSYNC B0 ;  /* 0x0000000000007941 */ /* 0x000fea0003800000 */
.L_x_22558:
[----:B------:R-:W0:Y:S02]  /*3a00*/  F2I.FTZ.TRUNC.NTZ R0, R0 ;  /* 0x0000000000007305 */ /* 0x000e24000021f100 */
[----:B0-----:R-:W-:Y:S01]  /*3a10*/  PRMT R24, R0, 0x7610, R24 ;  /* 0x0000761000187816 */ /* 0x001fe20000000018 */
[----:B------:R-:W-:Y:S05]  /*3a20*/  BRA `(.L_x_22534) ;  /* 0x0000029000007947 */ /* 0x000fea0003800000 */
.L_x_22551:
        /* <DEDUP_REMOVED lines=14> */
.L_x_22565:
[----:B------:R-:W-:Y:S05]  /*3b10*/  BSYNC B0 ;  /* 0x0000000000007941 */ /* 0x000fea0003800000 */
.L_x_22564:
[----:B------:R-:W0:Y:S02]  /*3b20*/  F2I.FTZ.TRUNC.NTZ R0, R0 ;  /* 0x0000000000007305 */ /* 0x000e24000021f100 */
[----:B0-----:R-:W-:Y:S01]  /*3b30*/  PRMT R24, R0, 0x7610, R24 ;  /* 0x0000761000187816 */ /* 0x001fe20000000018 */
[----:B------:R-:W-:Y:S05]  /*3b40*/  BRA `(.L_x_22534) ;  /* 0x0000017000007947 */ /* 0x000fea0003800000 */
.L_x_22539:
        /* <DEDUP_REMOVED lines=20> */
.L_x_22563:
[----:B------:R0:W5:Y:S01]  /*3c90*/  LDG.E.U16 R24, [R2.64] ;  /* 0x0000002402187981 */ /* 0x000162000c1e1500 */
[----:B------:R-:W-:Y:S05]  /*3ca0*/  BRA `(.L_x_22534) ;  /* 0x0000001000007947 */ /* 0x000fea0003800000 */
.L_x_22562:
[----:B------:R0:W5:Y:S02]  /*3cb0*/  LDG.E.U16 R24, [R2.64] ;  /* 0x0000002402187981 */ /* 0x000164000c1e1500 */
.L_x_22534:
[----:B------:R-:W-:Y:S05]  /*3cc0*/  BSYNC B6 ;  /* 0x0000000000067941 */ /* 0x000fea0003800000 */
.L_x_22533:
        /* <DEDUP_REMOVED lines=13> */
[C---:B---3-5:R-:W-:Y:S02]  /*3da0*/  PRMT R3, R23.reuse, 0x9910, RZ ;  /* 0x0000991017037816 */ /* 0x068fe400000000ff */
[----:B------:R-:W-:Y:S02]  /*3db0*/  IABS R11, R0 ;  /* 0x00000000000b7213 */ /* 0x000fe40000000000 */
[-C--:B------:R-:W-:Y:S02]  /*3dc0*/  IABS R7, R3.reuse ;  /* 0x0000000300077213 */ /* 0x080fe40000000000 */
[----:B------:R-:W-:Y:S02]  /*3dd0*/  IABS R12, R3 ;  /* 0x00000003000c7213 */ /* 0x000fe40000000000 */
[----:B------:R-:W0:Y:S01]  /*3de0*/  I2F.RP R8, R7 ;  /* 0x0000000700087306 */ /* 0x000e220000209400 */
[----:B------:R-:W-:-:S07]  /*3df0*/  LOP3.LUT R23, R23, R6, RZ, 0x3c, !PT ;  /* 0x0000000617177212 */ /* 0x000fce00078e3cff */
[----:B0-----:R-:W0:Y:S02]  /*3e00*/  MUFU.RCP R8, R8 ;  /* 0x0000000800087308 */ /* 0x001e240000001000 */
[----:B0-----:R-:W-:Y:S01]  /*3e10*/  IADD3 R4, R8, 0xffffffe, RZ ;  /* 0x0ffffffe08047810 */ /* 0x001fe20007ffe0ff */
[----:B------:R-:W-:-:S05]  /*3e20*/  IMAD.MOV R8, RZ, RZ, -R12 ;  /* 0x000000ffff087224 */ /* 0x000fca00078e0a0c */
[----:B------:R0:W3:Y:S02]  /*3e30*/  F2I.FTZ.U32.TRUNC.NTZ R5, R4 ;  /* 0x0000000400057305 */ /* 0x0000e4000021f000 */
[----:B0-----:R-:W-:Y:S02]  /*3e40*/  IMAD.MOV.U32 R4, RZ, RZ, RZ ;  /* 0x000000ffff047224 */ /* 0x001fe400078e00ff */
[----:B---3--:R-:W-:-:S04]  /*3e50*/  IMAD.MOV R10, RZ, RZ, -R5 ;  /* 0x000000ffff0a7224 */ /* 0x008fc800078e0a05 */
[----:B------:R-:W-:Y:S02]  /*3e60*/  IMAD R9, R10, R7, RZ ;  /* 0x000000070a097224 */ /* 0x000fe400078e02ff */
[----:B------:R-:W-:Y:S02]  /*3e70*/  IMAD.MOV.U32 R10, RZ, RZ, R11 ;  /* 0x000000ffff0a7224 */ /* 0x000fe400078e000b */
[----:B------:R-:W-:-:S06]  /*3e80*/  IMAD.HI.U32 R5, R5, R9, R4 ;  /* 0x0000000905057227 */ /* 0x000fcc00078e0004 */
        /* <DEDUP_REMOVED lines=26> */
.L_x_22567:
[----:B---3--:R-:W-:Y:S05]  /*4030*/  BSYNC B0 ;  /* 0x0000000000007941 */ /* 0x008fea0003800000 */
.L_x_22566:
[----:B------:R-:W-:Y:S01]  /*4040*/  BSSY B0, `(.L_x_22568) ;  /* 0x000002b000007945 */ /* 0x000fe20003800000 */
[----:B------:R-:W-:Y:S05]  /*4050*/  @P3 BRA `(.L_x_22569) ;  /* 0x0000029000003947 */ /* 0x000fea0003800000 */
[C---:B-1---5:R-:W-:Y:S02]  /*4060*/  PRMT R9, R19.reuse, 0x9910, RZ ;  /* 0x0000991013097816 */ /* 0x062fe400000000ff */
        /* <DEDUP_REMOVED lines=8> */
[----:B------:R0:W1:Y:S02]  /*40f0*/  F2I.FTZ.U32.TRUNC.NTZ R5, R4 ;  /* 0x0000000400057305 */ /* 0x000064000021f000 */
[----:B0-----:R-:W-:Y:S02]  /*4100*/  IMAD.MOV.U32 R4, RZ, RZ, RZ ;  /* 0x000000ffff047224 */ /* 0x001fe400078e00ff */
[----:B-1----:R-:W-:-:S04]  /*4110*/  IMAD.MOV R10, RZ, RZ, -R5 ;  /* 0x000000ffff0a7224 */ /* 0x002fc800078e0a05 */
        /* <DEDUP_REMOVED lines=29> */
.L_x_22569:
[----:B------:R-:W-:Y:S05]  /*42f0*/  BSYNC B0 ;  /* 0x0000000000007941 */ /* 0x000fea0003800000 */
.L_x_22568:
[----:B------:R-:W-:Y:S01]  /*4300*/  BSSY B0, `(.L_x_22570) ;  /* 0x000002b000007945 */ /* 0x000fe20003800000 */
[----:B------:R-:W-:Y:S05]  /*4310*/  @P2 BRA `(.L_x_22571) ;  /* 0x0000029000002947 */ /* 0x000fea0003800000 */
[C---:B--2--5:R-:W-:Y:S02]  /*4320*/  PRMT R9, R25.reuse, 0x9910, RZ ;  /* 0x0000991019097816 */ /* 0x064fe400000000ff */
        /* <DEDUP_REMOVED lines=8> */
[----:B------:R0:W2:Y:S02]  /*43b0*/  F2I.FTZ.U32.TRUNC.NTZ R5, R4 ;  /* 0x0000000400057305 */ /* 0x0000a4000021f000 */
[----:B0-----:R-:W-:Y:S02]  /*43c0*/  IMAD.MOV.U32 R4, RZ, RZ, RZ ;  /* 0x000000ffff047224 */ /* 0x001fe400078e00ff */
[----:B--2---:R-:W-:-:S04]  /*43d0*/  IMAD.MOV R10, RZ, RZ, -R5 ;  /* 0x000000ffff0a7224 */ /* 0x004fc800078e0a05 */
        /* <DEDUP_REMOVED lines=29> */
.L_x_22571:
[----:B------:R-:W-:Y:S05]  /*45b0*/  BSYNC B0 ;  /* 0x0000000000007941 */ /* 0x000fea0003800000 */
.L_x_22570:
[----:B------:R-:W-:Y:S01]  /*45c0*/  BSSY B0, `(.L_x_22572) ;  /* 0x000002b000007945 */ /* 0x000fe20003800000 */
[----:B------:R-:W-:Y:S05]  /*45d0*/  @P1 BRA `(.L_x_22573) ;  /* 0x0000029000001947 */ /* 0x000fea0003800000 */
[C---:B-----5:R-:W-:Y:S02]  /*45e0*/  PRMT R9, R24.reuse, 0x9910, RZ ;  /* 0x0000991018097816 */ /* 0x060fe400000000ff */
[----:B------:R-:W-:Y:S02]  /*45f0*/  IABS R12, R0 ;  /* 0x00000000000c7213 */ /* 0x000fe40000000000 */
[-C--:B------:R-:W-:Y:S02]  /*4600*/  IABS R7, R9.reuse ;  /* 0x0000000900077213 */ /* 0x080fe40000000000 */
[----:B------:R-:W-:Y:S02]  /*4610*/  IABS R13, R9 ;  /* 0x00000009000d7213 */ /* 0x000fe40000000000 */
[----:B------:R-:W0:Y:S01]  /*4620*/  I2F.RP R8, R7 ;  /* 0x0000000700087306 */ /* 0x000e220000209400 */
[----:B------:R-:W-:-:S04]  /*4630*/  LOP3.LUT R6, R24, R6, RZ, 0x3c, !PT ;  /* 0x0000000618067212 */ /* 0x000fc800078e3cff */
[----:B------:R-:W-:-:S03]  /*4640*/  PRMT R6, R6, 0x9910, RZ ;  /* 0x0000991006067816 */ /* 0x000fc600000000ff */
        /* <DEDUP_REMOVED lines=34> */
.L_x_22573:
[----:B------:R-:W-:Y:S05]  /*4870*/  BSYNC B0 ;  /* 0x0000000000007941 */ /* 0x000fea0003800000 */
.L_x_22572:
        /* <DEDUP_REMOVED lines=20> */
.L_x_22579:
[----:B------:R0:W-:Y:S01]  /*49c0*/  STG.E.U8 [R8.64], R3 ;  /* 0x0000000308007986 */ /* 0x0001e2000c101124 */
[----:B------:R-:W-:Y:S01]  /*49d0*/  IMAD.MOV.U32 R2, RZ, RZ, R22 ;  /* 0x000000ffff027224 */ /* 0x000fe200078e0016 */
[----:B------:R-:W-:Y:S05]  /*49e0*/  BRA `(.L_x_22575) ;  /* 0x00000f3000007947 */ /* 0x000fea0003800000 */
.L_x_22578:
        /* <DEDUP_REMOVED lines=12> */
.L_x_22582:
[----:B------:R-:W-:Y:S01]  /*4ab0*/  PRMT R3, R3, 0x9910, RZ ;  /* 0x0000991003037816 */ /* 0x000fe200000000ff */
[----:B------:R-:W-:-:S04]  /*4ac0*/  IMAD.MOV.U32 R2, RZ, RZ, R22 ;  /* 0x000000ffff027224 */ /* 0x000fc800078e0016 */
[----:B------:R0:W-:Y:S01]  /*4ad0*/  STG.E [R8.64], R3 ;  /* 0x0000000308007986 */ /* 0x0001e2000c101924 */
[----:B------:R-:W-:Y:S05]  /*4ae0*/  BRA `(.L_x_22575) ;  /* 0x00000e3000007947 */ /* 0x000fea0003800000 */
.L_x_22581:
[----:B------:R0:W-:Y:S01]  /*4af0*/  STG.E.U16 [R8.64], R3 ;  /* 0x0000000308007986 */ /* 0x0001e2000c101524 */
[----:B------:R-:W-:Y:S01]  /*4b00*/  IMAD.MOV.U32 R2, RZ, RZ, R22 ;  /* 0x000000ffff027224 */ /* 0x000fe200078e0016 */
[----:B------:R-:W-:Y:S05]  /*4b10*/  BRA `(.L_x_22575) ;  /* 0x00000e0000007947 */ /* 0x000fea0003800000 */
.L_x_22577:
        /* <DEDUP_REMOVED lines=10> */
.L_x_22584:
[----:B------:R-:W0:Y:S01]  /*4bc0*/  I2F.S16 R0, R3 ;  /* 0x0000000300007306 */ /* 0x000e220000101400 */
[----:B------:R-:W-:Y:S01]  /*4bd0*/  IMAD.MOV.U32 R2, RZ, RZ, R22 ;  /* 0x000000ffff027224 */ /* 0x000fe200078e0016 */
[----:B0-----:R-:W-:-:S05]  /*4be0*/  F2FP.PACK_AB R0, RZ, R0 ;  /* 0x00000000ff00723e */ /* 0x001fca00000000ff */
[----:B------:R0:W-:Y:S01]  /*4bf0*/  STG.E.U16 [R8.64], R0 ;  /* 0x0000000008007986 */ /* 0x0001e2000c101524 */
[----:B------:R-:W-:Y:S05]  /*4c00*/  BRA `(.L_x_22575) ;  /* 0x00000d1000007947 */ /* 0x000fea0003800000 */
.L_x_22583:
        /* <DEDUP_REMOVED lines=11> */
.L_x_22586:
[----:B------:R-:W0:Y:S01]  /*4cc0*/  I2F.S16 R3, R3 ;  /* 0x0000000300037306 */ /* 0x000e220000101400 */
[----:B------:R-:W-:Y:S01]  /*4cd0*/  IMAD.MOV.U32 R2, RZ, RZ, R22 ;  /* 0x000000ffff027224 */ /* 0x000fe200078e0016 */
[----:B0-----:R-:W-:-:S04]  /*4ce0*/  F2FP.PACK_AB R3, RZ, R3 ;  /* 0x00000003ff03723e */ /* 0x001fc800000000ff */
[----:B------:R-:W-:-:S05]  /*4cf0*/  PRMT R3, R3, 0x5410, RZ ;  /* 0x0000541003037816 */ /* 0x000fca00000000ff */
[----:B------:R0:W-:Y:S01]  /*4d00*/  STG.E [R8.64], R3 ;  /* 0x0000000308007986 */ /* 0x0001e2000c101924 */
[----:B------:R-:W-:Y:S05]  /*4d10*/  BRA `(.L_x_22575) ;  /* 0x00000c0000007947 */ /* 0x000fea0003800000 */
.L_x_22585:
[----:B------:R-:W0:Y:S01]  /*4d20*/  I2F.F64.S16 R4, R3 ;  /* 0x0000000300047312 */ /* 0x000e220000101c00 */
[----:B------:R-:W-:Y:S01]  /*4d30*/  IMAD.MOV.U32 R2, RZ, RZ, R22 ;  /* 0x000000ffff027224 */ /* 0x000fe200078e0016 */
[----:B0-----:R0:W-:Y:S01]  /*4d40*/  STG.E.64 [R8.64], R4 ;  /* 0x0000000408007986 */ /* 0x0011e2000c101b24 */
[----:B------:R-:W-:Y:S05]  /*4d50*/  BRA `(.L_x_22575) ;  /* 0x00000bc000007947 */ /* 0x000fea0003800000 */
.L_x_22576:
        /* <DEDUP_REMOVED lines=14> */
.L_x_22589:
[----:B------:R-:W0:Y:S01]  /*4e40*/  I2F.F64.S16 R4, R3 ;  /* 0x0000000300047312 */ /* 0x000e220000101c00 */
[----:B------:R-:W-:Y:S01]  /*4e50*/  CS2R R6, SRZ ;  /* 0x0000000000067805 */ /* 0x000fe2000001ff00 */
[----:B------:R-:W-:-:S04]  /*4e60*/  IMAD.MOV.U32 R2, RZ, RZ, R22 ;  /* 0x000000ffff027224 */ /* 0x000fc800078e0016 */
[----:B0-----:R0:W-:Y:S01]  /*4e70*/  STG.E.128 [R8.64], R4 ;  /* 0x0000000408007986 */ /* 0x0011e2000c101d24 */
[----:B------:R-:W-:Y:S05]  /*4e80*/  BRA `(.L_x_22575) ;  /* 0x00000a9000007947 */ /* 0x000fea0003800000 */
.L_x_22588:
        /* <DEDUP_REMOVED lines=21> */
.L_x_22593:
[----:B------:R-:W-:Y:S05]  /*4fe0*/  BSYNC B0 ;  /* 0x0000000000007941 */ /* 0x000fea0003800000 */
.L_x_22592:
[----:B------:R-:W-:Y:S01]  /*4ff0*/  LOP3.LUT R5, R0, R5, RZ, 0xfc, !PT ;  /* 0x0000000500057212 */ /* 0x000fe200078efcff */
[----:B------:R-:W-:-:S04]  /*5000*/  IMAD.MOV.U32 R2, RZ, RZ, R22 ;  /* 0x000000ffff027224 */ /* 0x000fc800078e0016 */
[----:B------:R0:W-:Y:S01]  /*5010*/  STG.E.U8 [R8.64], R5 ;  /* 0x0000000508007986 */ /* 0x0001e2000c101124 */
[----:B------:R-:W-:Y:S05]  /*5020*/  BRA `(.L_x_22575) ;  /* 0x000008f000007947 */ /* 0x000fea0003800000 */
.L_x_22591:
        /* <DEDUP_REMOVED lines=13> */
.L_x_22595:
[----:B------:R-:W-:Y:S01]  /*5100*/  IMAD.MOV.U32 R0, RZ, RZ, 0x7f ;  /* 0x0000007fff007424 */ /* 0x000fe200078e00ff */
[----:B------:R-:W-:-:S04]  /*5110*/  ISETP.GT.U32.AND P0, PT, R2, 0x7f800000, PT ;  /* 0x7f8000000200780c */ /* 0x000fc80003f04070 */
[----:B------:R-:W-:-:S04]  /*5120*/  SEL R0, R0, 0x7c, P0 ;  /* 0x0000007c00007807 */ /* 0x000fc80000000000 */
.L_x_22596:
[----:B------:R-:W-:Y:S05]  /*5130*/  BSYNC B0 ;  /* 0x0000000000007941 */ /* 0x000fea0003800000 */
.L_x_22594:
[----:B------:R-:W-:-:S04]  /*5140*/  LOP3.LUT R2, R3, 0x80000000, RZ, 0xc0, !PT ;  /* 0x8000000003027812 */ /* 0x000fc800078ec0ff */
[----:B------:R-:W-:Y:S01]  /*5150*/  SHF.R.U32.HI R3, RZ, 0x18, R2 ;  /* 0x00000018ff037819 */ /* 0x000fe20000011602 */
[----:B------:R-:W-:-:S03]  /*5160*/  IMAD.MOV.U32 R2, RZ, RZ, R22 ;  /* 0x000000ffff027224 */ /* 0x000fc600078e0016 */
[----:B------:R-:W-:-:S05]  /*5170*/  LOP3.LUT R3, R0, R3, RZ, 0xfc, !PT ;  /* 0x0000000300037212 */ /* 0x000fca00078efcff */
[----:B------:R0:W-:Y:S01]  /*5180*/  STG.E.U8 [R8.64], R3 ;  /* 0x0000000308007986 */ /* 0x0001e2000c101124 */
[----:B------:R-:W-:Y:S05]  /*5190*/  BRA `(.L_x_22575) ;  /* 0x0000078000007947 */ /* 0x000fea0003800000 */
.L_x_22590:
[----:B------:R-:W0:Y:S01]  /*51a0*/  I2F.S16 R0, R3 ;  /* 0x0000000300007306 */ /* 0x000e220000101400 */
[----:B------:R-:W-:Y:S01]  /*51b0*/  IMAD.MOV.U32 R2, RZ, RZ, R22 ;  /* 0x000000ffff027224 */ /* 0x000fe200078e0016 */
[----:B0-----:R-:W-:-:S05]  /*51c0*/  F2FP.BF16.PACK_AB R0, RZ, R0 ;  /* 0x00000000ff00723e */ /* 0x001fca00000010ff */
[----:B------:R0:W-:Y:S01]  /*51d0*/  STG.E.U16 [R8.64], R0 ;  /* 0x0000000008007986 */ /* 0x0001e2000c101524 */
[----:B------:R-:W-:Y:S05]  /*51e0*/  BRA `(.L_x_22575) ;  /* 0x0000073000007947 */ /* 0x000fea0003800000 */
.L_x_22587:
        /* <DEDUP_REMOVED lines=11> */
.L_x_22599:
        /* <DEDUP_REMOVED lines=17> */
.L_x_22602:
[----:B------:R-:W-:-:S04]  /*53b0*/  LOP3.LUT R2, R3, 0x80000000, RZ, 0xc0, !PT ;  /* 0x8000000003027812 */ /* 0x000fc800078ec0ff */
[----:B------:R-:W-:-:S04]  /*53c0*/  SHF.R.U32.HI R3, RZ, 0x18, R2 ;  /* 0x00000018ff037819 */ /* 0x000fc80000011602 */
[----:B------:R-:W-:-:S04]  /*53d0*/  LOP3.LUT R0, R0, R3, RZ, 0xfc, !PT ;  /* 0x0000000300007212 */ /* 0x000fc800078efcff */
[----:B------:R-:W-:Y:S02]  /*53e0*/  PRMT R4, R0, 0x7610, R4 ;  /* 0x0000761000047816 */ /* 0x000fe40000000004 */
.L_x_22601:
[----:B------:R-:W-:Y:S05]  /*53f0*/  BSYNC B0 ;  /* 0x0000000000007941 */ /* 0x000fea0003800000 */
.L_x_22600:
[----:B------:R0:W-:Y:S01]  /*5400*/  STG.E.U8 [R8.64], R4 ;  /* 0x0000000408007986 */ /* 0x0001e2000c101124 */
[----:B------:R-:W-:Y:S01]  /*5410*/  IMAD.MOV.U32 R2, RZ, RZ, R22 ;  /* 0x000000ffff027224 */ /* 0x000fe200078e0016 */
[----:B------:R-:W-:Y:S05]  /*5420*/  BRA `(.L_x_22575) ;  /* 0x000004f000007947 */ /* 0x000fea0003800000 */
.L_x_22598:
        /* <DEDUP_REMOVED lines=17> */
.L_x_22605:
[----:B------:R-:W-:-:S04]  /*5540*/  LOP3.LUT R2, R3, 0x80000000, RZ, 0xc0, !PT ;  /* 0x8000000003027812 */ /* 0x000fc800078ec0ff */
[----:B------:R-:W-:-:S04]  /*5550*/  SHF.R.U32.HI R3, RZ, 0x18, R2 ;  /* 0x00000018ff037819 */ /* 0x000fc80000011602 */
[----:B------:R-:W-:-:S04]  /*5560*/  LOP3.LUT R0, R0, R3, RZ, 0xfc, !PT ;  /* 0x0000000300007212 */ /* 0x000fc800078efcff */
[----:B------:R-:W-:Y:S02]  /*5570*/  PRMT R4, R0, 0x7610, R4 ;  /* 0x0000761000047816 */ /* 0x000fe40000000004 */
.L_x_22604:
[----:B------:R-:W-:Y:S05]  /*5580*/  BSYNC B0 ;  /* 0x0000000000007941 */ /* 0x000fea0003800000 */
.L_x_22603:
[----:B------:R0:W-:Y:S01]  /*5590*/  STG.E.U8 [R8.64], R4 ;  /* 0x0000000408007986 */ /* 0x0001e2000c101124 */
[----:B------:R-:W-:Y:S01]  /*55a0*/  IMAD.MOV.U32 R2, RZ, RZ, R22 ;  /* 0x000000ffff027224 */ /* 0x000fe200078e0016 */
[----:B------:R-:W-:Y:S05]  /*55b0*/  BRA `(.L_x_22575) ;  /* 0x0000036000007947 */ /* 0x000fea0003800000 */
.L_x_22597:
        /* <DEDUP_REMOVED lines=19> */
[----:B------:R-:W-:Y:S02]  /*56f0*/  @!P0 IMAD.MOV R4, RZ, RZ, R2 ;  /* 0x000000ffff048224 */ /* 0x000fe400078e0202 */
[----:B------:R-:W-:Y:S02]  /*5700*/  IMAD.MOV.U32 R2, RZ, RZ, R22 ;  /* 0x000000ffff027224 */ /* 0x000fe400078e0016 */
[----:B------:R-:W-:-:S05]  /*5710*/  @P2 IMAD.MOV.U32 R3, RZ, RZ, R4 ;  /* 0x000000ffff032224 */ /* 0x000fca00078e0004 */
[----:B------:R0:W-:Y:S01]  /*5720*/  STG.E.U8 [R8.64], R3 ;  /* 0x0000000308007986 */ /* 0x0001e2000c101124 */
[----:B------:R-:W-:Y:S05]  /*5730*/  BRA `(.L_x_22575) ;  /* 0x000001e000007947 */ /* 0x000fea0003800000 */
.L_x_22580:
        /* <DEDUP_REMOVED lines=21> */
.L_x_22607:
[----:B------:R-:W-:Y:S01]  /*5890*/  PRMT R3, R3, 0x9910, RZ ;  /* 0x0000991003037816 */ /* 0x000fe200000000ff */
[----:B------:R-:W-:-:S04]  /*58a0*/  IMAD.MOV.U32 R2, RZ, RZ, R22 ;  /* 0x000000ffff027224 */ /* 0x000fc800078e0016 */
[----:B------:R-:W-:-:S05]  /*58b0*/  IMAD.MOV.U32 R4, RZ, RZ, R3 ;  /* 0x000000ffff047224 */ /* 0x000fca00078e0003 */
[----:B------:R-:W-:-:S05]  /*58c0*/  SHF.R.S32.HI R5, RZ, 0x1f, R4 ;  /* 0x0000001fff057819 */ /* 0x000fca0000011404 */
[----:B------:R0:W-:Y:S01]  /*58d0*/  STG.E.64 [R8.64], R4 ;  /* 0x0000000408007986 */ /* 0x0001e2000c101b24 */
[----:B------:R-:W-:Y:S05]  /*58e0*/  BRA `(.L_x_22575) ;  /* 0x0000003000007947 */ /* 0x000fea0003800000 */
.L_x_22606:
[----:B------:R-:W-:Y:S01]  /*58f0*/  PRMT R3, R3, 0x9910, RZ ;  /* 0x0000991003037816 */ /* 0x000fe200000000ff */
[----:B------:R-:W-:-:S04]  /*5900*/  IMAD.MOV.U32 R2, RZ, RZ, R22 ;  /* 0x000000ffff027224 */ /* 0x000fc800078e0016 */
[----:B------:R0:W-:Y:S03]  /*5910*/  STG.E [R8.64], R3 ;  /* 0x0000000308007986 */ /* 0x0001e6000c101924 */
.L_x_22575:
[----:B------:R-:W-:Y:S05]  /*5920*/  BSYNC B6 ;  /* 0x0000000000067941 */ /* 0x000fea0003800000 */
.L_x_22574:
        /* <DEDUP_REMOVED lines=21> */
.L_x_22613:
[----:B-1---5:R0:W-:Y:S01]  /*5a80*/  STG.E.U8 [R8.64], R19 ;  /* 0x0000001308007986 */ /* 0x0221e2000c101124 */
[----:B------:R-:W-:Y:S05]  /*5a90*/  BRA `(.L_x_22615) ;  /* 0x00000dc000007947 */ /* 0x000fea0003800000 */
.L_x_22612:
        /* <DEDUP_REMOVED lines=10> */
.L_x_22617:
[----:B-1---5:R-:W-:-:S05]  /*5b40*/  PRMT R3, R19, 0x9910, RZ ;  /* 0x0000991013037816 */ /* 0x022fca00000000ff */
[----:B------:R0:W-:Y:S01]  /*5b50*/  STG.E [R8.64], R3 ;  /* 0x0000000308007986 */ /* 0x0001e2000c101924 */
[----:B------:R-:W-:Y:S05]  /*5b60*/  BRA `(.L_x_22615) ;  /* 0x00000cf000007947 */ /* 0x000fea0003800000 */
.L_x_22616:
[----:B-1---5:R0:W-:Y:S01]  /*5b70*/  STG.E.U16 [R8.64], R19 ;  /* 0x0000001308007986 */ /* 0x0221e2000c101524 */
[----:B------:R-:W-:Y:S05]  /*5b80*/  BRA `(.L_x_22615) ;  /* 0x00000cd000007947 */ /* 0x000fea0003800000 */
.L_x_22611:
        /* <DEDUP_REMOVED lines=9> */
.L_x_22619:
[----:B-1---5:R-:W0:Y:S02]  /*5c20*/  I2F.S16 R0, R19 ;  /* 0x0000001300007306 */ /* 0x022e240000101400 */
[----:B0-----:R-:W-:-:S05]  /*5c30*/  F2FP.PACK_AB R0, RZ, R0 ;  /* 0x00000000ff00723e */ /* 0x001fca00000000ff */
[----:B------:R0:W-:Y:S01]  /*5c40*/  STG.E.U16 [R8.64], R0 ;  /* 0x0000000008007986 */ /* 0x0001e2000c101524 */
[----:B------:R-:W-:Y:S05]  /*5c50*/  BRA `(.L_x_22615) ;  /* 0x00000c0000007947 */ /* 0x000fea0003800000 */
.L_x_22618:
        /* <DEDUP_REMOVED lines=10> */
.L_x_22621:
[----:B-1---5:R-:W0:Y:S02]  /*5d00*/  I2F.S16 R19, R19 ;  /* 0x0000001300137306 */ /* 0x022e240000101400 */
[----:B0-----:R-:W-:-:S04]  /*5d10*/  F2FP.PACK_AB R3, RZ, R19 ;  /* 0x00000013ff03723e */ /* 0x001fc800000000ff */
[----:B------:R-:W-:-:S05]  /*5d20*/  PRMT R3, R3, 0x5410, RZ ;  /* 0x0000541003037816 */ /* 0x000fca00000000ff */
[----:B------:R0:W-:Y:S01]  /*5d30*/  STG.E [R8.64], R3 ;  /* 0x0000000308007986 */ /* 0x0001e2000c101924 */
[----:B------:R-:W-:Y:S05]  /*5d40*/  BRA `(.L_x_22615) ;  /* 0x00000b1000007947 */ /* 0x000fea0003800000 */
.L_x_22620:
[----:B-1---5:R-:W0:Y:S02]  /*5d50*/  I2F.F64.S16 R4, R19 ;  /* 0x0000001300047312 */ /* 0x022e240000101c00 */
[----:B0-----:R0:W-:Y:S01]  /*5d60*/  STG.E.64 [R8.64], R4 ;  /* 0x0000000408007986 */ /* 0x0011e2000c101b24 */
[----:B------:R-:W-:Y:S05]  /*5d70*/  BRA `(.L_x_22615) ;  /* 0x00000ae000007947 */ /* 0x000fea0003800000 */
.L_x_22610:
        /* <DEDUP_REMOVED lines=13> */
.L_x_22624:
[----:B-1---5:R-:W0:Y:S01]  /*5e50*/  I2F.F64.S16 R4, R19 ;  /* 0x0000001300047312 */ /* 0x022e220000101c00 */
[----:B------:R-:W-:-:S05]  /*5e60*/  CS2R R6, SRZ ;  /* 0x0000000000067805 */ /* 0x000fca000001ff00 */
[----:B0-----:R0:W-:Y:S01]  /*5e70*/  STG.E.128 [R8.64], R4 ;  /* 0x0000000408007986 */ /* 0x0011e2000c101d24 */
[----:B------:R-:W-:Y:S05]  /*5e80*/  BRA `(.L_x_22615) ;  /* 0x000009d000007947 */ /* 0x000fea0003800000 */
.L_x_22623:
        /* <DEDUP_REMOVED lines=21> */
.L_x_22628:
[----:B------:R-:W-:Y:S05]  /*5fe0*/  BSYNC B0 ;  /* 0x0000000000007941 */ /* 0x000fea0003800000 */
.L_x_22627:
[----:B------:R-:W-:-:S05]  /*5ff0*/  LOP3.LUT R5, R0, R5, RZ, 0xfc, !PT ;  /* 0x0000000500057212 */ /* 0x000fca00078efcff */
[----:B------:R0:W-:Y:S01]  /*6000*/  STG.E.U8 [R8.64], R5 ;  /* 0x0000000508007986 */ /* 0x0001e2000c101124 */
[----:B------:R-:W-:Y:S05]  /*6010*/  BRA `(.L_x_22615) ;  /* 0x0000084000007947 */ /* 0x000fea0003800000 */
.L_x_22626:
        /* <DEDUP_REMOVED lines=13> */
.L_x_22630:
[----:B------:R-:W-:Y:S01]  /*60f0*/  IMAD.MOV.U32 R0, RZ, RZ, 0x7f ;  /* 0x0000007fff007424 */ /* 0x000fe200078e00ff */
[----:B------:R-:W-:-:S04]  /*6100*/  ISETP.GT.U32.AND P0, PT, R3, 0x7f800000, PT ;  /* 0x7f8000000300780c */ /* 0x000fc80003f04070 */
[----:B------:R-:W-:-:S04]  /*6110*/  SEL R0, R0, 0x7c, P0 ;  /* 0x0000007c00007807 */ /* 0x000fc80000000000 */
.L_x_22631:
[----:B------:R-:W-:Y:S05]  /*6120*/  BSYNC B0 ;  /* 0x0000000000007941 */ /* 0x000fea0003800000 */
.L_x_22629:
[----:B------:R-:W-:-:S04]  /*6130*/  LOP3.LUT R3, R19, 0x80000000, RZ, 0xc0, !PT ;  /* 0x8000000013037812 */ /* 0x000fc800078ec0ff */
[----:B------:R-:W-:-:S04]  /*6140*/  SHF.R.U32.HI R3, RZ, 0x18, R3 ;  /* 0x00000018ff037819 */ /* 0x000fc80000011603 */
[----:B------:R-:W-:-:S05]  /*6150*/  LOP3.LUT R3, R0, R3, RZ, 0xfc, !PT ;  /* 0x0000000300037212 */ /* 0x000fca00078efcff */
[----:B------:R0:W-:Y:S01]  /*6160*/  STG.E.U8 [R8.64], R3 ;  /* 0x0000000308007986 */ /* 0x0001e2000c101124 */
[----:B------:R-:W-:Y:S05]  /*6170*/  BRA `(.L_x_22615) ;  /* 0x000006e000007947 */ /* 0x000fea0003800000 */
.L_x_22625:
[----:B-1---5:R-:W0:Y:S02]  /*6180*/  I2F.S16 R0, R19 ;  /* 0x0000001300007306 */ /* 0x022e240000101400 */
[----:B0-----:R-:W-:-:S05]  /*6190*/  F2FP.BF16.PACK_AB R0, RZ, R0 ;  /* 0x00000000ff00723e */ /* 0x001fca00000010ff */
[----:B------:R0:W-:Y:S01]  /*61a0*/  STG.E.U16 [R8.64], R0 ;  /* 0x0000000008007986 */ /* 0x0001e2000c101524 */
[----:B------:R-:W-:Y:S05]  /*61b0*/  BRA `(.L_x_22615) ;  /* 0x000006a000007947 */ /* 0x000fea0003800000 */
.L_x_22622:
        /* <DEDUP_REMOVED lines=10> */
.L_x_22634:
        /* <DEDUP_REMOVED lines=17> */
.L_x_22637:
[----:B------:R-:W-:-:S04]  /*6370*/  LOP3.LUT R3, R19, 0x80000000, RZ, 0xc0, !PT ;  /* 0x8000000013037812 */ /* 0x000fc800078ec0ff */
[----:B------:R-:W-:-:S04]  /*6380*/  SHF.R.U32.HI R3, RZ, 0x18, R3 ;  /* 0x00000018ff037819 */ /* 0x000fc80000011603 */
[----:B------:R-:W-:-:S04]  /*6390*/  LOP3.LUT R0, R0, R3, RZ, 0xfc, !PT ;  /* 0x0000000300007212 */ /* 0x000fc800078efcff */
[----:B------:R-:W-:Y:S02]  /*63a0*/  PRMT R4, R0, 0x7610, R4 ;  /* 0x0000761000047816 */ /* 0x000fe40000000004 */
.L_x_22636:
[----:B------:R-:W-:Y:S05]  /*63b0*/  BSYNC B0 ;  /* 0x0000000000007941 */ /* 0x000fea0003800000 */
.L_x_22635:
[----:B------:R0:W-:Y:S01]  /*63c0*/  STG.E.U8 [R8.64], R4 ;  /* 0x0000000408007986 */ /* 0x0001e2000c101124 */
[----:B------:R-:W-:Y:S05]  /*63d0*/  BRA `(.L_x_22615) ;  /* 0x0000048000007947 */ /* 0x000fea0003800000 */
.L_x_22633:
        /* <DEDUP_REMOVED lines=17> */
.L_x_22640:
[----:B------:R-:W-:-:S04]  /*64f0*/  LOP3.LUT R3, R19, 0x80000000, RZ, 0xc0, !PT ;  /* 0x8000000013037812 */ /* 0x000fc800078ec0ff */
[----:B------:R-:W-:-:S04]  /*6500*/  SHF.R.U32.HI R3, RZ, 0x18, R3 ;  /* 0x00000018ff037819 */ /* 0x000fc80000011603 */
[----:B------:R-:W-:-:S04]  /*6510*/  LOP3.LUT R0, R0, R3, RZ, 0xfc, !PT ;  /* 0x0000000300007212 */ /* 0x000fc800078efcff */
[----:B------:R-:W-:Y:S02]  /*6520*/  PRMT R4, R0, 0x7610, R4 ;  /* 0x0000761000047816 */ /* 0x000fe40000000004 */
.L_x_22639:
[----:B------:R-:W-:Y:S05]  /*6530*/  BSYNC B0 ;  /* 0x0000000000007941 */ /* 0x000fea0003800000 */
.L_x_22638:
[----:B------:R0:W-:Y:S01]  /*6540*/  STG.E.U8 [R8.64], R4 ;  /* 0x0000000408007986 */ /* 0x0001e2000c101124 */
[----:B------:R-:W-:Y:S05]  /*6550*/  BRA `(.L_x_22615) ;  /* 0x0000030000007947 */ /* 0x000fea0003800000 */
.L_x_22632:
        /* <DEDUP_REMOVED lines=22> */
.L_x_22614:
        /* <DEDUP_REMOVED lines=20> */
.L_x_22642:
[----:B-1---5:R-:W-:-:S04]  /*6800*/  PRMT R4, R19, 0x9910, RZ ;  /* 0x0000991013047816 */ /* 0x022fc800000000ff */
[----:B------:R-:W-:-:S05]  /*6810*/  SHF.R.S32.HI R5, RZ, 0x1f, R4 ;  /* 0x0000001fff057819 */ /* 0x000fca0000011404 */
[----:B------:R0:W-:Y:S01]  /*6820*/  STG.E.64 [R8.64], R4 ;  /* 0x0000000408007986 */ /* 0x0001e2000c101b24 */
[----:B------:R-:W-:Y:S05]  /*6830*/  BRA `(.L_x_22615) ;  /* 0x0000002000007947 */ /* 0x000fea0003800000 */
.L_x_22641:
[----:B-1---5:R-:W-:-:S05]  /*6840*/  PRMT R3, R19, 0x9910, RZ ;  /* 0x0000991013037816 */ /* 0x022fca00000000ff */
[----:B------:R0:W-:Y:S02]  /*6850*/  STG.E [R8.64], R3 ;  /* 0x0000000308007986 */ /* 0x0001e4000c101924 */
.L_x_22615:
        /* <DEDUP_REMOVED lines=21> */
.L_x_22646:
[----:B------:R0:W-:Y:S01]  /*69b0*/  STG.E.U8 [R8.64], R23 ;  /* 0x0000001708007986 */ /* 0x0001e2000c101124 */
[----:B------:R-:W-:Y:S05]  /*69c0*/  BRA `(.L_x_22648) ;  /* 0x00000dc000007947 */ /* 0x000fea0003800000 */
.L_x_22645:
        /* <DEDUP_REMOVED lines=10> */
.L_x_22650:
[----:B------:R-:W-:-:S05]  /*6a70*/  PRMT R3, R23, 0x9910, RZ ;  /* 0x0000991017037816 */ /* 0x000fca00000000ff */
[----:B------:R0:W-:Y:S01]  /*6a80*/  STG.E [R8.64], R3 ;  /* 0x0000000308007986 */ /* 0x0001e2000c101924 */
[----:B------:R-:W-:Y:S05]  /*6a90*/  BRA `(.L_x_22648) ;  /* 0x00000cf000007947 */ /* 0x000fea0003800000 */
.L_x_22649:
[----:B------:R0:W-:Y:S01]  /*6aa0*/  STG.E.U16 [R8.64], R23 ;  /* 0x0000001708007986 */ /* 0x0001e2000c101524 */
[----:B------:R-:W-:Y:S05]  /*6ab0*/  BRA `(.L_x_22648) ;  /* 0x00000cd000007947 */ /* 0x000fea0003800000 */
.L_x_22644:
        /* <DEDUP_REMOVED lines=9> */
.L_x_22652:
[----:B------:R-:W0:Y:S02]  /*6b50*/  I2F.S16 R0, R23 ;  /* 0x0000001700007306 */ /* 0x000e240000101400 */
[----:B0-----:R-:W-:-:S05]  /*6b60*/  F2FP.PACK_AB R0, RZ, R0 ;  /* 0x00000000ff00723e */ /* 0x001fca00000000ff */
[----:B------:R0:W-:Y:S01]  /*6b70*/  STG.E.U16 [R8.64], R0 ;  /* 0x0000000008007986 */ /* 0x0001e2000c101524 */
[----:B------:R-:W-:Y:S05]  /*6b80*/  BRA `(.L_x_22648) ;  /* 0x00000c0000007947 */ /* 0x000fea0003800000 */
.L_x_22651:
        /* <DEDUP_REMOVED lines=10> */
.L_x_22654:
[----:B------:R-:W0:Y:S02]  /*6c30*/  I2F.S16 R23, R23 ;  /* 0x0000001700177306 */ /* 0x000e240000101400 */
[----:B0-----:R-:W-:-:S04]  /*6c40*/  F2FP.PACK_AB R3, RZ, R23 ;  /* 0x00000017ff03723e */ /* 0x001fc800000000ff */
[----:B------:R-:W-:-:S05]  /*6c50*/  PRMT R3, R3, 0x5410, RZ ;  /* 0x0000541003037816 */ /* 0x000fca00000000ff */
[----:B------:R0:W-:Y:S01]  /*6c60*/  STG.E [R8.64], R3 ;  /* 0x0000000308007986 */ /* 0x0001e2000c101924 */
[----:B------:R-:W-:Y:S05]  /*6c70*/  BRA `(.L_x_22648) ;  /* 0x00000b1000007947 */ /* 0x000fea0003800000 */
.L_x_22653:
[----:B------:R-:W0:Y:S02]  /*6c80*/  I2F.F64.S16 R4, R23 ;  /* 0x0000001700047312 */ /* 0x000e240000101c00 */
[----:B0-----:R0:W-:Y:S01]  /*6c90*/  STG.E.64 [R8.64], R4 ;  /* 0x0000000408007986 */ /* 0x0011e2000c101b24 */
[----:B------:R-:W-:Y:S05]  /*6ca0*/  BRA `(.L_x_22648) ;  /* 0x00000ae000007947 */ /* 0x000fea0003800000 */
.L_x_22643:
        /* <DEDUP_REMOVED lines=13> */
.L_x_22657:
[----:B------:R-:W0:Y:S01]  /*6d80*/  I2F.F64.S16 R4, R23 ;  /* 0x0000001700047312 */ /* 0x000e220000101c00 */
[----:B------:R-:W-:-:S05]  /*6d90*/  CS2R R6, SRZ ;  /* 0x0000000000067805 */ /* 0x000fca000001ff00 */
[----:B0-----:R0:W-:Y:S01]  /*6da0*/  STG.E.128 [R8.64], R4 ;  /* 0x0000000408007986 */ /* 0x0011e2000c101d24 */
[----:B------:R-:W-:Y:S05]  /*6db0*/  BRA `(.L_x_22648) ;  /* 0x000009d000007947 */ /* 0x000fea0003800000 */
.L_x_22656:
        /* <DEDUP_REMOVED lines=21> */
.L_x_22661:
[----:B------:R-:W-:Y:S05]  /*6f10*/  BSYNC B0 ;  /* 0x0000000000007941 */ /* 0x000fea0003800000 */
.L_x_22660:
[----:B------:R-:W-:-:S05]  /*6f20*/  LOP3.LUT R5, R0, R5, RZ, 0xfc, !PT ;  /* 0x0000000500057212 */ /* 0x000fca00078efcff */
[----:B------:R0:W-:Y:S01]  /*6f30*/  STG.E.U8 [R8.64], R5 ;  /* 0x0000000508007986 */ /* 0x0001e2000c101124 */
[----:B------:R-:W-:Y:S05]  /*6f40*/  BRA `(.L_x_22648) ;  /* 0x0000084000007947 */ /* 0x000fea0003800000 */
.L_x_22659:
        /* <DEDUP_REMOVED lines=13> */
.L_x_22663:
[----:B------:R-:W-:Y:S01]  /*7020*/  IMAD.MOV.U32 R0, RZ, RZ, 0x7f ;  /* 0x0000007fff007424 */ /* 0x000fe200078e00ff */
[----:B------:R-:W-:-:S04]  /*7030*/  ISETP.GT.U32.AND P0, PT, R3, 0x7f800000, PT ;  /* 0x7f8000000300780c */ /* 0x000fc80003f04070 */
[----:B------:R-:W-:-:S04]  /*7040*/  SEL R0, R0, 0x7c, P0 ;  /* 0x0000007c00007807 */ /* 0x000fc80000000000 */
.L_x_22664:
[----:B------:R-:W-:Y:S05]  /*7050*/  BSYNC B0 ;  /* 0x0000000000007941 */ /* 0x000fea0003800000 */
.L_x_22662:
[----:B------:R-:W-:-:S04]  /*7060*/  LOP3.LUT R3, R23, 0x80000000, RZ, 0xc0, !PT ;  /* 0x8000000017037812 */ /* 0x000fc800078ec0ff */
[----:B------:R-:W-:-:S04]  /*7070*/  SHF.R.U32.HI R3, RZ, 0x18, R3 ;  /* 0x00000018ff037819 */ /* 0x000fc80000011603 */
[----:B------:R-:W-:-:S05]  /*7080*/  LOP3.LUT R3, R0, R3, RZ, 0xfc, !PT ;  /* 0x0000000300037212 */ /* 0x000fca00078efcff */
[----:B------:R0:W-:Y:S01]  /*7090*/  STG.E.U8 [R8.64], R3 ;  /* 0x0000000308007986 */ /* 0x0001e2000c101124 */
[----:B------:R-:W-:Y:S05]  /*70a0*/  BRA `(.L_x_22648) ;  /* 0x000006e000007947 */ /* 0x000fea0003800000 */
.L_x_22658:
[----:B------:R-:W0:Y:S02]  /*70b0*/  I2F.S16 R0, R23 ;  /* 0x0000001700007306 */ /* 0x000e240000101400 */
[----:B0-----:R-:W-:-:S05]  /*70c0*/  F2FP.BF16.PACK_AB R0, RZ, R0 ;  /* 0x00000000ff00723e */ /* 0x001fca00000010ff */
[----:B------:R0:W-:Y:S01]  /*70d0*/  STG.E.U16 [R8.64], R0 ;  /* 0x0000000008007986 */ /* 0x0001e2000c101524 */
[----:B------:R-:W-:Y:S05]  /*70e0*/  BRA `(.L_x_22648) ;  /* 0x000006a000007947 */ /* 0x000fea0003800000 */
.L_x_22655:
        /* <DEDUP_REMOVED lines=10> */
.L_x_22667:
        /* <DEDUP_REMOVED lines=17> */
.L_x_22670:
[----:B------:R-:W-:-:S04]  /*72a0*/  LOP3.LUT R3, R23, 0x80000000, RZ, 0xc0, !PT ;  /* 0x8000000017037812 */ /* 0x000fc800078ec0ff */
[----:B------:R-:W-:-:S04]  /*72b0*/  SHF.R.U32.HI R3, RZ, 0x18, R3 ;  /* 0x00000018ff037819 */ /* 0x000fc80000011603 */
[----:B------:R-:W-:-:S04]  /*72c0*/  LOP3.LUT R0, R0, R3, RZ, 0xfc, !PT ;  /* 0x0000000300007212 */ /* 0x000fc800078efcff */
[----:B------:R-:W-:Y:S02]  /*72d0*/  PRMT R4, R0, 0x7610, R4 ;  /* 0x0000761000047816 */ /* 0x000fe40000000004 */
.L_x_22669:
[----:B------:R-:W-:Y:S05]  /*72e0*/  BSYNC B0 ;  /* 0x0000000000007941 */ /* 0x000fea0003800000 */
.L_x_22668:
[----:B------:R0:W-:Y:S01]  /*72f0*/  STG.E.U8 [R8.64], R4 ;  /* 0x0000000408007986 */ /* 0x0001e2000c101124 */
[----:B------:R-:W-:Y:S05]  /*7300*/  BRA `(.L_x_22648) ;  /* 0x0000048000007947 */ /* 0x000fea0003800000 */
.L_x_22666:
        /* <DEDUP_REMOVED lines=17> */
.L_x_22673:
[----:B------:R-:W-:-:S04]  /*7420*/  LOP3.LUT R3, R23, 0x80000000, RZ, 0xc0, !PT ;  /* 0x8000000017037812 */ /* 0x000fc800078ec0ff */
[----:B------:R-:W-:-:S04]  /*7430*/  SHF.R.U32.HI R3, RZ, 0x18, R3 ;  /* 0x00000018ff037819 */ /* 0x000fc80000011603 */
[----:B------:R-:W-:-:S04]  /*7440*/  LOP3.LUT R0, R0, R3, RZ, 0xfc, !PT ;  /* 0x0000000300007212 */ /* 0x000fc800078efcff */
[----:B------:R-:W-:Y:S02]  /*7450*/  PRMT R4, R0, 0x7610, R4 ;  /* 0x0000761000047816 */ /* 0x000fe40000000004 */
.L_x_22672:
[----:B------:R-:W-:Y:S05]  /*7460*/  BSYNC B0 ;  /* 0x0000000000007941 */ /* 0x000fea0003800000 */
.L_x_22671:
[----:B------:R0:W-:Y:S01]  /*7470*/  STG.E.U8 [R8.64], R4 ;  /* 0x0000000408007986 */ /* 0x0001e2000c101124 */
[----:B------:R-:W-:Y:S05]  /*7480*/  BRA `(.L_x_22648) ;  /* 0x0000030000007947 */ /* 0x000fea0003800000 */
.L_x_22665:
        /* <DEDUP_REMOVED lines=22> */
.L_x_22647:
        /* <DEDUP_REMOVED lines=20> */
.L_x_22675:
[----:B------:R-:W-:-:S04]  /*7730*/  PRMT R4, R23, 0x9910, RZ ;  /* 0x0000991017047816 */ /* 0x000fc800000000ff */
[----:B------:R-:W-:-:S05]  /*7740*/  SHF.R.S32.HI R5, RZ, 0x1f, R4 ;  /* 0x0000001fff057819 */ /* 0x000fca0000011404 */
[----:B------:R0:W-:Y:S01]  /*7750*/  STG.E.64 [R8.64], R4 ;  /* 0x0000000408007986 */ /* 0x0001e2000c101b24 */
[----:B------:R-:W-:Y:S05]  /*7760*/  BRA `(.L_x_22648) ;  /* 0x0000002000007947 */ /* 0x000fea0003800000 */
.L_x_22674:
[----:B------:R-:W-:-:S05]  /*7770*/  PRMT R3, R23, 0x9910, RZ ;  /* 0x0000991017037816 */ /* 0x000fca00000000ff */
[----:B------:R0:W-:Y:S02]  /*7780*/  STG.E [R8.64], R3 ;  /* 0x0000000308007986 */ /* 0x0001e4000c101924 */
.L_x_22648:
[----:B------:R-:W-:Y:S02]  /*7790*/  IADD3 R2, R2, 0x80, RZ ;  /* 0x0000008002027810 */ /* 0x000fe40007ffe0ff */
.L_x_22609:
[----:B------:R-:W-:Y:S05]  /*77a0*/  BSYNC B6 ;  /* 0x0000000000067941 */ /* 0x000fea0003800000 */
.L_x_22608:
        /* <DEDUP_REMOVED lines=19> */
.L_x_22679:
[----:B-----5:R-:W-:Y:S01]  /*78e0*/  STG.E.U8 [R2.64], R24 ;  /* 0x0000001802007986 */ /* 0x020fe2000c101124 */
[----:B------:R-:W-:Y:S05]  /*78f0*/  EXIT ;  /* 0x000000000000794d */ /* 0x000fea0003800000 */
.L_x_22678:
        /* <DEDUP_REMOVED lines=10> */
.L_x_22682:
[----:B-----5:R-:W-:-:S05]  /*79a0*/  PRMT R5, R24, 0x9910, RZ ;  /* 0x0000991018057816 */ /* 0x020fca00000000ff */
[----:B------:R-:W-:Y:S01]  /*79b0*/  STG.E [R2.64], R5 ;  /* 0x0000000502007986 */ /* 0x000fe2000c101924 */
[----:B------:R-:W-:Y:S05]  /*79c0*/  EXIT ;  /* 0x000000000000794d */ /* 0x000fea0003800000 */
.L_x_22681:
[----:B-----5:R-:W-:Y:S01]  /*79d0*/  STG.E.U16 [R2.64], R24 ;  /* 0x0000001802007986 */ /* 0x020fe2000c101524 */
[----:B------:R-:W-:Y:S05]  /*79e0*/  EXIT ;  /* 0x000000000000794d */ /* 0x000fea0003800000 */
.L_x_22677:
        /* <DEDUP_REMOVED lines=9> */
.L_x_22684:
[----:B-----5:R-:W0:Y:S02]  /*7a80*/  I2F.S16 R0, R24 ;  /* 0x0000001800007306 */ /* 0x020e240000101400 */
[----:B0-----:R-:W-:-:S05]  /*7a90*/  F2FP.PACK_AB R0, RZ, R0 ;  /* 0x00000000ff00723e */ /* 0x001fca00000000ff */
[----:B------:R-:W-:Y:S01]  /*7aa0*/  STG.E.U16 [R2.64], R0 ;  /* 0x0000000002007986 */ /* 0x000fe2000c101524 */
[----:B------:R-:W-:Y:S05]  /*7ab0*/  EXIT ;  /* 0x000000000000794d */ /* 0x000fea0003800000 */
.L_x_22683:
        /* <DEDUP_REMOVED lines=10> */
.L_x_22686:
[----:B-----5:R-:W0:Y:S02]  /*7b60*/  I2F.S16 R24, R24 ;  /* 0x0000001800187306 */ /* 0x020e240000101400 */
[----:B0-----:R-:W-:-:S04]  /*7b70*/  F2FP.PACK_AB R5, RZ, R24 ;  /* 0x00000018ff05723e */ /* 0x001fc800000000ff */
[----:B------:R-:W-:-:S05]  /*7b80*/  PRMT R5, R5, 0x5410, RZ ;  /* 0x0000541005057816 */ /* 0x000fca00000000ff */
[----:B------:R-:W-:Y:S01]  /*7b90*/  STG.E [R2.64], R5 ;  /* 0x0000000502007986 */ /* 0x000fe2000c101924 */
[----:B------:R-:W-:Y:S05]  /*7ba0*/  EXIT ;  /* 0x000000000000794d */ /* 0x000fea0003800000 */
.L_x_22685:
[----:B--2--5:R-:W0:Y:S02]  /*7bb0*/  I2F.F64.S16 R24, R24 ;  /* 0x0000001800187312 */ /* 0x024e240000101c00 */
[----:B0-----:R-:W-:Y:S01]  /*7bc0*/  STG.E.64 [R2.64], R24 ;  /* 0x0000001802007986 */ /* 0x001fe2000c101b24 */
[----:B------:R-:W-:Y:S05]  /*7bd0*/  EXIT ;  /* 0x000000000000794d */ /* 0x000fea0003800000 */
.L_x_22676:
        /* <DEDUP_REMOVED lines=13> */
.L_x_22689:
[----:B--2--5:R-:W0:Y:S01]  /*7cb0*/  I2F.F64.S16 R24, R24 ;  /* 0x0000001800187312 */ /* 0x024e220000101c00 */
[----:B------:R-:W-:-:S05]  /*7cc0*/  CS2R R26, SRZ ;  /* 0x00000000001a7805 */ /* 0x000fca000001ff00 */
[----:B0-----:R-:W-:Y:S01]  /*7cd0*/  STG.E.128 [R2.64], R24 ;  /* 0x0000001802007986 */ /* 0x001fe2000c101d24 */
[----:B------:R-:W-:Y:S05]  /*7ce0*/  EXIT ;  /* 0x000000000000794d */ /* 0x000fea0003800000 */
.L_x_22688:
        /* <DEDUP_REMOVED lines=21> */
.L_x_22693:
[----:B------:R-:W-:Y:S05]  /*7e40*/  BSYNC B0 ;  /* 0x0000000000007941 */ /* 0x000fea0003800000 */
.L_x_22692:
[----:B------:R-:W-:-:S05]  /*7e50*/  LOP3.LUT R5, R0, R5, RZ, 0xfc, !PT ;  /* 0x0000000500057212 */ /* 0x000fca00078efcff */
[----:B------:R-:W-:Y:S01]  /*7e60*/  STG.E.U8 [R2.64], R5 ;  /* 0x0000000502007986 */ /* 0x000fe2000c101124 */
[----:B------:R-:W-:Y:S05]  /*7e70*/  EXIT ;  /* 0x000000000000794d */ /* 0x000fea0003800000 */
.L_x_22691:
        /* <DEDUP_REMOVED lines=13> */
.L_x_22695:
[----:B------:R-:W-:Y:S01]  /*7f50*/  IMAD.MOV.U32 R0, RZ, RZ, 0x7f ;  /* 0x0000007fff007424 */ /* 0x000fe200078e00ff */
[----:B------:R-:W-:-:S04]  /*7f60*/  ISETP.GT.U32.AND P0, PT, R4, 0x7f800000, PT ;  /* 0x7f8000000400780c */ /* 0x000fc80003f04070 */
[----:B------:R-:W-:-:S04]  /*7f70*/  SEL R0, R0, 0x7c, P0 ;  /* 0x0000007c00007807 */ /* 0x000fc80000000000 */
.L_x_22696:
[----:B------:R-:W-:Y:S05]  /*7f80*/  BSYNC B0 ;  /* 0x0000000000007941 */ /* 0x000fea0003800000 */
.L_x_22694:
[----:B------:R-:W-:-:S04]  /*7f90*/  LOP3.LUT R4, R5, 0x80000000, RZ, 0xc0, !PT ;  /* 0x8000000005047812 */ /* 0x000fc800078ec0ff */
[----:B------:R-:W-:-:S04]  /*7fa0*/  SHF.R.U32.HI R5, RZ, 0x18, R4 ;  /* 0x00000018ff057819 */ /* 0x000fc80000011604 */
[----:B------:R-:W-:-:S05]  /*7fb0*/  LOP3.LUT R5, R0, R5, RZ, 0xfc, !PT ;  /* 0x0000000500057212 */ /* 0x000fca00078efcff */
[----:B------:R-:W-:Y:S01]  /*7fc0*/  STG.E.U8 [R2.64], R5 ;  /* 0x0000000502007986 */ /* 0x000fe2000c101124 */
[----:B------:R-:W-:Y:S05]  /*7fd0*/  EXIT ;  /* 0x000000000000794d */ /* 0x000fea0003800000 */
.L_x_22690:
[----:B-----5:R-:W0:Y:S02]  /*7fe0*/  I2F.S16 R0, R24 ;  /* 0x0000001800007306 */ /* 0x020e240000101400 */
[----:B0-----:R-:W-:-:S05]  /*7ff0*/  F2FP.BF16.PACK_AB R0, RZ, R0 ;  /* 0x00000000ff00723e */ /* 0x001fca00000010ff */
[----:B------:R-:W-:Y:S01]  /*8000*/  STG.E.U16 [R2.64], R0 ;  /* 0x0000000002007986 */ /* 0x000fe2000c101524 */
[----:B------:R-:W-:Y:S05]  /*8010*/  EXIT ;  /* 0x000000000000794d */ /* 0x000fea0003800000 */
.L_x_22687:
        /* <DEDUP_REMOVED lines=10> */
.L_x_22699:
        /* <DEDUP_REMOVED lines=17> */
.L_x_22702:
[----:B------:R-:W-:-:S04]  /*81d0*/  LOP3.LUT R0, R7, 0x80000000, RZ, 0xc0, !PT ;  /* 0x8000000007007812 */ /* 0x000fc800078ec0ff */
[----:B------:R-:W-:-:S04]  /*81e0*/  SHF.R.U32.HI R5, RZ, 0x18, R0 ;  /* 0x00000018ff057819 */ /* 0x000fc80000011600 */
[----:B------:R-:W-:-:S04]  /*81f0*/  LOP3.LUT R4, R4, R5, RZ, 0xfc, !PT ;  /* 0x0000000504047212 */ /* 0x000fc800078efcff */
[----:B------:R-:W-:Y:S02]  /*8200*/  PRMT R0, R4, 0x7610, R0 ;  /* 0x0000761004007816 */ /* 0x000fe40000000000 */
.L_x_22701:
[----:B------:R-:W-:Y:S05]  /*8210*/  BSYNC B0 ;  /* 0x0000000000007941 */ /* 0x000fea0003800000 */
.L_x_22700:
[----:B------:R-:W-:Y:S01]  /*8220*/  STG.E.U8 [R2.64], R0 ;  /* 0x0000000002007986 */ /* 0x000fe2000c101124 */
[----:B------:R-:W-:Y:S05]  /*8230*/  EXIT ;  /* 0x000000000000794d */ /* 0x000fea0003800000 */
.L_x_22698:
        /* <DEDUP_REMOVED lines=17> */
.L_x_22705:
[----:B------:R-:W-:-:S04]  /*8350*/  LOP3.LUT R0, R7, 0x80000000, RZ, 0xc0, !PT ;  /* 0x8000000007007812 */ /* 0x000fc800078ec0ff */
[----:B------:R-:W-:-:S04]  /*8360*/  SHF.R.U32.HI R5, RZ, 0x18, R0 ;  /* 0x00000018ff057819 */ /* 0x000fc80000011600 */
[----:B------:R-:W-:-:S04]  /*8370*/  LOP3.LUT R4, R4, R5, RZ, 0xfc, !PT ;  /* 0x0000000504047212 */ /* 0x000fc800078efcff */
[----:B------:R-:W-:Y:S02]  /*8380*/  PRMT R0, R4, 0x7610, R0 ;  /* 0x0000761004007816 */ /* 0x000fe40000000000 */
.L_x_22704:
[----:B------:R-:W-:Y:S05]  /*8390*/  BSYNC B0 ;  /* 0x0000000000007941 */ /* 0x000fea0003800000 */
.L_x_22703:
[----:B------:R-:W-:Y:S01]  /*83a0*/  STG.E.U8 [R2.64], R0 ;  /* 0x0000000002007986 */ /* 0x000fe2000c101124 */
[----:B------:R-:W-:Y:S05]  /*83b0*/  EXIT ;  /* 0x000000000000794d */ /* 0x000fea0003800000 */
.L_x_22697:
        /* <DEDUP_REMOVED lines=22> */
.L_x_22680:
        /* <DEDUP_REMOVED lines=20> */
.L_x_22707:
[----:B-----5:R-:W-:-:S04]  /*8660*/  PRMT R4, R24, 0x9910, RZ ;  /* 0x0000991018047816 */ /* 0x020fc800000000ff */
[----:B------:R-:W-:-:S05]  /*8670*/  SHF.R.S32.HI R5, RZ, 0x1f, R4 ;  /* 0x0000001fff057819 */ /* 0x000fca0000011404 */
[----:B------:R-:W-:Y:S01]  /*8680*/  STG.E.64 [R2.64], R4 ;  /* 0x0000000402007986 */ /* 0x000fe2000c101b24 */
[----:B------:R-:W-:Y:S05]  /*8690*/  EXIT ;  /* 0x000000000000794d */ /* 0x000fea0003800000 */
.L_x_22706:
[----:B-----5:R-:W-:-:S05]  /*86a0*/  PRMT R5, R24, 0x9910, RZ ;  /* 0x0000991018057816 */ /* 0x020fca00000000ff */
[----:B------:R-:W-:Y:S01]  /*86b0*/  STG.E [R2.64], R5 ;  /* 0x0000000502007986 */ /* 0x000fe2000c101924 */
[----:B------:R-:W-:Y:S05]  /*86c0*/  EXIT ;  /* 0x000000000000794d */ /* 0x000fea0003800000 */
.L_x_22708:
        /* <DEDUP_REMOVED lines=11> */
.L_x_32669:


//--------------------- .text._ZN2at6native18elementwise_kernelILi128ELi4EZNS0_22gpu_kernel_impl_nocastINS0_13AUnaryFunctorIsssZZZNS0_15binary_internal21div_floor_kernel_cudaERNS_18TensorIteratorBaseEENKUlvE_clEvENKUlvE3_clEvEUlssE_EEEEvS6_RKT_EUliE_EEviT1_ --------------------------
	.section	.text._ZN2at6native18elementwise_kernelILi128ELi4EZNS0_22gpu_kernel_impl_nocastINS0_13AUnaryFunctorIsssZZZNS0_15binary_internal21div_floor_kernel_cudaERNS_18TensorIteratorBaseEENKUlvE_clEvENKUlvE3_clEvEUlssE_EEEEvS6_RKT_EUliE_EEviT1_,"ax",@progbits
	.sectioninfo	@"SHI_REGISTERS=17"
	.align	128
        .global         _ZN2at6native18elementwise_kernelILi128ELi4EZNS0_22gpu_kernel_impl_nocastINS0_13AUnaryFunctorIsssZZZNS0_15binary_internal21div_floor_kernel_cudaERNS_18TensorIteratorBaseEENKUlvE_clEvENKUlvE3_clEvEUlssE_EEEEvS6_RKT_EUliE_EEviT1_
        .type           _ZN2at6native18elementwise_kernelILi128ELi4EZNS0_22gpu_kernel_impl_nocastINS0_13AUnaryFunctorIsssZZZNS0_15binary_internal21div_floor_kernel_cudaERNS_18TensorIteratorBaseEENKUlvE_clEvENKUlvE3_clEvEUlssE_EEEEvS6_RKT_EUliE_EEviT1_,@function
        .size           _ZN2at6native18elementwise_kernelILi128ELi4EZNS0_22gpu_kernel_impl_nocastINS0_13AUnaryFunctorIsssZZZNS0_15binary_internal21div_floor_kernel_cudaERNS_18TensorIteratorBaseEENKUlvE_clEvENKUlvE3_clEvEUlssE_EEEEvS6_RKT_EUliE_EEviT1_,(.L_x_32670 - _ZN2at6native18elementwise_kernelILi128ELi4EZNS0_22gpu_kernel_impl_nocastINS0_13AUnaryFunctorIsssZZZNS0_15binary_internal21div_floor_kernel_cudaERNS_18TensorIteratorBaseEENKUlvE_clEvENKUlvE3_clEvEUlssE_EEEEvS6_RKT_EUliE_EEviT1_)
        .other          _ZN2at6native18elementwise_kernelILi128ELi4EZNS0_22gpu_kernel_impl_nocastINS0_13AUnaryFunctorIsssZZZNS0_15binary_internal21div_floor_kernel_cudaERNS_18TensorIteratorBaseEENKUlvE_clEvENKUlvE3_clEvEUlssE_EEEEvS6_RKT_EUliE_EEviT1_,@"STO_CUDA_ENTRY STV_DEFAULT"
_ZN2at6native18elementwise_kernelILi128ELi4EZNS0_22gpu_kernel_impl_nocastINS0_13AUnaryFunctorIsssZZZNS0_15binary_internal21div_floor_kernel_cudaERNS_18TensorIteratorBaseEENKUlvE_clEvENKUlvE3_clEvEUlssE_EEEEvS6_RKT_EUliE_EEviT1_:
.text._ZN2at6native18elementwise_kernelILi128ELi4EZNS0_22gpu_kernel_impl_nocastINS0_13AUnaryFunctorIsssZZZNS0_15binary_internal21div_floor_kernel_cudaERNS_18TensorIteratorBaseEENKUlvE_clEvENKUlvE3_clEvEUlssE_EEEEvS6_RKT_EUliE_EEviT1_:
        /* <DEDUP_REMOVED lines=237> */
.L_x_22711:
[----:B------:R-:W-:-:S05]  /*0ed0*/  IADD3 R4, P0, R4, c[0x0][0x368], RZ ;  /* 0x0000da0004047a10 */ /* 0x000fca0007f1e0ff */
[----:B------:R-:W-:-:S06]  /*0ee0*/  IMAD.X R5, RZ, RZ, c[0x0][0x36c], P0 ;  /* 0x0000db00ff057624 */ /* 0x000fcc00000e06ff */
[----:B------:R0:W2:Y:S01]  /*0ef0*/  LDG.E.U16 R5, [R4.64] ;  /* 0x0000000404057981 */ /* 0x0000a2000c1e1500 */
[----:B------:R-:W-:Y:S01]  /*0f00*/  PRMT R10, R0, 0x9910, RZ ;  /* 0x00009910000a7816 */ /* 0x000fe200000000ff */
[----:B------:R-:W-:Y:S03]  /*0f10*/  BSSY B1, `(.L_x_22712) ;  /* 0x000002b000017945 */ /* 0x000fe60003800000 */
[----:B0-----:R-:W-:Y:S02]  /*0f20*/  IABS R4, R10 ;  /* 0x0000000a00047213 */ /* 0x001fe40000000000 */
[----:B--2---:R-:W-:-:S04]  /*0f30*/  PRMT R7, R5, 0x9910, RZ ;  /* 0x0000991005077816 */ /* 0x004fc800000000ff */
[-C--:B------:R-:W-:Y:S02]  /*0f40*/  IABS R6, R7.reuse ;  /* 0x0000000700067213 */ /* 0x080fe40000000000 */
[-C--:B------:R-:W-:Y:S02]  /*0f50*/  IABS R12, R7.reuse ;  /* 0x00000007000c7213 */ /* 0x080fe40000000000 */
[----:B------:R-:W0:Y:S08]  /*0f60*/  I2F.RP R11, R6 ;  /* 0x00000006000b7306 */ /* 0x000e300000209400 */
[----:B0-----:R-:W0:Y:S02]  /*0f70*/  MUFU.RCP R11, R11 ;  /* 0x0000000b000b7308 */ /* 0x001e240000001000 */
[----:B0-----:R-:W-:Y:S01]  /*0f80*/  IADD3 R8, R11, 0xffffffe, RZ ;  /* 0x0ffffffe0b087810 */ /* 0x001fe20007ffe0ff */
[----:B------:R-:W-:Y:S01]  /*0f90*/  IMAD.MOV R11, RZ, RZ, -R12 ;  /* 0x000000ffff0b7224 */ /* 0x000fe200078e0a0c */
[----:B------:R-:W-:-:S04]  /*0fa0*/  LOP3.LUT R12, R10, R7, RZ, 0x3c, !PT ;  /* 0x000000070a0c7212 */ /* 0x000fc800078e3cff */
[----:B------:R0:W1:Y:S01]  /*0fb0*/  F2I.FTZ.U32.TRUNC.NTZ R9, R8 ;  /* 0x0000000800097305 */ /* 0x000062000021f000 */
[----:B------:R-:W-:Y:S02]  /*0fc0*/  ISETP.GE.AND P1, PT, R12, RZ, PT ;  /* 0x000000ff0c00720c */ /* 0x000fe40003f26270 */
[----:B0-----:R-:W-:Y:S02]  /*0fd0*/  MOV R8, RZ ;  /* 0x000000ff00087202 */ /* 0x001fe40000000f00 */
[----:B-1----:R-:W-:-:S05]  /*0fe0*/  IADD3 R13, RZ, -R9, RZ ;  /* 0x80000009ff0d7210 */ /* 0x002fca0007ffe0ff */
[----:B------:R-:W-:-:S04]  /*0ff0*/  IMAD R13, R13, R6, RZ ;  /* 0x000000060d0d7224 */ /* 0x000fc800078e02ff */
[----:B------:R-:W-:-:S06]  /*1000*/  IMAD.HI.U32 R9, R9, R13, R8 ;  /* 0x0000000d09097227 */ /* 0x000fcc00078e0008 */
[----:B------:R-:W-:-:S04]  /*1010*/  IMAD.HI.U32 R9, R9, R4, RZ ;  /* 0x0000000409097227 */ /* 0x000fc800078e00ff */
[----:B------:R-:W-:Y:S01]  /*1020*/  IMAD R11, R9, R11, R4 ;  /* 0x0000000b090b7224 */ /* 0x000fe200078e0204 */
[----:B------:R-:W-:-:S04]  /*1030*/  LOP3.LUT R4, R0, R5, RZ, 0x3c, !PT ;  /* 0x0000000500047212 */ /* 0x000fc800078e3cff */
[----:B------:R-:W-:Y:S02]  /*1040*/  ISETP.GT.U32.AND P2, PT, R6, R11, PT ;  /* 0x0000000b0600720c */ /* 0x000fe40003f44070 */
[----:B------:R-:W-:-:S04]  /*1050*/  PRMT R8, R4, 0x9910, RZ ;  /* 0x0000991004087816 */ /* 0x000fc800000000ff */
[----:B------:R-:W-:-:S07]  /*1060*/  ISETP.GT.AND P3, PT, R8, -0x1, PT ;  /* 0xffffffff0800780c */ /* 0x000fce0003f64270 */
[-C--:B------:R-:W-:Y:S02]  /*1070*/  @!P2 IADD3 R11, R11, -R6.reuse, RZ ;  /* 0x800000060b0ba210 */ /* 0x080fe40007ffe0ff */
[----:B------:R-:W-:Y:S02]  /*1080*/  @!P2 IADD3 R9, R9, 0x1, RZ ;  /* 0x000000010909a810 */ /* 0x000fe40007ffe0ff */
[----:B------:R-:W-:Y:S02]  /*1090*/  ISETP.GE.U32.AND P0, PT, R11, R6, PT ;  /* 0x000000060b00720c */ /* 0x000fe40003f06070 */
[----:B------:R-:W-:Y:S02]  /*10a0*/  IADD3 R4, P2, R2, c[0x0][0x360], RZ ;  /* 0x0000d80002047a10 */ /* 0x000fe40007f5e0ff */
[----:B------:R-:W-:-:S09]  /*10b0*/  LOP3.LUT R2, RZ, R7, RZ, 0x33, !PT ;  /* 0x00000007ff027212 */ /* 0x000fd200078e33ff */
[----:B------:R-:W-:Y:S02]  /*10c0*/  @P0 IADD3 R9, R9, 0x1, RZ ;  /* 0x0000000109090810 */ /* 0x000fe40007ffe0ff */
[----:B------:R-:W-:Y:S02]  /*10d0*/  ISETP.NE.AND P0, PT, R5, RZ, PT ;  /* 0x000000ff0500720c */ /* 0x000fe40003f05270 */
[----:B------:R-:W-:Y:S01]  /*10e0*/  IADD3.X R5, RZ, c[0x0][0x364], RZ, P2, !PT ;  /* 0x0000d900ff057a10 */ /* 0x000fe200017fe4ff */
[----:B------:R-:W-:-:S05]  /*10f0*/  @!P1 IMAD.MOV R9, RZ, RZ, -R9 ;  /* 0x000000ffff099224 */ /* 0x000fca00078e0a09 */
[----:B------:R-:W-:Y:S01]  /*1100*/  SEL R9, R2, R9, !P0 ;  /* 0x0000000902097207 */ /* 0x000fe20004000000 */
[----:B------:R-:W-:Y:S05]  /*1110*/  @P3 BRA `(.L_x_22713) ;  /* 0x000000a000003947 */ /* 0x000fea0003800000 */
[----:B------:R-:W-:Y:S02]  /*1120*/  ISETP.GE.AND P2, PT, R10, RZ, PT ;  /* 0x000000ff0a00720c */ /* 0x000fe40003f46270 */
[----:B------:R-:W-:Y:S02]  /*1130*/  ISETP.GT.U32.AND P1, PT, R6, R11, PT ;  /* 0x0000000b0600720c */ /* 0x000fe40003f24070 */
[----:B------:R-:W-:-:S04]  /*1140*/  IADD3 R6, R11, -R6, RZ ;  /* 0x800000060b067210 */ /* 0x000fc80007ffe0ff */
[----:B------:R-:W-:-:S05]  /*1150*/  SEL R11, R6, R11, !P1 ;  /* 0x0000000b060b7207 */ /* 0x000fca0004800000 */
[----:B------:R-:W-:-:S04]  /*1160*/  @!P2 IADD3 R11, -R11, RZ, RZ ;  /* 0x000000ff0b0ba210 */ /* 0x000fc80007ffe1ff */
[----:B------:R-:W-:-:S04]  /*1170*/  SEL R2, R2, R11, !P0 ;  /* 0x0000000b02027207 */ /* 0x000fc80004000000 */
[----:B------:R-:W-:Y:S02]  /*1180*/  ISETP.NE.AND P0, PT, R2, RZ, PT ;  /* 0x000000ff0200720c */ /* 0x000fe40003f05270 */
[----:B------:R-:W-:-:S11]  /*1190*/  IADD3 R2, R9, -0x1, RZ ;  /* 0xffffffff09027810 */ /* 0x000fd60007ffe0ff */
[----:B------:R-:W-:-:S05]  /*11a0*/  @!P0 IMAD.MOV R2, RZ, RZ, R9 ;  /* 0x000000ffff028224 */ /* 0x000fca00078e0209 */
[----:B------:R-:W-:Y:S02]  /*11b0*/  MOV R9, R2 ;  /* 0x0000000200097202 */ /* 0x000fe40000000f00 */
.L_x_22713:
[----:B------:R-:W-:Y:S05]  /*11c0*/  BSYNC B1 ;  /* 0x0000000000017941 */ /* 0x000fea0003800000 */
.L_x_22712:
[----:B------:R0:W-:Y:S01]  /*11d0*/  STG.E.U16 [R4.64], R9 ;  /* 0x0000000904007986 */ /* 0x0001e2000c101504 */
[----:B------:R-:W-:-:S03]  /*11e0*/  IADD3 R3, R3, 0x80, RZ ;  /* 0x0000008003037810 */ /* 0x000fc60007ffe0ff */
.L_x_22710:
[----:B-1----:R-:W-:Y:S05]  /*11f0*/  BSYNC B0 ;  /* 0x0000000000007941 */ /* 0x002fea0003800000 */
.L_x_22709:
        /* <DEDUP_REMOVED lines=230> */
.L_x_22716:
[----:B------:R-:W-:-:S04]  /*2060*/  IADD3 R4, P0, R4, c[0x0][0x368], RZ ;  /* 0x0000da0004047a10 */ /* 0x000fc80007f1e0ff */
[----:B------:R-:W-:-:S06]  /*2070*/  IADD3.X R5, RZ, c[0x0][0x36c], RZ, P0, !PT ;  /* 0x0000db00ff057a10 */ /* 0x000fcc00007fe4ff */
[----:B------:R-:W2:Y:S01]  /*2080*/  LDG.E.U16 R5, [R4.64] ;  /* 0x0000000404057981 */ /* 0x000ea2000c1e1500 */
[----:B------:R-:W-:Y:S01]  /*2090*/  PRMT R12, R0, 0x9910, RZ ;  /* 0x00009910000c7816 */ /* 0x000fe200000000ff */
[----:B------:R-:W-:Y:S03]  /*20a0*/  BSSY B1, `(.L_x_22717) ;  /* 0x000002b000017945 */ /* 0x000fe60003800000 */
[----:B------:R-:W-:Y:S02]  /*20b0*/  IABS R14, R12 ;  /* 0x0000000c000e7213 */ /* 0x000fe40000000000 */
[----:B--2---:R-:W-:-:S04]  /*20c0*/  PRMT R7, R5, 0x9910, RZ ;  /* 0x0000991005077816 */ /* 0x004fc800000000ff */
[-C--:B------:R-:W-:Y:S02]  /*20d0*/  IABS R6, R7.reuse ;  /* 0x0000000700067213 */ /* 0x080fe40000000000 */
[----:B------:R-:W-:Y:S02]  /*20e0*/  IABS R4, R7 ;  /* 0x0000000700047213 */ /* 0x000fe40000000000 */
[----:B------:R-:W0:Y:S02]  /*20f0*/  I2F.RP R10, R6 ;  /* 0x00000006000a7306 */ /* 0x000e240000209400 */
[----:B------:R-:W-:-:S06]  /*2100*/  IADD3 R4, RZ, -R4, RZ ;  /* 0x80000004ff047210 */ /* 0x000fcc0007ffe0ff */
[----:B0-----:R-:W0:Y:S02]  /*2110*/  MUFU.RCP R10, R10 ;  /* 0x0000000a000a7308 */ /* 0x001e240000001000 */
[----:B0-----:R-:W-:Y:S02]  /*2120*/  IADD3 R8, R10, 0xffffffe, RZ ;  /* 0x0ffffffe0a087810 */ /* 0x001fe40007ffe0ff */
[----:B------:R-:W-:-:S04]  /*2130*/  LOP3.LUT R10, R12, R7, RZ, 0x3c, !PT ;  /* 0x000000070c0a7212 */ /* 0x000fc800078e3cff */
[----:B------:R0:W1:Y:S01]  /*2140*/  F2I.FTZ.U32.TRUNC.NTZ R9, R8 ;  /* 0x0000000800097305 */ /* 0x000062000021f000 */
[----:B------:R-:W-:Y:S01]  /*2150*/  ISETP.GE.AND P0, PT, R10, RZ, PT ;  /* 0x000000ff0a00720c */ /* 0x000fe20003f06270 */
[----:B0-----:R-:W-:Y:S01]  /*2160*/  IMAD.MOV.U32 R8, RZ, RZ, RZ ;  /* 0x000000ffff087224 */ /* 0x001fe200078e00ff */
        /* <DEDUP_REMOVED lines=15> */
[----:B------:R-:W-:Y:S01]  /*2260*/  ISETP.NE.AND P1, PT, R5, RZ, PT ;  /* 0x000000ff0500720c */ /* 0x000fe20003f25270 */
[----:B------:R-:W-:Y:S01]  /*2270*/  IMAD.X R5, RZ, RZ, c[0x0][0x364], P2 ;  /* 0x0000d900ff057624 */ /* 0x000fe200010e06ff */
[----:B------:R-:W-:-:S04]  /*2280*/  @!P0 IADD3 R9, -R9, RZ, RZ ;  /* 0x000000ff09098210 */ /* 0x000fc80007ffe1ff */
[----:B------:R-:W-:Y:S01]  /*2290*/  SEL R9, R2, R9, !P1 ;  /* 0x0000000902097207 */ /* 0x000fe20004800000 */
[----:B------:R-:W-:Y:S05]  /*22a0*/  @P3 BRA `(.L_x_22718) ;  /* 0x000000a000003947 */ /* 0x000fea0003800000 */
[----:B------:R-:W-:Y:S02]  /*22b0*/  ISETP.GE.AND P2, PT, R12, RZ, PT ;  /* 0x000000ff0c00720c */ /* 0x000fe40003f46270 */
[----:B------:R-:W-:Y:S02]  /*22c0*/  ISETP.GT.U32.AND P0, PT, R6, R11, PT ;  /* 0x0000000b0600720c */ /* 0x000fe40003f04070 */
[----:B------:R-:W-:-:S04]  /*22d0*/  IADD3 R6, R11, -R6, RZ ;  /* 0x800000060b067210 */ /* 0x000fc80007ffe0ff */
[----:B------:R-:W-:-:S05]  /*22e0*/  SEL R11, R6, R11, !P0 ;  /* 0x0000000b060b7207 */ /* 0x000fca0004000000 */
[----:B------:R-:W-:-:S05]  /*22f0*/  @!P2 IMAD.MOV R11, RZ, RZ, -R11 ;  /* 0x000000ffff0ba224 */ /* 0x000fca00078e0a0b */
[----:B------:R-:W-:-:S04]  /*2300*/  SEL R2, R2, R11, !P1 ;  /* 0x0000000b02027207 */ /* 0x000fc80004800000 */
[----:B------:R-:W-:Y:S02]  /*2310*/  ISETP.NE.AND P0, PT, R2, RZ, PT ;  /* 0x000000ff0200720c */ /* 0x000fe40003f05270 */
[----:B------:R-:W-:-:S11]  /*2320*/  IADD3 R2, R9, -0x1, RZ ;  /* 0xffffffff09027810 */ /* 0x000fd60007ffe0ff */
[----:B------:R-:W-:-:S04]  /*2330*/  @!P0 IADD3 R2, R9, RZ, RZ ;  /* 0x000000ff09028210 */ /* 0x000fc80007ffe0ff */
[----:B------:R-:W-:Y:S02]  /*2340*/  MOV R9, R2 ;  /* 0x0000000200097202 */ /* 0x000fe40000000f00 */
.L_x_22718:
[----:B------:R-:W-:Y:S05]  /*2350*/  BSYNC B1 ;  /* 0x0000000000017941 */ /* 0x000fea0003800000 */
.L_x_22717:
        /* <DEDUP_REMOVED lines=231> */
.L_x_22719:
        /* <DEDUP_REMOVED lines=9> */
[----:B------:R-:W0:Y:S03]  /*3260*/  I2F.RP R10, R6 ;  /* 0x00000006000a7306 */ /* 0x000e260000209400 */
[----:B------:R-:W-:-:S05]  /*3270*/  IMAD.MOV R4, RZ, RZ, -R4 ;  /* 0x000000ffff047224 */ /* 0x000fca00078e0a04 */
[----:B0-----:R-:W0:Y:S02]  /*3280*/  MUFU.RCP R10, R10 ;  /* 0x0000000a000a7308 */ /* 0x001e240000001000 */
[----:B0-----:R-:W-:Y:S02]  /*3290*/  IADD3 R8, R10, 0xffffffe, RZ ;  /* 0x0ffffffe0a087810 */ /* 0x001fe40007ffe0ff */
        /* <DEDUP_REMOVED lines=20> */
[----:B------:R-:W-:Y:S02]  /*33e0*/  @!P0 IADD3 R9, -R9, RZ, RZ ;  /* 0x000000ff09098210 */ /* 0x000fe40007ffe1ff */
[----:B------:R-:W-:Y:S02]  /*33f0*/  IADD3.X R5, RZ, c[0x0][0x364], RZ, P2, !PT ;  /* 0x0000d900ff057a10 */ /* 0x000fe400017fe4ff */
[----:B------:R-:W-:Y:S01]  /*3400*/  SEL R9, R2, R9, !P1 ;  /* 0x0000000902097207 */ /* 0x000fe20004800000 */
[----:B------:R-:W-:Y:S05]  /*3410*/  @P3 BRA `(.L_x_22721) ;  /* 0x000000a000003947 */ /* 0x000fea0003800000 */
[----:B------:R-:W-:Y:S02]  /*3420*/  ISETP.GE.AND P2, PT, R12, RZ, PT ;  /* 0x000000ff0c00720c */ /* 0x000fe40003f46270 */
[----:B------:R-:W-:Y:S01]  /*3430*/  ISETP.GT.U32.AND P0, PT, R6, R11, PT ;  /* 0x0000000b0600720c */ /* 0x000fe20003f04070 */
[----:B------:R-:W-:-:S05]  /*3440*/  IMAD.IADD R6, R11, 0x1, -R6 ;  /* 0x000000010b067824 */ /* 0x000fca00078e0a06 */
[----:B------:R-:W-:-:S05]  /*3450*/  SEL R11, R6, R11, !P0 ;  /* 0x0000000b060b7207 */ /* 0x000fca0004000000 */
[----:B------:R-:W-:-:S04]  /*3460*/  @!P2 IADD3 R11, -R11, RZ, RZ ;  /* 0x000000ff0b0ba210 */ /* 0x000fc80007ffe1ff */
[----:B------:R-:W-:-:S04]  /*3470*/  SEL R2, R2, R11, !P1 ;  /* 0x0000000b02027207 */ /* 0x000fc80004800000 */
[----:B------:R-:W-:Y:S02]  /*3480*/  ISETP.NE.AND P0, PT, R2, RZ, PT ;  /* 0x000000ff0200720c */ /* 0x000fe40003f05270 */
[----:B------:R-:W-:-:S11]  /*3490*/  IADD3 R2, R9, -0x1, RZ ;  /* 0xffffffff09027810 */ /* 0x000fd60007ffe0ff */
[----:B------:R-:W-:-:S04]  /*34a0*/  @!P0 IADD3 R2, R9, RZ, RZ ;  /* 0x000000ff09028210 */ /* 0x000fc80007ffe0ff */
[----:B------:R-:W-:Y:S02]  /*34b0*/  MOV R9, R2 ;  /* 0x0000000200097202 */ /* 0x000fe40000000f00 */
.L_x_22721:
[----:B------:R-:W-:Y:S05]  /*34c0*/  BSYNC B1 ;  /* 0x0000000000017941 */ /* 0x000fea0003800000 */
.L_x_22720:
[----:B------:R0:W-:Y:S01]  /*34d0*/  STG.E.U16 [R4.64], R9 ;  /* 0x0000000904007986 */ /* 0x0001e2000c101504 */
[----:B------:R-:W-:-:S03]  /*34e0*/  IADD3 R3, R3, 0x80, RZ ;  /* 0x0000008003037810 */ /* 0x000fc60007ffe0ff */
.L_x_22715:
[----:B0-----:R-:W-:Y:S05]  /*34f0*/  BSYNC B0 ;  /* 0x0000000000007941 */ /* 0x001fea0003800000 */
.L_x_22714:
        /* <DEDUP_REMOVED lines=229> */
.L_x_22722:
[----:B------:R-:W-:-:S04]  /*4350*/  IADD3 R6, P0, R4, c[0x0][0x368], RZ ;  /* 0x0000da0004067a10 */ /* 0x000fc80007f1e0ff */
[----:B------:R-:W-:-:S05]  /*4360*/  IADD3.X R7, RZ, c[0x0][0x36c], RZ, P0, !PT ;  /* 0x0000db00ff077a10 */ /* 0x000fca00007fe4ff */
[----:B------:R-:W2:Y:S01]  /*4370*/  LDG.E.U16 R3, [R6.64] ;  /* 0x0000000406037981 */ /* 0x000ea2000c1e1500 */
[C---:B------:R-:W-:Y:S01]  /*4380*/  PRMT R12, R0.reuse, 0x9910, RZ ;  /* 0x00009910000c7816 */ /* 0x040fe200000000ff */
[----:B------:R-:W-:Y:S03]  /*4390*/  BSSY B0, `(.L_x_22723) ;  /* 0x000002b000007945 */ /* 0x000fe60003800000 */
[----:B------:R-:W-:Y:S02]  /*43a0*/  IABS R14, R12 ;  /* 0x0000000c000e7213 */ /* 0x000fe40000000000 */
[----:B--2---:R-:W-:Y:S02]  /*43b0*/  PRMT R5, R3, 0x9910, RZ ;  /* 0x0000991003057816 */ /* 0x004fe400000000ff */
[----:B------:R-:W-:Y:S02]  /*43c0*/  LOP3.LUT R0, R0, R3, RZ, 0x3c, !PT ;  /* 0x0000000300007212 */ /* 0x000fe400078e3cff */
[----:B------:R-:W-:-:S02]  /*43d0*/  IABS R4, R5 ;  /* 0x0000000500047213 */ /* 0x000fc40000000000 */
[-C--:B------:R-:W-:Y:S02]  /*43e0*/  IABS R6, R5.reuse ;  /* 0x0000000500067213 */ /* 0x080fe40000000000 */
[----:B------:R-:W0:Y:S01]  /*43f0*/  I2F.RP R10, R4 ;  /* 0x00000004000a7306 */ /* 0x000e220000209400 */
[----:B------:R-:W-:Y:S02]  /*4400*/  PRMT R0, R0, 0x9910, RZ ;  /* 0x0000991000007816 */ /* 0x000fe400000000ff */
[----:B------:R-:W-:Y:S02]  /*4410*/  IMAD.MOV R6, RZ, RZ, -R6 ;  /* 0x000000ffff067224 */ /* 0x000fe400078e0a06 */
[----:B------:R-:W-:Y:S02]  /*4420*/  ISETP.GT.AND P3, PT, R0, -0x1, PT ;  /* 0xffffffff0000780c */ /* 0x000fe40003f64270 */
[----:B------:R-:W-:Y:S01]  /*4430*/  LOP3.LUT R0, RZ, R5, RZ, 0x33, !PT ;  /* 0x00000005ff007212 */ /* 0x000fe200078e33ff */
[----:B0-----:R-:W0:Y:S02]  /*4440*/  MUFU.RCP R10, R10 ;  /* 0x0000000a000a7308 */ /* 0x001e240000001000 */
[----:B0-----:R-:W-:-:S06]  /*4450*/  IADD3 R8, R10, 0xffffffe, RZ ;  /* 0x0ffffffe0a087810 */ /* 0x001fcc0007ffe0ff */
[----:B------:R0:W1:Y:S02]  /*4460*/  F2I.FTZ.U32.TRUNC.NTZ R9, R8 ;  /* 0x0000000800097305 */ /* 0x000064000021f000 */
        /* <DEDUP_REMOVED lines=29> */
.L_x_22724:
[----:B------:R-:W-:Y:S05]  /*4640*/  BSYNC B0 ;  /* 0x0000000000007941 */ /* 0x000fea0003800000 */
.L_x_22723:
[----:B------:R-:W-:Y:S01]  /*4650*/  STG.E.U16 [R2.64], R9 ;  /* 0x0000000902007986 */ /* 0x000fe2000c101504 */
[----:B------:R-:W-:Y:S05]  /*4660*/  EXIT ;  /* 0x000000000000794d */ /* 0x000fea0003800000 */
.L_x_22725:
        /* <DEDUP_REMOVED lines=9> */
.L_x_32670:


//--------------------- .text._ZN2at6native27unrolled_elementwise_kernelINS0_13AUnaryFunctorIsssZZZNS0_15binary_internal21div_floor_kernel_cudaERNS_18TensorIteratorBaseEENKUlvE_clEvENKUlvE3_clEvEUlssE_EESt5arrayIPcLm2EELi4E23TrivialOffsetCalculatorILi1EjESE_NS0_6memory15LoadWithoutCastENSF_16StoreWithoutCastEEEviT_T0_T2_T3_T4_T5_ --------------------------
	.section	.text._ZN2at6native27unrolled_elementwise_kernelINS0_13AUnaryFunctorIsssZZZNS0_15binary_internal21div_floor_kernel_cudaERNS_18TensorIteratorBaseEENKUlvE_clEvENKUlvE3_clEvEUlssE_EESt5arrayIPcLm2EELi4E23TrivialOffsetCalculatorILi1EjESE_NS0_6memory15LoadWithoutCastENSF_16StoreWithoutCastEEEviT_T0_T2_T3_T4_T5_,"ax",@progbits
	.sectioninfo	@"SHI_REGISTERS=24"
	.align	128
        .global         _ZN2at6native27unrolled_elementwise_kernelINS0_13AUnaryFunctorIsssZZZNS0_15binary_internal21div_floor_kernel_cudaERNS_18TensorIteratorBaseEENKUlvE_clEvENKUlvE3_clEvEUlssE_EESt5arrayIPcLm2EELi4E23TrivialOffsetCalculatorILi1EjESE_NS0_6memory15LoadWithoutCastENSF_16StoreWithoutCastEEEviT_T0_T2_T3_T4_T5_
        .type           _ZN2at6native27unrolled_elementwise_kernelINS0_13AUnaryFunctorIsssZZZNS0_15binary_internal21div_floor_kernel_cudaERNS_18TensorIteratorBaseEENKUlvE_clEvENKUlvE3_clEvEUlssE_EESt5arrayIPcLm2EELi4E23TrivialOffsetCalculatorILi1EjESE_NS0_6memory15LoadWithoutCastENSF_16StoreWithoutCastEEEviT_T0_T2_T3_T4_T5_,@function
        .size           _ZN2at6native27unrolled_elementwise_kernelINS0_13AUnaryFunctorIsssZZZNS0_15binary_internal21div_floor_kernel_cudaERNS_18TensorIteratorBaseEENKUlvE_clEvENKUlvE3_clEvEUlssE_EESt5arrayIPcLm2EELi4E23TrivialOffsetCalculatorILi1EjESE_NS0_6memory15LoadWithoutCastENSF_16StoreWithoutCastEEEviT_T0_T2_T3_T4_T5_,(.L_x_32671 - _ZN2at6native27unrolled_elementwise_kernelINS0_13AUnaryFunctorIsssZZZNS0_15binary_internal21div_floor_kernel_cudaERNS_18TensorIteratorBaseEENKUlvE_clEvENKUlvE3_clEvEUlssE_EESt5arrayIPcLm2EELi4E23TrivialOffsetCalculatorILi1EjESE_NS0_6memory15LoadWithoutCastENSF_16StoreWithoutCastEEEviT_T0_T2_T3_T4_T5_)
        .other          _ZN2at6native27unrolled_elementwise_kernelINS0_13AUnaryFunctorIsssZZZNS0_15binary_internal21div_floor_kernel_cudaERNS_18TensorIteratorBaseEENKUlvE_clEvENKUlvE3_clEvEUlssE_EESt5arrayIPcLm2EELi4E23TrivialOffsetCalculatorILi1EjESE_NS0_6memory15LoadWithoutCastENSF_16StoreWithoutCastEEEviT_T0_T2_T3_T4_T5_,@"STO_CUDA_ENTRY STV_DEFAULT"
_ZN2at6native27unrolled_elementwise_kernelINS0_13AUnaryFunctorIsssZZZNS0_15binary_internal21div_floor_kernel_cudaERNS_18TensorIteratorBaseEENKUlvE_clEvENKUlvE3_clEvEUlssE_EESt5arrayIPcLm2EELi4E23TrivialOffsetCalculatorILi1EjESE_NS0_6memory15LoadWithoutCastENSF_16StoreWithoutCastEEEviT_T0_T2_T3_T4_T5_:
.text._ZN2at6native27unrolled_elementwise_kernelINS0_13AUnaryFunctorIsssZZZNS0_15binary_internal21div_floor_kernel_cudaERNS_18TensorIteratorBaseEENKUlvE_clEvENKUlvE3_clEvEUlssE_EESt5arrayIPcLm2EELi4E23TrivialOffsetCalculatorILi1EjESE_NS0_6memory15LoadWithoutCastENSF_16StoreWithoutCastEEEviT_T0_T2_T3_T4_T5_:
        /* <DEDUP_REMOVED lines=25> */
[C---:B------:R-:W-:Y:S01]  /*0190*/  @!P3 IMAD R20, R9.reuse, 0x200, R0 ;  /* 0x000002000914b824 */ /* 0x040fe200078e0200 */
        /* <DEDUP_REMOVED lines=20> */
[----:B-1---5:R-:W-:Y:S02]  /*02e0*/  PRMT R17, R3, 0x9910, RZ ;  /* 0x0000991003117816 */ /* 0x022fe400000000ff */
[----:B------:R-:W-:-:S02]  /*02f0*/  IABS R12, R0 ;  /* 0x00000000000c7213 */ /* 0x000fc40000000000 */
[-C--:B------:R-:W-:Y:S02]  /*0300*/  IABS R8, R17.reuse ;  /* 0x0000001100087213 */ /* 0x080fe40000000000 */
[----:B------:R-:W-:Y:S02]  /*0310*/  IABS R16, R17 ;  /* 0x0000001100107213 */ /* 0x000fe40000000000 */
[----:B------:R-:W0:Y:S01]  /*0320*/  I2F.RP R10, R8 ;  /* 0x00000008000a7306 */ /* 0x000e220000209400 */
[----:B------:R-:W-:-:S04]  /*0330*/  LOP3.LUT R3, R3, R4, RZ, 0x3c, !PT ;  /* 0x0000000403037212 */ /* 0x000fc800078e3cff */
[----:B------:R-:W-:-:S03]  /*0340*/  PRMT R3, R3, 0x9910, RZ ;  /* 0x0000991003037816 */ /* 0x000fc600000000ff */
[----:B0-----:R-:W0:Y:S02]  /*0350*/  MUFU.RCP R10, R10 ;  /* 0x0000000a000a7308 */ /* 0x001e240000001000 */
[----:B0-----:R-:W-:Y:S02]  /*0360*/  IADD3 R14, R10, 0xffffffe, RZ ;  /* 0x0ffffffe0a0e7810 */ /* 0x001fe40007ffe0ff */
[----:B------:R-:W-:-:S04]  /*0370*/  LOP3.LUT R10, R0, R17, RZ, 0x3c, !PT ;  /* 0x00000011000a7212 */ /* 0x000fc800078e3cff */
[----:B------:R0:W1:Y:S01]  /*0380*/  F2I.FTZ.U32.TRUNC.NTZ R15, R14 ;  /* 0x0000000e000f7305 */ /* 0x000062000021f000 */
[----:B------:R-:W-:Y:S02]  /*0390*/  ISETP.GE.AND P3, PT, R10, RZ, PT ;  /* 0x000000ff0a00720c */ /* 0x000fe40003f66270 */
[----:B------:R-:W-:Y:S01]  /*03a0*/  LOP3.LUT R10, RZ, R17, RZ, 0x33, !PT ;  /* 0x00000011ff0a7212 */ /* 0x000fe200078e33ff */
[----:B0-----:R-:W-:Y:S02]  /*03b0*/  IMAD.MOV.U32 R14, RZ, RZ, RZ ;  /* 0x000000ffff0e7224 */ /* 0x001fe400078e00ff */
[----:B-1----:R-:W-:-:S04]  /*03c0*/  IMAD.MOV R19, RZ, RZ, -R15 ;  /* 0x000000ffff137224 */ /* 0x002fc800078e0a0f */
[----:B------:R-:W-:-:S04]  /*03d0*/  IMAD R19, R19, R8, RZ ;  /* 0x0000000813137224 */ /* 0x000fc800078e02ff */
        /* <DEDUP_REMOVED lines=24> */
.L_x_22727:
[----:B------:R-:W-:Y:S05]  /*0560*/  BSYNC B0 ;  /* 0x0000000000007941 */ /* 0x000fea0003800000 */
.L_x_22726:
[----:B------:R-:W-:Y:S01]  /*0570*/  @!P0 IMAD R2, R9, 0x200, R2 ;  /* 0x0000020009028824 */ /* 0x000fe200078e0202 */
[----:B------:R-:W-:Y:S01]  /*0580*/  BSSY B0, `(.L_x_22728) ;  /* 0x000002d000007945 */ /* 0x000fe20003800000 */
[----:B-----5:R-:W-:Y:S01]  /*0590*/  @!P0 IMAD.MOV.U32 R3, RZ, RZ, 0x2 ;  /* 0x00000002ff038424 */ /* 0x020fe200078e00ff */
[----:B------:R-:W-:-:S03]  /*05a0*/  ISETP.GE.AND P3, PT, R6, R7, PT ;  /* 0x000000070600720c */ /* 0x000fc60003f66270 */
[----:B------:R-:W-:Y:S01]  /*05b0*/  @!P0 IMAD.WIDE.U32 R2, R2, R3, c[0x0][0x168] ;  /* 0x00005a0002028625 */ /* 0x000fe200078e0003 */
[----:B------:R-:W-:Y:S05]  /*05c0*/  @P4 BRA `(.L_x_22729) ;  /* 0x0000028000004947 */ /* 0x000fea0003800000 */
[C---:B-1----:R-:W-:Y:S02]  /*05d0*/  PRMT R19, R13.reuse, 0x9910, RZ ;  /* 0x000099100d137816 */ /* 0x042fe400000000ff */
        /* <DEDUP_REMOVED lines=11> */
[----:B------:R-:W-:-:S04]  /*0690*/  IMAD R21, R21, R10, RZ ;  /* 0x0000000a15157224 */ /* 0x000fc800078e02ff */
[----:B------:R-:W-:-:S06]  /*06a0*/  IMAD.HI.U32 R17, R17, R21, R16 ;  /* 0x0000001511117227 */ /* 0x000fcc00078e0010 */
        /* <DEDUP_REMOVED lines=26> */
.L_x_22729:
[----:B------:R-:W-:Y:S05]  /*0850*/  BSYNC B0 ;  /* 0x0000000000007941 */ /* 0x000fea0003800000 */
.L_x_22728:
[----:B------:R-:W-:Y:S01]  /*0860*/  BSSY B0, `(.L_x_22730) ;  /* 0x000002a000007945 */ /* 0x000fe20003800000 */
        /* <DEDUP_REMOVED lines=15> */
[----:B------:R-:W-:-:S05]  /*0960*/  LOP3.LUT R12, RZ, R17, RZ, 0x33, !PT ;  /* 0x00000011ff0c7212 */ /* 0x000fca00078e33ff */
        /* <DEDUP_REMOVED lines=25> */
.L_x_22731:
[----:B------:R-:W-:Y:S05]  /*0b00*/  BSYNC B0 ;  /* 0x0000000000007941 */ /* 0x000fea0003800000 */
.L_x_22730:
[----:B------:R-:W-:Y:S01]  /*0b10*/  BSSY B0, `(.L_x_22732) ;  /* 0x000002b000007945 */ /* 0x000fe20003800000 */
[----:B------:R-:W-:Y:S05]  /*0b20*/  @P2 BRA `(.L_x_22733) ;  /* 0x0000029000002947 */ /* 0x000fea0003800000 */
[C---:B-1----:R-:W-:Y:S02]  /*0b30*/  PRMT R17, R5.reuse, 0x9910, RZ ;  /* 0x0000991005117816 */ /* 0x042fe400000000ff */
        /* <DEDUP_REMOVED lines=40> */
.L_x_22733:
[----:B------:R-:W-:Y:S05]  /*0dc0*/  BSYNC B0 ;  /* 0x0000000000007941 */ /* 0x000fea0003800000 */
.L_x_22732:
        /* <DEDUP_REMOVED lines=13> */
.L_x_22735:
[----:B------:R-:W-:Y:S05]  /*0ea0*/  BSYNC B0 ;  /* 0x0000000000007941 */ /* 0x000fea0003800000 */
.L_x_22734:
[----:B------:R-:W-:-:S13]  /*0eb0*/  ISETP.GE.AND P0, PT, R6, R7, PT ;  /* 0x000000070600720c */ /* 0x000fda0003f06270 */
[----:B------:R-:W-:Y:S05]  /*0ec0*/  @P0 EXIT ;  /* 0x000000000000094d */ /* 0x000fea0003800000 */
[----:B0-----:R-:W-:Y:S02]  /*0ed0*/  IMAD R2, R9, 0x200, R6 ;  /* 0x0000020009027824 */ /* 0x001fe400078e0206 */
[----:B------:R-:W-:-:S04]  /*0ee0*/  IMAD.MOV.U32 R3, RZ, RZ, 0x2 ;  /* 0x00000002ff037424 */ /* 0x000fc800078e00ff */
[----:B------:R-:W-:-:S05]  /*0ef0*/  IMAD.WIDE.U32 R2, R2, R3, c[0x0][0x168] ;  /* 0x00005a0002027625 */ /* 0x000fca00078e0003 */
[----:B------:R-:W-:Y:S01]  /*0f00*/  STG.E.U16 [R2.64], R13 ;  /* 0x0000000d02007986 */ /* 0x000fe2000c101504 */
[----:B------:R-:W-:Y:S05]  /*0f10*/  EXIT ;  /* 0x000000000000794d */ /* 0x000fea0003800000 */
.L_x_22736:
        /* <DEDUP_REMOVED lines=14> */
.L_x_32671:


//--------------------- .text._ZN2at6native29vectorized_elementwise_kernelILi2ENS0_13AUnaryFunctorIsssZZZNS0_15binary_internal21div_floor_kernel_cudaERNS_18TensorIteratorBaseEENKUlvE_clEvENKUlvE3_clEvEUlssE_EESt5arrayIPcLm2EEEEviT0_T1_ --------------------------
	.section	.text._ZN2at6native29vectorized_elementwise_kernelILi2ENS0_13AUnaryFunctorIsssZZZNS0_15binary_internal21div_floor_kernel_cudaERNS_18TensorIteratorBaseEENKUlvE_clEvENKUlvE3_clEvEUlssE_EESt5arrayIPcLm2EEEEviT0_T1_,"ax",@progbits
	.sectioninfo	@"SHI_REGISTERS=32"
	.align	128
        .global         _ZN2at6native29vectorized_elementwise_kernelILi2ENS0_13AUnaryFunctorIsssZZZNS0_15binary_internal21div_floor_kernel_cudaERNS_18TensorIteratorBaseEENKUlvE_clEvENKUlvE3_clEvEUlssE_EESt5arrayIPcLm2EEEEviT0_T1_
        .type           _ZN2at6native29vectorized_elementwise_kernelILi2ENS0_13AUnaryFunctorIsssZZZNS0_15binary_internal21div_floor_kernel_cudaERNS_18TensorIteratorBaseEENKUlvE_clEvENKUlvE3_clEvEUlssE_EESt5arrayIPcLm2EEEEviT0_T1_,@function
        .size           _ZN2at6native29vectorized_elementwise_kernelILi2ENS0_13AUnaryFunctorIsssZZZNS0_15binary_internal21div_floor_kernel_cudaERNS_18TensorIteratorBaseEENKUlvE_clEvENKUlvE3_clEvEUlssE_EESt5arrayIPcLm2EEEEviT0_T1_,(.L_x_32672 - _ZN2at6native29vectorized_elementwise_kernelILi2ENS0_13AUnaryFunctorIsssZZZNS0_15binary_internal21div_floor_kernel_cudaERNS_18TensorIteratorBaseEENKUlvE_clEvENKUlvE3_clEvEUlssE_EESt5arrayIPcLm2EEEEviT0_T1_)
        .other          _ZN2at6native29vectorized_elementwise_kernelILi2ENS0_13AUnaryFunctorIsssZZZNS0_15binary_internal21div_floor_kernel_cudaERNS_18TensorIteratorBaseEENKUlvE_clEvENKUlvE3_clEvEUlssE_EESt5arrayIPcLm2EEEEviT0_T1_,@"STO_CUDA_ENTRY STV_DEFAULT"
_ZN2at6native29vectorized_elementwise_kernelILi2ENS0_13AUnaryFunctorIsssZZZNS0_15binary_internal21div_floor_kernel_cudaERNS_18TensorIteratorBaseEENKUlvE_clEvENKUlvE3_clEvEUlssE_EESt5arrayIPcLm2EEEEviT0_T1_:
.text._ZN2at6native29vectorized_elementwise_kernelILi2ENS0_13AUnaryFunctorIsssZZZNS0_15binary_internal21div_floor_kernel_cudaERNS_18TensorIteratorBaseEENKUlvE_clEvENKUlvE3_clEvEUlssE_EESt5arrayIPcLm2EEEEviT0_T1_:
        /* <DEDUP_REMOVED lines=12> */
[----:B------:R-:W2:Y:S04]  /*00c0*/  LDG.E R5, [R2.64] ;  /* 0x0000000402057981 */ /* 0x000ea8000c1e1900 */
[----:B------:R-:W3:Y:S04]  /*00d0*/  LDG.E R25, [R2.64+0x200] ;  /* 0x0002000402197981 */ /* 0x000ee8000c1e1900 */
[----:B------:R0:W5:Y:S04]  /*00e0*/  LDG.E R7, [R2.64+0x400] ;  /* 0x0004000402077981 */ /* 0x000168000c1e1900 */
[----:B------:R0:W5:Y:S01]  /*00f0*/  LDG.E R6, [R2.64+0x600] ;  /* 0x0006000402067981 */ /* 0x000162000c1e1900 */
[----:B------:R-:W-:Y:S01]  /*0100*/  PRMT R0, R10, 0x9910, RZ ;  /* 0x000099100a007816 */ /* 0x000fe200000000ff */
[----:B------:R-:W-:Y:S01]  /*0110*/  BSSY B0, `(.L_x_22738) ;  /* 0x0000055000007945 */ /* 0x000fe20003800000 */
[----:B--2---:R-:W-:-:S02]  /*0120*/  PRMT R13, R5, 0x9910, RZ ;  /* 0x00009910050d7816 */ /* 0x004fc400000000ff */
[----:B------:R-:W-:Y:S02]  /*0130*/  PRMT R15, R5, 0xbb32, RZ ;  /* 0x0000bb32050f7816 */ /* 0x000fe400000000ff */
[----:B------:R-:W-:Y:S02]  /*0140*/  IABS R14, R13 ;  /* 0x0000000d000e7213 */ /* 0x000fe40000000000 */
[----:B------:R-:W-:Y:S02]  /*0150*/  IABS R4, R15 ;  /* 0x0000000f00047213 */ /* 0x000fe40000000000 */
[----:B------:R-:W1:Y:S01]  /*0160*/  I2F.RP R12, R14 ;  /* 0x0000000e000c7306 */ /* 0x000e620000209400 */
[----:B---3--:R-:W-:-:S04]  /*0170*/  PRMT R23, R25, 0xbb32, RZ ;  /* 0x0000bb3219177816 */ /* 0x008fc800000000ff */
[----:B------:R-:W-:-:S03]  /*0180*/  IABS R21, R23 ;  /* 0x0000001700157213 */ /* 0x000fc60000000000 */
[----:B------:R-:W2:Y:S08]  /*0190*/  I2F.RP R18, R4 ;  /* 0x0000000400127306 */ /* 0x000eb00000209400 */
[----:B-1----:R-:W1:Y:S08]  /*01a0*/  MUFU.RCP R12, R12 ;  /* 0x0000000c000c7308 */ /* 0x002e700000001000 */
[----:B--2---:R-:W0:Y:S01]  /*01b0*/  MUFU.RCP R18, R18 ;  /* 0x0000001200127308 */ /* 0x004e220000001000 */
[----:B-1----:R-:W-:-:S02]  /*01c0*/  IADD3 R16, R12, 0xffffffe, RZ ;  /* 0x0ffffffe0c107810 */ /* 0x002fc40007ffe0ff */
[----:B------:R-:W-:-:S05]  /*01d0*/  PRMT R12, R25, 0x9910, RZ ;  /* 0x00009910190c7816 */ /* 0x000fca00000000ff */
[----:B------:R1:W2:Y:S01]  /*01e0*/  F2I.FTZ.U32.TRUNC.NTZ R17, R16 ;  /* 0x0000001000117305 */ /* 0x0002a2000021f000 */
[----:B0-----:R-:W-:Y:S02]  /*01f0*/  IADD3 R2, R18, 0xffffffe, RZ ;  /* 0x0ffffffe12027810 */ /* 0x001fe40007ffe0ff */
[----:B------:R-:W-:-:S05]  /*0200*/  LOP3.LUT R18, R5, R10, RZ, 0x3c, !PT ;  /* 0x0000000a05127212 */ /* 0x000fca00078e3cff */
[----:B------:R0:W3:Y:S01]  /*0210*/  F2I.FTZ.U32.TRUNC.NTZ R3, R2 ;  /* 0x0000000200037305 */ /* 0x0000e2000021f000 */
[----:B-1----:R-:W-:Y:S01]  /*0220*/  IMAD.MOV.U32 R16, RZ, RZ, RZ ;  /* 0x000000ffff107224 */ /* 0x002fe200078e00ff */
[----:B------:R-:W-:-:S04]  /*0230*/  PRMT R18, R18, 0x9910, RZ ;  /* 0x0000991012127816 */ /* 0x000fc800000000ff */
[----:B------:R-:W-:Y:S01]  /*0240*/  ISETP.GT.AND P1, PT, R18, -0x1, PT ;  /* 0xffffffff1200780c */ /* 0x000fe20003f24270 */
[----:B--2---:R-:W-:Y:S01]  /*0250*/  IMAD.MOV R19, RZ, RZ, -R17 ;  /* 0x000000ffff137224 */ /* 0x004fe200078e0a11 */
[----:B------:R-:W-:Y:S01]  /*0260*/  PRMT R18, R5, 0x7632, R18 ;  /* 0x0000763205127816 */ /* 0x000fe20000000012 */
[----:B0-----:R-:W-:Y:S01]  /*0270*/  IMAD.MOV.U32 R2, RZ, RZ, RZ ;  /* 0x000000ffff027224 */ /* 0x001fe200078e00ff */
[----:B------:R-:W-:Y:S01]  /*0280*/  LOP3.LUT R5, R0, R13, RZ, 0x3c, !PT ;  /* 0x0000000d00057212 */ /* 0x000fe200078e3cff */
[----:B------:R-:W-:Y:S01]  /*0290*/  IMAD R19, R19, R14, RZ ;  /* 0x0000000e13137224 */ /* 0x000fe200078e02ff */
[----:B------:R-:W-:Y:S02]  /*02a0*/  LOP3.LUT R18, R18, R10, RZ, 0x3c, !PT ;  /* 0x0000000a12127212 */ /* 0x000fe400078e3cff */
[----:B------:R-:W-:Y:S01]  /*02b0*/  ISETP.GE.AND P2, PT, R5, RZ, PT ;  /* 0x000000ff0500720c */ /* 0x000fe20003f46270 */
[----:B---3--:R-:W-:Y:S01]  /*02c0*/  IMAD.MOV R29, RZ, RZ, -R3 ;  /* 0x000000ffff1d7224 */ /* 0x008fe200078e0a03 */
[----:B------:R-:W-:Y:S01]  /*02d0*/  PRMT R18, R18, 0x9910, RZ ;  /* 0x0000991012127816 */ /* 0x000fe200000000ff */
[----:B------:R-:W-:-:S04]  /*02e0*/  IMAD.HI.U32 R17, R17, R19, R16 ;  /* 0x0000001311117227 */ /* 0x000fc800078e0010 */
[----:B------:R-:W-:Y:S02]  /*02f0*/  IMAD R29, R29, R4, RZ ;  /* 0x000000041d1d7224 */ /* 0x000fe400078e02ff */
[----:B------:R-:W-:Y:S01]  /*0300*/  IMAD.MOV.U32 R19, RZ, RZ, R12 ;  /* 0x000000ffff137224 */ /* 0x000fe200078e000c */
[----:B------:R-:W-:Y:S01]  /*0310*/  IABS R12, R0 ;  /* 0x00000000000c7213 */ /* 0x000fe20000000000 */
[----:B------:R-:W-:Y:S01]  /*0320*/  IMAD.HI.U32 R29, R3, R29, R2 ;  /* 0x0000001d031d7227 */ /* 0x000fe200078e0002 */
[----:B------:R-:W-:Y:S02]  /*0330*/  IABS R3, R15 ;  /* 0x0000000f00037213 */ /* 0x000fe40000000000 */
[----:B------:R-:W-:Y:S02]  /*0340*/  IABS R2, R13 ;  /* 0x0000000d00027213 */ /* 0x000fe40000000000 */
[----:B------:R-:W-:Y:S01]  /*0350*/  IABS R20, R19 ;  /* 0x0000001300147213 */ /* 0x000fe20000000000 */
[----:B------:R-:W-:-:S02]  /*0360*/  IMAD.MOV R3, RZ, RZ, -R3 ;  /* 0x000000ffff037224 */ /* 0x000fc400078e0a03 */
[----:B------:R-:W-:Y:S01]  /*0370*/  IMAD.MOV R27, RZ, RZ, -R2 ;  /* 0x000000ffff1b7224 */ /* 0x000fe200078e0a02 */
[----:B------:R-:W0:Y:S01]  /*0380*/  I2F.RP R16, R20 ;  /* 0x0000001400107306 */ /* 0x000e220000209400 */
[----:B------:R-:W-:-:S04]  /*0390*/  IMAD.HI.U32 R2, R17, R12, RZ ;  /* 0x0000000c11027227 */ /* 0x000fc800078e00ff */
[----:B------:R-:W-:Y:S02]  /*03a0*/  IMAD.MOV.U32 R17, RZ, RZ, R3 ;  /* 0x000000ffff117224 */ /* 0x000fe400078e0003 */
[----:B------:R-:W-:Y:S01]  /*03b0*/  IMAD R27, R2, R27, R12 ;  /* 0x0000001b021b7224 */ /* 0x000fe200078e020c */
[----:B------:R-:W1:Y:S01]  /*03c0*/  I2F.RP R3, R21 ;  /* 0x0000001500037306 */ /* 0x000e620000209400 */
[----:B------:R-:W-:-:S03]  /*03d0*/  IMAD.HI.U32 R29, R29, R12, RZ ;  /* 0x0000000c1d1d7227 */ /* 0x000fc600078e00ff */
[----:B------:R-:W-:Y:S01]  /*03e0*/  ISETP.GT.U32.AND P0, PT, R14, R27, PT ;  /* 0x0000001b0e00720c */ /* 0x000fe20003f04070 */
[----:B------:R-:W-:-:S03]  /*03f0*/  IMAD R17, R29, R17, R12 ;  /* 0x000000111d117224 */ /* 0x000fc600078e020c */
[----:B0-----:R-:W0:Y:S02]  /*0400*/  MUFU.RCP R16, R16 ;  /* 0x0000001000107308 */ /* 0x001e240000001000 */
[----:B------:R-:W-:-:S06]  /*0410*/  ISETP.GT.U32.AND P5, PT, R4, R17, PT ;  /* 0x000000110400720c */ /* 0x000fcc0003fa4070 */
[----:B-1----:R-:W1:Y:S01]  /*0420*/  MUFU.RCP R3, R3 ;  /* 0x0000000300037308 */ /* 0x002e620000001000 */
[----:B------:R-:W-:Y:S01]  /*0430*/  @!P0 IMAD.IADD R27, R27, 0x1, -R14 ;  /* 0x000000011b1b8824 */ /* 0x000fe200078e0a0e */
[----:B------:R-:W-:Y:S02]  /*0440*/  @!P0 IADD3 R2, R2, 0x1, RZ ;  /* 0x0000000102028810 */ /* 0x000fe40007ffe0ff */
[----:B------:R-:W-:Y:S02]  /*0450*/  ISETP.GT.AND P0, PT, R18, -0x1, PT ;  /* 0xffffffff1200780c */ /* 0x000fe40003f04270 */
[----:B------:R-:W-:Y:S01]  /*0460*/  ISETP.GE.U32.AND P6, PT, R27, R14, PT ;  /* 0x0000000e1b00720c */ /* 0x000fe20003fc6070 */
[----:B------:R-:W-:Y:S01]  /*0470*/  @!P5 IMAD.IADD R17, R17, 0x1, -R4 ;  /* 0x000000011111d824 */ /* 0x000fe200078e0a04 */
[----:B0-----:R-:W-:Y:S02]  /*0480*/  IADD3 R5, R16, 0xffffffe, RZ ;  /* 0x0ffffffe10057810 */ /* 0x001fe40007ffe0ff */
[----:B------:R-:W-:-:S02]  /*0490*/  LOP3.LUT R16, R0, R15, RZ, 0x3c, !PT ;  /* 0x0000000f00107212 */ /* 0x000fc400078e3cff */
[----:B------:R-:W-:Y:S02]  /*04a0*/  ISETP.GE.U32.AND P4, PT, R17, R4, PT ;  /* 0x000000041100720c */ /* 0x000fe40003f86070 */
[----:B------:R-:W0:Y:S01]  /*04b0*/  F2I.FTZ.U32.TRUNC.NTZ R5, R5 ;  /* 0x0000000500057305 */ /* 0x000e22000021f000 */
[----:B------:R-:W-:Y:S02]  /*04c0*/  ISETP.GE.AND P3, PT, R16, RZ, PT ;  /* 0x000000ff1000720c */ /* 0x000fe40003f66270 */
[----:B-1----:R-:W-:Y:S02]  /*04d0*/  IADD3 R3, R3, 0xffffffe, RZ ;  /* 0x0ffffffe03037810 */ /* 0x002fe40007ffe0ff */
[----:B------:R-:W-:Y:S02]  /*04e0*/  @P6 IADD3 R2, R2, 0x1, RZ ;  /* 0x0000000102026810 */ /* 0x000fe40007ffe0ff */
[----:B------:R-:W-:Y:S02]  /*04f0*/  @!P5 IADD3 R29, R29, 0x1, RZ ;  /* 0x000000011d1dd810 */ /* 0x000fe40007ffe0ff */
[----:B------:R-:W1:Y:S01]  /*0500*/  F2I.FTZ.U32.TRUNC.NTZ R3, R3 ;  /* 0x0000000300037305 */ /* 0x000e62000021f000 */
[----:B------:R-:W-:Y:S01]  /*0510*/  IMAD.MOV.U32 R22, RZ, RZ, R2 ;  /* 0x000000ffff167224 */ /* 0x000fe200078e0002 */
[----:B------:R-:W-:-:S02]  /*0520*/  @P4 IADD3 R29, R29, 0x1, RZ ;  /* 0x000000011d1d4810 */ /* 0x000fc40007ffe0ff */
[----:B------:R-:W-:Y:S01]  /*0530*/  ISETP.NE.AND P5, PT, R13, RZ, PT ;  /* 0x000000ff0d00720c */ /* 0x000fe20003fa5270 */
[----:B------:R-:W-:Y:S01]  /*0540*/  @!P2 IMAD.MOV R22, RZ, RZ, -R22 ;  /* 0x000000ffff16a224 */ /* 0x000fe200078e0a16 */
[----:B------:R-:W-:Y:S01]  /*0550*/  LOP3.LUT R18, RZ, R13, RZ, 0x33, !PT ;  /* 0x0000000dff127212 */ /* 0x000fe200078e33ff */
[----:B------:R-:W-:Y:S01]  /*0560*/  @!P3 IMAD.MOV R29, RZ, RZ, -R29 ;  /* 0x000000ffff1db224 */ /* 0x000fe200078e0a1d */
[----:B------:R-:W-:Y:S02]  /*0570*/  ISETP.NE.AND P4, PT, R15, RZ, PT ;  /* 0x000000ff0f00720c */ /* 0x000fe40003f85270 */
[----:B------:R-:W-:Y:S01]  /*0580*/  LOP3.LUT R16, RZ, R15, RZ, 0x33, !PT ;  /* 0x0000000fff107212 */ /* 0x000fe200078e33ff */
[----:B0-----:R-:W-:Y:S01]  /*0590*/  IMAD.MOV R15, RZ, RZ, -R5 ;  /* 0x000000ffff0f7224 */ /* 0x001fe200078e0a05 */
        /* <DEDUP_REMOVED lines=12> */
.L_x_22739:
[----:B------:R-:W-:Y:S05]  /*0660*/  BSYNC B0 ;  /* 0x0000000000007941 */ /* 0x000fea0003800000 */
.L_x_22738:
[----:B------:R-:W-:Y:S01]  /*0670*/  BSSY B0, `(.L_x_22740) ;  /* 0x000000f000007945 */ /* 0x000fe20003800000 */
[----:B-1----:R-:W-:Y:S01]  /*0680*/  IMAD.MOV R18, RZ, RZ, -R3 ;  /* 0x000000ffff127224 */ /* 0x002fe200078e0a03 */
[----:B------:R-:W-:Y:S01]  /*0690*/  SEL R14, R16, R29, !P4 ;  /* 0x0000001d100e7207 */ /* 0x000fe20006000000 */
[----:B------:R-:W-:Y:S01]  /*06a0*/  IMAD.MOV.U32 R27, RZ, RZ, R15 ;  /* 0x000000ffff1b7224 */ /* 0x000fe200078e000f */
        /* <DEDUP_REMOVED lines=11> */
.L_x_22741:
[----:B------:R-:W-:Y:S05]  /*0760*/  BSYNC B0 ;  /* 0x0000000000007941 */ /* 0x000fea0003800000 */
.L_x_22740:
[----:B------:R-:W-:Y:S01]  /*0770*/  IMAD R15, R27, R20, RZ ;  /* 0x000000141b0f7224 */ /* 0x000fe200078e02ff */
[----:B-----5:R-:W-:Y:S01]  /*0780*/  PRMT R2, R7, 0x9910, RZ ;  /* 0x0000991007027816 */ /* 0x020fe200000000ff */
[----:B------:R-:W-:Y:S01]  /*0790*/  IMAD.MOV.U32 R4, RZ, RZ, RZ ;  /* 0x000000ffff047224 */ /* 0x000fe200078e00ff */
[----:B------:R-:W-:Y:S01]  /*07a0*/  ISETP.NE.AND P6, PT, R19, RZ, PT ;  /* 0x000000ff1300720c */ /* 0x000fe20003fc5270 */
[----:B------:R-:W-:Y:S01]  /*07b0*/  IMAD R17, R18, R21, RZ ;  /* 0x0000001512117224 */ /* 0x000fe200078e02ff */
[----:B------:R-:W-:Y:S01]  /*07c0*/  PRMT R18, R7, 0xbb32, RZ ;  /* 0x0000bb3207127816 */ /* 0x000fe200000000ff */
[----:B------:R-:W-:Y:S01]  /*07d0*/  IMAD.HI.U32 R5, R5, R15, R4 ;  /* 0x0000000f05057227 */ /* 0x000fe200078e0004 */
[----:B------:R-:W-:Y:S01]  /*07e0*/  LOP3.LUT R4, R25, R10, RZ, 0x3c, !PT ;  /* 0x0000000a19047212 */ /* 0x000fe200078e3cff */
[----:B------:R-:W-:Y:S02]  /*07f0*/  BSSY B0, `(.L_x_22742) ;  /* 0x000003a000007945 */ /* 0x000fe40003800000 */
[----:B------:R-:W-:Y:S01]  /*0800*/  IMAD.MOV.U32 R15, RZ, RZ, R2 ;  /* 0x000000ffff0f7224 */ /* 0x000fe200078e0002 */
[----:B------:R-:W-:Y:S01]  /*0810*/  PRMT R4, R4, 0x9910, RZ ;  /* 0x0000991004047816 */ /* 0x000fe200000000ff */
[----:B------:R-:W-:-:S02]  /*0820*/  IMAD.MOV.U32 R2, RZ, RZ, RZ ;  /* 0x000000ffff027224 */ /* 0x000fc400078e00ff */
[----:B------:R-:W-:Y:S01]  /*0830*/  IMAD.HI.U32 R29, R5, R12, RZ ;  /* 0x0000000c051d7227 */ /* 0x000fe200078e00ff */
[----:B------:R-:W-:Y:S02]  /*0840*/  IABS R16, R15 ;  /* 0x0000000f00107213 */ /* 0x000fe40000000000 */
[----:B------:R-:W-:Y:S01]  /*0850*/  ISETP.GT.AND P2, PT, R4, -0x1, PT ;  /* 0xffffffff0400780c */ /* 0x000fe20003f44270 */
[----:B------:R-:W-:Y:S01]  /*0860*/  IMAD.HI.U32 R3, R3, R17, R2 ;  /* 0x0000001103037227 */ /* 0x000fe200078e0002 */
[----:B------:R-:W-:Y:S01]  /*0870*/  IABS R4, R23 ;  /* 0x0000001700047213 */ /* 0x000fe20000000000 */
[----:B------:R-:W0:Y:S02]  /*0880*/  I2F.RP R2, R16 ;  /* 0x0000001000027306 */ /* 0x000e240000209400 */
[----:B------:R-:W-:Y:S01]  /*0890*/  IMAD.MOV.U32 R17, RZ, RZ, R18 ;  /* 0x000000ffff117224 */ /* 0x000fe200078e0012 */
[----:B------:R-:W-:-:S04]  /*08a0*/  IABS R18, R19 ;  /* 0x0000001300127213 */ /* 0x000fc80000000000 */
[----:B------:R-:W-:Y:S01]  /*08b0*/  IABS R22, R17 ;  /* 0x0000001100167213 */ /* 0x000fe20000000000 */
[----:B------:R-:W-:-:S04]  /*08c0*/  IMAD.MOV R27, RZ, RZ, -R18 ;  /* 0x000000ffff1b7224 */ /* 0x000fc800078e0a12 */
[----:B------:R-:W-:Y:S02]  /*08d0*/  IMAD.MOV.U32 R18, RZ, RZ, R22 ;  /* 0x000000ffff127224 */ /* 0x000fe400078e0016 */
[----:B------:R-:W-:Y:S02]  /*08e0*/  IMAD R27, R29, R27, R12 ;  /* 0x0000001b1d1b7224 */ /* 0x000fe400078e020c */
[----:B------:R-:W1:Y:S01]  /*08f0*/  I2F.RP R5, R18 ;  /* 0x0000001200057306 */ /* 0x000e620000209400 */
[--C-:B------:R-:W-:Y:S01]  /*0900*/  IMAD.MOV R22, RZ, RZ, -R4.reuse ;  /* 0x000000ffff167224 */ /* 0x100fe200078e0a04 */
[----:B------:R-:W-:Y:S01]  /*0910*/  PRMT R4, R25, 0x7632, R4 ;  /* 0x0000763219047816 */ /* 0x000fe20000000004 */
[----:B------:R-:W-:Y:S01]  /*0920*/  IMAD.HI.U32 R25, R3, R12, RZ ;  /* 0x0000000c03197227 */ /* 0x000fe200078e00ff */
[----:B------:R-:W-:Y:S02]  /*0930*/  ISETP.GT.U32.AND P4, PT, R20, R27, PT ;  /* 0x0000001b1400720c */ /* 0x000fe40003f84070 */
[----:B------:R-:W-:Y:S01]  /*0940*/  LOP3.LUT R3, R4, R10, RZ, 0x3c, !PT ;  /* 0x0000000a04037212 */ /* 0x000fe200078e3cff */
[----:B------:R-:W-:Y:S01]  /*0950*/  IMAD R4, R25, R22, R12 ;  /* 0x0000001619047224 */ /* 0x000fe200078e020c */
[----:B0-----:R-:W0:Y:S01]  /*0960*/  MUFU.RCP R2, R2 ;  /* 0x0000000200027308 */ /* 0x001e220000001000 */
[----:B------:R-:W-:-:S02]  /*0970*/  LOP3.LUT R22, R0, R23, RZ, 0x3c, !PT ;  /* 0x0000001700167212 */ /* 0x000fc400078e3cff */
[----:B------:R-:W-:Y:S02]  /*0980*/  PRMT R3, R3, 0x9910, RZ ;  /* 0x0000991003037816 */ /* 0x000fe400000000ff */
[----:B------:R-:W-:Y:S02]  /*0990*/  ISETP.GT.U32.AND P1, PT, R21, R4, PT ;  /* 0x000000041500720c */ /* 0x000fe40003f24070 */
[----:B------:R-:W-:Y:S01]  /*09a0*/  ISETP.GT.AND P0, PT, R3, -0x1, PT ;  /* 0xffffffff0300780c */ /* 0x000fe20003f04270 */
[----:B-1----:R-:W1:Y:S01]  /*09b0*/  MUFU.RCP R5, R5 ;  /* 0x0000000500057308 */ /* 0x002e620000001000 */
[----:B------:R-:W-:Y:S01]  /*09c0*/  @!P4 IMAD.IADD R27, R27, 0x1, -R20 ;  /* 0x000000011b1bc824 */ /* 0x000fe200078e0a14 */
[----:B------:R-:W-:-:S04]  /*09d0*/  @!P4 IADD3 R29, R29, 0x1, RZ ;  /* 0x000000011d1dc810 */ /* 0x000fc80007ffe0ff */
[----:B------:R-:W-:Y:S02]  /*09e0*/  ISETP.GE.U32.AND P5, PT, R27, R20, PT ;  /* 0x000000141b00720c */ /* 0x000fe40003fa6070 */
[----:B0-----:R-:W-:Y:S02]  /*09f0*/  IADD3 R3, R2, 0xffffffe, RZ ;  /* 0x0ffffffe02037810 */ /* 0x001fe40007ffe0ff */
[----:B------:R-:W-:Y:S01]  /*0a00*/  LOP3.LUT R2, R0, R19, RZ, 0x3c, !PT ;  /* 0x0000001300027212 */ /* 0x000fe200078e3cff */
[----:B------:R-:W-:Y:S01]  /*0a10*/  @!P1 IMAD.IADD R4, R4, 0x1, -R21 ;  /* 0x0000000104049824 */ /* 0x000fe200078e0a15 */
[----:B------:R-:W-:Y:S02]  /*0a20*/  @!P1 IADD3 R25, R25, 0x1, RZ ;  /* 0x0000000119199810 */ /* 0x000fe40007ffe0ff */
[----:B------:R-:W-:Y:S01]  /*0a30*/  ISETP.GE.AND P3, PT, R2, RZ, PT ;  /* 0x000000ff0200720c */ /* 0x000fe20003f66270 */
[----:B------:R-:W0:Y:S01]  /*0a40*/  F2I.FTZ.U32.TRUNC.NTZ R3, R3 ;  /* 0x0000000300037305 */ /* 0x000e22000021f000 */
[----:B-1----:R-:W-:-:S02]  /*0a50*/  IADD3 R5, R5, 0xffffffe, RZ ;  /* 0x0ffffffe05057810 */ /* 0x002fc40007ffe0ff */
[----:B------:R-:W-:Y:S02]  /*0a60*/  ISETP.GE.U32.AND P4, PT, R4, R21, PT ;  /* 0x000000150400720c */ /* 0x000fe40003f86070 */
[----:B------:R-:W-:Y:S02]  /*0a70*/  @P5 IADD3 R29, R29, 0x1, RZ ;  /* 0x000000011d1d5810 */ /* 0x000fe40007ffe0ff */
[----:B------:R-:W-:Y:S01]  /*0a80*/  ISETP.GE.AND P5, PT, R22, RZ, PT ;  /* 0x000000ff1600720c */ /* 0x000fe20003fa6270 */
[----:B------:R-:W1:Y:S01]  /*0a90*/  F2I.FTZ.U32.TRUNC.NTZ R5, R5 ;  /* 0x0000000500057305 */ /* 0x000e62000021f000 */
[----:B------:R-:W-:-:S03]  /*0aa0*/  LOP3.LUT R22, RZ, R19, RZ, 0x33, !PT ;  /* 0x00000013ff167212 */ /* 0x000fc600078e33ff */
[----:B------:R-:W-:-:S04]  /*0ab0*/  @!P3 IMAD.MOV R29, RZ, RZ, -R29 ;  /* 0x000000ffff1db224 */ /* 0x000fc800078e0a1d */
[----:B------:R-:W-:Y:S02]  /*0ac0*/  @P4 IADD3 R25, R25, 0x1, RZ ;  /* 0x0000000119194810 */ /* 0x000fe40007ffe0ff */
[----:B------:R-:W-:Y:S01]  /*0ad0*/  SEL R19, R22, R29, !P6 ;  /* 0x0000001d16137207 */ /* 0x000fe20007000000 */
[----:B------:R-:W-:Y:S05]  /*0ae0*/  @P2 BRA `(.L_x_22743) ;  /* 0x000000a000002947 */ /* 0x000fea0003800000 */
[----:B0-----:R-:W-:Y:S02]  /*0af0*/  ISETP.GE.AND P2, PT, R0, RZ, PT ;  /* 0x000000ff0000720c */ /* 0x001fe40003f46270 */
        /* <DEDUP_REMOVED lines=9> */
.L_x_22743:
[----:B0-----:R-:W-:Y:S05]  /*0b90*/  BSYNC B0 ;  /* 0x0000000000007941 */ /* 0x001fea0003800000 */
.L_x_22742:
[----:B------:R-:W-:Y:S01]  /*0ba0*/  IMAD.MOV.U32 R27, RZ, RZ, R25 ;  /* 0x000000ffff1b7224 */ /* 0x000fe200078e0019 */
[----:B------:R-:W-:Y:S01]  /*0bb0*/  ISETP.NE.AND P1, PT, R23, RZ, PT ;  /* 0x000000ff1700720c */ /* 0x000fe20003f25270 */
[----:B------:R-:W-:Y:S01]  /*0bc0*/  IMAD.MOV R20, RZ, RZ, -R3 ;  /* 0x000000ffff147224 */ /* 0x000fe200078e0a03 */
[----:B------:R-:W-:Y:S01]  /*0bd0*/  LOP3.LUT R24, RZ, R23, RZ, 0x33, !PT ;  /* 0x00000017ff187212 */ /* 0x000fe200078e33ff */
[----:B------:R-:W-:Y:S01]  /*0be0*/  @!P5 IMAD.MOV R27, RZ, RZ, -R27 ;  /* 0x000000ffff1bd224 */ /* 0x000fe200078e0a1b */
[----:B------:R-:W-:Y:S01]  /*0bf0*/  BSSY B0, `(.L_x_22744) ;  /* 0x0000012000007945 */ /* 0x000fe20003800000 */
[----:B-1----:R-:W-:Y:S01]  /*0c00*/  IMAD.MOV R26, RZ, RZ, -R5 ;  /* 0x000000ffff1a7224 */ /* 0x002fe200078e0a05 */
[----:B------:R-:W-:Y:S01]  /*0c10*/  PRMT R22, R6, 0x9910, RZ ;  /* 0x0000991006167816 */ /* 0x000fe200000000ff */
[----:B------:R-:W-:Y:S01]  /*0c20*/  IMAD.MOV.U32 R25, RZ, RZ, R20 ;  /* 0x000000ffff197224 */ /* 0x000fe200078e0014 */
[----:B------:R-:W-:Y:S01]  /*0c30*/  SEL R20, R24, R27, !P1 ;  /* 0x0000001b18147207 */ /* 0x000fe20004800000 */
[----:B------:R-:W-:-:S02]  /*0c40*/  IMAD.MOV.U32 R23, RZ, RZ, R26 ;  /* 0x000000ffff177224 */ /* 0x000fc400078e001a */
[----:B------:R-:W-:Y:S01]  /*0c50*/  IMAD R25, R25, R16, RZ ;  /* 0x0000001019197224 */ /* 0x000fe200078e02ff */
        /* <DEDUP_REMOVED lines=11> */
.L_x_22745:
[----:B------:R-:W-:Y:S05]  /*0d10*/  BSYNC B0 ;  /* 0x0000000000007941 */ /* 0x000fea0003800000 */
.L_x_22744:
[----:B------:R-:W-:Y:S01]  /*0d20*/  IMAD.MOV.U32 R21, RZ, RZ, R22 ;  /* 0x000000ffff157224 */ /* 0x000fe200078e0016 */
[----:B------:R-:W-:Y:S01]  /*0d30*/  BSSY B0, `(.L_x_22746) ;  /* 0x0000030000007945 */ /* 0x000fe20003800000 */
[----:B------:R-:W-:Y:S02]  /*0d40*/  IMAD.MOV.U32 R2, RZ, RZ, RZ ;  /* 0x000000ffff027224 */ /* 0x000fe400078e00ff */
[----:B------:R-:W-:Y:S01]  /*0d50*/  IMAD R23, R23, R18, RZ ;  /* 0x0000001217177224 */ /* 0x000fe200078e02ff */
[----:B------:R-:W-:Y:S01]  /*0d60*/  IABS R22, R21 ;  /* 0x0000001500167213 */ /* 0x000fe20000000000 */
[----:B------:R-:W-:Y:S01]  /*0d70*/  IMAD.HI.U32 R3, R3, R25, R2 ;  /* 0x0000001903037227 */ /* 0x000fe200078e0002 */
[----:B------:R-:W-:Y:S02]  /*0d80*/  IABS R2, R15 ;  /* 0x0000000f00027213 */ /* 0x000fe40000000000 */
[----:B------:R-:W-:Y:S01]  /*0d90*/  PRMT R25, R6, 0xbb32, RZ ;  /* 0x0000bb3206197816 */ /* 0x000fe200000000ff */
[----:B------:R-:W-:-:S02]  /*0da0*/  IMAD.MOV.U32 R4, RZ, RZ, RZ ;  /* 0x000000ffff047224 */ /* 0x000fc400078e00ff */
[----:B------:R-:W-:Y:S01]  /*0db0*/  IMAD.MOV R27, RZ, RZ, -R2 ;  /* 0x000000ffff1b7224 */ /* 0x000fe200078e0a02 */
[----:B------:R-:W-:Y:S01]  /*0dc0*/  LOP3.LUT R2, R7, R10, RZ, 0x3c, !PT ;  /* 0x0000000a07027212 */ /* 0x000fe200078e3cff */
[----:B------:R-:W-:-:S04]  /*0dd0*/  IMAD.HI.U32 R29, R5, R23, R4 ;  /* 0x00000017051d7227 */ /* 0x000fc800078e0004 */
[----:B------:R-:W-:Y:S01]  /*0de0*/  IMAD.MOV.U32 R23, RZ, RZ, R22 ;  /* 0x000000ffff177224 */ /* 0x000fe200078e0016 */
[----:B------:R-:W-:Y:S01]  /*0df0*/  IABS R22, R25 ;  /* 0x0000001900167213 */ /* 0x000fe20000000000 */
[----:B------:R-:W-:Y:S01]  /*0e00*/  IMAD.HI.U32 R4, R3, R12, RZ ;  /* 0x0000000c03047227 */ /* 0x000fe200078e00ff */
[----:B------:R-:W-:Y:S01]  /*0e10*/  PRMT R3, R2, 0x9910, RZ ;  /* 0x0000991002037816 */ /* 0x000fe200000000ff */
[----:B------:R-:W0:Y:S02]  /*0e20*/  I2F.RP R24, R23 ;  /* 0x0000001700187306 */ /* 0x000e240000209400 */
[----:B------:R-:W-:Y:S01]  /*0e30*/  IMAD R27, R4, R27, R12 ;  /* 0x0000001b041b7224 */ /* 0x000fe200078e020c */
[----:B------:R-:W-:Y:S02]  /*0e40*/  ISETP.GT.AND P3, PT, R3, -0x1, PT ;  /* 0xffffffff0300780c */ /* 0x000fe40003f64270 */
[----:B------:R-:W-:Y:S02]  /*0e50*/  LOP3.LUT R3, R0, R15, RZ, 0x3c, !PT ;  /* 0x0000000f00037212 */ /* 0x000fe400078e3cff */
[----:B------:R-:W-:Y:S01]  /*0e60*/  ISETP.GT.U32.AND P1, PT, R16, R27, PT ;  /* 0x0000001b1000720c */ /* 0x000fe20003f24070 */
[----:B------:R-:W1:Y:S01]  /*0e70*/  I2F.RP R5, R22 ;  /* 0x0000001600057306 */ /* 0x000e620000209400 */
[----:B------:R-:W-:-:S07]  /*0e80*/  ISETP.GE.AND P2, PT, R3, RZ, PT ;  /* 0x000000ff0300720c */ /* 0x000fce0003f46270 */
[----:B0-----:R-:W0:Y:S04]  /*0e90*/  MUFU.RCP R24, R24 ;  /* 0x0000001800187308 */ /* 0x001e280000001000 */
[----:B------:R-:W-:Y:S01]  /*0ea0*/  @!P1 IMAD.IADD R27, R27, 0x1, -R16 ;  /* 0x000000011b1b9824 */ /* 0x000fe200078e0a10 */
[----:B------:R-:W-:-:S03]  /*0eb0*/  @!P1 IADD3 R4, R4, 0x1, RZ ;  /* 0x0000000104049810 */ /* 0x000fc60007ffe0ff */
[----:B-1----:R-:W1:Y:S01]  /*0ec0*/  MUFU.RCP R2, R5 ;  /* 0x0000000500027308 */ /* 0x002e620000001000 */
[----:B------:R-:W-:Y:S02]  /*0ed0*/  ISETP.GE.U32.AND P0, PT, R27, R16, PT ;  /* 0x000000101b00720c */ /* 0x000fe40003f06070 */
[----:B0-----:R-:W-:Y:S02]  /*0ee0*/  IADD3 R28, R24, 0xffffffe, RZ ;  /* 0x0ffffffe181c7810 */ /* 0x001fe40007ffe0ff */
[----:B------:R-:W-:-:S03]  /*0ef0*/  LOP3.LUT R24, RZ, R15, RZ, 0x33, !PT ;  /* 0x0000000fff187212 */ /* 0x000fc600078e33ff */
[----:B------:R0:W2:Y:S06]  /*0f00*/  F2I.FTZ.U32.TRUNC.NTZ R3, R28 ;  /* 0x0000001c00037305 */ /* 0x0000ac000021f000 */
[----:B------:R-:W-:Y:S02]  /*0f10*/  @P0 IADD3 R4, R4, 0x1, RZ ;  /* 0x0000000104040810 */ /* 0x000fe40007ffe0ff */
[----:B-1----:R-:W-:Y:S02]  /*0f20*/  IADD3 R5, R2, 0xffffffe, RZ ;  /* 0x0ffffffe02057810 */ /* 0x002fe40007ffe0ff */
[----:B------:R-:W-:Y:S01]  /*0f30*/  ISETP.NE.AND P0, PT, R15, RZ, PT ;  /* 0x000000ff0f00720c */ /* 0x000fe20003f05270 */
[----:B------:R-:W-:-:S03]  /*0f40*/  IMAD.MOV.U32 R26, RZ, RZ, R4 ;  /* 0x000000ffff1a7224 */ /* 0x000fc600078e0004 */
[----:B------:R-:W1:Y:S01]  /*0f50*/  F2I.FTZ.U32.TRUNC.NTZ R5, R5 ;  /* 0x0000000500057305 */ /* 0x000e62000021f000 */
[----:B------:R-:W-:-:S05]  /*0f60*/  @!P2 IMAD.MOV R26, RZ, RZ, -R26 ;  /* 0x000000ffff1aa224 */ /* 0x000fca00078e0a1a */
[----:B------:R-:W-:Y:S01]  /*0f70*/  SEL R15, R24, R26, !P0 ;  /* 0x0000001a180f7207 */ /* 0x000fe20004000000 */
[----:B------:R-:W-:Y:S05]  /*0f80*/  @P3 BRA `(.L_x_22747) ;  /* 0x000000a000003947 */ /* 0x000fea0003800000 */
[----:B0-2---:R-:W-:Y:S02]  /*0f90*/  ISETP.GE.AND P2, PT, R0, RZ, PT ;  /* 0x000000ff0000720c */ /* 0x005fe40003f46270 */
        /* <DEDUP_REMOVED lines=9> */
.L_x_22747:
[----:B0-2---:R-:W-:Y:S05]  /*1030*/  BSYNC B0 ;  /* 0x0000000000007941 */ /* 0x005fea0003800000 */
.L_x_22746:
[----:B------:R-:W-:Y:S01]  /*1040*/  IMAD.MOV R2, RZ, RZ, -R3 ;  /* 0x000000ffff027224 */ /* 0x000fe200078e0a03 */
[----:B------:R-:W-:Y:S01]  /*1050*/  PRMT R7, R7, 0x7632, R7 ;  /* 0x0000763207077816 */ /* 0x000fe20000000007 */
[----:B-1----:R-:W-:Y:S01]  /*1060*/  IMAD.MOV R4, RZ, RZ, -R5 ;  /* 0x000000ffff047224 */ /* 0x002fe200078e0a05 */
[----:B------:R-:W-:Y:S01]  /*1070*/  IABS R16, R25 ;  /* 0x0000001900107213 */ /* 0x000fe20000000000 */
[----:B------:R-:W-:Y:S01]  /*1080*/  IMAD R27, R2, R23, RZ ;  /* 0x00000017021b7224 */ /* 0x000fe200078e02ff */
[----:B------:R-:W-:Y:S01]  /*1090*/  BSSY B0, `(.L_x_22748) ;  /* 0x0000046000007945 */ /* 0x000fe20003800000 */
[----:B------:R-:W-:Y:S02]  /*10a0*/  IMAD.MOV.U32 R2, RZ, RZ, RZ ;  /* 0x000000ffff027224 */ /* 0x000fe400078e00ff */
[----:B------:R-:W-:-:S04]  /*10b0*/  IMAD.HI.U32 R29, R29, R12, RZ ;  /* 0x0000000c1d1d7227 */ /* 0x000fc800078e00ff */
[----:B------:R-:W-:Y:S01]  /*10c0*/  IMAD.HI.U32 R3, R3, R27, R2 ;  /* 0x0000001b03037227 */ /* 0x000fe200078e0002 */
[----:B------:R-:W-:-:S03]  /*10d0*/  IABS R2, R17 ;  /* 0x0000001100027213 */ /* 0x000fc60000000000 */
[----:B------:R-:W-:Y:S02]  /*10e0*/  IMAD R27, R4, R22, RZ ;  /* 0x00000016041b7224 */ /* 0x000fe400078e02ff */
[----:B------:R-:W-:Y:S02]  /*10f0*/  IMAD.MOV.U32 R4, RZ, RZ, RZ ;  /* 0x000000ffff047224 */ /* 0x000fe400078e00ff */
[----:B------:R-:W-:-:S04]  /*1100*/  IMAD.HI.U32 R3, R3, R12, RZ ;  /* 0x0000000c03037227 */ /* 0x000fc800078e00ff */
[----:B------:R-:W-:-:S04]  /*1110*/  IMAD.HI.U32 R27, R5, R27, R4 ;  /* 0x0000001b051b7227 */ /* 0x000fc800078e0004 */
[----:B------:R-:W-:Y:S01]  /*1120*/  IMAD.MOV R5, RZ, RZ, -R2 ;  /* 0x000000ffff057224 */ /* 0x000fe200078e0a02 */
[----:B------:R-:W-:Y:S01]  /*1130*/  IABS R2, R21 ;  /* 0x0000001500027213 */ /* 0x000fe20000000000 */
[----:B------:R-:W-:-:S04]  /*1140*/  IMAD.HI.U32 R27, R27, R12, RZ ;  /* 0x0000000c1b1b7227 */ /* 0x000fc800078e00ff */
[----:B------:R-:W-:Y:S01]  /*1150*/  IMAD.MOV R4, RZ, RZ, -R2 ;  /* 0x000000ffff047224 */ /* 0x000fe200078e0a02 */
[----:B------:R-:W-:Y:S01]  /*1160*/  LOP3.LUT R2, R7, R10, RZ, 0x3c, !PT ;  /* 0x0000000a07027212 */ /* 0x000fe200078e3cff */
[--C-:B------:R-:W-:Y:S02]  /*1170*/  IMAD R5, R29, R5, R12.reuse ;  /* 0x000000051d057224 */ /* 0x100fe400078e020c */
[----:B------:R-:W-:Y:S01]  /*1180*/  IMAD R4, R3, R4, R12 ;  /* 0x0000000403047224 */ /* 0x000fe200078e020c */
[----:B------:R-:W-:Y:S01]  /*1190*/  PRMT R2, R2, 0x9910, RZ ;  /* 0x0000991002027816 */ /* 0x000fe200000000ff */
[----:B------:R-:W-:Y:S01]  /*11a0*/  IMAD.MOV R7, RZ, RZ, -R16 ;  /* 0x000000ffff077224 */ /* 0x000fe200078e0a10 */
[----:B------:R-:W-:Y:S02]  /*11b0*/  ISETP.GT.U32.AND P0, PT, R18, R5, PT ;  /* 0x000000051200720c */ /* 0x000fe40003f04070 */
[----:B------:R-:W-:Y:S01]  /*11c0*/  ISETP.GT.U32.AND P5, PT, R23, R4, PT ;  /* 0x000000041700720c */ /* 0x000fe20003fa4070 */
[----:B------:R-:W-:Y:S01]  /*11d0*/  IMAD R7, R27, R7, R12 ;  /* 0x000000071b077224 */ /* 0x000fe200078e020c */
[----:B------:R-:W-:-:S02]  /*11e0*/  ISETP.GT.AND P2, PT, R2, -0x1, PT ;  /* 0xffffffff0200780c */ /* 0x000fc40003f44270 */
[-C--:B------:R-:W-:Y:S02]  /*11f0*/  LOP3.LUT R2, R6, R10.reuse, RZ, 0x3c, !PT ;  /* 0x0000000a06027212 */ /* 0x080fe400078e3cff */
[----:B------:R-:W-:Y:S02]  /*1200*/  ISETP.GT.U32.AND P1, PT, R22, R7, PT ;  /* 0x000000071600720c */ /* 0x000fe40003f24070 */
[----:B------:R-:W-:Y:S02]  /*1210*/  PRMT R6, R6, 0x7632, R6 ;  /* 0x0000763206067816 */ /* 0x000fe40000000006 */
[----:B------:R-:W-:Y:S01]  /*1220*/  LOP3.LUT R12, R0, R21, RZ, 0x3c, !PT ;  /* 0x00000015000c7212 */ /* 0x000fe200078e3cff */
[----:B------:R-:W-:Y:S01]  /*1230*/  @!P0 IMAD.IADD R5, R5, 0x1, -R18 ;  /* 0x0000000105058824 */ /* 0x000fe200078e0a12 */
[----:B------:R-:W-:Y:S01]  /*1240*/  LOP3.LUT R10, R6, R10, RZ, 0x3c, !PT ;  /* 0x0000000a060a7212 */ /* 0x000fe200078e3cff */
[----:B------:R-:W-:Y:S01]  /*1250*/  @!P5 IMAD.IADD R4, R4, 0x1, -R23 ;  /* 0x000000010404d824 */ /* 0x000fe200078e0a17 */
[----:B------:R-:W-:-:S02]  /*1260*/  LOP3.LUT R6, R0, R17, RZ, 0x3c, !PT ;  /* 0x0000001100067212 */ /* 0x000fc400078e3cff */
[----:B------:R-:W-:Y:S02]  /*1270*/  ISETP.GE.U32.AND P4, PT, R5, R18, PT ;  /* 0x000000120500720c */ /* 0x000fe40003f86070 */
[----:B------:R-:W-:Y:S01]  /*1280*/  ISETP.GE.U32.AND P6, PT, R4, R23, PT ;  /* 0x000000170400720c */ /* 0x000fe20003fc6070 */
[----:B------:R-:W-:Y:S01]  /*1290*/  @!P1 IMAD.IADD R7, R7, 0x1, -R22 ;  /* 0x0000000107079824 */ /* 0x000fe200078e0a16 */
[----:B------:R-:W-:Y:S02]  /*12a0*/  ISETP.GE.AND P3, PT, R6, RZ, PT ;  /* 0x000000ff0600720c */ /* 0x000fe40003f66270 */
[----:B------:R-:W-:Y:S02]  /*12b0*/  @!P0 IADD3 R29, R29, 0x1, RZ ;  /* 0x000000011d1d8810 */ /* 0x000fe40007ffe0ff */
[----:B------:R-:W-:Y:S02]  /*12c0*/  @!P5 IADD3 R3, R3, 0x1, RZ ;  /* 0x000000010303d810 */ /* 0x000fe40007ffe0ff */
[----:B------:R-:W-:-:S02]  /*12d0*/  ISETP.GE.U32.AND P5, PT, R7, R22, PT ;  /* 0x000000160700720c */ /* 0x000fc40003fa6070 */
[----:B------:R-:W-:Y:S02]  /*12e0*/  PRMT R2, R2, 0x9910, RZ ;  /* 0x0000991002027816 */ /* 0x000fe400000000ff */
[----:B------:R-:W-:Y:S02]  /*12f0*/  @P4 IADD3 R29, R29, 0x1, RZ ;  /* 0x000000011d1d4810 */ /* 0x000fe40007ffe0ff */
[----:B------:R-:W-:Y:S02]  /*1300*/  ISETP.GE.AND P4, PT, R12, RZ, PT ;  /* 0x000000ff0c00720c */ /* 0x000fe40003f86270 */
[----:B------:R-:W-:Y:S01]  /*1310*/  ISETP.GT.AND P0, PT, R2, -0x1, PT ;  /* 0xffffffff0200780c */ /* 0x000fe20003f04270 */
[----:B------:R-:W-:Y:S01]  /*1320*/  @!P3 IMAD.MOV R29, RZ, RZ, -R29 ;  /* 0x000000ffff1db224 */ /* 0x000fe200078e0a1d */
[----:B------:R-:W-:Y:S02]  /*1330*/  LOP3.LUT R6, R0, R25, RZ, 0x3c, !PT ;  /* 0x0000001900067212 */ /* 0x000fe400078e3cff */
[----:B------:R-:W-:-:S02]  /*1340*/  @P6 IADD3 R3, R3, 0x1, RZ ;  /* 0x0000000103036810 */ /* 0x000fc40007ffe0ff */
[----:B------:R-:W-:Y:S02]  /*1350*/  PRMT R2, R10, 0x9910, RZ ;  /* 0x000099100a027816 */ /* 0x000fe400000000ff */
[----:B------:R-:W-:Y:S02]  /*1360*/  @!P1 IADD3 R27, R27, 0x1, RZ ;  /* 0x000000011b1b9810 */ /* 0x000fe40007ffe0ff */
[----:B------:R-:W-:Y:S01]  /*1370*/  ISETP.GE.AND P6, PT, R6, RZ, PT ;  /* 0x000000ff0600720c */ /* 0x000fe20003fc6270 */
[----:B------:R-:W-:Y:S01]  /*1380*/  IMAD.MOV.U32 R6, RZ, RZ, R3 ;  /* 0x000000ffff067224 */ /* 0x000fe200078e0003 */
[----:B------:R-:W-:Y:S01]  /*1390*/  ISETP.GT.AND P3, PT, R2, -0x1, PT ;  /* 0xffffffff0200780c */ /* 0x000fe20003f64270 */
[----:B------:R-:W-:Y:S01]  /*13a0*/  IMAD.WIDE.U32 R2, R11, R8, c[0x0][0x168] ;  /* 0x00005a000b027625 */ /* 0x000fe200078e0008 */
[----:B------:R-:W-:Y:S02]  /*13b0*/  @P5 IADD3 R27, R27, 0x1, RZ ;  /* 0x000000011b1b5810 */ /* 0x000fe40007ffe0ff */
[----:B------:R-:W-:Y:S01]  /*13c0*/  ISETP.NE.AND P5, PT, R17, RZ, PT ;  /* 0x000000ff1100720c */ /* 0x000fe20003fa5270 */
[----:B------:R-:W-:Y:S01]  /*13d0*/  @!P4 IMAD.MOV R6, RZ, RZ, -R6 ;  /* 0x000000ffff06c224 */ /* 0x000fe200078e0a06 */
[----:B------:R-:W-:Y:S01]  /*13e0*/  LOP3.LUT R10, RZ, R17, RZ, 0x33, !PT ;  /* 0x00000011ff0a7212 */ /* 0x000fe200078e33ff */
[----:B------:R-:W-:Y:S01]  /*13f0*/  IMAD.WIDE R2, R9, 0x4, R2 ;  /* 0x0000000409027825 */ /* 0x000fe200078e0202 */
[----:B------:R-:W-:-:S02]  /*1400*/  ISETP.NE.AND P4, PT, R21, RZ, PT ;  /* 0x000000ff1500720c */ /* 0x000fc40003f85270 */
        /* <DEDUP_REMOVED lines=14> */
.L_x_22749:
[----:B------:R-:W-:Y:S05]  /*14f0*/  BSYNC B0 ;  /* 0x0000000000007941 */ /* 0x000fea0003800000 */
.L_x_22748:
        /* <DEDUP_REMOVED lines=15> */
.L_x_22751:
[----:B------:R-:W-:Y:S05]  /*15f0*/  BSYNC B0 ;  /* 0x0000000000007941 */ /* 0x000fea0003800000 */
.L_x_22750:
        /* <DEDUP_REMOVED lines=13> */
.L_x_22753:
[----:B------:R-:W-:Y:S05]  /*16d0*/  BSYNC B0 ;  /* 0x0000000000007941 */ /* 0x000fea0003800000 */
.L_x_22752:
        /* <DEDUP_REMOVED lines=9> */
.L_x_22737:
        /* <DEDUP_REMOVED lines=17> */
[----:B------:R-:W-:Y:S01]  /*1880*/  ISETP.GE.AND P4, PT, R8, R0, PT ;  /* 0x000000000800720c */ /* 0x000fe20003f86270 */
        /* <DEDUP_REMOVED lines=23> */
[----:B------:R-:W-:Y:S02]  /*1a00*/  @!P6 IMAD.IADD R8, R11, 0x1, R8 ;  /* 0x000000010b08e824 */ /* 0x000fe400078e0208 */
[----:B------:R-:W-:Y:S02]  /*1a10*/  @!P6 IMAD.MOV.U32 R29, RZ, RZ, 0x2 ;  /* 0x00000002ff1de424 */ /* 0x000fe400078e00ff */
[----:B------:R-:W-:-:S02]  /*1a20*/  @!P1 IMAD.MOV.U32 R25, RZ, RZ, 0x2 ;  /* 0x00000002ff199424 */ /* 0x000fc400078e00ff */
[----:B--2---:R-:W-:Y:S01]  /*1a30*/  @!P0 IMAD.MOV.U32 R3, RZ, RZ, 0x2 ;  /* 0x00000002ff038424 */ /* 0x004fe200078e00ff */
[----:B------:R-:W-:Y:S01]  /*1a40*/  PRMT R15, RZ, 0x7610, R15 ;  /* 0x00007610ff0f7816 */ /* 0x000fe2000000000f */
[----:B0-----:R-:W-:Y:S01]  /*1a50*/  @!P2 IMAD.WIDE.U32 R6, R5, R14, c[0x0][0x170] ;  /* 0x00005c000506a625 */ /* 0x001fe200078e000e */
[----:B-1----:R-:W-:Y:S02]  /*1a60*/  PRMT R13, RZ, 0x7610, R13 ;  /* 0x00007610ff0d7816 */ /* 0x002fe4000000000d */
[----:B------:R-:W-:Y:S01]  /*1a70*/  PRMT R5, RZ, 0x7610, R5 ;  /* 0x00007610ff057816 */ /* 0x000fe20000000005 */
[----:B---3--:R-:W-:Y:S01]  /*1a80*/  @!P6 IMAD.WIDE.U32 R26, R8, R29, c[0x0][0x170] ;  /* 0x00005c00081ae625 */ /* 0x008fe200078e001d */
[----:B------:R-:W-:Y:S01]  /*1a90*/  PRMT R29, RZ, 0x7610, R29 ;  /* 0x00007610ff1d7816 */ /* 0x000fe2000000001d */
        /* <DEDUP_REMOVED lines=9> */
[C---:B0----5:R-:W-:Y:S02]  /*1b30*/  PRMT R25, R29.reuse, 0x9910, RZ ;  /* 0x000099101d197816 */ /* 0x061fe400000000ff */
[----:B------:R-:W-:-:S02]  /*1b40*/  LOP3.LUT R29, R29, R10, RZ, 0x3c, !PT ;  /* 0x0000000a1d1d7212 */ /* 0x000fc400078e3cff */
[-C--:B------:R-:W-:Y:S02]  /*1b50*/  IABS R7, R25.reuse ;  /* 0x0000001900077213 */ /* 0x080fe40000000000 */
[----:B------:R-:W-:Y:S02]  /*1b60*/  PRMT R8, R29, 0x9910, RZ ;  /* 0x000099101d087816 */ /* 0x000fe400000000ff */
[----:B------:R-:W0:Y:S02]  /*1b70*/  I2F.RP R6, R7 ;  /* 0x0000000700067306 */ /* 0x000e240000209400 */
[----:B------:R-:W-:Y:S02]  /*1b80*/  ISETP.GT.AND P3, PT, R8, -0x1, PT ;  /* 0xffffffff0800780c */ /* 0x000fe40003f64270 */
[----:B------:R-:W-:-:S04]  /*1b90*/  LOP3.LUT R8, RZ, R25, RZ, 0x33, !PT ;  /* 0x00000019ff087212 */ /* 0x000fc800078e33ff */
[----:B0-----:R-:W0:Y:S02]  /*1ba0*/  MUFU.RCP R6, R6 ;  /* 0x0000000600067308 */ /* 0x001e240000001000 */
[----:B0-----:R-:W-:Y:S02]  /*1bb0*/  IADD3 R2, R6, 0xffffffe, RZ ;  /* 0x0ffffffe06027810 */ /* 0x001fe40007ffe0ff */
        /* <DEDUP_REMOVED lines=12> */
[----:B------:R-:W-:-:S11]  /*1c80*/  ISETP.GE.AND P2, PT, R6, RZ, PT ;  /* 0x000000ff0600720c */ /* 0x000fd60003f46270 */
        /* <DEDUP_REMOVED lines=18> */
.L_x_22755:
[----:B------:R-:W-:Y:S05]  /*1db0*/  BSYNC B0 ;  /* 0x0000000000007941 */ /* 0x000fea0003800000 */
.L_x_22754:
[C---:B0-----:R-:W-:Y:S01]  /*1dc0*/  IADD3 R7, R9.reuse, 0x80, RZ ;  /* 0x0000008009077810 */ /* 0x041fe20007ffe0ff */
[----:B------:R-:W-:Y:S01]  /*1dd0*/  BSSY B0, `(.L_x_22756) ;  /* 0x000002d000007945 */ /* 0x000fe20003800000 */
[----:B------:R-:W-:Y:S02]  /*1de0*/  IADD3 R3, R9, 0x100, RZ ;  /* 0x0000010009037810 */ /* 0x000fe40007ffe0ff */
[-C--:B------:R-:W-:Y:S02]  /*1df0*/  ISETP.GE.AND P0, PT, R7, R0.reuse, PT ;  /* 0x000000000700720c */ /* 0x080fe40003f06270 */
[----:B------:R-:W-:-:S11]  /*1e00*/  ISETP.GE.AND P3, PT, R3, R0, PT ;  /* 0x000000000300720c */ /* 0x000fd60003f66270 */
[----:B------:R-:W-:Y:S05]  /*1e10*/  @P0 BRA `(.L_x_22757) ;  /* 0x0000028000000947 */ /* 0x000fea0003800000 */
[C---:B-----5:R-:W-:Y:S02]  /*1e20*/  PRMT R25, R23.reuse, 0x9910, RZ ;  /* 0x0000991017197816 */ /* 0x060fe400000000ff */
        /* <DEDUP_REMOVED lines=39> */
.L_x_22757:
[----:B------:R-:W-:Y:S05]  /*20a0*/  BSYNC B0 ;  /* 0x0000000000007941 */ /* 0x000fea0003800000 */
.L_x_22756:
[C---:B-----5:R-:W-:Y:S01]  /*20b0*/  IADD3 R23, R9.reuse, 0x200, RZ ;  /* 0x0000020009177810 */ /* 0x060fe20007ffe0ff */
        /* <DEDUP_REMOVED lines=10> */
[----:B------:R-:W-:Y:S02]  /*2160*/  PRMT R25, R21, 0x9910, RZ ;  /* 0x0000991015197816 */ /* 0x000fe400000000ff */
[----:B------:R-:W-:Y:S02]  /*2170*/  IABS R16, R4 ;  /* 0x0000000400107213 */ /* 0x000fe40000000000 */
[-C--:B------:R-:W-:Y:S02]  /*2180*/  IABS R14, R25.reuse ;  /* 0x00000019000e7213 */ /* 0x080fe40000000000 */
[----:B------:R-:W-:-:S02]  /*2190*/  IABS R18, R25 ;  /* 0x0000001900127213 */ /* 0x000fc40000000000 */
        /* <DEDUP_REMOVED lines=36> */
.L_x_22759:
[----:B------:R-:W-:Y:S05]  /*23e0*/  BSYNC B0 ;  /* 0x0000000000007941 */ /* 0x000fea0003800000 */
.L_x_22758:
[----:B------:R-:W-:Y:S01]  /*23f0*/  BSSY B0, `(.L_x_22760) ;  /* 0x000002b000007945 */ /* 0x000fe20003800000 */
[----:B------:R-:W-:Y:S01]  /*2400*/  ISETP.GE.AND P3, PT, R23, R0, PT ;  /* 0x000000001700720c */ /* 0x000fe20003f66270 */
[----:B------:R-:W-:Y:S07]  /*2410*/  @P4 BRA `(.L_x_22761) ;  /* 0x0000028000004947 */ /* 0x000fee0003800000 */
[C---:B------:R-:W-:Y:S02]  /*2420*/  PRMT R21, R19.reuse, 0x9910, RZ ;  /* 0x0000991013157816 */ /* 0x040fe400000000ff */
        /* <DEDUP_REMOVED lines=39> */
.L_x_22761:
[----:B------:R-:W-:Y:S05]  /*26a0*/  BSYNC B0 ;  /* 0x0000000000007941 */ /* 0x000fea0003800000 */
.L_x_22760:
        /* <DEDUP_REMOVED lines=43> */
.L_x_22763:
[----:B------:R-:W-:Y:S05]  /*2960*/  BSYNC B0 ;  /* 0x0000000000007941 */ /* 0x000fea0003800000 */
.L_x_22762:
[----:B------:R-:W-:Y:S01]  /*2970*/  BSSY B0, `(.L_x_22764) ;  /* 0x000002b000007945 */ /* 0x000fe20003800000 */
[----:B------:R-:W-:Y:S05]  /*2980*/  @P1 BRA `(.L_x_22765) ;  /* 0x0000029000001947 */ /* 0x000fea0003800000 */
[C---:B------:R-:W-:Y:S02]  /*2990*/  PRMT R19, R15.reuse, 0x9910, RZ ;  /* 0x000099100f137816 */ /* 0x040fe400000000ff */
        /* <DEDUP_REMOVED lines=40> */
.L_x_22765:
[----:B------:R-:W-:Y:S05]  /*2c20*/  BSYNC B0 ;  /* 0x0000000000007941 */ /* 0x000fea0003800000 */
.L_x_22764:
        /* <DEDUP_REMOVED lines=43> */
.L_x_22767:
[----:B------:R-:W-:Y:S05]  /*2ee0*/  BSYNC B0 ;  /* 0x0000000000007941 */ /* 0x000fea0003800000 */
.L_x_22766:
[----:B------:R-:W-:Y:S01]  /*2ef0*/  BSSY B0, `(.L_x_22768) ;  /* 0x000002b000007945 */ /* 0x000fe20003800000 */
[----:B------:R-:W-:Y:S05]  /*2f00*/  @P3 BRA `(.L_x_22769) ;  /* 0x0000029000003947 */ /* 0x000fea0003800000 */
[C---:B------:R-:W-:Y:S02]  /*2f10*/  PRMT R19, R5.reuse, 0x9910, RZ ;  /* 0x0000991005137816 */ /* 0x040fe400000000ff */
[----:B------:R-:W-:Y:S02]  /*2f20*/  IABS R22, R4 ;  /* 0x0000000400167213 */ /* 0x000fe40000000000 */
[-C--:B------:R-:W-:Y:S02]  /*2f30*/  IABS R17, R19.reuse ;  /* 0x0000001300117213 */ /* 0x080fe40000000000 */
[----:B------:R-:W-:Y:S02]  /*2f40*/  IABS R23, R19 ;  /* 0x0000001300177213 */ /* 0x000fe40000000000 */
[----:B------:R-:W0:Y:S01]  /*2f50*/  I2F.RP R18, R17 ;  /* 0x0000001100127306 */ /* 0x000e220000209400 */
[----:B------:R-:W-:-:S02]  /*2f60*/  LOP3.LUT R5, R5, R10, RZ, 0x3c, !PT ;  /* 0x0000000a05057212 */ /* 0x000fc400078e3cff */
[----:B------:R-:W-:-:S05]  /*2f70*/  LOP3.LUT R10, RZ, R19, RZ, 0x33, !PT ;  /* 0x00000013ff0a7212 */ /* 0x000fca00078e33ff */
        /* <DEDUP_REMOVED lines=34> */
.L_x_22769:
[----:B------:R-:W-:Y:S05]  /*31a0*/  BSYNC B0 ;  /* 0x0000000000007941 */ /* 0x000fea0003800000 */
.L_x_22768:
        /* <DEDUP_REMOVED lines=15> */
.L_x_22772:
[----:B------:R-:W-:-:S13]  /*32a0*/  ISETP.GE.AND P0, PT, R9, R0, PT ;  /* 0x000000000900720c */ /* 0x000fda0003f06270 */
[----:B------:R-:W-:Y:S05]  /*32b0*/  @P0 BRA `(.L_x_22774) ;  /* 0x000000c000000947 */ /* 0x000fea0003800000 */
[----:B0-----:R-:W-:Y:S01]  /*32c0*/  IMAD.IADD R4, R11, 0x1, R9 ;  /* 0x000000010b047824 */ /* 0x001fe200078e0209 */
[----:B------:R-:W-:Y:S01]  /*32d0*/  IADD3 R9, R9, 0x80, RZ ;  /* 0x0000008009097810 */ /* 0x000fe20007ffe0ff */
[----:B------:R-:W-:-:S04]  /*32e0*/  IMAD.MOV.U32 R5, RZ, RZ, 0x2 ;  /* 0x00000002ff057424 */ /* 0x000fc800078e00ff */
[----:B------:R-:W-:-:S05]  /*32f0*/  IMAD.WIDE.U32 R4, R4, R5, c[0x0][0x168] ;  /* 0x00005a0004047625 */ /* 0x000fca00078e0005 */
[----:B------:R0:W-:Y:S02]  /*3300*/  STG.E.U16 [R4.64], R12 ;  /* 0x0000000c04007986 */ /* 0x0001e4000c101504 */
.L_x_22773:
[----:B------:R-:W-:-:S13]  /*3310*/  ISETP.GE.AND P0, PT, R9, R0, PT ;  /* 0x000000000900720c */ /* 0x000fda0003f06270 */
[----:B------:R-:W-:Y:S05]  /*3320*/  @P0 BRA `(.L_x_22775) ;  /* 0x000000c000000947 */ /* 0x000fea0003800000 */
[----:B0-----:R-:W-:Y:S01]  /*3330*/  IMAD.IADD R4, R11, 0x1, R9 ;  /* 0x000000010b047824 */ /* 0x001fe200078e0209 */
[----:B------:R-:W-:Y:S01]  /*3340*/  IADD3 R9, R9, 0x80, RZ ;  /* 0x0000008009097810 */ /* 0x000fe20007ffe0ff */
[----:B------:R-:W-:-:S04]  /*3350*/  IMAD.MOV.U32 R5, RZ, RZ, 0x2 ;  /* 0x00000002ff057424 */ /* 0x000fc800078e00ff */
[----:B------:R-:W-:-:S05]  /*3360*/  IMAD.WIDE.U32 R4, R4, R5, c[0x0][0x168] ;  /* 0x00005a0004047625 */ /* 0x000fca00078e0005 */
[----:B------:R0:W-:Y:S02]  /*3370*/  STG.E.U16 [R4.64], R14 ;  /* 0x0000000e04007986 */ /* 0x0001e4000c101504 */
.L_x_22774:
[----:B------:R-:W-:-:S13]  /*3380*/  ISETP.GE.AND P0, PT, R9, R0, PT ;  /* 0x000000000900720c */ /* 0x000fda0003f06270 */
[----:B------:R-:W-:Y:S05]  /*3390*/  @P0 BRA `(.L_x_22776) ;  /* 0x000000d000000947 */ /* 0x000fea0003800000 */
[----:B0-----:R-:W-:Y:S01]  /*33a0*/  IMAD.IADD R4, R11, 0x1, R9 ;  /* 0x000000010b047824 */ /* 0x001fe200078e0209 */
[----:B------:R-:W-:Y:S01]  /*33b0*/  IADD3 R9, R9, 0x80, RZ ;  /* 0x0000008009097810 */ /* 0x000fe20007ffe0ff */
[----:B------:R-:W-:-:S04]  /*33c0*/  IMAD.MOV.U32 R5, RZ, RZ, 0x2 ;  /* 0x00000002ff057424 */ /* 0x000fc800078e00ff */
[----:B------:R-:W-:-:S05]  /*33d0*/  IMAD.WIDE.U32 R4, R4, R5, c[0x0][0x168] ;  /* 0x00005a0004047625 */ /* 0x000fca00078e0005 */
[----:B------:R0:W-:Y:S02]  /*33e0*/  STG.E.U16 [R4.64], R16 ;  /* 0x0000001004007986 */ /* 0x0001e4000c101504 */
.L_x_22775:
        /* <DEDUP_REMOVED lines=8> */
.L_x_22776:
[----:B------:R-:W-:Y:S05]  /*3470*/  BSYNC B1 ;  /* 0x0000000000017941 */ /* 0x000fea0003800000 */
.L_x_22771:
[----:B------:R-:W-:-:S13]  /*3480*/  ISETP.GE.AND P0, PT, R9, R0, PT ;  /* 0x000000000900720c */ /* 0x000fda0003f06270 */
[----:B0-----:R-:W-:Y:S01]  /*3490*/  @!P0 IMAD.IADD R4, R11, 0x1, R9 ;  /* 0x000000010b048824 */ /* 0x001fe200078e0209 */
[----:B------:R-:W-:Y:S01]  /*34a0*/  @!P0 IADD3 R9, R9, 0x80, RZ ;  /* 0x0000008009098810 */ /* 0x000fe20007ffe0ff */
[----:B------:R-:W-:-:S04]  /*34b0*/  @!P0 IMAD.MOV.U32 R5, RZ, RZ, 0x2 ;  /* 0x00000002ff058424 */ /* 0x000fc800078e00ff */
[----:B------:R-:W-:-:S05]  /*34c0*/  @!P0 IMAD.WIDE.U32 R4, R4, R5, c[0x0][0x168] ;  /* 0x00005a0004048625 */ /* 0x000fca00078e0005 */
[----:B------:R0:W-:Y:S02]  /*34d0*/  @!P0 STG.E.U16 [R4.64], R13 ;  /* 0x0000000d04008986 */ /* 0x0001e4000c101504 */
.L_x_22777:
[----:B------:R-:W-:Y:S05]  /*34e0*/  BSYNC B0 ;  /* 0x0000000000007941 */ /* 0x000fea0003800000 */
.L_x_22770:
        /* <DEDUP_REMOVED lines=8> */
.L_x_22778:
        /* <DEDUP_REMOVED lines=9> */
.L_x_32672:


//--------------------- .text._ZN2at6native29vectorized_elementwise_kernelILi4ENS0_13AUnaryFunctorIsssZZZNS0_15binary_internal21div_floor_kernel_cudaERNS_18TensorIteratorBaseEENKUlvE_clEvENKUlvE3_clEvEUlssE_EESt5arrayIPcLm2EEEEviT0_T1_ --------------------------
	.section	.text._ZN2at6native29vectorized_elementwise_kernelILi4ENS0_13AUnaryFunctorIsssZZZNS0_15binary_internal21div_floor_kernel_cudaERNS_18TensorIteratorBaseEENKUlvE_clEvENKUlvE3_clEvEUlssE_EESt5arrayIPcLm2EEEEviT0_T1_,"ax",@progbits
	.sectioninfo	@"SHI_REGISTERS=32"
	.align	128
        .global         _ZN2at6native29vectorized_elementwise_kernelILi4ENS0_13AUnaryFunctorIsssZZZNS0_15binary_internal21div_floor_kernel_cudaERNS_18TensorIteratorBaseEENKUlvE_clEvENKUlvE3_clEvEUlssE_EESt5arrayIPcLm2EEEEviT0_T1_
        .type           _ZN2at6native29vectorized_elementwise_kernelILi4ENS0_13AUnaryFunctorIsssZZZNS0_15binary_internal21div_floor_kernel_cudaERNS_18TensorIteratorBaseEENKUlvE_clEvENKUlvE3_clEvEUlssE_EESt5arrayIPcLm2EEEEviT0_T1_,@function
        .size           _ZN2at6native29vectorized_elementwise_kernelILi4ENS0_13AUnaryFunctorIsssZZZNS0_15binary_internal21div_floor_kernel_cudaERNS_18TensorIteratorBaseEENKUlvE_clEvENKUlvE3_clEvEUlssE_EESt5arrayIPcLm2EEEEviT0_T1_,(.L_x_32673 - _ZN2at6native29vectorized_elementwise_kernelILi4ENS0_13AUnaryFunctorIsssZZZNS0_15binary_internal21div_floor_kernel_cudaERNS_18TensorIteratorBaseEENKUlvE_clEvENKUlvE3_clEvEUlssE_EESt5arrayIPcLm2EEEEviT0_T1_)
        .other          _ZN2at6native29vectorized_elementwise_kernelILi4ENS0_13AUnaryFunctorIsssZZZNS0_15binary_internal21div_floor_kernel_cudaERNS_18TensorIteratorBaseEENKUlvE_clEvENKUlvE3_clEvEUlssE_EESt5arrayIPcLm2EEEEviT0_T1_,@"STO_CUDA_ENTRY STV_DEFAULT"
_ZN2at6native29vectorized_elementwise_kernelILi4ENS0_13AUnaryFunctorIsssZZZNS0_15binary_internal21div_floor_kernel_cudaERNS_18TensorIteratorBaseEENKUlvE_clEvENKUlvE3_clEvEUlssE_EESt5arrayIPcLm2EEEEviT0_T1_:
.text._ZN2at6native29vectorized_elementwise_kernelILi4ENS0_13AUnaryFunctorIsssZZZNS0_15binary_internal21div_floor_kernel_cudaERNS_18TensorIteratorBaseEENKUlvE_clEvENKUlvE3_clEvEUlssE_EESt5arrayIPcLm2EEEEviT0_T1_:
        /* <DEDUP_REMOVED lines=12> */
[----:B------:R-:W2:Y:S04]  /*00c0*/  LDG.E.64 R4, [R6.64] ;  /* 0x0000000406047981 */ /* 0x000ea8000c1e1b00 */
[----:B------:R0:W5:Y:S01]  /*00d0*/  LDG.E.64 R2, [R6.64+0x400] ;  /* 0x0004000406027981 */ /* 0x000162000c1e1b00 */
[----:B------:R-:W-:Y:S01]  /*00e0*/  BSSY B0, `(.L_x_22780) ;  /* 0x0000050000007945 */ /* 0x000fe20003800000 */
[C---:B--2---:R-:W-:Y:S02]  /*00f0*/  PRMT R23, R4.reuse, 0x9910, RZ ;  /* 0x0000991004177816 */ /* 0x044fe400000000ff */
[----:B------:R-:W-:Y:S02]  /*0100*/  PRMT R21, R4, 0xbb32, RZ ;  /* 0x0000bb3204157816 */ /* 0x000fe400000000ff */
[----:B------:R-:W-:-:S02]  /*0110*/  IABS R20, R23 ;  /* 0x0000001700147213 */ /* 0x000fc40000000000 */
[C---:B------:R-:W-:Y:S02]  /*0120*/  PRMT R25, R5.reuse, 0x9910, RZ ;  /* 0x0000991005197816 */ /* 0x040fe400000000ff */
[----:B------:R-:W1:Y:S01]  /*0130*/  I2F.RP R9, R20 ;  /* 0x0000001400097306 */ /* 0x000e620000209400 */
[----:B------:R-:W-:Y:S02]  /*0140*/  IABS R16, R21 ;  /* 0x0000001500107213 */ /* 0x000fe40000000000 */
[----:B0-----:R-:W-:Y:S02]  /*0150*/  IABS R7, R25 ;  /* 0x0000001900077213 */ /* 0x001fe40000000000 */
[----:B------:R-:W-:-:S03]  /*0160*/  PRMT R17, R5, 0xbb32, RZ ;  /* 0x0000bb3205117816 */ /* 0x000fc600000000ff */
[----:B------:R-:W0:Y:S01]  /*0170*/  I2F.RP R12, R16 ;  /* 0x00000010000c7306 */ /* 0x000e220000209400 */
[----:B------:R-:W-:-:S07]  /*0180*/  IABS R6, R17 ;  /* 0x0000001100067213 */ /* 0x000fce0000000000 */
[----:B------:R-:W2:Y:S08]  /*0190*/  I2F.RP R22, R7 ;  /* 0x0000000700167306 */ /* 0x000eb00000209400 */
[----:B-1----:R-:W1:Y:S08]  /*01a0*/  MUFU.RCP R9, R9 ;  /* 0x0000000900097308 */ /* 0x002e700000001000 */
[----:B0-----:R-:W0:Y:S08]  /*01b0*/  MUFU.RCP R12, R12 ;  /* 0x0000000c000c7308 */ /* 0x001e300000001000 */
[----:B--2---:R-:W2:Y:S01]  /*01c0*/  MUFU.RCP R22, R22 ;  /* 0x0000001600167308 */ /* 0x004ea20000001000 */
[----:B-1----:R-:W-:-:S07]  /*01d0*/  IADD3 R14, R9, 0xffffffe, RZ ;  /* 0x0ffffffe090e7810 */ /* 0x002fce0007ffe0ff */
[----:B------:R-:W-:Y:S01]  /*01e0*/  I2F.RP R8, R6 ;  /* 0x0000000600087306 */ /* 0x000fe20000209400 */
[----:B0-----:R-:W-:Y:S02]  /*01f0*/  IADD3 R18, R12, 0xffffffe, RZ ;  /* 0x0ffffffe0c127810 */ /* 0x001fe40007ffe0ff */
[----:B------:R-:W-:-:S04]  /*0200*/  PRMT R12, R0, 0x9910, RZ ;  /* 0x00009910000c7816 */ /* 0x000fc800000000ff */
[----:B------:R-:W-:Y:S01]  /*0210*/  LOP3.LUT R26, R12, R23, RZ, 0x3c, !PT ;  /* 0x000000170c1a7212 */ /* 0x000fe200078e3cff */
[----:B------:R0:W1:Y:S01]  /*0220*/  F2I.FTZ.U32.TRUNC.NTZ R15, R14 ;  /* 0x0000000e000f7305 */ /* 0x000062000021f000 */
[----:B--2---:R-:W-:Y:S02]  /*0230*/  IADD3 R9, R22, 0xffffffe, RZ ;  /* 0x0ffffffe16097810 */ /* 0x004fe40007ffe0ff */
[----:B------:R-:W-:-:S05]  /*0240*/  ISETP.GE.AND P2, PT, R26, RZ, PT ;  /* 0x000000ff1a00720c */ /* 0x000fca0003f46270 */
[----:B------:R2:W3:Y:S01]  /*0250*/  F2I.FTZ.U32.TRUNC.NTZ R19, R18 ;  /* 0x0000001200137305 */ /* 0x0004e2000021f000 */
[----:B0-----:R-:W-:-:S07]  /*0260*/  IMAD.MOV.U32 R14, RZ, RZ, RZ ;  /* 0x000000ffff0e7224 */ /* 0x001fce00078e00ff */
[----:B------:R-:W0:Y:S01]  /*0270*/  F2I.FTZ.U32.TRUNC.NTZ R9, R9 ;  /* 0x0000000900097305 */ /* 0x000e22000021f000 */
[----:B-1----:R-:W-:Y:S02]  /*0280*/  IMAD.MOV R27, RZ, RZ, -R15 ;  /* 0x000000ffff1b7224 */ /* 0x002fe400078e0a0f */
[----:B--2---:R-:W-:Y:S02]  /*0290*/  IMAD.MOV.U32 R18, RZ, RZ, RZ ;  /* 0x000000ffff127224 */ /* 0x004fe400078e00ff */
[----:B------:R-:W-:-:S03]  /*02a0*/  IMAD R27, R27, R20, RZ ;  /* 0x000000141b1b7224 */ /* 0x000fc600078e02ff */
[----:B------:R-:W1:Y:S01]  /*02b0*/  MUFU.RCP R8, R8 ;  /* 0x0000000800087308 */ /* 0x000e620000001000 */
[----:B---3--:R-:W-:Y:S02]  /*02c0*/  IMAD.MOV R29, RZ, RZ, -R19 ;  /* 0x000000ffff1d7224 */ /* 0x008fe400078e0a13 */
[----:B------:R-:W-:-:S04]  /*02d0*/  IMAD.HI.U32 R14, R15, R27, R14 ;  /* 0x0000001b0f0e7227 */ /* 0x000fc800078e000e */
[----:B------:R-:W-:Y:S02]  /*02e0*/  IMAD R15, R29, R16, RZ ;  /* 0x000000101d0f7224 */ /* 0x000fe400078e02ff */
[----:B0-----:R-:W-:Y:S02]  /*02f0*/  IMAD.MOV R22, RZ, RZ, -R9 ;  /* 0x000000ffff167224 */ /* 0x001fe400078e0a09 */
[----:B------:R-:W-:-:S04]  /*0300*/  IMAD.HI.U32 R24, R19, R15, R18 ;  /* 0x0000000f13187227 */ /* 0x000fc800078e0012 */
[----:B------:R-:W-:Y:S01]  /*0310*/  IMAD R15, R22, R7, RZ ;  /* 0x00000007160f7224 */ /* 0x000fe200078e02ff */
[----:B-1----:R-:W-:Y:S01]  /*0320*/  IADD3 R22, R8, 0xffffffe, RZ ;  /* 0x0ffffffe08167810 */ /* 0x002fe20007ffe0ff */
[----:B------:R-:W-:-:S04]  /*0330*/  IMAD.MOV.U32 R8, RZ, RZ, RZ ;  /* 0x000000ffff087224 */ /* 0x000fc800078e00ff */
[----:B------:R-:W-:Y:S01]  /*0340*/  IMAD.HI.U32 R18, R9, R15, R8 ;  /* 0x0000000f09127227 */ /* 0x000fe200078e0008 */
[----:B------:R-:W-:Y:S01]  /*0350*/  IABS R15, R12 ;  /* 0x0000000c000f7213 */ /* 0x000fe20000000000 */
[----:B------:R0:W1:Y:S01]  /*0360*/  F2I.FTZ.U32.TRUNC.NTZ R9, R22 ;  /* 0x0000001600097305 */ /* 0x000062000021f000 */
[----:B------:R-:W-:-:S03]  /*0370*/  IABS R8, R23 ;  /* 0x0000001700087213 */ /* 0x000fc60000000000 */
[----:B------:R-:W-:-:S04]  /*0380*/  IMAD.HI.U32 R14, R14, R15, RZ ;  /* 0x0000000f0e0e7227 */ /* 0x000fc800078e00ff */
[----:B------:R-:W-:Y:S01]  /*0390*/  IMAD.MOV R19, RZ, RZ, -R8 ;  /* 0x000000ffff137224 */ /* 0x000fe200078e0a08 */
[----:B0-----:R-:W-:Y:S01]  /*03a0*/  IABS R22, R21 ;  /* 0x0000001500167213 */ /* 0x001fe20000000000 */
[----:B------:R-:W-:Y:S02]  /*03b0*/  IMAD.MOV.U32 R8, RZ, RZ, RZ ;  /* 0x000000ffff087224 */ /* 0x000fe400078e00ff */
[----:B------:R-:W-:Y:S02]  /*03c0*/  IMAD R19, R14, R19, R15 ;  /* 0x000000130e137224 */ /* 0x000fe400078e020f */
[----:B------:R-:W-:Y:S02]  /*03d0*/  IMAD.MOV R22, RZ, RZ, -R22 ;  /* 0x000000ffff167224 */ /* 0x000fe400078e0a16 */
[----:B-1----:R-:W-:Y:S01]  /*03e0*/  IMAD.MOV R27, RZ, RZ, -R9 ;  /* 0x000000ffff1b7224 */ /* 0x002fe200078e0a09 */
[----:B------:R-:W-:Y:S01]  /*03f0*/  ISETP.GT.U32.AND P1, PT, R20, R19, PT ;  /* 0x000000131400720c */ /* 0x000fe20003f24070 */
[----:B------:R-:W-:-:S04]  /*0400*/  IMAD.HI.U32 R24, R24, R15, RZ ;  /* 0x0000000f18187227 */ /* 0x000fc800078e00ff */
[----:B------:R-:W-:Y:S02]  /*0410*/  IMAD R27, R27, R6, RZ ;  /* 0x000000061b1b7224 */ /* 0x000fe400078e02ff */
[----:B------:R-:W-:-:S04]  /*0420*/  IMAD.HI.U32 R18, R18, R15, RZ ;  /* 0x0000000f12127227 */ /* 0x000fc800078e00ff */
[----:B------:R-:W-:Y:S01]  /*0430*/  IMAD.HI.U32 R8, R9, R27, R8 ;  /* 0x0000001b09087227 */ /* 0x000fe200078e0008 */
[----:B------:R-:W-:Y:S02]  /*0440*/  LOP3.LUT R9, R4, R0, RZ, 0x3c, !PT ;  /* 0x0000000004097212 */ /* 0x000fe400078e3cff */
[----:B------:R-:W-:Y:S01]  /*0450*/  @!P1 IADD3 R14, R14, 0x1, RZ ;  /* 0x000000010e0e9810 */ /* 0x000fe20007ffe0ff */
[----:B------:R-:W-:Y:S01]  /*0460*/  @!P1 IMAD.IADD R19, R19, 0x1, -R20 ;  /* 0x0000000113139824 */ /* 0x000fe200078e0a14 */
[----:B------:R-:W-:-:S04]  /*0470*/  PRMT R9, R9, 0x9910, RZ ;  /* 0x0000991009097816 */ /* 0x000fc800000000ff */
[----:B------:R-:W-:Y:S02]  /*0480*/  ISETP.GE.U32.AND P0, PT, R19, R20, PT ;  /* 0x000000141300720c */ /* 0x000fe40003f06070 */
[----:B------:R-:W-:Y:S01]  /*0490*/  ISETP.GT.AND P1, PT, R9, -0x1, PT ;  /* 0xffffffff0900780c */ /* 0x000fe20003f24270 */
[----:B------:R-:W-:Y:S01]  /*04a0*/  IMAD R9, R24, R22, R15 ;  /* 0x0000001618097224 */ /* 0x000fe200078e020f */
[----:B------:R-:W-:-:S04]  /*04b0*/  IABS R22, R25 ;  /* 0x0000001900167213 */ /* 0x000fc80000000000 */
[----:B------:R-:W-:Y:S01]  /*04c0*/  ISETP.GT.U32.AND P3, PT, R16, R9, PT ;  /* 0x000000091000720c */ /* 0x000fe20003f64070 */
[----:B------:R-:W-:-:S04]  /*04d0*/  IMAD.MOV R22, RZ, RZ, -R22 ;  /* 0x000000ffff167224 */ /* 0x000fc800078e0a16 */
        /* <DEDUP_REMOVED lines=16> */
.L_x_22781:
[----:B------:R-:W-:Y:S05]  /*05e0*/  BSYNC B0 ;  /* 0x0000000000007941 */ /* 0x000fea0003800000 */
.L_x_22780:
[----:B------:R-:W-:Y:S01]  /*05f0*/  IMAD R22, R18, R22, R15 ;  /* 0x0000001612167224 */ /* 0x000fe200078e020f */
[----:B------:R-:W-:Y:S01]  /*0600*/  PRMT R23, R4, 0x7632, R23 ;  /* 0x0000763204177816 */ /* 0x000fe20000000017 */
[----:B------:R-:W-:Y:S01]  /*0610*/  @!P3 IMAD.IADD R9, R9, 0x1, -R16 ;  /* 0x000000010909b824 */ /* 0x000fe200078e0a10 */
[----:B------:R-:W-:Y:S01]  /*0620*/  LOP3.LUT R20, R12, R21, RZ, 0x3c, !PT ;  /* 0x000000150c147212 */ /* 0x000fe200078e3cff */
[----:B------:R-:W-:Y:S01]  /*0630*/  BSSY B0, `(.L_x_22782) ;  /* 0x0000024000007945 */ /* 0x000fe20003800000 */
[----:B------:R-:W-:Y:S02]  /*0640*/  ISETP.GT.U32.AND P1, PT, R7, R22, PT ;  /* 0x000000160700720c */ /* 0x000fe40003f24070 */
[----:B------:R-:W-:Y:S02]  /*0650*/  ISETP.GE.U32.AND P5, PT, R9, R16, PT ;  /* 0x000000100900720c */ /* 0x000fe40003fa6070 */
[----:B------:R-:W-:Y:S02]  /*0660*/  LOP3.LUT R4, R23, R0, RZ, 0x3c, !PT ;  /* 0x0000000017047212 */ /* 0x000fe400078e3cff */
[----:B------:R-:W-:-:S02]  /*0670*/  ISETP.GE.AND P2, PT, R20, RZ, PT ;  /* 0x000000ff1400720c */ /* 0x000fc40003f46270 */
[----:B------:R-:W-:Y:S02]  /*0680*/  PRMT R4, R4, 0x9910, RZ ;  /* 0x0000991004047816 */ /* 0x000fe400000000ff */
[----:B------:R-:W-:Y:S02]  /*0690*/  LOP3.LUT R19, R5, R0, RZ, 0x3c, !PT ;  /* 0x0000000005137212 */ /* 0x000fe400078e3cff */
[----:B------:R-:W-:Y:S01]  /*06a0*/  ISETP.GT.AND P6, PT, R4, -0x1, PT ;  /* 0xffffffff0400780c */ /* 0x000fe20003fc4270 */
[----:B------:R-:W-:Y:S01]  /*06b0*/  @!P1 IMAD.IADD R22, R22, 0x1, -R7 ;  /* 0x0000000116169824 */ /* 0x000fe200078e0a07 */
[----:B------:R-:W-:Y:S02]  /*06c0*/  @!P3 IADD3 R24, R24, 0x1, RZ ;  /* 0x000000011818b810 */ /* 0x000fe40007ffe0ff */
[----:B------:R-:W-:Y:S02]  /*06d0*/  PRMT R19, R19, 0x9910, RZ ;  /* 0x0000991013137816 */ /* 0x000fe400000000ff */
[----:B------:R-:W-:-:S02]  /*06e0*/  ISETP.GE.U32.AND P4, PT, R22, R7, PT ;  /* 0x000000071600720c */ /* 0x000fc40003f86070 */
[----:B------:R-:W-:Y:S02]  /*06f0*/  @P5 IADD3 R24, R24, 0x1, RZ ;  /* 0x0000000118185810 */ /* 0x000fe40007ffe0ff */
[----:B------:R-:W-:Y:S02]  /*0700*/  ISETP.GT.AND P0, PT, R19, -0x1, PT ;  /* 0xffffffff1300780c */ /* 0x000fe40003f04270 */
[----:B------:R-:W-:Y:S01]  /*0710*/  LOP3.LUT R19, R12, R25, RZ, 0x3c, !PT ;  /* 0x000000190c137212 */ /* 0x000fe200078e3cff */
[----:B------:R-:W-:Y:S01]  /*0720*/  @!P2 IMAD.MOV R24, RZ, RZ, -R24 ;  /* 0x000000ffff18a224 */ /* 0x000fe200078e0a18 */
[----:B-----5:R-:W-:Y:S02]  /*0730*/  PRMT R23, R2, 0x9910, RZ ;  /* 0x0000991002177816 */ /* 0x020fe400000000ff */
[----:B------:R-:W-:Y:S02]  /*0740*/  ISETP.NE.AND P5, PT, R21, RZ, PT ;  /* 0x000000ff1500720c */ /* 0x000fe40003fa5270 */
[----:B------:R-:W-:-:S02]  /*0750*/  LOP3.LUT R27, RZ, R21, RZ, 0x33, !PT ;  /* 0x00000015ff1b7212 */ /* 0x000fc400078e33ff */
[----:B------:R-:W-:Y:S02]  /*0760*/  @!P1 IADD3 R18, R18, 0x1, RZ ;  /* 0x0000000112129810 */ /* 0x000fe40007ffe0ff */
[----:B------:R-:W-:Y:S02]  /*0770*/  ISETP.GE.AND P3, PT, R19, RZ, PT ;  /* 0x000000ff1300720c */ /* 0x000fe40003f66270 */
[----:B------:R-:W-:Y:S02]  /*0780*/  IABS R20, R23 ;  /* 0x0000001700147213 */ /* 0x000fe40000000000 */
[----:B------:R-:W-:Y:S02]  /*0790*/  PRMT R19, R2, 0xbb32, RZ ;  /* 0x0000bb3202137816 */ /* 0x000fe400000000ff */
[----:B------:R-:W-:Y:S02]  /*07a0*/  @P4 IADD3 R18, R18, 0x1, RZ ;  /* 0x0000000112124810 */ /* 0x000fe40007ffe0ff */
        /* <DEDUP_REMOVED lines=12> */
.L_x_22783:
[----:B------:R-:W-:Y:S05]  /*0870*/  BSYNC B0 ;  /* 0x0000000000007941 */ /* 0x000fea0003800000 */
.L_x_22782:
[----:B------:R0:W1:Y:S01]  /*0880*/  I2F.RP R4, R20 ;  /* 0x0000001400047306 */ /* 0x0000620000209400 */
[----:B------:R-:W-:Y:S01]  /*0890*/  IMAD.MOV.U32 R16, RZ, RZ, R18 ;  /* 0x000000ffff107224 */ /* 0x000fe200078e0012 */
[----:B------:R-:W-:Y:S01]  /*08a0*/  ISETP.NE.AND P1, PT, R25, RZ, PT ;  /* 0x000000ff1900720c */ /* 0x000fe20003f25270 */
[----:B------:R-:W-:Y:S01]  /*08b0*/  BSSY B0, `(.L_x_22784) ;  /* 0x0000011000007945 */ /* 0x000fe20003800000 */
[----:B------:R-:W-:Y:S01]  /*08c0*/  LOP3.LUT R9, RZ, R25, RZ, 0x33, !PT ;  /* 0x00000019ff097212 */ /* 0x000fe200078e33ff */
[----:B------:R-:W-:Y:S01]  /*08d0*/  @!P3 IMAD.MOV R16, RZ, RZ, -R16 ;  /* 0x000000ffff10b224 */ /* 0x000fe200078e0a10 */
[----:B------:R-:W-:Y:S02]  /*08e0*/  IABS R18, R19 ;  /* 0x0000001300127213 */ /* 0x000fe40000000000 */
[----:B------:R-:W-:Y:S02]  /*08f0*/  PRMT R25, R3, 0x9910, RZ ;  /* 0x0000991003197816 */ /* 0x000fe400000000ff */
        /* <DEDUP_REMOVED lines=12> */
.L_x_22785:
[----:B0-----:R-:W-:Y:S05]  /*09c0*/  BSYNC B0 ;  /* 0x0000000000007941 */ /* 0x001fea0003800000 */
.L_x_22784:
[----:B------:R-:W-:Y:S01]  /*09d0*/  IABS R9, R17 ;  /* 0x0000001100097213 */ /* 0x000fe20000000000 */
[----:B------:R-:W-:Y:S01]  /*09e0*/  IMAD.HI.U32 R8, R8, R15, RZ ;  /* 0x0000000f08087227 */ /* 0x000fe200078e00ff */
[----:B------:R-:W-:Y:S01]  /*09f0*/  IABS R22, R25 ;  /* 0x0000001900167213 */ /* 0x000fe20000000000 */
[----:B------:R-:W0:Y:S01]  /*0a00*/  I2F.RP R7, R18 ;  /* 0x0000001200077306 */ /* 0x000e220000209400 */
[----:B------:R-:W-:Y:S01]  /*0a10*/  PRMT R5, R5, 0x7632, R5 ;  /* 0x0000763205057816 */ /* 0x000fe20000000005 */
[----:B------:R-:W-:Y:S01]  /*0a20*/  IMAD.MOV R27, RZ, RZ, -R9 ;  /* 0x000000ffff1b7224 */ /* 0x000fe200078e0a09 */
[----:B------:R-:W-:Y:S01]  /*0a30*/  LOP3.LUT R26, RZ, R17, RZ, 0x33, !PT ;  /* 0x00000011ff1a7212 */ /* 0x000fe200078e33ff */
[----:B------:R-:W-:Y:S01]  /*0a40*/  BSSY B0, `(.L_x_22786) ;  /* 0x0000026000007945 */ /* 0x000fe20003800000 */
[----:B------:R-:W-:Y:S01]  /*0a50*/  LOP3.LUT R5, R5, R0, RZ, 0x3c, !PT ;  /* 0x0000000005057212 */ /* 0x000fe200078e3cff */
[----:B------:R-:W-:Y:S02]  /*0a60*/  IMAD R27, R8, R27, R15 ;  /* 0x0000001b081b7224 */ /* 0x000fe400078e020f */
[----:B------:R-:W2:Y:S01]  /*0a70*/  I2F.RP R9, R22 ;  /* 0x0000001600097306 */ /* 0x000ea20000209400 */
[----:B------:R-:W-:-:S02]  /*0a80*/  PRMT R24, R5, 0x9910, RZ ;  /* 0x0000991005187816 */ /* 0x000fc400000000ff */
[----:B------:R-:W-:Y:S02]  /*0a90*/  ISETP.GT.U32.AND P1, PT, R6, R27, PT ;  /* 0x0000001b0600720c */ /* 0x000fe40003f24070 */
[----:B------:R-:W-:Y:S02]  /*0aa0*/  ISETP.GT.AND P3, PT, R24, -0x1, PT ;  /* 0xffffffff1800780c */ /* 0x000fe40003f64270 */
[----:B------:R-:W-:Y:S01]  /*0ab0*/  LOP3.LUT R24, R12, R17, RZ, 0x3c, !PT ;  /* 0x000000110c187212 */ /* 0x000fe200078e3cff */
[----:B-1----:R-:W1:Y:S03]  /*0ac0*/  MUFU.RCP R4, R4 ;  /* 0x0000000400047308 */ /* 0x002e660000001000 */
[----:B------:R-:W-:-:S05]  /*0ad0*/  ISETP.GE.AND P2, PT, R24, RZ, PT ;  /* 0x000000ff1800720c */ /* 0x000fca0003f46270 */
[----:B0-----:R-:W0:Y:S01]  /*0ae0*/  MUFU.RCP R7, R7 ;  /* 0x0000000700077308 */ /* 0x001e220000001000 */
[----:B------:R-:W-:Y:S01]  /*0af0*/  @!P1 IMAD.IADD R27, R27, 0x1, -R6 ;  /* 0x000000011b1b9824 */ /* 0x000fe200078e0a06 */
[----:B------:R-:W-:-:S04]  /*0b00*/  @!P1 IADD3 R8, R8, 0x1, RZ ;  /* 0x0000000108089810 */ /* 0x000fc80007ffe0ff */
[----:B------:R-:W-:Y:S02]  /*0b10*/  ISETP.GE.U32.AND P0, PT, R27, R6, PT ;  /* 0x000000061b00720c */ /* 0x000fe40003f06070 */
[----:B--2---:R-:W2:Y:S01]  /*0b20*/  MUFU.RCP R9, R9 ;  /* 0x0000000900097308 */ /* 0x004ea20000001000 */
[----:B-1----:R-:W-:Y:S02]  /*0b30*/  IADD3 R4, R4, 0xffffffe, RZ ;  /* 0x0ffffffe04047810 */ /* 0x002fe40007ffe0ff */
[----:B0-----:R-:W-:-:S05]  /*0b40*/  IADD3 R7, R7, 0xffffffe, RZ ;  /* 0x0ffffffe07077810 */ /* 0x001fca0007ffe0ff */
[----:B------:R-:W0:Y:S03]  /*0b50*/  F2I.FTZ.U32.TRUNC.NTZ R5, R4 ;  /* 0x0000000400057305 */ /* 0x000e26000021f000 */
[----:B------:R-:W-:Y:S02]  /*0b60*/  @P0 IADD3 R8, R8, 0x1, RZ ;  /* 0x0000000108080810 */ /* 0x000fe40007ffe0ff */
[----:B------:R-:W-:Y:S02]  /*0b70*/  ISETP.NE.AND P0, PT, R17, RZ, PT ;  /* 0x000000ff1100720c */ /* 0x000fe40003f05270 */
[----:B--2---:R-:W-:Y:S01]  /*0b80*/  IADD3 R9, R9, 0xffffffe, RZ ;  /* 0x0ffffffe09097810 */ /* 0x004fe20007ffe0ff */
[----:B------:R-:W1:Y:S01]  /*0b90*/  F2I.FTZ.U32.TRUNC.NTZ R7, R7 ;  /* 0x0000000700077305 */ /* 0x000e62000021f000 */
[----:B------:R-:W-:-:S04]  /*0ba0*/  IMAD.MOV.U32 R29, RZ, RZ, R8 ;  /* 0x000000ffff1d7224 */ /* 0x000fc800078e0008 */
[----:B------:R-:W-:-:S03]  /*0bb0*/  @!P2 IMAD.MOV R29, RZ, RZ, -R29 ;  /* 0x000000ffff1da224 */ /* 0x000fc600078e0a1d */
[----:B------:R-:W2:Y:S01]  /*0bc0*/  F2I.FTZ.U32.TRUNC.NTZ R9, R9 ;  /* 0x0000000900097305 */ /* 0x000ea2000021f000 */
[----:B0-----:R-:W-:Y:S01]  /*0bd0*/  IMAD.MOV R24, RZ, RZ, -R5 ;  /* 0x000000ffff187224 */ /* 0x001fe200078e0a05 */
        /* <DEDUP_REMOVED lines=12> */
.L_x_22787:
[----:B------:R-:W-:Y:S05]  /*0ca0*/  BSYNC B0 ;  /* 0x0000000000007941 */ /* 0x000fea0003800000 */
.L_x_22786:
[----:B------:R-:W-:Y:S01]  /*0cb0*/  IMAD R27, R24, R20, RZ ;  /* 0x00000014181b7224 */ /* 0x000fe200078e02ff */
[----:B------:R-:W-:Y:S01]  /*0cc0*/  BSSY B0, `(.L_x_22788) ;  /* 0x0000033000007945 */ /* 0x000fe20003800000 */
[----:B------:R-:W-:Y:S02]  /*0cd0*/  IMAD.MOV.U32 R4, RZ, RZ, RZ ;  /* 0x000000ffff047224 */ /* 0x000fe400078e00ff */
[----:B-1----:R-:W-:Y:S02]  /*0ce0*/  IMAD.MOV R29, RZ, RZ, -R7 ;  /* 0x000000ffff1d7224 */ /* 0x002fe400078e0a07 */
[----:B------:R-:W-:-:S04]  /*0cf0*/  IMAD.HI.U32 R4, R5, R27, R4 ;  /* 0x0000001b05047227 */ /* 0x000fc800078e0004 */
[----:B------:R-:W-:Y:S02]  /*0d00*/  IMAD R5, R29, R18, RZ ;  /* 0x000000121d057224 */ /* 0x000fe400078e02ff */
[----:B------:R-:W-:Y:S02]  /*0d10*/  IMAD.MOV.U32 R6, RZ, RZ, RZ ;  /* 0x000000ffff067224 */ /* 0x000fe400078e00ff */
[----:B--2---:R-:W-:Y:S02]  /*0d20*/  IMAD.MOV R8, RZ, RZ, -R9 ;  /* 0x000000ffff087224 */ /* 0x004fe400078e0a09 */
[----:B------:R-:W-:Y:S01]  /*0d30*/  IMAD.HI.U32 R24, R7, R5, R6 ;  /* 0x0000000507187227 */ /* 0x000fe200078e0006 */
[----:B------:R-:W-:-:S03]  /*0d40*/  PRMT R7, R3, 0xbb32, RZ ;  /* 0x0000bb3203077816 */ /* 0x000fc600000000ff */
[----:B------:R-:W-:Y:S01]  /*0d50*/  IMAD.MOV.U32 R5, RZ, RZ, R8 ;  /* 0x000000ffff057224 */ /* 0x000fe200078e0008 */
[----:B------:R-:W-:Y:S01]  /*0d60*/  IABS R6, R7 ;  /* 0x0000000700067213 */ /* 0x000fe20000000000 */
[----:B------:R-:W-:Y:S02]  /*0d70*/  IMAD.MOV.U32 R8, RZ, RZ, RZ ;  /* 0x000000ffff087224 */ /* 0x000fe400078e00ff */
[----:B------:R-:W-:Y:S01]  /*0d80*/  IMAD R5, R5, R22, RZ ;  /* 0x0000001605057224 */ /* 0x000fe200078e02ff */
[----:B------:R-:W0:Y:S01]  /*0d90*/  I2F.RP R26, R6 ;  /* 0x00000006001a7306 */ /* 0x000e220000209400 */
[----:B------:R-:W-:-:S04]  /*0da0*/  IMAD.HI.U32 R28, R4, R15, RZ ;  /* 0x0000000f041c7227 */ /* 0x000fc800078e00ff */
[----:B------:R-:W-:Y:S01]  /*0db0*/  IMAD.HI.U32 R8, R9, R5, R8 ;  /* 0x0000000509087227 */ /* 0x000fe200078e0008 */
[----:B------:R-:W-:-:S03]  /*0dc0*/  IABS R9, R23 ;  /* 0x0000001700097213 */ /* 0x000fc60000000000 */
[----:B------:R-:W-:Y:S02]  /*0dd0*/  IMAD.MOV.U32 R4, RZ, RZ, RZ ;  /* 0x000000ffff047224 */ /* 0x000fe400078e00ff */
[----:B------:R-:W-:-:S04]  /*0de0*/  IMAD.MOV R9, RZ, RZ, -R9 ;  /* 0x000000ffff097224 */ /* 0x000fc800078e0a09 */
[----:B------:R-:W-:Y:S01]  /*0df0*/  IMAD R9, R28, R9, R15 ;  /* 0x000000091c097224 */ /* 0x000fe200078e020f */
[----:B0-----:R-:W0:Y:S04]  /*0e00*/  MUFU.RCP R26, R26 ;  /* 0x0000001a001a7308 */ /* 0x001e280000001000 */
[----:B------:R-:W-:Y:S02]  /*0e10*/  ISETP.GT.U32.AND P1, PT, R20, R9, PT ;  /* 0x000000091400720c */ /* 0x000fe40003f24070 */
[----:B0-----:R-:W-:-:S11]  /*0e20*/  IADD3 R5, R26, 0xffffffe, RZ ;  /* 0x0ffffffe1a057810 */ /* 0x001fd60007ffe0ff */
[----:B------:R-:W-:Y:S01]  /*0e30*/  @!P1 IMAD.IADD R9, R9, 0x1, -R20 ;  /* 0x0000000109099824 */ /* 0x000fe200078e0a14 */
[----:B------:R-:W-:Y:S01]  /*0e40*/  @!P1 IADD3 R28, R28, 0x1, RZ ;  /* 0x000000011c1c9810 */ /* 0x000fe20007ffe0ff */
[----:B------:R-:W0:Y:S03]  /*0e50*/  F2I.FTZ.U32.TRUNC.NTZ R5, R5 ;  /* 0x0000000500057305 */ /* 0x000e26000021f000 */
[----:B------:R-:W-:-:S13]  /*0e60*/  ISETP.GE.U32.AND P0, PT, R9, R20, PT ;  /* 0x000000140900720c */ /* 0x000fda0003f06070 */
[----:B------:R-:W-:Y:S01]  /*0e70*/  @P0 IADD3 R28, R28, 0x1, RZ ;  /* 0x000000011c1c0810 */ /* 0x000fe20007ffe0ff */
[----:B0-----:R-:W-:Y:S01]  /*0e80*/  IMAD.MOV R27, RZ, RZ, -R5 ;  /* 0x000000ffff1b7224 */ /* 0x001fe200078e0a05 */
[----:B------:R-:W-:-:S03]  /*0e90*/  ISETP.NE.AND P0, PT, R23, RZ, PT ;  /* 0x000000ff1700720c */ /* 0x000fc60003f05270 */
[----:B------:R-:W-:-:S04]  /*0ea0*/  IMAD R27, R27, R6, RZ ;  /* 0x000000061b1b7224 */ /* 0x000fc800078e02ff */
[----:B------:R-:W-:Y:S01]  /*0eb0*/  IMAD.HI.U32 R26, R5, R27, R4 ;  /* 0x0000001b051a7227 */ /* 0x000fe200078e0004 */
[-C--:B------:R-:W-:Y:S02]  /*0ec0*/  LOP3.LUT R4, R12, R23.reuse, RZ, 0x3c, !PT ;  /* 0x000000170c047212 */ /* 0x080fe400078e3cff */
[----:B------:R-:W-:Y:S02]  /*0ed0*/  LOP3.LUT R23, RZ, R23, RZ, 0x33, !PT ;  /* 0x00000017ff177212 */ /* 0x000fe400078e33ff */
[----:B------:R-:W-:Y:S02]  /*0ee0*/  ISETP.GE.AND P2, PT, R4, RZ, PT ;  /* 0x000000ff0400720c */ /* 0x000fe40003f46270 */
[----:B------:R-:W-:-:S04]  /*0ef0*/  LOP3.LUT R4, R2, R0, RZ, 0x3c, !PT ;  /* 0x0000000002047212 */ /* 0x000fc800078e3cff */
[----:B------:R-:W-:-:S04]  /*0f00*/  PRMT R4, R4, 0x9910, RZ ;  /* 0x0000991004047816 */ /* 0x000fc800000000ff */
        /* <DEDUP_REMOVED lines=14> */
.L_x_22789:
[----:B------:R-:W-:Y:S05]  /*0ff0*/  BSYNC B0 ;  /* 0x0000000000007941 */ /* 0x000fea0003800000 */
.L_x_22788:
[----:B------:R-:W-:Y:S01]  /*1000*/  IABS R9, R25 ;  /* 0x0000001900097213 */ /* 0x000fe20000000000 */
[----:B------:R-:W-:Y:S01]  /*1010*/  IMAD.HI.U32 R20, R8, R15, RZ ;  /* 0x0000000f08147227 */ /* 0x000fe200078e00ff */
[----:B------:R-:W-:Y:S01]  /*1020*/  IABS R5, R19 ;  /* 0x0000001300057213 */ /* 0x000fe20000000000 */
[----:B------:R-:W-:Y:S01]  /*1030*/  BSSY B0, `(.L_x_22790) ;  /* 0x0000041000007945 */ /* 0x000fe20003800000 */
[----:B------:R-:W-:Y:S01]  /*1040*/  IABS R23, R7 ;  /* 0x0000000700177213 */ /* 0x000fe20000000000 */
[----:B------:R-:W-:Y:S01]  /*1050*/  IMAD.MOV R9, RZ, RZ, -R9 ;  /* 0x000000ffff097224 */ /* 0x000fe200078e0a09 */
[----:B------:R-:W-:Y:S01]  /*1060*/  PRMT R27, R2, 0x7632, R27 ;  /* 0x00007632021b7816 */ /* 0x000fe2000000001b */
[----:B------:R-:W-:Y:S01]  /*1070*/  IMAD.MOV R5, RZ, RZ, -R5 ;  /* 0x000000ffff057224 */ /* 0x000fe200078e0a05 */
[----:B------:R-:W-:Y:S01]  /*1080*/  PRMT R29, R3, 0x7632, R29 ;  /* 0x00007632031d7816 */ /* 0x000fe2000000001d */
[----:B------:R-:W-:-:S04]  /*1090*/  IMAD.HI.U32 R24, R24, R15, RZ ;  /* 0x0000000f18187227 */ /* 0x000fc800078e00ff */
[--C-:B------:R-:W-:Y:S02]  /*10a0*/  IMAD R9, R20, R9, R15.reuse ;  /* 0x0000000914097224 */ /* 0x100fe400078e020f */
[----:B------:R-:W-:Y:S02]  /*10b0*/  IMAD R5, R24, R5, R15 ;  /* 0x0000000518057224 */ /* 0x000fe400078e020f */
[----:B------:R-:W-:Y:S01]  /*10c0*/  IMAD.MOV R23, RZ, RZ, -R23 ;  /* 0x000000ffff177224 */ /* 0x000fe200078e0a17 */
[----:B------:R-:W-:Y:S01]  /*10d0*/  ISETP.GT.U32.AND P5, PT, R22, R9, PT ;  /* 0x000000091600720c */ /* 0x000fe20003fa4070 */
[----:B------:R-:W-:Y:S01]  /*10e0*/  IMAD.HI.U32 R8, R26, R15, RZ ;  /* 0x0000000f1a087227 */ /* 0x000fe200078e00ff */
[----:B------:R-:W-:-:S03]  /*10f0*/  ISETP.GT.U32.AND P4, PT, R18, R5, PT ;  /* 0x000000051200720c */ /* 0x000fc60003f84070 */
[----:B------:R-:W-:Y:S01]  /*1100*/  IMAD.MOV.U32 R2, RZ, RZ, R23 ;  /* 0x000000ffff027224 */ /* 0x000fe200078e0017 */
[-C--:B------:R-:W-:Y:S02]  /*1110*/  LOP3.LUT R23, R3, R0.reuse, RZ, 0x3c, !PT ;  /* 0x0000000003177212 */ /* 0x080fe400078e3cff */
[----:B------:R-:W-:Y:S01]  /*1120*/  LOP3.LUT R3, R27, R0, RZ, 0x3c, !PT ;  /* 0x000000001b037212 */ /* 0x000fe200078e3cff */
[----:B------:R-:W-:Y:S01]  /*1130*/  IMAD R15, R8, R2, R15 ;  /* 0x00000002080f7224 */ /* 0x000fe200078e020f */
[----:B------:R-:W-:Y:S02]  /*1140*/  PRMT R2, R23, 0x9910, RZ ;  /* 0x0000991017027816 */ /* 0x000fe400000000ff */
[----:B------:R-:W-:Y:S01]  /*1150*/  LOP3.LUT R23, R12, R19, RZ, 0x3c, !PT ;  /* 0x000000130c177212 */ /* 0x000fe200078e3cff */
[----:B------:R-:W-:Y:S01]  /*1160*/  @!P5 IMAD.IADD R9, R9, 0x1, -R22 ;  /* 0x000000010909d824 */ /* 0x000fe200078e0a16 */
[----:B------:R-:W-:Y:S01]  /*1170*/  ISETP.GT.U32.AND P2, PT, R6, R15, PT ;  /* 0x0000000f0600720c */ /* 0x000fe20003f44070 */
[----:B------:R-:W-:Y:S01]  /*1180*/  @!P4 IMAD.IADD R5, R5, 0x1, -R18 ;  /* 0x000000010505c824 */ /* 0x000fe200078e0a12 */
[----:B------:R-:W-:-:S02]  /*1190*/  ISETP.GT.AND P1, PT, R2, -0x1, PT ;  /* 0xffffffff0200780c */ /* 0x000fc40003f24270 */
[----:B------:R-:W-:Y:S02]  /*11a0*/  ISETP.GE.U32.AND P6, PT, R9, R22, PT ;  /* 0x000000160900720c */ /* 0x000fe40003fc6070 */
[----:B------:R-:W-:Y:S02]  /*11b0*/  ISETP.GE.U32.AND P0, PT, R5, R18, PT ;  /* 0x000000120500720c */ /* 0x000fe40003f06070 */
[----:B------:R-:W-:Y:S02]  /*11c0*/  LOP3.LUT R2, R12, R25, RZ, 0x3c, !PT ;  /* 0x000000190c027212 */ /* 0x000fe400078e3cff */
[----:B------:R-:W-:Y:S02]  /*11d0*/  LOP3.LUT R0, R29, R0, RZ, 0x3c, !PT ;  /* 0x000000001d007212 */ /* 0x000fe400078e3cff */
[----:B------:R-:W-:Y:S01]  /*11e0*/  PRMT R3, R3, 0x9910, RZ ;  /* 0x0000991003037816 */ /* 0x000fe200000000ff */
[----:B------:R-:W-:Y:S01]  /*11f0*/  @!P2 IMAD.IADD R15, R15, 0x1, -R6 ;  /* 0x000000010f0fa824 */ /* 0x000fe200078e0a06 */
[----:B------:R-:W-:-:S02]  /*1200*/  @!P4 IADD3 R24, R24, 0x1, RZ ;  /* 0x000000011818c810 */ /* 0x000fc40007ffe0ff */
[----:B------:R-:W-:Y:S02]  /*1210*/  ISETP.GE.AND P3, PT, R23, RZ, PT ;  /* 0x000000ff1700720c */ /* 0x000fe40003f66270 */
[----:B------:R-:W-:Y:S02]  /*1220*/  ISETP.GE.AND P4, PT, R2, RZ, PT ;  /* 0x000000ff0200720c */ /* 0x000fe40003f86270 */
[----:B------:R-:W-:Y:S01]  /*1230*/  PRMT R2, R0, 0x9910, RZ ;  /* 0x0000991000027816 */ /* 0x000fe200000000ff */
[----:B------:R-:W-:Y:S01]  /*1240*/  IMAD.MOV.U32 R0, RZ, RZ, R3 ;  /* 0x000000ffff007224 */ /* 0x000fe200078e0003 */
[----:B------:R-:W-:Y:S02]  /*1250*/  @!P5 IADD3 R20, R20, 0x1, RZ ;  /* 0x000000011414d810 */ /* 0x000fe40007ffe0ff */
[----:B------:R-:W-:Y:S02]  /*1260*/  ISETP.GE.U32.AND P5, PT, R15, R6, PT ;  /* 0x000000060f00720c */ /* 0x000fe40003fa6070 */
[----:B------:R-:W-:-:S02]  /*1270*/  @P6 IADD3 R20, R20, 0x1, RZ ;  /* 0x0000000114146810 */ /* 0x000fc40007ffe0ff */
[----:B------:R-:W-:Y:S02]  /*1280*/  ISETP.GT.AND P6, PT, R0, -0x1, PT ;  /* 0xffffffff0000780c */ /* 0x000fe40003fc4270 */
[----:B------:R-:W-:Y:S01]  /*1290*/  @P0 IADD3 R24, R24, 0x1, RZ ;  /* 0x0000000118180810 */ /* 0x000fe20007ffe0ff */
[----:B------:R-:W-:Y:S01]  /*12a0*/  @!P4 IMAD.MOV R20, RZ, RZ, -R20 ;  /* 0x000000ffff14c224 */ /* 0x000fe200078e0a14 */
[----:B------:R-:W-:Y:S02]  /*12b0*/  @!P2 IADD3 R8, R8, 0x1, RZ ;  /* 0x000000010808a810 */ /* 0x000fe40007ffe0ff */
[----:B------:R-:W-:Y:S01]  /*12c0*/  LOP3.LUT R23, R12, R7, RZ, 0x3c, !PT ;  /* 0x000000070c177212 */ /* 0x000fe200078e3cff */
[----:B------:R-:W-:Y:S01]  /*12d0*/  @!P3 IMAD.MOV R24, RZ, RZ, -R24 ;  /* 0x000000ffff18b224 */ /* 0x000fe200078e0a18 */
[----:B------:R-:W-:Y:S01]  /*12e0*/  ISETP.GT.AND P3, PT, R2, -0x1, PT ;  /* 0xffffffff0200780c */ /* 0x000fe20003f64270 */
[----:B------:R-:W-:Y:S01]  /*12f0*/  IMAD.WIDE.U32 R2, R10, R13, c[0x0][0x168] ;  /* 0x00005a000a027625 */ /* 0x000fe200078e000d */
[----:B------:R-:W-:-:S02]  /*1300*/  @P5 IADD3 R8, R8, 0x1, RZ ;  /* 0x0000000108085810 */ /* 0x000fc40007ffe0ff */
[----:B------:R-:W-:Y:S02]  /*1310*/  ISETP.NE.AND P5, PT, R19, RZ, PT ;  /* 0x000000ff1300720c */ /* 0x000fe40003fa5270 */
[----:B------:R-:W-:Y:S01]  /*1320*/  LOP3.LUT R19, RZ, R19, RZ, 0x33, !PT ;  /* 0x00000013ff137212 */ /* 0x000fe200078e33ff */
[----:B------:R-:W-:Y:S01]  /*1330*/  IMAD.WIDE R2, R11, 0x8, R2 ;  /* 0x000000080b027825 */ /* 0x000fe200078e0202 */
[----:B------:R-:W-:Y:S02]  /*1340*/  ISETP.NE.AND P4, PT, R25, RZ, PT ;  /* 0x000000ff1900720c */ /* 0x000fe40003f85270 */
[----:B------:R-:W-:Y:S02]  /*1350*/  ISETP.GE.AND P0, PT, R23, RZ, PT ;  /* 0x000000ff1700720c */ /* 0x000fe40003f06270 */
[----:B------:R-:W-:Y:S02]  /*1360*/  ISETP.NE.AND P2, PT, R7, RZ, PT ;  /* 0x000000ff0700720c */ /* 0x000fe40003f45270 */
[----:B------:R-:W-:-:S02]  /*1370*/  LOP3.LUT R25, RZ, R25, RZ, 0x33, !PT ;  /* 0x00000019ff197212 */ /* 0x000fc400078e33ff */
        /* <DEDUP_REMOVED lines=12> */
.L_x_22791:
[----:B------:R-:W-:Y:S05]  /*1440*/  BSYNC B0 ;  /* 0x0000000000007941 */ /* 0x000fea0003800000 */
.L_x_22790:
        /* <DEDUP_REMOVED lines=15> */
.L_x_22793:
[----:B------:R-:W-:Y:S05]  /*1540*/  BSYNC B0 ;  /* 0x0000000000007941 */ /* 0x000fea0003800000 */
.L_x_22792:
        /* <DEDUP_REMOVED lines=13> */
.L_x_22795:
[----:B------:R-:W-:Y:S05]  /*1620*/  BSYNC B0 ;  /* 0x0000000000007941 */ /* 0x000fea0003800000 */
.L_x_22794:
[----:B------:R-:W-:Y:S02]  /*1630*/  PRMT R14, R14, 0x5410, R21 ;  /* 0x000054100e0e7816 */ /* 0x000fe40000000015 */
[----:B------:R-:W-:Y:S02]  /*1640*/  PRMT R15, R16, 0x5410, R17 ;  /* 0x00005410100f7816 */ /* 0x000fe40000000011 */
[----:B------:R-:W-:Y:S02]  /*1650*/  PRMT R4, R4, 0x5410, R11 ;  /* 0x0000541004047816 */ /* 0x000fe4000000000b */
[----:B------:R-:W-:Y:S01]  /*1660*/  PRMT R5, R20, 0x5410, R5 ;  /* 0x0000541014057816 */ /* 0x000fe20000000005 */
[----:B------:R-:W-:Y:S04]  /*1670*/  STG.E.64 [R2.64], R14 ;  /* 0x0000000e02007986 */ /* 0x000fe8000c101b04 */
[----:B------:R-:W-:Y:S01]  /*1680*/  STG.E.64 [R2.64+0x400], R4 ;  /* 0x0004000402007986 */ /* 0x000fe2000c101b04 */
[----:B------:R-:W-:Y:S05]  /*1690*/  EXIT ;  /* 0x000000000000794d */ /* 0x000fea0003800000 */
.L_x_22779:
        /* <DEDUP_REMOVED lines=37> */
[----:B------:R-:W-:Y:S01]  /*18f0*/  @!P2 IMAD.MOV.U32 R14, RZ, RZ, 0x2 ;  /* 0x00000002ff0ea424 */ /* 0x000fe200078e00ff */
[----:B------:R2:W5:Y:S01]  /*1900*/  @!P3 LDG.E.U16 R17, [R2.64] ;  /* 0x000000040211b981 */ /* 0x000562000c1e1500 */
[----:B------:R-:W-:-:S04]  /*1910*/  @!P4 IMAD.WIDE.U32 R26, R26, R27, c[0x0][0x170] ;  /* 0x00005c001a1ac625 */ /* 0x000fc800078e001b */
[----:B0-----:R-:W-:Y:S01]  /*1920*/  @!P2 IMAD.WIDE.U32 R8, R7, R14, c[0x0][0x170] ;  /* 0x00005c000708a625 */ /* 0x001fe200078e000e */
[----:B------:R0:W5:Y:S03]  /*1930*/  @!P4 LDG.E.U16 R19, [R26.64] ;  /* 0x000000041a13c981 */ /* 0x000166000c1e1500 */
[----:B------:R-:W-:Y:S02]  /*1940*/  @!P1 IMAD.MOV.U32 R25, RZ, RZ, 0x2 ;  /* 0x00000002ff199424 */ /* 0x000fe400078e00ff */
[----:B------:R-:W-:Y:S02]  /*1950*/  @!P6 IMAD.IADD R7, R10, 0x1, R5 ;  /* 0x000000010a07e824 */ /* 0x000fe400078e0205 */
[----:B-1----:R-:W-:Y:S02]  /*1960*/  @!P6 IMAD.MOV.U32 R12, RZ, RZ, 0x2 ;  /* 0x00000002ff0ce424 */ /* 0x002fe400078e00ff */
[----:B--2---:R-:W-:Y:S01]  /*1970*/  @!P0 IMAD.MOV.U32 R3, RZ, RZ, 0x2 ;  /* 0x00000002ff038424 */ /* 0x004fe200078e00ff */
[----:B------:R-:W-:Y:S01]  /*1980*/  PRMT R15, RZ, 0x7610, R15 ;  /* 0x00007610ff0f7816 */ /* 0x000fe2000000000f */
[----:B------:R-:W-:Y:S01]  /*1990*/  @!P1 IMAD.WIDE.U32 R24, R24, R25, c[0x0][0x170] ;  /* 0x00005c0018189625 */ /* 0x000fe200078e0019 */
[----:B------:R-:W-:-:S02]  /*19a0*/  PRMT R13, RZ, 0x7610, R13 ;  /* 0x00007610ff0d7816 */ /* 0x000fc4000000000d */
[----:B------:R-:W-:Y:S01]  /*19b0*/  PRMT R5, RZ, 0x7610, R5 ;  /* 0x00007610ff057816 */ /* 0x000fe20000000005 */
[----:B0-----:R-:W-:Y:S01]  /*19c0*/  @!P6 IMAD.WIDE.U32 R26, R7, R12, c[0x0][0x170] ;  /* 0x00005c00071ae625 */ /* 0x001fe200078e000c */
[----:B------:R-:W-:Y:S01]  /*19d0*/  PRMT R29, RZ, 0x7610, R29 ;  /* 0x00007610ff1d7816 */ /* 0x000fe2000000001d */
[----:B------:R0:W5:Y:S02]  /*19e0*/  @!P2 LDG.E.U16 R15, [R8.64] ;  /* 0x00000004080fa981 */ /* 0x000164000c1e1500 */
[----:B------:R-:W-:Y:S02]  /*19f0*/  @!P0 IMAD.WIDE.U32 R2, R6, R3, c[0x0][0x170] ;  /* 0x00005c0006028625 */ /* 0x000fe400078e0003 */
[----:B------:R0:W5:Y:S04]  /*1a00*/  @!P1 LDG.E.U16 R13, [R24.64] ;  /* 0x00000004180d9981 */ /* 0x000168000c1e1500 */
[----:B------:R0:W5:Y:S04]  /*1a10*/  @!P6 LDG.E.U16 R5, [R26.64] ;  /* 0x000000041a05e981 */ /* 0x000168000c1e1500 */
[----:B------:R0:W5:Y:S01]  /*1a20*/  @!P0 LDG.E.U16 R29, [R2.64] ;  /* 0x00000004021d8981 */ /* 0x000162000c1e1500 */
[----:B------:R-:W-:Y:S01]  /*1a30*/  BSSY B0, `(.L_x_22796) ;  /* 0x000002b000007945 */ /* 0x000fe20003800000 */
[----:B------:R-:W-:Y:S01]  /*1a40*/  PRMT R6, R0, 0x9910, RZ ;  /* 0x0000991000067816 */ /* 0x000fe200000000ff */
[----:B------:R-:W-:Y:S05]  /*1a50*/  @P0 BRA `(.L_x_22797) ;  /* 0x0000028000000947 */ /* 0x000fea0003800000 */
[C---:B-----5:R-:W-:Y:S02]  /*1a60*/  PRMT R7, R29.reuse, 0x9910, RZ ;  /* 0x000099101d077816 */ /* 0x060fe400000000ff */
[----:B------:R-:W-:-:S02]  /*1a70*/  LOP3.LUT R29, R29, R0, RZ, 0x3c, !PT ;  /* 0x000000001d1d7212 */ /* 0x000fc400078e3cff */
[----:B0-----:R-:W-:Y:S02]  /*1a80*/  IABS R8, R7 ;  /* 0x0000000700087213 */ /* 0x001fe40000000000 */
[----:B------:R-:W-:Y:S02]  /*1a90*/  PRMT R12, R29, 0x9910, RZ ;  /* 0x000099101d0c7816 */ /* 0x000fe400000000ff */
[----:B------:R-:W0:Y:S02]  /*1aa0*/  I2F.RP R9, R8 ;  /* 0x0000000800097306 */ /* 0x000e240000209400 */
[----:B------:R-:W-:Y:S02]  /*1ab0*/  ISETP.GT.AND P3, PT, R12, -0x1, PT ;  /* 0xffffffff0c00780c */ /* 0x000fe40003f64270 */
[----:B------:R-:W-:-:S04]  /*1ac0*/  IABS R12, R6 ;  /* 0x00000006000c7213 */ /* 0x000fc80000000000 */
[----:B0-----:R-:W0:Y:S02]  /*1ad0*/  MUFU.RCP R9, R9 ;  /* 0x0000000900097308 */ /* 0x001e240000001000 */
[----:B0-----:R-:W-:-:S06]  /*1ae0*/  IADD3 R2, R9, 0xffffffe, RZ ;  /* 0x0ffffffe09027810 */ /* 0x001fcc0007ffe0ff */
        /* <DEDUP_REMOVED lines=12> */
[----:B------:R-:W-:-:S09]  /*1bb0*/  LOP3.LUT R2, RZ, R7, RZ, 0x33, !PT ;  /* 0x00000007ff027212 */ /* 0x000fd200078e33ff */
        /* <DEDUP_REMOVED lines=18> */
.L_x_22797:
[----:B------:R-:W-:Y:S05]  /*1ce0*/  BSYNC B0 ;  /* 0x0000000000007941 */ /* 0x000fea0003800000 */
.L_x_22796:
        /* <DEDUP_REMOVED lines=46> */
.L_x_22799:
[----:B------:R-:W-:Y:S05]  /*1fd0*/  BSYNC B0 ;  /* 0x0000000000007941 */ /* 0x000fea0003800000 */
.L_x_22798:
        /* <DEDUP_REMOVED lines=51> */
.L_x_22801:
[----:B------:R-:W-:Y:S05]  /*2310*/  BSYNC B0 ;  /* 0x0000000000007941 */ /* 0x000fea0003800000 */
.L_x_22800:
        /* <DEDUP_REMOVED lines=43> */
.L_x_22803:
[----:B------:R-:W-:Y:S05]  /*25d0*/  BSYNC B0 ;  /* 0x0000000000007941 */ /* 0x000fea0003800000 */
.L_x_22802:
        /* <DEDUP_REMOVED lines=43> */
.L_x_22805:
[----:B------:R-:W-:Y:S05]  /*2890*/  BSYNC B0 ;  /* 0x0000000000007941 */ /* 0x000fea0003800000 */
.L_x_22804:
        /* <DEDUP_REMOVED lines=43> */
.L_x_22807:
[----:B------:R-:W-:Y:S05]  /*2b50*/  BSYNC B0 ;  /* 0x0000000000007941 */ /* 0x000fea0003800000 */
.L_x_22806:
        /* <DEDUP_REMOVED lines=43> */
.L_x_22809:
[----:B------:R-:W-:Y:S05]  /*2e10*/  BSYNC B0 ;  /* 0x0000000000007941 */ /* 0x000fea0003800000 */
.L_x_22808:
        /* <DEDUP_REMOVED lines=43> */
.L_x_22811:
[----:B------:R-:W-:Y:S05]  /*30d0*/  BSYNC B0 ;  /* 0x0000000000007941 */ /* 0x000fea0003800000 */
.L_x_22810:
        /* <DEDUP_REMOVED lines=15> */
.L_x_22814:
[----:B------:R-:W-:-:S13]  /*31d0*/  ISETP.GE.AND P0, PT, R11, R4, PT ;  /* 0x000000040b00720c */ /* 0x000fda0003f06270 */
[----:B------:R-:W-:Y:S05]  /*31e0*/  @P0 BRA `(.L_x_22816) ;  /* 0x000000c000000947 */ /* 0x000fea0003800000 */
[----:B0-----:R-:W-:Y:S01]  /*31f0*/  IMAD.IADD R2, R10, 0x1, R11 ;  /* 0x000000010a027824 */ /* 0x001fe200078e020b */
[----:B------:R-:W-:Y:S01]  /*3200*/  IADD3 R11, R11, 0x80, RZ ;  /* 0x000000800b0b7810 */ /* 0x000fe20007ffe0ff */
[----:B------:R-:W-:-:S04]  /*3210*/  IMAD.MOV.U32 R3, RZ, RZ, 0x2 ;  /* 0x00000002ff037424 */ /* 0x000fc800078e00ff */
[----:B------:R-:W-:-:S05]  /*3220*/  IMAD.WIDE.U32 R2, R2, R3, c[0x0][0x168] ;  /* 0x00005a0002027625 */ /* 0x000fca00078e0003 */
[----:B------:R0:W-:Y:S02]  /*3230*/  STG.E.U16 [R2.64], R12 ;  /* 0x0000000c02007986 */ /* 0x0001e4000c101504 */
.L_x_22815:
[----:B------:R-:W-:-:S13]  /*3240*/  ISETP.GE.AND P0, PT, R11, R4, PT ;  /* 0x000000040b00720c */ /* 0x000fda0003f06270 */
[----:B------:R-:W-:Y:S05]  /*3250*/  @P0 BRA `(.L_x_22817) ;  /* 0x000000c000000947 */ /* 0x000fea0003800000 */
[----:B0-----:R-:W-:Y:S01]  /*3260*/  IMAD.IADD R2, R10, 0x1, R11 ;  /* 0x000000010a027824 */ /* 0x001fe200078e020b */
[----:B------:R-:W-:Y:S01]  /*3270*/  IADD3 R11, R11, 0x80, RZ ;  /* 0x000000800b0b7810 */ /* 0x000fe20007ffe0ff */
[----:B------:R-:W-:-:S04]  /*3280*/  IMAD.MOV.U32 R3, RZ, RZ, 0x2 ;  /* 0x00000002ff037424 */ /* 0x000fc800078e00ff */
[----:B------:R-:W-:-:S05]  /*3290*/  IMAD.WIDE.U32 R2, R2, R3, c[0x0][0x168] ;  /* 0x00005a0002027625 */ /* 0x000fca00078e0003 */
[----:B------:R0:W-:Y:S02]  /*32a0*/  STG.E.U16 [R2.64], R14 ;  /* 0x0000000e02007986 */ /* 0x0001e4000c101504 */
.L_x_22816:
[----:B------:R-:W-:-:S13]  /*32b0*/  ISETP.GE.AND P0, PT, R11, R4, PT ;  /* 0x000000040b00720c */ /* 0x000fda0003f06270 */
[----:B------:R-:W-:Y:S05]  /*32c0*/  @P0 BRA `(.L_x_22818) ;  /* 0x000000d000000947 */ /* 0x000fea0003800000 */
[----:B0-----:R-:W-:Y:S01]  /*32d0*/  IMAD.IADD R2, R10, 0x1, R11 ;  /* 0x000000010a027824 */ /* 0x001fe200078e020b */
[----:B------:R-:W-:Y:S01]  /*32e0*/  IADD3 R11, R11, 0x80, RZ ;  /* 0x000000800b0b7810 */ /* 0x000fe20007ffe0ff */
[----:B------:R-:W-:-:S04]  /*32f0*/  IMAD.MOV.U32 R3, RZ, RZ, 0x2 ;  /* 0x00000002ff037424 */ /* 0x000fc800078e00ff */
[----:B------:R-:W-:-:S05]  /*3300*/  IMAD.WIDE.U32 R2, R2, R3, c[0x0][0x168] ;  /* 0x00005a0002027625 */ /* 0x000fca00078e0003 */
[----:B------:R0:W-:Y:S02]  /*3310*/  STG.E.U16 [R2.64], R16 ;  /* 0x0000001002007986 */ /* 0x0001e4000c101504 */
.L_x_22817:
        /* <DEDUP_REMOVED lines=8> */
.L_x_22818:
[----:B------:R-:W-:Y:S05]  /*33a0*/  BSYNC B1 ;  /* 0x0000000000017941 */ /* 0x000fea0003800000 */
.L_x_22813:
[----:B------:R-:W-:-:S13]  /*33b0*/  ISETP.GE.AND P0, PT, R11, R4, PT ;  /* 0x000000040b00720c */ /* 0x000fda0003f06270 */
[----:B0-----:R-:W-:Y:S01]  /*33c0*/  @!P0 IMAD.IADD R2, R10, 0x1, R11 ;  /* 0x000000010a028824 */ /* 0x001fe200078e020b */
[----:B------:R-:W-:Y:S01]  /*33d0*/  @!P0 IADD3 R11, R11, 0x80, RZ ;  /* 0x000000800b0b8810 */ /* 0x000fe20007ffe0ff */
[----:B------:R-:W-:-:S04]  /*33e0*/  @!P0 IMAD.MOV.U32 R3, RZ, RZ, 0x2 ;  /* 0x00000002ff038424 */ /* 0x000fc800078e00ff */
[----:B------:R-:W-:-:S05]  /*33f0*/  @!P0 IMAD.WIDE.U32 R2, R2, R3, c[0x0][0x168] ;  /* 0x00005a0002028625 */ /* 0x000fca00078e0003 */
[----:B------:R0:W-:Y:S02]  /*3400*/  @!P0 STG.E.U16 [R2.64], R13 ;  /* 0x0000000d02008986 */ /* 0x0001e4000c101504 */
.L_x_22819:
[----:B------:R-:W-:Y:S05]  /*3410*/  BSYNC B0 ;  /* 0x0000000000007941 */ /* 0x000fea0003800000 */
.L_x_22812:
        /* <DEDUP_REMOVED lines=8> */
.L_x_22820:
        /* <DEDUP_REMOVED lines=14> */
.L_x_32673:


//--------------------- .text._ZN2at6native29vectorized_elementwise_kernelILi8ENS0_13AUnaryFunctorIsssZZZNS0_15binary_internal21div_floor_kernel_cudaERNS_18TensorIteratorBaseEENKUlvE_clEvENKUlvE3_clEvEUlssE_EESt5arrayIPcLm2EEEEviT0_T1_ --------------------------
	.section	.text._ZN2at6native29vectorized_elementwise_kernelILi8ENS0_13AUnaryFunctorIsssZZZNS0_15binary_internal21div_floor_kernel_cudaERNS_18TensorIteratorBaseEENKUlvE_clEvENKUlvE3_clEvEUlssE_EESt5arrayIPcLm2EEEEviT0_T1_,"ax",@progbits
	.sectioninfo	@"SHI_REGISTERS=4"
	.align	128
        .global         _ZN2at6native29vectorized_elementwise_kernelILi8ENS0_13AUnaryFunctorIsssZZZNS0_15binary_internal21div_floor_kernel_cudaERNS_18TensorIteratorBaseEENKUlvE_clEvENKUlvE3_clEvEUlssE_EESt5arrayIPcLm2EEEEviT0_T1_
        .type           _ZN2at6native29vectorized_elementwise_kernelILi8ENS0_13AUnaryFunctorIsssZZZNS0_15binary_internal21div_floor_kernel_cudaERNS_18TensorIteratorBaseEENKUlvE_clEvENKUlvE3_clEvEUlssE_EESt5arrayIPcLm2EEEEviT0_T1_,@function
        .size           _ZN2at6native29vectorized_elementwise_kernelILi8ENS0_13AUnaryFunctorIsssZZZNS0_15binary_internal21div_floor_kernel_cudaERNS_18TensorIteratorBaseEENKUlvE_clEvENKUlvE3_clEvEUlssE_EESt5arrayIPcLm2EEEEviT0_T1_,(.L_x_32674 - _ZN2at6native29vectorized_elementwise_kernelILi8ENS0_13AUnaryFunctorIsssZZZNS0_15binary_internal21div_floor_kernel_cudaERNS_18TensorIteratorBaseEENKUlvE_clEvENKUlvE3_clEvEUlssE_EESt5arrayIPcLm2EEEEviT0_T1_)
        .other          _ZN2at6native29vectorized_elementwise_kernelILi8ENS0_13AUnaryFunctorIsssZZZNS0_15binary_internal21div_floor_kernel_cudaERNS_18TensorIteratorBaseEENKUlvE_clEvENKUlvE3_clEvEUlssE_EESt5arrayIPcLm2EEEEviT0_T1_,@"STO_CUDA_ENTRY STV_DEFAULT"
_ZN2at6native29vectorized_elementwise_kernelILi8ENS0_13AUnaryFunctorIsssZZZNS0_15binary_internal21div_floor_kernel_cudaERNS_18TensorIteratorBaseEENKUlvE_clEvENKUlvE3_clEvEUlssE_EESt5arrayIPcLm2EEEEviT0_T1_:
.text._ZN2at6native29vectorized_elementwise_kernelILi8ENS0_13AUnaryFunctorIsssZZZNS0_15binary_internal21div_floor_kernel_cudaERNS_18TensorIteratorBaseEENKUlvE_clEvENKUlvE3_clEvEUlssE_EESt5arrayIPcLm2EEEEviT0_T1_:
[----:B------:R-:W-:Y:S02]  /*0000*/  MOV R1, c[0x0][0x28] ;  /* 0x00000a0000017a02 */ /* 0x000fe40000000f00 */
[----:B------:R-:W-:Y:S05]  /*0010*/  EXIT ;  /* 0x000000000000794d */ /* 0x000fea0003800000 */
.L_x_22821:
        /* <DEDUP_REMOVED lines=14> */
.L_x_32674:


//--------------------- .text._ZN2at6native18elementwise_kernelILi128ELi4EZNS0_15gpu_kernel_implINS0_13BinaryFunctorIlllZZZNS0_15binary_internal21div_floor_kernel_cudaERNS_18TensorIteratorBaseEENKUlvE_clEvENKUlvE2_clEvEUlllE_EEEEvS6_RKT_EUliE_EEviT1_ --------------------------
	.section	.text._ZN2at6native18elementwise_kernelILi128ELi4EZNS0_15gpu_kernel_implINS0_13BinaryFunctorIlllZZZNS0_15binary_internal21div_floor_kernel_cudaERNS_18TensorIteratorBaseEENKUlvE_clEvENKUlvE2_clEvEUlllE_EEEEvS6_RKT_EUliE_EEviT1_,"ax",@progbits
	.sectioninfo	@"SHI_REGISTERS=30"
	.align	128
        .global         _ZN2at6native18elementwise_kernelILi128ELi4EZNS0_15gpu_kernel_implINS0_13BinaryFunctorIlllZZZNS0_15binary_internal21div_floor_kernel_cudaERNS_18TensorIteratorBaseEENKUlvE_clEvENKUlvE2_clEvEUlllE_EEEEvS6_RKT_EUliE_EEviT1_
        .type           _ZN2at6native18elementwise_kernelILi128ELi4EZNS0_15gpu_kernel_implINS0_13BinaryFunctorIlllZZZNS0_15binary_internal21div_floor_kernel_cudaERNS_18TensorIteratorBaseEENKUlvE_clEvENKUlvE2_clEvEUlllE_EEEEvS6_RKT_EUliE_EEviT1_,@function
        .size           _ZN2at6native18elementwise_kernelILi128ELi4EZNS0_15gpu_kernel_implINS0_13BinaryFunctorIlllZZZNS0_15binary_internal21div_floor_kernel_cudaERNS_18TensorIteratorBaseEENKUlvE_clEvENKUlvE2_clEvEUlllE_EEEEvS6_RKT_EUliE_EEviT1_,(.L_x_32489 - _ZN2at6native18elementwise_kernelILi128ELi4EZNS0_15gpu_kernel_implINS0_13BinaryFunctorIlllZZZNS0_15binary_internal21div_floor_kernel_cudaERNS_18TensorIteratorBaseEENKUlvE_clEvENKUlvE2_clEvEUlllE_EEEEvS6_RKT_EUliE_EEviT1_)
        .other          _ZN2at6native18elementwise_kernelILi128ELi4EZNS0_15gpu_kernel_implINS0_13BinaryFunctorIlllZZZNS0_15binary_internal21div_floor_kernel_cudaERNS_18TensorIteratorBaseEENKUlvE_clEvENKUlvE2_clEvEUlllE_EEEEvS6_RKT_EUliE_EEviT1_,@"STO_CUDA_ENTRY STV_DEFAULT"
_ZN2at6native18elementwise_kernelILi128ELi4EZNS0_15gpu_kernel_implINS0_13BinaryFunctorIlllZZZNS0_15binary_internal21div_floor_kernel_cudaERNS_18TensorIteratorBaseEENKUlvE_clEvENKUlvE2_clEvEUlllE_EEEEvS6_RKT_EUliE_EEviT1_:
.text._ZN2at6native18elementwise_kernelILi128ELi4EZNS0_15gpu_kernel_implINS0_13BinaryFunctorIlllZZZNS0_15binary_internal21div_floor_kernel_cudaERNS_18TensorIteratorBaseEENKUlvE_clEvENKUlvE2_clEvEUlllE_EEEEvS6_RKT_EUliE_EEviT1_:
        /* <DEDUP_REMOVED lines=263> */
.L_x_22824:
        /* <DEDUP_REMOVED lines=17> */
[----:B--2---:R-:W-:Y:S01]  /*1180*/  SHF.R.S32.HI R19, RZ, 0x1f, R18 ;  /* 0x0000001fff137819 */ /* 0x004fe20000011412 */
[----:B------:R-:W-:Y:S05]  /*1190*/  BRA `(.L_x_22830) ;  /* 0x00000d8000007947 */ /* 0x000fea0003800000 */
.L_x_22828:
[----:B------:R0:W5:Y:S01]  /*11a0*/  LDG.E.U8 R18, [R4.64] ;  /* 0x0000002404127981 */ /* 0x000162000c1e1100 */
[----:B------:R-:W-:Y:S01]  /*11b0*/  IMAD.MOV.U32 R19, RZ, RZ, RZ ;  /* 0x000000ffff137224 */ /* 0x000fe200078e00ff */
[----:B------:R-:W-:Y:S05]  /*11c0*/  BRA `(.L_x_22830) ;  /* 0x00000d5000007947 */ /* 0x000fea0003800000 */
.L_x_22827:
[----:B------:R-:W-:-:S13]  /*11d0*/  ISETP.NE.AND P0, PT, R3, 0x2, PT ;  /* 0x000000020300780c */ /* 0x000fda0003f05270 */
[----:B------:R-:W-:Y:S05]  /*11e0*/  @!P0 BRA `(.L_x_22831) ;  /* 0x0000009000008947 */ /* 0x000fea0003800000 */
[----:B------:R-:W-:-:S13]  /*11f0*/  ISETP.NE.AND P0, PT, R3, 0x3, PT ;  /* 0x000000030300780c */ /* 0x000fda0003f05270 */
[----:B------:R-:W-:Y:S05]  /*1200*/  @!P0 BRA `(.L_x_22832) ;  /* 0x0000004000008947 */ /* 0x000fea0003800000 */
[----:B------:R-:W-:-:S13]  /*1210*/  ISETP.NE.AND P0, PT, R3, 0x4, PT ;  /* 0x000000040300780c */ /* 0x000fda0003f05270 */
[----:B------:R-:W-:Y:S05]  /*1220*/  @P0 BRA `(.L_x_22829) ;  /* 0x00000b6000000947 */ /* 0x000fea0003800000 */
[----:B------:R0:W5:Y:S01]  /*1230*/  LDG.E.64 R18, [R4.64] ;  /* 0x0000002404127981 */ /* 0x000162000c1e1b00 */
[----:B------:R-:W-:Y:S05]  /*1240*/  BRA `(.L_x_22830) ;  /* 0x00000cd000007947 */ /* 0x000fea0003800000 */
.L_x_22832:
[----:B------:R-:W2:Y:S02]  /*1250*/  LDG.E R18, [R4.64] ;  /* 0x0000002404127981 */ /* 0x000ea4000c1e1900 */
[----:B--2---:R-:W-:Y:S01]  /*1260*/  SHF.R.S32.HI R19, RZ, 0x1f, R18 ;  /* 0x0000001fff137819 */ /* 0x004fe20000011412 */
[----:B------:R-:W-:Y:S05]  /*1270*/  BRA `(.L_x_22830) ;  /* 0x00000ca000007947 */ /* 0x000fea0003800000 */
.L_x_22831:
[----:B------:R-:W2:Y:S02]  /*1280*/  LDG.E.S16 R18, [R4.64] ;  /* 0x0000002404127981 */ /* 0x000ea4000c1e1700 */
[----:B--2---:R-:W-:Y:S01]  /*1290*/  SHF.R.S32.HI R19, RZ, 0x1f, R18 ;  /* 0x0000001fff137819 */ /* 0x004fe20000011412 */
[----:B------:R-:W-:Y:S05]  /*12a0*/  BRA `(.L_x_22830) ;  /* 0x00000c7000007947 */ /* 0x000fea0003800000 */
.L_x_22826:
[----:B------:R-:W-:-:S13]  /*12b0*/  ISETP.GT.AND P0, PT, R3, 0x6, PT ;  /* 0x000000060300780c */ /* 0x000fda0003f04270 */
[----:B------:R-:W-:Y:S05]  /*12c0*/  @P0 BRA `(.L_x_22833) ;  /* 0x000000b000000947 */ /* 0x000fea0003800000 */
[----:B------:R-:W-:-:S13]  /*12d0*/  ISETP.NE.AND P0, PT, R3, 0x5, PT ;  /* 0x000000050300780c */ /* 0x000fda0003f05270 */
[----:B------:R-:W-:Y:S05]  /*12e0*/  @!P0 BRA `(.L_x_22834) ;  /* 0x0000005000008947 */ /* 0x000fea0003800000 */
[----:B------:R-:W-:-:S13]  /*12f0*/  ISETP.NE.AND P0, PT, R3, 0x6, PT ;  /* 0x000000060300780c */ /* 0x000fda0003f05270 */
[----:B------:R-:W-:Y:S05]  /*1300*/  @P0 BRA `(.L_x_22829) ;  /* 0x00000a8000000947 */ /* 0x000fea0003800000 */
[----:B------:R-:W2:Y:S02]  /*1310*/  LDG.E R4, [R4.64] ;  /* 0x0000002404047981 */ /* 0x000ea4000c1e1900 */
[----:B--2---:R0:W1:Y:S01]  /*1320*/  F2I.S64.TRUNC R18, R4 ;  /* 0x0000000400127311 */ /* 0x004062000020d900 */
[----:B------:R-:W-:Y:S05]  /*1330*/  BRA `(.L_x_22830) ;  /* 0x00000be000007947 */ /* 0x000fea0003800000 */
.L_x_22834:
[----:B------:R-:W2:Y:S02]  /*1340*/  LDG.E.U16 R4, [R4.64] ;  /* 0x0000002404047981 */ /* 0x000ea4000c1e1500 */
[----:B--2---:R-:W-:-:S06]  /*1350*/  HADD2.F32 R18, -RZ, R4.H0_H0 ;  /* 0x20000004ff127230 */ /* 0x004fcc0000004100 */
[----:B------:R-:W0:Y:S01]  /*1360*/  F2I.S64.TRUNC R18, R18 ;  /* 0x0000001200127311 */ /* 0x000e22000020d900 */
[----:B------:R-:W-:Y:S05]  /*1370*/  BRA `(.L_x_22830) ;  /* 0x00000ba000007947 */ /* 0x000fea0003800000 */
.L_x_22833:
[----:B------:R-:W-:-:S13]  /*1380*/  ISETP.NE.AND P0, PT, R3, 0x7, PT ;  /* 0x000000070300780c */ /* 0x000fda0003f05270 */
[----:B------:R-:W-:Y:S05]  /*1390*/  @!P0 BRA `(.L_x_22835) ;  /* 0x000000b000008947 */ /* 0x000fea0003800000 */
[----:B------:R-:W-:-:S13]  /*13a0*/  ISETP.NE.AND P0, PT, R3, 0x8, PT ;  /* 0x000000080300780c */ /* 0x000fda0003f05270 */
[----:B------:R-:W-:Y:S05]  /*13b0*/  @!P0 BRA `(.L_x_22836) ;  /* 0x0000005000008947 */ /* 0x000fea0003800000 */
[----:B------:R-:W-:-:S13]  /*13c0*/  ISETP.NE.AND P0, PT, R3, 0x9, PT ;  /* 0x000000090300780c */ /* 0x000fda0003f05270 */
[----:B------:R-:W-:Y:S05]  /*13d0*/  @P0 BRA `(.L_x_22829) ;  /* 0x000009b000000947 */ /* 0x000fea0003800000 */
[----:B------:R-:W2:Y:S02]  /*13e0*/  LDG.E R4, [R4.64] ;  /* 0x0000002404047981 */ /* 0x000ea4000c1e1900 */
[----:B--2---:R0:W1:Y:S01]  /*13f0*/  F2I.S64.TRUNC R18, R4 ;  /* 0x0000000400127311 */ /* 0x004062000020d900 */
[----:B------:R-:W-:Y:S05]  /*1400*/  BRA `(.L_x_22830) ;  /* 0x00000b1000007947 */ /* 0x000fea0003800000 */
.L_x_22836:
[----:B------:R-:W2:Y:S02]  /*1410*/  LDG.E.U16 R4, [R4.64] ;  /* 0x0000002404047981 */ /* 0x000ea4000c1e1500 */
[----:B--2---:R-:W-:-:S06]  /*1420*/  HADD2.F32 R18, -RZ, R4.H0_H0 ;  /* 0x20000004ff127230 */ /* 0x004fcc0000004100 */
[----:B------:R-:W0:Y:S01]  /*1430*/  F2I.S64.TRUNC R18, R18 ;  /* 0x0000001200127311 */ /* 0x000e22000020d900 */
[----:B------:R-:W-:Y:S05]  /*1440*/  BRA `(.L_x_22830) ;  /* 0x00000ad000007947 */ /* 0x000fea0003800000 */
.L_x_22835:
[----:B------:R-:W2:Y:S02]  /*1450*/  LDG.E.64 R4, [R4.64] ;  /* 0x0000002404047981 */ /* 0x000ea4000c1e1b00 */
[----:B--2---:R0:W1:Y:S01]  /*1460*/  F2I.S64.F64.TRUNC R18, R4 ;  /* 0x0000000400127311 */ /* 0x004062000030d900 */
[----:B------:R-:W-:Y:S05]  /*1470*/  BRA `(.L_x_22830) ;  /* 0x00000aa000007947 */ /* 0x000fea0003800000 */
.L_x_22825:
        /* <DEDUP_REMOVED lines=11> */
[----:B------:R-:W-:Y:S01]  /*1530*/  SEL R18, RZ, 0x1, !P0 ;  /* 0x00000001ff127807 */ /* 0x000fe20004000000 */
[----:B------:R-:W-:Y:S05]  /*1540*/  BRA `(.L_x_22830) ;  /* 0x000009d000007947 */ /* 0x000fea0003800000 */
.L_x_22839:
[----:B------:R-:W2:Y:S02]  /*1550*/  LDG.E.64 R4, [R4.64] ;  /* 0x0000002404047981 */ /* 0x000ea4000c1e1b00 */
[----:B--2---:R0:W1:Y:S01]  /*1560*/  F2I.S64.F64.TRUNC R18, R4 ;  /* 0x0000000400127311 */ /* 0x004062000030d900 */
[----:B------:R-:W-:Y:S05]  /*1570*/  BRA `(.L_x_22830) ;  /* 0x000009a000007947 */ /* 0x000fea0003800000 */
.L_x_22838:
        /* <DEDUP_REMOVED lines=25> */
[----:B------:R0:W1:Y:S01]  /*1710*/  F2I.S64.TRUNC R18, R7 ;  /* 0x0000000700127311 */ /* 0x000062000020d900 */
[----:B------:R-:W-:Y:S05]  /*1720*/  BRA `(.L_x_22830) ;  /* 0x000007f000007947 */ /* 0x000fea0003800000 */
.L_x_22841:
        /* <DEDUP_REMOVED lines=12> */
[----:B------:R0:W1:Y:S01]  /*17f0*/  F2I.S64.TRUNC R18, R0 ;  /* 0x0000000000127311 */ /* 0x000062000020d900 */
[----:B------:R-:W-:Y:S05]  /*1800*/  BRA `(.L_x_22830) ;  /* 0x0000071000007947 */ /* 0x000fea0003800000 */
.L_x_22840:
[----:B------:R-:W2:Y:S02]  /*1810*/  LDG.E.U16 R18, [R4.64] ;  /* 0x0000002404127981 */ /* 0x000ea4000c1e1500 */
[----:B--2---:R-:W-:-:S06]  /*1820*/  PRMT R18, RZ, 0x5410, R18 ;  /* 0x00005410ff127816 */ /* 0x004fcc0000000012 */
[----:B------:R-:W0:Y:S01]  /*1830*/  F2I.S64.TRUNC R18, R18 ;  /* 0x0000001200127311 */ /* 0x000e22000020d900 */
[----:B------:R-:W-:Y:S05]  /*1840*/  BRA `(.L_x_22830) ;  /* 0x000006d000007947 */ /* 0x000fea0003800000 */
.L_x_22837:
        /* <DEDUP_REMOVED lines=9> */
[----:B------:R-:W-:Y:S01]  /*18e0*/  IMAD.MOV.U32 R19, RZ, RZ, RZ ;  /* 0x000000ffff137224 */ /* 0x000fe200078e00ff */
[----:B------:R-:W-:Y:S05]  /*18f0*/  BRA `(.L_x_22830) ;  /* 0x0000062000007947 */ /* 0x000fea0003800000 */
.L_x_22844:
        /* <DEDUP_REMOVED lines=21> */
.L_x_22848:
[----:B------:R-:W-:Y:S05]  /*1a50*/  BSYNC B1 ;  /* 0x0000000000017941 */ /* 0x000fea0003800000 */
.L_x_22847:
[----:B------:R-:W-:Y:S01]  /*1a60*/  IMAD.SHL.U32 R3, R3, 0x100000, RZ ;  /* 0x0010000003037824 */ /* 0x000fe200078e00ff */
[----:B------:R-:W-:-:S04]  /*1a70*/  LEA R5, R0, 0x3b800000, 0x17 ;  /* 0x3b80000000057811 */ /* 0x000fc800078eb8ff */
[----:B------:R-:W-:Y:S02]  /*1a80*/  LOP3.LUT R18, R5, R3, R18, 0xfe, !PT ;  /* 0x0000000305127212 */ /* 0x000fe400078efe12 */
.L_x_22846:
[----:B------:R-:W-:Y:S05]  /*1a90*/  BSYNC B0 ;  /* 0x0000000000007941 */ /* 0x000fea0003800000 */
.L_x_22845:
[----:B------:R-:W0:Y:S01]  /*1aa0*/  F2I.S64.TRUNC R18, R18 ;  /* 0x0000001200127311 */ /* 0x000e22000020d900 */
[----:B------:R-:W-:Y:S05]  /*1ab0*/  BRA `(.L_x_22830) ;  /* 0x0000046000007947 */ /* 0x000fea0003800000 */
.L_x_22843:
        /* <DEDUP_REMOVED lines=21> */
.L_x_22852:
[----:B------:R-:W-:Y:S05]  /*1c10*/  BSYNC B1 ;  /* 0x0000000000017941 */ /* 0x000fea0003800000 */
.L_x_22851:
[----:B------:R-:W-:Y:S01]  /*1c20*/  IMAD.SHL.U32 R3, R3, 0x200000, RZ ;  /* 0x0020000003037824 */ /* 0x000fe200078e00ff */
[----:B------:R-:W-:-:S04]  /*1c30*/  LEA R5, R0, 0x37800000, 0x17 ;  /* 0x3780000000057811 */ /* 0x000fc800078eb8ff */
[----:B------:R-:W-:Y:S02]  /*1c40*/  LOP3.LUT R18, R5, R3, R18, 0xfe, !PT ;  /* 0x0000000305127212 */ /* 0x000fe400078efe12 */
.L_x_22850:
[----:B------:R-:W-:Y:S05]  /*1c50*/  BSYNC B0 ;  /* 0x0000000000007941 */ /* 0x000fea0003800000 */
.L_x_22849:
[----:B------:R-:W0:Y:S01]  /*1c60*/  F2I.S64.TRUNC R18, R18 ;  /* 0x0000001200127311 */ /* 0x000e22000020d900 */
[----:B------:R-:W-:Y:S05]  /*1c70*/  BRA `(.L_x_22830) ;  /* 0x000002a000007947 */ /* 0x000fea0003800000 */
.L_x_22842:
        /* <DEDUP_REMOVED lines=14> */
.L_x_22856:
[----:B------:R-:W-:Y:S05]  /*1d60*/  BSYNC B0 ;  /* 0x0000000000007941 */ /* 0x000fea0003800000 */
.L_x_22855:
[----:B------:R-:W0:Y:S01]  /*1d70*/  F2I.S64.TRUNC R18, R18 ;  /* 0x0000001200127311 */ /* 0x000e22000020d900 */
[----:B------:R-:W-:Y:S05]  /*1d80*/  BRA `(.L_x_22830) ;  /* 0x0000019000007947 */ /* 0x000fea0003800000 */
.L_x_22829:
        /* <DEDUP_REMOVED lines=19> */
[----:B------:R-:W-:Y:S01]  /*1ec0*/  CS2R R18, SRZ ;  /* 0x0000000000127805 */ /* 0x000fe2000001ff00 */
[----:B------:R-:W-:Y:S05]  /*1ed0*/  BRA `(.L_x_22830) ;  /* 0x0000004000007947 */ /* 0x000fea0003800000 */
.L_x_22854:
[----:B------:R0:W5:Y:S01]  /*1ee0*/  LDG.E.64 R18, [R4.64] ;  /* 0x0000002404127981 */ /* 0x000162000c1e1b00 */
[----:B------:R-:W-:Y:S05]  /*1ef0*/  BRA `(.L_x_22830) ;  /* 0x0000002000007947 */ /* 0x000fea0003800000 */
.L_x_22853:
[----:B------:R0:W5:Y:S01]  /*1f00*/  LDG.E R18, [R4.64] ;  /* 0x0000002404127981 */ /* 0x000162000c1e1900 */
[----:B------:R-:W-:-:S03]  /*1f10*/  IMAD.MOV.U32 R19, RZ, RZ, RZ ;  /* 0x000000ffff137224 */ /* 0x000fc600078e00ff */
.L_x_22830:
[----:B------:R-:W2:Y:S01]  /*1f20*/  LDC.U8 R3, c[0x0][0x3e3] ;  /* 0x0000f8c0ff037b82 */ /* 0x000ea20000000000 */
[----:B------:R-:W-:-:S05]  /*1f30*/  IADD3 R22, P1, R22, c[0x0][0x3d8], RZ ;  /* 0x0000f60016167a10 */ /* 0x000fca0007f3e0ff */
[----:B------:R-:W-:Y:S01]  /*1f40*/  IMAD.X R23, RZ, RZ, c[0x0][0x3dc], P1 ;  /* 0x0000f700ff177624 */ /* 0x000fe200008e06ff */
[----:B0-2---:R-:W-:-:S04]  /*1f50*/  PRMT R0, R3, 0x9910, RZ ;  /* 0x0000991003007816 */ /* 0x005fc800000000ff */
        /* <DEDUP_REMOVED lines=13> */
.L_x_22860:
[----:B------:R0:W5:Y:S01]  /*2030*/  LDG.E.U8 R20, [R22.64] ;  /* 0x0000002416147981 */ /* 0x000162000c1e1100 */
[----:B------:R-:W-:Y:S01]  /*2040*/  IMAD.MOV.U32 R21, RZ, RZ, RZ ;  /* 0x000000ffff157224 */ /* 0x000fe200078e00ff */
[----:B------:R-:W-:Y:S05]  /*2050*/  BRA `(.L_x_22862) ;  /* 0x00000d5000007947 */ /* 0x000fea0003800000 */
.L_x_22859:
        /* <DEDUP_REMOVED lines=8> */
.L_x_22864:
[----:B------:R-:W2:Y:S02]  /*20e0*/  LDG.E R20, [R22.64] ;  /* 0x0000002416147981 */ /* 0x000ea4000c1e1900 */
[----:B--2---:R-:W-:Y:S01]  /*20f0*/  SHF.R.S32.HI R21, RZ, 0x1f, R20 ;  /* 0x0000001fff157819 */ /* 0x004fe20000011414 */
[----:B------:R-:W-:Y:S05]  /*2100*/  BRA `(.L_x_22862) ;  /* 0x00000ca000007947 */ /* 0x000fea0003800000 */
.L_x_22863:
[----:B------:R-:W2:Y:S02]  /*2110*/  LDG.E.S16 R20, [R22.64] ;  /* 0x0000002416147981 */ /* 0x000ea4000c1e1700 */
[----:B--2---:R-:W-:Y:S01]  /*2120*/  SHF.R.S32.HI R21, RZ, 0x1f, R20 ;  /* 0x0000001fff157819 */ /* 0x004fe20000011414 */
[----:B------:R-:W-:Y:S05]  /*2130*/  BRA `(.L_x_22862) ;  /* 0x00000c7000007947 */ /* 0x000fea0003800000 */
.L_x_22858:
[----:B------:R-:W-:-:S13]  /*2140*/  ISETP.GT.AND P0, PT, R0, 0x6, PT ;  /* 0x000000060000780c */ /* 0x000fda0003f04270 */
[----:B------:R-:W-:Y:S05]  /*2150*/  @P0 BRA `(.L_x_22865) ;  /* 0x000000b000000947 */ /* 0x000fea0003800000 */
[----:B------:R-:W-:-:S13]  /*2160*/  ISETP.NE.AND P0, PT, R0, 0x5, PT ;  /* 0x000000050000780c */ /* 0x000fda0003f05270 */
[----:B------:R-:W-:Y:S05]  /*2170*/  @!P0 BRA `(.L_x_22866) ;  /* 0x0000005000008947 */ /* 0x000fea0003800000 */
[----:B------:R-:W-:-:S13]  /*2180*/  ISETP.NE.AND P0, PT, R0, 0x6, PT ;  /* 0x000000060000780c */ /* 0x000fda0003f05270 */
[----:B------:R-:W-:Y:S05]  /*2190*/  @P0 BRA `(.L_x_22861) ;  /* 0x00000a8000000947 */ /* 0x000fea0003800000 */
[----:B------:R-:W2:Y:S02]  /*21a0*/  LDG.E R20, [R22.64] ;  /* 0x0000002416147981 */ /* 0x000ea4000c1e1900 */
[----:B--2---:R-:W0:Y:S01]  /*21b0*/  F2I.S64.TRUNC R20, R20 ;  /* 0x0000001400147311 */ /* 0x004e22000020d900 */
[----:B------:R-:W-:Y:S05]  /*21c0*/  BRA `(.L_x_22862) ;  /* 0x00000be000007947 */ /* 0x000fea0003800000 */
.L_x_22866:
[----:B------:R-:W2:Y:S02]  /*21d0*/  LDG.E.U16 R22, [R22.64] ;  /* 0x0000002416167981 */ /* 0x000ea4000c1e1500 */
[----:B--2---:R-:W-:-:S06]  /*21e0*/  HADD2.F32 R20, -RZ, R22.H0_H0 ;  /* 0x20000016ff147230 */ /* 0x004fcc0000004100 */
[----:B------:R-:W0:Y:S01]  /*21f0*/  F2I.S64.TRUNC R20, R20 ;  /* 0x0000001400147311 */ /* 0x000e22000020d900 */
[----:B------:R-:W-:Y:S05]  /*2200*/  BRA `(.L_x_22862) ;  /* 0x00000ba000007947 */ /* 0x000fea0003800000 */
.L_x_22865:
[----:B------:R-:W-:-:S13]  /*2210*/  ISETP.NE.AND P0, PT, R0, 0x7, PT ;  /* 0x000000070000780c */ /* 0x000fda0003f05270 */
[----:B------:R-:W-:Y:S05]  /*2220*/  @!P0 BRA `(.L_x_22867) ;  /* 0x000000b000008947 */ /* 0x000fea0003800000 */
[----:B------:R-:W-:-:S13]  /*2230*/  ISETP.NE.AND P0, PT, R0, 0x8, PT ;  /* 0x000000080000780c */ /* 0x000fda0003f05270 */
[----:B------:R-:W-:Y:S05]  /*2240*/  @!P0 BRA `(.L_x_22868) ;  /* 0x0000005000008947 */ /* 0x000fea0003800000 */
[----:B------:R-:W-:-:S13]  /*2250*/  ISETP.NE.AND P0, PT, R0, 0x9, PT ;  /* 0x000000090000780c */ /* 0x000fda0003f05270 */
[----:B------:R-:W-:Y:S05]  /*2260*/  @P0 BRA `(.L_x_22861) ;  /* 0x000009b000000947 */ /* 0x000fea0003800000 */
[----:B------:R-:W2:Y:S02]  /*2270*/  LDG.E R20, [R22.64] ;  /* 0x0000002416147981 */ /* 0x000ea4000c1e1900 */
[----:B--2---:R-:W0:Y:S01]  /*2280*/  F2I.S64.TRUNC R20, R20 ;  /* 0x0000001400147311 */ /* 0x004e22000020d900 */
[----:B------:R-:W-:Y:S05]  /*2290*/  BRA `(.L_x_22862) ;  /* 0x00000b1000007947 */ /* 0x000fea0003800000 */
.L_x_22868:
[----:B------:R-:W2:Y:S02]  /*22a0*/  LDG.E.U16 R22, [R22.64] ;  /* 0x0000002416167981 */ /* 0x000ea4000c1e1500 */
[----:B--2---:R-:W-:-:S06]  /*22b0*/  HADD2.F32 R20, -RZ, R22.H0_H0 ;  /* 0x20000016ff147230 */ /* 0x004fcc0000004100 */
[----:B------:R-:W0:Y:S01]  /*22c0*/  F2I.S64.TRUNC R20, R20 ;  /* 0x0000001400147311 */ /* 0x000e22000020d900 */
[----:B------:R-:W-:Y:S05]  /*22d0*/  BRA `(.L_x_22862) ;  /* 0x00000ad000007947 */ /* 0x000fea0003800000 */
.L_x_22867:
[----:B------:R-:W2:Y:S02]  /*22e0*/  LDG.E.64 R20, [R22.64] ;  /* 0x0000002416147981 */ /* 0x000ea4000c1e1b00 */
[----:B--2---:R-:W0:Y:S01]  /*22f0*/  F2I.S64.F64.TRUNC R20, R20 ;  /* 0x0000001400147311 */ /* 0x004e22000030d900 */
[----:B------:R-:W-:Y:S05]  /*2300*/  BRA `(.L_x_22862) ;  /* 0x00000aa000007947 */ /* 0x000fea0003800000 */
.L_x_22857:
        /* <DEDUP_REMOVED lines=13> */
.L_x_22871:
[----:B------:R-:W2:Y:S02]  /*23e0*/  LDG.E.64 R20, [R22.64] ;  /* 0x0000002416147981 */ /* 0x000ea4000c1e1b00 */
[----:B--2---:R-:W0:Y:S01]  /*23f0*/  F2I.S64.F64.TRUNC R20, R20 ;  /* 0x0000001400147311 */ /* 0x004e22000030d900 */
[----:B------:R-:W-:Y:S05]  /*2400*/  BRA `(.L_x_22862) ;  /* 0x000009a000007947 */ /* 0x000fea0003800000 */
.L_x_22870:
        /* <DEDUP_REMOVED lines=25> */
[----:B------:R0:W2:Y:S01]  /*25a0*/  F2I.S64.TRUNC R20, R5 ;  /* 0x0000000500147311 */ /* 0x0000a2000020d900 */
[----:B------:R-:W-:Y:S05]  /*25b0*/  BRA `(.L_x_22862) ;  /* 0x000007f000007947 */ /* 0x000fea0003800000 */
.L_x_22873:
        /* <DEDUP_REMOVED lines=12> */
[----:B------:R0:W2:Y:S01]  /*2680*/  F2I.S64.TRUNC R20, R0 ;  /* 0x0000000000147311 */ /* 0x0000a2000020d900 */
[----:B------:R-:W-:Y:S05]  /*2690*/  BRA `(.L_x_22862) ;  /* 0x0000071000007947 */ /* 0x000fea0003800000 */
.L_x_22872:
[----:B------:R-:W2:Y:S02]  /*26a0*/  LDG.E.U16 R20, [R22.64] ;  /* 0x0000002416147981 */ /* 0x000ea4000c1e1500 */
[----:B--2---:R-:W-:-:S06]  /*26b0*/  PRMT R20, RZ, 0x5410, R20 ;  /* 0x00005410ff147816 */ /* 0x004fcc0000000014 */
[----:B------:R-:W0:Y:S01]  /*26c0*/  F2I.S64.TRUNC R20, R20 ;  /* 0x0000001400147311 */ /* 0x000e22000020d900 */
[----:B------:R-:W-:Y:S05]  /*26d0*/  BRA `(.L_x_22862) ;  /* 0x000006d000007947 */ /* 0x000fea0003800000 */
.L_x_22869:
        /* <DEDUP_REMOVED lines=11> */
.L_x_22876:
        /* <DEDUP_REMOVED lines=21> */
.L_x_22880:
[----:B------:R-:W-:Y:S05]  /*28e0*/  BSYNC B1 ;  /* 0x0000000000017941 */ /* 0x000fea0003800000 */
.L_x_22879:
[----:B------:R-:W-:Y:S01]  /*28f0*/  IMAD.SHL.U32 R3, R3, 0x100000, RZ ;  /* 0x0010000003037824 */ /* 0x000fe200078e00ff */
[----:B------:R-:W-:-:S04]  /*2900*/  LEA R5, R0, 0x3b800000, 0x17 ;  /* 0x3b80000000057811 */ /* 0x000fc800078eb8ff */
[----:B------:R-:W-:Y:S02]  /*2910*/  LOP3.LUT R20, R5, R3, R20, 0xfe, !PT ;  /* 0x0000000305147212 */ /* 0x000fe400078efe14 */
.L_x_22878:
[----:B------:R-:W-:Y:S05]  /*2920*/  BSYNC B0 ;  /* 0x0000000000007941 */ /* 0x000fea0003800000 */
.L_x_22877:
[----:B------:R-:W0:Y:S01]  /*2930*/  F2I.S64.TRUNC R20, R20 ;  /* 0x0000001400147311 */ /* 0x000e22000020d900 */
[----:B------:R-:W-:Y:S05]  /*2940*/  BRA `(.L_x_22862) ;  /* 0x0000046000007947 */ /* 0x000fea0003800000 */
.L_x_22875:
        /* <DEDUP_REMOVED lines=21> */
.L_x_22884:
[----:B------:R-:W-:Y:S05]  /*2aa0*/  BSYNC B1 ;  /* 0x0000000000017941 */ /* 0x000fea0003800000 */
.L_x_22883:
[----:B------:R-:W-:Y:S01]  /*2ab0*/  IMAD.SHL.U32 R3, R3, 0x200000, RZ ;  /* 0x0020000003037824 */ /* 0x000fe200078e00ff */
[----:B------:R-:W-:-:S04]  /*2ac0*/  LEA R5, R0, 0x37800000, 0x17 ;  /* 0x3780000000057811 */ /* 0x000fc800078eb8ff */
[----:B------:R-:W-:Y:S02]  /*2ad0*/  LOP3.LUT R20, R5, R3, R20, 0xfe, !PT ;  /* 0x0000000305147212 */ /* 0x000fe400078efe14 */
.L_x_22882:
[----:B------:R-:W-:Y:S05]  /*2ae0*/  BSYNC B0 ;  /* 0x0000000000007941 */ /* 0x000fea0003800000 */
.L_x_22881:
[----:B------:R-:W0:Y:S01]  /*2af0*/  F2I.S64.TRUNC R20, R20 ;  /* 0x0000001400147311 */ /* 0x000e22000020d900 */
[----:B------:R-:W-:Y:S05]  /*2b00*/  BRA `(.L_x_22862) ;  /* 0x000002a000007947 */ /* 0x000fea0003800000 */
.L_x_22874:
        /* <DEDUP_REMOVED lines=14> */
.L_x_22888:
[----:B------:R-:W-:Y:S05]  /*2bf0*/  BSYNC B0 ;  /* 0x0000000000007941 */ /* 0x000fea0003800000 */
.L_x_22887:
[----:B------:R-:W0:Y:S01]  /*2c00*/  F2I.S64.TRUNC R20, R20 ;  /* 0x0000001400147311 */ /* 0x000e22000020d900 */
[----:B------:R-:W-:Y:S05]  /*2c10*/  BRA `(.L_x_22862) ;  /* 0x0000019000007947 */ /* 0x000fea0003800000 */
.L_x_22861:
        /* <DEDUP_REMOVED lines=19> */
[----:B------:R-:W-:Y:S01]  /*2d50*/  CS2R R20, SRZ ;  /* 0x0000000000147805 */ /* 0x000fe2000001ff00 */
[----:B------:R-:W-:Y:S05]  /*2d60*/  BRA `(.L_x_22862) ;  /* 0x0000004000007947 */ /* 0x000fea0003800000 */
.L_x_22886:
[----:B------:R0:W5:Y:S01]  /*2d70*/  LDG.E.64 R20, [R22.64] ;  /* 0x0000002416147981 */ /* 0x000162000c1e1b00 */
[----:B------:R-:W-:Y:S05]  /*2d80*/  BRA `(.L_x_22862) ;  /* 0x0000002000007947 */ /* 0x000fea0003800000 */
.L_x_22885:
[----:B------:R0:W5:Y:S01]  /*2d90*/  LDG.E R20, [R22.64] ;  /* 0x0000002416147981 */ /* 0x000162000c1e1900 */
[----:B------:R-:W-:-:S05]  /*2da0*/  IMAD.MOV.U32 R21, RZ, RZ, RZ ;  /* 0x000000ffff157224 */ /* 0x000fca00078e00ff */
.L_x_22862:
[----:B012--5:R-:W-:Y:S01]  /*2db0*/  LOP3.LUT R0, R19, R21, RZ, 0xfc, !PT ;  /* 0x0000001513007212 */ /* 0x027fe200078efcff */
[----:B------:R-:W-:Y:S03]  /*2dc0*/  BSSY B0, `(.L_x_22889) ;  /* 0x000001f000007945 */ /* 0x000fe60003800000 */
[----:B------:R-:W-:-:S13]  /*2dd0*/  ISETP.NE.U32.AND P5, PT, R0, RZ, PT ;  /* 0x000000ff0000720c */ /* 0x000fda0003fa5070 */
[----:B------:R-:W-:Y:S05]  /*2de0*/  @!P5 BRA `(.L_x_22890) ;  /* 0x000000900000d947 */ /* 0x000fea0003800000 */
[----:B------:R-:W-:Y:S01]  /*2df0*/  IMAD.MOV.U32 R9, RZ, RZ, R18 ;  /* 0x000000ffff097224 */ /* 0x000fe200078e0012 */
[----:B------:R-:W-:Y:S01]  /*2e00*/  MOV R6, 0x2e50 ;  /* 0x00002e5000067802 */ /* 0x000fe20000000f00 */
[----:B------:R-:W-:Y:S02]  /*2e10*/  IMAD.MOV.U32 R4, RZ, RZ, R19 ;  /* 0x000000ffff047224 */ /* 0x000fe400078e0013 */
[----:B------:R-:W-:Y:S02]  /*2e20*/  IMAD.MOV.U32 R0, RZ, RZ, R20 ;  /* 0x000000ffff007224 */ /* 0x000fe400078e0014 */
[----:B------:R-:W-:Y:S02]  /*2e30*/  IMAD.MOV.U32 R3, RZ, RZ, R21 ;  /* 0x000000ffff037224 */ /* 0x000fe400078e0015 */
[----:B------:R-:W-:Y:S05]  /*2e40*/  CALL.REL.NOINC `($__internal_18_$__cuda_sm20_div_s64) ;  /* 0x0000d33000007944 */ /* 0x000fea0003c00000 */
[----:B------:R-:W-:Y:S02]  /*2e50*/  IMAD.MOV.U32 R10, RZ, RZ, R8 ;  /* 0x000000ffff0a7224 */ /* 0x000fe400078e0008 */
[----:B------:R-:W-:Y:S01]  /*2e60*/  IMAD.MOV.U32 R11, RZ, RZ, R0 ;  /* 0x000000ffff0b7224 */ /* 0x000fe200078e0000 */
[----:B------:R-:W-:Y:S05]  /*2e70*/  BRA `(.L_x_22891) ;  /* 0x0000013000007947 */ /* 0x000fea0003800000 */
.L_x_22890:
[----:B------:R-:W0:Y:S01]  /*2e80*/  I2F.U32.RP R0, R20 ;  /* 0x0000001400007306 */ /* 0x000e220000209000 */
[----:B------:R-:W-:Y:S01]  /*2e90*/  ISETP.NE.U32.AND P2, PT, R20, RZ, PT ;  /* 0x000000ff1400720c */ /* 0x000fe20003f45070 */
[----:B------:R-:W-:-:S06]  /*2ea0*/  IMAD.MOV.U32 R11, RZ, RZ, RZ ;  /* 0x000000ffff0b7224 */ /* 0x000fcc00078e00ff */
[----:B0-----:R-:W0:Y:S02]  /*2eb0*/  MUFU.RCP R0, R0 ;  /* 0x0000000000007308 */ /* 0x001e240000001000 */
[----:B0-----:R-:W-:-:S06]  /*2ec0*/  IADD3 R4, R0, 0xffffffe, RZ ;  /* 0x0ffffffe00047810 */ /* 0x001fcc0007ffe0ff */
[----:B------:R0:W1:Y:S02]  /*2ed0*/  F2I.FTZ.U32.TRUNC.NTZ R5, R4 ;  /* 0x0000000400057305 */ /* 0x000064000021f000 */
[----:B0-----:R-:W-:Y:S02]  /*2ee0*/  IMAD.MOV.U32 R4, RZ, RZ, RZ ;  /* 0x000000ffff047224 */ /* 0x001fe400078e00ff */
[----:B-1----:R-:W-:-:S04]  /*2ef0*/  IMAD.MOV R3, RZ, RZ, -R5 ;  /* 0x000000ffff037224 */ /* 0x002fc800078e0a05 */
[----:B------:R-:W-:-:S04]  /*2f00*/  IMAD R3, R3, R20, RZ ;  /* 0x0000001403037224 */ /* 0x000fc800078e02ff */
[----:B------:R-:W-:-:S06]  /*2f10*/  IMAD.HI.U32 R5, R5, R3, R4 ;  /* 0x0000000305057227 */ /* 0x000fcc00078e0004 */
[----:B------:R-:W-:-:S04]  /*2f20*/  IMAD.HI.U32 R10, R5, R18, RZ ;  /* 0x00000012050a7227 */ /* 0x000fc800078e00ff */
[----:B------:R-:W-:-:S04]  /*2f30*/  IMAD.MOV R3, RZ, RZ, -R10 ;  /* 0x000000ffff037224 */ /* 0x000fc800078e0a0a */
[----:B------:R-:W-:-:S05]  /*2f40*/  IMAD R3, R20, R3, R18 ;  /* 0x0000000314037224 */ /* 0x000fca00078e0212 */
[----:B------:R-:W-:-:S13]  /*2f50*/  ISETP.GE.U32.AND P0, PT, R3, R20, PT ;  /* 0x000000140300720c */ /* 0x000fda0003f06070 */
[----:B------:R-:W-:Y:S01]  /*2f60*/  @P0 IMAD.IADD R3, R3, 0x1, -R20 ;  /* 0x0000000103030824 */ /* 0x000fe200078e0a14 */
[----:B------:R-:W-:-:S04]  /*2f70*/  @P0 IADD3 R10, R10, 0x1, RZ ;  /* 0x000000010a0a0810 */ /* 0x000fc80007ffe0ff */
[----:B------:R-:W-:-:S13]  /*2f80*/  ISETP.GE.U32.AND P1, PT, R3, R20, PT ;  /* 0x000000140300720c */ /* 0x000fda0003f26070 */
[----:B------:R-:W-:Y:S02]  /*2f90*/  @P1 IADD3 R10, R10, 0x1, RZ ;  /* 0x000000010a0a1810 */ /* 0x000fe40007ffe0ff */
[----:B------:R-:W-:Y:S02]  /*2fa0*/  @!P2 LOP3.LUT R10, RZ, R20, RZ, 0x33, !PT ;  /* 0x00000014ff0aa212 */ /* 0x000fe400078e33ff */
.L_x_22891:
[----:B------:R-:W-:Y:S05]  /*2fb0*/  BSYNC B0 ;  /* 0x0000000000007941 */ /* 0x000fea0003800000 */
.L_x_22889:
[----:B------:R-:W-:Y:S01]  /*2fc0*/  LOP3.LUT R0, R20, R18, RZ, 0x3c, !PT ;  /* 0x0000001214007212 */ /* 0x000fe200078e3cff */
[----:B------:R-:W-:Y:S01]  /*2fd0*/  BSSY B0, `(.L_x_22892) ;  /* 0x0000023000007945 */ /* 0x000fe20003800000 */
[----:B------:R-:W-:Y:S02]  /*2fe0*/  LOP3.LUT R3, R21, R19, RZ, 0x3c, !PT ;  /* 0x0000001315037212 */ /* 0x000fe400078e3cff */
[----:B------:R-:W-:-:S04]  /*2ff0*/  ISETP.GT.U32.AND P0, PT, R0, -0x1, PT ;  /* 0xffffffff0000780c */ /* 0x000fc80003f04070 */
[----:B------:R-:W-:-:S13]  /*3000*/  ISETP.GT.AND.EX P0, PT, R3, -0x1, PT, P0 ;  /* 0xffffffff0300780c */ /* 0x000fda0003f04300 */
[----:B------:R-:W-:Y:S05]  /*3010*/  @P0 BRA `(.L_x_22893) ;  /* 0x000001e000000947 */ /* 0x000fea0003800000 */
[----:B------:R-:W-:Y:S01]  /*3020*/  BSSY B1, `(.L_x_22894) ;  /* 0x000001a000017945 */ /* 0x000fe20003800000 */
[----:B------:R-:W-:Y:S05]  /*3030*/  @!P5 BRA `(.L_x_22895) ;  /* 0x000000500000d947 */ /* 0x000fea0003800000 */
[----:B------:R-:W-:Y:S02]  /*3040*/  MOV R0, 0x3060 ;  /* 0x0000306000007802 */ /* 0x000fe40000000f00 */
[----:B------:R-:W-:Y:S05]  /*3050*/  CALL.REL.NOINC `($__internal_19_$__cuda_sm20_rem_s64) ;  /* 0x0000d65000007944 */ /* 0x000fea0003c00000 */
[----:B------:R-:W-:-:S04]  /*3060*/  ISETP.NE.U32.AND P0, PT, R3, RZ, PT ;  /* 0x000000ff0300720c */ /* 0x000fc80003f05070 */
[----:B------:R-:W-:Y:S01]  /*3070*/  ISETP.NE.AND.EX P0, PT, R6, RZ, PT, P0 ;  /* 0x000000ff0600720c */ /* 0x000fe20003f05300 */
[----:B------:R-:W-:Y:S07]  /*3080*/  BRA `(.L_x_22896) ;  /* 0x0000013000007947 */ /* 0x000fee0003800000 */
.L_x_22895:
[----:B------:R-:W0:Y:S01]  /*3090*/  I2F.U32.RP R0, R20 ;  /* 0x0000001400007306 */ /* 0x000e220000209000 */
[----:B------:R-:W-:-:S07]  /*30a0*/  ISETP.NE.U32.AND P1, PT, R20, RZ, PT ;  /* 0x000000ff1400720c */ /* 0x000fce0003f25070 */
        /* <DEDUP_REMOVED lines=11> */
[----:B------:R-:W-:-:S05]  /*3160*/  @P0 IMAD.IADD R3, R3, 0x1, -R20 ;  /* 0x0000000103030824 */ /* 0x000fca00078e0a14 */
[----:B------:R-:W-:-:S13]  /*3170*/  ISETP.GE.U32.AND P0, PT, R3, R20, PT ;  /* 0x000000140300720c */ /* 0x000fda0003f06070 */
[----:B------:R-:W-:Y:S01]  /*3180*/  @P0 IMAD.IADD R3, R3, 0x1, -R20 ;  /* 0x0000000103030824 */ /* 0x000fe200078e0a14 */
[----:B------:R-:W-:-:S04]  /*3190*/  @!P1 LOP3.LUT R3, RZ, R20, RZ, 0x33, !PT ;  /* 0x00000014ff039212 */ /* 0x000fc800078e33ff */
[----:B------:R-:W-:-:S04]  /*31a0*/  ISETP.NE.U32.AND P0, PT, R3, RZ, PT ;  /* 0x000000ff0300720c */ /* 0x000fc80003f05070 */
[----:B------:R-:W-:-:S08]  /*31b0*/  ISETP.NE.AND.EX P0, PT, RZ, RZ, PT, P0 ;  /* 0x000000ffff00720c */ /* 0x000fd00003f05300 */
.L_x_22896:
[----:B------:R-:W-:Y:S05]  /*31c0*/  BSYNC B1 ;  /* 0x0000000000017941 */ /* 0x000fea0003800000 */
.L_x_22894:
[----:B------:R-:W-:-:S04]  /*31d0*/  SEL R0, RZ, 0xffffffff, !P0 ;  /* 0xffffffffff007807 */ /* 0x000fc80004000000 */
[----:B------:R-:W-:-:S05]  /*31e0*/  IADD3 R10, P0, R0, R10, RZ ;  /* 0x0000000a000a7210 */ /* 0x000fca0007f1e0ff */
[----:B------:R-:W-:-:S03]  /*31f0*/  IMAD.X R11, R0, 0x1, R11, P0 ;  /* 0x00000001000b7824 */ /* 0x000fc600000e060b */
.L_x_22893:
[----:B------:R-:W-:Y:S05]  /*3200*/  BSYNC B0 ;  /* 0x0000000000007941 */ /* 0x000fea0003800000 */
.L_x_22892:
        /* <DEDUP_REMOVED lines=14> */
.L_x_22900:
[----:B------:R0:W-:Y:S01]  /*32f0*/  STG.E.U8 [R16.64], R10 ;  /* 0x0000000a10007986 */ /* 0x0001e2000c101124 */
[----:B------:R-:W-:Y:S05]  /*3300*/  BRA `(.L_x_22902) ;  /* 0x00000d6000007947 */ /* 0x000fea0003800000 */
.L_x_22899:
[----:B------:R-:W-:-:S13]  /*3310*/  ISETP.NE.AND P0, PT, R0, 0x2, PT ;  /* 0x000000020000780c */ /* 0x000fda0003f05270 */
[----:B------:R-:W-:Y:S05]  /*3320*/  @!P0 BRA `(.L_x_22903) ;  /* 0x0000008000008947 */ /* 0x000fea0003800000 */
[----:B------:R-:W-:-:S13]  /*3330*/  ISETP.NE.AND P0, PT, R0, 0x3, PT ;  /* 0x000000030000780c */ /* 0x000fda0003f05270 */
[----:B------:R-:W-:Y:S05]  /*3340*/  @!P0 BRA `(.L_x_22904) ;  /* 0x0000004000008947 */ /* 0x000fea0003800000 */
[----:B------:R-:W-:-:S13]  /*3350*/  ISETP.NE.AND P0, PT, R0, 0x4, PT ;  /* 0x000000040000780c */ /* 0x000fda0003f05270 */
[----:B------:R-:W-:Y:S05]  /*3360*/  @P0 BRA `(.L_x_22901) ;  /* 0x00000b9000000947 */ /* 0x000fea0003800000 */
[----:B------:R0:W-:Y:S01]  /*3370*/  STG.E.64 [R16.64], R10 ;  /* 0x0000000a10007986 */ /* 0x0001e2000c101b24 */
[----:B------:R-:W-:Y:S05]  /*3380*/  BRA `(.L_x_22902) ;  /* 0x00000ce000007947 */ /* 0x000fea0003800000 */
.L_x_22904:
[----:B------:R0:W-:Y:S01]  /*3390*/  STG.E [R16.64], R10 ;  /* 0x0000000a10007986 */ /* 0x0001e2000c101924 */
[----:B------:R-:W-:Y:S05]  /*33a0*/  BRA `(.L_x_22902) ;  /* 0x00000cc000007947 */ /* 0x000fea0003800000 */
.L_x_22903:
[----:B------:R0:W-:Y:S01]  /*33b0*/  STG.E.U16 [R16.64], R10 ;  /* 0x0000000a10007986 */ /* 0x0001e2000c101524 */
[----:B------:R-:W-:Y:S05]  /*33c0*/  BRA `(.L_x_22902) ;  /* 0x00000ca000007947 */ /* 0x000fea0003800000 */
.L_x_22898:
[----:B------:R-:W-:-:S13]  /*33d0*/  ISETP.GT.AND P0, PT, R0, 0x6, PT ;  /* 0x000000060000780c */ /* 0x000fda0003f04270 */
[----:B------:R-:W-:Y:S05]  /*33e0*/  @P0 BRA `(.L_x_22905) ;  /* 0x000000b000000947 */ /* 0x000fea0003800000 */
[----:B------:R-:W-:-:S13]  /*33f0*/  ISETP.NE.AND P0, PT, R0, 0x5, PT ;  /* 0x000000050000780c */ /* 0x000fda0003f05270 */
[----:B------:R-:W-:Y:S05]  /*3400*/  @!P0 BRA `(.L_x_22906) ;  /* 0x0000005000008947 */ /* 0x000fea0003800000 */
[----:B------:R-:W-:-:S13]  /*3410*/  ISETP.NE.AND P0, PT, R0, 0x6, PT ;  /* 0x000000060000780c */ /* 0x000fda0003f05270 */
[----:B------:R-:W-:Y:S05]  /*3420*/  @P0 BRA `(.L_x_22901) ;  /* 0x00000ad000000947 */ /* 0x000fea0003800000 */
[----:B------:R-:W0:Y:S02]  /*3430*/  I2F.S64 R11, R10 ;  /* 0x0000000a000b7312 */ /* 0x000e240000301400 */
[----:B0-----:R0:W-:Y:S01]  /*3440*/  STG.E [R16.64], R11 ;  /* 0x0000000b10007986 */ /* 0x0011e2000c101924 */
[----:B------:R-:W-:Y:S05]  /*3450*/  BRA `(.L_x_22902) ;  /* 0x00000c1000007947 */ /* 0x000fea0003800000 */
.L_x_22906:
[----:B------:R-:W0:Y:S02]  /*3460*/  I2F.S64 R0, R10 ;  /* 0x0000000a00007312 */ /* 0x000e240000301400 */
[----:B0-----:R-:W-:-:S05]  /*3470*/  F2FP.PACK_AB R0, RZ, R0 ;  /* 0x00000000ff00723e */ /* 0x001fca00000000ff */
[----:B------:R0:W-:Y:S01]  /*3480*/  STG.E.U16 [R16.64], R0 ;  /* 0x0000000010007986 */ /* 0x0001e2000c101524 */
[----:B------:R-:W-:Y:S05]  /*3490*/  BRA `(.L_x_22902) ;  /* 0x00000bd000007947 */ /* 0x000fea0003800000 */
.L_x_22905:
[----:B------:R-:W-:-:S13]  /*34a0*/  ISETP.NE.AND P0, PT, R0, 0x7, PT ;  /* 0x000000070000780c */ /* 0x000fda0003f05270 */
[----:B------:R-:W-:Y:S05]  /*34b0*/  @!P0 BRA `(.L_x_22907) ;  /* 0x000000d000008947 */ /* 0x000fea0003800000 */
[----:B------:R-:W-:-:S13]  /*34c0*/  ISETP.NE.AND P0, PT, R0, 0x8, PT ;  /* 0x000000080000780c */ /* 0x000fda0003f05270 */
[----:B------:R-:W-:Y:S05]  /*34d0*/  @!P0 BRA `(.L_x_22908) ;  /* 0x0000006000008947 */ /* 0x000fea0003800000 */
[----:B------:R-:W-:-:S13]  /*34e0*/  ISETP.NE.AND P0, PT, R0, 0x9, PT ;  /* 0x000000090000780c */ /* 0x000fda0003f05270 */
[----:B------:R-:W-:Y:S05]  /*34f0*/  @P0 BRA `(.L_x_22901) ;  /* 0x00000a0000000947 */ /* 0x000fea0003800000 */
[----:B------:R-:W0:Y:S01]  /*3500*/  I2F.S64 R4, R10 ;  /* 0x0000000a00047312 */ /* 0x000e220000301400 */
[----:B------:R-:W-:-:S05]  /*3510*/  IMAD.MOV.U32 R5, RZ, RZ, RZ ;  /* 0x000000ffff057224 */ /* 0x000fca00078e00ff */
[----:B0-----:R0:W-:Y:S01]  /*3520*/  STG.E.64 [R16.64], R4 ;  /* 0x0000000410007986 */ /* 0x0011e2000c101b24 */
[----:B------:R-:W-:Y:S05]  /*3530*/  BRA `(.L_x_22902) ;  /* 0x00000b3000007947 */ /* 0x000fea0003800000 */
.L_x_22908:
[----:B------:R-:W0:Y:S02]  /*3540*/  I2F.S64 R10, R10 ;  /* 0x0000000a000a7312 */ /* 0x000e240000301400 */
[----:B0-----:R-:W-:-:S04]  /*3550*/  F2FP.PACK_AB R3, RZ, R10 ;  /* 0x0000000aff03723e */ /* 0x001fc800000000ff */
[----:B------:R-:W-:-:S05]  /*3560*/  PRMT R3, R3, 0x5410, RZ ;  /* 0x0000541003037816 */ /* 0x000fca00000000ff */
[----:B------:R0:W-:Y:S01]  /*3570*/  STG.E [R16.64], R3 ;  /* 0x0000000310007986 */ /* 0x0001e2000c101924 */
[----:B------:R-:W-:Y:S05]  /*3580*/  BRA `(.L_x_22902) ;  /* 0x00000ae000007947 */ /* 0x000fea0003800000 */
.L_x_22907:
[----:B------:R-:W0:Y:S02]  /*3590*/  I2F.F64.S64 R4, R10 ;  /* 0x0000000a00047312 */ /* 0x000e240000301c00 */
[----:B0-----:R0:W-:Y:S01]  /*35a0*/  STG.E.64 [R16.64], R4 ;  /* 0x0000000410007986 */ /* 0x0011e2000c101b24 */
[----:B------:R-:W-:Y:S05]  /*35b0*/  BRA `(.L_x_22902) ;  /* 0x00000ab000007947 */ /* 0x000fea0003800000 */
.L_x_22897:
        /* <DEDUP_REMOVED lines=8> */
[----:B------:R-:W-:-:S04]  /*3640*/  ISETP.NE.U32.AND P0, PT, R10, RZ, PT ;  /* 0x000000ff0a00720c */ /* 0x000fc80003f05070 */
[----:B------:R-:W-:-:S04]  /*3650*/  ISETP.NE.AND.EX P0, PT, R11, RZ, PT, P0 ;  /* 0x000000ff0b00720c */ /* 0x000fc80003f05300 */
[----:B------:R-:W-:-:S05]  /*3660*/  SEL R3, RZ, 0x1, !P0 ;  /* 0x00000001ff037807 */ /* 0x000fca0004000000 */
[----:B------:R0:W-:Y:S01]  /*3670*/  STG.E.U8 [R16.64], R3 ;  /* 0x0000000310007986 */ /* 0x0001e2000c101124 */
[----:B------:R-:W-:Y:S05]  /*3680*/  BRA `(.L_x_22902) ;  /* 0x000009e000007947 */ /* 0x000fea0003800000 */
.L_x_22911:
[----:B------:R-:W0:Y:S01]  /*3690*/  I2F.F64.S64 R4, R10 ;  /* 0x0000000a00047312 */ /* 0x000e220000301c00 */
[----:B------:R-:W-:-:S05]  /*36a0*/  CS2R R6, SRZ ;  /* 0x0000000000067805 */ /* 0x000fca000001ff00 */
[----:B0-----:R0:W-:Y:S01]  /*36b0*/  STG.E.128 [R16.64], R4 ;  /* 0x0000000410007986 */ /* 0x0011e2000c101d24 */
[----:B------:R-:W-:Y:S05]  /*36c0*/  BRA `(.L_x_22902) ;  /* 0x000009a000007947 */ /* 0x000fea0003800000 */
.L_x_22910:
[----:B------:R-:W-:-:S13]  /*36d0*/  ISETP.NE.AND P0, PT, R0, 0xf, PT ;  /* 0x0000000f0000780c */ /* 0x000fda0003f05270 */
[----:B------:R-:W-:Y:S05]  /*36e0*/  @!P0 BRA `(.L_x_22912) ;  /* 0x000002d000008947 */ /* 0x000fea0003800000 */
[----:B------:R-:W-:-:S13]  /*36f0*/  ISETP.NE.AND P0, PT, R0, 0x17, PT ;  /* 0x000000170000780c */ /* 0x000fda0003f05270 */
[----:B------:R-:W-:Y:S05]  /*3700*/  @!P0 BRA `(.L_x_22913) ;  /* 0x0000015000008947 */ /* 0x000fea0003800000 */
[----:B------:R-:W-:-:S13]  /*3710*/  ISETP.NE.AND P0, PT, R0, 0x18, PT ;  /* 0x000000180000780c */ /* 0x000fda0003f05270 */
[----:B------:R-:W-:Y:S05]  /*3720*/  @P0 BRA `(.L_x_22901) ;  /* 0x000007d000000947 */ /* 0x000fea0003800000 */
[----:B------:R-:W0:Y:S01]  /*3730*/  I2F.S64 R11, R10 ;  /* 0x0000000a000b7312 */ /* 0x000e220000301400 */
        /* <DEDUP_REMOVED lines=14> */
.L_x_22915:
[----:B------:R-:W-:Y:S05]  /*3820*/  BSYNC B0 ;  /* 0x0000000000007941 */ /* 0x000fea0003800000 */
.L_x_22914:
[----:B------:R-:W-:-:S05]  /*3830*/  LOP3.LUT R5, R0, R5, RZ, 0xfc, !PT ;  /* 0x0000000500057212 */ /* 0x000fca00078efcff */
[----:B------:R0:W-:Y:S01]  /*3840*/  STG.E.U8 [R16.64], R5 ;  /* 0x0000000510007986 */ /* 0x0001e2000c101124 */
[----:B------:R-:W-:Y:S05]  /*3850*/  BRA `(.L_x_22902) ;  /* 0x0000081000007947 */ /* 0x000fea0003800000 */
.L_x_22913:
[----:B------:R-:W0:Y:S01]  /*3860*/  I2F.S64 R11, R10 ;  /* 0x0000000a000b7312 */ /* 0x000e220000301400 */
        /* <DEDUP_REMOVED lines=12> */
.L_x_22917:
[----:B------:R-:W-:Y:S01]  /*3930*/  IMAD.MOV.U32 R0, RZ, RZ, 0x7f ;  /* 0x0000007fff007424 */ /* 0x000fe200078e00ff */
[----:B------:R-:W-:-:S04]  /*3940*/  ISETP.GT.U32.AND P0, PT, R3, 0x7f800000, PT ;  /* 0x7f8000000300780c */ /* 0x000fc80003f04070 */
[----:B------:R-:W-:-:S04]  /*3950*/  SEL R0, R0, 0x7c, P0 ;  /* 0x0000007c00007807 */ /* 0x000fc80000000000 */
.L_x_22918:
[----:B------:R-:W-:Y:S05]  /*3960*/  BSYNC B0 ;  /* 0x0000000000007941 */ /* 0x000fea0003800000 */
.L_x_22916:
[----:B------:R-:W-:-:S04]  /*3970*/  LOP3.LUT R3, R11, 0x80000000, RZ, 0xc0, !PT ;  /* 0x800000000b037812 */ /* 0x000fc800078ec0ff */
[----:B------:R-:W-:-:S04]  /*3980*/  SHF.R.U32.HI R3, RZ, 0x18, R3 ;  /* 0x00000018ff037819 */ /* 0x000fc80000011603 */
[----:B------:R-:W-:-:S05]  /*3990*/  LOP3.LUT R3, R0, R3, RZ, 0xfc, !PT ;  /* 0x0000000300037212 */ /* 0x000fca00078efcff */
[----:B------:R0:W-:Y:S01]  /*39a0*/  STG.E.U8 [R16.64], R3 ;  /* 0x0000000310007986 */ /* 0x0001e2000c101124 */
[----:B------:R-:W-:Y:S05]  /*39b0*/  BRA `(.L_x_22902) ;  /* 0x000006b000007947 */ /* 0x000fea0003800000 */
.L_x_22912:
[----:B------:R-:W0:Y:S02]  /*39c0*/  I2F.S64 R0, R10 ;  /* 0x0000000a00007312 */ /* 0x000e240000301400 */
[----:B0-----:R-:W-:-:S05]  /*39d0*/  F2FP.BF16.PACK_AB R0, RZ, R0 ;  /* 0x00000000ff00723e */ /* 0x001fca00000010ff */
[----:B------:R0:W-:Y:S01]  /*39e0*/  STG.E.U16 [R16.64], R0 ;  /* 0x0000000010007986 */ /* 0x0001e2000c101524 */
[----:B------:R-:W-:Y:S05]  /*39f0*/  BRA `(.L_x_22902) ;  /* 0x0000067000007947 */ /* 0x000fea0003800000 */
.L_x_22909:
        /* <DEDUP_REMOVED lines=10> */
.L_x_22921:
[----:B------:R-:W0:Y:S01]  /*3aa0*/  I2F.S64 R11, R10 ;  /* 0x0000000a000b7312 */ /* 0x000e220000301400 */
        /* <DEDUP_REMOVED lines=16> */
.L_x_22924:
[----:B------:R-:W-:-:S04]  /*3bb0*/  LOP3.LUT R3, R11, 0x80000000, RZ, 0xc0, !PT ;  /* 0x800000000b037812 */ /* 0x000fc800078ec0ff */
[----:B------:R-:W-:-:S04]  /*3bc0*/  SHF.R.U32.HI R3, RZ, 0x18, R3 ;  /* 0x00000018ff037819 */ /* 0x000fc80000011603 */
[----:B------:R-:W-:-:S04]  /*3bd0*/  LOP3.LUT R0, R0, R3, RZ, 0xfc, !PT ;  /* 0x0000000300007212 */ /* 0x000fc800078efcff */
[----:B------:R-:W-:Y:S02]  /*3be0*/  PRMT R8, R0, 0x7610, R8 ;  /* 0x0000761000087816 */ /* 0x000fe40000000008 */
.L_x_22923:
[----:B------:R-:W-:Y:S05]  /*3bf0*/  BSYNC B0 ;  /* 0x0000000000007941 */ /* 0x000fea0003800000 */
.L_x_22922:
[----:B------:R0:W-:Y:S01]  /*3c00*/  STG.E.U8 [R16.64], R8 ;  /* 0x0000000810007986 */ /* 0x0001e2000c101124 */
[----:B------:R-:W-:Y:S05]  /*3c10*/  BRA `(.L_x_22902) ;  /* 0x0000045000007947 */ /* 0x000fea0003800000 */
.L_x_22920:
        /* <DEDUP_REMOVED lines=17> */
.L_x_22927:
[----:B------:R-:W-:-:S04]  /*3d30*/  LOP3.LUT R3, R11, 0x80000000, RZ, 0xc0, !PT ;  /* 0x800000000b037812 */ /* 0x000fc800078ec0ff */
[----:B------:R-:W-:-:S04]  /*3d40*/  SHF.R.U32.HI R3, RZ, 0x18, R3 ;  /* 0x00000018ff037819 */ /* 0x000fc80000011603 */
[----:B------:R-:W-:-:S04]  /*3d50*/  LOP3.LUT R0, R0, R3, RZ, 0xfc, !PT ;  /* 0x0000000300007212 */ /* 0x000fc800078efcff */
[----:B------:R-:W-:Y:S02]  /*3d60*/  PRMT R8, R0, 0x7610, R8 ;  /* 0x0000761000087816 */ /* 0x000fe40000000008 */
.L_x_22926:
[----:B------:R-:W-:Y:S05]  /*3d70*/  BSYNC B0 ;  /* 0x0000000000007941 */ /* 0x000fea0003800000 */
.L_x_22925:
[----:B------:R0:W-:Y:S01]  /*3d80*/  STG.E.U8 [R16.64], R8 ;  /* 0x0000000810007986 */ /* 0x0001e2000c101124 */
[----:B------:R-:W-:Y:S05]  /*3d90*/  BRA `(.L_x_22902) ;  /* 0x000002d000007947 */ /* 0x000fea0003800000 */
.L_x_22919:
[----:B------:R-:W-:-:S13]  /*3da0*/  ISETP.NE.AND P0, PT, R0, 0x1c, PT ;  /* 0x0000001c0000780c */ /* 0x000fda0003f05270 */
[----:B------:R-:W-:Y:S05]  /*3db0*/  @!P0 BRA `(.L_x_22928) ;  /* 0x000002a000008947 */ /* 0x000fea0003800000 */
[----:B------:R-:W-:-:S13]  /*3dc0*/  ISETP.NE.AND P0, PT, R0, 0x1d, PT ;  /* 0x0000001d0000780c */ /* 0x000fda0003f05270 */
[----:B------:R-:W-:Y:S05]  /*3dd0*/  @!P0 BRA `(.L_x_22929) ;  /* 0x0000026000008947 */ /* 0x000fea0003800000 */
[----:B------:R-:W-:-:S13]  /*3de0*/  ISETP.NE.AND P0, PT, R0, 0x2c, PT ;  /* 0x0000002c0000780c */ /* 0x000fda0003f05270 */
[----:B------:R-:W-:Y:S05]  /*3df0*/  @P0 BRA `(.L_x_22901) ;  /* 0x0000010000000947 */ /* 0x000fea0003800000 */
[----:B------:R-:W0:Y:S01]  /*3e00*/  I2F.S64 R10, R10 ;  /* 0x0000000a000a7312 */ /* 0x000e220000301400 */
        /* <DEDUP_REMOVED lines=15> */
.L_x_22901:
        /* <DEDUP_REMOVED lines=20> */
.L_x_22929:
[----:B------:R0:W-:Y:S01]  /*4040*/  STG.E.64 [R16.64], R10 ;  /* 0x0000000a10007986 */ /* 0x0001e2000c101b24 */
[----:B------:R-:W-:Y:S05]  /*4050*/  BRA `(.L_x_22902) ;  /* 0x0000001000007947 */ /* 0x000fea0003800000 */
.L_x_22928:
[----:B------:R0:W-:Y:S02]  /*4060*/  STG.E [R16.64], R10 ;  /* 0x0000000a10007986 */ /* 0x0001e4000c101924 */
.L_x_22902:
[----:B------:R-:W-:-:S05]  /*4070*/  IMAD R2, R2, 0x200, R25 ;  /* 0x0000020002027824 */ /* 0x000fca00078e0219 */
[----:B------:R-:W-:Y:S02]  /*4080*/  IADD3 R23, R2, 0x80, RZ ;  /* 0x0000008002177810 */ /* 0x000fe40007ffe0ff */
.L_x_22823:
[----:B------:R-:W-:Y:S05]  /*4090*/  BSYNC B6 ;  /* 0x0000000000067941 */ /* 0x000fea0003800000 */
.L_x_22822:
        /* <DEDUP_REMOVED lines=258> */
.L_x_22932:
        /* <DEDUP_REMOVED lines=19> */
.L_x_22936:
[----:B------:R0:W5:Y:S01]  /*51f0*/  LDG.E.U8 R18, [R2.64] ;  /* 0x0000002402127981 */ /* 0x000162000c1e1100 */
[----:B------:R-:W-:Y:S01]  /*5200*/  IMAD.MOV.U32 R19, RZ, RZ, RZ ;  /* 0x000000ffff137224 */ /* 0x000fe200078e00ff */
[----:B------:R-:W-:Y:S05]  /*5210*/  BRA `(.L_x_22938) ;  /* 0x00000d5000007947 */ /* 0x000fea0003800000 */
.L_x_22935:
        /* <DEDUP_REMOVED lines=8> */
.L_x_22940:
[----:B------:R-:W2:Y:S02]  /*52a0*/  LDG.E R18, [R2.64] ;  /* 0x0000002402127981 */ /* 0x000ea4000c1e1900 */
[----:B--2---:R-:W-:Y:S01]  /*52b0*/  SHF.R.S32.HI R19, RZ, 0x1f, R18 ;  /* 0x0000001fff137819 */ /* 0x004fe20000011412 */
[----:B------:R-:W-:Y:S05]  /*52c0*/  BRA `(.L_x_22938) ;  /* 0x00000ca000007947 */ /* 0x000fea0003800000 */
.L_x_22939:
[----:B------:R-:W2:Y:S02]  /*52d0*/  LDG.E.S16 R18, [R2.64] ;  /* 0x0000002402127981 */ /* 0x000ea4000c1e1700 */
[----:B--2---:R-:W-:Y:S01]  /*52e0*/  SHF.R.S32.HI R19, RZ, 0x1f, R18 ;  /* 0x0000001fff137819 */ /* 0x004fe20000011412 */
[----:B------:R-:W-:Y:S05]  /*52f0*/  BRA `(.L_x_22938) ;  /* 0x00000c7000007947 */ /* 0x000fea0003800000 */
.L_x_22934:
        /* <DEDUP_REMOVED lines=9> */
.L_x_22942:
[----:B------:R-:W2:Y:S02]  /*5390*/  LDG.E.U16 R2, [R2.64] ;  /* 0x0000002402027981 */ /* 0x000ea4000c1e1500 */
[----:B--2---:R-:W-:-:S06]  /*53a0*/  HADD2.F32 R18, -RZ, R2.H0_H0 ;  /* 0x20000002ff127230 */ /* 0x004fcc0000004100 */
[----:B------:R-:W0:Y:S01]  /*53b0*/  F2I.S64.TRUNC R18, R18 ;  /* 0x0000001200127311 */ /* 0x000e22000020d900 */
[----:B------:R-:W-:Y:S05]  /*53c0*/  BRA `(.L_x_22938) ;  /* 0x00000ba000007947 */ /* 0x000fea0003800000 */
.L_x_22941:
        /* <DEDUP_REMOVED lines=9> */
.L_x_22944:
[----:B------:R-:W2:Y:S02]  /*5460*/  LDG.E.U16 R2, [R2.64] ;  /* 0x0000002402027981 */ /* 0x000ea4000c1e1500 */
[----:B--2---:R-:W-:-:S06]  /*5470*/  HADD2.F32 R18, -RZ, R2.H0_H0 ;  /* 0x20000002ff127230 */ /* 0x004fcc0000004100 */
[----:B------:R-:W0:Y:S01]  /*5480*/  F2I.S64.TRUNC R18, R18 ;  /* 0x0000001200127311 */ /* 0x000e22000020d900 */
[----:B------:R-:W-:Y:S05]  /*5490*/  BRA `(.L_x_22938) ;  /* 0x00000ad000007947 */ /* 0x000fea0003800000 */
.L_x_22943:
[----:B------:R-:W2:Y:S02]  /*54a0*/  LDG.E.64 R2, [R2.64] ;  /* 0x0000002402027981 */ /* 0x000ea4000c1e1b00 */
[----:B--2---:R0:W1:Y:S01]  /*54b0*/  F2I.S64.F64.TRUNC R18, R2 ;  /* 0x0000000200127311 */ /* 0x004062000030d900 */
[----:B------:R-:W-:Y:S05]  /*54c0*/  BRA `(.L_x_22938) ;  /* 0x00000aa000007947 */ /* 0x000fea0003800000 */
.L_x_22933:
        /* <DEDUP_REMOVED lines=13> */
.L_x_22947:
[----:B------:R-:W2:Y:S02]  /*55a0*/  LDG.E.64 R2, [R2.64] ;  /* 0x0000002402027981 */ /* 0x000ea4000c1e1b00 */
[----:B--2---:R0:W1:Y:S01]  /*55b0*/  F2I.S64.F64.TRUNC R18, R2 ;  /* 0x0000000200127311 */ /* 0x004062000030d900 */
[----:B------:R-:W-:Y:S05]  /*55c0*/  BRA `(.L_x_22938) ;  /* 0x000009a000007947 */ /* 0x000fea0003800000 */
.L_x_22946:
        /* <DEDUP_REMOVED lines=27> */
.L_x_22949:
        /* <DEDUP_REMOVED lines=12> */
[----:B------:R0:W1:Y:S01]  /*5840*/  F2I.S64.TRUNC R18, R4 ;  /* 0x0000000400127311 */ /* 0x000062000020d900 */
[----:B------:R-:W-:Y:S05]  /*5850*/  BRA `(.L_x_22938) ;  /* 0x0000071000007947 */ /* 0x000fea0003800000 */
.L_x_22948:
[----:B------:R-:W2:Y:S02]  /*5860*/  LDG.E.U16 R18, [R2.64] ;  /* 0x0000002402127981 */ /* 0x000ea4000c1e1500 */
[----:B--2---:R-:W-:-:S06]  /*5870*/  PRMT R18, RZ, 0x5410, R18 ;  /* 0x00005410ff127816 */ /* 0x004fcc0000000012 */
[----:B------:R-:W0:Y:S01]  /*5880*/  F2I.S64.TRUNC R18, R18 ;  /* 0x0000001200127311 */ /* 0x000e22000020d900 */
[----:B------:R-:W-:Y:S05]  /*5890*/  BRA `(.L_x_22938) ;  /* 0x000006d000007947 */ /* 0x000fea0003800000 */
.L_x_22945:
        /* <DEDUP_REMOVED lines=11> */
.L_x_22952:
        /* <DEDUP_REMOVED lines=21> */
.L_x_22956:
[----:B------:R-:W-:Y:S05]  /*5aa0*/  BSYNC B1 ;  /* 0x0000000000017941 */ /* 0x000fea0003800000 */
.L_x_22955:
[----:B------:R-:W-:Y:S01]  /*5ab0*/  IMAD.SHL.U32 R2, R2, 0x100000, RZ ;  /* 0x0010000002027824 */ /* 0x000fe200078e00ff */
[----:B------:R-:W-:-:S04]  /*5ac0*/  LEA R3, R0, 0x3b800000, 0x17 ;  /* 0x3b80000000037811 */ /* 0x000fc800078eb8ff */
[----:B------:R-:W-:Y:S02]  /*5ad0*/  LOP3.LUT R18, R3, R2, R18, 0xfe, !PT ;  /* 0x0000000203127212 */ /* 0x000fe400078efe12 */
.L_x_22954:
[----:B------:R-:W-:Y:S05]  /*5ae0*/  BSYNC B0 ;  /* 0x0000000000007941 */ /* 0x000fea0003800000 */
.L_x_22953:
[----:B------:R-:W0:Y:S01]  /*5af0*/  F2I.S64.TRUNC R18, R18 ;  /* 0x0000001200127311 */ /* 0x000e22000020d900 */
[----:B------:R-:W-:Y:S05]  /*5b00*/  BRA `(.L_x_22938) ;  /* 0x0000046000007947 */ /* 0x000fea0003800000 */
.L_x_22951:
        /* <DEDUP_REMOVED lines=21> */
.L_x_22960:
[----:B------:R-:W-:Y:S05]  /*5c60*/  BSYNC B1 ;  /* 0x0000000000017941 */ /* 0x000fea0003800000 */
.L_x_22959:
[----:B------:R-:W-:Y:S01]  /*5c70*/  IMAD.SHL.U32 R2, R2, 0x200000, RZ ;  /* 0x0020000002027824 */ /* 0x000fe200078e00ff */
[----:B------:R-:W-:-:S04]  /*5c80*/  LEA R3, R0, 0x37800000, 0x17 ;  /* 0x3780000000037811 */ /* 0x000fc800078eb8ff */
[----:B------:R-:W-:Y:S02]  /*5c90*/  LOP3.LUT R18, R3, R2, R18, 0xfe, !PT ;  /* 0x0000000203127212 */ /* 0x000fe400078efe12 */
.L_x_22958:
[----:B------:R-:W-:Y:S05]  /*5ca0*/  BSYNC B0 ;  /* 0x0000000000007941 */ /* 0x000fea0003800000 */
.L_x_22957:
[----:B------:R-:W0:Y:S01]  /*5cb0*/  F2I.S64.TRUNC R18, R18 ;  /* 0x0000001200127311 */ /* 0x000e22000020d900 */
[----:B------:R-:W-:Y:S05]  /*5cc0*/  BRA `(.L_x_22938) ;  /* 0x000002a000007947 */ /* 0x000fea0003800000 */
.L_x_22950:
        /* <DEDUP_REMOVED lines=14> */
.L_x_22964:
[----:B------:R-:W-:Y:S05]  /*5db0*/  BSYNC B0 ;  /* 0x0000000000007941 */ /* 0x000fea0003800000 */
.L_x_22963:
[----:B------:R-:W0:Y:S01]  /*5dc0*/  F2I.S64.TRUNC R18, R18 ;  /* 0x0000001200127311 */ /* 0x000e22000020d900 */
[----:B------:R-:W-:Y:S05]  /*5dd0*/  BRA `(.L_x_22938) ;  /* 0x0000019000007947 */ /* 0x000fea0003800000 */
.L_x_22937:
        /* <DEDUP_REMOVED lines=21> */
.L_x_22962:
[----:B------:R0:W5:Y:S01]  /*5f30*/  LDG.E.64 R18, [R2.64] ;  /* 0x0000002402127981 */ /* 0x000162000c1e1b00 */
[----:B------:R-:W-:Y:S05]  /*5f40*/  BRA `(.L_x_22938) ;  /* 0x0000002000007947 */ /* 0x000fea0003800000 */
.L_x_22961:
[----:B------:R0:W5:Y:S01]  /*5f50*/  LDG.E R18, [R2.64] ;  /* 0x0000002402127981 */ /* 0x000162000c1e1900 */
[----:B------:R-:W-:-:S03]  /*5f60*/  IMAD.MOV.U32 R19, RZ, RZ, RZ ;  /* 0x000000ffff137224 */ /* 0x000fc600078e00ff */
.L_x_22938:
        /* <DEDUP_REMOVED lines=17> */
.L_x_22968:
[----:B------:R0:W5:Y:S01]  /*6080*/  LDG.E.U8 R20, [R2.64] ;  /* 0x0000002402147981 */ /* 0x000162000c1e1100 */
[----:B------:R-:W-:Y:S01]  /*6090*/  IMAD.MOV.U32 R21, RZ, RZ, RZ ;  /* 0x000000ffff157224 */ /* 0x000fe200078e00ff */
[----:B------:R-:W-:Y:S05]  /*60a0*/  BRA `(.L_x_22970) ;  /* 0x00000d5000007947 */ /* 0x000fea0003800000 */
.L_x_22967:
        /* <DEDUP_REMOVED lines=8> */
.L_x_22972:
[----:B------:R-:W2:Y:S02]  /*6130*/  LDG.E R20, [R2.64] ;  /* 0x0000002402147981 */ /* 0x000ea4000c1e1900 */
[----:B--2---:R-:W-:Y:S01]  /*6140*/  SHF.R.S32.HI R21, RZ, 0x1f, R20 ;  /* 0x0000001fff157819 */ /* 0x004fe20000011414 */
[----:B------:R-:W-:Y:S05]  /*6150*/  BRA `(.L_x_22970) ;  /* 0x00000ca000007947 */ /* 0x000fea0003800000 */
.L_x_22971:
[----:B------:R-:W2:Y:S02]  /*6160*/  LDG.E.S16 R20, [R2.64] ;  /* 0x0000002402147981 */ /* 0x000ea4000c1e1700 */
[----:B--2---:R-:W-:Y:S01]  /*6170*/  SHF.R.S32.HI R21, RZ, 0x1f, R20 ;  /* 0x0000001fff157819 */ /* 0x004fe20000011414 */
[----:B------:R-:W-:Y:S05]  /*6180*/  BRA `(.L_x_22970) ;  /* 0x00000c7000007947 */ /* 0x000fea0003800000 */
.L_x_22966:
[----:B------:R-:W-:-:S13]  /*6190*/  ISETP.GT.AND P0, PT, R0, 0x6, PT ;  /* 0x000000060000780c */ /* 0x000fda0003f04270 */
[----:B------:R-:W-:Y:S05]  /*61a0*/  @P0 BRA `(.L_x_22973) ;  /* 0x000000b000000947 */ /* 0x000fea0003800000 */
[----:B------:R-:W-:-:S13]  /*61b0*/  ISETP.NE.AND P0, PT, R0, 0x5, PT ;  /* 0x000000050000780c */ /* 0x000fda0003f05270 */
[----:B------:R-:W-:Y:S05]  /*61c0*/  @!P0 BRA `(.L_x_22974) ;  /* 0x0000005000008947 */ /* 0x000fea0003800000 */
[----:B------:R-:W-:-:S13]  /*61d0*/  ISETP.NE.AND P0, PT, R0, 0x6, PT ;  /* 0x000000060000780c */ /* 0x000fda0003f05270 */
[----:B------:R-:W-:Y:S05]  /*61e0*/  @P0 BRA `(.L_x_22969) ;  /* 0x00000a8000000947 */ /* 0x000fea0003800000 */
[----:B------:R-:W2:Y:S02]  /*61f0*/  LDG.E R2, [R2.64] ;  /* 0x0000002402027981 */ /* 0x000ea4000c1e1900 */
[----:B--2---:R0:W2:Y:S01]  /*6200*/  F2I.S64.TRUNC R20, R2 ;  /* 0x0000000200147311 */ /* 0x0040a2000020d900 */
[----:B------:R-:W-:Y:S05]  /*6210*/  BRA `(.L_x_22970) ;  /* 0x00000be000007947 */ /* 0x000fea0003800000 */
.L_x_22974:
[----:B------:R-:W2:Y:S02]  /*6220*/  LDG.E.U16 R2, [R2.64] ;  /* 0x0000002402027981 */ /* 0x000ea4000c1e1500 */
[----:B--2---:R-:W-:-:S06]  /*6230*/  HADD2.F32 R20, -RZ, R2.H0_H0 ;  /* 0x20000002ff147230 */ /* 0x004fcc0000004100 */
[----:B------:R-:W0:Y:S01]  /*6240*/  F2I.S64.TRUNC R20, R20 ;  /* 0x0000001400147311 */ /* 0x000e22000020d900 */
[----:B------:R-:W-:Y:S05]  /*6250*/  BRA `(.L_x_22970) ;  /* 0x00000ba000007947 */ /* 0x000fea0003800000 */
.L_x_22973:
[----:B------:R-:W-:-:S13]  /*6260*/  ISETP.NE.AND P0, PT, R0, 0x7, PT ;  /* 0x000000070000780c */ /* 0x000fda0003f05270 */
[----:B------:R-:W-:Y:S05]  /*6270*/  @!P0 BRA `(.L_x_22975) ;  /* 0x000000b000008947 */ /* 0x000fea0003800000 */
[----:B------:R-:W-:-:S13]  /*6280*/  ISETP.NE.AND P0, PT, R0, 0x8, PT ;  /* 0x000000080000780c */ /* 0x000fda0003f05270 */
[----:B------:R-:W-:Y:S05]  /*6290*/  @!P0 BRA `(.L_x_22976) ;  /* 0x0000005000008947 */ /* 0x000fea0003800000 */
[----:B------:R-:W-:-:S13]  /*62a0*/  ISETP.NE.AND P0, PT, R0, 0x9, PT ;  /* 0x000000090000780c */ /* 0x000fda0003f05270 */
[----:B------:R-:W-:Y:S05]  /*62b0*/  @P0 BRA `(.L_x_22969) ;  /* 0x000009b000000947 */ /* 0x000fea0003800000 */
[----:B------:R-:W2:Y:S02]  /*62c0*/  LDG.E R2, [R2.64] ;  /* 0x0000002402027981 */ /* 0x000ea4000c1e1900 */
[----:B--2---:R0:W2:Y:S01]  /*62d0*/  F2I.S64.TRUNC R20, R2 ;  /* 0x0000000200147311 */ /* 0x0040a2000020d900 */
[----:B------:R-:W-:Y:S05]  /*62e0*/  BRA `(.L_x_22970) ;  /* 0x00000b1000007947 */ /* 0x000fea0003800000 */
.L_x_22976:
[----:B------:R-:W2:Y:S02]  /*62f0*/  LDG.E.U16 R2, [R2.64] ;  /* 0x0000002402027981 */ /* 0x000ea4000c1e1500 */
[----:B--2---:R-:W-:-:S06]  /*6300*/  HADD2.F32 R20, -RZ, R2.H0_H0 ;  /* 0x20000002ff147230 */ /* 0x004fcc0000004100 */
[----:B------:R-:W0:Y:S01]  /*6310*/  F2I.S64.TRUNC R20, R20 ;  /* 0x0000001400147311 */ /* 0x000e22000020d900 */
[----:B------:R-:W-:Y:S05]  /*6320*/  BRA `(.L_x_22970) ;  /* 0x00000ad000007947 */ /* 0x000fea0003800000 */
.L_x_22975:
[----:B------:R-:W2:Y:S02]  /*6330*/  LDG.E.64 R2, [R2.64] ;  /* 0x0000002402027981 */ /* 0x000ea4000c1e1b00 */
[----:B--2---:R0:W2:Y:S01]  /*6340*/  F2I.S64.F64.TRUNC R20, R2 ;  /* 0x0000000200147311 */ /* 0x0040a2000030d900 */
[----:B------:R-:W-:Y:S05]  /*6350*/  BRA `(.L_x_22970) ;  /* 0x00000aa000007947 */ /* 0x000fea0003800000 */
.L_x_22965:
        /* <DEDUP_REMOVED lines=13> */
.L_x_22979:
[----:B------:R-:W2:Y:S02]  /*6430*/  LDG.E.64 R2, [R2.64] ;  /* 0x0000002402027981 */ /* 0x000ea4000c1e1b00 */
[----:B--2---:R0:W2:Y:S01]  /*6440*/  F2I.S64.F64.TRUNC R20, R2 ;  /* 0x0000000200147311 */ /* 0x0040a2000030d900 */
[----:B------:R-:W-:Y:S05]  /*6450*/  BRA `(.L_x_22970) ;  /* 0x000009a000007947 */ /* 0x000fea0003800000 */
.L_x_22978:
        /* <DEDUP_REMOVED lines=25> */
[----:B------:R0:W2:Y:S01]  /*65f0*/  F2I.S64.TRUNC R20, R5 ;  /* 0x0000000500147311 */ /* 0x0000a2000020d900 */
[----:B------:R-:W-:Y:S05]  /*6600*/  BRA `(.L_x_22970) ;  /* 0x000007f000007947 */ /* 0x000fea0003800000 */
.L_x_22981:
        /* <DEDUP_REMOVED lines=12> */
[----:B------:R0:W2:Y:S01]  /*66d0*/  F2I.S64.TRUNC R20, R4 ;  /* 0x0000000400147311 */ /* 0x0000a2000020d900 */
[----:B------:R-:W-:Y:S05]  /*66e0*/  BRA `(.L_x_22970) ;  /* 0x0000071000007947 */ /* 0x000fea0003800000 */
.L_x_22980:
[----:B------:R-:W2:Y:S02]  /*66f0*/  LDG.E.U16 R20, [R2.64] ;  /* 0x0000002402147981 */ /* 0x000ea4000c1e1500 */
[----:B--2---:R-:W-:-:S06]  /*6700*/  PRMT R20, RZ, 0x5410, R20 ;  /* 0x00005410ff147816 */ /* 0x004fcc0000000014 */
[----:B------:R-:W0:Y:S01]  /*6710*/  F2I.S64.TRUNC R20, R20 ;  /* 0x0000001400147311 */ /* 0x000e22000020d900 */
[----:B------:R-:W-:Y:S05]  /*6720*/  BRA `(.L_x_22970) ;  /* 0x000006d000007947 */ /* 0x000fea0003800000 */
.L_x_22977:
        /* <DEDUP_REMOVED lines=11> */
.L_x_22984:
        /* <DEDUP_REMOVED lines=21> */
.L_x_22988:
[----:B------:R-:W-:Y:S05]  /*6930*/  BSYNC B1 ;  /* 0x0000000000017941 */ /* 0x000fea0003800000 */
.L_x_22987:
[----:B------:R-:W-:Y:S01]  /*6940*/  IMAD.SHL.U32 R2, R2, 0x100000, RZ ;  /* 0x0010000002027824 */ /* 0x000fe200078e00ff */
[----:B------:R-:W-:-:S04]  /*6950*/  LEA R3, R0, 0x3b800000, 0x17 ;  /* 0x3b80000000037811 */ /* 0x000fc800078eb8ff */
[----:B------:R-:W-:Y:S02]  /*6960*/  LOP3.LUT R20, R3, R2, R20, 0xfe, !PT ;  /* 0x0000000203147212 */ /* 0x000fe400078efe14 */
.L_x_22986:
[----:B------:R-:W-:Y:S05]  /*6970*/  BSYNC B0 ;  /* 0x0000000000007941 */ /* 0x000fea0003800000 */
.L_x_22985:
[----:B------:R-:W0:Y:S01]  /*6980*/  F2I.S64.TRUNC R20, R20 ;  /* 0x0000001400147311 */ /* 0x000e22000020d900 */
[----:B------:R-:W-:Y:S05]  /*6990*/  BRA `(.L_x_22970) ;  /* 0x0000046000007947 */ /* 0x000fea0003800000 */
.L_x_22983:
        /* <DEDUP_REMOVED lines=21> */
.L_x_22992:
[----:B------:R-:W-:Y:S05]  /*6af0*/  BSYNC B1 ;  /* 0x0000000000017941 */ /* 0x000fea0003800000 */
.L_x_22991:
[----:B------:R-:W-:Y:S01]  /*6b00*/  IMAD.SHL.U32 R2, R2, 0x200000, RZ ;  /* 0x0020000002027824 */ /* 0x000fe200078e00ff */
[----:B------:R-:W-:-:S04]  /*6b10*/  LEA R3, R0, 0x37800000, 0x17 ;  /* 0x3780000000037811 */ /* 0x000fc800078eb8ff */
[----:B------:R-:W-:Y:S02]  /*6b20*/  LOP3.LUT R20, R3, R2, R20, 0xfe, !PT ;  /* 0x0000000203147212 */ /* 0x000fe400078efe14 */
.L_x_22990:
[----:B------:R-:W-:Y:S05]  /*6b30*/  BSYNC B0 ;  /* 0x0000000000007941 */ /* 0x000fea0003800000 */
.L_x_22989:
[----:B------:R-:W0:Y:S01]  /*6b40*/  F2I.S64.TRUNC R20, R20 ;  /* 0x0000001400147311 */ /* 0x000e22000020d900 */
[----:B------:R-:W-:Y:S05]  /*6b50*/  BRA `(.L_x_22970) ;  /* 0x000002a000007947 */ /* 0x000fea0003800000 */
.L_x_22982:
        /* <DEDUP_REMOVED lines=14> */
.L_x_22996:
[----:B------:R-:W-:Y:S05]  /*6c40*/  BSYNC B0 ;  /* 0x0000000000007941 */ /* 0x000fea0003800000 */
.L_x_22995:
[----:B------:R-:W0:Y:S01]  /*6c50*/  F2I.S64.TRUNC R20, R20 ;  /* 0x0000001400147311 */ /* 0x000e22000020d900 */
[----:B------:R-:W-:Y:S05]  /*6c60*/  BRA `(.L_x_22970) ;  /* 0x0000019000007947 */ /* 0x000fea0003800000 */
.L_x_22969:
        /* <DEDUP_REMOVED lines=21> */
.L_x_22994:
[----:B------:R0:W5:Y:S01]  /*6dc0*/  LDG.E.64 R20, [R2.64] ;  /* 0x0000002402147981 */ /* 0x000162000c1e1b00 */
[----:B------:R-:W-:Y:S05]  /*6dd0*/  BRA `(.L_x_22970) ;  /* 0x0000002000007947 */ /* 0x000fea0003800000 */
.L_x_22993:
[----:B------:R0:W5:Y:S01]  /*6de0*/  LDG.E R20, [R2.64] ;  /* 0x0000002402147981 */ /* 0x000162000c1e1900 */
[----:B------:R-:W-:-:S05]  /*6df0*/  IMAD.MOV.U32 R21, RZ, RZ, RZ ;  /* 0x000000ffff157224 */ /* 0x000fca00078e00ff */
.L_x_22970:
        /* <DEDUP_REMOVED lines=13> */
.L_x_22998:
        /* <DEDUP_REMOVED lines=19> */
.L_x_22999:
[----:B------:R-:W-:Y:S05]  /*7000*/  BSYNC B0 ;  /* 0x0000000000007941 */ /* 0x000fea0003800000 */
.L_x_22997:
        /* <DEDUP_REMOVED lines=13> */
.L_x_23003:
        /* <DEDUP_REMOVED lines=19> */
.L_x_23004:
[----:B------:R-:W-:Y:S05]  /*7210*/  BSYNC B1 ;  /* 0x0000000000017941 */ /* 0x000fea0003800000 */
.L_x_23002:
[----:B------:R-:W-:-:S04]  /*7220*/  SEL R0, RZ, 0xffffffff, !P0 ;  /* 0xffffffffff007807 */ /* 0x000fc80004000000 */
[----:B------:R-:W-:-:S05]  /*7230*/  IADD3 R2, P0, R0, R2, RZ ;  /* 0x0000000200027210 */ /* 0x000fca0007f1e0ff */
[----:B------:R-:W-:-:S03]  /*7240*/  IMAD.X R11, R0, 0x1, R11, P0 ;  /* 0x00000001000b7824 */ /* 0x000fc600000e060b */
.L_x_23001:
[----:B------:R-:W-:Y:S05]  /*7250*/  BSYNC B0 ;  /* 0x0000000000007941 */ /* 0x000fea0003800000 */
.L_x_23000:
[----:B------:R-:W0:Y:S01]  /*7260*/  LDC.U8 R4, c[0x0][0x3e1] ;  /* 0x0000f840ff047b82 */ /* 0x000e220000000000 */
[----:B------:R-:W-:Y:S01]  /*7270*/  IMAD.MOV.U32 R3, RZ, RZ, R11 ;  /* 0x000000ffff037224 */ /* 0x000fe200078e000b */
        /* <DEDUP_REMOVED lines=13> */
.L_x_23008:
[----:B------:R0:W-:Y:S01]  /*7350*/  STG.E.U8 [R16.64], R2 ;  /* 0x0000000210007986 */ /* 0x0001e2000c101124 */
[----:B------:R-:W-:Y:S05]  /*7360*/  BRA `(.L_x_23010) ;  /* 0x00000d7000007947 */ /* 0x000fea0003800000 */
.L_x_23007:
        /* <DEDUP_REMOVED lines=8> */
.L_x_23012:
[----:B------:R0:W-:Y:S01]  /*73f0*/  STG.E [R16.64], R2 ;  /* 0x0000000210007986 */ /* 0x0001e2000c101924 */
[----:B------:R-:W-:Y:S05]  /*7400*/  BRA `(.L_x_23010) ;  /* 0x00000cd000007947 */ /* 0x000fea0003800000 */
.L_x_23011:
[----:B------:R0:W-:Y:S01]  /*7410*/  STG.E.U16 [R16.64], R2 ;  /* 0x0000000210007986 */ /* 0x0001e2000c101524 */
[----:B------:R-:W-:Y:S05]  /*7420*/  BRA `(.L_x_23010) ;  /* 0x00000cb000007947 */ /* 0x000fea0003800000 */
.L_x_23006:
        /* <DEDUP_REMOVED lines=9> */
.L_x_23014:
[----:B------:R-:W0:Y:S02]  /*74c0*/  I2F.S64 R0, R2 ;  /* 0x0000000200007312 */ /* 0x000e240000301400 */
[----:B0-----:R-:W-:-:S05]  /*74d0*/  F2FP.PACK_AB R0, RZ, R0 ;  /* 0x00000000ff00723e */ /* 0x001fca00000000ff */
[----:B------:R0:W-:Y:S01]  /*74e0*/  STG.E.U16 [R16.64], R0 ;  /* 0x0000000010007986 */ /* 0x0001e2000c101524 */
[----:B------:R-:W-:Y:S05]  /*74f0*/  BRA `(.L_x_23010) ;  /* 0x00000be000007947 */ /* 0x000fea0003800000 */
.L_x_23013:
        /* <DEDUP_REMOVED lines=10> */
.L_x_23016:
[----:B------:R-:W0:Y:S02]  /*75a0*/  I2F.S64 R2, R2 ;  /* 0x0000000200027312 */ /* 0x000e240000301400 */
[----:B0-----:R-:W-:-:S04]  /*75b0*/  F2FP.PACK_AB R3, RZ, R2 ;  /* 0x00000002ff03723e */ /* 0x001fc800000000ff */
[----:B------:R-:W-:-:S05]  /*75c0*/  PRMT R3, R3, 0x5410, RZ ;  /* 0x0000541003037816 */ /* 0x000fca00000000ff */
[----:B------:R0:W-:Y:S01]  /*75d0*/  STG.E [R16.64], R3 ;  /* 0x0000000310007986 */ /* 0x0001e2000c101924 */
[----:B------:R-:W-:Y:S05]  /*75e0*/  BRA `(.L_x_23010) ;  /* 0x00000af000007947 */ /* 0x000fea0003800000 */
.L_x_23015:
[----:B------:R-:W0:Y:S02]  /*75f0*/  I2F.F64.S64 R2, R2 ;  /* 0x0000000200027312 */ /* 0x000e240000301c00 */
[----:B0-----:R0:W-:Y:S01]  /*7600*/  STG.E.64 [R16.64], R2 ;  /* 0x0000000210007986 */ /* 0x0011e2000c101b24 */
[----:B------:R-:W-:Y:S05]  /*7610*/  BRA `(.L_x_23010) ;  /* 0x00000ac000007947 */ /* 0x000fea0003800000 */
.L_x_23005:
        /* <DEDUP_REMOVED lines=13> */
.L_x_23019:
[----:B------:R-:W0:Y:S01]  /*76f0*/  I2F.F64.S64 R4, R2 ;  /* 0x0000000200047312 */ /* 0x000e220000301c00 */
[----:B------:R-:W-:-:S05]  /*7700*/  CS2R R6, SRZ ;  /* 0x0000000000067805 */ /* 0x000fca000001ff00 */
[----:B0-----:R0:W-:Y:S01]  /*7710*/  STG.E.128 [R16.64], R4 ;  /* 0x0000000410007986 */ /* 0x0011e2000c101d24 */
[----:B------:R-:W-:Y:S05]  /*7720*/  BRA `(.L_x_23010) ;  /* 0x000009b000007947 */ /* 0x000fea0003800000 */
.L_x_23018:
        /* <DEDUP_REMOVED lines=21> */
.L_x_23023:
[----:B------:R-:W-:Y:S05]  /*7880*/  BSYNC B0 ;  /* 0x0000000000007941 */ /* 0x000fea0003800000 */
.L_x_23022:
[----:B------:R-:W-:-:S05]  /*7890*/  LOP3.LUT R5, R0, R5, RZ, 0xfc, !PT ;  /* 0x0000000500057212 */ /* 0x000fca00078efcff */
[----:B------:R0:W-:Y:S01]  /*78a0*/  STG.E.U8 [R16.64], R5 ;  /* 0x0000000510007986 */ /* 0x0001e2000c101124 */
[----:B------:R-:W-:Y:S05]  /*78b0*/  BRA `(.L_x_23010) ;  /* 0x0000082000007947 */ /* 0x000fea0003800000 */
.L_x_23021:
        /* <DEDUP_REMOVED lines=13> */
.L_x_23025:
[----:B------:R-:W-:Y:S01]  /*7990*/  IMAD.MOV.U32 R0, RZ, RZ, 0x7f ;  /* 0x0000007fff007424 */ /* 0x000fe200078e00ff */
[----:B------:R-:W-:-:S04]  /*79a0*/  ISETP.GT.U32.AND P0, PT, R4, 0x7f800000, PT ;  /* 0x7f8000000400780c */ /* 0x000fc80003f04070 */
[----:B------:R-:W-:-:S04]  /*79b0*/  SEL R0, R0, 0x7c, P0 ;  /* 0x0000007c00007807 */ /* 0x000fc80000000000 */
.L_x_23026:
[----:B------:R-:W-:Y:S05]  /*79c0*/  BSYNC B0 ;  /* 0x0000000000007941 */ /* 0x000fea0003800000 */
.L_x_23024:
[----:B------:R-:W-:-:S04]  /*79d0*/  LOP3.LUT R2, R3, 0x80000000, RZ, 0xc0, !PT ;  /* 0x8000000003027812 */ /* 0x000fc800078ec0ff */
[----:B------:R-:W-:-:S04]  /*79e0*/  SHF.R.U32.HI R3, RZ, 0x18, R2 ;  /* 0x00000018ff037819 */ /* 0x000fc80000011602 */
[----:B------:R-:W-:-:S05]  /*79f0*/  LOP3.LUT R3, R0, R3, RZ, 0xfc, !PT ;  /* 0x0000000300037212 */ /* 0x000fca00078efcff */
[----:B------:R0:W-:Y:S01]  /*7a00*/  STG.E.U8 [R16.64], R3 ;  /* 0x0000000310007986 */ /* 0x0001e2000c101124 */
[----:B------:R-:W-:Y:S05]  /*7a10*/  BRA `(.L_x_23010) ;  /* 0x000006c000007947 */ /* 0x000fea0003800000 */
.L_x_23020:
[----:B------:R-:W0:Y:S02]  /*7a20*/  I2F.S64 R0, R2 ;  /* 0x0000000200007312 */ /* 0x000e240000301400 */
[----:B0-----:R-:W-:-:S05]  /*7a30*/  F2FP.BF16.PACK_AB R0, RZ, R0 ;  /* 0x00000000ff00723e */ /* 0x001fca00000010ff */
[----:B------:R0:W-:Y:S01]  /*7a40*/  STG.E.U16 [R16.64], R0 ;  /* 0x0000000010007986 */ /* 0x0001e2000c101524 */
[----:B------:R-:W-:Y:S05]  /*7a50*/  BRA `(.L_x_23010) ;  /* 0x0000068000007947 */ /* 0x000fea0003800000 */
.L_x_23017:
        /* <DEDUP_REMOVED lines=10> */
.L_x_23029:
        /* <DEDUP_REMOVED lines=17> */
.L_x_23032:
[----:B------:R-:W-:-:S04]  /*7c10*/  LOP3.LUT R2, R3, 0x80000000, RZ, 0xc0, !PT ;  /* 0x8000000003027812 */ /* 0x000fc800078ec0ff */
[----:B------:R-:W-:-:S04]  /*7c20*/  SHF.R.U32.HI R3, RZ, 0x18, R2 ;  /* 0x00000018ff037819 */ /* 0x000fc80000011602 */
[----:B------:R-:W-:-:S04]  /*7c30*/  LOP3.LUT R0, R0, R3, RZ, 0xfc, !PT ;  /* 0x0000000300007212 */ /* 0x000fc800078efcff */
[----:B------:R-:W-:Y:S02]  /*7c40*/  PRMT R8, R0, 0x7610, R8 ;  /* 0x0000761000087816 */ /* 0x000fe40000000008 */
.L_x_23031:
[----:B------:R-:W-:Y:S05]  /*7c50*/  BSYNC B0 ;  /* 0x0000000000007941 */ /* 0x000fea0003800000 */
.L_x_23030:
[----:B------:R0:W-:Y:S01]  /*7c60*/  STG.E.U8 [R16.64], R8 ;  /* 0x0000000810007986 */ /* 0x0001e2000c101124 */
[----:B------:R-:W-:Y:S05]  /*7c70*/  BRA `(.L_x_23010) ;  /* 0x0000046000007947 */ /* 0x000fea0003800000 */
.L_x_23028:
        /* <DEDUP_REMOVED lines=17> */
.L_x_23035:
[----:B------:R-:W-:-:S04]  /*7d90*/  LOP3.LUT R2, R3, 0x80000000, RZ, 0xc0, !PT ;  /* 0x8000000003027812 */ /* 0x000fc800078ec0ff */
[----:B------:R-:W-:-:S04]  /*7da0*/  SHF.R.U32.HI R3, RZ, 0x18, R2 ;  /* 0x00000018ff037819 */ /* 0x000fc80000011602 */
[----:B------:R-:W-:-:S04]  /*7db0*/  LOP3.LUT R0, R0, R3, RZ, 0xfc, !PT ;  /* 0x0000000300007212 */ /* 0x000fc800078efcff */
[----:B------:R-:W-:Y:S02]  /*7dc0*/  PRMT R8, R0, 0x7610, R8 ;  /* 0x0000761000087816 */ /* 0x000fe40000000008 */
.L_x_23034:
[----:B------:R-:W-:Y:S05]  /*7dd0*/  BSYNC B0 ;  /* 0x0000000000007941 */ /* 0x000fea0003800000 */
.L_x_23033:
[----:B------:R0:W-:Y:S01]  /*7de0*/  STG.E.U8 [R16.64], R8 ;  /* 0x0000000810007986 */ /* 0x0001e2000c101124 */
[----:B------:R-:W-:Y:S05]  /*7df0*/  BRA `(.L_x_23010) ;  /* 0x000002e000007947 */ /* 0x000fea0003800000 */
.L_x_23027:
        /* <DEDUP_REMOVED lines=23> */
.L_x_23009:
        /* <DEDUP_REMOVED lines=20> */
.L_x_23037:
[----:B------:R0:W-:Y:S01]  /*80b0*/  STG.E.64 [R16.64], R2 ;  /* 0x0000000210007986 */ /* 0x0001e2000c101b24 */
[----:B------:R-:W-:Y:S05]  /*80c0*/  BRA `(.L_x_23010) ;  /* 0x0000001000007947 */ /* 0x000fea0003800000 */
.L_x_23036:
[----:B------:R0:W-:Y:S02]  /*80d0*/  STG.E [R16.64], R2 ;  /* 0x0000000210007986 */ /* 0x0001e4000c101924 */
.L_x_23010:
        /* <DEDUP_REMOVED lines=258> */
.L_x_23038:
        /* <DEDUP_REMOVED lines=19> */
.L_x_23042:
[----:B------:R0:W5:Y:S01]  /*9230*/  LDG.E.U8 R18, [R2.64] ;  /* 0x0000002402127981 */ /* 0x000162000c1e1100 */
[----:B------:R-:W-:Y:S01]  /*9240*/  IMAD.MOV.U32 R19, RZ, RZ, RZ ;  /* 0x000000ffff137224 */ /* 0x000fe200078e00ff */
[----:B------:R-:W-:Y:S05]  /*9250*/  BRA `(.L_x_23044) ;  /* 0x00000d5000007947 */ /* 0x000fea0003800000 */
.L_x_23041:
        /* <DEDUP_REMOVED lines=8> */
.L_x_23046:
[----:B------:R-:W2:Y:S02]  /*92e0*/  LDG.E R18, [R2.64] ;  /* 0x0000002402127981 */ /* 0x000ea4000c1e1900 */
[----:B--2---:R-:W-:Y:S01]  /*92f0*/  SHF.R.S32.HI R19, RZ, 0x1f, R18 ;  /* 0x0000001fff137819 */ /* 0x004fe20000011412 */
[----:B------:R-:W-:Y:S05]  /*9300*/  BRA `(.L_x_23044) ;  /* 0x00000ca000007947 */ /* 0x000fea0003800000 */
.L_x_23045:
[----:B------:R-:W2:Y:S02]  /*9310*/  LDG.E.S16 R18, [R2.64] ;  /* 0x0000002402127981 */ /* 0x000ea4000c1e1700 */
[----:B--2---:R-:W-:Y:S01]  /*9320*/  SHF.R.S32.HI R19, RZ, 0x1f, R18 ;  /* 0x0000001fff137819 */ /* 0x004fe20000011412 */
[----:B------:R-:W-:Y:S05]  /*9330*/  BRA `(.L_x_23044) ;  /* 0x00000c7000007947 */ /* 0x000fea0003800000 */
.L_x_23040:
        /* <DEDUP_REMOVED lines=9> */
.L_x_23048:
[----:B------:R-:W2:Y:S02]  /*93d0*/  LDG.E.U16 R2, [R2.64] ;  /* 0x0000002402027981 */ /* 0x000ea4000c1e1500 */
[----:B--2---:R-:W-:-:S06]  /*93e0*/  HADD2.F32 R18, -RZ, R2.H0_H0 ;  /* 0x20000002ff127230 */ /* 0x004fcc0000004100 */
[----:B------:R-:W0:Y:S01]  /*93f0*/  F2I.S64.TRUNC R18, R18 ;  /* 0x0000001200127311 */ /* 0x000e22000020d900 */
[----:B------:R-:W-:Y:S05]  /*9400*/  BRA `(.L_x_23044) ;  /* 0x00000ba000007947 */ /* 0x000fea0003800000 */
.L_x_23047:
        /* <DEDUP_REMOVED lines=9> */
.L_x_23050:
[----:B------:R-:W2:Y:S02]  /*94a0*/  LDG.E.U16 R2, [R2.64] ;  /* 0x0000002402027981 */ /* 0x000ea4000c1e1500 */
[----:B--2---:R-:W-:-:S06]  /*94b0*/  HADD2.F32 R18, -RZ, R2.H0_H0 ;  /* 0x20000002ff127230 */ /* 0x004fcc0000004100 */
[----:B------:R-:W0:Y:S01]  /*94c0*/  F2I.S64.TRUNC R18, R18 ;  /* 0x0000001200127311 */ /* 0x000e22000020d900 */
[----:B------:R-:W-:Y:S05]  /*94d0*/  BRA `(.L_x_23044) ;  /* 0x00000ad000007947 */ /* 0x000fea0003800000 */
.L_x_23049:
[----:B------:R-:W2:Y:S02]  /*94e0*/  LDG.E.64 R2, [R2.64] ;  /* 0x0000002402027981 */ /* 0x000ea4000c1e1b00 */
[----:B--2---:R0:W1:Y:S01]  /*94f0*/  F2I.S64.F64.TRUNC R18, R2 ;  /* 0x0000000200127311 */ /* 0x004062000030d900 */
[----:B------:R-:W-:Y:S05]  /*9500*/  BRA `(.L_x_23044) ;  /* 0x00000aa000007947 */ /* 0x000fea0003800000 */
.L_x_23039:
        /* <DEDUP_REMOVED lines=13> */
.L_x_23053:
[----:B------:R-:W2:Y:S02]  /*95e0*/  LDG.E.64 R2, [R2.64] ;  /* 0x0000002402027981 */ /* 0x000ea4000c1e1b00 */
[----:B--2---:R0:W1:Y:S01]  /*95f0*/  F2I.S64.F64.TRUNC R18, R2 ;  /* 0x0000000200127311 */ /* 0x004062000030d900 */
[----:B------:R-:W-:Y:S05]  /*9600*/  BRA `(.L_x_23044) ;  /* 0x000009a000007947 */ /* 0x000fea0003800000 */
.L_x_23052:
        /* <DEDUP_REMOVED lines=27> */
.L_x_23055:
        /* <DEDUP_REMOVED lines=14> */
.L_x_23054:
[----:B------:R-:W2:Y:S02]  /*98a0*/  LDG.E.U16 R18, [R2.64] ;  /* 0x0000002402127981 */ /* 0x000ea4000c1e1500 */
[----:B--2---:R-:W-:-:S06]  /*98b0*/  PRMT R18, RZ, 0x5410, R18 ;  /* 0x00005410ff127816 */ /* 0x004fcc0000000012 */
[----:B------:R-:W0:Y:S01]  /*98c0*/  F2I.S64.TRUNC R18, R18 ;  /* 0x0000001200127311 */ /* 0x000e22000020d900 */
[----:B------:R-:W-:Y:S05]  /*98d0*/  BRA `(.L_x_23044) ;  /* 0x000006d000007947 */ /* 0x000fea0003800000 */
.L_x_23051:
        /* <DEDUP_REMOVED lines=11> */
.L_x_23058:
        /* <DEDUP_REMOVED lines=21> */
.L_x_23062:
[----:B------:R-:W-:Y:S05]  /*9ae0*/  BSYNC B1 ;  /* 0x0000000000017941 */ /* 0x000fea0003800000 */
.L_x_23061:
[----:B------:R-:W-:Y:S01]  /*9af0*/  IMAD.SHL.U32 R2, R2, 0x100000, RZ ;  /* 0x0010000002027824 */ /* 0x000fe200078e00ff */
[----:B------:R-:W-:-:S04]  /*9b00*/  LEA R3, R0, 0x3b800000, 0x17 ;  /* 0x3b80000000037811 */ /* 0x000fc800078eb8ff */
[----:B------:R-:W-:Y:S02]  /*9b10*/  LOP3.LUT R18, R3, R2, R18, 0xfe, !PT ;  /* 0x0000000203127212 */ /* 0x000fe400078efe12 */
.L_x_23060:
[----:B------:R-:W-:Y:S05]  /*9b20*/  BSYNC B0 ;  /* 0x0000000000007941 */ /* 0x000fea0003800000 */
.L_x_23059:
[----:B------:R-:W0:Y:S01]  /*9b30*/  F2I.S64.TRUNC R18, R18 ;  /* 0x0000001200127311 */ /* 0x000e22000020d900 */
[----:B------:R-:W-:Y:S05]  /*9b40*/  BRA `(.L_x_23044) ;  /* 0x0000046000007947 */ /* 0x000fea0003800000 */
.L_x_23057:
        /* <DEDUP_REMOVED lines=21> */
.L_x_23066:
[----:B------:R-:W-:Y:S05]  /*9ca0*/  BSYNC B1 ;  /* 0x0000000000017941 */ /* 0x000fea0003800000 */
.L_x_23065:
[----:B------:R-:W-:Y:S01]  /*9cb0*/  IMAD.SHL.U32 R2, R2, 0x200000, RZ ;  /* 0x0020000002027824 */ /* 0x000fe200078e00ff */
[----:B------:R-:W-:-:S04]  /*9cc0*/  LEA R3, R0, 0x37800000, 0x17 ;  /* 0x3780000000037811 */ /* 0x000fc800078eb8ff */
[----:B------:R-:W-:Y:S02]  /*9cd0*/  LOP3.LUT R18, R3, R2, R18, 0xfe, !PT ;  /* 0x0000000203127212 */ /* 0x000fe400078efe12 */
.L_x_23064:
[----:B------:R-:W-:Y:S05]  /*9ce0*/  BSYNC B0 ;  /* 0x0000000000007941 */ /* 0x000fea0003800000 */
.L_x_23063:
[----:B------:R-:W0:Y:S01]  /*9cf0*/  F2I.S64.TRUNC R18, R18 ;  /* 0x0000001200127311 */ /* 0x000e22000020d900 */
[----:B------:R-:W-:Y:S05]  /*9d00*/  BRA `(.L_x_23044) ;  /* 0x000002a000007947 */ /* 0x000fea0003800000 */
.L_x_23056:
        /* <DEDUP_REMOVED lines=14> */
.L_x_23070:
[----:B------:R-:W-:Y:S05]  /*9df0*/  BSYNC B0 ;  /* 0x0000000000007941 */ /* 0x000fea0003800000 */
.L_x_23069:
[----:B------:R-:W0:Y:S01]  /*9e00*/  F2I.S64.TRUNC R18, R18 ;  /* 0x0000001200127311 */ /* 0x000e22000020d900 */
[----:B------:R-:W-:Y:S05]  /*9e10*/  BRA `(.L_x_23044) ;  /* 0x0000019000007947 */ /* 0x000fea0003800000 */
.L_x_23043:
        /* <DEDUP_REMOVED lines=21> */
.L_x_23068:
[----:B------:R0:W5:Y:S01]  /*9f70*/  LDG.E.64 R18, [R2.64] ;  /* 0x0000002402127981 */ /* 0x000162000c1e1b00 */
[----:B------:R-:W-:Y:S05]  /*9f80*/  BRA `(.L_x_23044) ;  /* 0x0000002000007947 */ /* 0x000fea0003800000 */
.L_x_23067:
[----:B------:R0:W5:Y:S01]  /*9f90*/  LDG.E R18, [R2.64] ;  /* 0x0000002402127981 */ /* 0x000162000c1e1900 */
[----:B------:R-:W-:-:S03]  /*9fa0*/  IMAD.MOV.U32 R19, RZ, RZ, RZ ;  /* 0x000000ffff137224 */ /* 0x000fc600078e00ff */
.L_x_23044:
        /* <DEDUP_REMOVED lines=17> */
.L_x_23074:
[----:B------:R0:W5:Y:S01]  /*a0c0*/  LDG.E.U8 R20, [R2.64] ;  /* 0x0000002402147981 */ /* 0x000162000c1e1100 */
[----:B------:R-:W-:Y:S01]  /*a0d0*/  IMAD.MOV.U32 R21, RZ, RZ, RZ ;  /* 0x000000ffff157224 */ /* 0x000fe200078e00ff */
[----:B------:R-:W-:Y:S05]  /*a0e0*/  BRA `(.L_x_23076) ;  /* 0x00000d5000007947 */ /* 0x000fea0003800000 */
.L_x_23073:
        /* <DEDUP_REMOVED lines=8> */
.L_x_23078:
[----:B------:R-:W2:Y:S02]  /*a170*/  LDG.E R20, [R2.64] ;  /* 0x0000002402147981 */ /* 0x000ea4000c1e1900 */
[----:B--2---:R-:W-:Y:S01]  /*a180*/  SHF.R.S32.HI R21, RZ, 0x1f, R20 ;  /* 0x0000001fff157819 */ /* 0x004fe20000011414 */
[----:B------:R-:W-:Y:S05]  /*a190*/  BRA `(.L_x_23076) ;  /* 0x00000ca000007947 */ /* 0x000fea0003800000 */
.L_x_23077:
[----:B------:R-:W2:Y:S02]  /*a1a0*/  LDG.E.S16 R20, [R2.64] ;  /* 0x0000002402147981 */ /* 0x000ea4000c1e1700 */
[----:B--2---:R-:W-:Y:S01]  /*a1b0*/  SHF.R.S32.HI R21, RZ, 0x1f, R20 ;  /* 0x0000001fff157819 */ /* 0x004fe20000011414 */
[----:B------:R-:W-:Y:S05]  /*a1c0*/  BRA `(.L_x_23076) ;  /* 0x00000c7000007947 */ /* 0x000fea0003800000 */
.L_x_23072:
        /* <DEDUP_REMOVED lines=9> */
.L_x_23080:
[----:B------:R-:W2:Y:S02]  /*a260*/  LDG.E.U16 R2, [R2.64] ;  /* 0x0000002402027981 */ /* 0x000ea4000c1e1500 */
[----:B--2---:R-:W-:-:S06]  /*a270*/  HADD2.F32 R20, -RZ, R2.H0_H0 ;  /* 0x20000002ff147230 */ /* 0x004fcc0000004100 */
[----:B------:R-:W0:Y:S01]  /*a280*/  F2I.S64.TRUNC R20, R20 ;  /* 0x0000001400147311 */ /* 0x000e22000020d900 */
[----:B------:R-:W-:Y:S05]  /*a290*/  BRA `(.L_x_23076) ;  /* 0x00000ba000007947 */ /* 0x000fea0003800000 */
.L_x_23079:
        /* <DEDUP_REMOVED lines=9> */
.L_x_23082:
[----:B------:R-:W2:Y:S02]  /*a330*/  LDG.E.U16 R2, [R2.64] ;  /* 0x0000002402027981 */ /* 0x000ea4000c1e1500 */
[----:B--2---:R-:W-:-:S06]  /*a340*/  HADD2.F32 R20, -RZ, R2.H0_H0 ;  /* 0x20000002ff147230 */ /* 0x004fcc0000004100 */
[----:B------:R-:W0:Y:S01]  /*a350*/  F2I.S64.TRUNC R20, R20 ;  /* 0x0000001400147311 */ /* 0x000e22000020d900 */
[----:B------:R-:W-:Y:S05]  /*a360*/  BRA `(.L_x_23076) ;  /* 0x00000ad000007947 */ /* 0x000fea0003800000 */
.L_x_23081:
[----:B------:R-:W2:Y:S02]  /*a370*/  LDG.E.64 R2, [R2.64] ;  /* 0x0000002402027981 */ /* 0x000ea4000c1e1b00 */
[----:B--2---:R0:W2:Y:S01]  /*a380*/  F2I.S64.F64.TRUNC R20, R2 ;  /* 0x0000000200147311 */ /* 0x0040a2000030d900 */
[----:B------:R-:W-:Y:S05]  /*a390*/  BRA `(.L_x_23076) ;  /* 0x00000aa000007947 */ /* 0x000fea0003800000 */
.L_x_23071:
        /* <DEDUP_REMOVED lines=13> */
.L_x_23085:
[----:B------:R-:W2:Y:S02]  /*a470*/  LDG.E.64 R2, [R2.64] ;  /* 0x0000002402027981 */ /* 0x000ea4000c1e1b00 */
[----:B--2---:R0:W2:Y:S01]  /*a480*/  F2I.S64.F64.TRUNC R20, R2 ;  /* 0x0000000200147311 */ /* 0x0040a2000030d900 */
[----:B------:R-:W-:Y:S05]  /*a490*/  BRA `(.L_x_23076) ;  /* 0x000009a000007947 */ /* 0x000fea0003800000 */
.L_x_23084:
        /* <DEDUP_REMOVED lines=27> */
.L_x_23087:
        /* <DEDUP_REMOVED lines=14> */
.L_x_23086:
[----:B------:R-:W2:Y:S02]  /*a730*/  LDG.E.U16 R20, [R2.64] ;  /* 0x0000002402147981 */ /* 0x000ea4000c1e1500 */
[----:B--2---:R-:W-:-:S06]  /*a740*/  PRMT R20, RZ, 0x5410, R20 ;  /* 0x00005410ff147816 */ /* 0x004fcc0000000014 */
[----:B------:R-:W0:Y:S01]  /*a750*/  F2I.S64.TRUNC R20, R20 ;  /* 0x0000001400147311 */ /* 0x000e22000020d900 */
[----:B------:R-:W-:Y:S05]  /*a760*/  BRA `(.L_x_23076) ;  /* 0x000006d000007947 */ /* 0x000fea0003800000 */
.L_x_23083:
        /* <DEDUP_REMOVED lines=11> */
.L_x_23090:
        /* <DEDUP_REMOVED lines=21> */
.L_x_23094:
[----:B------:R-:W-:Y:S05]  /*a970*/  BSYNC B1 ;  /* 0x0000000000017941 */ /* 0x000fea0003800000 */
.L_x_23093:
[----:B------:R-:W-:Y:S01]  /*a980*/  IMAD.SHL.U32 R2, R2, 0x100000, RZ ;  /* 0x0010000002027824 */ /* 0x000fe200078e00ff */
[----:B------:R-:W-:-:S04]  /*a990*/  LEA R3, R0, 0x3b800000, 0x17 ;  /* 0x3b80000000037811 */ /* 0x000fc800078eb8ff */
[----:B------:R-:W-:Y:S02]  /*a9a0*/  LOP3.LUT R20, R3, R2, R20, 0xfe, !PT ;  /* 0x0000000203147212 */ /* 0x000fe400078efe14 */
.L_x_23092:
[----:B------:R-:W-:Y:S05]  /*a9b0*/  BSYNC B0 ;  /* 0x0000000000007941 */ /* 0x000fea0003800000 */
.L_x_23091:
[----:B------:R-:W0:Y:S01]  /*a9c0*/  F2I.S64.TRUNC R20, R20 ;  /* 0x0000001400147311 */ /* 0x000e22000020d900 */
[----:B------:R-:W-:Y:S05]  /*a9d0*/  BRA `(.L_x_23076) ;  /* 0x0000046000007947 */ /* 0x000fea0003800000 */
.L_x_23089:
        /* <DEDUP_REMOVED lines=21> */
.L_x_23098:
[----:B------:R-:W-:Y:S05]  /*ab30*/  BSYNC B1 ;  /* 0x0000000000017941 */ /* 0x000fea0003800000 */
.L_x_23097:
[----:B------:R-:W-:Y:S01]  /*ab40*/  IMAD.SHL.U32 R2, R2, 0x200000, RZ ;  /* 0x0020000002027824 */ /* 0x000fe200078e00ff */
[----:B------:R-:W-:-:S04]  /*ab50*/  LEA R3, R0, 0x37800000, 0x17 ;  /* 0x3780000000037811 */ /* 0x000fc800078eb8ff */
[----:B------:R-:W-:Y:S02]  /*ab60*/  LOP3.LUT R20, R3, R2, R20, 0xfe, !PT ;  /* 0x0000000203147212 */ /* 0x000fe400078efe14 */
.L_x_23096:
[----:B------:R-:W-:Y:S05]  /*ab70*/  BSYNC B0 ;  /* 0x0000000000007941 */ /* 0x000fea0003800000 */
.L_x_23095:
[----:B------:R-:W0:Y:S01]  /*ab80*/  F2I.S64.TRUNC R20, R20 ;  /* 0x0000001400147311 */ /* 0x000e22000020d900 */
[----:B------:R-:W-:Y:S05]  /*ab90*/  BRA `(.L_x_23076) ;  /* 0x000002a000007947 */ /* 0x000fea0003800000 */
.L_x_23088:
        /* <DEDUP_REMOVED lines=14> */
.L_x_23102:
[----:B------:R-:W-:Y:S05]  /*ac80*/  BSYNC B0 ;  /* 0x0000000000007941 */ /* 0x000fea0003800000 */
.L_x_23101:
[----:B------:R-:W0:Y:S01]  /*ac90*/  F2I.S64.TRUNC R20, R20 ;  /* 0x0000001400147311 */ /* 0x000e22000020d900 */
[----:B------:R-:W-:Y:S05]  /*aca0*/  BRA `(.L_x_23076) ;  /* 0x0000019000007947 */ /* 0x000fea0003800000 */
.L_x_23075:
        /* <DEDUP_REMOVED lines=21> */
.L_x_23100:
[----:B------:R0:W5:Y:S01]  /*ae00*/  LDG.E.64 R20, [R2.64] ;  /* 0x0000002402147981 */ /* 0x000162000c1e1b00 */
[----:B------:R-:W-:Y:S05]  /*ae10*/  BRA `(.L_x_23076) ;  /* 0x0000002000007947 */ /* 0x000fea0003800000 */
.L_x_23099:
[----:B------:R0:W5:Y:S01]  /*ae20*/  LDG.E R20, [R2.64] ;  /* 0x0000002402147981 */ /* 0x000162000c1e1900 */
[----:B------:R-:W-:-:S05]  /*ae30*/  IMAD.MOV.U32 R21, RZ, RZ, RZ ;  /* 0x000000ffff157224 */ /* 0x000fca00078e00ff */
.L_x_23076:
        /* <DEDUP_REMOVED lines=13> */
.L_x_23104:
        /* <DEDUP_REMOVED lines=19> */
.L_x_23105:
[----:B------:R-:W-:Y:S05]  /*b040*/  BSYNC B0 ;  /* 0x0000000000007941 */ /* 0x000fea0003800000 */
.L_x_23103:
        /* <DEDUP_REMOVED lines=13> */
.L_x_23109:
        /* <DEDUP_REMOVED lines=19> */
.L_x_23110:
[----:B------:R-:W-:Y:S05]  /*b250*/  BSYNC B1 ;  /* 0x0000000000017941 */ /* 0x000fea0003800000 */
.L_x_23108:
[----:B------:R-:W-:-:S04]  /*b260*/  SEL R0, RZ, 0xffffffff, !P0 ;  /* 0xffffffffff007807 */ /* 0x000fc80004000000 */
[----:B------:R-:W-:-:S05]  /*b270*/  IADD3 R2, P0, R0, R2, RZ ;  /* 0x0000000200027210 */ /* 0x000fca0007f1e0ff */
[----:B------:R-:W-:-:S03]  /*b280*/  IMAD.X R11, R0, 0x1, R11, P0 ;  /* 0x00000001000b7824 */ /* 0x000fc600000e060b */
.L_x_23107:
[----:B------:R-:W-:Y:S05]  /*b290*/  BSYNC B0 ;  /* 0x0000000000007941 */ /* 0x000fea0003800000 */
.L_x_23106:
        /* <DEDUP_REMOVED lines=15> */
.L_x_23114:
[----:B------:R0:W-:Y:S01]  /*b390*/  STG.E.U8 [R16.64], R2 ;  /* 0x0000000210007986 */ /* 0x0001e2000c101124 */
[----:B------:R-:W-:Y:S05]  /*b3a0*/  BRA `(.L_x_23116) ;  /* 0x00000d7000007947 */ /* 0x000fea0003800000 */
.L_x_23113:
        /* <DEDUP_REMOVED lines=8> */
.L_x_23118:
[----:B------:R0:W-:Y:S01]  /*b430*/  STG.E [R16.64], R2 ;  /* 0x0000000210007986 */ /* 0x0001e2000c101924 */
[----:B------:R-:W-:Y:S05]  /*b440*/  BRA `(.L_x_23116) ;  /* 0x00000cd000007947 */ /* 0x000fea0003800000 */
.L_x_23117:
[----:B------:R0:W-:Y:S01]  /*b450*/  STG.E.U16 [R16.64], R2 ;  /* 0x0000000210007986 */ /* 0x0001e2000c101524 */
[----:B------:R-:W-:Y:S05]  /*b460*/  BRA `(.L_x_23116) ;  /* 0x00000cb000007947 */ /* 0x000fea0003800000 */
.L_x_23112:
        /* <DEDUP_REMOVED lines=9> */
.L_x_23120:
[----:B------:R-:W0:Y:S02]  /*b500*/  I2F.S64 R0, R2 ;  /* 0x0000000200007312 */ /* 0x000e240000301400 */
[----:B0-----:R-:W-:-:S05]  /*b510*/  F2FP.PACK_AB R0, RZ, R0 ;  /* 0x00000000ff00723e */ /* 0x001fca00000000ff */
[----:B------:R0:W-:Y:S01]  /*b520*/  STG.E.U16 [R16.64], R0 ;  /* 0x0000000010007986 */ /* 0x0001e2000c101524 */
[----:B------:R-:W-:Y:S05]  /*b530*/  BRA `(.L_x_23116) ;  /* 0x00000be000007947 */ /* 0x000fea0003800000 */
.L_x_23119:
        /* <DEDUP_REMOVED lines=10> */
.L_x_23122:
[----:B------:R-:W0:Y:S02]  /*b5e0*/  I2F.S64 R2, R2 ;  /* 0x0000000200027312 */ /* 0x000e240000301400 */
[----:B0-----:R-:W-:-:S04]  /*b5f0*/  F2FP.PACK_AB R3, RZ, R2 ;  /* 0x00000002ff03723e */ /* 0x001fc800000000ff */
[----:B------:R-:W-:-:S05]  /*b600*/  PRMT R3, R3, 0x5410, RZ ;  /* 0x0000541003037816 */ /* 0x000fca00000000ff */
[----:B------:R0:W-:Y:S01]  /*b610*/  STG.E [R16.64], R3 ;  /* 0x0000000310007986 */ /* 0x0001e2000c101924 */
[----:B------:R-:W-:Y:S05]  /*b620*/  BRA `(.L_x_23116) ;  /* 0x00000af000007947 */ /* 0x000fea0003800000 */
.L_x_23121:
[----:B------:R-:W0:Y:S02]  /*b630*/  I2F.F64.S64 R2, R2 ;  /* 0x0000000200027312 */ /* 0x000e240000301c00 */
[----:B0-----:R0:W-:Y:S01]  /*b640*/  STG.E.64 [R16.64], R2 ;  /* 0x0000000210007986 */ /* 0x0011e2000c101b24 */
[----:B------:R-:W-:Y:S05]  /*b650*/  BRA `(.L_x_23116) ;  /* 0x00000ac000007947 */ /* 0x000fea0003800000 */
.L_x_23111:
        /* <DEDUP_REMOVED lines=13> */
.L_x_23125:
[----:B------:R-:W0:Y:S01]  /*b730*/  I2F.F64.S64 R4, R2 ;  /* 0x0000000200047312 */ /* 0x000e220000301c00 */
[----:B------:R-:W-:-:S05]  /*b740*/  CS2R R6, SRZ ;  /* 0x0000000000067805 */ /* 0x000fca000001ff00 */
[----:B0-----:R0:W-:Y:S01]  /*b750*/  STG.E.128 [R16.64], R4 ;  /* 0x0000000410007986 */ /* 0x0011e2000c101d24 */
[----:B------:R-:W-:Y:S05]  /*b760*/  BRA `(.L_x_23116) ;  /* 0x000009b000007947 */ /* 0x000fea0003800000 */
.L_x_23124:
        /* <DEDUP_REMOVED lines=21> */
.L_x_23129:
[----:B------:R-:W-:Y:S05]  /*b8c0*/  BSYNC B0 ;  /* 0x0000000000007941 */ /* 0x000fea0003800000 */
.L_x_23128:
[----:B------:R-:W-:-:S05]  /*b8d0*/  LOP3.LUT R5, R0, R5, RZ, 0xfc, !PT ;  /* 0x0000000500057212 */ /* 0x000fca00078efcff */
[----:B------:R0:W-:Y:S01]  /*b8e0*/  STG.E.U8 [R16.64], R5 ;  /* 0x0000000510007986 */ /* 0x0001e2000c101124 */
[----:B------:R-:W-:Y:S05]  /*b8f0*/  BRA `(.L_x_23116) ;  /* 0x0000082000007947 */ /* 0x000fea0003800000 */
.L_x_23127:
        /* <DEDUP_REMOVED lines=13> */
.L_x_23131:
[----:B------:R-:W-:Y:S01]  /*b9d0*/  IMAD.MOV.U32 R0, RZ, RZ, 0x7f ;  /* 0x0000007fff007424 */ /* 0x000fe200078e00ff */
[----:B------:R-:W-:-:S04]  /*b9e0*/  ISETP.GT.U32.AND P0, PT, R4, 0x7f800000, PT ;  /* 0x7f8000000400780c */ /* 0x000fc80003f04070 */
[----:B------:R-:W-:-:S04]  /*b9f0*/  SEL R0, R0, 0x7c, P0 ;  /* 0x0000007c00007807 */ /* 0x000fc80000000000 */
.L_x_23132:
[----:B------:R-:W-:Y:S05]  /*ba00*/  BSYNC B0 ;  /* 0x0000000000007941 */ /* 0x000fea0003800000 */
.L_x_23130:
[----:B------:R-:W-:-:S04]  /*ba10*/  LOP3.LUT R2, R3, 0x80000000, RZ, 0xc0, !PT ;  /* 0x8000000003027812 */ /* 0x000fc800078ec0ff */
[----:B------:R-:W-:-:S04]  /*ba20*/  SHF.R.U32.HI R3, RZ, 0x18, R2 ;  /* 0x00000018ff037819 */ /* 0x000fc80000011602 */
[----:B------:R-:W-:-:S05]  /*ba30*/  LOP3.LUT R3, R0, R3, RZ, 0xfc, !PT ;  /* 0x0000000300037212 */ /* 0x000fca00078efcff */
[----:B------:R0:W-:Y:S01]  /*ba40*/  STG.E.U8 [R16.64], R3 ;  /* 0x0000000310007986 */ /* 0x0001e2000c101124 */
[----:B------:R-:W-:Y:S05]  /*ba50*/  BRA `(.L_x_23116) ;  /* 0x000006c000007947 */ /* 0x000fea0003800000 */
.L_x_23126:
[----:B------:R-:W0:Y:S02]  /*ba60*/  I2F.S64 R0, R2 ;  /* 0x0000000200007312 */ /* 0x000e240000301400 */
[----:B0-----:R-:W-:-:S05]  /*ba70*/  F2FP.BF16.PACK_AB R0, RZ, R0 ;  /* 0x00000000ff00723e */ /* 0x001fca00000010ff */
[----:B------:R0:W-:Y:S01]  /*ba80*/  STG.E.U16 [R16.64], R0 ;  /* 0x0000000010007986 */ /* 0x0001e2000c101524 */
[----:B------:R-:W-:Y:S05]  /*ba90*/  BRA `(.L_x_23116) ;  /* 0x0000068000007947 */ /* 0x000fea0003800000 */
.L_x_23123:
        /* <DEDUP_REMOVED lines=10> */
.L_x_23135:
        /* <DEDUP_REMOVED lines=17> */
.L_x_23138:
[----:B------:R-:W-:-:S04]  /*bc50*/  LOP3.LUT R2, R3, 0x80000000, RZ, 0xc0, !PT ;  /* 0x8000000003027812 */ /* 0x000fc800078ec0ff */
[----:B------:R-:W-:-:S04]  /*bc60*/  SHF.R.U32.HI R3, RZ, 0x18, R2 ;  /* 0x00000018ff037819 */ /* 0x000fc80000011602 */
[----:B------:R-:W-:-:S04]  /*bc70*/  LOP3.LUT R0, R0, R3, RZ, 0xfc, !PT ;  /* 0x0000000300007212 */ /* 0x000fc800078efcff */
[----:B------:R-:W-:Y:S02]  /*bc80*/  PRMT R8, R0, 0x7610, R8 ;  /* 0x0000761000087816 */ /* 0x000fe40000000008 */
.L_x_23137:
[----:B------:R-:W-:Y:S05]  /*bc90*/  BSYNC B0 ;  /* 0x0000000000007941 */ /* 0x000fea0003800000 */
.L_x_23136:
[----:B------:R0:W-:Y:S01]  /*bca0*/  STG.E.U8 [R16.64], R8 ;  /* 0x0000000810007986 */ /* 0x0001e2000c101124 */
[----:B------:R-:W-:Y:S05]  /*bcb0*/  BRA `(.L_x_23116) ;  /* 0x0000046000007947 */ /* 0x000fea0003800000 */
.L_x_23134:
        /* <DEDUP_REMOVED lines=17> */
.L_x_23141:
[----:B------:R-:W-:-:S04]  /*bdd0*/  LOP3.LUT R2, R3, 0x80000000, RZ, 0xc0, !PT ;  /* 0x8000000003027812 */ /* 0x000fc800078ec0ff */
[----:B------:R-:W-:-:S04]  /*bde0*/  SHF.R.U32.HI R3, RZ, 0x18, R2 ;  /* 0x00000018ff037819 */ /* 0x000fc80000011602 */
[----:B------:R-:W-:-:S04]  /*bdf0*/  LOP3.LUT R0, R0, R3, RZ, 0xfc, !PT ;  /* 0x0000000300007212 */ /* 0x000fc800078efcff */
[----:B------:R-:W-:Y:S02]  /*be00*/  PRMT R8, R0, 0x7610, R8 ;  /* 0x0000761000087816 */ /* 0x000fe40000000008 */
.L_x_23140:
[----:B------:R-:W-:Y:S05]  /*be10*/  BSYNC B0 ;  /* 0x0000000000007941 */ /* 0x000fea0003800000 */
.L_x_23139:
[----:B------:R0:W-:Y:S01]  /*be20*/  STG.E.U8 [R16.64], R8 ;  /* 0x0000000810007986 */ /* 0x0001e2000c101124 */
[----:B------:R-:W-:Y:S05]  /*be30*/  BRA `(.L_x_23116) ;  /* 0x000002e000007947 */ /* 0x000fea0003800000 */
.L_x_23133:
        /* <DEDUP_REMOVED lines=23> */
.L_x_23115:
        /* <DEDUP_REMOVED lines=20> */
.L_x_23143:
[----:B------:R0:W-:Y:S01]  /*c0f0*/  STG.E.64 [R16.64], R2 ;  /* 0x0000000210007986 */ /* 0x0001e2000c101b24 */
[----:B------:R-:W-:Y:S05]  /*c100*/  BRA `(.L_x_23116) ;  /* 0x0000001000007947 */ /* 0x000fea0003800000 */
.L_x_23142:
[----:B------:R0:W-:Y:S02]  /*c110*/  STG.E [R16.64], R2 ;  /* 0x0000000210007986 */ /* 0x0001e4000c101924 */
.L_x_23116:
[----:B------:R-:W-:Y:S02]  /*c120*/  IADD3 R23, R23, 0x80, RZ ;  /* 0x0000008017177810 */ /* 0x000fe40007ffe0ff */
.L_x_22931:
[----:B------:R-:W-:Y:S05]  /*c130*/  BSYNC B6 ;  /* 0x0000000000067941 */ /* 0x000fea0003800000 */
.L_x_22930:
        /* <DEDUP_REMOVED lines=257> */
.L_x_23144:
        /* <DEDUP_REMOVED lines=19> */
.L_x_23148:
[----:B------:R0:W5:Y:S01]  /*d280*/  LDG.E.U8 R18, [R2.64] ;  /* 0x0000002402127981 */ /* 0x000162000c1e1100 */
[----:B------:R-:W-:Y:S01]  /*d290*/  IMAD.MOV.U32 R19, RZ, RZ, RZ ;  /* 0x000000ffff137224 */ /* 0x000fe200078e00ff */
[----:B------:R-:W-:Y:S05]  /*d2a0*/  BRA `(.L_x_23150) ;  /* 0x00000d5000007947 */ /* 0x000fea0003800000 */
.L_x_23147:
        /* <DEDUP_REMOVED lines=8> */
.L_x_23152:
[----:B------:R-:W2:Y:S02]  /*d330*/  LDG.E R18, [R2.64] ;  /* 0x0000002402127981 */ /* 0x000ea4000c1e1900 */
[----:B--2---:R-:W-:Y:S01]  /*d340*/  SHF.R.S32.HI R19, RZ, 0x1f, R18 ;  /* 0x0000001fff137819 */ /* 0x004fe20000011412 */
[----:B------:R-:W-:Y:S05]  /*d350*/  BRA `(.L_x_23150) ;  /* 0x00000ca000007947 */ /* 0x000fea0003800000 */
.L_x_23151:
[----:B------:R-:W2:Y:S02]  /*d360*/  LDG.E.S16 R18, [R2.64] ;  /* 0x0000002402127981 */ /* 0x000ea4000c1e1700 */
[----:B--2---:R-:W-:Y:S01]  /*d370*/  SHF.R.S32.HI R19, RZ, 0x1f, R18 ;  /* 0x0000001fff137819 */ /* 0x004fe20000011412 */
[----:B------:R-:W-:Y:S05]  /*d380*/  BRA `(.L_x_23150) ;  /* 0x00000c7000007947 */ /* 0x000fea0003800000 */
.L_x_23146:
        /* <DEDUP_REMOVED lines=9> */
.L_x_23154:
[----:B------:R-:W2:Y:S02]  /*d420*/  LDG.E.U16 R2, [R2.64] ;  /* 0x0000002402027981 */ /* 0x000ea4000c1e1500 */
[----:B--2---:R-:W-:-:S06]  /*d430*/  HADD2.F32 R18, -RZ, R2.H0_H0 ;  /* 0x20000002ff127230 */ /* 0x004fcc0000004100 */
[----:B------:R-:W0:Y:S01]  /*d440*/  F2I.S64.TRUNC R18, R18 ;  /* 0x0000001200127311 */ /* 0x000e22000020d900 */
[----:B------:R-:W-:Y:S05]  /*d450*/  BRA `(.L_x_23150) ;  /* 0x00000ba000007947 */ /* 0x000fea0003800000 */
.L_x_23153:
        /* <DEDUP_REMOVED lines=9> */
.L_x_23156:
[----:B------:R-:W2:Y:S02]  /*d4f0*/  LDG.E.U16 R2, [R2.64] ;  /* 0x0000002402027981 */ /* 0x000ea4000c1e1500 */
[----:B--2---:R-:W-:-:S06]  /*d500*/  HADD2.F32 R18, -RZ, R2.H0_H0 ;  /* 0x20000002ff127230 */ /* 0x004fcc0000004100 */
[----:B------:R-:W0:Y:S01]  /*d510*/  F2I.S64.TRUNC R18, R18 ;  /* 0x0000001200127311 */ /* 0x000e22000020d900 */
[----:B------:R-:W-:Y:S05]  /*d520*/  BRA `(.L_x_23150) ;  /* 0x00000ad000007947 */ /* 0x000fea0003800000 */
.L_x_23155:
[----:B------:R-:W2:Y:S02]  /*d530*/  LDG.E.64 R2, [R2.64] ;  /* 0x0000002402027981 */ /* 0x000ea4000c1e1b00 */
[----:B--2---:R0:W1:Y:S01]  /*d540*/  F2I.S64.F64.TRUNC R18, R2 ;  /* 0x0000000200127311 */ /* 0x004062000030d900 */
[----:B------:R-:W-:Y:S05]  /*d550*/  BRA `(.L_x_23150) ;  /* 0x00000aa000007947 */ /* 0x000fea0003800000 */
.L_x_23145:
        /* <DEDUP_REMOVED lines=13> */
.L_x_23159:
[----:B------:R-:W2:Y:S02]  /*d630*/  LDG.E.64 R2, [R2.64] ;  /* 0x0000002402027981 */ /* 0x000ea4000c1e1b00 */
[----:B--2---:R0:W1:Y:S01]  /*d640*/  F2I.S64.F64.TRUNC R18, R2 ;  /* 0x0000000200127311 */ /* 0x004062000030d900 */
[----:B------:R-:W-:Y:S05]  /*d650*/  BRA `(.L_x_23150) ;  /* 0x000009a000007947 */ /* 0x000fea0003800000 */
.L_x_23158:
        /* <DEDUP_REMOVED lines=27> */
.L_x_23161:
        /* <DEDUP_REMOVED lines=14> */
.L_x_23160:
[----:B------:R-:W2:Y:S02]  /*d8f0*/  LDG.E.U16 R18, [R2.64] ;  /* 0x0000002402127981 */ /* 0x000ea4000c1e1500 */
[----:B--2---:R-:W-:-:S06]  /*d900*/  PRMT R18, RZ, 0x5410, R18 ;  /* 0x00005410ff127816 */ /* 0x004fcc0000000012 */
[----:B------:R-:W0:Y:S01]  /*d910*/  F2I.S64.TRUNC R18, R18 ;  /* 0x0000001200127311 */ /* 0x000e22000020d900 */
[----:B------:R-:W-:Y:S05]  /*d920*/  BRA `(.L_x_23150) ;  /* 0x000006d000007947 */ /* 0x000fea0003800000 */
.L_x_23157:
        /* <DEDUP_REMOVED lines=11> */
.L_x_23164:
        /* <DEDUP_REMOVED lines=21> */
.L_x_23168:
[----:B------:R-:W-:Y:S05]  /*db30*/  BSYNC B1 ;  /* 0x0000000000017941 */ /* 0x000fea0003800000 */
.L_x_23167:
[----:B------:R-:W-:Y:S01]  /*db40*/  IMAD.SHL.U32 R2, R2, 0x100000, RZ ;  /* 0x0010000002027824 */ /* 0x000fe200078e00ff */
[----:B------:R-:W-:-:S04]  /*db50*/  LEA R3, R0, 0x3b800000, 0x17 ;  /* 0x3b80000000037811 */ /* 0x000fc800078eb8ff */
[----:B------:R-:W-:Y:S02]  /*db60*/  LOP3.LUT R18, R3, R2, R18, 0xfe, !PT ;  /* 0x0000000203127212 */ /* 0x000fe400078efe12 */
.L_x_23166:
[----:B------:R-:W-:Y:S05]  /*db70*/  BSYNC B0 ;  /* 0x0000000000007941 */ /* 0x000fea0003800000 */
.L_x_23165:
[----:B------:R-:W0:Y:S01]  /*db80*/  F2I.S64.TRUNC R18, R18 ;  /* 0x0000001200127311 */ /* 0x000e22000020d900 */
[----:B------:R-:W-:Y:S05]  /*db90*/  BRA `(.L_x_23150) ;  /* 0x0000046000007947 */ /* 0x000fea0003800000 */
.L_x_23163:
        /* <DEDUP_REMOVED lines=21> */
.L_x_23172:
[----:B------:R-:W-:Y:S05]  /*dcf0*/  BSYNC B1 ;  /* 0x0000000000017941 */ /* 0x000fea0003800000 */
.L_x_23171:
[----:B------:R-:W-:Y:S01]  /*dd00*/  IMAD.SHL.U32 R2, R2, 0x200000, RZ ;  /* 0x0020000002027824 */ /* 0x000fe200078e00ff */
[----:B------:R-:W-:-:S04]  /*dd10*/  LEA R3, R0, 0x37800000, 0x17 ;  /* 0x3780000000037811 */ /* 0x000fc800078eb8ff */
[----:B------:R-:W-:Y:S02]  /*dd20*/  LOP3.LUT R18, R3, R2, R18, 0xfe, !PT ;  /* 0x0000000203127212 */ /* 0x000fe400078efe12 */
.L_x_23170:
[----:B------:R-:W-:Y:S05]  /*dd30*/  BSYNC B0 ;  /* 0x0000000000007941 */ /* 0x000fea0003800000 */
.L_x_23169:
[----:B------:R-:W0:Y:S01]  /*dd40*/  F2I.S64.TRUNC R18, R18 ;  /* 0x0000001200127311 */ /* 0x000e22000020d900 */
[----:B------:R-:W-:Y:S05]  /*dd50*/  BRA `(.L_x_23150) ;  /* 0x000002a000007947 */ /* 0x000fea0003800000 */
.L_x_23162:
        /* <DEDUP_REMOVED lines=14> */
.L_x_23176:
[----:B------:R-:W-:Y:S05]  /*de40*/  BSYNC B0 ;  /* 0x0000000000007941 */ /* 0x000fea0003800000 */
.L_x_23175:
[----:B------:R-:W0:Y:S01]  /*de50*/  F2I.S64.TRUNC R18, R18 ;  /* 0x0000001200127311 */ /* 0x000e22000020d900 */
[----:B------:R-:W-:Y:S05]  /*de60*/  BRA `(.L_x_23150) ;  /* 0x0000019000007947 */ /* 0x000fea0003800000 */
.L_x_23149:
        /* <DEDUP_REMOVED lines=21> */
.L_x_23174:
[----:B------:R0:W5:Y:S01]  /*dfc0*/  LDG.E.64 R18, [R2.64] ;  /* 0x0000002402127981 */ /* 0x000162000c1e1b00 */
[----:B------:R-:W-:Y:S05]  /*dfd0*/  BRA `(.L_x_23150) ;  /* 0x0000002000007947 */ /* 0x000fea0003800000 */
.L_x_23173:
[----:B------:R0:W5:Y:S01]  /*dfe0*/  LDG.E R18, [R2.64] ;  /* 0x0000002402127981 */ /* 0x000162000c1e1900 */
[----:B------:R-:W-:-:S03]  /*dff0*/  IMAD.MOV.U32 R19, RZ, RZ, RZ ;  /* 0x000000ffff137224 */ /* 0x000fc600078e00ff */
.L_x_23150:
        /* <DEDUP_REMOVED lines=17> */
.L_x_23180:
[----:B------:R0:W5:Y:S01]  /*e110*/  LDG.E.U8 R20, [R22.64] ;  /* 0x0000002416147981 */ /* 0x000162000c1e1100 */
[----:B------:R-:W-:Y:S01]  /*e120*/  IMAD.MOV.U32 R21, RZ, RZ, RZ ;  /* 0x000000ffff157224 */ /* 0x000fe200078e00ff */
[----:B------:R-:W-:Y:S05]  /*e130*/  BRA `(.L_x_23182) ;  /* 0x00000d5000007947 */ /* 0x000fea0003800000 */
.L_x_23179:
        /* <DEDUP_REMOVED lines=8> */
.L_x_23184:
[----:B------:R-:W2:Y:S02]  /*e1c0*/  LDG.E R20, [R22.64] ;  /* 0x0000002416147981 */ /* 0x000ea4000c1e1900 */
[----:B--2---:R-:W-:Y:S01]  /*e1d0*/  SHF.R.S32.HI R21, RZ, 0x1f, R20 ;  /* 0x0000001fff157819 */ /* 0x004fe20000011414 */
[----:B------:R-:W-:Y:S05]  /*e1e0*/  BRA `(.L_x_23182) ;  /* 0x00000ca000007947 */ /* 0x000fea0003800000 */
.L_x_23183:
[----:B------:R-:W2:Y:S02]  /*e1f0*/  LDG.E.S16 R20, [R22.64] ;  /* 0x0000002416147981 */ /* 0x000ea4000c1e1700 */
[----:B--2---:R-:W-:Y:S01]  /*e200*/  SHF.R.S32.HI R21, RZ, 0x1f, R20 ;  /* 0x0000001fff157819 */ /* 0x004fe20000011414 */
[----:B------:R-:W-:Y:S05]  /*e210*/  BRA `(.L_x_23182) ;  /* 0x00000c7000007947 */ /* 0x000fea0003800000 */
.L_x_23178:
        /* <DEDUP_REMOVED lines=9> */
.L_x_23186:
[----:B------:R-:W2:Y:S02]  /*e2b0*/  LDG.E.U16 R22, [R22.64] ;  /* 0x0000002416167981 */ /* 0x000ea4000c1e1500 */
[----:B--2---:R-:W-:-:S06]  /*e2c0*/  HADD2.F32 R20, -RZ, R22.H0_H0 ;  /* 0x20000016ff147230 */ /* 0x004fcc0000004100 */
[----:B------:R-:W0:Y:S01]  /*e2d0*/  F2I.S64.TRUNC R20, R20 ;  /* 0x0000001400147311 */ /* 0x000e22000020d900 */
[----:B------:R-:W-:Y:S05]  /*e2e0*/  BRA `(.L_x_23182) ;  /* 0x00000ba000007947 */ /* 0x000fea0003800000 */
.L_x_23185:
        /* <DEDUP_REMOVED lines=9> */
.L_x_23188:
[----:B------:R-:W2:Y:S02]  /*e380*/  LDG.E.U16 R22, [R22.64] ;  /* 0x0000002416167981 */ /* 0x000ea4000c1e1500 */
[----:B--2---:R-:W-:-:S06]  /*e390*/  HADD2.F32 R20, -RZ, R22.H0_H0 ;  /* 0x20000016ff147230 */ /* 0x004fcc0000004100 */
[----:B------:R-:W0:Y:S01]  /*e3a0*/  F2I.S64.TRUNC R20, R20 ;  /* 0x0000001400147311 */ /* 0x000e22000020d900 */
[----:B------:R-:W-:Y:S05]  /*e3b0*/  BRA `(.L_x_23182) ;  /* 0x00000ad000007947 */ /* 0x000fea0003800000 */
.L_x_23187:
[----:B------:R-:W2:Y:S02]  /*e3c0*/  LDG.E.64 R20, [R22.64] ;  /* 0x0000002416147981 */ /* 0x000ea4000c1e1b00 */
[----:B--2---:R-:W0:Y:S01]  /*e3d0*/  F2I.S64.F64.TRUNC R20, R20 ;  /* 0x0000001400147311 */ /* 0x004e22000030d900 */
[----:B------:R-:W-:Y:S05]  /*e3e0*/  BRA `(.L_x_23182) ;  /* 0x00000aa000007947 */ /* 0x000fea0003800000 */
.L_x_23177:
        /* <DEDUP_REMOVED lines=13> */
.L_x_23191:
[----:B------:R-:W2:Y:S02]  /*e4c0*/  LDG.E.64 R20, [R22.64] ;  /* 0x0000002416147981 */ /* 0x000ea4000c1e1b00 */
[----:B--2---:R-:W0:Y:S01]  /*e4d0*/  F2I.S64.F64.TRUNC R20, R20 ;  /* 0x0000001400147311 */ /* 0x004e22000030d900 */
[----:B------:R-:W-:Y:S05]  /*e4e0*/  BRA `(.L_x_23182) ;  /* 0x000009a000007947 */ /* 0x000fea0003800000 */
.L_x_23190:
        /* <DEDUP_REMOVED lines=27> */
.L_x_23193:
        /* <DEDUP_REMOVED lines=14> */
.L_x_23192:
[----:B------:R-:W2:Y:S02]  /*e780*/  LDG.E.U16 R20, [R22.64] ;  /* 0x0000002416147981 */ /* 0x000ea4000c1e1500 */
[----:B--2---:R-:W-:-:S06]  /*e790*/  PRMT R20, RZ, 0x5410, R20 ;  /* 0x00005410ff147816 */ /* 0x004fcc0000000014 */
[----:B------:R-:W0:Y:S01]  /*e7a0*/  F2I.S64.TRUNC R20, R20 ;  /* 0x0000001400147311 */ /* 0x000e22000020d900 */
[----:B------:R-:W-:Y:S05]  /*e7b0*/  BRA `(.L_x_23182) ;  /* 0x000006d000007947 */ /* 0x000fea0003800000 */
.L_x_23189:
        /* <DEDUP_REMOVED lines=11> */
.L_x_23196:
        /* <DEDUP_REMOVED lines=21> */
.L_x_23200:
[----:B------:R-:W-:Y:S05]  /*e9c0*/  BSYNC B1 ;  /* 0x0000000000017941 */ /* 0x000fea0003800000 */
.L_x_23199:
[----:B------:R-:W-:Y:S01]  /*e9d0*/  IMAD.SHL.U32 R2, R2, 0x100000, RZ ;  /* 0x0010000002027824 */ /* 0x000fe200078e00ff */
[----:B------:R-:W-:-:S04]  /*e9e0*/  LEA R3, R0, 0x3b800000, 0x17 ;  /* 0x3b80000000037811 */ /* 0x000fc800078eb8ff */
[----:B------:R-:W-:Y:S02]  /*e9f0*/  LOP3.LUT R20, R3, R2, R20, 0xfe, !PT ;  /* 0x0000000203147212 */ /* 0x000fe400078efe14 */
.L_x_23198:
[----:B------:R-:W-:Y:S05]  /*ea00*/  BSYNC B0 ;  /* 0x0000000000007941 */ /* 0x000fea0003800000 */
.L_x_23197:
[----:B------:R-:W0:Y:S01]  /*ea10*/  F2I.S64.TRUNC R20, R20 ;  /* 0x0000001400147311 */ /* 0x000e22000020d900 */
[----:B------:R-:W-:Y:S05]  /*ea20*/  BRA `(.L_x_23182) ;  /* 0x0000046000007947 */ /* 0x000fea0003800000 */
.L_x_23195:
        /* <DEDUP_REMOVED lines=21> */
.L_x_23204:
[----:B------:R-:W-:Y:S05]  /*eb80*/  BSYNC B1 ;  /* 0x0000000000017941 */ /* 0x000fea0003800000 */
.L_x_23203:
[----:B------:R-:W-:Y:S01]  /*eb90*/  IMAD.SHL.U32 R2, R2, 0x200000, RZ ;  /* 0x0020000002027824 */ /* 0x000fe200078e00ff */
[----:B------:R-:W-:-:S04]  /*eba0*/  LEA R3, R0, 0x37800000, 0x17 ;  /* 0x3780000000037811 */ /* 0x000fc800078eb8ff */
[----:B------:R-:W-:Y:S02]  /*ebb0*/  LOP3.LUT R20, R3, R2, R20, 0xfe, !PT ;  /* 0x0000000203147212 */ /* 0x000fe400078efe14 */
.L_x_23202:
[----:B------:R-:W-:Y:S05]  /*ebc0*/  BSYNC B0 ;  /* 0x0000000000007941 */ /* 0x000fea0003800000 */
.L_x_23201:
[----:B------:R-:W0:Y:S01]  /*ebd0*/  F2I.S64.TRUNC R20, R20 ;  /* 0x0000001400147311 */ /* 0x000e22000020d900 */
[----:B------:R-:W-:Y:S05]  /*ebe0*/  BRA `(.L_x_23182) ;  /* 0x000002a000007947 */ /* 0x000fea0003800000 */
.L_x_23194:
        /* <DEDUP_REMOVED lines=14> */
.L_x_23208:
[----:B------:R-:W-:Y:S05]  /*ecd0*/  BSYNC B0 ;  /* 0x0000000000007941 */ /* 0x000fea0003800000 */
.L_x_23207:
[----:B------:R-:W0:Y:S01]  /*ece0*/  F2I.S64.TRUNC R20, R20 ;  /* 0x0000001400147311 */ /* 0x000e22000020d900 */
[----:B------:R-:W-:Y:S05]  /*ecf0*/  BRA `(.L_x_23182) ;  /* 0x0000019000007947 */ /* 0x000fea0003800000 */
.L_x_23181:
        /* <DEDUP_REMOVED lines=21> */
.L_x_23206:
[----:B------:R0:W5:Y:S01]  /*ee50*/  LDG.E.64 R20, [R22.64] ;  /* 0x0000002416147981 */ /* 0x000162000c1e1b00 */
[----:B------:R-:W-:Y:S05]  /*ee60*/  BRA `(.L_x_23182) ;  /* 0x0000002000007947 */ /* 0x000fea0003800000 */
.L_x_23205:
[----:B------:R0:W5:Y:S01]  /*ee70*/  LDG.E R20, [R22.64] ;  /* 0x0000002416147981 */ /* 0x000162000c1e1900 */
[----:B------:R-:W-:-:S05]  /*ee80*/  IMAD.MOV.U32 R21, RZ, RZ, RZ ;  /* 0x000000ffff157224 */ /* 0x000fca00078e00ff */
.L_x_23182:
        /* <DEDUP_REMOVED lines=13> */
.L_x_23210:
        /* <DEDUP_REMOVED lines=19> */
.L_x_23211:
[----:B------:R-:W-:Y:S05]  /*f090*/  BSYNC B0 ;  /* 0x0000000000007941 */ /* 0x000fea0003800000 */
.L_x_23209:
        /* <DEDUP_REMOVED lines=13> */
.L_x_23215:
        /* <DEDUP_REMOVED lines=19> */
.L_x_23216:
[----:B------:R-:W-:Y:S05]  /*f2a0*/  BSYNC B1 ;  /* 0x0000000000017941 */ /* 0x000fea0003800000 */
.L_x_23214:
[----:B------:R-:W-:-:S04]  /*f2b0*/  SEL R0, RZ, 0xffffffff, !P0 ;  /* 0xffffffffff007807 */ /* 0x000fc80004000000 */
[----:B------:R-:W-:-:S05]  /*f2c0*/  IADD3 R2, P0, R0, R2, RZ ;  /* 0x0000000200027210 */ /* 0x000fca0007f1e0ff */
[----:B------:R-:W-:-:S03]  /*f2d0*/  IMAD.X R11, R0, 0x1, R11, P0 ;  /* 0x00000001000b7824 */ /* 0x000fc600000e060b */
.L_x_23213:
[----:B------:R-:W-:Y:S05]  /*f2e0*/  BSYNC B0 ;  /* 0x0000000000007941 */ /* 0x000fea0003800000 */
.L_x_23212:
        /* <DEDUP_REMOVED lines=15> */
.L_x_23220:
[----:B------:R-:W-:Y:S01]  /*f3e0*/  STG.E.U8 [R16.64], R2 ;  /* 0x0000000210007986 */ /* 0x000fe2000c101124 */
[----:B------:R-:W-:Y:S05]  /*f3f0*/  EXIT ;  /* 0x000000000000794d */ /* 0x000fea0003800000 */
.L_x_23219:
[----:B------:R-:W-:-:S13]  /*f400*/  ISETP.NE.AND P0, PT, R0, 0x2, PT ;  /* 0x000000020000780c */ /* 0x000fda0003f05270 */
[----:B------:R-:W-:Y:S05]  /*f410*/  @!P0 BRA `(.L_x_23222) ;  /* 0x0000008000008947 */ /* 0x000fea0003800000 */
[----:B------:R-:W-:-:S13]  /*f420*/  ISETP.NE.AND P0, PT, R0, 0x3, PT ;  /* 0x000000030000780c */ /* 0x000fda0003f05270 */
[----:B------:R-:W-:Y:S05]  /*f430*/  @!P0 BRA `(.L_x_23223) ;  /* 0x0000004000008947 */ /* 0x000fea0003800000 */
[----:B------:R-:W-:-:S13]  /*f440*/  ISETP.NE.AND P0, PT, R0, 0x4, PT ;  /* 0x000000040000780c */ /* 0x000fda0003f05270 */
[----:B------:R-:W-:Y:S05]  /*f450*/  @P0 BRA `(.L_x_23221) ;  /* 0x00000ba000000947 */ /* 0x000fea0003800000 */
[----:B------:R-:W-:Y:S01]  /*f460*/  STG.E.64 [R16.64], R2 ;  /* 0x0000000210007986 */ /* 0x000fe2000c101b24 */
[----:B------:R-:W-:Y:S05]  /*f470*/  EXIT ;  /* 0x000000000000794d */ /* 0x000fea0003800000 */
.L_x_23223:
[----:B------:R-:W-:Y:S01]  /*f480*/  STG.E [R16.64], R2 ;  /* 0x0000000210007986 */ /* 0x000fe2000c101924 */
[----:B------:R-:W-:Y:S05]  /*f490*/  EXIT ;  /* 0x000000000000794d */ /* 0x000fea0003800000 */
.L_x_23222:
[----:B------:R-:W-:Y:S01]  /*f4a0*/  STG.E.U16 [R16.64], R2 ;  /* 0x0000000210007986 */ /* 0x000fe2000c101524 */
[----:B------:R-:W-:Y:S05]  /*f4b0*/  EXIT ;  /* 0x000000000000794d */ /* 0x000fea0003800000 */
.L_x_23218:
[----:B------:R-:W-:-:S13]  /*f4c0*/  ISETP.GT.AND P0, PT, R0, 0x6, PT ;  /* 0x000000060000780c */ /* 0x000fda0003f04270 */
[----:B------:R-:W-:Y:S05]  /*f4d0*/  @P0 BRA `(.L_x_23224) ;  /* 0x000000b000000947 */ /* 0x000fea0003800000 */
[----:B------:R-:W-:-:S13]  /*f4e0*/  ISETP.NE.AND P0, PT, R0, 0x5, PT ;  /* 0x000000050000780c */ /* 0x000fda0003f05270 */
[----:B------:R-:W-:Y:S05]  /*f4f0*/  @!P0 BRA `(.L_x_23225) ;  /* 0x0000005000008947 */ /* 0x000fea0003800000 */
[----:B------:R-:W-:-:S13]  /*f500*/  ISETP.NE.AND P0, PT, R0, 0x6, PT ;  /* 0x000000060000780c */ /* 0x000fda0003f05270 */
[----:B------:R-:W-:Y:S05]  /*f510*/  @P0 BRA `(.L_x_23221) ;  /* 0x00000ae000000947 */ /* 0x000fea0003800000 */
[----:B------:R-:W0:Y:S02]  /*f520*/  I2F.S64 R3, R2 ;  /* 0x0000000200037312 */ /* 0x000e240000301400 */
[----:B0-----:R-:W-:Y:S01]  /*f530*/  STG.E [R16.64], R3 ;  /* 0x0000000310007986 */ /* 0x001fe2000c101924 */
[----:B------:R-:W-:Y:S05]  /*f540*/  EXIT ;  /* 0x000000000000794d */ /* 0x000fea0003800000 */
.L_x_23225:
[----:B------:R-:W0:Y:S02]  /*f550*/  I2F.S64 R0, R2 ;  /* 0x0000000200007312 */ /* 0x000e240000301400 */
[----:B0-----:R-:W-:-:S05]  /*f560*/  F2FP.PACK_AB R0, RZ, R0 ;  /* 0x00000000ff00723e */ /* 0x001fca00000000ff */
[----:B------:R-:W-:Y:S01]  /*f570*/  STG.E.U16 [R16.64], R0 ;  /* 0x0000000010007986 */ /* 0x000fe2000c101524 */
[----:B------:R-:W-:Y:S05]  /*f580*/  EXIT ;  /* 0x000000000000794d */ /* 0x000fea0003800000 */
.L_x_23224:
        /* <DEDUP_REMOVED lines=8> */
[----:B0-----:R-:W-:Y:S01]  /*f610*/  STG.E.64 [R16.64], R4 ;  /* 0x0000000410007986 */ /* 0x001fe2000c101b24 */
[----:B------:R-:W-:Y:S05]  /*f620*/  EXIT ;  /* 0x000000000000794d */ /* 0x000fea0003800000 */
.L_x_23227:
[----:B------:R-:W0:Y:S02]  /*f630*/  I2F.S64 R2, R2 ;  /* 0x0000000200027312 */ /* 0x000e240000301400 */
[----:B0-----:R-:W-:-:S04]  /*f640*/  F2FP.PACK_AB R3, RZ, R2 ;  /* 0x00000002ff03723e */ /* 0x001fc800000000ff */
[----:B------:R-:W-:-:S05]  /*f650*/  PRMT R3, R3, 0x5410, RZ ;  /* 0x0000541003037816 */ /* 0x000fca00000000ff */
[----:B------:R-:W-:Y:S01]  /*f660*/  STG.E [R16.64], R3 ;  /* 0x0000000310007986 */ /* 0x000fe2000c101924 */
[----:B------:R-:W-:Y:S05]  /*f670*/  EXIT ;  /* 0x000000000000794d */ /* 0x000fea0003800000 */
.L_x_23226:
[----:B------:R-:W0:Y:S02]  /*f680*/  I2F.F64.S64 R2, R2 ;  /* 0x0000000200027312 */ /* 0x000e240000301c00 */
[----:B0-----:R-:W-:Y:S01]  /*f690*/  STG.E.64 [R16.64], R2 ;  /* 0x0000000210007986 */ /* 0x001fe2000c101b24 */
[----:B------:R-:W-:Y:S05]  /*f6a0*/  EXIT ;  /* 0x000000000000794d */ /* 0x000fea0003800000 */
.L_x_23217:
        /* <DEDUP_REMOVED lines=11> */
[----:B------:R-:W-:Y:S01]  /*f760*/  STG.E.U8 [R16.64], R3 ;  /* 0x0000000310007986 */ /* 0x000fe2000c101124 */
[----:B------:R-:W-:Y:S05]  /*f770*/  EXIT ;  /* 0x000000000000794d */ /* 0x000fea0003800000 */
.L_x_23230:
[----:B------:R-:W0:Y:S01]  /*f780*/  I2F.F64.S64 R4, R2 ;  /* 0x0000000200047312 */ /* 0x000e220000301c00 */
[----:B------:R-:W-:-:S05]  /*f790*/  CS2R R6, SRZ ;  /* 0x0000000000067805 */ /* 0x000fca000001ff00 */
[----:B0-----:R-:W-:Y:S01]  /*f7a0*/  STG.E.128 [R16.64], R4 ;  /* 0x0000000410007986 */ /* 0x001fe2000c101d24 */
[----:B------:R-:W-:Y:S05]  /*f7b0*/  EXIT ;  /* 0x000000000000794d */ /* 0x000fea0003800000 */
.L_x_23229:
        /* <DEDUP_REMOVED lines=21> */
.L_x_23234:
[----:B------:R-:W-:Y:S05]  /*f910*/  BSYNC B0 ;  /* 0x0000000000007941 */ /* 0x000fea0003800000 */
.L_x_23233:
[----:B------:R-:W-:-:S05]  /*f920*/  LOP3.LUT R5, R0, R5, RZ, 0xfc, !PT ;  /* 0x0000000500057212 */ /* 0x000fca00078efcff */
[----:B------:R-:W-:Y:S01]  /*f930*/  STG.E.U8 [R16.64], R5 ;  /* 0x0000000510007986 */ /* 0x000fe2000c101124 */
[----:B------:R-:W-:Y:S05]  /*f940*/  EXIT ;  /* 0x000000000000794d */ /* 0x000fea0003800000 */
.L_x_23232:
        /* <DEDUP_REMOVED lines=13> */
.L_x_23236:
[----:B------:R-:W-:Y:S01]  /*fa20*/  IMAD.MOV.U32 R0, RZ, RZ, 0x7f ;  /* 0x0000007fff007424 */ /* 0x000fe200078e00ff */
[----:B------:R-:W-:-:S04]  /*fa30*/  ISETP.GT.U32.AND P0, PT, R4, 0x7f800000, PT ;  /* 0x7f8000000400780c */ /* 0x000fc80003f04070 */
[----:B------:R-:W-:-:S04]  /*fa40*/  SEL R0, R0, 0x7c, P0 ;  /* 0x0000007c00007807 */ /* 0x000fc80000000000 */
.L_x_23237:
[----:B------:R-:W-:Y:S05]  /*fa50*/  BSYNC B0 ;  /* 0x0000000000007941 */ /* 0x000fea0003800000 */
.L_x_23235:
[----:B------:R-:W-:-:S04]  /*fa60*/  LOP3.LUT R2, R3, 0x80000000, RZ, 0xc0, !PT ;  /* 0x8000000003027812 */ /* 0x000fc800078ec0ff */
[----:B------:R-:W-:-:S04]  /*fa70*/  SHF.R.U32.HI R3, RZ, 0x18, R2 ;  /* 0x00000018ff037819 */ /* 0x000fc80000011602 */
[----:B------:R-:W-:-:S05]  /*fa80*/  LOP3.LUT R3, R0, R3, RZ, 0xfc, !PT ;  /* 0x0000000300037212 */ /* 0x000fca00078efcff */
[----:B------:R-:W-:Y:S01]  /*fa90*/  STG.E.U8 [R16.64], R3 ;  /* 0x0000000310007986 */ /* 0x000fe2000c101124 */
[----:B------:R-:W-:Y:S05]  /*faa0*/  EXIT ;  /* 0x000000000000794d */ /* 0x000fea0003800000 */
.L_x_23231:
[----:B------:R-:W0:Y:S02]  /*fab0*/  I2F.S64 R0, R2 ;  /* 0x0000000200007312 */ /* 0x000e240000301400 */
[----:B0-----:R-:W-:-:S05]  /*fac0*/  F2FP.BF16.PACK_AB R0, RZ, R0 ;  /* 0x00000000ff00723e */ /* 0x001fca00000010ff */
[----:B------:R-:W-:Y:S01]  /*fad0*/  STG.E.U16 [R16.64], R0 ;  /* 0x0000000010007986 */ /* 0x000fe2000c101524 */
[----:B------:R-:W-:Y:S05]  /*fae0*/  EXIT ;  /* 0x000000000000794d */ /* 0x000fea0003800000 */
.L_x_23228:
        /* <DEDUP_REMOVED lines=10> */
.L_x_23240:
        /* <DEDUP_REMOVED lines=17> */
.L_x_23243:
[----:B------:R-:W-:-:S04]  /*fca0*/  LOP3.LUT R2, R3, 0x80000000, RZ, 0xc0, !PT ;  /* 0x8000000003027812 */ /* 0x000fc800078ec0ff */
[----:B------:R-:W-:-:S04]  /*fcb0*/  SHF.R.U32.HI R3, RZ, 0x18, R2 ;  /* 0x00000018ff037819 */ /* 0x000fc80000011602 */
[----:B------:R-:W-:-:S04]  /*fcc0*/  LOP3.LUT R0, R0, R3, RZ, 0xfc, !PT ;  /* 0x0000000300007212 */ /* 0x000fc800078efcff */
[----:B------:R-:W-:Y:S02]  /*fcd0*/  PRMT R8, R0, 0x7610, R8 ;  /* 0x0000761000087816 */ /* 0x000fe40000000008 */
.L_x_23242:
[----:B------:R-:W-:Y:S05]  /*fce0*/  BSYNC B0 ;  /* 0x0000000000007941 */ /* 0x000fea0003800000 */
.L_x_23241:
[----:B------:R-:W-:Y:S01]  /*fcf0*/  STG.E.U8 [R16.64], R8 ;  /* 0x0000000810007986 */ /* 0x000fe2000c101124 */
[----:B------:R-:W-:Y:S05]  /*fd00*/  EXIT ;  /* 0x000000000000794d */ /* 0x000fea0003800000 */
.L_x_23239:
        /* <DEDUP_REMOVED lines=17> */
.L_x_23246:
[----:B------:R-:W-:-:S04]  /*fe20*/  LOP3.LUT R2, R3, 0x80000000, RZ, 0xc0, !PT ;  /* 0x8000000003027812 */ /* 0x000fc800078ec0ff */
[----:B------:R-:W-:-:S04]  /*fe30*/  SHF.R.U32.HI R3, RZ, 0x18, R2 ;  /* 0x00000018ff037819 */ /* 0x000fc80000011602 */
[----:B------:R-:W-:-:S04]  /*fe40*/  LOP3.LUT R0, R0, R3, RZ, 0xfc, !PT ;  /* 0x0000000300007212 */ /* 0x000fc800078efcff */
[----:B------:R-:W-:Y:S02]  /*fe50*/  PRMT R8, R0, 0x7610, R8 ;  /* 0x0000761000087816 */ /* 0x000fe40000000008 */
.L_x_23245:
[----:B------:R-:W-:Y:S05]  /*fe60*/  BSYNC B0 ;  /* 0x0000000000007941 */ /* 0x000fea0003800000 */
.L_x_23244:
[----:B------:R-:W-:Y:S01]  /*fe70*/  STG.E.U8 [R16.64], R8 ;  /* 0x0000000810007986 */ /* 0x000fe2000c101124 */
[----:B------:R-:W-:Y:S05]  /*fe80*/  EXIT ;  /* 0x000000000000794d */ /* 0x000fea0003800000 */
.L_x_23238:
        /* <DEDUP_REMOVED lines=21> */
[----:B------:R-:W-:Y:S01]  /*ffe0*/  STG.E.U8 [R16.64], R3 ;  /* 0x0000000310007986 */ /* 0x000fe2000c101124 */
[----:B------:R-:W-:Y:S05]  /*fff0*/  EXIT ;  /* 0x000000000000794d */ /* 0x000fea0003800000 */
.L_x_23221:
        /* <DEDUP_REMOVED lines=20> */
.L_x_23248:
[----:B------:R-:W-:Y:S01]  /*10140*/  STG.E.64 [R16.64], R2 ;  /* 0x0000000210007986 */ /* 0x000fe2000c101b24 */
[----:B------:R-:W-:Y:S05]  /*10150*/  EXIT ;  /* 0x000000000000794d */ /* 0x000fea0003800000 */
.L_x_23247:
[----:B------:R-:W-:Y:S01]  /*10160*/  STG.E [R16.64], R2 ;  /* 0x0000000210007986 */ /* 0x000fe2000c101924 */
[----:B------:R-:W-:Y:S05]  /*10170*/  EXIT ;  /* 0x000000000000794d */ /* 0x000fea0003800000 */
        .weak           $__internal_18_$__cuda_sm20_div_s64
        .type           $__internal_18_$__cuda_sm20_div_s64,@function
        .size           $__internal_18_$__cuda_sm20_div_s64,($__internal_19_$__cuda_sm20_rem_s64 - $__internal_18_$__cuda_sm20_div_s64)
$__internal_18_$__cuda_sm20_div_s64:
[----:B------:R-:W-:Y:S02]  /*10180*/  IADD3 R15, P1, RZ, -R0, RZ ;  /* 0x80000000ff0f7210 */ /* 0x000fe40007f3e0ff */
[----:B------:R-:W-:-:S03]  /*10190*/  ISETP.GE.AND P0, PT, R3, RZ, PT ;  /* 0x000000ff0300720c */ /* 0x000fc60003f06270 */
[----:B------:R-:W-:Y:S01]  /*101a0*/  IMAD.X R8, RZ, RZ, ~R3, P1 ;  /* 0x000000ffff087224 */ /* 0x000fe200008e0e03 */
[----:B------:R-:W-:-:S04]  /*101b0*/  SEL R14, R15, R0, !P0 ;  /* 0x000000000f0e7207 */ /* 0x000fc80004000000 */
[----:B------:R-:W-:-:S04]  /*101c0*/  SEL R15, R8, R3, !P0 ;  /* 0x00000003080f7207 */ /* 0x000fc80004000000 */
[----:B------:R-:W0:Y:S08]  /*101d0*/  I2F.U64.RP R5, R14 ;  /* 0x0000000e00057312 */ /* 0x000e300000309000 */
[----:B0-----:R-:W0:Y:S02]  /*101e0*/  MUFU.RCP R10, R5 ;  /* 0x00000005000a7308 */ /* 0x001e240000001000 */
[----:B0-----:R-:W-:-:S06]  /*101f0*/  IADD3 R10, R10, 0x1ffffffe, RZ ;  /* 0x1ffffffe0a0a7810 */ /* 0x001fcc0007ffe0ff */
[----:B------:R-:W0:Y:S02]  /*10200*/  F2I.U64.TRUNC R12, R10 ;  /* 0x0000000a000c7311 */ /* 0x000e24000020d800 */
[----:B0-----:R-:W-:-:S04]  /*10210*/  IMAD.WIDE.U32 R26, R12, R14, RZ ;  /* 0x0000000e0c1a7225 */ /* 0x001fc800078e00ff */
[C---:B------:R-:W-:Y:S01]  /*10220*/  IMAD R7, R12.reuse, R15, R27 ;  /* 0x0000000f0c077224 */ /* 0x040fe200078e021b */
[----:B------:R-:W-:Y:S01]  /*10230*/  IADD3 R8, P0, RZ, -R26, RZ ;  /* 0x8000001aff087210 */ /* 0x000fe20007f1e0ff */
[----:B------:R-:W-:Y:S02]  /*10240*/  IMAD.MOV.U32 R27, RZ, RZ, R12 ;  /* 0x000000ffff1b7224 */ /* 0x000fe400078e000c */
[----:B------:R-:W-:Y:S02]  /*10250*/  IMAD R7, R13, R14, R7 ;  /* 0x0000000e0d077224 */ /* 0x000fe400078e0207 */
[----:B------:R-:W-:-:S04]  /*10260*/  IMAD.HI.U32 R26, R12, R8, RZ ;  /* 0x000000080c1a7227 */ /* 0x000fc800078e00ff */
[----:B------:R-:W-:-:S04]  /*10270*/  IMAD.X R7, RZ, RZ, ~R7, P0 ;  /* 0x000000ffff077224 */ /* 0x000fc800000e0e07 */
[----:B------:R-:W-:-:S04]  /*10280*/  IMAD.WIDE.U32 R26, P0, R12, R7, R26 ;  /* 0x000000070c1a7225 */ /* 0x000fc8000780001a */
[C---:B------:R-:W-:Y:S02]  /*10290*/  IMAD R5, R13.reuse, R7, RZ ;  /* 0x000000070d057224 */ /* 0x040fe400078e02ff */
[----:B------:R-:W-:-:S04]  /*102a0*/  IMAD.HI.U32 R8, P1, R13, R8, R26 ;  /* 0x000000080d087227 */ /* 0x000fc8000782001a */
[----:B------:R-:W-:Y:S01]  /*102b0*/  IMAD.HI.U32 R7, R13, R7, RZ ;  /* 0x000000070d077227 */ /* 0x000fe200078e00ff */
[----:B------:R-:W-:-:S03]  /*102c0*/  IADD3 R11, P2, R5, R8, RZ ;  /* 0x00000008050b7210 */ /* 0x000fc60007f5e0ff */
[----:B------:R-:W-:Y:S02]  /*102d0*/  IMAD.X R7, R7, 0x1, R13, P0 ;  /* 0x0000000107077824 */ /* 0x000fe400000e060d */
[----:B------:R-:W-:-:S03]  /*102e0*/  IMAD.WIDE.U32 R26, R11, R14, RZ ;  /* 0x0000000e0b1a7225 */ /* 0x000fc600078e00ff */
[----:B------:R-:W-:Y:S01]  /*102f0*/  IADD3.X R12, RZ, RZ, R7, P2, P1 ;  /* 0x000000ffff0c7210 */ /* 0x000fe200017e2407 */
[C---:B------:R-:W-:Y:S01]  /*10300*/  IMAD R5, R11.reuse, R15, R27 ;  /* 0x0000000f0b057224 */ /* 0x040fe200078e021b */
[----:B------:R-:W-:Y:S02]  /*10310*/  IADD3 R7, P0, RZ, -R26, RZ ;  /* 0x8000001aff077210 */ /* 0x000fe40007f1e0ff */
[----:B------:R-:W-:Y:S01]  /*10320*/  ISETP.GE.AND P1, PT, R4, RZ, PT ;  /* 0x000000ff0400720c */ /* 0x000fe20003f26270 */
[----:B------:R-:W-:Y:S01]  /*10330*/  IMAD R5, R12, R14, R5 ;  /* 0x0000000e0c057224 */ /* 0x000fe200078e0205 */
[----:B------:R-:W-:Y:S01]  /*10340*/  IADD3 R8, P2, RZ, -R9, RZ ;  /* 0x80000009ff087210 */ /* 0x000fe20007f5e0ff */
[----:B------:R-:W-:-:S03]  /*10350*/  IMAD.HI.U32 R10, R11, R7, RZ ;  /* 0x000000070b0a7227 */ /* 0x000fc600078e00ff */
[----:B------:R-:W-:Y:S01]  /*10360*/  SEL R8, R8, R9, !P1 ;  /* 0x0000000908087207 */ /* 0x000fe20004800000 */
[----:B------:R-:W-:Y:S02]  /*10370*/  IMAD.X R5, RZ, RZ, ~R5, P0 ;  /* 0x000000ffff057224 */ /* 0x000fe400000e0e05 */
[----:B------:R-:W-:Y:S02]  /*10380*/  IMAD.X R9, RZ, RZ, ~R4, P2 ;  /* 0x000000ffff097224 */ /* 0x000fe400010e0e04 */
[----:B------:R-:W-:-:S03]  /*10390*/  IMAD.WIDE.U32 R10, P0, R11, R5, R10 ;  /* 0x000000050b0a7225 */ /* 0x000fc6000780000a */
[-C--:B------:R-:W-:Y:S02]  /*103a0*/  SEL R9, R9, R4.reuse, !P1 ;  /* 0x0000000409097207 */ /* 0x080fe40004800000 */
[----:B------:R-:W-:Y:S01]  /*103b0*/  LOP3.LUT R4, R3, R4, RZ, 0x3c, !PT ;  /* 0x0000000403047212 */ /* 0x000fe200078e3cff */
[----:B------:R-:W-:-:S04]  /*103c0*/  IMAD.HI.U32 R7, P3, R12, R7, R10 ;  /* 0x000000070c077227 */ /* 0x000fc8000786000a */
[CC--:B------:R-:W-:Y:S02]  /*103d0*/  IMAD R10, R12.reuse, R5.reuse, RZ ;  /* 0x000000050c0a7224 */ /* 0x0c0fe400078e02ff */
[----:B------:R-:W-:-:S03]  /*103e0*/  IMAD.HI.U32 R5, R12, R5, RZ ;  /* 0x000000050c057227 */ /* 0x000fc600078e00ff */
[----:B------:R-:W-:Y:S01]  /*103f0*/  IADD3 R7, P4, R10, R7, RZ ;  /* 0x000000070a077210 */ /* 0x000fe20007f9e0ff */
[----:B------:R-:W-:Y:S02]  /*10400*/  IMAD.X R12, R5, 0x1, R12, P0 ;  /* 0x00000001050c7824 */ /* 0x000fe400000e060c */
[----:B------:R-:W-:Y:S02]  /*10410*/  IMAD.MOV.U32 R11, RZ, RZ, RZ ;  /* 0x000000ffff0b7224 */ /* 0x000fe400078e00ff */
[----:B------:R-:W-:Y:S01]  /*10420*/  IMAD.HI.U32 R10, R7, R8, RZ ;  /* 0x00000008070a7227 */ /* 0x000fe200078e00ff */
[----:B------:R-:W-:-:S05]  /*10430*/  IADD3.X R12, RZ, RZ, R12, P4, P3 ;  /* 0x000000ffff0c7210 */ /* 0x000fca00027e640c */
[----:B------:R-:W-:-:S04]  /*10440*/  IMAD.WIDE.U32 R10, R7, R9, R10 ;  /* 0x00000009070a7225 */ /* 0x000fc800078e000a */
[C---:B------:R-:W-:Y:S02]  /*10450*/  IMAD R5, R12.reuse, R9, RZ ;  /* 0x000000090c057224 */ /* 0x040fe400078e02ff */
[----:B------:R-:W-:-:S04]  /*10460*/  IMAD.HI.U32 R10, P0, R12, R8, R10 ;  /* 0x000000080c0a7227 */ /* 0x000fc8000780000a */
[----:B------:R-:W-:Y:S01]  /*10470*/  IMAD.HI.U32 R7, R12, R9, RZ ;  /* 0x000000090c077227 */ /* 0x000fe200078e00ff */
[----:B------:R-:W-:-:S03]  /*10480*/  IADD3 R5, P1, R5, R10, RZ ;  /* 0x0000000a05057210 */ /* 0x000fc60007f3e0ff */
[----:B------:R-:W-:Y:S02]  /*10490*/  IMAD.X R7, RZ, RZ, R7, P0 ;  /* 0x000000ffff077224 */ /* 0x000fe400000e0607 */
[----:B------:R-:W-:-:S04]  /*104a0*/  IMAD.WIDE.U32 R12, R5, R14, RZ ;  /* 0x0000000e050c7225 */ /* 0x000fc800078e00ff */
[----:B------:R-:W-:Y:S01]  /*104b0*/  IMAD.X R7, RZ, RZ, R7, P1 ;  /* 0x000000ffff077224 */ /* 0x000fe200008e0607 */
[----:B------:R-:W-:Y:S01]  /*104c0*/  IADD3 R8, P1, -R12, R8, RZ ;  /* 0x000000080c087210 */ /* 0x000fe20007f3e1ff */
[----:B------:R-:W-:-:S03]  /*104d0*/  IMAD R10, R5, R15, R13 ;  /* 0x0000000f050a7224 */ /* 0x000fc600078e020d */
[-C--:B------:R-:W-:Y:S01]  /*104e0*/  ISETP.GE.U32.AND P0, PT, R8, R14.reuse, PT ;  /* 0x0000000e0800720c */ /* 0x080fe20003f06070 */
[----:B------:R-:W-:-:S04]  /*104f0*/  IMAD R10, R7, R14, R10 ;  /* 0x0000000e070a7224 */ /* 0x000fc800078e020a */
[----:B------:R-:W-:Y:S01]  /*10500*/  IMAD.X R9, R9, 0x1, ~R10, P1 ;  /* 0x0000000109097824 */ /* 0x000fe200008e0e0a */
[----:B------:R-:W-:Y:S02]  /*10510*/  IADD3 R11, P1, R8, -R14, RZ ;  /* 0x8000000e080b7210 */ /* 0x000fe40007f3e0ff */
[----:B------:R-:W-:Y:S02]  /*10520*/  IADD3 R10, P2, R5, 0x1, RZ ;  /* 0x00000001050a7810 */ /* 0x000fe40007f5e0ff */
[C---:B------:R-:W-:Y:S01]  /*10530*/  ISETP.GE.U32.AND.EX P0, PT, R9.reuse, R15, PT, P0 ;  /* 0x0000000f0900720c */ /* 0x040fe20003f06100 */
[----:B------:R-:W-:-:S03]  /*10540*/  IMAD.X R12, R9, 0x1, ~R15, P1 ;  /* 0x00000001090c7824 */ /* 0x000fc600008e0e0f */
[----:B------:R-:W-:Y:S01]  /*10550*/  SEL R11, R11, R8, P0 ;  /* 0x000000080b0b7207 */ /* 0x000fe20000000000 */
[----:B------:R-:W-:Y:S01]  /*10560*/  IMAD.X R8, RZ, RZ, R7, P2 ;  /* 0x000000ffff087224 */ /* 0x000fe200010e0607 */
[----:B------:R-:W-:Y:S02]  /*10570*/  SEL R10, R10, R5, P0 ;  /* 0x000000050a0a7207 */ /* 0x000fe40000000000 */
[----:B------:R-:W-:Y:S02]  /*10580*/  SEL R12, R12, R9, P0 ;  /* 0x000000090c0c7207 */ /* 0x000fe40000000000 */
[----:B------:R-:W-:Y:S02]  /*10590*/  ISETP.GE.U32.AND P1, PT, R11, R14, PT ;  /* 0x0000000e0b00720c */ /* 0x000fe40003f26070 */
[----:B------:R-:W-:Y:S02]  /*105a0*/  SEL R8, R8, R7, P0 ;  /* 0x0000000708087207 */ /* 0x000fe40000000000 */
[----:B------:R-:W-:-:S02]  /*105b0*/  IADD3 R5, P2, R10, 0x1, RZ ;  /* 0x000000010a057810 */ /* 0x000fc40007f5e0ff */
[----:B------:R-:W-:Y:S02]  /*105c0*/  ISETP.GE.U32.AND.EX P0, PT, R12, R15, PT, P1 ;  /* 0x0000000f0c00720c */ /* 0x000fe40003f06110 */
[----:B------:R-:W-:Y:S01]  /*105d0*/  ISETP.GE.AND P1, PT, R4, RZ, PT ;  /* 0x000000ff0400720c */ /* 0x000fe20003f26270 */
[----:B------:R-:W-:Y:S01]  /*105e0*/  IMAD.X R7, RZ, RZ, R8, P2 ;  /* 0x000000ffff077224 */ /* 0x000fe200010e0608 */
[----:B------:R-:W-:-:S04]  /*105f0*/  SEL R5, R5, R10, P0 ;  /* 0x0000000a05057207 */ /* 0x000fc80000000000 */
[----:B------:R-:W-:Y:S02]  /*10600*/  SEL R7, R7, R8, P0 ;  /* 0x0000000807077207 */ /* 0x000fe40000000000 */
[-C--:B------:R-:W-:Y:S02]  /*10610*/  IADD3 R8, P2, RZ, -R5.reuse, RZ ;  /* 0x80000005ff087210 */ /* 0x080fe40007f5e0ff */
[----:B------:R-:W-:Y:S02]  /*10620*/  ISETP.NE.U32.AND P0, PT, R0, RZ, PT ;  /* 0x000000ff0000720c */ /* 0x000fe40003f05070 */
[----:B------:R-:W-:Y:S01]  /*10630*/  SEL R8, R8, R5, !P1 ;  /* 0x0000000508087207 */ /* 0x000fe20004800000 */
[----:B------:R-:W-:Y:S01]  /*10640*/  IMAD.X R0, RZ, RZ, ~R7, P2 ;  /* 0x000000ffff007224 */ /* 0x000fe200010e0e07 */
[----:B------:R-:W-:-:S04]  /*10650*/  ISETP.NE.AND.EX P0, PT, R3, RZ, PT, P0 ;  /* 0x000000ff0300720c */ /* 0x000fc80003f05300 */
[----:B------:R-:W-:Y:S01]  /*10660*/  SEL R0, R0, R7, !P1 ;  /* 0x0000000700007207 */ /* 0x000fe20004800000 */
[----:B------:R-:W-:Y:S01]  /*10670*/  IMAD.MOV.U32 R7, RZ, RZ, 0x0 ;  /* 0x00000000ff077424 */ /* 0x000fe200078e00ff */
[----:B------:R-:W-:Y:S02]  /*10680*/  SEL R8, R8, 0xffffffff, P0 ;  /* 0xffffffff08087807 */ /* 0x000fe40000000000 */
[----:B------:R-:W-:Y:S01]  /*10690*/  SEL R0, R0, 0xffffffff, P0 ;  /* 0xffffffff00007807 */ /* 0x000fe20000000000 */
[----:B------:R-:W-:Y:S06]  /*106a0*/  RET.REL.NODEC R6 `(_ZN2at6native18elementwise_kernelILi128ELi4EZNS0_15gpu_kernel_implINS0_13BinaryFunctorIlllZZZNS0_15binary_internal21div_floor_kernel_cudaERNS_18TensorIteratorBaseEENKUlvE_clEvENKUlvE2_clEvEUlllE_EEEEvS6_RKT_EUliE_EEviT1_) ;  /* 0xfffef95006007950 */ /* 0x000fec0003c3ffff */
        .weak           $__internal_19_$__cuda_sm20_rem_s64
        .type           $__internal_19_$__cuda_sm20_rem_s64,@function
        .size           $__internal_19_$__cuda_sm20_rem_s64,(.L_x_32489 - $__internal_19_$__cuda_sm20_rem_s64)
$__internal_19_$__cuda_sm20_rem_s64:
[----:B------:R-:W-:Y:S01]  /*106b0*/  IADD3 R5, P1, RZ, -R20, RZ ;  /* 0x80000014ff057210 */ /* 0x000fe20007f3e0ff */
[----:B------:R-:W-:Y:S01]  /*106c0*/  IMAD.MOV.U32 R15, RZ, RZ, RZ ;  /* 0x000000ffff0f7224 */ /* 0x000fe200078e00ff */
        /* <DEDUP_REMOVED lines=23> */
[----:B------:R-:W-:Y:S01]  /*10840*/  IMAD R6, R13, R5, R9 ;  /* 0x000000050d067224 */ /* 0x000fe200078e0209 */
[----:B------:R-:W-:Y:S02]  /*10850*/  IADD3 R8, P0, RZ, -R8, RZ ;  /* 0x80000008ff087210 */ /* 0x000fe40007f1e0ff */
[----:B------:R-:W-:Y:S01]  /*10860*/  ISETP.GE.AND P1, PT, R19, RZ, PT ;  /* 0x000000ff1300720c */ /* 0x000fe20003f26270 */
[----:B------:R-:W-:Y:S01]  /*10870*/  IMAD R6, R3, R4, R6 ;  /* 0x0000000403067224 */ /* 0x000fe200078e0206 */
[----:B------:R-:W-:Y:S01]  /*10880*/  IADD3 R9, P4, RZ, -R18, RZ ;  /* 0x80000012ff097210 */ /* 0x000fe20007f9e0ff */
[----:B------:R-:W-:-:S03]  /*10890*/  IMAD.HI.U32 R12, R13, R8, RZ ;  /* 0x000000080d0c7227 */ /* 0x000fc600078e00ff */
[----:B------:R-:W-:Y:S01]  /*108a0*/  SEL R9, R9, R18, !P1 ;  /* 0x0000001209097207 */ /* 0x000fe20004800000 */
[----:B------:R-:W-:-:S04]  /*108b0*/  IMAD.X R6, RZ, RZ, ~R6, P0 ;  /* 0x000000ffff067224 */ /* 0x000fc800000e0e06 */
[----:B------:R-:W-:-:S06]  /*108c0*/  IMAD.WIDE.U32 R12, P0, R13, R6, R12 ;  /* 0x000000060d0c7225 */ /* 0x000fcc000780000c */
[----:B------:R-:W-:-:S04]  /*108d0*/  IMAD.HI.U32 R7, P2, R3, R8, R12 ;  /* 0x0000000803077227 */ /* 0x000fc8000784000c */
[CC--:B------:R-:W-:Y:S02]  /*108e0*/  IMAD R8, R3.reuse, R6.reuse, RZ ;  /* 0x0000000603087224 */ /* 0x0c0fe400078e02ff */
[----:B------:R-:W-:Y:S02]  /*108f0*/  IMAD.X R12, RZ, RZ, ~R19, P4 ;  /* 0x000000ffff0c7224 */ /* 0x000fe400020e0e13 */
[----:B------:R-:W-:Y:S01]  /*10900*/  IMAD.HI.U32 R6, R3, R6, RZ ;  /* 0x0000000603067227 */ /* 0x000fe200078e00ff */
[----:B------:R-:W-:Y:S02]  /*10910*/  IADD3 R8, P3, R8, R7, RZ ;  /* 0x0000000708087210 */ /* 0x000fe40007f7e0ff */
[----:B------:R-:W-:Y:S01]  /*10920*/  SEL R19, R12, R19, !P1 ;  /* 0x000000130c137207 */ /* 0x000fe20004800000 */
[----:B------:R-:W-:Y:S02]  /*10930*/  IMAD.X R6, R6, 0x1, R3, P0 ;  /* 0x0000000106067824 */ /* 0x000fe400000e0603 */
[----:B------:R-:W-:-:S03]  /*10940*/  IMAD.HI.U32 R14, R8, R9, RZ ;  /* 0x00000009080e7227 */ /* 0x000fc600078e00ff */
[----:B------:R-:W-:-:S03]  /*10950*/  IADD3.X R6, RZ, RZ, R6, P3, P2 ;  /* 0x000000ffff067210 */ /* 0x000fc60001fe4406 */
        /* <DEDUP_REMOVED lines=13> */
[----:B------:R-:W-:-:S04]  /*10a30*/  IADD3 R6, P2, R9, -R4, RZ ;  /* 0x8000000409067210 */ /* 0x000fc80007f5e0ff */
[C---:B------:R-:W-:Y:S01]  /*10a40*/  ISETP.GE.U32.AND.EX P0, PT, R19.reuse, R5, PT, P0 ;  /* 0x000000051300720c */ /* 0x040fe20003f06100 */
[----:B------:R-:W-:-:S03]  /*10a50*/  IMAD.X R7, R19, 0x1, ~R5, P2 ;  /* 0x0000000113077824 */ /* 0x000fc600010e0e05 */
[----:B------:R-:W-:Y:S02]  /*10a60*/  SEL R9, R6, R9, P0 ;  /* 0x0000000906097207 */ /* 0x000fe40000000000 */
[----:B------:R-:W-:Y:S02]  /*10a70*/  SEL R7, R7, R19, P0 ;  /* 0x0000001307077207 */ /* 0x000fe40000000000 */
[CC--:B------:R-:W-:Y:S02]  /*10a80*/  ISETP.GE.U32.AND P0, PT, R9.reuse, R4.reuse, PT ;  /* 0x000000040900720c */ /* 0x0c0fe40003f06070 */
[----:B------:R-:W-:Y:S02]  /*10a90*/  IADD3 R4, P2, R9, -R4, RZ ;  /* 0x8000000409047210 */ /* 0x000fe40007f5e0ff */
[----:B------:R-:W-:-:S03]  /*10aa0*/  ISETP.GE.U32.AND.EX P0, PT, R7, R5, PT, P0 ;  /* 0x000000050700720c */ /* 0x000fc60003f06100 */
[----:B------:R-:W-:Y:S01]  /*10ab0*/  IMAD.X R6, R7, 0x1, ~R5, P2 ;  /* 0x0000000107067824 */ /* 0x000fe200010e0e05 */
[----:B------:R-:W-:-:S04]  /*10ac0*/  SEL R3, R4, R9, P0 ;  /* 0x0000000904037207 */ /* 0x000fc80000000000 */
[----:B------:R-:W-:Y:S02]  /*10ad0*/  SEL R6, R6, R7, P0 ;  /* 0x0000000706067207 */ /* 0x000fe40000000000 */
[-C--:B------:R-:W-:Y:S02]  /*10ae0*/  IADD3 R4, P2, RZ, -R3.reuse, RZ ;  /* 0x80000003ff047210 */ /* 0x080fe40007f5e0ff */
[----:B------:R-:W-:Y:S02]  /*10af0*/  ISETP.NE.U32.AND P0, PT, R20, RZ, PT ;  /* 0x000000ff1400720c */ /* 0x000fe40003f05070 */
[----:B------:R-:W-:Y:S01]  /*10b00*/  SEL R3, R4, R3, !P1 ;  /* 0x0000000304037207 */ /* 0x000fe20004800000 */
[----:B------:R-:W-:Y:S01]  /*10b10*/  IMAD.X R5, RZ, RZ, ~R6, P2 ;  /* 0x000000ffff057224 */ /* 0x000fe200010e0e06 */
[----:B------:R-:W-:Y:S01]  /*10b20*/  ISETP.NE.AND.EX P0, PT, R21, RZ, PT, P0 ;  /* 0x000000ff1500720c */ /* 0x000fe20003f05300 */
[----:B------:R-:W-:-:S03]  /*10b30*/  IMAD.MOV.U32 R4, RZ, RZ, R0 ;  /* 0x000000ffff047224 */ /* 0x000fc600078e0000 */
[----:B------:R-:W-:Y:S01]  /*10b40*/  SEL R6, R5, R6, !P1 ;  /* 0x0000000605067207 */ /* 0x000fe20004800000 */
[----:B------:R-:W-:Y:S01]  /*10b50*/  IMAD.MOV.U32 R5, RZ, RZ, 0x0 ;  /* 0x00000000ff057424 */ /* 0x000fe200078e00ff */
[----:B------:R-:W-:Y:S02]  /*10b60*/  SEL R3, R3, 0xffffffff, P0 ;  /* 0xffffffff03037807 */ /* 0x000fe40000000000 */
[----:B------:R-:W-:Y:S01]  /*10b70*/  SEL R6, R6, 0xffffffff, P0 ;  /* 0xffffffff06067807 */ /* 0x000fe20000000000 */
[----:B------:R-:W-:Y:S06]  /*10b80*/  RET.REL.NODEC R4 `(_ZN2at6native18elementwise_kernelILi128ELi4EZNS0_15gpu_kernel_implINS0_13BinaryFunctorIlllZZZNS0_15binary_internal21div_floor_kernel_cudaERNS_18TensorIteratorBaseEENKUlvE_clEvENKUlvE2_clEvEUlllE_EEEEvS6_RKT_EUliE_EEviT1_) ;  /* 0xfffef47004007950 */ /* 0x000fec0003c3ffff */
.L_x_23249:
        /* <DEDUP_REMOVED lines=15> */
.L_x_32489:


//--------------------- .text._ZN2at6native27unrolled_elementwise_kernelINS0_13BinaryFunctorIlllZZZNS0_15binary_internal21div_floor_kernel_cudaERNS_18TensorIteratorBaseEENKUlvE_clEvENKUlvE2_clEvEUlllE_EESt5arrayIPcLm3EELi4E23TrivialOffsetCalculatorILi2EjESD_ILi1EjENS0_6memory12LoadWithCastILi2EEENSG_13StoreWithCastILi1EEEEEviT_T0_T2_T3_T4_T5_ --------------------------
	.section	.text._ZN2at6native27unrolled_elementwise_kernelINS0_13BinaryFunctorIlllZZZNS0_15binary_internal21div_floor_kernel_cudaERNS_18TensorIteratorBaseEENKUlvE_clEvENKUlvE2_clEvEUlllE_EESt5arrayIPcLm3EELi4E23TrivialOffsetCalculatorILi2EjESD_ILi1EjENS0_6memory12LoadWithCastILi2EEENSG_13StoreWithCastILi1EEEEEviT_T0_T2_T3_T4_T5_,"ax",@progbits
	.sectioninfo	@"SHI_REGISTERS=40"
	.align	128
        .global         _ZN2at6native27unrolled_elementwise_kernelINS0_13BinaryFunctorIlllZZZNS0_15binary_internal21div_floor_kernel_cudaERNS_18TensorIteratorBaseEENKUlvE_clEvENKUlvE2_clEvEUlllE_EESt5arrayIPcLm3EELi4E23TrivialOffsetCalculatorILi2EjESD_ILi1EjENS0_6memory12LoadWithCastILi2EEENSG_13StoreWithCastILi1EEEEEviT_T0_T2_T3_T4_T5_
        .type           _ZN2at6native27unrolled_elementwise_kernelINS0_13BinaryFunctorIlllZZZNS0_15binary_internal21div_floor_kernel_cudaERNS_18TensorIteratorBaseEENKUlvE_clEvENKUlvE2_clEvEUlllE_EESt5arrayIPcLm3EELi4E23TrivialOffsetCalculatorILi2EjESD_ILi1EjENS0_6memory12LoadWithCastILi2EEENSG_13StoreWithCastILi1EEEEEviT_T0_T2_T3_T4_T5_,@function
        .size           _ZN2at6native27unrolled_elementwise_kernelINS0_13BinaryFunctorIlllZZZNS0_15binary_internal21div_floor_kernel_cudaERNS_18TensorIteratorBaseEENKUlvE_clEvENKUlvE2_clEvEUlllE_EESt5arrayIPcLm3EELi4E23TrivialOffsetCalculatorILi2EjESD_ILi1EjENS0_6memory12LoadWithCastILi2EEENSG_13StoreWithCastILi1EEEEEviT_T0_T2_T3_T4_T5_,(.L_x_32491 - _ZN2at6native27unrolled_elementwise_kernelINS0_13BinaryFunctorIlllZZZNS0_15binary_internal21div_floor_kernel_cudaERNS_18TensorIteratorBaseEENKUlvE_clEvENKUlvE2_clEvEUlllE_EESt5arrayIPcLm3EELi4E23TrivialOffsetCalculatorILi2EjESD_ILi1EjENS0_6memory12LoadWithCastILi2EEENSG_13StoreWithCastILi1EEEEEviT_T0_T2_T3_T4_T5_)
        .other          _ZN2at6native27unrolled_elementwise_kernelINS0_13BinaryFunctorIlllZZZNS0_15binary_internal21div_floor_kernel_cudaERNS_18TensorIteratorBaseEENKUlvE_clEvENKUlvE2_clEvEUlllE_EESt5arrayIPcLm3EELi4E23TrivialOffsetCalculatorILi2EjESD_ILi1EjENS0_6memory12LoadWithCastILi2EEENSG_13StoreWithCastILi1EEEEEviT_T0_T2_T3_T4_T5_,@"STO_CUDA_ENTRY STV_DEFAULT"
_ZN2at6native27unrolled_elementwise_kernelINS0_13BinaryFunctorIlllZZZNS0_15binary_internal21div_floor_kernel_cudaERNS_18TensorIteratorBaseEENKUlvE_clEvENKUlvE2_clEvEUlllE_EESt5arrayIPcLm3EELi4E23TrivialOffsetCalculatorILi2EjESD_ILi1EjENS0_6memory12LoadWithCastILi2EEENSG_13StoreWithCastILi1EEEEEviT_T0_T2_T3_T4_T5_:
.text._ZN2at6native27unrolled_elementwise_kernelINS0_13BinaryFunctorIlllZZZNS0_15binary_internal21div_floor_kernel_cudaERNS_18TensorIteratorBaseEENKUlvE_clEvENKUlvE2_clEvEUlllE_EESt5arrayIPcLm3EELi4E23TrivialOffsetCalculatorILi2EjESD_ILi1EjENS0_6memory12LoadWithCastILi2EEENSG_13StoreWithCastILi1EEEEEviT_T0_T2_T3_T4_T5_:
        /* <DEDUP_REMOVED lines=9> */
[----:B------:R-:W-:Y:S02]  /*0090*/  CS2R R28, SRZ ;  /* 0x00000000001c7805 */ /* 0x000fe4000001ff00 */
        /* <DEDUP_REMOVED lines=22> */
.L_x_23255:
[----:B------:R0:W5:Y:S01]  /*0200*/  LDG.E.U8 R30, [R2.64] ;  /* 0x00000024021e7981 */ /* 0x000162000c1e1100 */
[----:B------:R-:W-:Y:S01]  /*0210*/  IMAD.MOV.U32 R31, RZ, RZ, RZ ;  /* 0x000000ffff1f7224 */ /* 0x000fe200078e00ff */
[----:B------:R-:W-:Y:S05]  /*0220*/  BRA `(.L_x_23257) ;  /* 0x00000d6000007947 */ /* 0x000fea0003800000 */
.L_x_23254:
        /* <DEDUP_REMOVED lines=8> */
.L_x_23259:
[----:B------:R-:W2:Y:S02]  /*02b0*/  LDG.E R30, [R2.64] ;  /* 0x00000024021e7981 */ /* 0x000ea4000c1e1900 */
[----:B--2---:R-:W-:Y:S01]  /*02c0*/  SHF.R.S32.HI R31, RZ, 0x1f, R30 ;  /* 0x0000001fff1f7819 */ /* 0x004fe2000001141e */
[----:B------:R-:W-:Y:S05]  /*02d0*/  BRA `(.L_x_23257) ;  /* 0x00000cb000007947 */ /* 0x000fea0003800000 */
.L_x_23258:
[----:B------:R-:W2:Y:S02]  /*02e0*/  LDG.E.S16 R30, [R2.64] ;  /* 0x00000024021e7981 */ /* 0x000ea4000c1e1700 */
[----:B--2---:R-:W-:Y:S01]  /*02f0*/  SHF.R.S32.HI R31, RZ, 0x1f, R30 ;  /* 0x0000001fff1f7819 */ /* 0x004fe2000001141e */
[----:B------:R-:W-:Y:S05]  /*0300*/  BRA `(.L_x_23257) ;  /* 0x00000c8000007947 */ /* 0x000fea0003800000 */
.L_x_23253:
        /* <DEDUP_REMOVED lines=9> */
.L_x_23261:
[----:B------:R-:W2:Y:S02]  /*03a0*/  LDG.E.U16 R2, [R2.64] ;  /* 0x0000002402027981 */ /* 0x000ea4000c1e1500 */
[----:B--2---:R-:W-:-:S06]  /*03b0*/  HADD2.F32 R30, -RZ, R2.H0_H0 ;  /* 0x20000002ff1e7230 */ /* 0x004fcc0000004100 */
[----:B------:R-:W0:Y:S01]  /*03c0*/  F2I.S64.TRUNC R30, R30 ;  /* 0x0000001e001e7311 */ /* 0x000e22000020d900 */
[----:B------:R-:W-:Y:S05]  /*03d0*/  BRA `(.L_x_23257) ;  /* 0x00000bb000007947 */ /* 0x000fea0003800000 */
.L_x_23260:
        /* <DEDUP_REMOVED lines=9> */
.L_x_23263:
[----:B------:R-:W2:Y:S02]  /*0470*/  LDG.E.U16 R2, [R2.64] ;  /* 0x0000002402027981 */ /* 0x000ea4000c1e1500 */
[----:B--2---:R-:W-:-:S06]  /*0480*/  HADD2.F32 R30, -RZ, R2.H0_H0 ;  /* 0x20000002ff1e7230 */ /* 0x004fcc0000004100 */
[----:B------:R-:W0:Y:S01]  /*0490*/  F2I.S64.TRUNC R30, R30 ;  /* 0x0000001e001e7311 */ /* 0x000e22000020d900 */
[----:B------:R-:W-:Y:S05]  /*04a0*/  BRA `(.L_x_23257) ;  /* 0x00000ae000007947 */ /* 0x000fea0003800000 */
.L_x_23262:
[----:B------:R-:W2:Y:S02]  /*04b0*/  LDG.E.64 R2, [R2.64] ;  /* 0x0000002402027981 */ /* 0x000ea4000c1e1b00 */
[----:B--2---:R0:W1:Y:S01]  /*04c0*/  F2I.S64.F64.TRUNC R30, R2 ;  /* 0x00000002001e7311 */ /* 0x004062000030d900 */
[----:B------:R-:W-:Y:S05]  /*04d0*/  BRA `(.L_x_23257) ;  /* 0x00000ab000007947 */ /* 0x000fea0003800000 */
.L_x_23252:
        /* <DEDUP_REMOVED lines=13> */
.L_x_23266:
[----:B------:R-:W2:Y:S02]  /*05b0*/  LDG.E.64 R2, [R2.64] ;  /* 0x0000002402027981 */ /* 0x000ea4000c1e1b00 */
[----:B--2---:R0:W1:Y:S01]  /*05c0*/  F2I.S64.F64.TRUNC R30, R2 ;  /* 0x00000002001e7311 */ /* 0x004062000030d900 */
[----:B------:R-:W-:Y:S05]  /*05d0*/  BRA `(.L_x_23257) ;  /* 0x000009b000007947 */ /* 0x000fea0003800000 */
.L_x_23265:
        /* <DEDUP_REMOVED lines=27> */
.L_x_23268:
        /* <DEDUP_REMOVED lines=15> */
.L_x_23267:
[----:B------:R-:W2:Y:S02]  /*0880*/  LDG.E.U16 R30, [R2.64] ;  /* 0x00000024021e7981 */ /* 0x000ea4000c1e1500 */
[----:B--2---:R-:W-:-:S06]  /*0890*/  PRMT R30, RZ, 0x5410, R30 ;  /* 0x00005410ff1e7816 */ /* 0x004fcc000000001e */
[----:B------:R-:W0:Y:S01]  /*08a0*/  F2I.S64.TRUNC R30, R30 ;  /* 0x0000001e001e7311 */ /* 0x000e22000020d900 */
[----:B------:R-:W-:Y:S05]  /*08b0*/  BRA `(.L_x_23257) ;  /* 0x000006d000007947 */ /* 0x000fea0003800000 */
.L_x_23264:
        /* <DEDUP_REMOVED lines=11> */
.L_x_23271:
        /* <DEDUP_REMOVED lines=21> */
.L_x_23275:
[----:B------:R-:W-:Y:S05]  /*0ac0*/  BSYNC B1 ;  /* 0x0000000000017941 */ /* 0x000fea0003800000 */
.L_x_23274:
[----:B------:R-:W-:Y:S01]  /*0ad0*/  IMAD.SHL.U32 R2, R2, 0x100000, RZ ;  /* 0x0010000002027824 */ /* 0x000fe200078e00ff */
[----:B------:R-:W-:-:S04]  /*0ae0*/  LEA R3, R0, 0x3b800000, 0x17 ;  /* 0x3b80000000037811 */ /* 0x000fc800078eb8ff */
[----:B------:R-:W-:Y:S02]  /*0af0*/  LOP3.LUT R30, R3, R2, R30, 0xfe, !PT ;  /* 0x00000002031e7212 */ /* 0x000fe400078efe1e */
.L_x_23273:
[----:B------:R-:W-:Y:S05]  /*0b00*/  BSYNC B0 ;  /* 0x0000000000007941 */ /* 0x000fea0003800000 */
.L_x_23272:
[----:B------:R-:W0:Y:S01]  /*0b10*/  F2I.S64.TRUNC R30, R30 ;  /* 0x0000001e001e7311 */ /* 0x000e22000020d900 */
[----:B------:R-:W-:Y:S05]  /*0b20*/  BRA `(.L_x_23257) ;  /* 0x0000046000007947 */ /* 0x000fea0003800000 */
.L_x_23270:
        /* <DEDUP_REMOVED lines=21> */
.L_x_23279:
[----:B------:R-:W-:Y:S05]  /*0c80*/  BSYNC B1 ;  /* 0x0000000000017941 */ /* 0x000fea0003800000 */
.L_x_23278:
[----:B------:R-:W-:Y:S01]  /*0c90*/  IMAD.SHL.U32 R2, R2, 0x200000, RZ ;  /* 0x0020000002027824 */ /* 0x000fe200078e00ff */
[----:B------:R-:W-:-:S04]  /*0ca0*/  LEA R3, R0, 0x37800000, 0x17 ;  /* 0x3780000000037811 */ /* 0x000fc800078eb8ff */
[----:B------:R-:W-:Y:S02]  /*0cb0*/  LOP3.LUT R30, R3, R2, R30, 0xfe, !PT ;  /* 0x00000002031e7212 */ /* 0x000fe400078efe1e */
.L_x_23277:
[----:B------:R-:W-:Y:S05]  /*0cc0*/  BSYNC B0 ;  /* 0x0000000000007941 */ /* 0x000fea0003800000 */
.L_x_23276:
[----:B------:R-:W0:Y:S01]  /*0cd0*/  F2I.S64.TRUNC R30, R30 ;  /* 0x0000001e001e7311 */ /* 0x000e22000020d900 */
[----:B------:R-:W-:Y:S05]  /*0ce0*/  BRA `(.L_x_23257) ;  /* 0x000002a000007947 */ /* 0x000fea0003800000 */
.L_x_23269:
        /* <DEDUP_REMOVED lines=14> */
.L_x_23283:
[----:B------:R-:W-:Y:S05]  /*0dd0*/  BSYNC B0 ;  /* 0x0000000000007941 */ /* 0x000fea0003800000 */
.L_x_23282:
[----:B------:R-:W0:Y:S01]  /*0de0*/  F2I.S64.TRUNC R30, R30 ;  /* 0x0000001e001e7311 */ /* 0x000e22000020d900 */
[----:B------:R-:W-:Y:S05]  /*0df0*/  BRA `(.L_x_23257) ;  /* 0x0000019000007947 */ /* 0x000fea0003800000 */
.L_x_23256:
        /* <DEDUP_REMOVED lines=21> */
.L_x_23281:
[----:B------:R0:W5:Y:S01]  /*0f50*/  LDG.E.64 R30, [R2.64] ;  /* 0x00000024021e7981 */ /* 0x000162000c1e1b00 */
[----:B------:R-:W-:Y:S05]  /*0f60*/  BRA `(.L_x_23257) ;  /* 0x0000002000007947 */ /* 0x000fea0003800000 */
.L_x_23280:
[----:B------:R0:W5:Y:S01]  /*0f70*/  LDG.E R30, [R2.64] ;  /* 0x00000024021e7981 */ /* 0x000162000c1e1900 */
[----:B------:R-:W-:-:S03]  /*0f80*/  IMAD.MOV.U32 R31, RZ, RZ, RZ ;  /* 0x000000ffff1f7224 */ /* 0x000fc600078e00ff */
.L_x_23257:
        /* <DEDUP_REMOVED lines=17> */
.L_x_23287:
[----:B------:R0:W5:Y:S01]  /*10a0*/  LDG.E.U8 R28, [R2.64] ;  /* 0x00000024021c7981 */ /* 0x000162000c1e1100 */
[----:B------:R-:W-:Y:S01]  /*10b0*/  IMAD.MOV.U32 R29, RZ, RZ, RZ ;  /* 0x000000ffff1d7224 */ /* 0x000fe200078e00ff */
[----:B------:R-:W-:Y:S05]  /*10c0*/  BRA `(.L_x_23289) ;  /* 0x00000d5000007947 */ /* 0x000fea0003800000 */
.L_x_23286:
        /* <DEDUP_REMOVED lines=8> */
.L_x_23291:
[----:B------:R-:W2:Y:S02]  /*1150*/  LDG.E R28, [R2.64] ;  /* 0x00000024021c7981 */ /* 0x000ea4000c1e1900 */
[----:B--2---:R-:W-:Y:S01]  /*1160*/  SHF.R.S32.HI R29, RZ, 0x1f, R28 ;  /* 0x0000001fff1d7819 */ /* 0x004fe2000001141c */
[----:B------:R-:W-:Y:S05]  /*1170*/  BRA `(.L_x_23289) ;  /* 0x00000ca000007947 */ /* 0x000fea0003800000 */
.L_x_23290:
[----:B------:R-:W2:Y:S02]  /*1180*/  LDG.E.S16 R28, [R2.64] ;  /* 0x00000024021c7981 */ /* 0x000ea4000c1e1700 */
[----:B--2---:R-:W-:Y:S01]  /*1190*/  SHF.R.S32.HI R29, RZ, 0x1f, R28 ;  /* 0x0000001fff1d7819 */ /* 0x004fe2000001141c */
[----:B------:R-:W-:Y:S05]  /*11a0*/  BRA `(.L_x_23289) ;  /* 0x00000c7000007947 */ /* 0x000fea0003800000 */
.L_x_23285:
        /* <DEDUP_REMOVED lines=9> */
.L_x_23293:
[----:B------:R-:W2:Y:S02]  /*1240*/  LDG.E.U16 R2, [R2.64] ;  /* 0x0000002402027981 */ /* 0x000ea4000c1e1500 */
[----:B--2---:R-:W-:-:S06]  /*1250*/  HADD2.F32 R28, -RZ, R2.H0_H0 ;  /* 0x20000002ff1c7230 */ /* 0x004fcc0000004100 */
[----:B------:R-:W0:Y:S01]  /*1260*/  F2I.S64.TRUNC R28, R28 ;  /* 0x0000001c001c7311 */ /* 0x000e22000020d900 */
[----:B------:R-:W-:Y:S05]  /*1270*/  BRA `(.L_x_23289) ;  /* 0x00000ba000007947 */ /* 0x000fea0003800000 */
.L_x_23292:
        /* <DEDUP_REMOVED lines=9> */
.L_x_23295:
[----:B------:R-:W2:Y:S02]  /*1310*/  LDG.E.U16 R2, [R2.64] ;  /* 0x0000002402027981 */ /* 0x000ea4000c1e1500 */
[----:B--2---:R-:W-:-:S06]  /*1320*/  HADD2.F32 R28, -RZ, R2.H0_H0 ;  /* 0x20000002ff1c7230 */ /* 0x004fcc0000004100 */
[----:B------:R-:W0:Y:S01]  /*1330*/  F2I.S64.TRUNC R28, R28 ;  /* 0x0000001c001c7311 */ /* 0x000e22000020d900 */
[----:B------:R-:W-:Y:S05]  /*1340*/  BRA `(.L_x_23289) ;  /* 0x00000ad000007947 */ /* 0x000fea0003800000 */
.L_x_23294:
[----:B------:R-:W2:Y:S02]  /*1350*/  LDG.E.64 R2, [R2.64] ;  /* 0x0000002402027981 */ /* 0x000ea4000c1e1b00 */
[----:B--2---:R0:W2:Y:S01]  /*1360*/  F2I.S64.F64.TRUNC R28, R2 ;  /* 0x00000002001c7311 */ /* 0x0040a2000030d900 */
[----:B------:R-:W-:Y:S05]  /*1370*/  BRA `(.L_x_23289) ;  /* 0x00000aa000007947 */ /* 0x000fea0003800000 */
.L_x_23284:
        /* <DEDUP_REMOVED lines=13> */
.L_x_23298:
[----:B------:R-:W2:Y:S02]  /*1450*/  LDG.E.64 R2, [R2.64] ;  /* 0x0000002402027981 */ /* 0x000ea4000c1e1b00 */
[----:B--2---:R0:W2:Y:S01]  /*1460*/  F2I.S64.F64.TRUNC R28, R2 ;  /* 0x00000002001c7311 */ /* 0x0040a2000030d900 */
[----:B------:R-:W-:Y:S05]  /*1470*/  BRA `(.L_x_23289) ;  /* 0x000009a000007947 */ /* 0x000fea0003800000 */
.L_x_23297:
        /* <DEDUP_REMOVED lines=27> */
.L_x_23300:
        /* <DEDUP_REMOVED lines=14> */
.L_x_23299:
[----:B------:R-:W2:Y:S02]  /*1710*/  LDG.E.U16 R28, [R2.64] ;  /* 0x00000024021c7981 */ /* 0x000ea4000c1e1500 */
[----:B--2---:R-:W-:-:S06]  /*1720*/  PRMT R28, RZ, 0x5410, R28 ;  /* 0x00005410ff1c7816 */ /* 0x004fcc000000001c */
[----:B------:R-:W0:Y:S01]  /*1730*/  F2I.S64.TRUNC R28, R28 ;  /* 0x0000001c001c7311 */ /* 0x000e22000020d900 */
[----:B------:R-:W-:Y:S05]  /*1740*/  BRA `(.L_x_23289) ;  /* 0x000006d000007947 */ /* 0x000fea0003800000 */
.L_x_23296:
        /* <DEDUP_REMOVED lines=11> */
.L_x_23303:
        /* <DEDUP_REMOVED lines=21> */
.L_x_23307:
[----:B------:R-:W-:Y:S05]  /*1950*/  BSYNC B1 ;  /* 0x0000000000017941 */ /* 0x000fea0003800000 */
.L_x_23306:
[----:B------:R-:W-:Y:S01]  /*1960*/  IMAD.SHL.U32 R2, R2, 0x100000, RZ ;  /* 0x0010000002027824 */ /* 0x000fe200078e00ff */
[----:B------:R-:W-:-:S04]  /*1970*/  LEA R3, R0, 0x3b800000, 0x17 ;  /* 0x3b80000000037811 */ /* 0x000fc800078eb8ff */
[----:B------:R-:W-:Y:S02]  /*1980*/  LOP3.LUT R28, R3, R2, R28, 0xfe, !PT ;  /* 0x00000002031c7212 */ /* 0x000fe400078efe1c */
.L_x_23305:
[----:B------:R-:W-:Y:S05]  /*1990*/  BSYNC B0 ;  /* 0x0000000000007941 */ /* 0x000fea0003800000 */
.L_x_23304:
[----:B------:R-:W0:Y:S01]  /*19a0*/  F2I.S64.TRUNC R28, R28 ;  /* 0x0000001c001c7311 */ /* 0x000e22000020d900 */
[----:B------:R-:W-:Y:S05]  /*19b0*/  BRA `(.L_x_23289) ;  /* 0x0000046000007947 */ /* 0x000fea0003800000 */
.L_x_23302:
        /* <DEDUP_REMOVED lines=21> */
.L_x_23311:
[----:B------:R-:W-:Y:S05]  /*1b10*/  BSYNC B1 ;  /* 0x0000000000017941 */ /* 0x000fea0003800000 */
.L_x_23310:
[----:B------:R-:W-:Y:S01]  /*1b20*/  IMAD.SHL.U32 R2, R2, 0x200000, RZ ;  /* 0x0020000002027824 */ /* 0x000fe200078e00ff */
[----:B------:R-:W-:-:S04]  /*1b30*/  LEA R3, R0, 0x37800000, 0x17 ;  /* 0x3780000000037811 */ /* 0x000fc800078eb8ff */
[----:B------:R-:W-:Y:S02]  /*1b40*/  LOP3.LUT R28, R3, R2, R28, 0xfe, !PT ;  /* 0x00000002031c7212 */ /* 0x000fe400078efe1c */
.L_x_23309:
[----:B------:R-:W-:Y:S05]  /*1b50*/  BSYNC B0 ;  /* 0x0000000000007941 */ /* 0x000fea0003800000 */
.L_x_23308:
[----:B------:R-:W0:Y:S01]  /*1b60*/  F2I.S64.TRUNC R28, R28 ;  /* 0x0000001c001c7311 */ /* 0x000e22000020d900 */
[----:B------:R-:W-:Y:S05]  /*1b70*/  BRA `(.L_x_23289) ;  /* 0x000002a000007947 */ /* 0x000fea0003800000 */
.L_x_23301:
        /* <DEDUP_REMOVED lines=14> */
.L_x_23315:
[----:B------:R-:W-:Y:S05]  /*1c60*/  BSYNC B0 ;  /* 0x0000000000007941 */ /* 0x000fea0003800000 */
.L_x_23314:
[----:B------:R-:W0:Y:S01]  /*1c70*/  F2I.S64.TRUNC R28, R28 ;  /* 0x0000001c001c7311 */ /* 0x000e22000020d900 */
[----:B------:R-:W-:Y:S05]  /*1c80*/  BRA `(.L_x_23289) ;  /* 0x0000019000007947 */ /* 0x000fea0003800000 */
.L_x_23288:
        /* <DEDUP_REMOVED lines=21> */
.L_x_23313:
[----:B------:R0:W5:Y:S01]  /*1de0*/  LDG.E.64 R28, [R2.64] ;  /* 0x00000024021c7981 */ /* 0x000162000c1e1b00 */
[----:B------:R-:W-:Y:S05]  /*1df0*/  BRA `(.L_x_23289) ;  /* 0x0000002000007947 */ /* 0x000fea0003800000 */
.L_x_23312:
[----:B------:R0:W5:Y:S01]  /*1e00*/  LDG.E R28, [R2.64] ;  /* 0x00000024021c7981 */ /* 0x000162000c1e1900 */
[----:B------:R-:W-:-:S03]  /*1e10*/  IMAD.MOV.U32 R29, RZ, RZ, RZ ;  /* 0x000000ffff1d7224 */ /* 0x000fc600078e00ff */
.L_x_23289:
[----:B0-----:R-:W0:Y:S02]  /*1e20*/  S2R R2, SR_TID.X ;  /* 0x0000000000027919 */ /* 0x001e240000002100 */
[----:B0-----:R-:W-:Y:S02]  /*1e30*/  IADD3 R2, R2, 0x80, RZ ;  /* 0x0000008002027810 */ /* 0x001fe40007ffe0ff */
.L_x_23251:
[----:B-1-3--:R-:W-:Y:S05]  /*1e40*/  BSYNC B6 ;  /* 0x0000000000067941 */ /* 0x00afea0003800000 */
.L_x_23250:
[----:B------:R-:W-:Y:S01]  /*1e50*/  ISETP.GE.AND P0, PT, R2, R34, PT ;  /* 0x000000220200720c */ /* 0x000fe20003f06270 */
[----:B------:R-:W-:Y:S01]  /*1e60*/  BSSY B6, `(.L_x_23316) ;  /* 0x00001d7000067945 */ /* 0x000fe20003800000 */
[----:B------:R-:W-:-:S11]  /*1e70*/  CS2R R26, SRZ ;  /* 0x00000000001a7805 */ /* 0x000fd6000001ff00 */
        /* <DEDUP_REMOVED lines=17> */
[----:B---3--:R-:W-:Y:S01]  /*1f90*/  SHF.R.S32.HI R33, RZ, 0x1f, R32 ;  /* 0x0000001fff217819 */ /* 0x008fe20000011420 */
[----:B------:R-:W-:Y:S05]  /*1fa0*/  BRA `(.L_x_23323) ;  /* 0x00000d8000007947 */ /* 0x000fea0003800000 */
.L_x_23321:
[----:B------:R0:W5:Y:S01]  /*1fb0*/  LDG.E.U8 R32, [R4.64] ;  /* 0x0000002404207981 */ /* 0x000162000c1e1100 */
[----:B------:R-:W-:Y:S01]  /*1fc0*/  IMAD.MOV.U32 R33, RZ, RZ, RZ ;  /* 0x000000ffff217224 */ /* 0x000fe200078e00ff */
[----:B------:R-:W-:Y:S05]  /*1fd0*/  BRA `(.L_x_23323) ;  /* 0x00000d5000007947 */ /* 0x000fea0003800000 */
.L_x_23320:
        /* <DEDUP_REMOVED lines=8> */
.L_x_23325:
[----:B------:R-:W3:Y:S02]  /*2060*/  LDG.E R32, [R4.64] ;  /* 0x0000002404207981 */ /* 0x000ee4000c1e1900 */
[----:B---3--:R-:W-:Y:S01]  /*2070*/  SHF.R.S32.HI R33, RZ, 0x1f, R32 ;  /* 0x0000001fff217819 */ /* 0x008fe20000011420 */
[----:B------:R-:W-:Y:S05]  /*2080*/  BRA `(.L_x_23323) ;  /* 0x00000ca000007947 */ /* 0x000fea0003800000 */
.L_x_23324:
[----:B------:R-:W3:Y:S02]  /*2090*/  LDG.E.S16 R32, [R4.64] ;  /* 0x0000002404207981 */ /* 0x000ee4000c1e1700 */
[----:B---3--:R-:W-:Y:S01]  /*20a0*/  SHF.R.S32.HI R33, RZ, 0x1f, R32 ;  /* 0x0000001fff217819 */ /* 0x008fe20000011420 */
[----:B------:R-:W-:Y:S05]  /*20b0*/  BRA `(.L_x_23323) ;  /* 0x00000c7000007947 */ /* 0x000fea0003800000 */
.L_x_23319:
[----:B------:R-:W-:-:S13]  /*20c0*/  ISETP.GT.AND P0, PT, R0, 0x6, PT ;  /* 0x000000060000780c */ /* 0x000fda0003f04270 */
[----:B------:R-:W-:Y:S05]  /*20d0*/  @P0 BRA `(.L_x_23326) ;  /* 0x000000b000000947 */ /* 0x000fea0003800000 */
[----:B------:R-:W-:-:S13]  /*20e0*/  ISETP.NE.AND P0, PT, R0, 0x5, PT ;  /* 0x000000050000780c */ /* 0x000fda0003f05270 */
[----:B------:R-:W-:Y:S05]  /*20f0*/  @!P0 BRA `(.L_x_23327) ;  /* 0x0000005000008947 */ /* 0x000fea0003800000 */
[----:B------:R-:W-:-:S13]  /*2100*/  ISETP.NE.AND P0, PT, R0, 0x6, PT ;  /* 0x000000060000780c */ /* 0x000fda0003f05270 */
[----:B------:R-:W-:Y:S05]  /*2110*/  @P0 BRA `(.L_x_23322) ;  /* 0x00000a8000000947 */ /* 0x000fea0003800000 */
[----:B------:R-:W3:Y:S02]  /*2120*/  LDG.E R4, [R4.64] ;  /* 0x0000002404047981 */ /* 0x000ee4000c1e1900 */
[----:B---3--:R0:W1:Y:S01]  /*2130*/  F2I.S64.TRUNC R32, R4 ;  /* 0x0000000400207311 */ /* 0x008062000020d900 */
[----:B------:R-:W-:Y:S05]  /*2140*/  BRA `(.L_x_23323) ;  /* 0x00000be000007947 */ /* 0x000fea0003800000 */
.L_x_23327:
[----:B------:R-:W3:Y:S02]  /*2150*/  LDG.E.U16 R4, [R4.64] ;  /* 0x0000002404047981 */ /* 0x000ee4000c1e1500 */
[----:B---3--:R-:W-:-:S06]  /*2160*/  HADD2.F32 R32, -RZ, R4.H0_H0 ;  /* 0x20000004ff207230 */ /* 0x008fcc0000004100 */
[----:B------:R-:W0:Y:S01]  /*2170*/  F2I.S64.TRUNC R32, R32 ;  /* 0x0000002000207311 */ /* 0x000e22000020d900 */
[----:B------:R-:W-:Y:S05]  /*2180*/  BRA `(.L_x_23323) ;  /* 0x00000ba000007947 */ /* 0x000fea0003800000 */
.L_x_23326:
[----:B------:R-:W-:-:S13]  /*2190*/  ISETP.NE.AND P0, PT, R0, 0x7, PT ;  /* 0x000000070000780c */ /* 0x000fda0003f05270 */
[----:B------:R-:W-:Y:S05]  /*21a0*/  @!P0 BRA `(.L_x_23328) ;  /* 0x000000b000008947 */ /* 0x000fea0003800000 */
[----:B------:R-:W-:-:S13]  /*21b0*/  ISETP.NE.AND P0, PT, R0, 0x8, PT ;  /* 0x000000080000780c */ /* 0x000fda0003f05270 */
[----:B------:R-:W-:Y:S05]  /*21c0*/  @!P0 BRA `(.L_x_23329) ;  /* 0x0000005000008947 */ /* 0x000fea0003800000 */
[----:B------:R-:W-:-:S13]  /*21d0*/  ISETP.NE.AND P0, PT, R0, 0x9, PT ;  /* 0x000000090000780c */ /* 0x000fda0003f05270 */
[----:B------:R-:W-:Y:S05]  /*21e0*/  @P0 BRA `(.L_x_23322) ;  /* 0x000009b000000947 */ /* 0x000fea0003800000 */
[----:B------:R-:W3:Y:S02]  /*21f0*/  LDG.E R4, [R4.64] ;  /* 0x0000002404047981 */ /* 0x000ee4000c1e1900 */
[----:B---3--:R0:W1:Y:S01]  /*2200*/  F2I.S64.TRUNC R32, R4 ;  /* 0x0000000400207311 */ /* 0x008062000020d900 */
[----:B------:R-:W-:Y:S05]  /*2210*/  BRA `(.L_x_23323) ;  /* 0x00000b1000007947 */ /* 0x000fea0003800000 */
.L_x_23329:
[----:B------:R-:W3:Y:S02]  /*2220*/  LDG.E.U16 R4, [R4.64] ;  /* 0x0000002404047981 */ /* 0x000ee4000c1e1500 */
[----:B---3--:R-:W-:-:S06]  /*2230*/  HADD2.F32 R32, -RZ, R4.H0_H0 ;  /* 0x20000004ff207230 */ /* 0x008fcc0000004100 */
[----:B------:R-:W0:Y:S01]  /*2240*/  F2I.S64.TRUNC R32, R32 ;  /* 0x0000002000207311 */ /* 0x000e22000020d900 */
[----:B------:R-:W-:Y:S05]  /*2250*/  BRA `(.L_x_23323) ;  /* 0x00000ad000007947 */ /* 0x000fea0003800000 */
.L_x_23328:
[----:B------:R-:W3:Y:S02]  /*2260*/  LDG.E.64 R4, [R4.64] ;  /* 0x0000002404047981 */ /* 0x000ee4000c1e1b00 */
[----:B---3--:R0:W1:Y:S01]  /*2270*/  F2I.S64.F64.TRUNC R32, R4 ;  /* 0x0000000400207311 */ /* 0x008062000030d900 */
[----:B------:R-:W-:Y:S05]  /*2280*/  BRA `(.L_x_23323) ;  /* 0x00000aa000007947 */ /* 0x000fea0003800000 */
.L_x_23318:
        /* <DEDUP_REMOVED lines=11> */
[----:B------:R-:W-:Y:S01]  /*2340*/  SEL R32, RZ, 0x1, !P0 ;  /* 0x00000001ff207807 */ /* 0x000fe20004000000 */
[----:B------:R-:W-:Y:S05]  /*2350*/  BRA `(.L_x_23323) ;  /* 0x000009d000007947 */ /* 0x000fea0003800000 */
.L_x_23332:
[----:B------:R-:W3:Y:S02]  /*2360*/  LDG.E.64 R4, [R4.64] ;  /* 0x0000002404047981 */ /* 0x000ee4000c1e1b00 */
[----:B---3--:R0:W1:Y:S01]  /*2370*/  F2I.S64.F64.TRUNC R32, R4 ;  /* 0x0000000400207311 */ /* 0x008062000030d900 */
[----:B------:R-:W-:Y:S05]  /*2380*/  BRA `(.L_x_23323) ;  /* 0x000009a000007947 */ /* 0x000fea0003800000 */
.L_x_23331:
        /* <DEDUP_REMOVED lines=27> */
.L_x_23334:
        /* <DEDUP_REMOVED lines=14> */
.L_x_23333:
[----:B------:R-:W3:Y:S02]  /*2620*/  LDG.E.U16 R32, [R4.64] ;  /* 0x0000002404207981 */ /* 0x000ee4000c1e1500 */
[----:B---3--:R-:W-:-:S06]  /*2630*/  PRMT R32, RZ, 0x5410, R32 ;  /* 0x00005410ff207816 */ /* 0x008fcc0000000020 */
[----:B------:R-:W0:Y:S01]  /*2640*/  F2I.S64.TRUNC R32, R32 ;  /* 0x0000002000207311 */ /* 0x000e22000020d900 */
[----:B------:R-:W-:Y:S05]  /*2650*/  BRA `(.L_x_23323) ;  /* 0x000006d000007947 */ /* 0x000fea0003800000 */
.L_x_23330:
        /* <DEDUP_REMOVED lines=11> */
.L_x_23337:
        /* <DEDUP_REMOVED lines=21> */
.L_x_23341:
[----:B------:R-:W-:Y:S05]  /*2860*/  BSYNC B1 ;  /* 0x0000000000017941 */ /* 0x000fea0003800000 */
.L_x_23340:
[----:B------:R-:W-:Y:S01]  /*2870*/  IMAD.SHL.U32 R3, R3, 0x100000, RZ ;  /* 0x0010000003037824 */ /* 0x000fe200078e00ff */
[----:B------:R-:W-:-:S04]  /*2880*/  LEA R5, R0, 0x3b800000, 0x17 ;  /* 0x3b80000000057811 */ /* 0x000fc800078eb8ff */
[----:B------:R-:W-:Y:S02]  /*2890*/  LOP3.LUT R32, R5, R3, R32, 0xfe, !PT ;  /* 0x0000000305207212 */ /* 0x000fe400078efe20 */
.L_x_23339:
[----:B------:R-:W-:Y:S05]  /*28a0*/  BSYNC B0 ;  /* 0x0000000000007941 */ /* 0x000fea0003800000 */
.L_x_23338:
[----:B------:R-:W0:Y:S01]  /*28b0*/  F2I.S64.TRUNC R32, R32 ;  /* 0x0000002000207311 */ /* 0x000e22000020d900 */
[----:B------:R-:W-:Y:S05]  /*28c0*/  BRA `(.L_x_23323) ;  /* 0x0000046000007947 */ /* 0x000fea0003800000 */
.L_x_23336:
        /* <DEDUP_REMOVED lines=21> */
.L_x_23345:
[----:B------:R-:W-:Y:S05]  /*2a20*/  BSYNC B1 ;  /* 0x0000000000017941 */ /* 0x000fea0003800000 */
.L_x_23344:
[----:B------:R-:W-:Y:S01]  /*2a30*/  IMAD.SHL.U32 R3, R3, 0x200000, RZ ;  /* 0x0020000003037824 */ /* 0x000fe200078e00ff */
[----:B------:R-:W-:-:S04]  /*2a40*/  LEA R5, R0, 0x37800000, 0x17 ;  /* 0x3780000000057811 */ /* 0x000fc800078eb8ff */
[----:B------:R-:W-:Y:S02]  /*2a50*/  LOP3.LUT R32, R5, R3, R32, 0xfe, !PT ;  /* 0x0000000305207212 */ /* 0x000fe400078efe20 */
.L_x_23343:
[----:B------:R-:W-:Y:S05]  /*2a60*/  BSYNC B0 ;  /* 0x0000000000007941 */ /* 0x000fea0003800000 */
.L_x_23342:
[----:B------:R-:W0:Y:S01]  /*2a70*/  F2I.S64.TRUNC R32, R32 ;  /* 0x0000002000207311 */ /* 0x000e22000020d900 */
[----:B------:R-:W-:Y:S05]  /*2a80*/  BRA `(.L_x_23323) ;  /* 0x000002a000007947 */ /* 0x000fea0003800000 */
.L_x_23335:
        /* <DEDUP_REMOVED lines=14> */
.L_x_23349:
[----:B------:R-:W-:Y:S05]  /*2b70*/  BSYNC B0 ;  /* 0x0000000000007941 */ /* 0x000fea0003800000 */
.L_x_23348:
[----:B------:R-:W0:Y:S01]  /*2b80*/  F2I.S64.TRUNC R32, R32 ;  /* 0x0000002000207311 */ /* 0x000e22000020d900 */
[----:B------:R-:W-:Y:S05]  /*2b90*/  BRA `(.L_x_23323) ;  /* 0x0000019000007947 */ /* 0x000fea0003800000 */
.L_x_23322:
        /* <DEDUP_REMOVED lines=19> */
[----:B------:R-:W-:Y:S01]  /*2cd0*/  CS2R R32, SRZ ;  /* 0x0000000000207805 */ /* 0x000fe2000001ff00 */
[----:B------:R-:W-:Y:S05]  /*2ce0*/  BRA `(.L_x_23323) ;  /* 0x0000004000007947 */ /* 0x000fea0003800000 */
.L_x_23347:
[----:B------:R0:W5:Y:S01]  /*2cf0*/  LDG.E.64 R32, [R4.64] ;  /* 0x0000002404207981 */ /* 0x000162000c1e1b00 */
[----:B------:R-:W-:Y:S05]  /*2d00*/  BRA `(.L_x_23323) ;  /* 0x0000002000007947 */ /* 0x000fea0003800000 */
.L_x_23346:
[----:B------:R0:W5:Y:S01]  /*2d10*/  LDG.E R32, [R4.64] ;  /* 0x0000002404207981 */ /* 0x000162000c1e1900 */
[----:B------:R-:W-:-:S03]  /*2d20*/  IMAD.MOV.U32 R33, RZ, RZ, RZ ;  /* 0x000000ffff217224 */ /* 0x000fc600078e00ff */
.L_x_23323:
        /* <DEDUP_REMOVED lines=17> */
.L_x_23353:
[----:B------:R0:W5:Y:S01]  /*2e40*/  LDG.E.U8 R26, [R4.64] ;  /* 0x00000024041a7981 */ /* 0x000162000c1e1100 */
[----:B------:R-:W-:Y:S01]  /*2e50*/  IMAD.MOV.U32 R27, RZ, RZ, RZ ;  /* 0x000000ffff1b7224 */ /* 0x000fe200078e00ff */
[----:B------:R-:W-:Y:S05]  /*2e60*/  BRA `(.L_x_23355) ;  /* 0x00000d5000007947 */ /* 0x000fea0003800000 */
.L_x_23352:
        /* <DEDUP_REMOVED lines=8> */
.L_x_23357:
[----:B------:R-:W3:Y:S02]  /*2ef0*/  LDG.E R26, [R4.64] ;  /* 0x00000024041a7981 */ /* 0x000ee4000c1e1900 */
[----:B---3--:R-:W-:Y:S01]  /*2f00*/  SHF.R.S32.HI R27, RZ, 0x1f, R26 ;  /* 0x0000001fff1b7819 */ /* 0x008fe2000001141a */
[----:B------:R-:W-:Y:S05]  /*2f10*/  BRA `(.L_x_23355) ;  /* 0x00000ca000007947 */ /* 0x000fea0003800000 */
.L_x_23356:
[----:B------:R-:W3:Y:S02]  /*2f20*/  LDG.E.S16 R26, [R4.64] ;  /* 0x00000024041a7981 */ /* 0x000ee4000c1e1700 */
[----:B---3--:R-:W-:Y:S01]  /*2f30*/  SHF.R.S32.HI R27, RZ, 0x1f, R26 ;  /* 0x0000001fff1b7819 */ /* 0x008fe2000001141a */
[----:B------:R-:W-:Y:S05]  /*2f40*/  BRA `(.L_x_23355) ;  /* 0x00000c7000007947 */ /* 0x000fea0003800000 */
.L_x_23351:
[----:B------:R-:W-:-:S13]  /*2f50*/  ISETP.GT.AND P0, PT, R0, 0x6, PT ;  /* 0x000000060000780c */ /* 0x000fda0003f04270 */
[----:B------:R-:W-:Y:S05]  /*2f60*/  @P0 BRA `(.L_x_23358) ;  /* 0x000000b000000947 */ /* 0x000fea0003800000 */
[----:B------:R-:W-:-:S13]  /*2f70*/  ISETP.NE.AND P0, PT, R0, 0x5, PT ;  /* 0x000000050000780c */ /* 0x000fda0003f05270 */
[----:B------:R-:W-:Y:S05]  /*2f80*/  @!P0 BRA `(.L_x_23359) ;  /* 0x0000005000008947 */ /* 0x000fea0003800000 */
[----:B------:R-:W-:-:S13]  /*2f90*/  ISETP.NE.AND P0, PT, R0, 0x6, PT ;  /* 0x000000060000780c */ /* 0x000fda0003f05270 */
[----:B------:R-:W-:Y:S05]  /*2fa0*/  @P0 BRA `(.L_x_23354) ;  /* 0x00000a8000000947 */ /* 0x000fea0003800000 */
[----:B------:R-:W3:Y:S02]  /*2fb0*/  LDG.E R4, [R4.64] ;  /* 0x0000002404047981 */ /* 0x000ee4000c1e1900 */
[----:B---3--:R0:W3:Y:S01]  /*2fc0*/  F2I.S64.TRUNC R26, R4 ;  /* 0x00000004001a7311 */ /* 0x0080e2000020d900 */
[----:B------:R-:W-:Y:S05]  /*2fd0*/  BRA `(.L_x_23355) ;  /* 0x00000be000007947 */ /* 0x000fea0003800000 */
.L_x_23359:
[----:B------:R-:W3:Y:S02]  /*2fe0*/  LDG.E.U16 R4, [R4.64] ;  /* 0x0000002404047981 */ /* 0x000ee4000c1e1500 */
[----:B---3--:R-:W-:-:S06]  /*2ff0*/  HADD2.F32 R26, -RZ, R4.H0_H0 ;  /* 0x20000004ff1a7230 */ /* 0x008fcc0000004100 */
[----:B------:R-:W0:Y:S01]  /*3000*/  F2I.S64.TRUNC R26, R26 ;  /* 0x0000001a001a7311 */ /* 0x000e22000020d900 */
[----:B------:R-:W-:Y:S05]  /*3010*/  BRA `(.L_x_23355) ;  /* 0x00000ba000007947 */ /* 0x000fea0003800000 */
.L_x_23358:
[----:B------:R-:W-:-:S13]  /*3020*/  ISETP.NE.AND P0, PT, R0, 0x7, PT ;  /* 0x000000070000780c */ /* 0x000fda0003f05270 */
[----:B------:R-:W-:Y:S05]  /*3030*/  @!P0 BRA `(.L_x_23360) ;  /* 0x000000b000008947 */ /* 0x000fea0003800000 */
[----:B------:R-:W-:-:S13]  /*3040*/  ISETP.NE.AND P0, PT, R0, 0x8, PT ;  /* 0x000000080000780c */ /* 0x000fda0003f05270 */
[----:B------:R-:W-:Y:S05]  /*3050*/  @!P0 BRA `(.L_x_23361) ;  /* 0x0000005000008947 */ /* 0x000fea0003800000 */
[----:B------:R-:W-:-:S13]  /*3060*/  ISETP.NE.AND P0, PT, R0, 0x9, PT ;  /* 0x000000090000780c */ /* 0x000fda0003f05270 */
[----:B------:R-:W-:Y:S05]  /*3070*/  @P0 BRA `(.L_x_23354) ;  /* 0x000009b000000947 */ /* 0x000fea0003800000 */
[----:B------:R-:W3:Y:S02]  /*3080*/  LDG.E R4, [R4.64] ;  /* 0x0000002404047981 */ /* 0x000ee4000c1e1900 */
[----:B---3--:R0:W3:Y:S01]  /*3090*/  F2I.S64.TRUNC R26, R4 ;  /* 0x00000004001a7311 */ /* 0x0080e2000020d900 */
[----:B------:R-:W-:Y:S05]  /*30a0*/  BRA `(.L_x_23355) ;  /* 0x00000b1000007947 */ /* 0x000fea0003800000 */
.L_x_23361:
[----:B------:R-:W3:Y:S02]  /*30b0*/  LDG.E.U16 R4, [R4.64] ;  /* 0x0000002404047981 */ /* 0x000ee4000c1e1500 */
[----:B---3--:R-:W-:-:S06]  /*30c0*/  HADD2.F32 R26, -RZ, R4.H0_H0 ;  /* 0x20000004ff1a7230 */ /* 0x008fcc0000004100 */
[----:B------:R-:W0:Y:S01]  /*30d0*/  F2I.S64.TRUNC R26, R26 ;  /* 0x0000001a001a7311 */ /* 0x000e22000020d900 */
[----:B------:R-:W-:Y:S05]  /*30e0*/  BRA `(.L_x_23355) ;  /* 0x00000ad000007947 */ /* 0x000fea0003800000 */
.L_x_23360:
[----:B------:R-:W3:Y:S02]  /*30f0*/  LDG.E.64 R4, [R4.64] ;  /* 0x0000002404047981 */ /* 0x000ee4000c1e1b00 */
[----:B---3--:R0:W3:Y:S01]  /*3100*/  F2I.S64.F64.TRUNC R26, R4 ;  /* 0x00000004001a7311 */ /* 0x0080e2000030d900 */
[----:B------:R-:W-:Y:S05]  /*3110*/  BRA `(.L_x_23355) ;  /* 0x00000aa000007947 */ /* 0x000fea0003800000 */
.L_x_23350:
        /* <DEDUP_REMOVED lines=13> */
.L_x_23364:
[----:B------:R-:W3:Y:S02]  /*31f0*/  LDG.E.64 R4, [R4.64] ;  /* 0x0000002404047981 */ /* 0x000ee4000c1e1b00 */
[----:B---3--:R0:W3:Y:S01]  /*3200*/  F2I.S64.F64.TRUNC R26, R4 ;  /* 0x00000004001a7311 */ /* 0x0080e2000030d900 */
[----:B------:R-:W-:Y:S05]  /*3210*/  BRA `(.L_x_23355) ;  /* 0x000009a000007947 */ /* 0x000fea0003800000 */
.L_x_23363:
        /* <DEDUP_REMOVED lines=25> */
[----:B------:R0:W3:Y:S01]  /*33b0*/  F2I.S64.TRUNC R26, R7 ;  /* 0x00000007001a7311 */ /* 0x0000e2000020d900 */
[----:B------:R-:W-:Y:S05]  /*33c0*/  BRA `(.L_x_23355) ;  /* 0x000007f000007947 */ /* 0x000fea0003800000 */
.L_x_23366:
        /* <DEDUP_REMOVED lines=12> */
[----:B------:R0:W3:Y:S01]  /*3490*/  F2I.S64.TRUNC R26, R0 ;  /* 0x00000000001a7311 */ /* 0x0000e2000020d900 */
[----:B------:R-:W-:Y:S05]  /*34a0*/  BRA `(.L_x_23355) ;  /* 0x0000071000007947 */ /* 0x000fea0003800000 */
.L_x_23365:
[----:B------:R-:W3:Y:S02]  /*34b0*/  LDG.E.U16 R26, [R4.64] ;  /* 0x00000024041a7981 */ /* 0x000ee4000c1e1500 */
[----:B---3--:R-:W-:-:S06]  /*34c0*/  PRMT R26, RZ, 0x5410, R26 ;  /* 0x00005410ff1a7816 */ /* 0x008fcc000000001a */
[----:B------:R-:W0:Y:S01]  /*34d0*/  F2I.S64.TRUNC R26, R26 ;  /* 0x0000001a001a7311 */ /* 0x000e22000020d900 */
[----:B------:R-:W-:Y:S05]  /*34e0*/  BRA `(.L_x_23355) ;  /* 0x000006d000007947 */ /* 0x000fea0003800000 */
.L_x_23362:
        /* <DEDUP_REMOVED lines=11> */
.L_x_23369:
        /* <DEDUP_REMOVED lines=21> */
.L_x_23373:
[----:B------:R-:W-:Y:S05]  /*36f0*/  BSYNC B1 ;  /* 0x0000000000017941 */ /* 0x000fea0003800000 */
.L_x_23372:
[----:B------:R-:W-:Y:S01]  /*3700*/  IMAD.SHL.U32 R3, R3, 0x100000, RZ ;  /* 0x0010000003037824 */ /* 0x000fe200078e00ff */
[----:B------:R-:W-:-:S04]  /*3710*/  LEA R5, R0, 0x3b800000, 0x17 ;  /* 0x3b80000000057811 */ /* 0x000fc800078eb8ff */
[----:B------:R-:W-:Y:S02]  /*3720*/  LOP3.LUT R26, R5, R3, R26, 0xfe, !PT ;  /* 0x00000003051a7212 */ /* 0x000fe400078efe1a */
.L_x_23371:
[----:B------:R-:W-:Y:S05]  /*3730*/  BSYNC B0 ;  /* 0x0000000000007941 */ /* 0x000fea0003800000 */
.L_x_23370:
[----:B------:R-:W0:Y:S01]  /*3740*/  F2I.S64.TRUNC R26, R26 ;  /* 0x0000001a001a7311 */ /* 0x000e22000020d900 */
[----:B------:R-:W-:Y:S05]  /*3750*/  BRA `(.L_x_23355) ;  /* 0x0000046000007947 */ /* 0x000fea0003800000 */
.L_x_23368:
        /* <DEDUP_REMOVED lines=21> */
.L_x_23377:
[----:B------:R-:W-:Y:S05]  /*38b0*/  BSYNC B1 ;  /* 0x0000000000017941 */ /* 0x000fea0003800000 */
.L_x_23376:
[----:B------:R-:W-:Y:S01]  /*38c0*/  IMAD.SHL.U32 R3, R3, 0x200000, RZ ;  /* 0x0020000003037824 */ /* 0x000fe200078e00ff */
[----:B------:R-:W-:-:S04]  /*38d0*/  LEA R5, R0, 0x37800000, 0x17 ;  /* 0x3780000000057811 */ /* 0x000fc800078eb8ff */
[----:B------:R-:W-:Y:S02]  /*38e0*/  LOP3.LUT R26, R5, R3, R26, 0xfe, !PT ;  /* 0x00000003051a7212 */ /* 0x000fe400078efe1a */
.L_x_23375:
[----:B------:R-:W-:Y:S05]  /*38f0*/  BSYNC B0 ;  /* 0x0000000000007941 */ /* 0x000fea0003800000 */
.L_x_23374:
[----:B------:R-:W0:Y:S01]  /*3900*/  F2I.S64.TRUNC R26, R26 ;  /* 0x0000001a001a7311 */ /* 0x000e22000020d900 */
[----:B------:R-:W-:Y:S05]  /*3910*/  BRA `(.L_x_23355) ;  /* 0x000002a000007947 */ /* 0x000fea0003800000 */
.L_x_23367:
        /* <DEDUP_REMOVED lines=14> */
.L_x_23381:
[----:B------:R-:W-:Y:S05]  /*3a00*/  BSYNC B0 ;  /* 0x0000000000007941 */ /* 0x000fea0003800000 */
.L_x_23380:
[----:B------:R-:W0:Y:S01]  /*3a10*/  F2I.S64.TRUNC R26, R26 ;  /* 0x0000001a001a7311 */ /* 0x000e22000020d900 */
[----:B------:R-:W-:Y:S05]  /*3a20*/  BRA `(.L_x_23355) ;  /* 0x0000019000007947 */ /* 0x000fea0003800000 */
.L_x_23354:
        /* <DEDUP_REMOVED lines=19> */
[----:B------:R-:W-:Y:S01]  /*3b60*/  CS2R R26, SRZ ;  /* 0x00000000001a7805 */ /* 0x000fe2000001ff00 */
[----:B------:R-:W-:Y:S05]  /*3b70*/  BRA `(.L_x_23355) ;  /* 0x0000004000007947 */ /* 0x000fea0003800000 */
.L_x_23379:
[----:B------:R0:W5:Y:S01]  /*3b80*/  LDG.E.64 R26, [R4.64] ;  /* 0x00000024041a7981 */ /* 0x000162000c1e1b00 */
[----:B------:R-:W-:Y:S05]  /*3b90*/  BRA `(.L_x_23355) ;  /* 0x0000002000007947 */ /* 0x000fea0003800000 */
.L_x_23378:
[----:B------:R0:W5:Y:S01]  /*3ba0*/  LDG.E R26, [R4.64] ;  /* 0x00000024041a7981 */ /* 0x000162000c1e1900 */
[----:B------:R-:W-:-:S03]  /*3bb0*/  IMAD.MOV.U32 R27, RZ, RZ, RZ ;  /* 0x000000ffff1b7224 */ /* 0x000fc600078e00ff */
.L_x_23355:
[----:B------:R-:W-:-:S04]  /*3bc0*/  IADD3 R2, R2, 0x80, RZ ;  /* 0x0000008002027810 */ /* 0x000fc80007ffe0ff */
.L_x_23317:
[----:B------:R-:W-:Y:S05]  /*3bd0*/  BSYNC B6 ;  /* 0x0000000000067941 */ /* 0x000fea0003800000 */
.L_x_23316:
        /* <DEDUP_REMOVED lines=22> */
[----:B----4-:R-:W-:Y:S01]  /*3d40*/  SHF.R.S32.HI R23, RZ, 0x1f, R22 ;  /* 0x0000001fff177819 */ /* 0x010fe20000011416 */
[----:B------:R-:W-:Y:S05]  /*3d50*/  BRA `(.L_x_23389) ;  /* 0x00000d8000007947 */ /* 0x000fea0003800000 */
.L_x_23387:
[----:B------:R0:W5:Y:S01]  /*3d60*/  LDG.E.U8 R22, [R4.64] ;  /* 0x0000002404167981 */ /* 0x000162000c1e1100 */
[----:B------:R-:W-:Y:S01]  /*3d70*/  IMAD.MOV.U32 R23, RZ, RZ, RZ ;  /* 0x000000ffff177224 */ /* 0x000fe200078e00ff */
[----:B------:R-:W-:Y:S05]  /*3d80*/  BRA `(.L_x_23389) ;  /* 0x00000d5000007947 */ /* 0x000fea0003800000 */
.L_x_23386:
        /* <DEDUP_REMOVED lines=8> */
.L_x_23391:
[----:B------:R-:W4:Y:S02]  /*3e10*/  LDG.E R22, [R4.64] ;  /* 0x0000002404167981 */ /* 0x000f24000c1e1900 */
[----:B----4-:R-:W-:Y:S01]  /*3e20*/  SHF.R.S32.HI R23, RZ, 0x1f, R22 ;  /* 0x0000001fff177819 */ /* 0x010fe20000011416 */
[----:B------:R-:W-:Y:S05]  /*3e30*/  BRA `(.L_x_23389) ;  /* 0x00000ca000007947 */ /* 0x000fea0003800000 */
.L_x_23390:
[----:B------:R-:W4:Y:S02]  /*3e40*/  LDG.E.S16 R22, [R4.64] ;  /* 0x0000002404167981 */ /* 0x000f24000c1e1700 */
[----:B----4-:R-:W-:Y:S01]  /*3e50*/  SHF.R.S32.HI R23, RZ, 0x1f, R22 ;  /* 0x0000001fff177819 */ /* 0x010fe20000011416 */
[----:B------:R-:W-:Y:S05]  /*3e60*/  BRA `(.L_x_23389) ;  /* 0x00000c7000007947 */ /* 0x000fea0003800000 */
.L_x_23385:
[----:B------:R-:W-:-:S13]  /*3e70*/  ISETP.GT.AND P0, PT, R0, 0x6, PT ;  /* 0x000000060000780c */ /* 0x000fda0003f04270 */
[----:B------:R-:W-:Y:S05]  /*3e80*/  @P0 BRA `(.L_x_23392) ;  /* 0x000000b000000947 */ /* 0x000fea0003800000 */
[----:B------:R-:W-:-:S13]  /*3e90*/  ISETP.NE.AND P0, PT, R0, 0x5, PT ;  /* 0x000000050000780c */ /* 0x000fda0003f05270 */
[----:B------:R-:W-:Y:S05]  /*3ea0*/  @!P0 BRA `(.L_x_23393) ;  /* 0x0000005000008947 */ /* 0x000fea0003800000 */
[----:B------:R-:W-:-:S13]  /*3eb0*/  ISETP.NE.AND P0, PT, R0, 0x6, PT ;  /* 0x000000060000780c */ /* 0x000fda0003f05270 */
[----:B------:R-:W-:Y:S05]  /*3ec0*/  @P0 BRA `(.L_x_23388) ;  /* 0x00000a8000000947 */ /* 0x000fea0003800000 */
[----:B------:R-:W4:Y:S02]  /*3ed0*/  LDG.E R4, [R4.64] ;  /* 0x0000002404047981 */ /* 0x000f24000c1e1900 */
[----:B----4-:R0:W4:Y:S01]  /*3ee0*/  F2I.S64.TRUNC R22, R4 ;  /* 0x0000000400167311 */ /* 0x010122000020d900 */
[----:B------:R-:W-:Y:S05]  /*3ef0*/  BRA `(.L_x_23389) ;  /* 0x00000be000007947 */ /* 0x000fea0003800000 */
.L_x_23393:
[----:B------:R-:W4:Y:S02]  /*3f00*/  LDG.E.U16 R4, [R4.64] ;  /* 0x0000002404047981 */ /* 0x000f24000c1e1500 */
[----:B----4-:R-:W-:-:S06]  /*3f10*/  HADD2.F32 R22, -RZ, R4.H0_H0 ;  /* 0x20000004ff167230 */ /* 0x010fcc0000004100 */
[----:B------:R-:W0:Y:S01]  /*3f20*/  F2I.S64.TRUNC R22, R22 ;  /* 0x0000001600167311 */ /* 0x000e22000020d900 */
[----:B------:R-:W-:Y:S05]  /*3f30*/  BRA `(.L_x_23389) ;  /* 0x00000ba000007947 */ /* 0x000fea0003800000 */
.L_x_23392:
[----:B------:R-:W-:-:S13]  /*3f40*/  ISETP.NE.AND P0, PT, R0, 0x7, PT ;  /* 0x000000070000780c */ /* 0x000fda0003f05270 */
[----:B------:R-:W-:Y:S05]  /*3f50*/  @!P0 BRA `(.L_x_23394) ;  /* 0x000000b000008947 */ /* 0x000fea0003800000 */
[----:B------:R-:W-:-:S13]  /*3f60*/  ISETP.NE.AND P0, PT, R0, 0x8, PT ;  /* 0x000000080000780c */ /* 0x000fda0003f05270 */
[----:B------:R-:W-:Y:S05]  /*3f70*/  @!P0 BRA `(.L_x_23395) ;  /* 0x0000005000008947 */ /* 0x000fea0003800000 */
[----:B------:R-:W-:-:S13]  /*3f80*/  ISETP.NE.AND P0, PT, R0, 0x9, PT ;  /* 0x000000090000780c */ /* 0x000fda0003f05270 */
[----:B------:R-:W-:Y:S05]  /*3f90*/  @P0 BRA `(.L_x_23388) ;  /* 0x000009b000000947 */ /* 0x000fea0003800000 */
[----:B------:R-:W4:Y:S02]  /*3fa0*/  LDG.E R4, [R4.64] ;  /* 0x0000002404047981 */ /* 0x000f24000c1e1900 */
[----:B----4-:R0:W4:Y:S01]  /*3fb0*/  F2I.S64.TRUNC R22, R4 ;  /* 0x0000000400167311 */ /* 0x010122000020d900 */
[----:B------:R-:W-:Y:S05]  /*3fc0*/  BRA `(.L_x_23389) ;  /* 0x00000b1000007947 */ /* 0x000fea0003800000 */
.L_x_23395:
[----:B------:R-:W4:Y:S02]  /*3fd0*/  LDG.E.U16 R4, [R4.64] ;  /* 0x0000002404047981 */ /* 0x000f24000c1e1500 */
[----:B----4-:R-:W-:-:S06]  /*3fe0*/  HADD2.F32 R22, -RZ, R4.H0_H0 ;  /* 0x20000004ff167230 */ /* 0x010fcc0000004100 */
[----:B------:R-:W0:Y:S01]  /*3ff0*/  F2I.S64.TRUNC R22, R22 ;  /* 0x0000001600167311 */ /* 0x000e22000020d900 */
[----:B------:R-:W-:Y:S05]  /*4000*/  BRA `(.L_x_23389) ;  /* 0x00000ad000007947 */ /* 0x000fea0003800000 */
.L_x_23394:
[----:B------:R-:W4:Y:S02]  /*4010*/  LDG.E.64 R4, [R4.64] ;  /* 0x0000002404047981 */ /* 0x000f24000c1e1b00 */
[----:B----4-:R0:W4:Y:S01]  /*4020*/  F2I.S64.F64.TRUNC R22, R4 ;  /* 0x0000000400167311 */ /* 0x010122000030d900 */
[----:B------:R-:W-:Y:S05]  /*4030*/  BRA `(.L_x_23389) ;  /* 0x00000aa000007947 */ /* 0x000fea0003800000 */
.L_x_23384:
        /* <DEDUP_REMOVED lines=11> */
[----:B------:R-:W-:Y:S01]  /*40f0*/  SEL R22, RZ, 0x1, !P0 ;  /* 0x00000001ff167807 */ /* 0x000fe20004000000 */
[----:B------:R-:W-:Y:S05]  /*4100*/  BRA `(.L_x_23389) ;  /* 0x000009d000007947 */ /* 0x000fea0003800000 */
.L_x_23398:
[----:B------:R-:W4:Y:S02]  /*4110*/  LDG.E.64 R4, [R4.64] ;  /* 0x0000002404047981 */ /* 0x000f24000c1e1b00 */
[----:B----4-:R0:W4:Y:S01]  /*4120*/  F2I.S64.F64.TRUNC R22, R4 ;  /* 0x0000000400167311 */ /* 0x010122000030d900 */
[----:B------:R-:W-:Y:S05]  /*4130*/  BRA `(.L_x_23389) ;  /* 0x000009a000007947 */ /* 0x000fea0003800000 */
.L_x_23397:
        /* <DEDUP_REMOVED lines=25> */
[----:B------:R0:W4:Y:S01]  /*42d0*/  F2I.S64.TRUNC R22, R7 ;  /* 0x0000000700167311 */ /* 0x000122000020d900 */
[----:B------:R-:W-:Y:S05]  /*42e0*/  BRA `(.L_x_23389) ;  /* 0x000007f000007947 */ /* 0x000fea0003800000 */
.L_x_23400:
        /* <DEDUP_REMOVED lines=12> */
[----:B------:R0:W4:Y:S01]  /*43b0*/  F2I.S64.TRUNC R22, R0 ;  /* 0x0000000000167311 */ /* 0x000122000020d900 */
[----:B------:R-:W-:Y:S05]  /*43c0*/  BRA `(.L_x_23389) ;  /* 0x0000071000007947 */ /* 0x000fea0003800000 */
.L_x_23399:
[----:B------:R-:W4:Y:S02]  /*43d0*/  LDG.E.U16 R22, [R4.64] ;  /* 0x0000002404167981 */ /* 0x000f24000c1e1500 */
[----:B----4-:R-:W-:-:S06]  /*43e0*/  PRMT R22, RZ, 0x5410, R22 ;  /* 0x00005410ff167816 */ /* 0x010fcc0000000016 */
[----:B------:R-:W0:Y:S01]  /*43f0*/  F2I.S64.TRUNC R22, R22 ;  /* 0x0000001600167311 */ /* 0x000e22000020d900 */
[----:B------:R-:W-:Y:S05]  /*4400*/  BRA `(.L_x_23389) ;  /* 0x000006d000007947 */ /* 0x000fea0003800000 */
.L_x_23396:
        /* <DEDUP_REMOVED lines=11> */
.L_x_23403:
        /* <DEDUP_REMOVED lines=21> */
.L_x_23407:
[----:B------:R-:W-:Y:S05]  /*4610*/  BSYNC B1 ;  /* 0x0000000000017941 */ /* 0x000fea0003800000 */
.L_x_23406:
[----:B------:R-:W-:Y:S01]  /*4620*/  IMAD.SHL.U32 R3, R3, 0x100000, RZ ;  /* 0x0010000003037824 */ /* 0x000fe200078e00ff */
[----:B------:R-:W-:-:S04]  /*4630*/  LEA R5, R0, 0x3b800000, 0x17 ;  /* 0x3b80000000057811 */ /* 0x000fc800078eb8ff */
[----:B------:R-:W-:Y:S02]  /*4640*/  LOP3.LUT R22, R5, R3, R22, 0xfe, !PT ;  /* 0x0000000305167212 */ /* 0x000fe400078efe16 */
.L_x_23405:
[----:B------:R-:W-:Y:S05]  /*4650*/  BSYNC B0 ;  /* 0x0000000000007941 */ /* 0x000fea0003800000 */
.L_x_23404:
[----:B------:R-:W0:Y:S01]  /*4660*/  F2I.S64.TRUNC R22, R22 ;  /* 0x0000001600167311 */ /* 0x000e22000020d900 */
[----:B------:R-:W-:Y:S05]  /*4670*/  BRA `(.L_x_23389) ;  /* 0x0000046000007947 */ /* 0x000fea0003800000 */
.L_x_23402:
        /* <DEDUP_REMOVED lines=21> */
.L_x_23411:
[----:B------:R-:W-:Y:S05]  /*47d0*/  BSYNC B1 ;  /* 0x0000000000017941 */ /* 0x000fea0003800000 */
.L_x_23410:
[----:B------:R-:W-:Y:S01]  /*47e0*/  IMAD.SHL.U32 R3, R3, 0x200000, RZ ;  /* 0x0020000003037824 */ /* 0x000fe200078e00ff */
[----:B------:R-:W-:-:S04]  /*47f0*/  LEA R5, R0, 0x37800000, 0x17 ;  /* 0x3780000000057811 */ /* 0x000fc800078eb8ff */
[----:B------:R-:W-:Y:S02]  /*4800*/  LOP3.LUT R22, R5, R3, R22, 0xfe, !PT ;  /* 0x0000000305167212 */ /* 0x000fe400078efe16 */
.L_x_23409:
[----:B------:R-:W-:Y:S05]  /*4810*/  BSYNC B0 ;  /* 0x0000000000007941 */ /* 0x000fea0003800000 */
.L_x_23408:
[----:B------:R-:W0:Y:S01]  /*4820*/  F2I.S64.TRUNC R22, R22 ;  /* 0x0000001600167311 */ /* 0x000e22000020d900 */
[----:B------:R-:W-:Y:S05]  /*4830*/  BRA `(.L_x_23389) ;  /* 0x000002a000007947 */ /* 0x000fea0003800000 */
.L_x_23401:
        /* <DEDUP_REMOVED lines=14> */
.L_x_23415:
[----:B------:R-:W-:Y:S05]  /*4920*/  BSYNC B0 ;  /* 0x0000000000007941 */ /* 0x000fea0003800000 */
.L_x_23414:
[----:B------:R-:W0:Y:S01]  /*4930*/  F2I.S64.TRUNC R22, R22 ;  /* 0x0000001600167311 */ /* 0x000e22000020d900 */
[----:B------:R-:W-:Y:S05]  /*4940*/  BRA `(.L_x_23389) ;  /* 0x0000019000007947 */ /* 0x000fea0003800000 */
.L_x_23388:
        /* <DEDUP_REMOVED lines=19> */
[----:B------:R-:W-:Y:S01]  /*4a80*/  CS2R R22, SRZ ;  /* 0x0000000000167805 */ /* 0x000fe2000001ff00 */
[----:B------:R-:W-:Y:S05]  /*4a90*/  BRA `(.L_x_23389) ;  /* 0x0000004000007947 */ /* 0x000fea0003800000 */
.L_x_23413:
[----:B------:R0:W5:Y:S01]  /*4aa0*/  LDG.E.64 R22, [R4.64] ;  /* 0x0000002404167981 */ /* 0x000162000c1e1b00 */
[----:B------:R-:W-:Y:S05]  /*4ab0*/  BRA `(.L_x_23389) ;  /* 0x0000002000007947 */ /* 0x000fea0003800000 */
.L_x_23412:
[----:B------:R0:W5:Y:S01]  /*4ac0*/  LDG.E R22, [R4.64] ;  /* 0x0000002404167981 */ /* 0x000162000c1e1900 */
[----:B------:R-:W-:-:S03]  /*4ad0*/  IMAD.MOV.U32 R23, RZ, RZ, RZ ;  /* 0x000000ffff177224 */ /* 0x000fc600078e00ff */
.L_x_23389:
        /* <DEDUP_REMOVED lines=15> */
[----:B----4-:R-:W-:Y:S01]  /*4bd0*/  SHF.R.S32.HI R17, RZ, 0x1f, R16 ;  /* 0x0000001fff117819 */ /* 0x010fe20000011410 */
[----:B------:R-:W-:Y:S05]  /*4be0*/  BRA `(.L_x_23421) ;  /* 0x00000d8000007947 */ /* 0x000fea0003800000 */
.L_x_23419:
[----:B------:R0:W5:Y:S01]  /*4bf0*/  LDG.E.U8 R16, [R4.64] ;  /* 0x0000002404107981 */ /* 0x000162000c1e1100 */
[----:B------:R-:W-:Y:S01]  /*4c00*/  IMAD.MOV.U32 R17, RZ, RZ, RZ ;  /* 0x000000ffff117224 */ /* 0x000fe200078e00ff */
[----:B------:R-:W-:Y:S05]  /*4c10*/  BRA `(.L_x_23421) ;  /* 0x00000d5000007947 */ /* 0x000fea0003800000 */
.L_x_23418:
        /* <DEDUP_REMOVED lines=8> */
.L_x_23423:
[----:B----4-:R-:W4:Y:S02]  /*4ca0*/  LDG.E R16, [R4.64] ;  /* 0x0000002404107981 */ /* 0x010f24000c1e1900 */
[----:B----4-:R-:W-:Y:S01]  /*4cb0*/  SHF.R.S32.HI R17, RZ, 0x1f, R16 ;  /* 0x0000001fff117819 */ /* 0x010fe20000011410 */
[----:B------:R-:W-:Y:S05]  /*4cc0*/  BRA `(.L_x_23421) ;  /* 0x00000ca000007947 */ /* 0x000fea0003800000 */
.L_x_23422:
[----:B----4-:R-:W4:Y:S02]  /*4cd0*/  LDG.E.S16 R16, [R4.64] ;  /* 0x0000002404107981 */ /* 0x010f24000c1e1700 */
[----:B----4-:R-:W-:Y:S01]  /*4ce0*/  SHF.R.S32.HI R17, RZ, 0x1f, R16 ;  /* 0x0000001fff117819 */ /* 0x010fe20000011410 */
[----:B------:R-:W-:Y:S05]  /*4cf0*/  BRA `(.L_x_23421) ;  /* 0x00000c7000007947 */ /* 0x000fea0003800000 */
.L_x_23417:
[----:B------:R-:W-:-:S13]  /*4d00*/  ISETP.GT.AND P0, PT, R0, 0x6, PT ;  /* 0x000000060000780c */ /* 0x000fda0003f04270 */
[----:B------:R-:W-:Y:S05]  /*4d10*/  @P0 BRA `(.L_x_23424) ;  /* 0x000000b000000947 */ /* 0x000fea0003800000 */
[----:B------:R-:W-:-:S13]  /*4d20*/  ISETP.NE.AND P0, PT, R0, 0x5, PT ;  /* 0x000000050000780c */ /* 0x000fda0003f05270 */
[----:B------:R-:W-:Y:S05]  /*4d30*/  @!P0 BRA `(.L_x_23425) ;  /* 0x0000005000008947 */ /* 0x000fea0003800000 */
[----:B------:R-:W-:-:S13]  /*4d40*/  ISETP.NE.AND P0, PT, R0, 0x6, PT ;  /* 0x000000060000780c */ /* 0x000fda0003f05270 */
[----:B------:R-:W-:Y:S05]  /*4d50*/  @P0 BRA `(.L_x_23420) ;  /* 0x00000a8000000947 */ /* 0x000fea0003800000 */
[----:B----4-:R-:W4:Y:S02]  /*4d60*/  LDG.E R4, [R4.64] ;  /* 0x0000002404047981 */ /* 0x010f24000c1e1900 */
[----:B----4-:R0:W4:Y:S01]  /*4d70*/  F2I.S64.TRUNC R16, R4 ;  /* 0x0000000400107311 */ /* 0x010122000020d900 */
[----:B------:R-:W-:Y:S05]  /*4d80*/  BRA `(.L_x_23421) ;  /* 0x00000be000007947 */ /* 0x000fea0003800000 */
.L_x_23425:
[----:B----4-:R-:W4:Y:S02]  /*4d90*/  LDG.E.U16 R4, [R4.64] ;  /* 0x0000002404047981 */ /* 0x010f24000c1e1500 */
[----:B----4-:R-:W-:-:S06]  /*4da0*/  HADD2.F32 R16, -RZ, R4.H0_H0 ;  /* 0x20000004ff107230 */ /* 0x010fcc0000004100 */
[----:B------:R-:W0:Y:S01]  /*4db0*/  F2I.S64.TRUNC R16, R16 ;  /* 0x0000001000107311 */ /* 0x000e22000020d900 */
[----:B------:R-:W-:Y:S05]  /*4dc0*/  BRA `(.L_x_23421) ;  /* 0x00000ba000007947 */ /* 0x000fea0003800000 */
.L_x_23424:
[----:B------:R-:W-:-:S13]  /*4dd0*/  ISETP.NE.AND P0, PT, R0, 0x7, PT ;  /* 0x000000070000780c */ /* 0x000fda0003f05270 */
[----:B------:R-:W-:Y:S05]  /*4de0*/  @!P0 BRA `(.L_x_23426) ;  /* 0x000000b000008947 */ /* 0x000fea0003800000 */
[----:B------:R-:W-:-:S13]  /*4df0*/  ISETP.NE.AND P0, PT, R0, 0x8, PT ;  /* 0x000000080000780c */ /* 0x000fda0003f05270 */
[----:B------:R-:W-:Y:S05]  /*4e00*/  @!P0 BRA `(.L_x_23427) ;  /* 0x0000005000008947 */ /* 0x000fea0003800000 */
[----:B------:R-:W-:-:S13]  /*4e10*/  ISETP.NE.AND P0, PT, R0, 0x9, PT ;  /* 0x000000090000780c */ /* 0x000fda0003f05270 */
[----:B------:R-:W-:Y:S05]  /*4e20*/  @P0 BRA `(.L_x_23420) ;  /* 0x000009b000000947 */ /* 0x000fea0003800000 */
[----:B----4-:R-:W4:Y:S02]  /*4e30*/  LDG.E R4, [R4.64] ;  /* 0x0000002404047981 */ /* 0x010f24000c1e1900 */
[----:B----4-:R0:W4:Y:S01]  /*4e40*/  F2I.S64.TRUNC R16, R4 ;  /* 0x0000000400107311 */ /* 0x010122000020d900 */
[----:B------:R-:W-:Y:S05]  /*4e50*/  BRA `(.L_x_23421) ;  /* 0x00000b1000007947 */ /* 0x000fea0003800000 */
.L_x_23427:
[----:B----4-:R-:W4:Y:S02]  /*4e60*/  LDG.E.U16 R4, [R4.64] ;  /* 0x0000002404047981 */ /* 0x010f24000c1e1500 */
[----:B----4-:R-:W-:-:S06]  /*4e70*/  HADD2.F32 R16, -RZ, R4.H0_H0 ;  /* 0x20000004ff107230 */ /* 0x010fcc0000004100 */
[----:B------:R-:W0:Y:S01]  /*4e80*/  F2I.S64.TRUNC R16, R16 ;  /* 0x0000001000107311 */ /* 0x000e22000020d900 */
[----:B------:R-:W-:Y:S05]  /*4e90*/  BRA `(.L_x_23421) ;  /* 0x00000ad000007947 */ /* 0x000fea0003800000 */
.L_x_23426:
[----:B----4-:R-:W4:Y:S02]  /*4ea0*/  LDG.E.64 R4, [R4.64] ;  /* 0x0000002404047981 */ /* 0x010f24000c1e1b00 */
[----:B----4-:R0:W4:Y:S01]  /*4eb0*/  F2I.S64.F64.TRUNC R16, R4 ;  /* 0x0000000400107311 */ /* 0x010122000030d900 */
[----:B------:R-:W-:Y:S05]  /*4ec0*/  BRA `(.L_x_23421) ;  /* 0x00000aa000007947 */ /* 0x000fea0003800000 */
.L_x_23416:
        /* <DEDUP_REMOVED lines=11> */
[----:B------:R-:W-:Y:S01]  /*4f80*/  SEL R16, RZ, 0x1, !P0 ;  /* 0x00000001ff107807 */ /* 0x000fe20004000000 */
[----:B------:R-:W-:Y:S05]  /*4f90*/  BRA `(.L_x_23421) ;  /* 0x000009d000007947 */ /* 0x000fea0003800000 */
.L_x_23430:
[----:B----4-:R-:W4:Y:S02]  /*4fa0*/  LDG.E.64 R4, [R4.64] ;  /* 0x0000002404047981 */ /* 0x010f24000c1e1b00 */
[----:B----4-:R0:W4:Y:S01]  /*4fb0*/  F2I.S64.F64.TRUNC R16, R4 ;  /* 0x0000000400107311 */ /* 0x010122000030d900 */
[----:B------:R-:W-:Y:S05]  /*4fc0*/  BRA `(.L_x_23421) ;  /* 0x000009a000007947 */ /* 0x000fea0003800000 */
.L_x_23429:
        /* <DEDUP_REMOVED lines=27> */
.L_x_23432:
        /* <DEDUP_REMOVED lines=14> */
.L_x_23431:
[----:B----4-:R-:W4:Y:S02]  /*5260*/  LDG.E.U16 R16, [R4.64] ;  /* 0x0000002404107981 */ /* 0x010f24000c1e1500 */
[----:B----4-:R-:W-:-:S06]  /*5270*/  PRMT R16, RZ, 0x5410, R16 ;  /* 0x00005410ff107816 */ /* 0x010fcc0000000010 */
[----:B------:R-:W0:Y:S01]  /*5280*/  F2I.S64.TRUNC R16, R16 ;  /* 0x0000001000107311 */ /* 0x000e22000020d900 */
[----:B------:R-:W-:Y:S05]  /*5290*/  BRA `(.L_x_23421) ;  /* 0x000006d000007947 */ /* 0x000fea0003800000 */
.L_x_23428:
        /* <DEDUP_REMOVED lines=11> */
.L_x_23435:
        /* <DEDUP_REMOVED lines=21> */
.L_x_23439:
[----:B------:R-:W-:Y:S05]  /*54a0*/  BSYNC B1 ;  /* 0x0000000000017941 */ /* 0x000fea0003800000 */
.L_x_23438:
[----:B------:R-:W-:Y:S01]  /*54b0*/  IMAD.SHL.U32 R3, R3, 0x100000, RZ ;  /* 0x0010000003037824 */ /* 0x000fe200078e00ff */
[----:B------:R-:W-:-:S04]  /*54c0*/  LEA R5, R0, 0x3b800000, 0x17 ;  /* 0x3b80000000057811 */ /* 0x000fc800078eb8ff */
[----:B------:R-:W-:Y:S02]  /*54d0*/  LOP3.LUT R16, R5, R3, R16, 0xfe, !PT ;  /* 0x0000000305107212 */ /* 0x000fe400078efe10 */
.L_x_23437:
[----:B------:R-:W-:Y:S05]  /*54e0*/  BSYNC B0 ;  /* 0x0000000000007941 */ /* 0x000fea0003800000 */
.L_x_23436:
[----:B------:R-:W0:Y:S01]  /*54f0*/  F2I.S64.TRUNC R16, R16 ;  /* 0x0000001000107311 */ /* 0x000e22000020d900 */
[----:B------:R-:W-:Y:S05]  /*5500*/  BRA `(.L_x_23421) ;  /* 0x0000046000007947 */ /* 0x000fea0003800000 */
.L_x_23434:
        /* <DEDUP_REMOVED lines=21> */
.L_x_23443:
[----:B------:R-:W-:Y:S05]  /*5660*/  BSYNC B1 ;  /* 0x0000000000017941 */ /* 0x000fea0003800000 */
.L_x_23442:
[----:B------:R-:W-:Y:S01]  /*5670*/  IMAD.SHL.U32 R3, R3, 0x200000, RZ ;  /* 0x0020000003037824 */ /* 0x000fe200078e00ff */
[----:B------:R-:W-:-:S04]  /*5680*/  LEA R5, R0, 0x37800000, 0x17 ;  /* 0x3780000000057811 */ /* 0x000fc800078eb8ff */
[----:B------:R-:W-:Y:S02]  /*5690*/  LOP3.LUT R16, R5, R3, R16, 0xfe, !PT ;  /* 0x0000000305107212 */ /* 0x000fe400078efe10 */
.L_x_23441:
[----:B------:R-:W-:Y:S05]  /*56a0*/  BSYNC B0 ;  /* 0x0000000000007941 */ /* 0x000fea0003800000 */
.L_x_23440:
[----:B------:R-:W0:Y:S01]  /*56b0*/  F2I.S64.TRUNC R16, R16 ;  /* 0x0000001000107311 */ /* 0x000e22000020d900 */
[----:B------:R-:W-:Y:S05]  /*56c0*/  BRA `(.L_x_23421) ;  /* 0x000002a000007947 */ /* 0x000fea0003800000 */
.L_x_23433:
        /* <DEDUP_REMOVED lines=14> */
.L_x_23447:
[----:B------:R-:W-:Y:S05]  /*57b0*/  BSYNC B0 ;  /* 0x0000000000007941 */ /* 0x000fea0003800000 */
.L_x_23446:
[----:B------:R-:W0:Y:S01]  /*57c0*/  F2I.S64.TRUNC R16, R16 ;  /* 0x0000001000107311 */ /* 0x000e22000020d900 */
[----:B------:R-:W-:Y:S05]  /*57d0*/  BRA `(.L_x_23421) ;  /* 0x0000019000007947 */ /* 0x000fea0003800000 */
.L_x_23420:
        /* <DEDUP_REMOVED lines=19> */
[----:B------:R-:W-:Y:S01]  /*5910*/  CS2R R16, SRZ ;  /* 0x0000000000107805 */ /* 0x000fe2000001ff00 */
[----:B------:R-:W-:Y:S05]  /*5920*/  BRA `(.L_x_23421) ;  /* 0x0000004000007947 */ /* 0x000fea0003800000 */
.L_x_23445:
[----:B------:R0:W5:Y:S01]  /*5930*/  LDG.E.64 R16, [R4.64] ;  /* 0x0000002404107981 */ /* 0x000162000c1e1b00 */
[----:B------:R-:W-:Y:S05]  /*5940*/  BRA `(.L_x_23421) ;  /* 0x0000002000007947 */ /* 0x000fea0003800000 */
.L_x_23444:
[----:B------:R0:W5:Y:S01]  /*5950*/  LDG.E R16, [R4.64] ;  /* 0x0000002404107981 */ /* 0x000162000c1e1900 */
[----:B------:R-:W-:-:S03]  /*5960*/  IMAD.MOV.U32 R17, RZ, RZ, RZ ;  /* 0x000000ffff117224 */ /* 0x000fc600078e00ff */
.L_x_23421:
[----:B------:R-:W-:-:S04]  /*5970*/  IADD3 R2, R2, 0x80, RZ ;  /* 0x0000008002027810 */ /* 0x000fc80007ffe0ff */
.L_x_23383:
[----:B------:R-:W-:Y:S05]  /*5980*/  BSYNC B6 ;  /* 0x0000000000067941 */ /* 0x000fea0003800000 */
.L_x_23382:
        /* <DEDUP_REMOVED lines=22> */
.L_x_23453:
[----:B------:R0:W5:Y:S01]  /*5af0*/  LDG.E.U8 R18, [R4.64] ;  /* 0x0000002404127981 */ /* 0x000162000c1e1100 */
[----:B------:R-:W-:Y:S01]  /*5b00*/  IMAD.MOV.U32 R19, RZ, RZ, RZ ;  /* 0x000000ffff137224 */ /* 0x000fe200078e00ff */
[----:B------:R-:W-:Y:S05]  /*5b10*/  BRA `(.L_x_23455) ;  /* 0x00000d5000007947 */ /* 0x000fea0003800000 */
.L_x_23452:
        /* <DEDUP_REMOVED lines=8> */
.L_x_23457:
[----:B----4-:R-:W4:Y:S02]  /*5ba0*/  LDG.E R18, [R4.64] ;  /* 0x0000002404127981 */ /* 0x010f24000c1e1900 */
[----:B----4-:R-:W-:Y:S01]  /*5bb0*/  SHF.R.S32.HI R19, RZ, 0x1f, R18 ;  /* 0x0000001fff137819 */ /* 0x010fe20000011412 */
[----:B------:R-:W-:Y:S05]  /*5bc0*/  BRA `(.L_x_23455) ;  /* 0x00000ca000007947 */ /* 0x000fea0003800000 */
.L_x_23456:
[----:B----4-:R-:W4:Y:S02]  /*5bd0*/  LDG.E.S16 R18, [R4.64] ;  /* 0x0000002404127981 */ /* 0x010f24000c1e1700 */
[----:B----4-:R-:W-:Y:S01]  /*5be0*/  SHF.R.S32.HI R19, RZ, 0x1f, R18 ;  /* 0x0000001fff137819 */ /* 0x010fe20000011412 */
[----:B------:R-:W-:Y:S05]  /*5bf0*/  BRA `(.L_x_23455) ;  /* 0x00000c7000007947 */ /* 0x000fea0003800000 */
.L_x_23451:
        /* <DEDUP_REMOVED lines=9> */
.L_x_23459:
[----:B----4-:R-:W4:Y:S02]  /*5c90*/  LDG.E.U16 R4, [R4.64] ;  /* 0x0000002404047981 */ /* 0x010f24000c1e1500 */
[----:B----4-:R-:W-:-:S06]  /*5ca0*/  HADD2.F32 R18, -RZ, R4.H0_H0 ;  /* 0x20000004ff127230 */ /* 0x010fcc0000004100 */
[----:B------:R-:W0:Y:S01]  /*5cb0*/  F2I.S64.TRUNC R18, R18 ;  /* 0x0000001200127311 */ /* 0x000e22000020d900 */
[----:B------:R-:W-:Y:S05]  /*5cc0*/  BRA `(.L_x_23455) ;  /* 0x00000ba000007947 */ /* 0x000fea0003800000 */
.L_x_23458:
        /* <DEDUP_REMOVED lines=9> */
.L_x_23461:
[----:B----4-:R-:W4:Y:S02]  /*5d60*/  LDG.E.U16 R4, [R4.64] ;  /* 0x0000002404047981 */ /* 0x010f24000c1e1500 */
[----:B----4-:R-:W-:-:S06]  /*5d70*/  HADD2.F32 R18, -RZ, R4.H0_H0 ;  /* 0x20000004ff127230 */ /* 0x010fcc0000004100 */
[----:B------:R-:W0:Y:S01]  /*5d80*/  F2I.S64.TRUNC R18, R18 ;  /* 0x0000001200127311 */ /* 0x000e22000020d900 */
[----:B------:R-:W-:Y:S05]  /*5d90*/  BRA `(.L_x_23455) ;  /* 0x00000ad000007947 */ /* 0x000fea0003800000 */
.L_x_23460:
[----:B----4-:R-:W4:Y:S02]  /*5da0*/  LDG.E.64 R4, [R4.64] ;  /* 0x0000002404047981 */ /* 0x010f24000c1e1b00 */
[----:B----4-:R0:W4:Y:S01]  /*5db0*/  F2I.S64.F64.TRUNC R18, R4 ;  /* 0x0000000400127311 */ /* 0x010122000030d900 */
[----:B------:R-:W-:Y:S05]  /*5dc0*/  BRA `(.L_x_23455) ;  /* 0x00000aa000007947 */ /* 0x000fea0003800000 */
.L_x_23450:
        /* <DEDUP_REMOVED lines=13> */
.L_x_23464:
[----:B----4-:R-:W4:Y:S02]  /*5ea0*/  LDG.E.64 R4, [R4.64] ;  /* 0x0000002404047981 */ /* 0x010f24000c1e1b00 */
[----:B----4-:R0:W4:Y:S01]  /*5eb0*/  F2I.S64.F64.TRUNC R18, R4 ;  /* 0x0000000400127311 */ /* 0x010122000030d900 */
[----:B------:R-:W-:Y:S05]  /*5ec0*/  BRA `(.L_x_23455) ;  /* 0x000009a000007947 */ /* 0x000fea0003800000 */
.L_x_23463:
        /* <DEDUP_REMOVED lines=27> */
.L_x_23466:
        /* <DEDUP_REMOVED lines=14> */
.L_x_23465:
[----:B----4-:R-:W4:Y:S02]  /*6160*/  LDG.E.U16 R18, [R4.64] ;  /* 0x0000002404127981 */ /* 0x010f24000c1e1500 */
[----:B----4-:R-:W-:-:S06]  /*6170*/  PRMT R18, RZ, 0x5410, R18 ;  /* 0x00005410ff127816 */ /* 0x010fcc0000000012 */
[----:B------:R-:W0:Y:S01]  /*6180*/  F2I.S64.TRUNC R18, R18 ;  /* 0x0000001200127311 */ /* 0x000e22000020d900 */
[----:B------:R-:W-:Y:S05]  /*6190*/  BRA `(.L_x_23455) ;  /* 0x000006d000007947 */ /* 0x000fea0003800000 */
.L_x_23462:
        /* <DEDUP_REMOVED lines=11> */
.L_x_23469:
        /* <DEDUP_REMOVED lines=21> */
.L_x_23473:
[----:B------:R-:W-:Y:S05]  /*63a0*/  BSYNC B1 ;  /* 0x0000000000017941 */ /* 0x000fea0003800000 */
.L_x_23472:
[----:B------:R-:W-:Y:S01]  /*63b0*/  IMAD.SHL.U32 R3, R3, 0x100000, RZ ;  /* 0x0010000003037824 */ /* 0x000fe200078e00ff */
[----:B------:R-:W-:-:S04]  /*63c0*/  LEA R5, R0, 0x3b800000, 0x17 ;  /* 0x3b80000000057811 */ /* 0x000fc800078eb8ff */
[----:B------:R-:W-:Y:S02]  /*63d0*/  LOP3.LUT R18, R5, R3, R18, 0xfe, !PT ;  /* 0x0000000305127212 */ /* 0x000fe400078efe12 */
.L_x_23471:
[----:B------:R-:W-:Y:S05]  /*63e0*/  BSYNC B0 ;  /* 0x0000000000007941 */ /* 0x000fea0003800000 */
.L_x_23470:
[----:B------:R-:W0:Y:S01]  /*63f0*/  F2I.S64.TRUNC R18, R18 ;  /* 0x0000001200127311 */ /* 0x000e22000020d900 */
[----:B------:R-:W-:Y:S05]  /*6400*/  BRA `(.L_x_23455) ;  /* 0x0000046000007947 */ /* 0x000fea0003800000 */
.L_x_23468:
        /* <DEDUP_REMOVED lines=21> */
.L_x_23477:
[----:B------:R-:W-:Y:S05]  /*6560*/  BSYNC B1 ;  /* 0x0000000000017941 */ /* 0x000fea0003800000 */
.L_x_23476:
[----:B------:R-:W-:Y:S01]  /*6570*/  IMAD.SHL.U32 R3, R3, 0x200000, RZ ;  /* 0x0020000003037824 */ /* 0x000fe200078e00ff */
[----:B------:R-:W-:-:S04]  /*6580*/  LEA R5, R0, 0x37800000, 0x17 ;  /* 0x3780000000057811 */ /* 0x000fc800078eb8ff */
[----:B------:R-:W-:Y:S02]  /*6590*/  LOP3.LUT R18, R5, R3, R18, 0xfe, !PT ;  /* 0x0000000305127212 */ /* 0x000fe400078efe12 */
.L_x_23475:
[----:B------:R-:W-:Y:S05]  /*65a0*/  BSYNC B0 ;  /* 0x0000000000007941 */ /* 0x000fea0003800000 */
.L_x_23474:
[----:B------:R-:W0:Y:S01]  /*65b0*/  F2I.S64.TRUNC R18, R18 ;  /* 0x0000001200127311 */ /* 0x000e22000020d900 */
[----:B------:R-:W-:Y:S05]  /*65c0*/  BRA `(.L_x_23455) ;  /* 0x000002a000007947 */ /* 0x000fea0003800000 */
.L_x_23467:
        /* <DEDUP_REMOVED lines=14> */
.L_x_23481:
[----:B------:R-:W-:Y:S05]  /*66b0*/  BSYNC B0 ;  /* 0x0000000000007941 */ /* 0x000fea0003800000 */
.L_x_23480:
[----:B------:R-:W0:Y:S01]  /*66c0*/  F2I.S64.TRUNC R18, R18 ;  /* 0x0000001200127311 */ /* 0x000e22000020d900 */
[----:B------:R-:W-:Y:S05]  /*66d0*/  BRA `(.L_x_23455) ;  /* 0x0000019000007947 */ /* 0x000fea0003800000 */
.L_x_23454:
        /* <DEDUP_REMOVED lines=21> */
.L_x_23479:
[----:B------:R0:W5:Y:S01]  /*6830*/  LDG.E.64 R18, [R4.64] ;  /* 0x0000002404127981 */ /* 0x000162000c1e1b00 */
[----:B------:R-:W-:Y:S05]  /*6840*/  BRA `(.L_x_23455) ;  /* 0x0000002000007947 */ /* 0x000fea0003800000 */
.L_x_23478:
[----:B------:R0:W5:Y:S01]  /*6850*/  LDG.E R18, [R4.64] ;  /* 0x0000002404127981 */ /* 0x000162000c1e1900 */
[----:B------:R-:W-:-:S03]  /*6860*/  IMAD.MOV.U32 R19, RZ, RZ, RZ ;  /* 0x000000ffff137224 */ /* 0x000fc600078e00ff */
.L_x_23455:
        /* <DEDUP_REMOVED lines=17> */
.L_x_23485:
[----:B------:R0:W5:Y:S01]  /*6980*/  LDG.E.U8 R24, [R2.64] ;  /* 0x0000002402187981 */ /* 0x000162000c1e1100 */
[----:B------:R-:W-:Y:S01]  /*6990*/  IMAD.MOV.U32 R25, RZ, RZ, RZ ;  /* 0x000000ffff197224 */ /* 0x000fe200078e00ff */
[----:B------:R-:W-:Y:S05]  /*69a0*/  BRA `(.L_x_23449) ;  /* 0x00000d4000007947 */ /* 0x000fea0003800000 */
.L_x_23484:
        /* <DEDUP_REMOVED lines=8> */
.L_x_23488:
[----:B----4-:R-:W4:Y:S02]  /*6a30*/  LDG.E R24, [R2.64] ;  /* 0x0000002402187981 */ /* 0x010f24000c1e1900 */
[----:B----4-:R-:W-:Y:S01]  /*6a40*/  SHF.R.S32.HI R25, RZ, 0x1f, R24 ;  /* 0x0000001fff197819 */ /* 0x010fe20000011418 */
[----:B------:R-:W-:Y:S05]  /*6a50*/  BRA `(.L_x_23449) ;  /* 0x00000c9000007947 */ /* 0x000fea0003800000 */
.L_x_23487:
[----:B----4-:R-:W4:Y:S02]  /*6a60*/  LDG.E.S16 R24, [R2.64] ;  /* 0x0000002402187981 */ /* 0x010f24000c1e1700 */
[----:B----4-:R-:W-:Y:S01]  /*6a70*/  SHF.R.S32.HI R25, RZ, 0x1f, R24 ;  /* 0x0000001fff197819 */ /* 0x010fe20000011418 */
[----:B------:R-:W-:Y:S05]  /*6a80*/  BRA `(.L_x_23449) ;  /* 0x00000c6000007947 */ /* 0x000fea0003800000 */
.L_x_23483:
        /* <DEDUP_REMOVED lines=9> */
.L_x_23490:
[----:B----4-:R-:W4:Y:S02]  /*6b20*/  LDG.E.U16 R2, [R2.64] ;  /* 0x0000002402027981 */ /* 0x010f24000c1e1500 */
[----:B----4-:R-:W-:-:S06]  /*6b30*/  HADD2.F32 R24, -RZ, R2.H0_H0 ;  /* 0x20000002ff187230 */ /* 0x010fcc0000004100 */
[----:B------:R-:W0:Y:S01]  /*6b40*/  F2I.S64.TRUNC R24, R24 ;  /* 0x0000001800187311 */ /* 0x000e22000020d900 */
[----:B------:R-:W-:Y:S05]  /*6b50*/  BRA `(.L_x_23449) ;  /* 0x00000b9000007947 */ /* 0x000fea0003800000 */
.L_x_23489:
        /* <DEDUP_REMOVED lines=9> */
.L_x_23492:
[----:B----4-:R-:W4:Y:S02]  /*6bf0*/  LDG.E.U16 R2, [R2.64] ;  /* 0x0000002402027981 */ /* 0x010f24000c1e1500 */
[----:B----4-:R-:W-:-:S06]  /*6c00*/  HADD2.F32 R24, -RZ, R2.H0_H0 ;  /* 0x20000002ff187230 */ /* 0x010fcc0000004100 */
[----:B------:R-:W0:Y:S01]  /*6c10*/  F2I.S64.TRUNC R24, R24 ;  /* 0x0000001800187311 */ /* 0x000e22000020d900 */
[----:B------:R-:W-:Y:S05]  /*6c20*/  BRA `(.L_x_23449) ;  /* 0x00000ac000007947 */ /* 0x000fea0003800000 */
.L_x_23491:
[----:B----4-:R-:W4:Y:S02]  /*6c30*/  LDG.E.64 R2, [R2.64] ;  /* 0x0000002402027981 */ /* 0x010f24000c1e1b00 */
[----:B----4-:R0:W4:Y:S01]  /*6c40*/  F2I.S64.F64.TRUNC R24, R2 ;  /* 0x0000000200187311 */ /* 0x010122000030d900 */
[----:B------:R-:W-:Y:S05]  /*6c50*/  BRA `(.L_x_23449) ;  /* 0x00000a9000007947 */ /* 0x000fea0003800000 */
.L_x_23482:
        /* <DEDUP_REMOVED lines=13> */
.L_x_23495:
[----:B----4-:R-:W4:Y:S02]  /*6d30*/  LDG.E.64 R2, [R2.64] ;  /* 0x0000002402027981 */ /* 0x010f24000c1e1b00 */
[----:B----4-:R0:W4:Y:S01]  /*6d40*/  F2I.S64.F64.TRUNC R24, R2 ;  /* 0x0000000200187311 */ /* 0x010122000030d900 */
[----:B------:R-:W-:Y:S05]  /*6d50*/  BRA `(.L_x_23449) ;  /* 0x0000099000007947 */ /* 0x000fea0003800000 */
.L_x_23494:
        /* <DEDUP_REMOVED lines=27> */
.L_x_23497:
        /* <DEDUP_REMOVED lines=12> */
[----:B------:R0:W4:Y:S01]  /*6fd0*/  F2I.S64.TRUNC R24, R4 ;  /* 0x0000000400187311 */ /* 0x000122000020d900 */
[----:B------:R-:W-:Y:S05]  /*6fe0*/  BRA `(.L_x_23449) ;  /* 0x0000070000007947 */ /* 0x000fea0003800000 */
.L_x_23496:
[----:B----4-:R-:W4:Y:S02]  /*6ff0*/  LDG.E.U16 R24, [R2.64] ;  /* 0x0000002402187981 */ /* 0x010f24000c1e1500 */
[----:B----4-:R-:W-:-:S06]  /*7000*/  PRMT R24, RZ, 0x5410, R24 ;  /* 0x00005410ff187816 */ /* 0x010fcc0000000018 */
[----:B------:R-:W0:Y:S01]  /*7010*/  F2I.S64.TRUNC R24, R24 ;  /* 0x0000001800187311 */ /* 0x000e22000020d900 */
[----:B------:R-:W-:Y:S05]  /*7020*/  BRA `(.L_x_23449) ;  /* 0x000006c000007947 */ /* 0x000fea0003800000 */
.L_x_23493:
        /* <DEDUP_REMOVED lines=11> */
.L_x_23500:
        /* <DEDUP_REMOVED lines=21> */
.L_x_23504:
[----:B------:R-:W-:Y:S05]  /*7230*/  BSYNC B1 ;  /* 0x0000000000017941 */ /* 0x000fea0003800000 */
.L_x_23503:
[----:B------:R-:W-:Y:S01]  /*7240*/  IMAD.SHL.U32 R2, R2, 0x100000, RZ ;  /* 0x0010000002027824 */ /* 0x000fe200078e00ff */
[----:B------:R-:W-:-:S04]  /*7250*/  LEA R3, R0, 0x3b800000, 0x17 ;  /* 0x3b80000000037811 */ /* 0x000fc800078eb8ff */
[----:B------:R-:W-:Y:S02]  /*7260*/  LOP3.LUT R24, R3, R2, R24, 0xfe, !PT ;  /* 0x0000000203187212 */ /* 0x000fe400078efe18 */
.L_x_23502:
[----:B------:R-:W-:Y:S05]  /*7270*/  BSYNC B0 ;  /* 0x0000000000007941 */ /* 0x000fea0003800000 */
.L_x_23501:
[----:B------:R-:W0:Y:S01]  /*7280*/  F2I.S64.TRUNC R24, R24 ;  /* 0x0000001800187311 */ /* 0x000e22000020d900 */
[----:B------:R-:W-:Y:S05]  /*7290*/  BRA `(.L_x_23449) ;  /* 0x0000045000007947 */ /* 0x000fea0003800000 */
.L_x_23499:
        /* <DEDUP_REMOVED lines=21> */
.L_x_23508:
[----:B------:R-:W-:Y:S05]  /*73f0*/  BSYNC B1 ;  /* 0x0000000000017941 */ /* 0x000fea0003800000 */
.L_x_23507:
[----:B------:R-:W-:Y:S01]  /*7400*/  IMAD.SHL.U32 R2, R2, 0x200000, RZ ;  /* 0x0020000002027824 */ /* 0x000fe200078e00ff */
[----:B------:R-:W-:-:S04]  /*7410*/  LEA R3, R0, 0x37800000, 0x17 ;  /* 0x3780000000037811 */ /* 0x000fc800078eb8ff */
[----:B------:R-:W-:Y:S02]  /*7420*/  LOP3.LUT R24, R3, R2, R24, 0xfe, !PT ;  /* 0x0000000203187212 */ /* 0x000fe400078efe18 */
.L_x_23506:
[----:B------:R-:W-:Y:S05]  /*7430*/  BSYNC B0 ;  /* 0x0000000000007941 */ /* 0x000fea0003800000 */
.L_x_23505:
[----:B------:R-:W0:Y:S01]  /*7440*/  F2I.S64.TRUNC R24, R24 ;  /* 0x0000001800187311 */ /* 0x000e22000020d900 */
[----:B------:R-:W-:Y:S05]  /*7450*/  BRA `(.L_x_23449) ;  /* 0x0000029000007947 */ /* 0x000fea0003800000 */
.L_x_23498:
        /* <DEDUP_REMOVED lines=14> */
.L_x_23512:
[----:B------:R-:W-:Y:S05]  /*7540*/  BSYNC B0 ;  /* 0x0000000000007941 */ /* 0x000fea0003800000 */
.L_x_23511:
[----:B------:R-:W0:Y:S01]  /*7550*/  F2I.S64.TRUNC R24, R24 ;  /* 0x0000001800187311 */ /* 0x000e22000020d900 */
[----:B------:R-:W-:Y:S05]  /*7560*/  BRA `(.L_x_23449) ;  /* 0x0000018000007947 */ /* 0x000fea0003800000 */
.L_x_23486:
        /* <DEDUP_REMOVED lines=20> */
.L_x_23510:
[----:B------:R0:W5:Y:S01]  /*76b0*/  LDG.E.64 R24, [R2.64] ;  /* 0x0000002402187981 */ /* 0x000162000c1e1b00 */
[----:B------:R-:W-:Y:S05]  /*76c0*/  BRA `(.L_x_23449) ;  /* 0x0000002000007947 */ /* 0x000fea0003800000 */
.L_x_23509:
[----:B------:R0:W5:Y:S01]  /*76d0*/  LDG.E R24, [R2.64] ;  /* 0x0000002402187981 */ /* 0x000162000c1e1900 */
[----:B------:R-:W-:-:S03]  /*76e0*/  IMAD.MOV.U32 R25, RZ, RZ, RZ ;  /* 0x000000ffff197224 */ /* 0x000fc600078e00ff */
.L_x_23449:
[----:B------:R-:W-:Y:S05]  /*76f0*/  BSYNC B6 ;  /* 0x0000000000067941 */ /* 0x000fea0003800000 */
.L_x_23448:
[----:B0-----:R-:W0:Y:S01]  /*7700*/  S2R R2, SR_TID.X ;  /* 0x0000000000027919 */ /* 0x001e220000002100 */
[----:B------:R-:W-:Y:S01]  /*7710*/  BSSY B0, `(.L_x_23513) ;  /* 0x000004b000007945 */ /* 0x000fe20003800000 */
[----:B0-----:R-:W-:-:S13]  /*7720*/  ISETP.GE.AND P5, PT, R2, R34, PT ;  /* 0x000000220200720c */ /* 0x001fda0003fa6270 */
[----:B------:R-:W-:Y:S05]  /*7730*/  @P5 BRA `(.L_x_23514) ;  /* 0x0000048000005947 */ /* 0x000fea0003800000 */
[----:B--2--5:R-:W-:Y:S01]  /*7740*/  LOP3.LUT R0, R31, R29, RZ, 0xfc, !PT ;  /* 0x0000001d1f007212 */ /* 0x024fe200078efcff */
        /* <DEDUP_REMOVED lines=8> */
[----:B-1-34-:R-:W-:Y:S05]  /*77d0*/  CALL.REL.NOINC `($__internal_20_$__cuda_sm20_div_s64) ;  /* 0x00004f5000007944 */ /* 0x01afea0003c00000 */
[----:B------:R-:W-:Y:S02]  /*77e0*/  IMAD.MOV.U32 R12, RZ, RZ, R7 ;  /* 0x000000ffff0c7224 */ /* 0x000fe400078e0007 */
[----:B------:R-:W-:Y:S01]  /*77f0*/  IMAD.MOV.U32 R13, RZ, RZ, R6 ;  /* 0x000000ffff0d7224 */ /* 0x000fe200078e0006 */
[----:B------:R-:W-:Y:S05]  /*7800*/  BRA `(.L_x_23517) ;  /* 0x0000013000007947 */ /* 0x000fea0003800000 */
.L_x_23516:
[----:B------:R-:W0:Y:S01]  /*7810*/  I2F.U32.RP R0, R28 ;  /* 0x0000001c00007306 */ /* 0x000e220000209000 */
[----:B------:R-:W-:Y:S01]  /*7820*/  ISETP.NE.U32.AND P2, PT, R28, RZ, PT ;  /* 0x000000ff1c00720c */ /* 0x000fe20003f45070 */
[----:B------:R-:W-:-:S06]  /*7830*/  IMAD.MOV.U32 R13, RZ, RZ, RZ ;  /* 0x000000ffff0d7224 */ /* 0x000fcc00078e00ff */
[----:B0-----:R-:W0:Y:S02]  /*7840*/  MUFU.RCP R0, R0 ;  /* 0x0000000000007308 */ /* 0x001e240000001000 */
[----:B0-----:R-:W-:-:S06]  /*7850*/  IADD3 R4, R0, 0xffffffe, RZ ;  /* 0x0ffffffe00047810 */ /* 0x001fcc0007ffe0ff */
[----:B------:R0:W2:Y:S02]  /*7860*/  F2I.FTZ.U32.TRUNC.NTZ R5, R4 ;  /* 0x0000000400057305 */ /* 0x0000a4000021f000 */
[----:B0-----:R-:W-:Y:S02]  /*7870*/  IMAD.MOV.U32 R4, RZ, RZ, RZ ;  /* 0x000000ffff047224 */ /* 0x001fe400078e00ff */
[----:B--2---:R-:W-:-:S04]  /*7880*/  IMAD.MOV R3, RZ, RZ, -R5 ;  /* 0x000000ffff037224 */ /* 0x004fc800078e0a05 */
        /* <DEDUP_REMOVED lines=11> */
.L_x_23517:
[----:B------:R-:W-:Y:S05]  /*7940*/  BSYNC B1 ;  /* 0x0000000000017941 */ /* 0x000fea0003800000 */
.L_x_23515:
[----:B------:R-:W-:Y:S02]  /*7950*/  LOP3.LUT R0, R28, R30, RZ, 0x3c, !PT ;  /* 0x0000001e1c007212 */ /* 0x000fe400078e3cff */
[----:B------:R-:W-:Y:S02]  /*7960*/  LOP3.LUT R3, R29, R31, RZ, 0x3c, !PT ;  /* 0x0000001f1d037212 */ /* 0x000fe400078e3cff */
[----:B------:R-:W-:-:S04]  /*7970*/  ISETP.GT.U32.AND P0, PT, R0, -0x1, PT ;  /* 0xffffffff0000780c */ /* 0x000fc80003f04070 */
[----:B------:R-:W-:-:S13]  /*7980*/  ISETP.GT.AND.EX P0, PT, R3, -0x1, PT, P0 ;  /* 0xffffffff0300780c */ /* 0x000fda0003f04300 */
[----:B------:R-:W-:Y:S05]  /*7990*/  @P0 BRA `(.L_x_23514) ;  /* 0x0000022000000947 */ /* 0x000fea0003800000 */
[----:B------:R-:W-:Y:S01]  /*79a0*/  BSSY B1, `(.L_x_23518) ;  /* 0x000001e000017945 */ /* 0x000fe20003800000 */
[----:B------:R-:W-:Y:S05]  /*79b0*/  @!P4 BRA `(.L_x_23519) ;  /* 0x000000900000c947 */ /* 0x000fea0003800000 */
[----:B------:R-:W-:Y:S01]  /*79c0*/  IMAD.MOV.U32 R4, RZ, RZ, R30 ;  /* 0x000000ffff047224 */ /* 0x000fe200078e001e */
[----:B------:R-:W-:Y:S01]  /*79d0*/  MOV R7, 0x7a20 ;  /* 0x00007a2000077802 */ /* 0x000fe20000000f00 */
[----:B------:R-:W-:Y:S02]  /*79e0*/  IMAD.MOV.U32 R6, RZ, RZ, R31 ;  /* 0x000000ffff067224 */ /* 0x000fe400078e001f */
[----:B------:R-:W-:Y:S02]  /*79f0*/  IMAD.MOV.U32 R5, RZ, RZ, R28 ;  /* 0x000000ffff057224 */ /* 0x000fe400078e001c */
[----:B------:R-:W-:Y:S02]  /*7a00*/  IMAD.MOV.U32 R8, RZ, RZ, R29 ;  /* 0x000000ffff087224 */ /* 0x000fe400078e001d */
[----:B-1-34-:R-:W-:Y:S05]  /*7a10*/  CALL.REL.NOINC `($__internal_21_$__cuda_sm20_rem_s64) ;  /* 0x0000525000007944 */ /* 0x01afea0003c00000 */
[----:B------:R-:W-:-:S04]  /*7a20*/  ISETP.NE.U32.AND P0, PT, R6, RZ, PT ;  /* 0x000000ff0600720c */ /* 0x000fc80003f05070 */
[----:B------:R-:W-:Y:S01]  /*7a30*/  ISETP.NE.AND.EX P0, PT, R8, RZ, PT, P0 ;  /* 0x000000ff0800720c */ /* 0x000fe20003f05300 */
[----:B------:R-:W-:Y:S07]  /*7a40*/  BRA `(.L_x_23520) ;  /* 0x0000013000007947 */ /* 0x000fee0003800000 */
.L_x_23519:
[----:B------:R-:W0:Y:S01]  /*7a50*/  I2F.U32.RP R0, R28 ;  /* 0x0000001c00007306 */ /* 0x000e220000209000 */
[----:B------:R-:W-:-:S07]  /*7a60*/  ISETP.NE.U32.AND P1, PT, R28, RZ, PT ;  /* 0x000000ff1c00720c */ /* 0x000fce0003f25070 */
        /* <DEDUP_REMOVED lines=17> */
.L_x_23520:
[----:B------:R-:W-:Y:S05]  /*7b80*/  BSYNC B1 ;  /* 0x0000000000017941 */ /* 0x000fea0003800000 */
.L_x_23518:
[----:B------:R-:W-:-:S04]  /*7b90*/  SEL R0, RZ, 0xffffffff, !P0 ;  /* 0xffffffffff007807 */ /* 0x000fc80004000000 */
[----:B------:R-:W-:-:S05]  /*7ba0*/  IADD3 R12, P0, R0, R12, RZ ;  /* 0x0000000c000c7210 */ /* 0x000fca0007f1e0ff */
[----:B------:R-:W-:-:S03]  /*7bb0*/  IMAD.X R13, R0, 0x1, R13, P0 ;  /* 0x00000001000d7824 */ /* 0x000fc600000e060d */
.L_x_23514:
[----:B------:R-:W-:Y:S05]  /*7bc0*/  BSYNC B0 ;  /* 0x0000000000007941 */ /* 0x000fea0003800000 */
.L_x_23513:
[----:B--2--5:R-:W-:Y:S01]  /*7bd0*/  IADD3 R29, R2, 0x80, RZ ;  /* 0x00000080021d7810 */ /* 0x024fe20007ffe0ff */
[----:B------:R-:W-:Y:S03]  /*7be0*/  BSSY B0, `(.L_x_23521) ;  /* 0x000004b000007945 */ /* 0x000fe60003800000 */
[----:B------:R-:W-:-:S13]  /*7bf0*/  ISETP.GE.AND P0, PT, R29, R34, PT ;  /* 0x000000221d00720c */ /* 0x000fda0003f06270 */
[----:B------:R-:W-:Y:S05]  /*7c00*/  @P0 BRA `(.L_x_23522) ;  /* 0x0000048000000947 */ /* 0x000fea0003800000 */
[----:B-1-3--:R-:W-:Y:S01]  /*7c10*/  LOP3.LUT R0, R33, R27, RZ, 0xfc, !PT ;  /* 0x0000001b21007212 */ /* 0x00afe200078efcff */
        /* <DEDUP_REMOVED lines=8> */
[----:B----4-:R-:W-:Y:S05]  /*7ca0*/  CALL.REL.NOINC `($__internal_20_$__cuda_sm20_div_s64) ;  /* 0x00004a8000007944 */ /* 0x010fea0003c00000 */
[----:B------:R-:W-:Y:S02]  /*7cb0*/  IMAD.MOV.U32 R0, RZ, RZ, R7 ;  /* 0x000000ffff007224 */ /* 0x000fe400078e0007 */
[----:B------:R-:W-:Y:S01]  /*7cc0*/  IMAD.MOV.U32 R3, RZ, RZ, R6 ;  /* 0x000000ffff037224 */ /* 0x000fe200078e0006 */
[----:B------:R-:W-:Y:S05]  /*7cd0*/  BRA `(.L_x_23525) ;  /* 0x0000013000007947 */ /* 0x000fea0003800000 */
.L_x_23524:
        /* <DEDUP_REMOVED lines=15> */
[----:B------:R-:W-:Y:S01]  /*7dd0*/  ISETP.GE.U32.AND P1, PT, R3, R26, PT ;  /* 0x0000001a0300720c */ /* 0x000fe20003f26070 */
[----:B------:R-:W-:-:S12]  /*7de0*/  IMAD.MOV.U32 R3, RZ, RZ, RZ ;  /* 0x000000ffff037224 */ /* 0x000fd800078e00ff */
[----:B------:R-:W-:Y:S02]  /*7df0*/  @P1 IADD3 R0, R0, 0x1, RZ ;  /* 0x0000000100001810 */ /* 0x000fe40007ffe0ff */
[----:B------:R-:W-:Y:S02]  /*7e00*/  @!P2 LOP3.LUT R0, RZ, R26, RZ, 0x33, !PT ;  /* 0x0000001aff00a212 */ /* 0x000fe400078e33ff */
.L_x_23525:
[----:B------:R-:W-:Y:S05]  /*7e10*/  BSYNC B1 ;  /* 0x0000000000017941 */ /* 0x000fea0003800000 */
.L_x_23523:
        /* <DEDUP_REMOVED lines=12> */
[----:B----4-:R-:W-:Y:S05]  /*7ee0*/  CALL.REL.NOINC `($__internal_21_$__cuda_sm20_rem_s64) ;  /* 0x00004d8000007944 */ /* 0x010fea0003c00000 */
[----:B------:R-:W-:-:S04]  /*7ef0*/  ISETP.NE.U32.AND P0, PT, R6, RZ, PT ;  /* 0x000000ff0600720c */ /* 0x000fc80003f05070 */
[----:B------:R-:W-:Y:S01]  /*7f00*/  ISETP.NE.AND.EX P0, PT, R8, RZ, PT, P0 ;  /* 0x000000ff0800720c */ /* 0x000fe20003f05300 */
[----:B------:R-:W-:Y:S07]  /*7f10*/  BRA `(.L_x_23528) ;  /* 0x0000013000007947 */ /* 0x000fee0003800000 */
.L_x_23527:
        /* <DEDUP_REMOVED lines=19> */
.L_x_23528:
[----:B------:R-:W-:Y:S05]  /*8050*/  BSYNC B1 ;  /* 0x0000000000017941 */ /* 0x000fea0003800000 */
.L_x_23526:
[----:B------:R-:W-:-:S04]  /*8060*/  SEL R4, RZ, 0xffffffff, !P0 ;  /* 0xffffffffff047807 */ /* 0x000fc80004000000 */
[----:B------:R-:W-:-:S05]  /*8070*/  IADD3 R0, P0, R4, R0, RZ ;  /* 0x0000000004007210 */ /* 0x000fca0007f1e0ff */
[----:B------:R-:W-:-:S03]  /*8080*/  IMAD.X R3, R4, 0x1, R3, P0 ;  /* 0x0000000104037824 */ /* 0x000fc600000e0603 */
.L_x_23522:
[----:B------:R-:W-:Y:S05]  /*8090*/  BSYNC B0 ;  /* 0x0000000000007941 */ /* 0x000fea0003800000 */
.L_x_23521:
[----:B------:R-:W-:Y:S01]  /*80a0*/  IADD3 R5, R2, 0x100, RZ ;  /* 0x0000010002057810 */ /* 0x000fe20007ffe0ff */
[----:B------:R-:W-:Y:S01]  /*80b0*/  BSSY B0, `(.L_x_23529) ;  /* 0x000004d000007945 */ /* 0x000fe20003800000 */
[----:B---3--:R-:W-:Y:S02]  /*80c0*/  IMAD.MOV.U32 R26, RZ, RZ, R0 ;  /* 0x000000ffff1a7224 */ /* 0x008fe400078e0000 */
[----:B------:R-:W-:Y:S01]  /*80d0*/  ISETP.GE.AND P0, PT, R5, R34, PT ;  /* 0x000000220500720c */ /* 0x000fe20003f06270 */
[----:B------:R-:W-:-:S12]  /*80e0*/  IMAD.MOV.U32 R27, RZ, RZ, R3 ;  /* 0x000000ffff1b7224 */ /* 0x000fd800078e0003 */
[----:B------:R-:W-:Y:S05]  /*80f0*/  @P0 BRA `(.L_x_23530) ;  /* 0x0000048000000947 */ /* 0x000fea0003800000 */
[----:B----4-:R-:W-:Y:S01]  /*8100*/  LOP3.LUT R0, R23, R17, RZ, 0xfc, !PT ;  /* 0x0000001117007212 */ /* 0x010fe200078efcff */
        /* <DEDUP_REMOVED lines=8> */
[----:B-1----:R-:W-:Y:S05]  /*8190*/  CALL.REL.NOINC `($__internal_20_$__cuda_sm20_div_s64) ;  /* 0x0000459000007944 */ /* 0x002fea0003c00000 */
[----:B------:R-:W-:Y:S02]  /*81a0*/  IMAD.MOV.U32 R0, RZ, RZ, R7 ;  /* 0x000000ffff007224 */ /* 0x000fe400078e0007 */
[----:B------:R-:W-:Y:S01]  /*81b0*/  IMAD.MOV.U32 R3, RZ, RZ, R6 ;  /* 0x000000ffff037224 */ /* 0x000fe200078e0006 */
[----:B------:R-:W-:Y:S05]  /*81c0*/  BRA `(.L_x_23533) ;  /* 0x0000013000007947 */ /* 0x000fea0003800000 */
.L_x_23532:
        /* <DEDUP_REMOVED lines=19> */
.L_x_23533:
[----:B------:R-:W-:Y:S05]  /*8300*/  BSYNC B1 ;  /* 0x0000000000017941 */ /* 0x000fea0003800000 */
.L_x_23531:
        /* <DEDUP_REMOVED lines=12> */
[----:B-1----:R-:W-:Y:S05]  /*83d0*/  CALL.REL.NOINC `($__internal_21_$__cuda_sm20_rem_s64) ;  /* 0x0000489000007944 */ /* 0x002fea0003c00000 */
[----:B------:R-:W-:-:S04]  /*83e0*/  ISETP.NE.U32.AND P0, PT, R6, RZ, PT ;  /* 0x000000ff0600720c */ /* 0x000fc80003f05070 */
[----:B------:R-:W-:Y:S01]  /*83f0*/  ISETP.NE.AND.EX P0, PT, R8, RZ, PT, P0 ;  /* 0x000000ff0800720c */ /* 0x000fe20003f05300 */
[----:B------:R-:W-:Y:S07]  /*8400*/  BRA `(.L_x_23536) ;  /* 0x0000013000007947 */ /* 0x000fee0003800000 */
.L_x_23535:
        /* <DEDUP_REMOVED lines=19> */
.L_x_23536:
[----:B------:R-:W-:Y:S05]  /*8540*/  BSYNC B1 ;  /* 0x0000000000017941 */ /* 0x000fea0003800000 */
.L_x_23534:
[----:B------:R-:W-:-:S04]  /*8550*/  SEL R4, RZ, 0xffffffff, !P0 ;  /* 0xffffffffff047807 */ /* 0x000fc80004000000 */
[----:B------:R-:W-:-:S05]  /*8560*/  IADD3 R0, P0, R4, R0, RZ ;  /* 0x0000000004007210 */ /* 0x000fca0007f1e0ff */
[----:B------:R-:W-:-:S03]  /*8570*/  IMAD.X R3, R4, 0x1, R3, P0 ;  /* 0x0000000104037824 */ /* 0x000fc600000e0603 */
.L_x_23530:
[----:B------:R-:W-:Y:S05]  /*8580*/  BSYNC B0 ;  /* 0x0000000000007941 */ /* 0x000fea0003800000 */
.L_x_23529:
[----:B------:R-:W-:Y:S01]  /*8590*/  IADD3 R5, R2, 0x180, RZ ;  /* 0x0000018002057810 */ /* 0x000fe20007ffe0ff */
[----:B------:R-:W-:Y:S01]  /*85a0*/  BSSY B0, `(.L_x_23537) ;  /* 0x000004d000007945 */ /* 0x000fe20003800000 */
[----:B----4-:R-:W-:Y:S02]  /*85b0*/  IMAD.MOV.U32 R16, RZ, RZ, R0 ;  /* 0x000000ffff107224 */ /* 0x010fe400078e0000 */
[----:B------:R-:W-:Y:S01]  /*85c0*/  ISETP.GE.AND P0, PT, R5, R34, PT ;  /* 0x000000220500720c */ /* 0x000fe20003f06270 */
[----:B------:R-:W-:-:S12]  /*85d0*/  IMAD.MOV.U32 R17, RZ, RZ, R3 ;  /* 0x000000ffff117224 */ /* 0x000fd800078e0003 */
[----:B------:R-:W-:Y:S05]  /*85e0*/  @P0 BRA `(.L_x_23538) ;  /* 0x0000048000000947 */ /* 0x000fea0003800000 */
[----:B------:R-:W-:Y:S01]  /*85f0*/  LOP3.LUT R0, R19, R25, RZ, 0xfc, !PT ;  /* 0x0000001913007212 */ /* 0x000fe200078efcff */
        /* <DEDUP_REMOVED lines=12> */
.L_x_23540:
[----:B------:R-:W0:Y:S01]  /*86c0*/  I2F.U32.RP R0, R24 ;  /* 0x0000001800007306 */ /* 0x000e220000209000 */
[----:B------:R-:W-:-:S07]  /*86d0*/  ISETP.NE.U32.AND P2, PT, R24, RZ, PT ;  /* 0x000000ff1800720c */ /* 0x000fce0003f45070 */
[----:B0-----:R-:W0:Y:S02]  /*86e0*/  MUFU.RCP R0, R0 ;  /* 0x0000000000007308 */ /* 0x001e240000001000 */
[----:B0-----:R-:W-:Y:S01]  /*86f0*/  IADD3 R4, R0, 0xffffffe, RZ ;  /* 0x0ffffffe00047810 */ /* 0x001fe20007ffe0ff */
[----:B------:R-:W-:-:S05]  /*8700*/  IMAD.MOV.U32 R0, RZ, RZ, RZ ;  /* 0x000000ffff007224 */ /* 0x000fca00078e00ff */
        /* <DEDUP_REMOVED lines=14> */
.L_x_23541:
[----:B------:R-:W-:Y:S05]  /*87f0*/  BSYNC B1 ;  /* 0x0000000000017941 */ /* 0x000fea0003800000 */
.L_x_23539:
        /* <DEDUP_REMOVED lines=16> */
.L_x_23543:
        /* <DEDUP_REMOVED lines=19> */
.L_x_23544:
[----:B------:R-:W-:Y:S05]  /*8a30*/  BSYNC B1 ;  /* 0x0000000000017941 */ /* 0x000fea0003800000 */
.L_x_23542:
[----:B------:R-:W-:-:S04]  /*8a40*/  SEL R4, RZ, 0xffffffff, !P0 ;  /* 0xffffffffff047807 */ /* 0x000fc80004000000 */
[----:B------:R-:W-:-:S05]  /*8a50*/  IADD3 R3, P0, R4, R3, RZ ;  /* 0x0000000304037210 */ /* 0x000fca0007f1e0ff */
[----:B------:R-:W-:-:S03]  /*8a60*/  IMAD.X R0, R4, 0x1, R0, P0 ;  /* 0x0000000104007824 */ /* 0x000fc600000e0600 */
.L_x_23538:
[----:B------:R-:W-:Y:S05]  /*8a70*/  BSYNC B0 ;  /* 0x0000000000007941 */ /* 0x000fea0003800000 */
.L_x_23537:
[----:B------:R-:W0:Y:S01]  /*8a80*/  LDC.U8 R22, c[0x0][0x190] ;  /* 0x00006400ff167b82 */ /* 0x000e220000000000 */
[----:B------:R-:W-:Y:S01]  /*8a90*/  BSSY B6, `(.L_x_23545) ;  /* 0x0000105000067945 */ /* 0x000fe20003800000 */
[----:B------:R-:W-:Y:S02]  /*8aa0*/  IMAD.MOV.U32 R18, RZ, RZ, R3 ;  /* 0x000000ffff127224 */ /* 0x000fe400078e0003 */
[----:B------:R-:W-:Y:S01]  /*8ab0*/  IMAD.MOV.U32 R19, RZ, RZ, R0 ;  /* 0x000000ffff137224 */ /* 0x000fe200078e0000 */
[----:B------:R-:W-:Y:S05]  /*8ac0*/  @P5 BRA `(.L_x_23546) ;  /* 0x0000101000005947 */ /* 0x000fea0003800000 */
[----:B------:R-:W2:Y:S01]  /*8ad0*/  S2R R0, SR_TID.X ;  /* 0x0000000000007919 */ /* 0x000ea20000002100 */
[----:B0-----:R-:W-:Y:S01]  /*8ae0*/  PRMT R2, R22, 0x9910, RZ ;  /* 0x0000991016027816 */ /* 0x001fe200000000ff */
[----:B--2---:R-:W-:-:S04]  /*8af0*/  IMAD R0, R35, 0x200, R0 ;  /* 0x0000020023007824 */ /* 0x004fc800078e0200 */
        /* <DEDUP_REMOVED lines=17> */
.L_x_23550:
[----:B------:R0:W-:Y:S01]  /*8c10*/  STG.E.U8 [R4.64], R12 ;  /* 0x0000000c04007986 */ /* 0x0001e2000c101124 */
[----:B------:R-:W-:Y:S01]  /*8c20*/  IMAD.MOV.U32 R2, RZ, RZ, R29 ;  /* 0x000000ffff027224 */ /* 0x000fe200078e001d */
[----:B------:R-:W-:Y:S05]  /*8c30*/  BRA `(.L_x_23546) ;  /* 0x00000ea000007947 */ /* 0x000fea0003800000 */
.L_x_23549:
[----:B------:R-:W-:-:S13]  /*8c40*/  ISETP.NE.AND P0, PT, R0, 0x2, PT ;  /* 0x000000020000780c */ /* 0x000fda0003f05270 */
[----:B------:R-:W-:Y:S05]  /*8c50*/  @!P0 BRA `(.L_x_23552) ;  /* 0x000000a000008947 */ /* 0x000fea0003800000 */
[----:B------:R-:W-:-:S13]  /*8c60*/  ISETP.NE.AND P0, PT, R0, 0x3, PT ;  /* 0x000000030000780c */ /* 0x000fda0003f05270 */
[----:B------:R-:W-:Y:S05]  /*8c70*/  @!P0 BRA `(.L_x_23553) ;  /* 0x0000005000008947 */ /* 0x000fea0003800000 */
[----:B------:R-:W-:-:S13]  /*8c80*/  ISETP.NE.AND P0, PT, R0, 0x4, PT ;  /* 0x000000040000780c */ /* 0x000fda0003f05270 */
[----:B------:R-:W-:Y:S05]  /*8c90*/  @P0 BRA `(.L_x_23551) ;  /* 0x00000ca000000947 */ /* 0x000fea0003800000 */
[----:B------:R0:W-:Y:S01]  /*8ca0*/  STG.E.64 [R4.64], R12 ;  /* 0x0000000c04007986 */ /* 0x0001e2000c101b24 */
[----:B------:R-:W-:Y:S01]  /*8cb0*/  IMAD.MOV.U32 R2, RZ, RZ, R29 ;  /* 0x000000ffff027224 */ /* 0x000fe200078e001d */
[----:B------:R-:W-:Y:S05]  /*8cc0*/  BRA `(.L_x_23546) ;  /* 0x00000e1000007947 */ /* 0x000fea0003800000 */
.L_x_23553:
[----:B------:R0:W-:Y:S01]  /*8cd0*/  STG.E [R4.64], R12 ;  /* 0x0000000c04007986 */ /* 0x0001e2000c101924 */
[----:B------:R-:W-:Y:S01]  /*8ce0*/  IMAD.MOV.U32 R2, RZ, RZ, R29 ;  /* 0x000000ffff027224 */ /* 0x000fe200078e001d */
[----:B------:R-:W-:Y:S05]  /*8cf0*/  BRA `(.L_x_23546) ;  /* 0x00000de000007947 */ /* 0x000fea0003800000 */
.L_x_23552:
[----:B------:R0:W-:Y:S01]  /*8d00*/  STG.E.U16 [R4.64], R12 ;  /* 0x0000000c04007986 */ /* 0x0001e2000c101524 */
[----:B------:R-:W-:Y:S01]  /*8d10*/  IMAD.MOV.U32 R2, RZ, RZ, R29 ;  /* 0x000000ffff027224 */ /* 0x000fe200078e001d */
[----:B------:R-:W-:Y:S05]  /*8d20*/  BRA `(.L_x_23546) ;  /* 0x00000db000007947 */ /* 0x000fea0003800000 */
.L_x_23548:
[----:B------:R-:W-:-:S13]  /*8d30*/  ISETP.GT.AND P0, PT, R0, 0x6, PT ;  /* 0x000000060000780c */ /* 0x000fda0003f04270 */
[----:B------:R-:W-:Y:S05]  /*8d40*/  @P0 BRA `(.L_x_23554) ;  /* 0x000000d000000947 */ /* 0x000fea0003800000 */
[----:B------:R-:W-:-:S13]  /*8d50*/  ISETP.NE.AND P0, PT, R0, 0x5, PT ;  /* 0x000000050000780c */ /* 0x000fda0003f05270 */
[----:B------:R-:W-:Y:S05]  /*8d60*/  @!P0 BRA `(.L_x_23555) ;  /* 0x0000006000008947 */ /* 0x000fea0003800000 */
[----:B------:R-:W-:-:S13]  /*8d70*/  ISETP.NE.AND P0, PT, R0, 0x6, PT ;  /* 0x000000060000780c */ /* 0x000fda0003f05270 */
[----:B------:R-:W-:Y:S05]  /*8d80*/  @P0 BRA `(.L_x_23551) ;  /* 0x00000bb000000947 */ /* 0x000fea0003800000 */
[----:B------:R-:W0:Y:S01]  /*8d90*/  I2F.S64 R13, R12 ;  /* 0x0000000c000d7312 */ /* 0x000e220000301400 */
[----:B------:R-:W-:Y:S01]  /*8da0*/  IMAD.MOV.U32 R2, RZ, RZ, R29 ;  /* 0x000000ffff027224 */ /* 0x000fe200078e001d */
[----:B0-----:R0:W-:Y:S01]  /*8db0*/  STG.E [R4.64], R13 ;  /* 0x0000000d04007986 */ /* 0x0011e2000c101924 */
[----:B------:R-:W-:Y:S05]  /*8dc0*/  BRA `(.L_x_23546) ;  /* 0x00000d1000007947 */ /* 0x000fea0003800000 */
.L_x_23555:
[----:B------:R-:W0:Y:S01]  /*8dd0*/  I2F.S64 R0, R12 ;  /* 0x0000000c00007312 */ /* 0x000e220000301400 */
[----:B------:R-:W-:Y:S01]  /*8de0*/  IMAD.MOV.U32 R2, RZ, RZ, R29 ;  /* 0x000000ffff027224 */ /* 0x000fe200078e001d */
[----:B0-----:R-:W-:-:S05]  /*8df0*/  F2FP.PACK_AB R0, RZ, R0 ;  /* 0x00000000ff00723e */ /* 0x001fca00000000ff */
[----:B------:R0:W-:Y:S01]  /*8e00*/  STG.E.U16 [R4.64], R0 ;  /* 0x0000000004007986 */ /* 0x0001e2000c101524 */
[----:B------:R-:W-:Y:S05]  /*8e10*/  BRA `(.L_x_23546) ;  /* 0x00000cc000007947 */ /* 0x000fea0003800000 */
.L_x_23554:
[----:B------:R-:W-:-:S13]  /*8e20*/  ISETP.NE.AND P0, PT, R0, 0x7, PT ;  /* 0x000000070000780c */ /* 0x000fda0003f05270 */
[----:B------:R-:W-:Y:S05]  /*8e30*/  @!P0 BRA `(.L_x_23556) ;  /* 0x000000f000008947 */ /* 0x000fea0003800000 */
[----:B------:R-:W-:-:S13]  /*8e40*/  ISETP.NE.AND P0, PT, R0, 0x8, PT ;  /* 0x000000080000780c */ /* 0x000fda0003f05270 */
[----:B------:R-:W-:Y:S05]  /*8e50*/  @!P0 BRA `(.L_x_23557) ;  /* 0x0000007000008947 */ /* 0x000fea0003800000 */
[----:B------:R-:W-:-:S13]  /*8e60*/  ISETP.NE.AND P0, PT, R0, 0x9, PT ;  /* 0x000000090000780c */ /* 0x000fda0003f05270 */
[----:B------:R-:W-:Y:S05]  /*8e70*/  @P0 BRA `(.L_x_23551) ;  /* 0x00000ac000000947 */ /* 0x000fea0003800000 */
[----:B------:R-:W0:Y:S01]  /*8e80*/  I2F.S64 R6, R12 ;  /* 0x0000000c00067312 */ /* 0x000e220000301400 */
[----:B------:R-:W-:Y:S02]  /*8e90*/  IMAD.MOV.U32 R7, RZ, RZ, RZ ;  /* 0x000000ffff077224 */ /* 0x000fe400078e00ff */
[----:B------:R-:W-:-:S03]  /*8ea0*/  IMAD.MOV.U32 R2, RZ, RZ, R29 ;  /* 0x000000ffff027224 */ /* 0x000fc600078e001d */
[----:B0-----:R0:W-:Y:S01]  /*8eb0*/  STG.E.64 [R4.64], R6 ;  /* 0x0000000604007986 */ /* 0x0011e2000c101b24 */
[----:B------:R-:W-:Y:S05]  /*8ec0*/  BRA `(.L_x_23546) ;  /* 0x00000c1000007947 */ /* 0x000fea0003800000 */
.L_x_23557:
[----:B------:R-:W0:Y:S01]  /*8ed0*/  I2F.S64 R12, R12 ;  /* 0x0000000c000c7312 */ /* 0x000e220000301400 */
[----:B------:R-:W-:Y:S01]  /*8ee0*/  IMAD.MOV.U32 R2, RZ, RZ, R29 ;  /* 0x000000ffff027224 */ /* 0x000fe200078e001d */
[----:B0-----:R-:W-:-:S04]  /*8ef0*/  F2FP.PACK_AB R3, RZ, R12 ;  /* 0x0000000cff03723e */ /* 0x001fc800000000ff */
[----:B------:R-:W-:-:S05]  /*8f00*/  PRMT R3, R3, 0x5410, RZ ;  /* 0x0000541003037816 */ /* 0x000fca00000000ff */
[----:B------:R0:W-:Y:S01]  /*8f10*/  STG.E [R4.64], R3 ;  /* 0x0000000304007986 */ /* 0x0001e2000c101924 */
[----:B------:R-:W-:Y:S05]  /*8f20*/  BRA `(.L_x_23546) ;  /* 0x00000bb000007947 */ /* 0x000fea0003800000 */
.L_x_23556:
[----:B------:R-:W0:Y:S01]  /*8f30*/  I2F.F64.S64 R12, R12 ;  /* 0x0000000c000c7312 */ /* 0x000e220000301c00 */
[----:B------:R-:W-:Y:S01]  /*8f40*/  IMAD.MOV.U32 R2, RZ, RZ, R29 ;  /* 0x000000ffff027224 */ /* 0x000fe200078e001d */
[----:B0-----:R0:W-:Y:S01]  /*8f50*/  STG.E.64 [R4.64], R12 ;  /* 0x0000000c04007986 */ /* 0x0011e2000c101b24 */
[----:B------:R-:W-:Y:S05]  /*8f60*/  BRA `(.L_x_23546) ;  /* 0x00000b7000007947 */ /* 0x000fea0003800000 */
.L_x_23547:
        /* <DEDUP_REMOVED lines=8> */
[----:B------:R-:W-:Y:S01]  /*8ff0*/  ISETP.NE.U32.AND P0, PT, R12, RZ, PT ;  /* 0x000000ff0c00720c */ /* 0x000fe20003f05070 */
[----:B------:R-:W-:-:S03]  /*9000*/  IMAD.MOV.U32 R2, RZ, RZ, R29 ;  /* 0x000000ffff027224 */ /* 0x000fc600078e001d */
[----:B------:R-:W-:-:S04]  /*9010*/  ISETP.NE.AND.EX P0, PT, R13, RZ, PT, P0 ;  /* 0x000000ff0d00720c */ /* 0x000fc80003f05300 */
[----:B------:R-:W-:-:S05]  /*9020*/  SEL R3, RZ, 0x1, !P0 ;  /* 0x00000001ff037807 */ /* 0x000fca0004000000 */
[----:B------:R0:W-:Y:S01]  /*9030*/  STG.E.U8 [R4.64], R3 ;  /* 0x0000000304007986 */ /* 0x0001e2000c101124 */
[----:B------:R-:W-:Y:S05]  /*9040*/  BRA `(.L_x_23546) ;  /* 0x00000a9000007947 */ /* 0x000fea0003800000 */
.L_x_23560:
[----:B------:R-:W0:Y:S01]  /*9050*/  I2F.F64.S64 R12, R12 ;  /* 0x0000000c000c7312 */ /* 0x000e220000301c00 */
[----:B------:R-:W-:Y:S01]  /*9060*/  CS2R R14, SRZ ;  /* 0x00000000000e7805 */ /* 0x000fe2000001ff00 */
[----:B------:R-:W-:-:S04]  /*9070*/  IMAD.MOV.U32 R2, RZ, RZ, R29 ;  /* 0x000000ffff027224 */ /* 0x000fc800078e001d */
[----:B0-----:R0:W-:Y:S01]  /*9080*/  STG.E.128 [R4.64], R12 ;  /* 0x0000000c04007986 */ /* 0x0011e2000c101d24 */
[----:B------:R-:W-:Y:S05]  /*9090*/  BRA `(.L_x_23546) ;  /* 0x00000a4000007947 */ /* 0x000fea0003800000 */
.L_x_23559:
        /* <DEDUP_REMOVED lines=21> */
.L_x_23564:
[----:B------:R-:W-:Y:S05]  /*91f0*/  BSYNC B0 ;  /* 0x0000000000007941 */ /* 0x000fea0003800000 */
.L_x_23563:
[----:B------:R-:W-:Y:S01]  /*9200*/  LOP3.LUT R3, R0, R3, RZ, 0xfc, !PT ;  /* 0x0000000300037212 */ /* 0x000fe200078efcff */
[----:B------:R-:W-:-:S04]  /*9210*/  IMAD.MOV.U32 R2, RZ, RZ, R29 ;  /* 0x000000ffff027224 */ /* 0x000fc800078e001d */
[----:B------:R0:W-:Y:S01]  /*9220*/  STG.E.U8 [R4.64], R3 ;  /* 0x0000000304007986 */ /* 0x0001e2000c101124 */
[----:B------:R-:W-:Y:S05]  /*9230*/  BRA `(.L_x_23546) ;  /* 0x000008a000007947 */ /* 0x000fea0003800000 */
.L_x_23562:
        /* <DEDUP_REMOVED lines=13> */
.L_x_23566:
[----:B------:R-:W-:Y:S01]  /*9310*/  IMAD.MOV.U32 R0, RZ, RZ, 0x7f ;  /* 0x0000007fff007424 */ /* 0x000fe200078e00ff */
[----:B------:R-:W-:-:S04]  /*9320*/  ISETP.GT.U32.AND P0, PT, R2, 0x7f800000, PT ;  /* 0x7f8000000200780c */ /* 0x000fc80003f04070 */
[----:B------:R-:W-:-:S04]  /*9330*/  SEL R0, R0, 0x7c, P0 ;  /* 0x0000007c00007807 */ /* 0x000fc80000000000 */
.L_x_23567:
[----:B------:R-:W-:Y:S05]  /*9340*/  BSYNC B0 ;  /* 0x0000000000007941 */ /* 0x000fea0003800000 */
.L_x_23565:
[----:B------:R-:W-:-:S04]  /*9350*/  LOP3.LUT R2, R13, 0x80000000, RZ, 0xc0, !PT ;  /* 0x800000000d027812 */ /* 0x000fc800078ec0ff */
[----:B------:R-:W-:Y:S01]  /*9360*/  SHF.R.U32.HI R3, RZ, 0x18, R2 ;  /* 0x00000018ff037819 */ /* 0x000fe20000011602 */
[----:B------:R-:W-:-:S03]  /*9370*/  IMAD.MOV.U32 R2, RZ, RZ, R29 ;  /* 0x000000ffff027224 */ /* 0x000fc600078e001d */
[----:B------:R-:W-:-:S05]  /*9380*/  LOP3.LUT R3, R0, R3, RZ, 0xfc, !PT ;  /* 0x0000000300037212 */ /* 0x000fca00078efcff */
[----:B------:R0:W-:Y:S01]  /*9390*/  STG.E.U8 [R4.64], R3 ;  /* 0x0000000304007986 */ /* 0x0001e2000c101124 */
[----:B------:R-:W-:Y:S05]  /*93a0*/  BRA `(.L_x_23546) ;  /* 0x0000073000007947 */ /* 0x000fea0003800000 */
.L_x_23561:
[----:B------:R-:W0:Y:S01]  /*93b0*/  I2F.S64 R0, R12 ;  /* 0x0000000c00007312 */ /* 0x000e220000301400 */
[----:B------:R-:W-:Y:S01]  /*93c0*/  IMAD.MOV.U32 R2, RZ, RZ, R29 ;  /* 0x000000ffff027224 */ /* 0x000fe200078e001d */
[----:B0-----:R-:W-:-:S05]  /*93d0*/  F2FP.BF16.PACK_AB R0, RZ, R0 ;  /* 0x00000000ff00723e */ /* 0x001fca00000010ff */
[----:B------:R0:W-:Y:S01]  /*93e0*/  STG.E.U16 [R4.64], R0 ;  /* 0x0000000004007986 */ /* 0x0001e2000c101524 */
[----:B------:R-:W-:Y:S05]  /*93f0*/  BRA `(.L_x_23546) ;  /* 0x000006e000007947 */ /* 0x000fea0003800000 */
.L_x_23558:
        /* <DEDUP_REMOVED lines=11> */
.L_x_23570:
        /* <DEDUP_REMOVED lines=17> */
.L_x_23573:
[----:B------:R-:W-:-:S04]  /*95c0*/  LOP3.LUT R0, R13, 0x80000000, RZ, 0xc0, !PT ;  /* 0x800000000d007812 */ /* 0x000fc800078ec0ff */
[----:B------:R-:W-:-:S04]  /*95d0*/  SHF.R.U32.HI R3, RZ, 0x18, R0 ;  /* 0x00000018ff037819 */ /* 0x000fc80000011600 */
[----:B------:R-:W-:-:S04]  /*95e0*/  LOP3.LUT R2, R2, R3, RZ, 0xfc, !PT ;  /* 0x0000000302027212 */ /* 0x000fc800078efcff */
[----:B------:R-:W-:Y:S02]  /*95f0*/  PRMT R0, R2, 0x7610, R0 ;  /* 0x0000761002007816 */ /* 0x000fe40000000000 */
.L_x_23572:
[----:B------:R-:W-:Y:S05]  /*9600*/  BSYNC B0 ;  /* 0x0000000000007941 */ /* 0x000fea0003800000 */
.L_x_23571:
[----:B------:R0:W-:Y:S01]  /*9610*/  STG.E.U8 [R4.64], R0 ;  /* 0x0000000004007986 */ /* 0x0001e2000c101124 */
[----:B------:R-:W-:Y:S01]  /*9620*/  IMAD.MOV.U32 R2, RZ, RZ, R29 ;  /* 0x000000ffff027224 */ /* 0x000fe200078e001d */
[----:B------:R-:W-:Y:S05]  /*9630*/  BRA `(.L_x_23546) ;  /* 0x000004a000007947 */ /* 0x000fea0003800000 */
.L_x_23569:
        /* <DEDUP_REMOVED lines=17> */
.L_x_23576:
[----:B------:R-:W-:-:S04]  /*9750*/  LOP3.LUT R0, R13, 0x80000000, RZ, 0xc0, !PT ;  /* 0x800000000d007812 */ /* 0x000fc800078ec0ff */
[----:B------:R-:W-:-:S04]  /*9760*/  SHF.R.U32.HI R3, RZ, 0x18, R0 ;  /* 0x00000018ff037819 */ /* 0x000fc80000011600 */
[----:B------:R-:W-:-:S04]  /*9770*/  LOP3.LUT R2, R2, R3, RZ, 0xfc, !PT ;  /* 0x0000000302027212 */ /* 0x000fc800078efcff */
[----:B------:R-:W-:Y:S02]  /*9780*/  PRMT R0, R2, 0x7610, R0 ;  /* 0x0000761002007816 */ /* 0x000fe40000000000 */
.L_x_23575:
[----:B------:R-:W-:Y:S05]  /*9790*/  BSYNC B0 ;  /* 0x0000000000007941 */ /* 0x000fea0003800000 */
.L_x_23574:
[----:B------:R0:W-:Y:S01]  /*97a0*/  STG.E.U8 [R4.64], R0 ;  /* 0x0000000004007986 */ /* 0x0001e2000c101124 */
[----:B------:R-:W-:Y:S01]  /*97b0*/  IMAD.MOV.U32 R2, RZ, RZ, R29 ;  /* 0x000000ffff027224 */ /* 0x000fe200078e001d */
[----:B------:R-:W-:Y:S05]  /*97c0*/  BRA `(.L_x_23546) ;  /* 0x0000031000007947 */ /* 0x000fea0003800000 */
.L_x_23568:
        /* <DEDUP_REMOVED lines=18> */
[----:B------:R-:W-:Y:S02]  /*98f0*/  @!P0 IMAD.MOV R0, RZ, RZ, R2 ;  /* 0x000000ffff008224 */ /* 0x000fe400078e0202 */
[----:B------:R-:W-:Y:S02]  /*9900*/  IMAD.MOV.U32 R2, RZ, RZ, R29 ;  /* 0x000000ffff027224 */ /* 0x000fe400078e001d */
[----:B------:R-:W-:-:S05]  /*9910*/  @P2 IMAD.MOV.U32 R3, RZ, RZ, R0 ;  /* 0x000000ffff032224 */ /* 0x000fca00078e0000 */
[----:B------:R0:W-:Y:S01]  /*9920*/  STG.E.U8 [R4.64], R3 ;  /* 0x0000000304007986 */ /* 0x0001e2000c101124 */
[----:B------:R-:W-:Y:S05]  /*9930*/  BRA `(.L_x_23546) ;  /* 0x000001a000007947 */ /* 0x000fea0003800000 */
.L_x_23551:
        /* <DEDUP_REMOVED lines=18> */
[----:B01----:R-:W-:Y:S05]  /*9a60*/  CALL.ABS.NOINC R2 ;  /* 0x0000000002007343 */ /* 0x003fea0003c00000 */
[----:B------:R-:W-:Y:S01]  /*9a70*/  IMAD.MOV.U32 R2, RZ, RZ, R29 ;  /* 0x000000ffff027224 */ /* 0x000fe200078e001d */
[----:B------:R-:W-:Y:S05]  /*9a80*/  BRA `(.L_x_23546) ;  /* 0x0000005000007947 */ /* 0x000fea0003800000 */
.L_x_23578:
[----:B------:R0:W-:Y:S01]  /*9a90*/  STG.E.64 [R4.64], R12 ;  /* 0x0000000c04007986 */ /* 0x0001e2000c101b24 */
[----:B------:R-:W-:Y:S01]  /*9aa0*/  IMAD.MOV.U32 R2, RZ, RZ, R29 ;  /* 0x000000ffff027224 */ /* 0x000fe200078e001d */
[----:B------:R-:W-:Y:S05]  /*9ab0*/  BRA `(.L_x_23546) ;  /* 0x0000002000007947 */ /* 0x000fea0003800000 */
.L_x_23577:
[----:B------:R0:W-:Y:S01]  /*9ac0*/  STG.E [R4.64], R12 ;  /* 0x0000000c04007986 */ /* 0x0001e2000c101924 */
[----:B------:R-:W-:-:S03]  /*9ad0*/  IMAD.MOV.U32 R2, RZ, RZ, R29 ;  /* 0x000000ffff027224 */ /* 0x000fc600078e001d */
.L_x_23546:
[----:B------:R-:W-:Y:S05]  /*9ae0*/  BSYNC B6 ;  /* 0x0000000000067941 */ /* 0x000fea0003800000 */
.L_x_23545:
        /* <DEDUP_REMOVED lines=21> */
.L_x_23584:
[----:B------:R0:W-:Y:S01]  /*9c40*/  STG.E.U8 [R4.64], R26 ;  /* 0x0000001a04007986 */ /* 0x0001e2000c101124 */
[----:B------:R-:W-:Y:S05]  /*9c50*/  BRA `(.L_x_23586) ;  /* 0x00000d4000007947 */ /* 0x000fea0003800000 */
.L_x_23583:
        /* <DEDUP_REMOVED lines=8> */
.L_x_23588:
[----:B------:R0:W-:Y:S01]  /*9ce0*/  STG.E [R4.64], R26 ;  /* 0x0000001a04007986 */ /* 0x0001e2000c101924 */
[----:B------:R-:W-:Y:S05]  /*9cf0*/  BRA `(.L_x_23586) ;  /* 0x00000ca000007947 */ /* 0x000fea0003800000 */
.L_x_23587:
[----:B------:R0:W-:Y:S01]  /*9d00*/  STG.E.U16 [R4.64], R26 ;  /* 0x0000001a04007986 */ /* 0x0001e2000c101524 */
[----:B------:R-:W-:Y:S05]  /*9d10*/  BRA `(.L_x_23586) ;  /* 0x00000c8000007947 */ /* 0x000fea0003800000 */
.L_x_23582:
        /* <DEDUP_REMOVED lines=9> */
.L_x_23590:
[----:B------:R-:W0:Y:S02]  /*9db0*/  I2F.S64 R0, R26 ;  /* 0x0000001a00007312 */ /* 0x000e240000301400 */
[----:B0-----:R-:W-:-:S05]  /*9dc0*/  F2FP.PACK_AB R0, RZ, R0 ;  /* 0x00000000ff00723e */ /* 0x001fca00000000ff */
[----:B------:R0:W-:Y:S01]  /*9dd0*/  STG.E.U16 [R4.64], R0 ;  /* 0x0000000004007986 */ /* 0x0001e2000c101524 */
[----:B------:R-:W-:Y:S05]  /*9de0*/  BRA `(.L_x_23586) ;  /* 0x00000bb000007947 */ /* 0x000fea0003800000 */
.L_x_23589:
        /* <DEDUP_REMOVED lines=10> */
.L_x_23592:
[----:B------:R-:W0:Y:S02]  /*9e90*/  I2F.S64 R26, R26 ;  /* 0x0000001a001a7312 */ /* 0x000e240000301400 */
[----:B0-----:R-:W-:-:S04]  /*9ea0*/  F2FP.PACK_AB R3, RZ, R26 ;  /* 0x0000001aff03723e */ /* 0x001fc800000000ff */
[----:B------:R-:W-:-:S05]  /*9eb0*/  PRMT R3, R3, 0x5410, RZ ;  /* 0x0000541003037816 */ /* 0x000fca00000000ff */
[----:B------:R0:W-:Y:S01]  /*9ec0*/  STG.E [R4.64], R3 ;  /* 0x0000000304007986 */ /* 0x0001e2000c101924 */
[----:B------:R-:W-:Y:S05]  /*9ed0*/  BRA `(.L_x_23586) ;  /* 0x00000ac000007947 */ /* 0x000fea0003800000 */
.L_x_23591:
[----:B------:R-:W0:Y:S02]  /*9ee0*/  I2F.F64.S64 R26, R26 ;  /* 0x0000001a001a7312 */ /* 0x000e240000301c00 */
[----:B0-----:R0:W-:Y:S01]  /*9ef0*/  STG.E.64 [R4.64], R26 ;  /* 0x0000001a04007986 */ /* 0x0011e2000c101b24 */
[----:B------:R-:W-:Y:S05]  /*9f00*/  BRA `(.L_x_23586) ;  /* 0x00000a9000007947 */ /* 0x000fea0003800000 */
.L_x_23581:
        /* <DEDUP_REMOVED lines=13> */
.L_x_23595:
[----:B------:R-:W0:Y:S01]  /*9fe0*/  I2F.F64.S64 R8, R26 ;  /* 0x0000001a00087312 */ /* 0x000e220000301c00 */
[----:B------:R-:W-:-:S05]  /*9ff0*/  CS2R R10, SRZ ;  /* 0x00000000000a7805 */ /* 0x000fca000001ff00 */
[----:B0-----:R0:W-:Y:S01]  /*a000*/  STG.E.128 [R4.64], R8 ;  /* 0x0000000804007986 */ /* 0x0011e2000c101d24 */
[----:B------:R-:W-:Y:S05]  /*a010*/  BRA `(.L_x_23586) ;  /* 0x0000098000007947 */ /* 0x000fea0003800000 */
.L_x_23594:
        /* <DEDUP_REMOVED lines=21> */
.L_x_23599:
[----:B------:R-:W-:Y:S05]  /*a170*/  BSYNC B0 ;  /* 0x0000000000007941 */ /* 0x000fea0003800000 */
.L_x_23598:
[----:B------:R-:W-:-:S05]  /*a180*/  LOP3.LUT R7, R0, R7, RZ, 0xfc, !PT ;  /* 0x0000000700077212 */ /* 0x000fca00078efcff */
[----:B------:R0:W-:Y:S01]  /*a190*/  STG.E.U8 [R4.64], R7 ;  /* 0x0000000704007986 */ /* 0x0001e2000c101124 */
[----:B------:R-:W-:Y:S05]  /*a1a0*/  BRA `(.L_x_23586) ;  /* 0x000007f000007947 */ /* 0x000fea0003800000 */
.L_x_23597:
        /* <DEDUP_REMOVED lines=13> */
.L_x_23601:
[----:B------:R-:W-:Y:S01]  /*a280*/  IMAD.MOV.U32 R0, RZ, RZ, 0x7f ;  /* 0x0000007fff007424 */ /* 0x000fe200078e00ff */
[----:B------:R-:W-:-:S04]  /*a290*/  ISETP.GT.U32.AND P0, PT, R3, 0x7f800000, PT ;  /* 0x7f8000000300780c */ /* 0x000fc80003f04070 */
[----:B------:R-:W-:-:S04]  /*a2a0*/  SEL R0, R0, 0x7c, P0 ;  /* 0x0000007c00007807 */ /* 0x000fc80000000000 */
.L_x_23602:
[----:B------:R-:W-:Y:S05]  /*a2b0*/  BSYNC B0 ;  /* 0x0000000000007941 */ /* 0x000fea0003800000 */
.L_x_23600:
[----:B------:R-:W-:-:S04]  /*a2c0*/  LOP3.LUT R3, R27, 0x80000000, RZ, 0xc0, !PT ;  /* 0x800000001b037812 */ /* 0x000fc800078ec0ff */
[----:B------:R-:W-:-:S04]  /*a2d0*/  SHF.R.U32.HI R3, RZ, 0x18, R3 ;  /* 0x00000018ff037819 */ /* 0x000fc80000011603 */
[----:B------:R-:W-:-:S05]  /*a2e0*/  LOP3.LUT R3, R0, R3, RZ, 0xfc, !PT ;  /* 0x0000000300037212 */ /* 0x000fca00078efcff */
[----:B------:R0:W-:Y:S01]  /*a2f0*/  STG.E.U8 [R4.64], R3 ;  /* 0x0000000304007986 */ /* 0x0001e2000c101124 */
[----:B------:R-:W-:Y:S05]  /*a300*/  BRA `(.L_x_23586) ;  /* 0x0000069000007947 */ /* 0x000fea0003800000 */
.L_x_23596:
[----:B------:R-:W0:Y:S02]  /*a310*/  I2F.S64 R0, R26 ;  /* 0x0000001a00007312 */ /* 0x000e240000301400 */
[----:B0-----:R-:W-:-:S05]  /*a320*/  F2FP.BF16.PACK_AB R0, RZ, R0 ;  /* 0x00000000ff00723e */ /* 0x001fca00000010ff */
[----:B------:R0:W-:Y:S01]  /*a330*/  STG.E.U16 [R4.64], R0 ;  /* 0x0000000004007986 */ /* 0x0001e2000c101524 */
[----:B------:R-:W-:Y:S05]  /*a340*/  BRA `(.L_x_23586) ;  /* 0x0000065000007947 */ /* 0x000fea0003800000 */
.L_x_23593:
        /* <DEDUP_REMOVED lines=10> */
.L_x_23605:
        /* <DEDUP_REMOVED lines=17> */
.L_x_23608:
[----:B------:R-:W-:-:S04]  /*a500*/  LOP3.LUT R0, R27, 0x80000000, RZ, 0xc0, !PT ;  /* 0x800000001b007812 */ /* 0x000fc800078ec0ff */
[----:B------:R-:W-:-:S04]  /*a510*/  SHF.R.U32.HI R0, RZ, 0x18, R0 ;  /* 0x00000018ff007819 */ /* 0x000fc80000011600 */
[----:B------:R-:W-:Y:S02]  /*a520*/  LOP3.LUT R0, R3, R0, RZ, 0xfc, !PT ;  /* 0x0000000003007212 */ /* 0x000fe400078efcff */
.L_x_23607:
[----:B------:R-:W-:Y:S05]  /*a530*/  BSYNC B0 ;  /* 0x0000000000007941 */ /* 0x000fea0003800000 */
.L_x_23606:
[----:B------:R0:W-:Y:S01]  /*a540*/  STG.E.U8 [R4.64], R0 ;  /* 0x0000000004007986 */ /* 0x0001e2000c101124 */
[----:B------:R-:W-:Y:S05]  /*a550*/  BRA `(.L_x_23586) ;  /* 0x0000044000007947 */ /* 0x000fea0003800000 */
.L_x_23604:
        /* <DEDUP_REMOVED lines=17> */
.L_x_23611:
[----:B------:R-:W-:-:S04]  /*a670*/  LOP3.LUT R0, R27, 0x80000000, RZ, 0xc0, !PT ;  /* 0x800000001b007812 */ /* 0x000fc800078ec0ff */
[----:B------:R-:W-:-:S04]  /*a680*/  SHF.R.U32.HI R0, RZ, 0x18, R0 ;  /* 0x00000018ff007819 */ /* 0x000fc80000011600 */
[----:B------:R-:W-:Y:S02]  /*a690*/  LOP3.LUT R0, R3, R0, RZ, 0xfc, !PT ;  /* 0x0000000003007212 */ /* 0x000fe400078efcff */
.L_x_23610:
[----:B------:R-:W-:Y:S05]  /*a6a0*/  BSYNC B0 ;  /* 0x0000000000007941 */ /* 0x000fea0003800000 */
.L_x_23609:
[----:B------:R0:W-:Y:S01]  /*a6b0*/  STG.E.U8 [R4.64], R0 ;  /* 0x0000000004007986 */ /* 0x0001e2000c101124 */
[----:B------:R-:W-:Y:S05]  /*a6c0*/  BRA `(.L_x_23586) ;  /* 0x000002d000007947 */ /* 0x000fea0003800000 */
.L_x_23603:
        /* <DEDUP_REMOVED lines=22> */
.L_x_23585:
        /* <DEDUP_REMOVED lines=19> */
[----:B------:R-:W-:Y:S05]  /*a960*/  BRA `(.L_x_23586) ;  /* 0x0000003000007947 */ /* 0x000fea0003800000 */
.L_x_23613:
[----:B------:R0:W-:Y:S01]  /*a970*/  STG.E.64 [R4.64], R26 ;  /* 0x0000001a04007986 */ /* 0x0001e2000c101b24 */
[----:B------:R-:W-:Y:S05]  /*a980*/  BRA `(.L_x_23586) ;  /* 0x0000001000007947 */ /* 0x000fea0003800000 */
.L_x_23612:
[----:B------:R0:W-:Y:S02]  /*a990*/  STG.E [R4.64], R26 ;  /* 0x0000001a04007986 */ /* 0x0001e4000c101924 */
.L_x_23586:
        /* <DEDUP_REMOVED lines=21> */
.L_x_23617:
[----:B------:R0:W-:Y:S01]  /*aaf0*/  STG.E.U8 [R4.64], R16 ;  /* 0x0000001004007986 */ /* 0x0001e2000c101124 */
[----:B------:R-:W-:Y:S05]  /*ab00*/  BRA `(.L_x_23619) ;  /* 0x00000d4000007947 */ /* 0x000fea0003800000 */
.L_x_23616:
        /* <DEDUP_REMOVED lines=8> */
.L_x_23621:
[----:B------:R0:W-:Y:S01]  /*ab90*/  STG.E [R4.64], R16 ;  /* 0x0000001004007986 */ /* 0x0001e2000c101924 */
[----:B------:R-:W-:Y:S05]  /*aba0*/  BRA `(.L_x_23619) ;  /* 0x00000ca000007947 */ /* 0x000fea0003800000 */
.L_x_23620:
[----:B------:R0:W-:Y:S01]  /*abb0*/  STG.E.U16 [R4.64], R16 ;  /* 0x0000001004007986 */ /* 0x0001e2000c101524 */
[----:B------:R-:W-:Y:S05]  /*abc0*/  BRA `(.L_x_23619) ;  /* 0x00000c8000007947 */ /* 0x000fea0003800000 */
.L_x_23615:
        /* <DEDUP_REMOVED lines=9> */
.L_x_23623:
[----:B------:R-:W0:Y:S02]  /*ac60*/  I2F.S64 R0, R16 ;  /* 0x0000001000007312 */ /* 0x000e240000301400 */
[----:B0-----:R-:W-:-:S05]  /*ac70*/  F2FP.PACK_AB R0, RZ, R0 ;  /* 0x00000000ff00723e */ /* 0x001fca00000000ff */
[----:B------:R0:W-:Y:S01]  /*ac80*/  STG.E.U16 [R4.64], R0 ;  /* 0x0000000004007986 */ /* 0x0001e2000c101524 */
[----:B------:R-:W-:Y:S05]  /*ac90*/  BRA `(.L_x_23619) ;  /* 0x00000bb000007947 */ /* 0x000fea0003800000 */
.L_x_23622:
        /* <DEDUP_REMOVED lines=10> */
.L_x_23625:
[----:B------:R-:W0:Y:S02]  /*ad40*/  I2F.S64 R16, R16 ;  /* 0x0000001000107312 */ /* 0x000e240000301400 */
[----:B0-----:R-:W-:-:S04]  /*ad50*/  F2FP.PACK_AB R3, RZ, R16 ;  /* 0x00000010ff03723e */ /* 0x001fc800000000ff */
[----:B------:R-:W-:-:S05]  /*ad60*/  PRMT R3, R3, 0x5410, RZ ;  /* 0x0000541003037816 */ /* 0x000fca00000000ff */
[----:B------:R0:W-:Y:S01]  /*ad70*/  STG.E [R4.64], R3 ;  /* 0x0000000304007986 */ /* 0x0001e2000c101924 */
[----:B------:R-:W-:Y:S05]  /*ad80*/  BRA `(.L_x_23619) ;  /* 0x00000ac000007947 */ /* 0x000fea0003800000 */
.L_x_23624:
[----:B------:R-:W0:Y:S02]  /*ad90*/  I2F.F64.S64 R16, R16 ;  /* 0x0000001000107312 */ /* 0x000e240000301c00 */
[----:B0-----:R0:W-:Y:S01]  /*ada0*/  STG.E.64 [R4.64], R16 ;  /* 0x0000001004007986 */ /* 0x0011e2000c101b24 */
[----:B------:R-:W-:Y:S05]  /*adb0*/  BRA `(.L_x_23619) ;  /* 0x00000a9000007947 */ /* 0x000fea0003800000 */
.L_x_23614:
        /* <DEDUP_REMOVED lines=13> */
.L_x_23628:
[----:B------:R-:W0:Y:S01]  /*ae90*/  I2F.F64.S64 R8, R16 ;  /* 0x0000001000087312 */ /* 0x000e220000301c00 */
[----:B------:R-:W-:-:S05]  /*aea0*/  CS2R R10, SRZ ;  /* 0x00000000000a7805 */ /* 0x000fca000001ff00 */
[----:B0-----:R0:W-:Y:S01]  /*aeb0*/  STG.E.128 [R4.64], R8 ;  /* 0x0000000804007986 */ /* 0x0011e2000c101d24 */
[----:B------:R-:W-:Y:S05]  /*aec0*/  BRA `(.L_x_23619) ;  /* 0x0000098000007947 */ /* 0x000fea0003800000 */
.L_x_23627:
        /* <DEDUP_REMOVED lines=21> */
.L_x_23632:
[----:B------:R-:W-:Y:S05]  /*b020*/  BSYNC B0 ;  /* 0x0000000000007941 */ /* 0x000fea0003800000 */
.L_x_23631:
[----:B------:R-:W-:-:S05]  /*b030*/  LOP3.LUT R7, R0, R7, RZ, 0xfc, !PT ;  /* 0x0000000700077212 */ /* 0x000fca00078efcff */
[----:B------:R0:W-:Y:S01]  /*b040*/  STG.E.U8 [R4.64], R7 ;  /* 0x0000000704007986 */ /* 0x0001e2000c101124 */
[----:B------:R-:W-:Y:S05]  /*b050*/  BRA `(.L_x_23619) ;  /* 0x000007f000007947 */ /* 0x000fea0003800000 */
.L_x_23630:
        /* <DEDUP_REMOVED lines=13> */
.L_x_23634:
[----:B------:R-:W-:Y:S01]  /*b130*/  IMAD.MOV.U32 R0, RZ, RZ, 0x7f ;  /* 0x0000007fff007424 */ /* 0x000fe200078e00ff */
[----:B------:R-:W-:-:S04]  /*b140*/  ISETP.GT.U32.AND P0, PT, R3, 0x7f800000, PT ;  /* 0x7f8000000300780c */ /* 0x000fc80003f04070 */
[----:B------:R-:W-:-:S04]  /*b150*/  SEL R0, R0, 0x7c, P0 ;  /* 0x0000007c00007807 */ /* 0x000fc80000000000 */
.L_x_23635:
[----:B------:R-:W-:Y:S05]  /*b160*/  BSYNC B0 ;  /* 0x0000000000007941 */ /* 0x000fea0003800000 */
.L_x_23633:
[----:B------:R-:W-:-:S04]  /*b170*/  LOP3.LUT R3, R17, 0x80000000, RZ, 0xc0, !PT ;  /* 0x8000000011037812 */ /* 0x000fc800078ec0ff */
[----:B------:R-:W-:-:S04]  /*b180*/  SHF.R.U32.HI R3, RZ, 0x18, R3 ;  /* 0x00000018ff037819 */ /* 0x000fc80000011603 */
[----:B------:R-:W-:-:S05]  /*b190*/  LOP3.LUT R3, R0, R3, RZ, 0xfc, !PT ;  /* 0x0000000300037212 */ /* 0x000fca00078efcff */
[----:B------:R0:W-:Y:S01]  /*b1a0*/  STG.E.U8 [R4.64], R3 ;  /* 0x0000000304007986 */ /* 0x0001e2000c101124 */
[----:B------:R-:W-:Y:S05]  /*b1b0*/  BRA `(.L_x_23619) ;  /* 0x0000069000007947 */ /* 0x000fea0003800000 */
.L_x_23629:
[----:B------:R-:W0:Y:S02]  /*b1c0*/  I2F.S64 R0, R16 ;  /* 0x0000001000007312 */ /* 0x000e240000301400 */
[----:B0-----:R-:W-:-:S05]  /*b1d0*/  F2FP.BF16.PACK_AB R0, RZ, R0 ;  /* 0x00000000ff00723e */ /* 0x001fca00000010ff */
[----:B------:R0:W-:Y:S01]  /*b1e0*/  STG.E.U16 [R4.64], R0 ;  /* 0x0000000004007986 */ /* 0x0001e2000c101524 */
[----:B------:R-:W-:Y:S05]  /*b1f0*/  BRA `(.L_x_23619) ;  /* 0x0000065000007947 */ /* 0x000fea0003800000 */
.L_x_23626:
        /* <DEDUP_REMOVED lines=10> */
.L_x_23638:
        /* <DEDUP_REMOVED lines=17> */
.L_x_23641:
[----:B------:R-:W-:-:S04]  /*b3b0*/  LOP3.LUT R0, R17, 0x80000000, RZ, 0xc0, !PT ;  /* 0x8000000011007812 */ /* 0x000fc800078ec0ff */
[----:B------:R-:W-:-:S04]  /*b3c0*/  SHF.R.U32.HI R0, RZ, 0x18, R0 ;  /* 0x00000018ff007819 */ /* 0x000fc80000011600 */
[----:B------:R-:W-:Y:S02]  /*b3d0*/  LOP3.LUT R0, R3, R0, RZ, 0xfc, !PT ;  /* 0x0000000003007212 */ /* 0x000fe400078efcff */
.L_x_23640:
[----:B------:R-:W-:Y:S05]  /*b3e0*/  BSYNC B0 ;  /* 0x0000000000007941 */ /* 0x000fea0003800000 */
.L_x_23639:
[----:B------:R0:W-:Y:S01]  /*b3f0*/  STG.E.U8 [R4.64], R0 ;  /* 0x0000000004007986 */ /* 0x0001e2000c101124 */
[----:B------:R-:W-:Y:S05]  /*b400*/  BRA `(.L_x_23619) ;  /* 0x0000044000007947 */ /* 0x000fea0003800000 */
.L_x_23637:
        /* <DEDUP_REMOVED lines=17> */
.L_x_23644:
[----:B------:R-:W-:-:S04]  /*b520*/  LOP3.LUT R0, R17, 0x80000000, RZ, 0xc0, !PT ;  /* 0x8000000011007812 */ /* 0x000fc800078ec0ff */
[----:B------:R-:W-:-:S04]  /*b530*/  SHF.R.U32.HI R0, RZ, 0x18, R0 ;  /* 0x00000018ff007819 */ /* 0x000fc80000011600 */
[----:B------:R-:W-:Y:S02]  /*b540*/  LOP3.LUT R0, R3, R0, RZ, 0xfc, !PT ;  /* 0x0000000003007212 */ /* 0x000fe400078efcff */
.L_x_23643:
[----:B------:R-:W-:Y:S05]  /*b550*/  BSYNC B0 ;  /* 0x0000000000007941 */ /* 0x000fea0003800000 */
.L_x_23642:
[----:B------:R0:W-:Y:S01]  /*b560*/  STG.E.U8 [R4.64], R0 ;  /* 0x0000000004007986 */ /* 0x0001e2000c101124 */
[----:B------:R-:W-:Y:S05]  /*b570*/  BRA `(.L_x_23619) ;  /* 0x000002d000007947 */ /* 0x000fea0003800000 */
.L_x_23636:
        /* <DEDUP_REMOVED lines=22> */
.L_x_23618:
        /* <DEDUP_REMOVED lines=20> */
.L_x_23646:
[----:B------:R0:W-:Y:S01]  /*b820*/  STG.E.64 [R4.64], R16 ;  /* 0x0000001004007986 */ /* 0x0001e2000c101b24 */
[----:B------:R-:W-:Y:S05]  /*b830*/  BRA `(.L_x_23619) ;  /* 0x0000001000007947 */ /* 0x000fea0003800000 */
.L_x_23645:
[----:B------:R0:W-:Y:S02]  /*b840*/  STG.E [R4.64], R16 ;  /* 0x0000001004007986 */ /* 0x0001e4000c101924 */
.L_x_23619:
[----:B------:R-:W-:Y:S02]  /*b850*/  IADD3 R2, R2, 0x80, RZ ;  /* 0x0000008002027810 */ /* 0x000fe40007ffe0ff */
.L_x_23580:
[----:B------:R-:W-:Y:S05]  /*b860*/  BSYNC B6 ;  /* 0x0000000000067941 */ /* 0x000fea0003800000 */
.L_x_23579:
        /* <DEDUP_REMOVED lines=19> */
.L_x_23650:
[----:B------:R-:W-:Y:S01]  /*b9a0*/  STG.E.U8 [R2.64], R18 ;  /* 0x0000001202007986 */ /* 0x000fe2000c101124 */
[----:B------:R-:W-:Y:S05]  /*b9b0*/  EXIT ;  /* 0x000000000000794d */ /* 0x000fea0003800000 */
.L_x_23649:
        /* <DEDUP_REMOVED lines=8> */
.L_x_23653:
[----:B------:R-:W-:Y:S01]  /*ba40*/  STG.E [R2.64], R18 ;  /* 0x0000001202007986 */ /* 0x000fe2000c101924 */
[----:B------:R-:W-:Y:S05]  /*ba50*/  EXIT ;  /* 0x000000000000794d */ /* 0x000fea0003800000 */
.L_x_23652:
[----:B------:R-:W-:Y:S01]  /*ba60*/  STG.E.U16 [R2.64], R18 ;  /* 0x0000001202007986 */ /* 0x000fe2000c101524 */
[----:B------:R-:W-:Y:S05]  /*ba70*/  EXIT ;  /* 0x000000000000794d */ /* 0x000fea0003800000 */
.L_x_23648:
        /* <DEDUP_REMOVED lines=9> */
.L_x_23655:
[----:B------:R-:W0:Y:S02]  /*bb10*/  I2F.S64 R0, R18 ;  /* 0x0000001200007312 */ /* 0x000e240000301400 */
[----:B0-----:R-:W-:-:S05]  /*bb20*/  F2FP.PACK_AB R0, RZ, R0 ;  /* 0x00000000ff00723e */ /* 0x001fca00000000ff */
[----:B------:R-:W-:Y:S01]  /*bb30*/  STG.E.U16 [R2.64], R0 ;  /* 0x0000000002007986 */ /* 0x000fe2000c101524 */
[----:B------:R-:W-:Y:S05]  /*bb40*/  EXIT ;  /* 0x000000000000794d */ /* 0x000fea0003800000 */
.L_x_23654:
        /* <DEDUP_REMOVED lines=10> */
.L_x_23657:
[----:B------:R-:W0:Y:S02]  /*bbf0*/  I2F.S64 R18, R18 ;  /* 0x0000001200127312 */ /* 0x000e240000301400 */
[----:B0-----:R-:W-:-:S04]  /*bc00*/  F2FP.PACK_AB R5, RZ, R18 ;  /* 0x00000012ff05723e */ /* 0x001fc800000000ff */
[----:B------:R-:W-:-:S05]  /*bc10*/  PRMT R5, R5, 0x5410, RZ ;  /* 0x0000541005057816 */ /* 0x000fca00000000ff */
[----:B------:R-:W-:Y:S01]  /*bc20*/  STG.E [R2.64], R5 ;  /* 0x0000000502007986 */ /* 0x000fe2000c101924 */
[----:B------:R-:W-:Y:S05]  /*bc30*/  EXIT ;  /* 0x000000000000794d */ /* 0x000fea0003800000 */
.L_x_23656:
[----:B------:R-:W0:Y:S02]  /*bc40*/  I2F.F64.S64 R18, R18 ;  /* 0x0000001200127312 */ /* 0x000e240000301c00 */
[----:B0-----:R-:W-:Y:S01]  /*bc50*/  STG.E.64 [R2.64], R18 ;  /* 0x0000001202007986 */ /* 0x001fe2000c101b24 */
[----:B------:R-:W-:Y:S05]  /*bc60*/  EXIT ;  /* 0x000000000000794d */ /* 0x000fea0003800000 */
.L_x_23647:
        /* <DEDUP_REMOVED lines=13> */
.L_x_23660:
[----:B------:R-:W0:Y:S01]  /*bd40*/  I2F.F64.S64 R4, R18 ;  /* 0x0000001200047312 */ /* 0x000e220000301c00 */
[----:B------:R-:W-:-:S05]  /*bd50*/  CS2R R6, SRZ ;  /* 0x0000000000067805 */ /* 0x000fca000001ff00 */
[----:B0-----:R-:W-:Y:S01]  /*bd60*/  STG.E.128 [R2.64], R4 ;  /* 0x0000000402007986 */ /* 0x001fe2000c101d24 */
[----:B------:R-:W-:Y:S05]  /*bd70*/  EXIT ;  /* 0x000000000000794d */ /* 0x000fea0003800000 */
.L_x_23659:
        /* <DEDUP_REMOVED lines=21> */
.L_x_23664:
[----:B------:R-:W-:Y:S05]  /*bed0*/  BSYNC B0 ;  /* 0x0000000000007941 */ /* 0x000fea0003800000 */
.L_x_23663:
[----:B------:R-:W-:-:S05]  /*bee0*/  LOP3.LUT R5, R0, R5, RZ, 0xfc, !PT ;  /* 0x0000000500057212 */ /* 0x000fca00078efcff */
[----:B------:R-:W-:Y:S01]  /*bef0*/  STG.E.U8 [R2.64], R5 ;  /* 0x0000000502007986 */ /* 0x000fe2000c101124 */
[----:B------:R-:W-:Y:S05]  /*bf00*/  EXIT ;  /* 0x000000000000794d */ /* 0x000fea0003800000 */
.L_x_23662:
        /* <DEDUP_REMOVED lines=13> */
.L_x_23666:
[----:B------:R-:W-:Y:S01]  /*bfe0*/  IMAD.MOV.U32 R0, RZ, RZ, 0x7f ;  /* 0x0000007fff007424 */ /* 0x000fe200078e00ff */
[----:B------:R-:W-:-:S04]  /*bff0*/  ISETP.GT.U32.AND P0, PT, R4, 0x7f800000, PT ;  /* 0x7f8000000400780c */ /* 0x000fc80003f04070 */
[----:B------:R-:W-:-:S04]  /*c000*/  SEL R0, R0, 0x7c, P0 ;  /* 0x0000007c00007807 */ /* 0x000fc80000000000 */
.L_x_23667:
[----:B------:R-:W-:Y:S05]  /*c010*/  BSYNC B0 ;  /* 0x0000000000007941 */ /* 0x000fea0003800000 */
.L_x_23665:
[----:B------:R-:W-:-:S04]  /*c020*/  LOP3.LUT R4, R19, 0x80000000, RZ, 0xc0, !PT ;  /* 0x8000000013047812 */ /* 0x000fc800078ec0ff */
[----:B------:R-:W-:-:S04]  /*c030*/  SHF.R.U32.HI R5, RZ, 0x18, R4 ;  /* 0x00000018ff057819 */ /* 0x000fc80000011604 */
[----:B------:R-:W-:-:S05]  /*c040*/  LOP3.LUT R5, R0, R5, RZ, 0xfc, !PT ;  /* 0x0000000500057212 */ /* 0x000fca00078efcff */
[----:B------:R-:W-:Y:S01]  /*c050*/  STG.E.U8 [R2.64], R5 ;  /* 0x0000000502007986 */ /* 0x000fe2000c101124 */
[----:B------:R-:W-:Y:S05]  /*c060*/  EXIT ;  /* 0x000000000000794d */ /* 0x000fea0003800000 */
.L_x_23661:
[----:B------:R-:W0:Y:S02]  /*c070*/  I2F.S64 R0, R18 ;  /* 0x0000001200007312 */ /* 0x000e240000301400 */
[----:B0-----:R-:W-:-:S05]  /*c080*/  F2FP.BF16.PACK_AB R0, RZ, R0 ;  /* 0x00000000ff00723e */ /* 0x001fca00000010ff */
[----:B------:R-:W-:Y:S01]  /*c090*/  STG.E.U16 [R2.64], R0 ;  /* 0x0000000002007986 */ /* 0x000fe2000c101524 */
[----:B------:R-:W-:Y:S05]  /*c0a0*/  EXIT ;  /* 0x000000000000794d */ /* 0x000fea0003800000 */
.L_x_23658:
        /* <DEDUP_REMOVED lines=10> */
.L_x_23670:
        /* <DEDUP_REMOVED lines=17> */
.L_x_23673:
[----:B------:R-:W-:-:S04]  /*c260*/  LOP3.LUT R0, R19, 0x80000000, RZ, 0xc0, !PT ;  /* 0x8000000013007812 */ /* 0x000fc800078ec0ff */
[----:B------:R-:W-:-:S04]  /*c270*/  SHF.R.U32.HI R5, RZ, 0x18, R0 ;  /* 0x00000018ff057819 */ /* 0x000fc80000011600 */
[----:B------:R-:W-:-:S04]  /*c280*/  LOP3.LUT R4, R4, R5, RZ, 0xfc, !PT ;  /* 0x0000000504047212 */ /* 0x000fc800078efcff */
[----:B------:R-:W-:Y:S02]  /*c290*/  PRMT R0, R4, 0x7610, R0 ;  /* 0x0000761004007816 */ /* 0x000fe40000000000 */
.L_x_23672:
[----:B------:R-:W-:Y:S05]  /*c2a0*/  BSYNC B0 ;  /* 0x0000000000007941 */ /* 0x000fea0003800000 */
.L_x_23671:
[----:B------:R-:W-:Y:S01]  /*c2b0*/  STG.E.U8 [R2.64], R0 ;  /* 0x0000000002007986 */ /* 0x000fe2000c101124 */
[----:B------:R-:W-:Y:S05]  /*c2c0*/  EXIT ;  /* 0x000000000000794d */ /* 0x000fea0003800000 */
.L_x_23669:
        /* <DEDUP_REMOVED lines=17> */
.L_x_23676:
[----:B------:R-:W-:-:S04]  /*c3e0*/  LOP3.LUT R0, R19, 0x80000000, RZ, 0xc0, !PT ;  /* 0x8000000013007812 */ /* 0x000fc800078ec0ff */
[----:B------:R-:W-:-:S04]  /*c3f0*/  SHF.R.U32.HI R5, RZ, 0x18, R0 ;  /* 0x00000018ff057819 */ /* 0x000fc80000011600 */
[----:B------:R-:W-:-:S04]  /*c400*/  LOP3.LUT R4, R4, R5, RZ, 0xfc, !PT ;  /* 0x0000000504047212 */ /* 0x000fc800078efcff */
[----:B------:R-:W-:Y:S02]  /*c410*/  PRMT R0, R4, 0x7610, R0 ;  /* 0x0000761004007816 */ /* 0x000fe40000000000 */
.L_x_23675:
[----:B------:R-:W-:Y:S05]  /*c420*/  BSYNC B0 ;  /* 0x0000000000007941 */ /* 0x000fea0003800000 */
.L_x_23674:
[----:B------:R-:W-:Y:S01]  /*c430*/  STG.E.U8 [R2.64], R0 ;  /* 0x0000000002007986 */ /* 0x000fe2000c101124 */
[----:B------:R-:W-:Y:S05]  /*c440*/  EXIT ;  /* 0x000000000000794d */ /* 0x000fea0003800000 */
.L_x_23668:
        /* <DEDUP_REMOVED lines=22> */
.L_x_23651:
        /* <DEDUP_REMOVED lines=18> */
[----:B-12---:R-:W-:Y:S05]  /*c6d0*/  CALL.ABS.NOINC R2 ;  /* 0x0000000002007343 */ /* 0x006fea0003c00000 */
[----:B------:R-:W-:Y:S05]  /*c6e0*/  EXIT ;  /* 0x000000000000794d */ /* 0x000fea0003800000 */
.L_x_23678:
[----:B------:R-:W-:Y:S01]  /*c6f0*/  STG.E.64 [R2.64], R18 ;  /* 0x0000001202007986 */ /* 0x000fe2000c101b24 */
[----:B------:R-:W-:Y:S05]  /*c700*/  EXIT ;  /* 0x000000000000794d */ /* 0x000fea0003800000 */
.L_x_23677:
[----:B------:R-:W-:Y:S01]  /*c710*/  STG.E [R2.64], R18 ;  /* 0x0000001202007986 */ /* 0x000fe2000c101924 */
[----:B------:R-:W-:Y:S05]  /*c720*/  EXIT ;  /* 0x000000000000794d */ /* 0x000fea0003800000 */
        .weak           $__internal_20_$__cuda_sm20_div_s64
        .type           $__internal_20_$__cuda_sm20_div_s64,@function
        .size           $__internal_20_$__cuda_sm20_div_s64,($__internal_21_$__cuda_sm20_rem_s64 - $__internal_20_$__cuda_sm20_div_s64)
$__internal_20_$__cuda_sm20_div_s64:
[-C--:B------:R-:W-:Y:S02]  /*c730*/  IADD3 R7, P1, RZ, -R10.reuse, RZ ;  /* 0x8000000aff077210 */ /* 0x080fe40007f3e0ff */
[----:B------:R-:W-:Y:S02]  /*c740*/  ISETP.GE.AND P0, PT, R4, RZ, PT ;  /* 0x000000ff0400720c */ /* 0x000fe40003f06270 */
[----:B------:R-:W-:Y:S01]  /*c750*/  ISETP.NE.U32.AND P6, PT, R10, RZ, PT ;  /* 0x000000ff0a00720c */ /* 0x000fe20003fc5070 */
[----:B------:R-:W-:Y:S01]  /*c760*/  IMAD.X R5, RZ, RZ, ~R4, P1 ;  /* 0x000000ffff057224 */ /* 0x000fe200008e0e04 */
[----:B------:R-:W-:Y:S02]  /*c770*/  SEL R6, R7, R10, !P0 ;  /* 0x0000000a07067207 */ /* 0x000fe40004000000 */
[----:B------:R-:W-:-:S02]  /*c780*/  ISETP.NE.AND.EX P6, PT, R4, RZ, PT, P6 ;  /* 0x000000ff0400720c */ /* 0x000fc40003fc5360 */
        /* <DEDUP_REMOVED lines=21> */
[----:B------:R-:W-:-:S03]  /*c8e0*/  IADD3 R8, P0, RZ, -R20, RZ ;  /* 0x80000014ff087210 */ /* 0x000fc60007f1e0ff */
[----:B------:R-:W-:Y:S02]  /*c8f0*/  IMAD R5, R10, R6, R5 ;  /* 0x000000060a057224 */ /* 0x000fe400078e0205 */
[----:B------:R-:W-:-:S04]  /*c900*/  IMAD.HI.U32 R14, R15, R8, RZ ;  /* 0x000000080f0e7227 */ /* 0x000fc800078e00ff */
[----:B------:R-:W-:-:S04]  /*c910*/  IMAD.X R5, RZ, RZ, ~R5, P0 ;  /* 0x000000ffff057224 */ /* 0x000fc800000e0e05 */
[----:B------:R-:W-:-:S04]  /*c920*/  IMAD.WIDE.U32 R14, P0, R15, R5, R14 ;  /* 0x000000050f0e7225 */ /* 0x000fc8000780000e */
[----:B------:R-:W-:-:S04]  /*c930*/  IMAD.HI.U32 R9, R10, R5, RZ ;  /* 0x000000050a097227 */ /* 0x000fc800078e00ff */
[----:B------:R-:W-:-:S04]  /*c940*/  IMAD.HI.U32 R8, P3, R10, R8, R14 ;  /* 0x000000080a087227 */ /* 0x000fc8000786000e */
[----:B------:R-:W-:Y:S02]  /*c950*/  IMAD R5, R10, R5, RZ ;  /* 0x000000050a057224 */ /* 0x000fe400078e02ff */
[----:B------:R-:W-:Y:S01]  /*c960*/  IMAD.X R9, R9, 0x1, R10, P0 ;  /* 0x0000000109097824 */ /* 0x000fe200000e060a */
[----:B------:R-:W-:Y:S01]  /*c970*/  ISETP.GE.AND P0, PT, R0, RZ, PT ;  /* 0x000000ff0000720c */ /* 0x000fe20003f06270 */
[----:B------:R-:W-:Y:S01]  /*c980*/  IMAD.MOV.U32 R15, RZ, RZ, RZ ;  /* 0x000000ffff0f7224 */ /* 0x000fe200078e00ff */
[-C--:B------:R-:W-:Y:S02]  /*c990*/  IADD3 R10, P1, RZ, -R11.reuse, RZ ;  /* 0x8000000bff0a7210 */ /* 0x080fe40007f3e0ff */
[----:B------:R-:W-:Y:S02]  /*c9a0*/  IADD3 R8, P2, R5, R8, RZ ;  /* 0x0000000805087210 */ /* 0x000fe40007f5e0ff */
[----:B------:R-:W-:Y:S01]  /*c9b0*/  SEL R10, R10, R11, !P0 ;  /* 0x0000000b0a0a7207 */ /* 0x000fe20004000000 */
[----:B------:R-:W-:Y:S01]  /*c9c0*/  IMAD.X R5, RZ, RZ, ~R0, P1 ;  /* 0x000000ffff057224 */ /* 0x000fe200008e0e00 */
[----:B------:R-:W-:-:S03]  /*c9d0*/  IADD3.X R9, RZ, RZ, R9, P2, P3 ;  /* 0x000000ffff097210 */ /* 0x000fc600017e6409 */
[----:B------:R-:W-:Y:S01]  /*c9e0*/  IMAD.HI.U32 R14, R8, R10, RZ ;  /* 0x0000000a080e7227 */ /* 0x000fe200078e00ff */
[----:B------:R-:W-:-:S05]  /*c9f0*/  SEL R5, R5, R0, !P0 ;  /* 0x0000000005057207 */ /* 0x000fca0004000000 */
[----:B------:R-:W-:-:S04]  /*ca00*/  IMAD.WIDE.U32 R14, R8, R5, R14 ;  /* 0x00000005080e7225 */ /* 0x000fc800078e000e */
[C---:B------:R-:W-:Y:S02]  /*ca10*/  IMAD R11, R9.reuse, R5, RZ ;  /* 0x00000005090b7224 */ /* 0x040fe400078e02ff */
[----:B------:R-:W-:-:S04]  /*ca20*/  IMAD.HI.U32 R8, P1, R9, R10, R14 ;  /* 0x0000000a09087227 */ /* 0x000fc8000782000e */
[----:B------:R-:W-:Y:S01]  /*ca30*/  IMAD.HI.U32 R9, R9, R5, RZ ;  /* 0x0000000509097227 */ /* 0x000fe200078e00ff */
[----:B------:R-:W-:-:S03]  /*ca40*/  IADD3 R8, P0, R11, R8, RZ ;  /* 0x000000080b087210 */ /* 0x000fc60007f1e0ff */
[----:B------:R-:W-:Y:S02]  /*ca50*/  IMAD.X R9, RZ, RZ, R9, P1 ;  /* 0x000000ffff097224 */ /* 0x000fe400008e0609 */
[----:B------:R-:W-:-:S04]  /*ca60*/  IMAD.WIDE.U32 R14, R8, R6, RZ ;  /* 0x00000006080e7225 */ /* 0x000fc800078e00ff */
[----:B------:R-:W-:Y:S01]  /*ca70*/  IMAD R11, R8, R7, R15 ;  /* 0x00000007080b7224 */ /* 0x000fe200078e020f */
[----:B------:R-:W-:Y:S01]  /*ca80*/  IADD3 R10, P1, -R14, R10, RZ ;  /* 0x0000000a0e0a7210 */ /* 0x000fe20007f3e1ff */
[----:B------:R-:W-:-:S03]  /*ca90*/  IMAD.X R9, RZ, RZ, R9, P0 ;  /* 0x000000ffff097224 */ /* 0x000fc600000e0609 */
[-C--:B------:R-:W-:Y:S01]  /*caa0*/  ISETP.GE.U32.AND P0, PT, R10, R6.reuse, PT ;  /* 0x000000060a00720c */ /* 0x080fe20003f06070 */
[----:B------:R-:W-:-:S04]  /*cab0*/  IMAD R11, R9, R6, R11 ;  /* 0x00000006090b7224 */ /* 0x000fc800078e020b */
[----:B------:R-:W-:Y:S01]  /*cac0*/  IMAD.X R5, R5, 0x1, ~R11, P1 ;  /* 0x0000000105057824 */ /* 0x000fe200008e0e0b */
[----:B------:R-:W-:-:S04]  /*cad0*/  IADD3 R11, P1, R10, -R6, RZ ;  /* 0x800000060a0b7210 */ /* 0x000fc80007f3e0ff */
[----:B------:R-:W-:-:S04]  /*cae0*/  ISETP.GE.U32.AND.EX P0, PT, R5, R7, PT, P0 ;  /* 0x000000070500720c */ /* 0x000fc80003f06100 */
[----:B------:R-:W-:Y:S02]  /*caf0*/  SEL R11, R11, R10, P0 ;  /* 0x0000000a0b0b7207 */ /* 0x000fe40000000000 */
[----:B------:R-:W-:Y:S02]  /*cb00*/  IADD3 R10, P2, R8, 0x1, RZ ;  /* 0x00000001080a7810 */ /* 0x000fe40007f5e0ff */
[----:B------:R-:W-:Y:S01]  /*cb10*/  ISETP.GE.U32.AND P3, PT, R11, R6, PT ;  /* 0x000000060b00720c */ /* 0x000fe20003f66070 */
[----:B------:R-:W-:Y:S01]  /*cb20*/  IMAD.X R6, R5, 0x1, ~R7, P1 ;  /* 0x0000000105067824 */ /* 0x000fe200008e0e07 */
[----:B------:R-:W-:Y:S01]  /*cb30*/  SEL R10, R10, R8, P0 ;  /* 0x000000080a0a7207 */ /* 0x000fe20000000000 */
[----:B------:R-:W-:-:S03]  /*cb40*/  IMAD.X R8, RZ, RZ, R9, P2 ;  /* 0x000000ffff087224 */ /* 0x000fc600010e0609 */
[----:B------:R-:W-:Y:S02]  /*cb50*/  SEL R6, R6, R5, P0 ;  /* 0x0000000506067207 */ /* 0x000fe40000000000 */
[----:B------:R-:W-:Y:S02]  /*cb60*/  SEL R8, R8, R9, P0 ;  /* 0x0000000908087207 */ /* 0x000fe40000000000 */
[----:B------:R-:W-:Y:S02]  /*cb70*/  IADD3 R5, P0, R10, 0x1, RZ ;  /* 0x000000010a057810 */ /* 0x000fe40007f1e0ff */
[----:B------:R-:W-:-:S03]  /*cb80*/  ISETP.GE.U32.AND.EX P3, PT, R6, R7, PT, P3 ;  /* 0x000000070600720c */ /* 0x000fc60003f66130 */
[----:B------:R-:W-:Y:S01]  /*cb90*/  IMAD.X R7, RZ, RZ, R8, P0 ;  /* 0x000000ffff077224 */ /* 0x000fe200000e0608 */
[----:B------:R-:W-:-:S04]  /*cba0*/  SEL R5, R5, R10, P3 ;  /* 0x0000000a05057207 */ /* 0x000fc80001800000 */
[----:B------:R-:W-:Y:S02]  /*cbb0*/  SEL R7, R7, R8, P3 ;  /* 0x0000000807077207 */ /* 0x000fe40001800000 */
[----:B------:R-:W-:Y:S01]  /*cbc0*/  LOP3.LUT R8, R4, R0, RZ, 0x3c, !PT ;  /* 0x0000000004087212 */ /* 0x000fe200078e3cff */
[----:B------:R-:W-:Y:S01]  /*cbd0*/  IMAD.MOV.U32 R4, RZ, RZ, R3 ;  /* 0x000000ffff047224 */ /* 0x000fe200078e0003 */
[----:B------:R-:W-:Y:S02]  /*cbe0*/  IADD3 R6, P0, RZ, -R5, RZ ;  /* 0x80000005ff067210 */ /* 0x000fe40007f1e0ff */
[----:B------:R-:W-:-:S03]  /*cbf0*/  ISETP.GE.AND P1, PT, R8, RZ, PT ;  /* 0x000000ff0800720c */ /* 0x000fc60003f26270 */
[----:B------:R-:W-:Y:S01]  /*cc00*/  IMAD.X R8, RZ, RZ, ~R7, P0 ;  /* 0x000000ffff087224 */ /* 0x000fe200000e0e07 */
[----:B------:R-:W-:-:S04]  /*cc10*/  SEL R5, R6, R5, !P1 ;  /* 0x0000000506057207 */ /* 0x000fc80004800000 */
[----:B------:R-:W-:Y:S02]  /*cc20*/  SEL R6, R8, R7, !P1 ;  /* 0x0000000708067207 */ /* 0x000fe40004800000 */
[----:B------:R-:W-:Y:S01]  /*cc30*/  SEL R7, R5, 0xffffffff, P6 ;  /* 0xffffffff05077807 */ /* 0x000fe20003000000 */
[----:B------:R-:W-:Y:S01]  /*cc40*/  IMAD.MOV.U32 R5, RZ, RZ, 0x0 ;  /* 0x00000000ff057424 */ /* 0x000fe200078e00ff */
[----:B------:R-:W-:-:S03]  /*cc50*/  SEL R6, R6, 0xffffffff, P6 ;  /* 0xffffffff06067807 */ /* 0x000fc60003000000 */
[----:B------:R-:W-:Y:S05]  /*cc60*/  RET.REL.NODEC R4 `(_ZN2at6native27unrolled_elementwise_kernelINS0_13BinaryFunctorIlllZZZNS0_15binary_internal21div_floor_kernel_cudaERNS_18TensorIteratorBaseEENKUlvE_clEvENKUlvE2_clEvEUlllE_EESt5arrayIPcLm3EELi4E23TrivialOffsetCalculatorILi2EjESD_ILi1EjENS0_6memory12LoadWithCastILi2EEENSG_13StoreWithCastILi1EEEEEviT_T0_T2_T3_T4_T5_) ;  /* 0xffff339004007950 */ /* 0x000fea0003c3ffff */
        .weak           $__internal_21_$__cuda_sm20_rem_s64
        .type           $__internal_21_$__cuda_sm20_rem_s64,@function
        .size           $__internal_21_$__cuda_sm20_rem_s64,(.L_x_32491 - $__internal_21_$__cuda_sm20_rem_s64)
$__internal_21_$__cuda_sm20_rem_s64:
        /* <DEDUP_REMOVED lines=25> */
[----:B------:R-:W-:Y:S01]  /*ce00*/  IADD3 R10, P0, RZ, -R10, RZ ;  /* 0x8000000aff0a7210 */ /* 0x000fe20007f1e0ff */
[----:B------:R-:W-:Y:S01]  /*ce10*/  IMAD.MOV.U32 R31, RZ, RZ, RZ ;  /* 0x000000ffff1f7224 */ /* 0x000fe200078e00ff */
[----:B------:R-:W-:Y:S01]  /*ce20*/  ISETP.GE.AND P1, PT, R6, RZ, PT ;  /* 0x000000ff0600720c */ /* 0x000fe20003f26270 */
[----:B------:R-:W-:Y:S02]  /*ce30*/  IMAD R11, R9, R20, R11 ;  /* 0x00000014090b7224 */ /* 0x000fe400078e020b */
[----:B------:R-:W-:-:S04]  /*ce40*/  IMAD.HI.U32 R14, R15, R10, RZ ;  /* 0x0000000a0f0e7227 */ /* 0x000fc800078e00ff */
[----:B------:R-:W-:-:S04]  /*ce50*/  IMAD.X R11, RZ, RZ, ~R11, P0 ;  /* 0x000000ffff0b7224 */ /* 0x000fc800000e0e0b */
[----:B------:R-:W-:-:S06]  /*ce60*/  IMAD.WIDE.U32 R14, P0, R15, R11, R14 ;  /* 0x0000000b0f0e7225 */ /* 0x000fcc000780000e */
[----:B------:R-:W-:-:S04]  /*ce70*/  IMAD.HI.U32 R10, P2, R9, R10, R14 ;  /* 0x0000000a090a7227 */ /* 0x000fc8000784000e */
[----:B------:R-:W-:-:S04]  /*ce80*/  IMAD.HI.U32 R14, R9, R11, RZ ;  /* 0x0000000b090e7227 */ /* 0x000fc800078e00ff */
[----:B------:R-:W-:Y:S02]  /*ce90*/  IMAD R11, R9, R11, RZ ;  /* 0x0000000b090b7224 */ /* 0x000fe400078e02ff */
[----:B------:R-:W-:Y:S01]  /*cea0*/  IMAD.X R14, R14, 0x1, R9, P0 ;  /* 0x000000010e0e7824 */ /* 0x000fe200000e0609 */
[----:B------:R-:W-:Y:S02]  /*ceb0*/  IADD3 R9, P3, RZ, -R4, RZ ;  /* 0x80000004ff097210 */ /* 0x000fe40007f7e0ff */
        /* <DEDUP_REMOVED lines=31> */
[----:B------:R-:W-:Y:S01]  /*d0b0*/  ISETP.NE.U32.AND P0, PT, R5, RZ, PT ;  /* 0x000000ff0500720c */ /* 0x000fe20003f05070 */
[----:B------:R-:W-:Y:S01]  /*d0c0*/  IMAD.MOV.U32 R5, RZ, RZ, 0x0 ;  /* 0x00000000ff057424 */ /* 0x000fe200078e00ff */
[----:B------:R-:W-:Y:S01]  /*d0d0*/  SEL R6, R9, R4, !P1 ;  /* 0x0000000409067207 */ /* 0x000fe20004800000 */
[----:B------:R-:W-:Y:S01]  /*d0e0*/  IMAD.X R10, RZ, RZ, ~R21, P2 ;  /* 0x000000ffff0a7224 */ /* 0x000fe200010e0e15 */
[----:B------:R-:W-:Y:S01]  /*d0f0*/  ISETP.NE.AND.EX P0, PT, R8, RZ, PT, P0 ;  /* 0x000000ff0800720c */ /* 0x000fe20003f05300 */
[----:B------:R-:W-:-:S03]  /*d100*/  IMAD.MOV.U32 R4, RZ, RZ, R7 ;  /* 0x000000ffff047224 */ /* 0x000fc600078e0007 */
[----:B------:R-:W-:Y:S02]  /*d110*/  SEL R8, R10, R21, !P1 ;  /* 0x000000150a087207 */ /* 0x000fe40004800000 */
[----:B------:R-:W-:Y:S02]  /*d120*/  SEL R6, R6, 0xffffffff, P0 ;  /* 0xffffffff06067807 */ /* 0x000fe40000000000 */
[----:B------:R-:W-:Y:S01]  /*d130*/  SEL R8, R8, 0xffffffff, P0 ;  /* 0xffffffff08087807 */ /* 0x000fe20000000000 */
[----:B------:R-:W-:Y:S06]  /*d140*/  RET.REL.NODEC R4 `(_ZN2at6native27unrolled_elementwise_kernelINS0_13BinaryFunctorIlllZZZNS0_15binary_internal21div_floor_kernel_cudaERNS_18TensorIteratorBaseEENKUlvE_clEvENKUlvE2_clEvEUlllE_EESt5arrayIPcLm3EELi4E23TrivialOffsetCalculatorILi2EjESD_ILi1EjENS0_6memory12LoadWithCastILi2EEENSG_13StoreWithCastILi1EEEEEviT_T0_T2_T3_T4_T5_) ;  /* 0xffff2eb004007950 */ /* 0x000fec0003c3ffff */
.L_x_23679:
        /* <DEDUP_REMOVED lines=11> */
.L_x_32491:


//--------------------- .text._ZN2at6native18elementwise_kernelILi128ELi2EZNS0_22gpu_kernel_impl_nocastINS0_13BinaryFunctorIlllZZZNS0_15binary_internal21div_floor_kernel_cudaERNS_18TensorIteratorBaseEENKUlvE_clEvENKUlvE2_clEvEUlllE_EEEEvS6_RKT_EUliE_EEviT1_ --------------------------
	.section	.text._ZN2at6native18elementwise_kernelILi128ELi2EZNS0_22gpu_kernel_impl_nocastINS0_13BinaryFunctorIlllZZZNS0_15binary_internal21div_floor_kernel_cudaERNS_18TensorIteratorBaseEENKUlvE_clEvENKUlvE2_clEvEUlllE_EEEEvS6_RKT_EUliE_EEviT1_,"ax",@progbits
	.sectioninfo	@"SHI_REGISTERS=26"
	.align	128
        .global         _ZN2at6native18elementwise_kernelILi128ELi2EZNS0_22gpu_kernel_impl_nocastINS0_13BinaryFunctorIlllZZZNS0_15binary_internal21div_floor_kernel_cudaERNS_18TensorIteratorBaseEENKUlvE_clEvENKUlvE2_clEvEUlllE_EEEEvS6_RKT_EUliE_EEviT1_
        .type           _ZN2at6native18elementwise_kernelILi128ELi2EZNS0_22gpu_kernel_impl_nocastINS0_13BinaryFunctorIlllZZZNS0_15binary_internal21div_floor_kernel_cudaERNS_18TensorIteratorBaseEENKUlvE_clEvENKUlvE2_clEvEUlllE_EEEEvS6_RKT_EUliE_EEviT1_,@function
        .size           _ZN2at6native18elementwise_kernelILi128ELi2EZNS0_22gpu_kernel_impl_nocastINS0_13BinaryFunctorIlllZZZNS0_15binary_internal21div_floor_kernel_cudaERNS_18TensorIteratorBaseEENKUlvE_clEvENKUlvE2_clEvEUlllE_EEEEvS6_RKT_EUliE_EEviT1_,(.L_x_32493 - _ZN2at6native18elementwise_kernelILi128ELi2EZNS0_22gpu_kernel_impl_nocastINS0_13BinaryFunctorIlllZZZNS0_15binary_internal21div_floor_kernel_cudaERNS_18TensorIteratorBaseEENKUlvE_clEvENKUlvE2_clEvEUlllE_EEEEvS6_RKT_EUliE_EEviT1_)
        .other          _ZN2at6native18elementwise_kernelILi128ELi2EZNS0_22gpu_kernel_impl_nocastINS0_13BinaryFunctorIlllZZZNS0_15binary_internal21div_floor_kernel_cudaERNS_18TensorIteratorBaseEENKUlvE_clEvENKUlvE2_clEvEUlllE_EEEEvS6_RKT_EUliE_EEviT1_,@"STO_CUDA_ENTRY STV_DEFAULT"
_ZN2at6native18elementwise_kernelILi128ELi2EZNS0_22gpu_kernel_impl_nocastINS0_13BinaryFunctorIlllZZZNS0_15binary_internal21div_floor_kernel_cudaERNS_18TensorIteratorBaseEENKUlvE_clEvENKUlvE2_clEvEUlllE_EEEEvS6_RKT_EUliE_EEviT1_:
.text._ZN2at6native18elementwise_kernelILi128ELi2EZNS0_22gpu_kernel_impl_nocastINS0_13BinaryFunctorIlllZZZNS0_15binary_internal21div_floor_kernel_cudaERNS_18TensorIteratorBaseEENKUlvE_clEvENKUlvE2_clEvEUlllE_EEEEvS6_RKT_EUliE_EEviT1_:
        /* <DEDUP_REMOVED lines=10> */
[----:B------:R-:W-:Y:S01]  /*00a0*/  IMAD.MOV.U32 R2, RZ, RZ, RZ ;  /* 0x000000ffff027224 */ /* 0x000fe200078e00ff */
[----:B------:R-:W-:-:S10]  /*00b0*/  MOV R10, RZ ;  /* 0x000000ff000a7202 */ /* 0x000fd40000000f00 */
[----:B------:R-:W-:Y:S05]  /*00c0*/  @!P0 BRA `(.L_x_23682) ;  /* 0x00000f9000008947 */ /* 0x000fea0003800000 */
[----:B------:R-:W-:Y:S01]  /*00d0*/  MOV R3, R7 ;  /* 0x0000000700037202 */ /* 0x000fe20000000f00 */
[----:B------:R-:W-:-:S04]  /*00e0*/  IMAD.MOV.U32 R2, RZ, RZ, RZ ;  /* 0x000000ffff027224 */ /* 0x000fc800078e00ff */
[----:B------:R-:W-:Y:S01]  /*00f0*/  IMAD.HI.U32 R4, R7, c[0x0][0x170], R2 ;  /* 0x00005c0007047a27 */ /* 0x000fe200078e0002 */
[----:B------:R-:W-:-:S04]  /*0100*/  MOV R3, c[0x0][0x168] ;  /* 0x00005a0000037a02 */ /* 0x000fc80000000f00 */
        /* <DEDUP_REMOVED lines=245> */
.L_x_23682:
[----:B------:R-:W-:Y:S02]  /*1060*/  IADD3 R6, P1, R2, c[0x0][0x3d8], RZ ;  /* 0x0000f60002067a10 */ /* 0x000fe40007f3e0ff */
[----:B------:R-:W-:Y:S02]  /*1070*/  IADD3 R8, P0, R0, c[0x0][0x3d0], RZ ;  /* 0x0000f40000087a10 */ /* 0x000fe40007f1e0ff */
[----:B------:R-:W-:Y:S02]  /*1080*/  IADD3.X R7, RZ, c[0x0][0x3dc], RZ, P1, !PT ;  /* 0x0000f700ff077a10 */ /* 0x000fe40000ffe4ff */
[----:B------:R-:W-:-:S04]  /*1090*/  IADD3.X R9, RZ, c[0x0][0x3d4], RZ, P0, !PT ;  /* 0x0000f500ff097a10 */ /* 0x000fc800007fe4ff */
[----:B------:R-:W2:Y:S04]  /*10a0*/  LDG.E.64 R6, [R6.64] ;  /* 0x0000000406067981 */ /* 0x000ea8000c1e1b00 */
[----:B------:R-:W2:Y:S01]  /*10b0*/  LDG.E.64 R8, [R8.64] ;  /* 0x0000000408087981 */ /* 0x000ea2000c1e1b00 */
[----:B------:R-:W-:Y:S01]  /*10c0*/  IADD3 R10, P0, R10, c[0x0][0x3c8], RZ ;  /* 0x0000f2000a0a7a10 */ /* 0x000fe20007f1e0ff */
[----:B------:R-:W-:Y:S04]  /*10d0*/  BSSY B1, `(.L_x_23683) ;  /* 0x000001f000017945 */ /* 0x000fe80003800000 */
[----:B------:R-:W-:Y:S01]  /*10e0*/  IMAD.X R11, RZ, RZ, c[0x0][0x3cc], P0 ;  /* 0x0000f300ff0b7624 */ /* 0x000fe200000e06ff */
[----:B--2---:R-:W-:-:S04]  /*10f0*/  LOP3.LUT R0, R9, R7, RZ, 0xfc, !PT ;  /* 0x0000000709007212 */ /* 0x004fc800078efcff */
[----:B------:R-:W-:-:S13]  /*1100*/  ISETP.NE.U32.AND P1, PT, R0, RZ, PT ;  /* 0x000000ff0000720c */ /* 0x000fda0003f25070 */
[----:B------:R-:W-:Y:S05]  /*1110*/  @!P1 BRA `(.L_x_23684) ;  /* 0x0000007000009947 */ /* 0x000fea0003800000 */
[----:B------:R-:W-:Y:S01]  /*1120*/  MOV R0, R8 ;  /* 0x0000000800007202 */ /* 0x000fe20000000f00 */
[----:B------:R-:W-:Y:S01]  /*1130*/  IMAD.MOV.U32 R14, RZ, RZ, R6 ;  /* 0x000000ffff0e7224 */ /* 0x000fe200078e0006 */
[----:B------:R-:W-:Y:S02]  /*1140*/  MOV R16, R9 ;  /* 0x0000000900107202 */ /* 0x000fe40000000f00 */
[----:B------:R-:W-:Y:S02]  /*1150*/  MOV R13, R7 ;  /* 0x00000007000d7202 */ /* 0x000fe40000000f00 */
[----:B------:R-:W-:Y:S02]  /*1160*/  MOV R12, 0x1180 ;  /* 0x00001180000c7802 */ /* 0x000fe40000000f00 */
[----:B------:R-:W-:Y:S05]  /*1170*/  CALL.REL.NOINC `($__internal_22_$__cuda_sm20_div_s64) ;  /* 0x000018f000007944 */ /* 0x000fea0003c00000 */
[----:B------:R-:W-:Y:S05]  /*1180*/  BRA `(.L_x_23685) ;  /* 0x0000013000007947 */ /* 0x000fea0003800000 */
.L_x_23684:
[----:B------:R-:W0:Y:S01]  /*1190*/  I2F.U32.RP R0, R6 ;  /* 0x0000000600007306 */ /* 0x000e220000209000 */
[----:B------:R-:W-:Y:S01]  /*11a0*/  IADD3 R5, RZ, -R6, RZ ;  /* 0x80000006ff057210 */ /* 0x000fe20007ffe0ff */
[----:B------:R-:W-:Y:S01]  /*11b0*/  IMAD.MOV.U32 R17, RZ, RZ, RZ ;  /* 0x000000ffff117224 */ /* 0x000fe200078e00ff */
[----:B------:R-:W-:-:S05]  /*11c0*/  ISETP.NE.U32.AND P3, PT, R6, RZ, PT ;  /* 0x000000ff0600720c */ /* 0x000fca0003f65070 */
[----:B0-----:R-:W0:Y:S02]  /*11d0*/  MUFU.RCP R0, R0 ;  /* 0x0000000000007308 */ /* 0x001e240000001000 */
[----:B0-----:R-:W-:-:S06]  /*11e0*/  IADD3 R2, R0, 0xffffffe, RZ ;  /* 0x0ffffffe00027810 */ /* 0x001fcc0007ffe0ff */
[----:B------:R0:W1:Y:S02]  /*11f0*/  F2I.FTZ.U32.TRUNC.NTZ R3, R2 ;  /* 0x0000000200037305 */ /* 0x000064000021f000 */
[----:B0-----:R-:W-:Y:S02]  /*1200*/  IMAD.MOV.U32 R2, RZ, RZ, RZ ;  /* 0x000000ffff027224 */ /* 0x001fe400078e00ff */
[----:B-1----:R-:W-:-:S04]  /*1210*/  IMAD R5, R5, R3, RZ ;  /* 0x0000000305057224 */ /* 0x002fc800078e02ff */
[----:B------:R-:W-:-:S06]  /*1220*/  IMAD.HI.U32 R3, R3, R5, R2 ;  /* 0x0000000503037227 */ /* 0x000fcc00078e0002 */
[----:B------:R-:W-:-:S05]  /*1230*/  IMAD.HI.U32 R0, R3, R8, RZ ;  /* 0x0000000803007227 */ /* 0x000fca00078e00ff */
[----:B------:R-:W-:-:S05]  /*1240*/  IADD3 R3, -R0, RZ, RZ ;  /* 0x000000ff00037210 */ /* 0x000fca0007ffe1ff */
[----:B------:R-:W-:-:S05]  /*1250*/  IMAD R3, R6, R3, R8 ;  /* 0x0000000306037224 */ /* 0x000fca00078e0208 */
[----:B------:R-:W-:-:S13]  /*1260*/  ISETP.GE.U32.AND P0, PT, R3, R6, PT ;  /* 0x000000060300720c */ /* 0x000fda0003f06070 */
[----:B------:R-:W-:Y:S02]  /*1270*/  @P0 IADD3 R3, -R6, R3, RZ ;  /* 0x0000000306030210 */ /* 0x000fe40007ffe1ff */
[----:B------:R-:W-:Y:S02]  /*1280*/  @P0 IADD3 R0, R0, 0x1, RZ ;  /* 0x0000000100000810 */ /* 0x000fe40007ffe0ff */
[----:B------:R-:W-:-:S13]  /*1290*/  ISETP.GE.U32.AND P2, PT, R3, R6, PT ;  /* 0x000000060300720c */ /* 0x000fda0003f46070 */
[----:B------:R-:W-:Y:S02]  /*12a0*/  @P2 IADD3 R0, R0, 0x1, RZ ;  /* 0x0000000100002810 */ /* 0x000fe40007ffe0ff */
[----:B------:R-:W-:Y:S02]  /*12b0*/  @!P3 LOP3.LUT R0, RZ, R6, RZ, 0x33, !PT ;  /* 0x00000006ff00b212 */ /* 0x000fe400078e33ff */
.L_x_23685:
[----:B------:R-:W-:Y:S05]  /*12c0*/  BSYNC B1 ;  /* 0x0000000000017941 */ /* 0x000fea0003800000 */
.L_x_23683:
        /* <DEDUP_REMOVED lines=9> */
[----:B------:R-:W-:Y:S05]  /*1360*/  CALL.REL.NOINC `($__internal_23_$__cuda_sm20_rem_s64) ;  /* 0x00001c3000007944 */ /* 0x000fea0003c00000 */
[----:B------:R-:W-:-:S04]  /*1370*/  ISETP.NE.U32.AND P0, PT, R4, RZ, PT ;  /* 0x000000ff0400720c */ /* 0x000fc80003f05070 */
[----:B------:R-:W-:Y:S01]  /*1380*/  ISETP.NE.AND.EX P0, PT, R5, RZ, PT, P0 ;  /* 0x000000ff0500720c */ /* 0x000fe20003f05300 */
[----:B------:R-:W-:Y:S07]  /*1390*/  BRA `(.L_x_23690) ;  /* 0x0000013000007947 */ /* 0x000fee0003800000 */
.L_x_23689:
[----:B------:R-:W0:Y:S01]  /*13a0*/  I2F.U32.RP R4, R6 ;  /* 0x0000000600047306 */ /* 0x000e220000209000 */
[----:B------:R-:W-:Y:S02]  /*13b0*/  IADD3 R5, RZ, -R6, RZ ;  /* 0x80000006ff057210 */ /* 0x000fe40007ffe0ff */
[----:B------:R-:W-:-:S05]  /*13c0*/  ISETP.NE.U32.AND P1, PT, R6, RZ, PT ;  /* 0x000000ff0600720c */ /* 0x000fca0003f25070 */
[----:B0-----:R-:W0:Y:S02]  /*13d0*/  MUFU.RCP R4, R4 ;  /* 0x0000000400047308 */ /* 0x001e240000001000 */
[----:B0-----:R-:W-:-:S06]  /*13e0*/  IADD3 R2, R4, 0xffffffe, RZ ;  /* 0x0ffffffe04027810 */ /* 0x001fcc0007ffe0ff */
[----:B------:R0:W1:Y:S02]  /*13f0*/  F2I.FTZ.U32.TRUNC.NTZ R3, R2 ;  /* 0x0000000200037305 */ /* 0x000064000021f000 */
[----:B0-----:R-:W-:Y:S01]  /*1400*/  HFMA2.MMA R2, -RZ, RZ, 0, 0 ;  /* 0x00000000ff027435 */ /* 0x001fe200000001ff */
[----:B-1----:R-:W-:-:S09]  /*1410*/  IMAD R5, R5, R3, RZ ;  /* 0x0000000305057224 */ /* 0x002fd200078e02ff */
[----:B------:R-:W-:-:S06]  /*1420*/  IMAD.HI.U32 R5, R3, R5, R2 ;  /* 0x0000000503057227 */ /* 0x000fcc00078e0002 */
[----:B------:R-:W-:-:S04]  /*1430*/  IMAD.HI.U32 R5, R5, R8, RZ ;  /* 0x0000000805057227 */ /* 0x000fc800078e00ff */
[----:B------:R-:W-:-:S04]  /*1440*/  IMAD.MOV R5, RZ, RZ, -R5 ;  /* 0x000000ffff057224 */ /* 0x000fc800078e0a05 */
[----:B------:R-:W-:-:S05]  /*1450*/  IMAD R5, R6, R5, R8 ;  /* 0x0000000506057224 */ /* 0x000fca00078e0208 */
[----:B------:R-:W-:-:S13]  /*1460*/  ISETP.GE.U32.AND P0, PT, R5, R6, PT ;  /* 0x000000060500720c */ /* 0x000fda0003f06070 */
[----:B------:R-:W-:-:S04]  /*1470*/  @P0 IADD3 R5, -R6, R5, RZ ;  /* 0x0000000506050210 */ /* 0x000fc80007ffe1ff */
[----:B------:R-:W-:-:S13]  /*1480*/  ISETP.GE.U32.AND P0, PT, R5, R6, PT ;  /* 0x000000060500720c */ /* 0x000fda0003f06070 */
[----:B------:R-:W-:Y:S02]  /*1490*/  @P0 IADD3 R5, -R6, R5, RZ ;  /* 0x0000000506050210 */ /* 0x000fe40007ffe1ff */
[----:B------:R-:W-:-:S04]  /*14a0*/  @!P1 LOP3.LUT R5, RZ, R6, RZ, 0x33, !PT ;  /* 0x00000006ff059212 */ /* 0x000fc800078e33ff */
[----:B------:R-:W-:-:S04]  /*14b0*/  ISETP.NE.U32.AND P0, PT, R5, RZ, PT ;  /* 0x000000ff0500720c */ /* 0x000fc80003f05070 */
[----:B------:R-:W-:-:S08]  /*14c0*/  ISETP.NE.AND.EX P0, PT, RZ, RZ, PT, P0 ;  /* 0x000000ffff00720c */ /* 0x000fd00003f05300 */
.L_x_23690:
[----:B------:R-:W-:Y:S05]  /*14d0*/  BSYNC B2 ;  /* 0x0000000000027941 */ /* 0x000fea0003800000 */
.L_x_23688:
[----:B------:R-:W-:-:S04]  /*14e0*/  SEL R2, RZ, 0xffffffff, !P0 ;  /* 0xffffffffff027807 */ /* 0x000fc80004000000 */
[----:B------:R-:W-:-:S05]  /*14f0*/  IADD3 R0, P0, R2, R0, RZ ;  /* 0x0000000002007210 */ /* 0x000fca0007f1e0ff */
[----:B------:R-:W-:-:S03]  /*1500*/  IMAD.X R17, R2, 0x1, R17, P0 ;  /* 0x0000000102117824 */ /* 0x000fc600000e0611 */
.L_x_23687:
[----:B------:R-:W-:Y:S05]  /*1510*/  BSYNC B1 ;  /* 0x0000000000017941 */ /* 0x000fea0003800000 */
.L_x_23686:
[----:B------:R-:W-:Y:S02]  /*1520*/  MOV R16, R0 ;  /* 0x0000000000107202 */ /* 0x000fe40000000f00 */
[----:B------:R-:W-:-:S03]  /*1530*/  LEA R7, R15, R20, 0x8 ;  /* 0x000000140f077211 */ /* 0x000fc600078e40ff */
[----:B------:R0:W-:Y:S01]  /*1540*/  STG.E.64 [R10.64], R16 ;  /* 0x000000100a007986 */ /* 0x0001e2000c101b04 */
[----:B------:R-:W-:-:S03]  /*1550*/  IADD3 R7, R7, 0x80, RZ ;  /* 0x0000008007077810 */ /* 0x000fc60007ffe0ff */
.L_x_23681:
[----:B------:R-:W-:Y:S05]  /*1560*/  BSYNC B0 ;  /* 0x0000000000007941 */ /* 0x000fea0003800000 */
.L_x_23680:
[----:B------:R-:W-:-:S13]  /*1570*/  ISETP.GE.AND P0, PT, R7, c[0x0][0x160], PT ;  /* 0x0000580007007a0c */ /* 0x000fda0003f06270 */
[----:B------:R-:W-:Y:S05]  /*1580*/  @P0 EXIT ;  /* 0x000000000000094d */ /* 0x000fea0003800000 */
[----:B------:R-:W-:Y:S01]  /*1590*/  ISETP.NE.AND P0, PT, RZ, c[0x0][0x168], PT ;  /* 0x00005a00ff007a0c */ /* 0x000fe20003f05270 */
[----:B------:R-:W-:Y:S01]  /*15a0*/  HFMA2.MMA R0, -RZ, RZ, 0, 0 ;  /* 0x00000000ff007435 */ /* 0x000fe200000001ff */
[----:B------:R-:W-:Y:S01]  /*15b0*/  IMAD.MOV.U32 R2, RZ, RZ, RZ ;  /* 0x000000ffff027224 */ /* 0x000fe200078e00ff */
[----:B0-----:R-:W-:-:S10]  /*15c0*/  MOV R10, RZ ;  /* 0x000000ff000a7202 */ /* 0x001fd40000000f00 */
[----:B------:R-:W-:Y:S05]  /*15d0*/  @!P0 BRA `(.L_x_23691) ;  /* 0x00000f9000008947 */ /* 0x000fea0003800000 */
[----:B------:R-:W-:Y:S01]  /*15e0*/  MOV R3, R7 ;  /* 0x0000000700037202 */ /* 0x000fe20000000f00 */
[----:B------:R-:W-:-:S04]  /*15f0*/  IMAD.MOV.U32 R2, RZ, RZ, RZ ;  /* 0x000000ffff027224 */ /* 0x000fc800078e00ff */
        /* <DEDUP_REMOVED lines=247> */
.L_x_23691:
[----:B------:R-:W-:Y:S02]  /*2570*/  IADD3 R6, P1, R2, c[0x0][0x3d8], RZ ;  /* 0x0000f60002067a10 */ /* 0x000fe40007f3e0ff */
[----:B------:R-:W-:-:S03]  /*2580*/  IADD3 R8, P0, R0, c[0x0][0x3d0], RZ ;  /* 0x0000f40000087a10 */ /* 0x000fc60007f1e0ff */
[----:B------:R-:W-:Y:S01]  /*2590*/  IMAD.X R7, RZ, RZ, c[0x0][0x3dc], P1 ;  /* 0x0000f700ff077624 */ /* 0x000fe200008e06ff */
[----:B------:R-:W-:-:S05]  /*25a0*/  IADD3.X R9, RZ, c[0x0][0x3d4], RZ, P0, !PT ;  /* 0x0000f500ff097a10 */ /* 0x000fca00007fe4ff */
[----:B------:R-:W2:Y:S04]  /*25b0*/  LDG.E.64 R6, [R6.64] ;  /* 0x0000000406067981 */ /* 0x000ea8000c1e1b00 */
[----:B------:R-:W2:Y:S01]  /*25c0*/  LDG.E.64 R8, [R8.64] ;  /* 0x0000000408087981 */ /* 0x000ea2000c1e1b00 */
[----:B------:R-:W-:Y:S01]  /*25d0*/  IADD3 R10, P0, R10, c[0x0][0x3c8], RZ ;  /* 0x0000f2000a0a7a10 */ /* 0x000fe20007f1e0ff */
[----:B------:R-:W-:Y:S03]  /*25e0*/  BSSY B0, `(.L_x_23692) ;  /* 0x0000020000007945 */ /* 0x000fe60003800000 */
[----:B------:R-:W-:Y:S02]  /*25f0*/  IADD3.X R11, RZ, c[0x0][0x3cc], RZ, P0, !PT ;  /* 0x0000f300ff0b7a10 */ /* 0x000fe400007fe4ff */
        /* <DEDUP_REMOVED lines=9> */
[----:B------:R-:W-:Y:S01]  /*2690*/  MOV R15, R17 ;  /* 0x00000011000f7202 */ /* 0x000fe20000000f00 */
[----:B------:R-:W-:Y:S05]  /*26a0*/  BRA `(.L_x_23694) ;  /* 0x0000013000007947 */ /* 0x000fea0003800000 */
.L_x_23693:
[----:B------:R-:W0:Y:S01]  /*26b0*/  I2F.U32.RP R0, R6 ;  /* 0x0000000600007306 */ /* 0x000e220000209000 */
[----:B------:R-:W-:Y:S01]  /*26c0*/  IMAD.MOV R5, RZ, RZ, -R6 ;  /* 0x000000ffff057224 */ /* 0x000fe200078e0a06 */
[----:B------:R-:W-:Y:S01]  /*26d0*/  ISETP.NE.U32.AND P3, PT, R6, RZ, PT ;  /* 0x000000ff0600720c */ /* 0x000fe20003f65070 */
[----:B------:R-:W-:-:S05]  /*26e0*/  IMAD.MOV.U32 R15, RZ, RZ, RZ ;  /* 0x000000ffff0f7224 */ /* 0x000fca00078e00ff */
[----:B0-----:R-:W0:Y:S02]  /*26f0*/  MUFU.RCP R0, R0 ;  /* 0x0000000000007308 */ /* 0x001e240000001000 */
[----:B0-----:R-:W-:-:S06]  /*2700*/  IADD3 R2, R0, 0xffffffe, RZ ;  /* 0x0ffffffe00027810 */ /* 0x001fcc0007ffe0ff */
[----:B------:R0:W1:Y:S02]  /*2710*/  F2I.FTZ.U32.TRUNC.NTZ R3, R2 ;  /* 0x0000000200037305 */ /* 0x000064000021f000 */
[----:B0-----:R-:W-:Y:S01]  /*2720*/  HFMA2.MMA R2, -RZ, RZ, 0, 0 ;  /* 0x00000000ff027435 */ /* 0x001fe200000001ff */
[----:B-1----:R-:W-:-:S09]  /*2730*/  IMAD R5, R5, R3, RZ ;  /* 0x0000000305057224 */ /* 0x002fd200078e02ff */
        /* <DEDUP_REMOVED lines=10> */
.L_x_23694:
[----:B------:R-:W-:Y:S05]  /*27e0*/  BSYNC B0 ;  /* 0x0000000000007941 */ /* 0x000fea0003800000 */
.L_x_23692:
        /* <DEDUP_REMOVED lines=13> */
.L_x_23698:
[----:B------:R-:W0:Y:S01]  /*28c0*/  I2F.U32.RP R4, R6 ;  /* 0x0000000600047306 */ /* 0x000e220000209000 */
[----:B------:R-:W-:Y:S02]  /*28d0*/  IADD3 R5, RZ, -R6, RZ ;  /* 0x80000006ff057210 */ /* 0x000fe40007ffe0ff */
[----:B------:R-:W-:-:S05]  /*28e0*/  ISETP.NE.U32.AND P1, PT, R6, RZ, PT ;  /* 0x000000ff0600720c */ /* 0x000fca0003f25070 */
[----:B0-----:R-:W0:Y:S02]  /*28f0*/  MUFU.RCP R4, R4 ;  /* 0x0000000400047308 */ /* 0x001e240000001000 */
[----:B0-----:R-:W-:-:S06]  /*2900*/  IADD3 R2, R4, 0xffffffe, RZ ;  /* 0x0ffffffe04027810 */ /* 0x001fcc0007ffe0ff */
[----:B------:R0:W1:Y:S02]  /*2910*/  F2I.FTZ.U32.TRUNC.NTZ R3, R2 ;  /* 0x0000000200037305 */ /* 0x000064000021f000 */
[----:B0-----:R-:W-:Y:S01]  /*2920*/  MOV R2, RZ ;  /* 0x000000ff00027202 */ /* 0x001fe20000000f00 */
[----:B-1----:R-:W-:-:S04]  /*2930*/  IMAD R5, R5, R3, RZ ;  /* 0x0000000305057224 */ /* 0x002fc800078e02ff */
[----:B------:R-:W-:-:S06]  /*2940*/  IMAD.HI.U32 R5, R3, R5, R2 ;  /* 0x0000000503057227 */ /* 0x000fcc00078e0002 */
[----:B------:R-:W-:-:S05]  /*2950*/  IMAD.HI.U32 R5, R5, R8, RZ ;  /* 0x0000000805057227 */ /* 0x000fca00078e00ff */
[----:B------:R-:W-:-:S05]  /*2960*/  IADD3 R5, -R5, RZ, RZ ;  /* 0x000000ff05057210 */ /* 0x000fca0007ffe1ff */
[----:B------:R-:W-:-:S05]  /*2970*/  IMAD R5, R6, R5, R8 ;  /* 0x0000000506057224 */ /* 0x000fca00078e0208 */
[----:B------:R-:W-:-:S13]  /*2980*/  ISETP.GE.U32.AND P0, PT, R5, R6, PT ;  /* 0x000000060500720c */ /* 0x000fda0003f06070 */
[----:B------:R-:W-:-:S05]  /*2990*/  @P0 IMAD.IADD R5, R5, 0x1, -R6 ;  /* 0x0000000105050824 */ /* 0x000fca00078e0a06 */
[----:B------:R-:W-:-:S13]  /*29a0*/  ISETP.GE.U32.AND P0, PT, R5, R6, PT ;  /* 0x000000060500720c */ /* 0x000fda0003f06070 */
[----:B------:R-:W-:Y:S02]  /*29b0*/  @P0 IADD3 R5, -R6, R5, RZ ;  /* 0x0000000506050210 */ /* 0x000fe40007ffe1ff */
[----:B------:R-:W-:-:S04]  /*29c0*/  @!P1 LOP3.LUT R5, RZ, R6, RZ, 0x33, !PT ;  /* 0x00000006ff059212 */ /* 0x000fc800078e33ff */
[----:B------:R-:W-:-:S04]  /*29d0*/  ISETP.NE.U32.AND P0, PT, R5, RZ, PT ;  /* 0x000000ff0500720c */ /* 0x000fc80003f05070 */
[----:B------:R-:W-:-:S08]  /*29e0*/  ISETP.NE.AND.EX P0, PT, RZ, RZ, PT, P0 ;  /* 0x000000ffff00720c */ /* 0x000fd00003f05300 */
.L_x_23699:
[----:B------:R-:W-:Y:S05]  /*29f0*/  BSYNC B1 ;  /* 0x0000000000017941 */ /* 0x000fea0003800000 */
.L_x_23697:
[----:B------:R-:W-:-:S04]  /*2a00*/  SEL R2, RZ, 0xffffffff, !P0 ;  /* 0xffffffffff027807 */ /* 0x000fc80004000000 */
[----:B------:R-:W-:-:S04]  /*2a10*/  IADD3 R0, P0, R2, R0, RZ ;  /* 0x0000000002007210 */ /* 0x000fc80007f1e0ff */
[----:B------:R-:W-:-:S04]  /*2a20*/  IADD3.X R15, R2, R15, RZ, P0, !PT ;  /* 0x0000000f020f7210 */ /* 0x000fc800007fe4ff */
.L_x_23696:
[----:B------:R-:W-:Y:S05]  /*2a30*/  BSYNC B0 ;  /* 0x0000000000007941 */ /* 0x000fea0003800000 */
.L_x_23695:
[----:B------:R-:W-:-:S05]  /*2a40*/  MOV R14, R0 ;  /* 0x00000000000e7202 */ /* 0x000fca0000000f00 */
[----:B------:R-:W-:Y:S01]  /*2a50*/  STG.E.64 [R10.64], R14 ;  /* 0x0000000e0a007986 */ /* 0x000fe2000c101b04 */
[----:B------:R-:W-:Y:S05]  /*2a60*/  EXIT ;  /* 0x000000000000794d */ /* 0x000fea0003800000 */
        .weak           $__internal_22_$__cuda_sm20_div_s64
        .type           $__internal_22_$__cuda_sm20_div_s64,@function
        .size           $__internal_22_$__cuda_sm20_div_s64,($__internal_23_$__cuda_sm20_rem_s64 - $__internal_22_$__cuda_sm20_div_s64)
$__internal_22_$__cuda_sm20_div_s64:
[-C--:B------:R-:W-:Y:S02]  /*2a70*/  IADD3 R5, P2, RZ, -R14.reuse, RZ ;  /* 0x8000000eff057210 */ /* 0x080fe40007f5e0ff */
[----:B------:R-:W-:Y:S02]  /*2a80*/  ISETP.GE.AND P0, PT, R13, RZ, PT ;  /* 0x000000ff0d00720c */ /* 0x000fe40003f06270 */
[----:B------:R-:W-:Y:S01]  /*2a90*/  ISETP.GE.AND P4, PT, R16, RZ, PT ;  /* 0x000000ff1000720c */ /* 0x000fe20003f86270 */
        /* <DEDUP_REMOVED lines=9> */
[----:B------:R-:W-:Y:S02]  /*2b30*/  IADD3 R21, P0, RZ, -R18, RZ ;  /* 0x80000012ff157210 */ /* 0x000fe40007f1e0ff */
[----:B------:R-:W-:Y:S01]  /*2b40*/  MOV R19, R2 ;  /* 0x0000000200137202 */ /* 0x000fe20000000f00 */
[----:B------:R-:W-:Y:S02]  /*2b50*/  IMAD R17, R3, R4, R17 ;  /* 0x0000000403117224 */ /* 0x000fe400078e0211 */
[----:B------:R-:W-:-:S03]  /*2b60*/  IMAD.HI.U32 R18, R2, R21, RZ ;  /* 0x0000001502127227 */ /* 0x000fc600078e00ff */
[----:B------:R-:W-:-:S05]  /*2b70*/  IADD3.X R17, RZ, ~R17, RZ, P0, !PT ;  /* 0x80000011ff117210 */ /* 0x000fca00007fe4ff */
[----:B------:R-:W-:-:S04]  /*2b80*/  IMAD.WIDE.U32 R18, P0, R2, R17, R18 ;  /* 0x0000001102127225 */ /* 0x000fc80007800012 */
[C---:B------:R-:W-:Y:S02]  /*2b90*/  IMAD R2, R3.reuse, R17, RZ ;  /* 0x0000001103027224 */ /* 0x040fe400078e02ff */
[----:B------:R-:W-:Y:S01]  /*2ba0*/  IMAD.HI.U32 R19, P2, R3, R21, R18 ;  /* 0x0000001503137227 */ /* 0x000fe20007840012 */
[----:B------:R-:W-:-:S03]  /*2bb0*/  IADD3 R21, P5, RZ, -R0, RZ ;  /* 0x80000000ff157210 */ /* 0x000fc60007fbe0ff */
[----:B------:R-:W-:Y:S01]  /*2bc0*/  IMAD.HI.U32 R17, R3, R17, RZ ;  /* 0x0000001103117227 */ /* 0x000fe200078e00ff */
[----:B------:R-:W-:-:S04]  /*2bd0*/  IADD3 R19, P3, R2, R19, RZ ;  /* 0x0000001302137210 */ /* 0x000fc80007f7e0ff */
[----:B------:R-:W-:Y:S01]  /*2be0*/  IADD3.X R17, R17, R3, RZ, P0, !PT ;  /* 0x0000000311117210 */ /* 0x000fe200007fe4ff */
[----:B------:R-:W-:-:S03]  /*2bf0*/  IMAD.WIDE.U32 R2, R19, R4, RZ ;  /* 0x0000000413027225 */ /* 0x000fc600078e00ff */
[----:B------:R-:W-:Y:S01]  /*2c00*/  IADD3.X R17, RZ, RZ, R17, P3, P2 ;  /* 0x000000ffff117210 */ /* 0x000fe20001fe4411 */
[----:B------:R-:W-:Y:S01]  /*2c10*/  IMAD R18, R19, R5, R3 ;  /* 0x0000000513127224 */ /* 0x000fe200078e0203 */
[----:B------:R-:W-:-:S03]  /*2c20*/  IADD3 R3, P0, RZ, -R2, RZ ;  /* 0x80000002ff037210 */ /* 0x000fc60007f1e0ff */
[----:B------:R-:W-:Y:S02]  /*2c30*/  IMAD R2, R17, R4, R18 ;  /* 0x0000000411027224 */ /* 0x000fe400078e0212 */
[----:B------:R-:W-:-:S04]  /*2c40*/  IMAD.HI.U32 R18, R19, R3, RZ ;  /* 0x0000000313127227 */ /* 0x000fc800078e00ff */
[----:B------:R-:W-:-:S04]  /*2c50*/  IMAD.X R2, RZ, RZ, ~R2, P0 ;  /* 0x000000ffff027224 */ /* 0x000fc800000e0e02 */
[----:B------:R-:W-:-:S06]  /*2c60*/  IMAD.WIDE.U32 R18, P0, R19, R2, R18 ;  /* 0x0000000213127225 */ /* 0x000fcc0007800012 */
[----:B------:R-:W-:Y:S01]  /*2c70*/  IMAD.HI.U32 R18, P2, R17, R3, R18 ;  /* 0x0000000311127227 */ /* 0x000fe20007840012 */
[----:B------:R-:W-:-:S03]  /*2c80*/  SEL R19, R21, R0, !P4 ;  /* 0x0000000015137207 */ /* 0x000fc60006000000 */
[CC--:B------:R-:W-:Y:S02]  /*2c90*/  IMAD R3, R17.reuse, R2.reuse, RZ ;  /* 0x0000000211037224 */ /* 0x0c0fe400078e02ff */
[----:B------:R-:W-:-:S03]  /*2ca0*/  IMAD.HI.U32 R2, R17, R2, RZ ;  /* 0x0000000211027227 */ /* 0x000fc600078e00ff */
[----:B------:R-:W-:Y:S02]  /*2cb0*/  IADD3 R0, P3, R3, R18, RZ ;  /* 0x0000001203007210 */ /* 0x000fe40007f7e0ff */
[-C--:B------:R-:W-:Y:S02]  /*2cc0*/  IADD3.X R3, RZ, ~R16.reuse, RZ, P5, !PT ;  /* 0x80000010ff037210 */ /* 0x080fe40002ffe4ff */
[----:B------:R-:W-:Y:S01]  /*2cd0*/  IADD3.X R18, R2, R17, RZ, P0, !PT ;  /* 0x0000001102127210 */ /* 0x000fe200007fe4ff */
[----:B------:R-:W-:Y:S01]  /*2ce0*/  IMAD.HI.U32 R2, R0, R19, RZ ;  /* 0x0000001300027227 */ /* 0x000fe200078e00ff */
[----:B------:R-:W-:Y:S01]  /*2cf0*/  SEL R17, R3, R16, !P4 ;  /* 0x0000001003117207 */ /* 0x000fe20006000000 */
[----:B------:R-:W-:Y:S01]  /*2d00*/  HFMA2.MMA R3, -RZ, RZ, 0, 0 ;  /* 0x00000000ff037435 */ /* 0x000fe200000001ff */
[----:B------:R-:W-:-:S05]  /*2d10*/  IADD3.X R18, RZ, RZ, R18, P3, P2 ;  /* 0x000000ffff127210 */ /* 0x000fca0001fe4412 */
[CC--:B------:R-:W-:Y:S02]  /*2d20*/  IMAD R21, R18.reuse, R17.reuse, RZ ;  /* 0x0000001112157224 */ /* 0x0c0fe400078e02ff */
[----:B------:R-:W-:-:S04]  /*2d30*/  IMAD.HI.U32 R23, R18, R17, RZ ;  /* 0x0000001112177227 */ /* 0x000fc800078e00ff */
[----:B------:R-:W-:-:S06]  /*2d40*/  IMAD.WIDE.U32 R2, R0, R17, R2 ;  /* 0x0000001100027225 */ /* 0x000fcc00078e0002 */
[----:B------:R-:W-:-:S04]  /*2d50*/  IMAD.HI.U32 R2, P0, R18, R19, R2 ;  /* 0x0000001312027227 */ /* 0x000fc80007800002 */
[----:B------:R-:W-:Y:S01]  /*2d60*/  IMAD.X R23, RZ, RZ, R23, P0 ;  /* 0x000000ffff177224 */ /* 0x000fe200000e0617 */
[----:B------:R-:W-:-:S04]  /*2d70*/  IADD3 R21, P2, R21, R2, RZ ;  /* 0x0000000215157210 */ /* 0x000fc80007f5e0ff */
[----:B------:R-:W-:Y:S01]  /*2d80*/  IADD3.X R23, RZ, R23, RZ, P2, !PT ;  /* 0x00000017ff177210 */ /* 0x000fe200017fe4ff */
[----:B------:R-:W-:-:S04]  /*2d90*/  IMAD.WIDE.U32 R2, R21, R4, RZ ;  /* 0x0000000415027225 */ /* 0x000fc800078e00ff */
[----:B------:R-:W-:Y:S01]  /*2da0*/  IMAD R0, R21, R5, R3 ;  /* 0x0000000515007224 */ /* 0x000fe200078e0203 */
[----:B------:R-:W-:-:S03]  /*2db0*/  IADD3 R3, P2, -R2, R19, RZ ;  /* 0x0000001302037210 */ /* 0x000fc60007f5e1ff */
[-C--:B------:R-:W-:Y:S01]  /*2dc0*/  IMAD R0, R23, R4.reuse, R0 ;  /* 0x0000000417007224 */ /* 0x080fe200078e0200 */
[----:B------:R-:W-:-:S04]  /*2dd0*/  ISETP.GE.U32.AND P0, PT, R3, R4, PT ;  /* 0x000000040300720c */ /* 0x000fc80003f06070 */
[----:B------:R-:W-:Y:S02]  /*2de0*/  IADD3.X R19, ~R0, R17, RZ, P2, !PT ;  /* 0x0000001100137210 */ /* 0x000fe400017fe5ff */
[----:B------:R-:W-:Y:S02]  /*2df0*/  IADD3 R2, P2, R3, -R4, RZ ;  /* 0x8000000403027210 */ /* 0x000fe40007f5e0ff */
[-C--:B------:R-:W-:Y:S02]  /*2e00*/  ISETP.GE.U32.AND.EX P0, PT, R19, R5.reuse, PT, P0 ;  /* 0x000000051300720c */ /* 0x080fe40003f06100 */
[----:B------:R-:W-:Y:S02]  /*2e10*/  IADD3 R0, P3, R21, 0x1, RZ ;  /* 0x0000000115007810 */ /* 0x000fe40007f7e0ff */
[----:B------:R-:W-:Y:S02]  /*2e20*/  IADD3.X R17, R19, ~R5, RZ, P2, !PT ;  /* 0x8000000513117210 */ /* 0x000fe400017fe4ff */
[----:B------:R-:W-:Y:S01]  /*2e30*/  SEL R3, R2, R3, P0 ;  /* 0x0000000302037207 */ /* 0x000fe20000000000 */
[----:B------:R-:W-:Y:S01]  /*2e40*/  IMAD.X R2, RZ, RZ, R23, P3 ;  /* 0x000000ffff027224 */ /* 0x000fe200018e0617 */
[----:B------:R-:W-:-:S02]  /*2e50*/  SEL R17, R17, R19, P0 ;  /* 0x0000001311117207 */ /* 0x000fc40000000000 */
[----:B------:R-:W-:Y:S02]  /*2e60*/  SEL R21, R0, R21, P0 ;  /* 0x0000001500157207 */ /* 0x000fe40000000000 */
[----:B------:R-:W-:Y:S02]  /*2e70*/  ISETP.GE.U32.AND P2, PT, R3, R4, PT ;  /* 0x000000040300720c */ /* 0x000fe40003f46070 */
[----:B------:R-:W-:Y:S02]  /*2e80*/  SEL R2, R2, R23, P0 ;  /* 0x0000001702027207 */ /* 0x000fe40000000000 */
[----:B------:R-:W-:Y:S02]  /*2e90*/  IADD3 R0, P3, R21, 0x1, RZ ;  /* 0x0000000115007810 */ /* 0x000fe40007f7e0ff */
[----:B------:R-:W-:Y:S02]  /*2ea0*/  ISETP.GE.U32.AND.EX P0, PT, R17, R5, PT, P2 ;  /* 0x000000051100720c */ /* 0x000fe40003f06120 */
[----:B------:R-:W-:-:S02]  /*2eb0*/  IADD3.X R17, RZ, R2, RZ, P3, !PT ;  /* 0x00000002ff117210 */ /* 0x000fc40001ffe4ff */
[----:B------:R-:W-:Y:S02]  /*2ec0*/  SEL R0, R0, R21, P0 ;  /* 0x0000001500007207 */ /* 0x000fe40000000000 */
[----:B------:R-:W-:Y:S02]  /*2ed0*/  LOP3.LUT R4, R13, R16, RZ, 0x3c, !PT ;  /* 0x000000100d047212 */ /* 0x000fe400078e3cff */
[----:B------:R-:W-:Y:S02]  /*2ee0*/  SEL R17, R17, R2, P0 ;  /* 0x0000000211117207 */ /* 0x000fe40000000000 */
[----:B------:R-:W-:Y:S02]  /*2ef0*/  IADD3 R3, P3, RZ, -R0, RZ ;  /* 0x80000000ff037210 */ /* 0x000fe40007f7e0ff */
[----:B------:R-:W-:Y:S02]  /*2f00*/  ISETP.NE.U32.AND P0, PT, R14, RZ, PT ;  /* 0x000000ff0e00720c */ /* 0x000fe40003f05070 */
[----:B------:R-:W-:-:S02]  /*2f10*/  ISETP.GE.AND P2, PT, R4, RZ, PT ;  /* 0x000000ff0400720c */ /* 0x000fc40003f46270 */
[-C--:B------:R-:W-:Y:S02]  /*2f20*/  IADD3.X R2, RZ, ~R17.reuse, RZ, P3, !PT ;  /* 0x80000011ff027210 */ /* 0x080fe40001ffe4ff */
[----:B------:R-:W-:Y:S02]  /*2f30*/  ISETP.NE.AND.EX P0, PT, R13, RZ, PT, P0 ;  /* 0x000000ff0d00720c */ /* 0x000fe40003f05300 */
[----:B------:R-:W-:Y:S02]  /*2f40*/  MOV R13, 0x0 ;  /* 0x00000000000d7802 */ /* 0x000fe40000000f00 */
[----:B------:R-:W-:Y:S02]  /*2f50*/  SEL R0, R3, R0, !P2 ;  /* 0x0000000003007207 */ /* 0x000fe40005000000 */
[----:B------:R-:W-:Y:S02]  /*2f60*/  SEL R17, R2, R17, !P2 ;  /* 0x0000001102117207 */ /* 0x000fe40005000000 */
[----:B------:R-:W-:-:S02]  /*2f70*/  SEL R0, R0, 0xffffffff, P0 ;  /* 0xffffffff00007807 */ /* 0x000fc40000000000 */
[----:B------:R-:W-:Y:S01]  /*2f80*/  SEL R17, R17, 0xffffffff, P0 ;  /* 0xffffffff11117807 */ /* 0x000fe20000000000 */
[----:B------:R-:W-:Y:S06]  /*2f90*/  RET.REL.NODEC R12 `(_ZN2at6native18elementwise_kernelILi128ELi2EZNS0_22gpu_kernel_impl_nocastINS0_13BinaryFunctorIlllZZZNS0_15binary_internal21div_floor_kernel_cudaERNS_18TensorIteratorBaseEENKUlvE_clEvENKUlvE2_clEvEUlllE_EEEEvS6_RKT_EUliE_EEviT1_) ;  /* 0xffffd0600c007950 */ /* 0x000fec0003c3ffff */
        .weak           $__internal_23_$__cuda_sm20_rem_s64
        .type           $__internal_23_$__cuda_sm20_rem_s64,@function
        .size           $__internal_23_$__cuda_sm20_rem_s64,(.L_x_32493 - $__internal_23_$__cuda_sm20_rem_s64)
$__internal_23_$__cuda_sm20_rem_s64:
        /* <DEDUP_REMOVED lines=10> */
[----:B------:R-:W-:Y:S01]  /*3040*/  IMAD R13, R4, R3, R13 ;  /* 0x00000003040d7224 */ /* 0x000fe200078e020d */
[----:B------:R-:W-:-:S03]  /*3050*/  IADD3 R19, P0, RZ, -R12, RZ ;  /* 0x8000000cff137210 */ /* 0x000fc60007f1e0ff */
[----:B------:R-:W-:Y:S02]  /*3060*/  IMAD R13, R5, R2, R13 ;  /* 0x00000002050d7224 */ /* 0x000fe400078e020d */
[----:B------:R-:W-:-:S03]  /*3070*/  IMAD.HI.U32 R12, R4, R19, RZ ;  /* 0x00000013040c7227 */ /* 0x000fc600078e00ff */
[----:B------:R-:W-:Y:S02]  /*3080*/  IADD3.X R21, RZ, ~R13, RZ, P0, !PT ;  /* 0x8000000dff157210 */ /* 0x000fe400007fe4ff */
[----:B------:R-:W-:-:S03]  /*3090*/  MOV R13, R4 ;  /* 0x00000004000d7202 */ /* 0x000fc60000000f00 */
[-C--:B------:R-:W-:Y:S02]  /*30a0*/  IMAD R23, R5, R21.reuse, RZ ;  /* 0x0000001505177224 */ /* 0x080fe400078e02ff */
[----:B------:R-:W-:-:S06]  /*30b0*/  IMAD.WIDE.U32 R12, P0, R4, R21, R12 ;  /* 0x00000015040c7225 */ /* 0x000fcc000780000c */
[----:B------:R-:W-:-:S04]  /*30c0*/  IMAD.HI.U32 R12, P1, R5, R19, R12 ;  /* 0x00000013050c7227 */ /* 0x000fc8000782000c */
[----:B------:R-:W-:Y:S01]  /*30d0*/  IMAD.HI.U32 R19, R5, R21, RZ ;  /* 0x0000001505137227 */ /* 0x000fe200078e00ff */
[----:B------:R-:W-:-:S04]  /*30e0*/  IADD3 R13, P2, R23, R12, RZ ;  /* 0x0000000c170d7210 */ /* 0x000fc80007f5e0ff */
[----:B------:R-:W-:Y:S01]  /*30f0*/  IADD3.X R19, R19, R5, RZ, P0, !PT ;  /* 0x0000000513137210 */ /* 0x000fe200007fe4ff */
[----:B------:R-:W-:-:S03]  /*3100*/  IMAD.WIDE.U32 R4, R13, R2, RZ ;  /* 0x000000020d047225 */ /* 0x000fc600078e00ff */
[----:B------:R-:W-:Y:S01]  /*3110*/  IADD3.X R19, RZ, RZ, R19, P2, P1 ;  /* 0x000000ffff137210 */ /* 0x000fe200017e2413 */
[----:B------:R-:W-:Y:S01]  /*3120*/  IMAD R5, R13, R3, R5 ;  /* 0x000000030d057224 */ /* 0x000fe200078e0205 */
[----:B------:R-:W-:Y:S02]  /*3130*/  IADD3 R21, P0, RZ, -R4, RZ ;  /* 0x80000004ff157210 */ /* 0x000fe40007f1e0ff */
[----:B------:R-:W-:Y:S01]  /*3140*/  ISETP.GE.AND P1, PT, R9, RZ, PT ;  /* 0x000000ff0900720c */ /* 0x000fe20003f26270 */
[----:B------:R-:W-:Y:S02]  /*3150*/  IMAD R5, R19, R2, R5 ;  /* 0x0000000213057224 */ /* 0x000fe400078e0205 */
[----:B------:R-:W-:-:S04]  /*3160*/  IMAD.HI.U32 R12, R13, R21, RZ ;  /* 0x000000150d0c7227 */ /* 0x000fc800078e00ff */
[----:B------:R-:W-:Y:S01]  /*3170*/  IMAD.X R4, RZ, RZ, ~R5, P0 ;  /* 0x000000ffff047224 */ /* 0x000fe200000e0e05 */
[----:B------:R-:W-:-:S03]  /*3180*/  IADD3 R5, P4, RZ, -R8, RZ ;  /* 0x80000008ff057210 */ /* 0x000fc60007f9e0ff */
[----:B------:R-:W-:-:S06]  /*3190*/  IMAD.WIDE.U32 R12, P0, R13, R4, R12 ;  /* 0x000000040d0c7225 */ /* 0x000fcc000780000c */
[----:B------:R-:W-:Y:S01]  /*31a0*/  IMAD.HI.U32 R12, P2, R19, R21, R12 ;  /* 0x00000015130c7227 */ /* 0x000fe2000784000c */
[----:B------:R-:W-:Y:S01]  /*31b0*/  SEL R13, R5, R8, !P1 ;  /* 0x00000008050d7207 */ /* 0x000fe20004800000 */
[----:B------:R-:W-:Y:S02]  /*31c0*/  HFMA2.MMA R5, -RZ, RZ, 0, 0 ;  /* 0x00000000ff057435 */ /* 0x000fe400000001ff */
[CC--:B------:R-:W-:Y:S02]  /*31d0*/  IMAD R21, R19.reuse, R4.reuse, RZ ;  /* 0x0000000413157224 */ /* 0x0c0fe400078e02ff */
[----:B------:R-:W-:-:S03]  /*31e0*/  IMAD.HI.U32 R4, R19, R4, RZ ;  /* 0x0000000413047227 */ /* 0x000fc600078e00ff */
[----:B------:R-:W-:Y:S02]  /*31f0*/  IADD3 R8, P3, R21, R12, RZ ;  /* 0x0000000c15087210 */ /* 0x000fe40007f7e0ff */
[----:B------:R-:W-:Y:S02]  /*3200*/  IADD3.X R12, RZ, ~R9, RZ, P4, !PT ;  /* 0x80000009ff0c7210 */ /* 0x000fe400027fe4ff */
[----:B------:R-:W-:Y:S01]  /*3210*/  IADD3.X R19, R4, R19, RZ, P0, !PT ;  /* 0x0000001304137210 */ /* 0x000fe200007fe4ff */
[----:B------:R-:W-:Y:S01]  /*3220*/  IMAD.HI.U32 R4, R8, R13, RZ ;  /* 0x0000000d08047227 */ /* 0x000fe200078e00ff */
[----:B------:R-:W-:Y:S02]  /*3230*/  SEL R9, R12, R9, !P1 ;  /* 0x000000090c097207 */ /* 0x000fe40004800000 */
[----:B------:R-:W-:-:S03]  /*3240*/  IADD3.X R12, RZ, RZ, R19, P3, P2 ;  /* 0x000000ffff0c7210 */ /* 0x000fc60001fe4413 */
[----:B------:R-:W-:-:S04]  /*3250*/  IMAD.WIDE.U32 R4, R8, R9, R4 ;  /* 0x0000000908047225 */ /* 0x000fc800078e0004 */
[C---:B------:R-:W-:Y:S02]  /*3260*/  IMAD R19, R12.reuse, R9, RZ ;  /* 0x000000090c137224 */ /* 0x040fe400078e02ff */
[----:B------:R-:W-:-:S04]  /*3270*/  IMAD.HI.U32 R4, P0, R12, R13, R4 ;  /* 0x0000000d0c047227 */ /* 0x000fc80007800004 */
[----:B------:R-:W-:Y:S01]  /*3280*/  IMAD.HI.U32 R8, R12, R9, RZ ;  /* 0x000000090c087227 */ /* 0x000fe200078e00ff */
[----:B------:R-:W-:-:S03]  /*3290*/  IADD3 R19, P2, R19, R4, RZ ;  /* 0x0000000413137210 */ /* 0x000fc60007f5e0ff */
[----:B------:R-:W-:Y:S02]  /*32a0*/  IMAD.X R8, RZ, RZ, R8, P0 ;  /* 0x000000ffff087224 */ /* 0x000fe400000e0608 */
[----:B------:R-:W-:-:S03]  /*32b0*/  IMAD.WIDE.U32 R4, R19, R2, RZ ;  /* 0x0000000213047225 */ /* 0x000fc600078e00ff */
[----:B------:R-:W-:Y:S01]  /*32c0*/  IADD3.X R21, RZ, R8, RZ, P2, !PT ;  /* 0x00000008ff157210 */ /* 0x000fe200017fe4ff */
[----:B------:R-:W-:Y:S01]  /*32d0*/  IMAD R19, R19, R3, R5 ;  /* 0x0000000313137224 */ /* 0x000fe200078e0205 */
[----:B------:R-:W-:-:S03]  /*32e0*/  IADD3 R5, P2, -R4, R13, RZ ;  /* 0x0000000d04057210 */ /* 0x000fc60007f5e1ff */
[-C--:B------:R-:W-:Y:S01]  /*32f0*/  IMAD R4, R21, R2.reuse, R19 ;  /* 0x0000000215047224 */ /* 0x080fe200078e0213 */
[----:B------:R-:W-:-:S04]  /*3300*/  ISETP.GE.U32.AND P0, PT, R5, R2, PT ;  /* 0x000000020500720c */ /* 0x000fc80003f06070 */
[----:B------:R-:W-:Y:S02]  /*3310*/  IADD3.X R19, ~R4, R9, RZ, P2, !PT ;  /* 0x0000000904137210 */ /* 0x000fe400017fe5ff */
[----:B------:R-:W-:Y:S02]  /*3320*/  IADD3 R9, P2, R5, -R2, RZ ;  /* 0x8000000205097210 */ /* 0x000fe40007f5e0ff */
[CC--:B------:R-:W-:Y:S02]  /*3330*/  ISETP.GE.U32.AND.EX P0, PT, R19.reuse, R3.reuse, PT, P0 ;  /* 0x000000031300720c */ /* 0x0c0fe40003f06100 */
[----:B------:R-:W-:Y:S02]  /*3340*/  IADD3.X R13, R19, ~R3, RZ, P2, !PT ;  /* 0x80000003130d7210 */ /* 0x000fe400017fe4ff */
[----:B------:R-:W-:Y:S02]  /*3350*/  SEL R9, R9, R5, P0 ;  /* 0x0000000509097207 */ /* 0x000fe40000000000 */
[----:B------:R-:W-:-:S02]  /*3360*/  SEL R13, R13, R19, P0 ;  /* 0x000000130d0d7207 */ /* 0x000fc40000000000 */
        /* <DEDUP_REMOVED lines=8> */
[-C--:B------:R-:W-:Y:S02]  /*33f0*/  IADD3.X R2, RZ, ~R5.reuse, RZ, P2, !PT ;  /* 0x80000005ff027210 */ /* 0x080fe400017fe4ff */
[----:B------:R-:W-:Y:S01]  /*3400*/  SEL R4, R3, R4, !P1 ;  /* 0x0000000403047207 */ /* 0x000fe20004800000 */
[----:B------:R-:W-:Y:S01]  /*3410*/  HFMA2.MMA R3, -RZ, RZ, 0, 0 ;  /* 0x00000000ff037435 */ /* 0x000fe200000001ff */
[----:B------:R-:W-:-:S02]  /*3420*/  SEL R5, R2, R5, !P1 ;  /* 0x0000000502057207 */ /* 0x000fc40004800000 */
[----:B------:R-:W-:Y:S02]  /*3430*/  MOV R2, R14 ;  /* 0x0000000e00027202 */ /* 0x000fe40000000f00 */
[----:B------:R-:W-:-:S04]  /*3440*/  ISETP.NE.AND.EX P0, PT, R7, RZ, PT, P0 ;  /* 0x000000ff0700720c */ /* 0x000fc80003f05300 */
[----:B------:R-:W-:Y:S02]  /*3450*/  SEL R4, R4, 0xffffffff, P0 ;  /* 0xffffffff04047807 */ /* 0x000fe40000000000 */
[----:B------:R-:W-:Y:S01]  /*3460*/  SEL R5, R5, 0xffffffff, P0 ;  /* 0xffffffff05057807 */ /* 0x000fe20000000000 */
[----:B------:R-:W-:Y:S06]  /*3470*/  RET.REL.NODEC R2 `(_ZN2at6native18elementwise_kernelILi128ELi2EZNS0_22gpu_kernel_impl_nocastINS0_13BinaryFunctorIlllZZZNS0_15binary_internal21div_floor_kernel_cudaERNS_18TensorIteratorBaseEENKUlvE_clEvENKUlvE2_clEvEUlllE_EEEEvS6_RKT_EUliE_EEviT1_) ;  /* 0xffffcb8002007950 */ /* 0x000fec0003c3ffff */
.L_x_23700:
        /* <DEDUP_REMOVED lines=16> */
.L_x_32493:


//--------------------- .text._ZN2at6native27unrolled_elementwise_kernelINS0_13BinaryFunctorIlllZZZNS0_15binary_internal21div_floor_kernel_cudaERNS_18TensorIteratorBaseEENKUlvE_clEvENKUlvE2_clEvEUlllE_EESt5arrayIPcLm3EELi4E23TrivialOffsetCalculatorILi2EjESD_ILi1EjENS0_6memory15LoadWithoutCastENSG_16StoreWithoutCastEEEviT_T0_T2_T3_T4_T5_ --------------------------
	.section	.text._ZN2at6native27unrolled_elementwise_kernelINS0_13BinaryFunctorIlllZZZNS0_15binary_internal21div_floor_kernel_cudaERNS_18TensorIteratorBaseEENKUlvE_clEvENKUlvE2_clEvEUlllE_EESt5arrayIPcLm3EELi4E23TrivialOffsetCalculatorILi2EjESD_ILi1EjENS0_6memory15LoadWithoutCastENSG_16StoreWithoutCastEEEviT_T0_T2_T3_T4_T5_,"ax",@progbits
	.sectioninfo	@"SHI_REGISTERS=40"
	.align	128
        .global         _ZN2at6native27unrolled_elementwise_kernelINS0_13BinaryFunctorIlllZZZNS0_15binary_internal21div_floor_kernel_cudaERNS_18TensorIteratorBaseEENKUlvE_clEvENKUlvE2_clEvEUlllE_EESt5arrayIPcLm3EELi4E23TrivialOffsetCalculatorILi2EjESD_ILi1EjENS0_6memory15LoadWithoutCastENSG_16StoreWithoutCastEEEviT_T0_T2_T3_T4_T5_
        .type           _ZN2at6native27unrolled_elementwise_kernelINS0_13BinaryFunctorIlllZZZNS0_15binary_internal21div_floor_kernel_cudaERNS_18TensorIteratorBaseEENKUlvE_clEvENKUlvE2_clEvEUlllE_EESt5arrayIPcLm3EELi4E23TrivialOffsetCalculatorILi2EjESD_ILi1EjENS0_6memory15LoadWithoutCastENSG_16StoreWithoutCastEEEviT_T0_T2_T3_T4_T5_,@function
        .size           _ZN2at6native27unrolled_elementwise_kernelINS0_13BinaryFunctorIlllZZZNS0_15binary_internal21div_floor_kernel_cudaERNS_18TensorIteratorBaseEENKUlvE_clEvENKUlvE2_clEvEUlllE_EESt5arrayIPcLm3EELi4E23TrivialOffsetCalculatorILi2EjESD_ILi1EjENS0_6memory15LoadWithoutCastENSG_16StoreWithoutCastEEEviT_T0_T2_T3_T4_T5_,(.L_x_32495 - _ZN2at6native27unrolled_elementwise_kernelINS0_13BinaryFunctorIlllZZZNS0_15binary_internal21div_floor_kernel_cudaERNS_18TensorIteratorBaseEENKUlvE_clEvENKUlvE2_clEvEUlllE_EESt5arrayIPcLm3EELi4E23TrivialOffsetCalculatorILi2EjESD_ILi1EjENS0_6memory15LoadWithoutCastENSG_16StoreWithoutCastEEEviT_T0_T2_T3_T4_T5_)
        .other          _ZN2at6native27unrolled_elementwise_kernelINS0_13BinaryFunctorIlllZZZNS0_15binary_internal21div_floor_kernel_cudaERNS_18TensorIteratorBaseEENKUlvE_clEvENKUlvE2_clEvEUlllE_EESt5arrayIPcLm3EELi4E23TrivialOffsetCalculatorILi2EjESD_ILi1EjENS0_6memory15LoadWithoutCastENSG_16StoreWithoutCastEEEviT_T0_T2_T3_T4_T5_,@"STO_CUDA_ENTRY STV_DEFAULT"
_ZN2at6native27unrolled_elementwise_kernelINS0_13BinaryFunctorIlllZZZNS0_15binary_internal21div_floor_kernel_cudaERNS_18TensorIteratorBaseEENKUlvE_clEvENKUlvE2_clEvEUlllE_EESt5arrayIPcLm3EELi4E23TrivialOffsetCalculatorILi2EjESD_ILi1EjENS0_6memory15LoadWithoutCastENSG_16StoreWithoutCastEEEviT_T0_T2_T3_T4_T5_:
.text._ZN2at6native27unrolled_elementwise_kernelINS0_13BinaryFunctorIlllZZZNS0_15binary_internal21div_floor_kernel_cudaERNS_18TensorIteratorBaseEENKUlvE_clEvENKUlvE2_clEvEUlllE_EESt5arrayIPcLm3EELi4E23TrivialOffsetCalculatorILi2EjESD_ILi1EjENS0_6memory15LoadWithoutCastENSG_16StoreWithoutCastEEEviT_T0_T2_T3_T4_T5_:
        /* <DEDUP_REMOVED lines=23> */
[----:B------:R-:W-:Y:S02]  /*0170*/  @!P1 IADD3 R9, R9, 0x80, RZ ;  /* 0x0000008009099810 */ /* 0x000fe40007ffe0ff */
[----:B------:R-:W-:-:S02]  /*0180*/  @!P1 MOV R25, 0x8 ;  /* 0x0000000800199802 */ /* 0x000fc40000000f00 */
[----:B------:R-:W-:-:S03]  /*0190*/  ISETP.GE.AND P3, PT, R9, R3, PT ;  /* 0x000000030900720c */ /* 0x000fc60003f66270 */
[CC--:B------:R-:W-:Y:S01]  /*01a0*/  @!P1 IMAD.WIDE.U32 R10, R24.reuse, R25.reuse, c[0x0][0x170] ;  /* 0x00005c00180a9625 */ /* 0x0c0fe200078e0019 */
[----:B------:R-:W-:Y:S01]  /*01b0*/  CS2R R20, SRZ ;  /* 0x0000000000147805 */ /* 0x000fe2000001ff00 */
[----:B------:R-:W-:Y:S02]  /*01c0*/  CS2R R22, SRZ ;  /* 0x0000000000167805 */ /* 0x000fe4000001ff00 */
[----:B0-----:R-:W-:Y:S01]  /*01d0*/  @!P1 IMAD.WIDE.U32 R4, R24, R25, c[0x0][0x178] ;  /* 0x00005e0018049625 */ /* 0x001fe200078e0019 */
[----:B------:R0:W5:Y:S04]  /*01e0*/  @!P1 LDG.E.64 R12, [R10.64] ;  /* 0x000000040a0c9981 */ /* 0x000168000c1e1b00 */
[----:B------:R2:W5:Y:S01]  /*01f0*/  @!P1 LDG.E.64 R14, [R4.64] ;  /* 0x00000004040e9981 */ /* 0x000562000c1e1b00 */
[----:B------:R-:W-:Y:S01]  /*0200*/  @!P3 IMAD R8, R0, 0x200, R9 ;  /* 0x000002000008b824 */ /* 0x000fe200078e0209 */
[----:B------:R-:W-:-:S04]  /*0210*/  @!P3 IADD3 R9, R9, 0x80, RZ ;  /* 0x000000800909b810 */ /* 0x000fc80007ffe0ff */
[----:B------:R-:W-:Y:S01]  /*0220*/  ISETP.GE.AND P2, PT, R9, R3, PT ;  /* 0x000000030900720c */ /* 0x000fe20003f46270 */
[----:B------:R-:W-:-:S04]  /*0230*/  @!P3 IMAD.MOV.U32 R27, RZ, RZ, 0x8 ;  /* 0x00000008ff1bb424 */ /* 0x000fc800078e00ff */
[----:B-1----:R-:W-:-:S04]  /*0240*/  @!P3 IMAD.WIDE.U32 R6, R8, R27, c[0x0][0x170] ;  /* 0x00005c000806b625 */ /* 0x002fc800078e001b */
[----:B------:R-:W-:Y:S01]  /*0250*/  @!P3 IMAD.WIDE.U32 R24, R8, R27, c[0x0][0x178] ;  /* 0x00005e000818b625 */ /* 0x000fe200078e001b */
[----:B------:R2:W5:Y:S03]  /*0260*/  @!P3 LDG.E.64 R16, [R6.64] ;  /* 0x000000040610b981 */ /* 0x000566000c1e1b00 */
[----:B------:R-:W-:Y:S01]  /*0270*/  @!P2 IMAD R26, R0, 0x200, R9 ;  /* 0x00000200001aa824 */ /* 0x000fe200078e0209 */
[----:B------:R2:W5:Y:S01]  /*0280*/  @!P3 LDG.E.64 R18, [R24.64] ;  /* 0x000000041812b981 */ /* 0x000562000c1e1b00 */
[----:B------:R-:W-:-:S04]  /*0290*/  @!P2 IMAD.MOV.U32 R29, RZ, RZ, 0x8 ;  /* 0x00000008ff1da424 */ /* 0x000fc800078e00ff */
[----:B------:R-:W-:-:S04]  /*02a0*/  @!P2 IMAD.WIDE.U32 R8, R26, R29, c[0x0][0x170] ;  /* 0x00005c001a08a625 */ /* 0x000fc800078e001d */
[----:B0-----:R-:W-:Y:S01]  /*02b0*/  @!P2 IMAD.WIDE.U32 R10, R26, R29, c[0x0][0x178] ;  /* 0x00005e001a0aa625 */ /* 0x001fe200078e001d */
[----:B------:R2:W5:Y:S04]  /*02c0*/  @!P2 LDG.E.64 R20, [R8.64] ;  /* 0x000000040814a981 */ /* 0x000568000c1e1b00 */
[----:B------:R2:W5:Y:S01]  /*02d0*/  @!P2 LDG.E.64 R22, [R10.64] ;  /* 0x000000040a16a981 */ /* 0x000562000c1e1b00 */
[----:B------:R-:W-:Y:S01]  /*02e0*/  BSSY B0, `(.L_x_23701) ;  /* 0x000004a000007945 */ /* 0x000fe20003800000 */
[----:B------:R-:W-:Y:S05]  /*02f0*/  @P0 BRA `(.L_x_23702) ;  /* 0x0000048000000947 */ /* 0x000fea0003800000 */
[----:B--2--5:R-:W-:Y:S01]  /*0300*/  LOP3.LUT R4, R33, R31, RZ, 0xfc, !PT ;  /* 0x0000001f21047212 */ /* 0x024fe200078efcff */
[----:B------:R-:W-:Y:S03]  /*0310*/  BSSY B1, `(.L_x_23703) ;  /* 0x000001f000017945 */ /* 0x000fe60003800000 */
[----:B------:R-:W-:-:S13]  /*0320*/  ISETP.NE.U32.AND P4, PT, R4, RZ, PT ;  /* 0x000000ff0400720c */ /* 0x000fda0003f85070 */
[----:B------:R-:W-:Y:S05]  /*0330*/  @!P4 BRA `(.L_x_23704) ;  /* 0x000000900000c947 */ /* 0x000fea0003800000 */
[----:B------:R-:W-:Y:S01]  /*0340*/  IMAD.MOV.U32 R11, RZ, RZ, R32 ;  /* 0x000000ffff0b7224 */ /* 0x000fe200078e0020 */
[----:B------:R-:W-:Y:S01]  /*0350*/  MOV R28, R31 ;  /* 0x0000001f001c7202 */ /* 0x000fe20000000f00 */
[----:B------:R-:W-:Y:S01]  /*0360*/  IMAD.MOV.U32 R24, RZ, RZ, R33 ;  /* 0x000000ffff187224 */ /* 0x000fe200078e0021 */
[----:B------:R-:W-:Y:S01]  /*0370*/  MOV R25, 0x3a0 ;  /* 0x000003a000197802 */ /* 0x000fe20000000f00 */
[----:B------:R-:W-:Y:S02]  /*0380*/  IMAD.MOV.U32 R10, RZ, RZ, R30 ;  /* 0x000000ffff0a7224 */ /* 0x000fe400078e001e */
[----:B------:R-:W-:Y:S05]  /*0390*/  CALL.REL.NOINC `($__internal_24_$__cuda_sm20_div_s64) ;  /* 0x0000145000007944 */ /* 0x000fea0003c00000 */
[----:B------:R-:W-:Y:S02]  /*03a0*/  IMAD.MOV.U32 R26, RZ, RZ, R8 ;  /* 0x000000ffff1a7224 */ /* 0x000fe400078e0008 */
[----:B------:R-:W-:Y:S01]  /*03b0*/  IMAD.MOV.U32 R27, RZ, RZ, R4 ;  /* 0x000000ffff1b7224 */ /* 0x000fe200078e0004 */
[----:B------:R-:W-:Y:S05]  /*03c0*/  BRA `(.L_x_23705) ;  /* 0x0000013000007947 */ /* 0x000fea0003800000 */
.L_x_23704:
[----:B------:R-:W0:Y:S01]  /*03d0*/  I2F.U32.RP R6, R30 ;  /* 0x0000001e00067306 */ /* 0x000e220000209000 */
[----:B------:R-:W-:Y:S01]  /*03e0*/  ISETP.NE.U32.AND P3, PT, R30, RZ, PT ;  /* 0x000000ff1e00720c */ /* 0x000fe20003f65070 */
[----:B------:R-:W-:-:S06]  /*03f0*/  HFMA2.MMA R27, -RZ, RZ, 0, 0 ;  /* 0x00000000ff1b7435 */ /* 0x000fcc00000001ff */
        /* <DEDUP_REMOVED lines=16> */
.L_x_23705:
[----:B------:R-:W-:Y:S05]  /*0500*/  BSYNC B1 ;  /* 0x0000000000017941 */ /* 0x000fea0003800000 */
.L_x_23703:
        /* <DEDUP_REMOVED lines=12> */
[----:B------:R-:W-:Y:S05]  /*05d0*/  CALL.REL.NOINC `($__internal_25_$__cuda_sm20_rem_s64) ;  /* 0x0000175000007944 */ /* 0x000fea0003c00000 */
[----:B------:R-:W-:-:S04]  /*05e0*/  ISETP.NE.U32.AND P1, PT, R8, RZ, PT ;  /* 0x000000ff0800720c */ /* 0x000fc80003f25070 */
[----:B------:R-:W-:Y:S01]  /*05f0*/  ISETP.NE.AND.EX P1, PT, R9, RZ, PT, P1 ;  /* 0x000000ff0900720c */ /* 0x000fe20003f25310 */
[----:B------:R-:W-:Y:S07]  /*0600*/  BRA `(.L_x_23708) ;  /* 0x0000013000007947 */ /* 0x000fee0003800000 */
.L_x_23707:
        /* <DEDUP_REMOVED lines=9> */
[----:B------:R-:W-:-:S05]  /*06a0*/  IMAD.HI.U32 R7, R7, R32, RZ ;  /* 0x0000002007077227 */ /* 0x000fca00078e00ff */
[----:B------:R-:W-:-:S05]  /*06b0*/  IADD3 R7, -R7, RZ, RZ ;  /* 0x000000ff07077210 */ /* 0x000fca0007ffe1ff */
        /* <DEDUP_REMOVED lines=8> */
.L_x_23708:
[----:B------:R-:W-:Y:S05]  /*0740*/  BSYNC B1 ;  /* 0x0000000000017941 */ /* 0x000fea0003800000 */
.L_x_23706:
[----:B------:R-:W-:-:S04]  /*0750*/  SEL R4, RZ, 0xffffffff, !P1 ;  /* 0xffffffffff047807 */ /* 0x000fc80004800000 */
[----:B------:R-:W-:-:S05]  /*0760*/  IADD3 R26, P1, R4, R26, RZ ;  /* 0x0000001a041a7210 */ /* 0x000fca0007f3e0ff */
[----:B------:R-:W-:-:S03]  /*0770*/  IMAD.X R27, R4, 0x1, R27, P1 ;  /* 0x00000001041b7824 */ /* 0x000fc600008e061b */
.L_x_23702:
[----:B------:R-:W-:Y:S05]  /*0780*/  BSYNC B0 ;  /* 0x0000000000007941 */ /* 0x000fea0003800000 */
.L_x_23701:
[----:B--2---:R-:W-:Y:S01]  /*0790*/  IADD3 R5, R2, 0x80, RZ ;  /* 0x0000008002057810 */ /* 0x004fe20007ffe0ff */
[----:B------:R-:W-:Y:S03]  /*07a0*/  BSSY B0, `(.L_x_23709) ;  /* 0x000004b000007945 */ /* 0x000fe60003800000 */
[----:B------:R-:W-:-:S13]  /*07b0*/  ISETP.GE.AND P1, PT, R5, R3, PT ;  /* 0x000000030500720c */ /* 0x000fda0003f26270 */
[----:B------:R-:W-:Y:S05]  /*07c0*/  @P1 BRA `(.L_x_23710) ;  /* 0x0000048000001947 */ /* 0x000fea0003800000 */
[----:B-----5:R-:W-:Y:S01]  /*07d0*/  LOP3.LUT R4, R13, R15, RZ, 0xfc, !PT ;  /* 0x0000000f0d047212 */ /* 0x020fe200078efcff */
        /* <DEDUP_REMOVED lines=12> */
.L_x_23712:
        /* <DEDUP_REMOVED lines=19> */
.L_x_23713:
[----:B------:R-:W-:Y:S05]  /*09d0*/  BSYNC B1 ;  /* 0x0000000000017941 */ /* 0x000fea0003800000 */
.L_x_23711:
        /* <DEDUP_REMOVED lines=16> */
.L_x_23715:
        /* <DEDUP_REMOVED lines=19> */
.L_x_23716:
[----:B------:R-:W-:Y:S05]  /*0c10*/  BSYNC B1 ;  /* 0x0000000000017941 */ /* 0x000fea0003800000 */
.L_x_23714:
[----:B------:R-:W-:-:S04]  /*0c20*/  SEL R4, RZ, 0xffffffff, !P1 ;  /* 0xffffffffff047807 */ /* 0x000fc80004800000 */
[----:B------:R-:W-:-:S05]  /*0c30*/  IADD3 R30, P1, R4, R30, RZ ;  /* 0x0000001e041e7210 */ /* 0x000fca0007f3e0ff */
[----:B------:R-:W-:-:S03]  /*0c40*/  IMAD.X R31, R4, 0x1, R31, P1 ;  /* 0x00000001041f7824 */ /* 0x000fc600008e061f */
.L_x_23710:
[----:B------:R-:W-:Y:S05]  /*0c50*/  BSYNC B0 ;  /* 0x0000000000007941 */ /* 0x000fea0003800000 */
.L_x_23709:
[----:B------:R-:W-:Y:S01]  /*0c60*/  IADD3 R4, R2, 0x100, RZ ;  /* 0x0000010002047810 */ /* 0x000fe20007ffe0ff */
[----:B------:R-:W-:Y:S01]  /*0c70*/  BSSY B0, `(.L_x_23717) ;  /* 0x000004d000007945 */ /* 0x000fe20003800000 */
[----:B-----5:R-:W-:Y:S02]  /*0c80*/  IMAD.MOV.U32 R12, RZ, RZ, R30 ;  /* 0x000000ffff0c7224 */ /* 0x020fe400078e001e */
        /* <DEDUP_REMOVED lines=16> */
.L_x_23720:
        /* <DEDUP_REMOVED lines=14> */
[----:B------:R-:W-:Y:S01]  /*0e70*/  @P1 IMAD.IADD R7, R7, 0x1, -R18 ;  /* 0x0000000107071824 */ /* 0x000fe200078e0a12 */
[----:B------:R-:W-:-:S04]  /*0e80*/  @P1 IADD3 R14, R14, 0x1, RZ ;  /* 0x000000010e0e1810 */ /* 0x000fc80007ffe0ff */
[----:B------:R-:W-:-:S13]  /*0e90*/  ISETP.GE.U32.AND P2, PT, R7, R18, PT ;  /* 0x000000120700720c */ /* 0x000fda0003f46070 */
[----:B------:R-:W-:Y:S02]  /*0ea0*/  @P2 IADD3 R14, R14, 0x1, RZ ;  /* 0x000000010e0e2810 */ /* 0x000fe40007ffe0ff */
[----:B------:R-:W-:Y:S02]  /*0eb0*/  @!P3 LOP3.LUT R14, RZ, R18, RZ, 0x33, !PT ;  /* 0x00000012ff0eb212 */ /* 0x000fe400078e33ff */
.L_x_23721:
[----:B------:R-:W-:Y:S05]  /*0ec0*/  BSYNC B1 ;  /* 0x0000000000017941 */ /* 0x000fea0003800000 */
.L_x_23719:
        /* <DEDUP_REMOVED lines=16> */
.L_x_23723:
[----:B------:R-:W0:Y:S01]  /*0fd0*/  I2F.U32.RP R4, R18 ;  /* 0x0000001200047306 */ /* 0x000e220000209000 */
[----:B------:R-:W-:-:S07]  /*0fe0*/  ISETP.NE.U32.AND P2, PT, R18, RZ, PT ;  /* 0x000000ff1200720c */ /* 0x000fce0003f45070 */
[----:B0-----:R-:W0:Y:S02]  /*0ff0*/  MUFU.RCP R4, R4 ;  /* 0x0000000400047308 */ /* 0x001e240000001000 */
[----:B0-----:R-:W-:-:S06]  /*1000*/  IADD3 R6, R4, 0xffffffe, RZ ;  /* 0x0ffffffe04067810 */ /* 0x001fcc0007ffe0ff */
[----:B------:R0:W1:Y:S02]  /*1010*/  F2I.FTZ.U32.TRUNC.NTZ R7, R6 ;  /* 0x0000000600077305 */ /* 0x000064000021f000 */
[----:B0-----:R-:W-:Y:S01]  /*1020*/  IMAD.MOV.U32 R6, RZ, RZ, RZ ;  /* 0x000000ffff067224 */ /* 0x001fe200078e00ff */
[----:B-1----:R-:W-:-:S05]  /*1030*/  IADD3 R9, RZ, -R7, RZ ;  /* 0x80000007ff097210 */ /* 0x002fca0007ffe0ff */
        /* <DEDUP_REMOVED lines=12> */
.L_x_23724:
[----:B------:R-:W-:Y:S05]  /*1100*/  BSYNC B1 ;  /* 0x0000000000017941 */ /* 0x000fea0003800000 */
.L_x_23722:
[----:B------:R-:W-:-:S04]  /*1110*/  SEL R4, RZ, 0xffffffff, !P1 ;  /* 0xffffffffff047807 */ /* 0x000fc80004800000 */
[----:B------:R-:W-:-:S05]  /*1120*/  IADD3 R14, P1, R4, R14, RZ ;  /* 0x0000000e040e7210 */ /* 0x000fca0007f3e0ff */
[----:B------:R-:W-:-:S03]  /*1130*/  IMAD.X R15, R4, 0x1, R15, P1 ;  /* 0x00000001040f7824 */ /* 0x000fc600008e060f */
.L_x_23718:
[----:B------:R-:W-:Y:S05]  /*1140*/  BSYNC B0 ;  /* 0x0000000000007941 */ /* 0x000fea0003800000 */
.L_x_23717:
[----:B------:R-:W-:Y:S01]  /*1150*/  IADD3 R4, R2, 0x180, RZ ;  /* 0x0000018002047810 */ /* 0x000fe20007ffe0ff */
[----:B------:R-:W-:Y:S01]  /*1160*/  BSSY B0, `(.L_x_23725) ;  /* 0x000004d000007945 */ /* 0x000fe20003800000 */
[----:B------:R-:W-:Y:S01]  /*1170*/  IMAD.MOV.U32 R16, RZ, RZ, R14 ;  /* 0x000000ffff107224 */ /* 0x000fe200078e000e */
[----:B------:R-:W-:Y:S02]  /*1180*/  MOV R17, R15 ;  /* 0x0000000f00117202 */ /* 0x000fe40000000f00 */
[----:B------:R-:W-:-:S13]  /*1190*/  ISETP.GE.AND P1, PT, R4, R3, PT ;  /* 0x000000030400720c */ /* 0x000fda0003f26270 */
        /* <DEDUP_REMOVED lines=10> */
[----:B------:R-:W-:Y:S05]  /*1240*/  CALL.REL.NOINC `($__internal_24_$__cuda_sm20_div_s64) ;  /* 0x000005a000007944 */ /* 0x000fea0003c00000 */
[----:B------:R-:W-:Y:S02]  /*1250*/  IMAD.MOV.U32 R14, RZ, RZ, R8 ;  /* 0x000000ffff0e7224 */ /* 0x000fe400078e0008 */
[----:B------:R-:W-:Y:S01]  /*1260*/  IMAD.MOV.U32 R15, RZ, RZ, R4 ;  /* 0x000000ffff0f7224 */ /* 0x000fe200078e0004 */
[----:B------:R-:W-:Y:S05]  /*1270*/  BRA `(.L_x_23729) ;  /* 0x0000013000007947 */ /* 0x000fea0003800000 */
.L_x_23728:
[----:B------:R-:W0:Y:S01]  /*1280*/  I2F.U32.RP R4, R22 ;  /* 0x0000001600047306 */ /* 0x000e220000209000 */
[----:B------:R-:W-:Y:S01]  /*1290*/  ISETP.NE.U32.AND P3, PT, R22, RZ, PT ;  /* 0x000000ff1600720c */ /* 0x000fe20003f65070 */
[----:B------:R-:W-:-:S06]  /*12a0*/  IMAD.MOV.U32 R15, RZ, RZ, RZ ;  /* 0x000000ffff0f7224 */ /* 0x000fcc00078e00ff */
        /* <DEDUP_REMOVED lines=16> */
.L_x_23729:
[----:B------:R-:W-:Y:S05]  /*13b0*/  BSYNC B1 ;  /* 0x0000000000017941 */ /* 0x000fea0003800000 */
.L_x_23727:
        /* <DEDUP_REMOVED lines=8> */
[----:B------:R-:W-:Y:S01]  /*1440*/  MOV R7, R22 ;  /* 0x0000001600077202 */ /* 0x000fe20000000f00 */
[----:B------:R-:W-:Y:S01]  /*1450*/  IMAD.MOV.U32 R8, RZ, RZ, R21 ;  /* 0x000000ffff087224 */ /* 0x000fe200078e0015 */
[----:B------:R-:W-:Y:S01]  /*1460*/  MOV R4, 0x1490 ;  /* 0x0000149000047802 */ /* 0x000fe20000000f00 */
[----:B------:R-:W-:Y:S02]  /*1470*/  IMAD.MOV.U32 R6, RZ, RZ, R23 ;  /* 0x000000ffff067224 */ /* 0x000fe400078e0017 */
[----:B------:R-:W-:Y:S05]  /*1480*/  CALL.REL.NOINC `($__internal_25_$__cuda_sm20_rem_s64) ;  /* 0x000008a000007944 */ /* 0x000fea0003c00000 */
[----:B------:R-:W-:-:S04]  /*1490*/  ISETP.NE.U32.AND P1, PT, R8, RZ, PT ;  /* 0x000000ff0800720c */ /* 0x000fc80003f25070 */
[----:B------:R-:W-:Y:S01]  /*14a0*/  ISETP.NE.AND.EX P1, PT, R9, RZ, PT, P1 ;  /* 0x000000ff0900720c */ /* 0x000fe20003f25310 */
[----:B------:R-:W-:Y:S07]  /*14b0*/  BRA `(.L_x_23732) ;  /* 0x0000013000007947 */ /* 0x000fee0003800000 */
.L_x_23731:
        /* <DEDUP_REMOVED lines=19> */
.L_x_23732:
[----:B------:R-:W-:Y:S05]  /*15f0*/  BSYNC B1 ;  /* 0x0000000000017941 */ /* 0x000fea0003800000 */
.L_x_23730:
[----:B------:R-:W-:-:S04]  /*1600*/  SEL R4, RZ, 0xffffffff, !P1 ;  /* 0xffffffffff047807 */ /* 0x000fc80004800000 */
[----:B------:R-:W-:-:S04]  /*1610*/  IADD3 R14, P1, R4, R14, RZ ;  /* 0x0000000e040e7210 */ /* 0x000fc80007f3e0ff */
[----:B------:R-:W-:-:S04]  /*1620*/  IADD3.X R15, R4, R15, RZ, P1, !PT ;  /* 0x0000000f040f7210 */ /* 0x000fc80000ffe4ff */
.L_x_23726:
[----:B------:R-:W-:Y:S05]  /*1630*/  BSYNC B0 ;  /* 0x0000000000007941 */ /* 0x000fea0003800000 */
.L_x_23725:
[----:B------:R-:W0:Y:S01]  /*1640*/  @!P0 S2R R7, SR_TID.X ;  /* 0x0000000000078919 */ /* 0x000e220000002100 */
[----:B------:R-:W-:Y:S01]  /*1650*/  @!P0 IMAD.MOV.U32 R2, RZ, RZ, R5 ;  /* 0x000000ffff028224 */ /* 0x000fe200078e0005 */
[----:B------:R-:W-:Y:S01]  /*1660*/  BSSY B0, `(.L_x_23733) ;  /* 0x0000011000007945 */ /* 0x000fe20003800000 */
[----:B------:R-:W-:-:S03]  /*1670*/  @!P0 IMAD.MOV.U32 R5, RZ, RZ, 0x8 ;  /* 0x00000008ff058424 */ /* 0x000fc600078e00ff */
[----:B------:R-:W-:Y:S01]  /*1680*/  ISETP.GE.AND P1, PT, R2, R3, PT ;  /* 0x000000030200720c */ /* 0x000fe20003f26270 */
[----:B0-----:R-:W-:-:S04]  /*1690*/  @!P0 IMAD R4, R0, 0x200, R7 ;  /* 0x0000020000048824 */ /* 0x001fc800078e0207 */
[----:B------:R-:W-:-:S05]  /*16a0*/  @!P0 IMAD.WIDE.U32 R4, R4, R5, c[0x0][0x168] ;  /* 0x00005a0004048625 */ /* 0x000fca00078e0005 */
[----:B------:R0:W-:Y:S03]  /*16b0*/  @!P0 STG.E.64 [R4.64], R26 ;  /* 0x0000001a04008986 */ /* 0x0001e6000c101b04 */
        /* <DEDUP_REMOVED lines=11> */
.L_x_23734:
[----:B------:R-:W-:Y:S05]  /*1770*/  BSYNC B0 ;  /* 0x0000000000007941 */ /* 0x000fea0003800000 */
.L_x_23733:
[----:B------:R-:W-:-:S13]  /*1780*/  ISETP.GE.AND P0, PT, R2, R3, PT ;  /* 0x000000030200720c */ /* 0x000fda0003f06270 */
[----:B------:R-:W-:Y:S05]  /*1790*/  @P0 EXIT ;  /* 0x000000000000094d */ /* 0x000fea0003800000 */
[----:B------:R-:W-:Y:S01]  /*17a0*/  LEA R2, R0, R2, 0x9 ;  /* 0x0000000200027211 */ /* 0x000fe200078e48ff */
[----:B------:R-:W-:-:S04]  /*17b0*/  IMAD.MOV.U32 R3, RZ, RZ, 0x8 ;  /* 0x00000008ff037424 */ /* 0x000fc800078e00ff */
[----:B------:R-:W-:-:S05]  /*17c0*/  IMAD.WIDE.U32 R2, R2, R3, c[0x0][0x168] ;  /* 0x00005a0002027625 */ /* 0x000fca00078e0003 */
[----:B------:R-:W-:Y:S01]  /*17d0*/  STG.E.64 [R2.64], R14 ;  /* 0x0000000e02007986 */ /* 0x000fe2000c101b04 */
[----:B------:R-:W-:Y:S05]  /*17e0*/  EXIT ;  /* 0x000000000000794d */ /* 0x000fea0003800000 */
        .weak           $__internal_24_$__cuda_sm20_div_s64
        .type           $__internal_24_$__cuda_sm20_div_s64,@function
        .size           $__internal_24_$__cuda_sm20_div_s64,($__internal_25_$__cuda_sm20_rem_s64 - $__internal_24_$__cuda_sm20_div_s64)
$__internal_24_$__cuda_sm20_div_s64:
[-C--:B------:R-:W-:Y:S02]  /*17f0*/  IADD3 R7, P2, RZ, -R10.reuse, RZ ;  /* 0x8000000aff077210 */ /* 0x080fe40007f5e0ff */
[----:B------:R-:W-:Y:S02]  /*1800*/  ISETP.GE.AND P1, PT, R28, RZ, PT ;  /* 0x000000ff1c00720c */ /* 0x000fe40003f26270 */
[----:B------:R-:W-:Y:S01]  /*1810*/  ISETP.NE.U32.AND P6, PT, R10, RZ, PT ;  /* 0x000000ff0a00720c */ /* 0x000fe20003fc5070 */
[----:B------:R-:W-:Y:S01]  /*1820*/  IMAD.X R4, RZ, RZ, ~R28, P2 ;  /* 0x000000ffff047224 */ /* 0x000fe200010e0e1c */
[----:B------:R-:W-:Y:S02]  /*1830*/  SEL R6, R7, R10, !P1 ;  /* 0x0000000a07067207 */ /* 0x000fe40004800000 */
[----:B------:R-:W-:Y:S02]  /*1840*/  ISETP.NE.AND.EX P6, PT, R28, RZ, PT, P6 ;  /* 0x000000ff1c00720c */ /* 0x000fe40003fc5360 */
        /* <DEDUP_REMOVED lines=23> */
[----:B------:R-:W-:-:S03]  /*19c0*/  IMAD.HI.U32 R34, R35, R8, RZ ;  /* 0x0000000823227227 */ /* 0x000fc600078e00ff */
[----:B------:R-:W-:-:S05]  /*19d0*/  IADD3.X R4, RZ, ~R4, RZ, P1, !PT ;  /* 0x80000004ff047210 */ /* 0x000fca0000ffe4ff */
        /* <DEDUP_REMOVED lines=25> */
[----:B------:R-:W-:-:S05]  /*1b70*/  IMAD R11, R10, R6, R11 ;  /* 0x000000060a0b7224 */ /* 0x000fca00078e020b */
[----:B------:R-:W-:Y:S02]  /*1b80*/  IADD3.X R11, ~R11, R4, RZ, P2, !PT ;  /* 0x000000040b0b7210 */ /* 0x000fe400017fe5ff */
[----:B------:R-:W-:Y:S02]  /*1b90*/  IADD3 R4, P5, R9, -R6, RZ ;  /* 0x8000000609047210 */ /* 0x000fe40007fbe0ff */
        /* <DEDUP_REMOVED lines=10> */
[----:B------:R-:W-:Y:S02]  /*1c40*/  ISETP.GE.U32.AND.EX P3, PT, R4, R7, PT, P3 ;  /* 0x000000070400720c */ /* 0x000fe40003f66130 */
[----:B------:R-:W-:Y:S01]  /*1c50*/  LOP3.LUT R4, R28, R24, RZ, 0x3c, !PT ;  /* 0x000000181c047212 */ /* 0x000fe200078e3cff */
[----:B------:R-:W-:Y:S01]  /*1c60*/  IMAD.X R7, RZ, RZ, R6, P1 ;  /* 0x000000ffff077224 */ /* 0x000fe200008e0606 */
[----:B------:R-:W-:-:S02]  /*1c70*/  SEL R8, R8, R9, P3 ;  /* 0x0000000908087207 */ /* 0x000fc40001800000 */
[----:B------:R-:W-:Y:S02]  /*1c80*/  ISETP.GE.AND P2, PT, R4, RZ, PT ;  /* 0x000000ff0400720c */ /* 0x000fe40003f46270 */
[----:B------:R-:W-:Y:S01]  /*1c90*/  SEL R7, R7, R6, P3 ;  /* 0x0000000607077207 */ /* 0x000fe20001800000 */
[----:B------:R-:W-:Y:S01]  /*1ca0*/  IMAD.MOV.U32 R6, RZ, RZ, R25 ;  /* 0x000000ffff067224 */ /* 0x000fe200078e0019 */
[----:B------:R-:W-:-:S04]  /*1cb0*/  IADD3 R9, P1, RZ, -R8, RZ ;  /* 0x80000008ff097210 */ /* 0x000fc80007f3e0ff */
[----:B------:R-:W-:Y:S01]  /*1cc0*/  SEL R8, R9, R8, !P2 ;  /* 0x0000000809087207 */ /* 0x000fe20005000000 */
[----:B------:R-:W-:-:S03]  /*1cd0*/  IMAD.X R4, RZ, RZ, ~R7, P1 ;  /* 0x000000ffff047224 */ /* 0x000fc600008e0e07 */
[----:B------:R-:W-:Y:S02]  /*1ce0*/  SEL R8, R8, 0xffffffff, P6 ;  /* 0xffffffff08087807 */ /* 0x000fe40003000000 */
[----:B------:R-:W-:Y:S01]  /*1cf0*/  SEL R4, R4, R7, !P2 ;  /* 0x0000000704047207 */ /* 0x000fe20005000000 */
[----:B------:R-:W-:-:S03]  /*1d00*/  HFMA2.MMA R7, -RZ, RZ, 0, 0 ;  /* 0x00000000ff077435 */ /* 0x000fc600000001ff */
[----:B------:R-:W-:-:S03]  /*1d10*/  SEL R4, R4, 0xffffffff, P6 ;  /* 0xffffffff04047807 */ /* 0x000fc60003000000 */
[----:B------:R-:W-:Y:S05]  /*1d20*/  RET.REL.NODEC R6 `(_ZN2at6native27unrolled_elementwise_kernelINS0_13BinaryFunctorIlllZZZNS0_15binary_internal21div_floor_kernel_cudaERNS_18TensorIteratorBaseEENKUlvE_clEvENKUlvE2_clEvEUlllE_EESt5arrayIPcLm3EELi4E23TrivialOffsetCalculatorILi2EjESD_ILi1EjENS0_6memory15LoadWithoutCastENSG_16StoreWithoutCastEEEviT_T0_T2_T3_T4_T5_) ;  /* 0xffffe2d006007950 */ /* 0x000fea0003c3ffff */
        .weak           $__internal_25_$__cuda_sm20_rem_s64
        .type           $__internal_25_$__cuda_sm20_rem_s64,@function
        .size           $__internal_25_$__cuda_sm20_rem_s64,(.L_x_32495 - $__internal_25_$__cuda_sm20_rem_s64)
$__internal_25_$__cuda_sm20_rem_s64:
        /* <DEDUP_REMOVED lines=27> */
[----:B------:R-:W-:Y:S02]  /*1ee0*/  IMAD R28, R10, R24, R28 ;  /* 0x000000180a1c7224 */ /* 0x000fe400078e021c */
[----:B------:R-:W-:-:S04]  /*1ef0*/  IMAD.HI.U32 R32, R33, R11, RZ ;  /* 0x0000000b21207227 */ /* 0x000fc800078e00ff */
[----:B------:R-:W-:-:S04]  /*1f00*/  IMAD.X R28, RZ, RZ, ~R28, P1 ;  /* 0x000000ffff1c7224 */ /* 0x000fc800008e0e1c */
[----:B------:R-:W-:-:S04]  /*1f10*/  IMAD.WIDE.U32 R32, P1, R33, R28, R32 ;  /* 0x0000001c21207225 */ /* 0x000fc80007820020 */
[----:B------:R-:W-:-:S04]  /*1f20*/  IMAD.HI.U32 R29, R10, R28, RZ ;  /* 0x0000001c0a1d7227 */ /* 0x000fc800078e00ff */
[----:B------:R-:W-:Y:S01]  /*1f30*/  IMAD.HI.U32 R11, P3, R10, R11, R32 ;  /* 0x0000000b0a0b7227 */ /* 0x000fe20007860020 */
[----:B------:R-:W-:-:S03]  /*1f40*/  IADD3.X R29, R29, R10, RZ, P1, !PT ;  /* 0x0000000a1d1d7210 */ /* 0x000fc60000ffe4ff */
[----:B------:R-:W-:Y:S01]  /*1f50*/  IMAD R28, R10, R28, RZ ;  /* 0x0000001c0a1c7224 */ /* 0x000fe200078e02ff */
[----:B------:R-:W-:Y:S01]  /*1f60*/  IADD3 R10, P4, RZ, -R9, RZ ;  /* 0x80000009ff0a7210 */ /* 0x000fe20007f9e0ff */
[----:B------:R-:W-:-:S03]  /*1f70*/  IMAD.MOV.U32 R33, RZ, RZ, RZ ;  /* 0x000000ffff217224 */ /* 0x000fc600078e00ff */
        /* <DEDUP_REMOVED lines=20> */
[CC--:B------:R-:W-:Y:S02]  /*20c0*/  ISETP.GE.U32.AND.EX P1, PT, R9.reuse, R25.reuse, PT, P1 ;  /* 0x000000190900720c */ /* 0x0c0fe40003f26110 */
[----:B------:R-:W-:Y:S02]  /*20d0*/  IADD3.X R8, R9, ~R25, RZ, P3, !PT ;  /* 0x8000001909087210 */ /* 0x000fe40001ffe4ff */
[----:B------:R-:W-:Y:S02]  /*20e0*/  SEL R11, R11, R10, P1 ;  /* 0x0000000a0b0b7207 */ /* 0x000fe40000800000 */
[----:B------:R-:W-:Y:S02]  /*20f0*/  SEL R8, R8, R9, P1 ;  /* 0x0000000908087207 */ /* 0x000fe40000800000 */
[CC--:B------:R-:W-:Y:S02]  /*2100*/  ISETP.GE.U32.AND P1, PT, R11.reuse, R24.reuse, PT ;  /* 0x000000180b00720c */ /* 0x0c0fe40003f26070 */
[----:B------:R-:W-:-:S02]  /*2110*/  IADD3 R9, P3, R11, -R24, RZ ;  /* 0x800000180b097210 */ /* 0x000fc40007f7e0ff */
        /* <DEDUP_REMOVED lines=14> */
[----:B------:R-:W-:Y:S06]  /*2200*/  RET.REL.NODEC R6 `(_ZN2at6native27unrolled_elementwise_kernelINS0_13BinaryFunctorIlllZZZNS0_15binary_internal21div_floor_kernel_cudaERNS_18TensorIteratorBaseEENKUlvE_clEvENKUlvE2_clEvEUlllE_EESt5arrayIPcLm3EELi4E23TrivialOffsetCalculatorILi2EjESD_ILi1EjENS0_6memory15LoadWithoutCastENSG_16StoreWithoutCastEEEviT_T0_T2_T3_T4_T5_) ;  /* 0xffffddf006007950 */ /* 0x000fec0003c3ffff */
.L_x_23735:
        /* <DEDUP_REMOVED lines=15> */
.L_x_32495:


//--------------------- .text._ZN2at6native29vectorized_elementwise_kernelILi2ENS0_13BinaryFunctorIlllZZZNS0_15binary_internal21div_floor_kernel_cudaERNS_18TensorIteratorBaseEENKUlvE_clEvENKUlvE2_clEvEUlllE_EESt5arrayIPcLm3EEEEviT0_T1_ --------------------------
	.section	.text._ZN2at6native29vectorized_elementwise_kernelILi2ENS0_13BinaryFunctorIlllZZZNS0_15binary_internal21div_floor_kernel_cudaERNS_18TensorIteratorBaseEENKUlvE_clEvENKUlvE2_clEvEUlllE_EESt5arrayIPcLm3EEEEviT0_T1_,"ax",@progbits
	.sectioninfo	@"SHI_REGISTERS=58"
	.align	128
        .global         _ZN2at6native29vectorized_elementwise_kernelILi2ENS0_13BinaryFunctorIlllZZZNS0_15binary_internal21div_floor_kernel_cudaERNS_18TensorIteratorBaseEENKUlvE_clEvENKUlvE2_clEvEUlllE_EESt5arrayIPcLm3EEEEviT0_T1_
        .type           _ZN2at6native29vectorized_elementwise_kernelILi2ENS0_13BinaryFunctorIlllZZZNS0_15binary_internal21div_floor_kernel_cudaERNS_18TensorIteratorBaseEENKUlvE_clEvENKUlvE2_clEvEUlllE_EESt5arrayIPcLm3EEEEviT0_T1_,@function
        .size           _ZN2at6native29vectorized_elementwise_kernelILi2ENS0_13BinaryFunctorIlllZZZNS0_15binary_internal21div_floor_kernel_cudaERNS_18TensorIteratorBaseEENKUlvE_clEvENKUlvE2_clEvEUlllE_EESt5arrayIPcLm3EEEEviT0_T1_,(.L_x_32497 - _ZN2at6native29vectorized_elementwise_kernelILi2ENS0_13BinaryFunctorIlllZZZNS0_15binary_internal21div_floor_kernel_cudaERNS_18TensorIteratorBaseEENKUlvE_clEvENKUlvE2_clEvEUlllE_EESt5arrayIPcLm3EEEEviT0_T1_)
        .other          _ZN2at6native29vectorized_elementwise_kernelILi2ENS0_13BinaryFunctorIlllZZZNS0_15binary_internal21div_floor_kernel_cudaERNS_18TensorIteratorBaseEENKUlvE_clEvENKUlvE2_clEvEUlllE_EESt5arrayIPcLm3EEEEviT0_T1_,@"STO_CUDA_ENTRY STV_DEFAULT"
_ZN2at6native29vectorized_elementwise_kernelILi2ENS0_13BinaryFunctorIlllZZZNS0_15binary_internal21div_floor_kernel_cudaERNS_18TensorIteratorBaseEENKUlvE_clEvENKUlvE2_clEvEUlllE_EESt5arrayIPcLm3EEEEviT0_T1_:
.text._ZN2at6native29vectorized_elementwise_kernelILi2ENS0_13BinaryFunctorIlllZZZNS0_15binary_internal21div_floor_kernel_cudaERNS_18TensorIteratorBaseEENKUlvE_clEvENKUlvE2_clEvEUlllE_EESt5arrayIPcLm3EEEEviT0_T1_:
        /* <DEDUP_REMOVED lines=11> */
[----:B0-----:R-:W-:-:S04]  /*00b0*/  IMAD.WIDE.U32 R4, R2, 0x10, R4 ;  /* 0x0000001002047825 */ /* 0x001fc800078e0004 */
[----:B------:R-:W-:Y:S01]  /*00c0*/  IMAD.WIDE.U32 R6, R2, 0x10, R6 ;  /* 0x0000001002067825 */ /* 0x000fe200078e0006 */
[----:B------:R-:W2:Y:S04]  /*00d0*/  LDG.E.128 R8, [R4.64] ;  /* 0x0000000404087981 */ /* 0x000ea8000c1e1d00 */
[----:B------:R-:W2:Y:S04]  /*00e0*/  LDG.E.128 R12, [R6.64] ;  /* 0x00000004060c7981 */ /* 0x000ea8000c1e1d00 */
[----:B------:R0:W5:Y:S04]  /*00f0*/  LDG.E.128 R16, [R4.64+0x800] ;  /* 0x0008000404107981 */ /* 0x000168000c1e1d00 */
[----:B------:R0:W5:Y:S04]  /*0100*/  LDG.E.128 R20, [R4.64+0x1000] ;  /* 0x0010000404147981 */ /* 0x000168000c1e1d00 */
[----:B------:R0:W5:Y:S04]  /*0110*/  LDG.E.128 R24, [R4.64+0x1800] ;  /* 0x0018000404187981 */ /* 0x000168000c1e1d00 */
[----:B------:R0:W5:Y:S04]  /*0120*/  LDG.E.128 R28, [R6.64+0x800] ;  /* 0x00080004061c7981 */ /* 0x000168000c1e1d00 */
[----:B------:R0:W5:Y:S04]  /*0130*/  LDG.E.128 R32, [R6.64+0x1000] ;  /* 0x0010000406207981 */ /* 0x000168000c1e1d00 */
[----:B------:R0:W5:Y:S01]  /*0140*/  LDG.E.128 R36, [R6.64+0x1800] ;  /* 0x0018000406247981 */ /* 0x000162000c1e1d00 */
[----:B------:R-:W-:Y:S01]  /*0150*/  BSSY B0, `(.L_x_23737) ;  /* 0x0000020000007945 */ /* 0x000fe20003800000 */
[----:B--2---:R-:W-:-:S04]  /*0160*/  LOP3.LUT R3, R9, R13, RZ, 0xfc, !PT ;  /* 0x0000000d09037212 */ /* 0x004fc800078efcff */
[----:B------:R-:W-:-:S13]  /*0170*/  ISETP.NE.U32.AND P0, PT, R3, RZ, PT ;  /* 0x000000ff0300720c */ /* 0x000fda0003f05070 */
[----:B------:R-:W-:Y:S05]  /*0180*/  @!P0 BRA `(.L_x_23738) ;  /* 0x0000009000008947 */ /* 0x000fea0003800000 */
[----:B0-----:R-:W-:Y:S01]  /*0190*/  IMAD.MOV.U32 R40, RZ, RZ, R8 ;  /* 0x000000ffff287224 */ /* 0x001fe200078e0008 */
[----:B------:R-:W-:Y:S01]  /*01a0*/  MOV R4, 0x1f0 ;  /* 0x000001f000047802 */ /* 0x000fe20000000f00 */
[----:B------:R-:W-:Y:S02]  /*01b0*/  IMAD.MOV.U32 R41, RZ, RZ, R9 ;  /* 0x000000ffff297224 */ /* 0x000fe400078e0009 */
[----:B------:R-:W-:Y:S02]  /*01c0*/  IMAD.MOV.U32 R44, RZ, RZ, R12 ;  /* 0x000000ffff2c7224 */ /* 0x000fe400078e000c */
[----:B------:R-:W-:Y:S02]  /*01d0*/  IMAD.MOV.U32 R45, RZ, RZ, R13 ;  /* 0x000000ffff2d7224 */ /* 0x000fe400078e000d */
[----:B-----5:R-:W-:Y:S05]  /*01e0*/  CALL.REL.NOINC `($__internal_26_$__cuda_sm20_div_s64) ;  /* 0x0000550000007944 */ /* 0x020fea0003c00000 */
[----:B------:R-:W-:Y:S01]  /*01f0*/  IMAD.MOV.U32 R45, RZ, RZ, R5 ;  /* 0x000000ffff2d7224 */ /* 0x000fe200078e0005 */
[----:B------:R-:W-:Y:S01]  /*0200*/  MOV R48, R40 ;  /* 0x0000002800307202 */ /* 0x000fe20000000f00 */
[----:B------:R-:W-:Y:S05]  /*0210*/  BRA `(.L_x_23739) ;  /* 0x0000013000007947 */ /* 0x000fea0003800000 */
.L_x_23738:
[----:B0-----:R-:W0:Y:S01]  /*0220*/  I2F.U32.RP R3, R12 ;  /* 0x0000000c00037306 */ /* 0x001e220000209000 */
[----:B------:R-:W-:Y:S01]  /*0230*/  IMAD.MOV R7, RZ, RZ, -R12 ;  /* 0x000000ffff077224 */ /* 0x000fe200078e0a0c */
[----:B------:R-:W-:Y:S01]  /*0240*/  ISETP.NE.U32.AND P3, PT, R12, RZ, PT ;  /* 0x000000ff0c00720c */ /* 0x000fe20003f65070 */
[----:B------:R-:W-:-:S05]  /*0250*/  IMAD.MOV.U32 R48, RZ, RZ, RZ ;  /* 0x000000ffff307224 */ /* 0x000fca00078e00ff */
[----:B0-----:R-:W0:Y:S02]  /*0260*/  MUFU.RCP R3, R3 ;  /* 0x0000000300037308 */ /* 0x001e240000001000 */
[----:B0-----:R-:W-:-:S06]  /*0270*/  IADD3 R4, R3, 0xffffffe, RZ ;  /* 0x0ffffffe03047810 */ /* 0x001fcc0007ffe0ff */
[----:B------:R0:W1:Y:S02]  /*0280*/  F2I.FTZ.U32.TRUNC.NTZ R5, R4 ;  /* 0x0000000400057305 */ /* 0x000064000021f000 */
[----:B0-----:R-:W-:Y:S02]  /*0290*/  IMAD.MOV.U32 R4, RZ, RZ, RZ ;  /* 0x000000ffff047224 */ /* 0x001fe400078e00ff */
[----:B-1----:R-:W-:-:S04]  /*02a0*/  IMAD R7, R7, R5, RZ ;  /* 0x0000000507077224 */ /* 0x002fc800078e02ff */
        /* <DEDUP_REMOVED lines=10> */
.L_x_23739:
[----:B------:R-:W-:Y:S05]  /*0350*/  BSYNC B0 ;  /* 0x0000000000007941 */ /* 0x000fea0003800000 */
.L_x_23737:
        /* <DEDUP_REMOVED lines=13> */
[----:B-----5:R-:W-:Y:S05]  /*0430*/  CALL.REL.NOINC `($__internal_27_$__cuda_sm20_rem_s64) ;  /* 0x000057f000007944 */ /* 0x020fea0003c00000 */
[----:B------:R-:W-:-:S04]  /*0440*/  ISETP.NE.U32.AND P0, PT, R3, RZ, PT ;  /* 0x000000ff0300720c */ /* 0x000fc80003f05070 */
[----:B------:R-:W-:Y:S01]  /*0450*/  ISETP.NE.AND.EX P0, PT, R5, RZ, PT, P0 ;  /* 0x000000ff0500720c */ /* 0x000fe20003f05300 */
[----:B------:R-:W-:Y:S07]  /*0460*/  BRA `(.L_x_23744) ;  /* 0x0000013000007947 */ /* 0x000fee0003800000 */
.L_x_23743:
[----:B------:R-:W0:Y:S01]  /*0470*/  I2F.U32.RP R3, R12 ;  /* 0x0000000c00037306 */ /* 0x000e220000209000 */
[----:B------:R-:W-:Y:S01]  /*0480*/  IMAD.MOV R7, RZ, RZ, -R12 ;  /* 0x000000ffff077224 */ /* 0x000fe200078e0a0c */
[----:B------:R-:W-:-:S06]  /*0490*/  ISETP.NE.U32.AND P1, PT, R12, RZ, PT ;  /* 0x000000ff0c00720c */ /* 0x000fcc0003f25070 */
        /* <DEDUP_REMOVED lines=16> */
.L_x_23744:
[----:B------:R-:W-:Y:S05]  /*05a0*/  BSYNC B1 ;  /* 0x0000000000017941 */ /* 0x000fea0003800000 */
.L_x_23742:
[----:B------:R-:W-:-:S04]  /*05b0*/  SEL R3, RZ, 0xffffffff, !P0 ;  /* 0xffffffffff037807 */ /* 0x000fc80004000000 */
[----:B------:R-:W-:-:S05]  /*05c0*/  IADD3 R45, P0, R3, R45, RZ ;  /* 0x0000002d032d7210 */ /* 0x000fca0007f1e0ff */
[----:B------:R-:W-:-:S03]  /*05d0*/  IMAD.X R48, R3, 0x1, R48, P0 ;  /* 0x0000000103307824 */ /* 0x000fc600000e0630 */
.L_x_23741:
[----:B------:R-:W-:Y:S05]  /*05e0*/  BSYNC B0 ;  /* 0x0000000000007941 */ /* 0x000fea0003800000 */
.L_x_23740:
[----:B------:R-:W-:Y:S01]  /*05f0*/  LOP3.LUT R3, R11, R15, RZ, 0xfc, !PT ;  /* 0x0000000f0b037212 */ /* 0x000fe200078efcff */
[----:B------:R-:W-:Y:S01]  /*0600*/  BSSY B0, `(.L_x_23745) ;  /* 0x0000021000007945 */ /* 0x000fe20003800000 */
[----:B------:R-:W-:Y:S02]  /*0610*/  IMAD.MOV.U32 R8, RZ, RZ, R45 ;  /* 0x000000ffff087224 */ /* 0x000fe400078e002d */
[----:B------:R-:W-:Y:S01]  /*0620*/  ISETP.NE.U32.AND P0, PT, R3, RZ, PT ;  /* 0x000000ff0300720c */ /* 0x000fe20003f05070 */
[----:B------:R-:W-:-:S12]  /*0630*/  IMAD.MOV.U32 R9, RZ, RZ, R48 ;  /* 0x000000ffff097224 */ /* 0x000fd800078e0030 */
[----:B------:R-:W-:Y:S05]  /*0640*/  @!P0 BRA `(.L_x_23746) ;  /* 0x0000009000008947 */ /* 0x000fea0003800000 */
[----:B------:R-:W-:Y:S01]  /*0650*/  MOV R40, R10 ;  /* 0x0000000a00287202 */ /* 0x000fe20000000f00 */
[----:B------:R-:W-:Y:S01]  /*0660*/  IMAD.MOV.U32 R41, RZ, RZ, R11 ;  /* 0x000000ffff297224 */ /* 0x000fe200078e000b */
[----:B------:R-:W-:Y:S01]  /*0670*/  MOV R4, 0x6b0 ;  /* 0x000006b000047802 */ /* 0x000fe20000000f00 */
[----:B------:R-:W-:Y:S02]  /*0680*/  IMAD.MOV.U32 R44, RZ, RZ, R14 ;  /* 0x000000ffff2c7224 */ /* 0x000fe400078e000e */
[----:B------:R-:W-:Y:S02]  /*0690*/  IMAD.MOV.U32 R45, RZ, RZ, R15 ;  /* 0x000000ffff2d7224 */ /* 0x000fe400078e000f */
[----:B-----5:R-:W-:Y:S05]  /*06a0*/  CALL.REL.NOINC `($__internal_26_$__cuda_sm20_div_s64) ;  /* 0x0000504000007944 */ /* 0x020fea0003c00000 */
[----:B------:R-:W-:Y:S02]  /*06b0*/  IMAD.MOV.U32 R12, RZ, RZ, R5 ;  /* 0x000000ffff0c7224 */ /* 0x000fe400078e0005 */
[----:B------:R-:W-:Y:S01]  /*06c0*/  IMAD.MOV.U32 R13, RZ, RZ, R40 ;  /* 0x000000ffff0d7224 */ /* 0x000fe200078e0028 */
[----:B------:R-:W-:Y:S05]  /*06d0*/  BRA `(.L_x_23747) ;  /* 0x0000013000007947 */ /* 0x000fea0003800000 */
.L_x_23746:
[----:B------:R-:W0:Y:S01]  /*06e0*/  I2F.U32.RP R3, R14 ;  /* 0x0000000e00037306 */ /* 0x000e220000209000 */
        /* <DEDUP_REMOVED lines=13> */
[----:B------:R-:W-:Y:S02]  /*07c0*/  @P1 IADD3 R5, -R14, R5, RZ ;  /* 0x000000050e051210 */ /* 0x000fe40007ffe1ff */
[----:B------:R-:W-:Y:S02]  /*07d0*/  @P1 IADD3 R12, R12, 0x1, RZ ;  /* 0x000000010c0c1810 */ /* 0x000fe40007ffe0ff */
[----:B------:R-:W-:-:S13]  /*07e0*/  ISETP.GE.U32.AND P2, PT, R5, R14, PT ;  /* 0x0000000e0500720c */ /* 0x000fda0003f46070 */
[----:B------:R-:W-:Y:S02]  /*07f0*/  @P2 IADD3 R12, R12, 0x1, RZ ;  /* 0x000000010c0c2810 */ /* 0x000fe40007ffe0ff */
[----:B------:R-:W-:Y:S02]  /*0800*/  @!P3 LOP3.LUT R12, RZ, R14, RZ, 0x33, !PT ;  /* 0x0000000eff0cb212 */ /* 0x000fe400078e33ff */
.L_x_23747:
[----:B------:R-:W-:Y:S05]  /*0810*/  BSYNC B0 ;  /* 0x0000000000007941 */ /* 0x000fea0003800000 */
.L_x_23745:
        /* <DEDUP_REMOVED lines=13> */
[----:B-----5:R-:W-:Y:S05]  /*08f0*/  CALL.REL.NOINC `($__internal_27_$__cuda_sm20_rem_s64) ;  /* 0x0000533000007944 */ /* 0x020fea0003c00000 */
[----:B------:R-:W-:-:S04]  /*0900*/  ISETP.NE.U32.AND P0, PT, R3, RZ, PT ;  /* 0x000000ff0300720c */ /* 0x000fc80003f05070 */
[----:B------:R-:W-:Y:S01]  /*0910*/  ISETP.NE.AND.EX P0, PT, R5, RZ, PT, P0 ;  /* 0x000000ff0500720c */ /* 0x000fe20003f05300 */
[----:B------:R-:W-:Y:S07]  /*0920*/  BRA `(.L_x_23752) ;  /* 0x0000013000007947 */ /* 0x000fee0003800000 */
.L_x_23751:
        /* <DEDUP_REMOVED lines=13> */
[----:B------:R-:W-:-:S04]  /*0a00*/  @P0 IADD3 R7, -R14, R7, RZ ;  /* 0x000000070e070210 */ /* 0x000fc80007ffe1ff */
[----:B------:R-:W-:-:S13]  /*0a10*/  ISETP.GE.U32.AND P0, PT, R7, R14, PT ;  /* 0x0000000e0700720c */ /* 0x000fda0003f06070 */
[----:B------:R-:W-:Y:S01]  /*0a20*/  @P0 IMAD.IADD R7, R7, 0x1, -R14 ;  /* 0x0000000107070824 */ /* 0x000fe200078e0a0e */
[----:B------:R-:W-:-:S04]  /*0a30*/  @!P1 LOP3.LUT R7, RZ, R14, RZ, 0x33, !PT ;  /* 0x0000000eff079212 */ /* 0x000fc800078e33ff */
[----:B------:R-:W-:-:S04]  /*0a40*/  ISETP.NE.U32.AND P0, PT, R7, RZ, PT ;  /* 0x000000ff0700720c */ /* 0x000fc80003f05070 */
[----:B------:R-:W-:-:S08]  /*0a50*/  ISETP.NE.AND.EX P0, PT, RZ, RZ, PT, P0 ;  /* 0x000000ffff00720c */ /* 0x000fd00003f05300 */
.L_x_23752:
[----:B------:R-:W-:Y:S05]  /*0a60*/  BSYNC B1 ;  /* 0x0000000000017941 */ /* 0x000fea0003800000 */
.L_x_23750:
[----:B------:R-:W-:-:S04]  /*0a70*/  SEL R3, RZ, 0xffffffff, !P0 ;  /* 0xffffffffff037807 */ /* 0x000fc80004000000 */
[----:B------:R-:W-:-:S05]  /*0a80*/  IADD3 R12, P0, R3, R12, RZ ;  /* 0x0000000c030c7210 */ /* 0x000fca0007f1e0ff */
[----:B------:R-:W-:-:S03]  /*0a90*/  IMAD.X R13, R3, 0x1, R13, P0 ;  /* 0x00000001030d7824 */ /* 0x000fc600000e060d */
.L_x_23749:
[----:B------:R-:W-:Y:S05]  /*0aa0*/  BSYNC B0 ;  /* 0x0000000000007941 */ /* 0x000fea0003800000 */
.L_x_23748:
[----:B-----5:R-:W-:Y:S01]  /*0ab0*/  LOP3.LUT R3, R17, R29, RZ, 0xfc, !PT ;  /* 0x0000001d11037212 */ /* 0x020fe200078efcff */
[----:B------:R-:W-:Y:S01]  /*0ac0*/  BSSY B0, `(.L_x_23753) ;  /* 0x0000021000007945 */ /* 0x000fe20003800000 */
[----:B------:R-:W-:Y:S02]  /*0ad0*/  IMAD.MOV.U32 R10, RZ, RZ, R12 ;  /* 0x000000ffff0a7224 */ /* 0x000fe400078e000c */
[----:B------:R-:W-:Y:S01]  /*0ae0*/  ISETP.NE.U32.AND P0, PT, R3, RZ, PT ;  /* 0x000000ff0300720c */ /* 0x000fe20003f05070 */
[----:B------:R-:W-:-:S12]  /*0af0*/  IMAD.MOV.U32 R11, RZ, RZ, R13 ;  /* 0x000000ffff0b7224 */ /* 0x000fd800078e000d */
[----:B------:R-:W-:Y:S05]  /*0b00*/  @!P0 BRA `(.L_x_23754) ;  /* 0x0000009000008947 */ /* 0x000fea0003800000 */
[----:B------:R-:W-:Y:S01]  /*0b10*/  IMAD.MOV.U32 R40, RZ, RZ, R16 ;  /* 0x000000ffff287224 */ /* 0x000fe200078e0010 */
[----:B------:R-:W-:Y:S01]  /*0b20*/  MOV R4, 0xb70 ;  /* 0x00000b7000047802 */ /* 0x000fe20000000f00 */
[----:B------:R-:W-:Y:S02]  /*0b30*/  IMAD.MOV.U32 R41, RZ, RZ, R17 ;  /* 0x000000ffff297224 */ /* 0x000fe400078e0011 */
[----:B------:R-:W-:Y:S02]  /*0b40*/  IMAD.MOV.U32 R44, RZ, RZ, R28 ;  /* 0x000000ffff2c7224 */ /* 0x000fe400078e001c */
[----:B------:R-:W-:Y:S02]  /*0b50*/  IMAD.MOV.U32 R45, RZ, RZ, R29 ;  /* 0x000000ffff2d7224 */ /* 0x000fe400078e001d */
[----:B------:R-:W-:Y:S05]  /*0b60*/  CALL.REL.NOINC `($__internal_26_$__cuda_sm20_div_s64) ;  /* 0x00004b8000007944 */ /* 0x000fea0003c00000 */
[----:B------:R-:W-:Y:S01]  /*0b70*/  MOV R12, R5 ;  /* 0x00000005000c7202 */ /* 0x000fe20000000f00 */
[----:B------:R-:W-:Y:S01]  /*0b80*/  IMAD.MOV.U32 R13, RZ, RZ, R40 ;  /* 0x000000ffff0d7224 */ /* 0x000fe200078e0028 */
[----:B------:R-:W-:Y:S05]  /*0b90*/  BRA `(.L_x_23755) ;  /* 0x0000013000007947 */ /* 0x000fea0003800000 */
.L_x_23754:
        /* <DEDUP_REMOVED lines=19> */
.L_x_23755:
[----:B------:R-:W-:Y:S05]  /*0cd0*/  BSYNC B0 ;  /* 0x0000000000007941 */ /* 0x000fea0003800000 */
.L_x_23753:
        /* <DEDUP_REMOVED lines=13> */
[----:B------:R-:W-:Y:S05]  /*0db0*/  CALL.REL.NOINC `($__internal_27_$__cuda_sm20_rem_s64) ;  /* 0x00004e7000007944 */ /* 0x000fea0003c00000 */
[----:B------:R-:W-:-:S04]  /*0dc0*/  ISETP.NE.U32.AND P0, PT, R3, RZ, PT ;  /* 0x000000ff0300720c */ /* 0x000fc80003f05070 */
[----:B------:R-:W-:Y:S01]  /*0dd0*/  ISETP.NE.AND.EX P0, PT, R5, RZ, PT, P0 ;  /* 0x000000ff0500720c */ /* 0x000fe20003f05300 */
[----:B------:R-:W-:Y:S07]  /*0de0*/  BRA `(.L_x_23760) ;  /* 0x0000013000007947 */ /* 0x000fee0003800000 */
.L_x_23759:
        /* <DEDUP_REMOVED lines=19> */
.L_x_23760:
[----:B------:R-:W-:Y:S05]  /*0f20*/  BSYNC B1 ;  /* 0x0000000000017941 */ /* 0x000fea0003800000 */
.L_x_23758:
[----:B------:R-:W-:-:S04]  /*0f30*/  SEL R3, RZ, 0xffffffff, !P0 ;  /* 0xffffffffff037807 */ /* 0x000fc80004000000 */
[----:B------:R-:W-:-:S05]  /*0f40*/  IADD3 R12, P0, R3, R12, RZ ;  /* 0x0000000c030c7210 */ /* 0x000fca0007f1e0ff */
[----:B------:R-:W-:-:S03]  /*0f50*/  IMAD.X R13, R3, 0x1, R13, P0 ;  /* 0x00000001030d7824 */ /* 0x000fc600000e060d */
.L_x_23757:
[----:B------:R-:W-:Y:S05]  /*0f60*/  BSYNC B0 ;  /* 0x0000000000007941 */ /* 0x000fea0003800000 */
.L_x_23756:
        /* <DEDUP_REMOVED lines=9> */
[----:B------:R-:W-:Y:S05]  /*1000*/  CALL.REL.NOINC `($__internal_26_$__cuda_sm20_div_s64) ;  /* 0x000046e000007944 */ /* 0x000fea0003c00000 */
[----:B------:R-:W-:Y:S02]  /*1010*/  IMAD.MOV.U32 R14, RZ, RZ, R5 ;  /* 0x000000ffff0e7224 */ /* 0x000fe400078e0005 */
[----:B------:R-:W-:Y:S01]  /*1020*/  IMAD.MOV.U32 R15, RZ, RZ, R40 ;  /* 0x000000ffff0f7224 */ /* 0x000fe200078e0028 */
[----:B------:R-:W-:Y:S05]  /*1030*/  BRA `(.L_x_23763) ;  /* 0x0000013000007947 */ /* 0x000fea0003800000 */
.L_x_23762:
[----:B------:R-:W0:Y:S01]  /*1040*/  I2F.U32.RP R3, R30 ;  /* 0x0000001e00037306 */ /* 0x000e220000209000 */
[----:B------:R-:W-:Y:S01]  /*1050*/  IMAD.MOV R7, RZ, RZ, -R30 ;  /* 0x000000ffff077224 */ /* 0x000fe200078e0a1e */
[----:B------:R-:W-:Y:S01]  /*1060*/  ISETP.NE.U32.AND P3, PT, R30, RZ, PT ;  /* 0x000000ff1e00720c */ /* 0x000fe20003f65070 */
[----:B------:R-:W-:-:S05]  /*1070*/  HFMA2.MMA R15, -RZ, RZ, 0, 0 ;  /* 0x00000000ff0f7435 */ /* 0x000fca00000001ff */
        /* <DEDUP_REMOVED lines=15> */
.L_x_23763:
[----:B------:R-:W-:Y:S05]  /*1170*/  BSYNC B0 ;  /* 0x0000000000007941 */ /* 0x000fea0003800000 */
.L_x_23761:
        /* <DEDUP_REMOVED lines=13> */
[----:B------:R-:W-:Y:S05]  /*1250*/  CALL.REL.NOINC `($__internal_27_$__cuda_sm20_rem_s64) ;  /* 0x000049d000007944 */ /* 0x000fea0003c00000 */
[----:B------:R-:W-:-:S04]  /*1260*/  ISETP.NE.U32.AND P0, PT, R3, RZ, PT ;  /* 0x000000ff0300720c */ /* 0x000fc80003f05070 */
[----:B------:R-:W-:Y:S01]  /*1270*/  ISETP.NE.AND.EX P0, PT, R5, RZ, PT, P0 ;  /* 0x000000ff0500720c */ /* 0x000fe20003f05300 */
[----:B------:R-:W-:Y:S07]  /*1280*/  BRA `(.L_x_23768) ;  /* 0x0000013000007947 */ /* 0x000fee0003800000 */
.L_x_23767:
        /* <DEDUP_REMOVED lines=19> */
.L_x_23768:
[----:B------:R-:W-:Y:S05]  /*13c0*/  BSYNC B1 ;  /* 0x0000000000017941 */ /* 0x000fea0003800000 */
.L_x_23766:
[----:B------:R-:W-:-:S04]  /*13d0*/  SEL R3, RZ, 0xffffffff, !P0 ;  /* 0xffffffffff037807 */ /* 0x000fc80004000000 */
[----:B------:R-:W-:-:S05]  /*13e0*/  IADD3 R14, P0, R3, R14, RZ ;  /* 0x0000000e030e7210 */ /* 0x000fca0007f1e0ff */
[----:B------:R-:W-:-:S03]  /*13f0*/  IMAD.X R15, R3, 0x1, R15, P0 ;  /* 0x00000001030f7824 */ /* 0x000fc600000e060f */
.L_x_23765:
[----:B------:R-:W-:Y:S05]  /*1400*/  BSYNC B0 ;  /* 0x0000000000007941 */ /* 0x000fea0003800000 */
.L_x_23764:
        /* <DEDUP_REMOVED lines=9> */
[----:B------:R-:W-:Y:S05]  /*14a0*/  CALL.REL.NOINC `($__internal_26_$__cuda_sm20_div_s64) ;  /* 0x0000424000007944 */ /* 0x000fea0003c00000 */
[----:B------:R-:W-:Y:S02]  /*14b0*/  IMAD.MOV.U32 R16, RZ, RZ, R5 ;  /* 0x000000ffff107224 */ /* 0x000fe400078e0005 */
[----:B------:R-:W-:Y:S01]  /*14c0*/  IMAD.MOV.U32 R17, RZ, RZ, R40 ;  /* 0x000000ffff117224 */ /* 0x000fe200078e0028 */
[----:B------:R-:W-:Y:S05]  /*14d0*/  BRA `(.L_x_23771) ;  /* 0x0000013000007947 */ /* 0x000fea0003800000 */
.L_x_23770:
[----:B------:R-:W0:Y:S01]  /*14e0*/  I2F.U32.RP R3, R32 ;  /* 0x0000002000037306 */ /* 0x000e220000209000 */
[----:B------:R-:W-:Y:S01]  /*14f0*/  IMAD.MOV R7, RZ, RZ, -R32 ;  /* 0x000000ffff077224 */ /* 0x000fe200078e0a20 */
[----:B------:R-:W-:Y:S01]  /*1500*/  ISETP.NE.U32.AND P3, PT, R32, RZ, PT ;  /* 0x000000ff2000720c */ /* 0x000fe20003f65070 */
[----:B------:R-:W-:-:S05]  /*1510*/  IMAD.MOV.U32 R17, RZ, RZ, RZ ;  /* 0x000000ffff117224 */ /* 0x000fca00078e00ff */
[----:B0-----:R-:W0:Y:S02]  /*1520*/  MUFU.RCP R3, R3 ;  /* 0x0000000300037308 */ /* 0x001e240000001000 */
[----:B0-----:R-:W-:-:S06]  /*1530*/  IADD3 R4, R3, 0xffffffe, RZ ;  /* 0x0ffffffe03047810 */ /* 0x001fcc0007ffe0ff */
[----:B------:R0:W1:Y:S02]  /*1540*/  F2I.FTZ.U32.TRUNC.NTZ R5, R4 ;  /* 0x0000000400057305 */ /* 0x000064000021f000 */
[----:B0-----:R-:W-:Y:S01]  /*1550*/  MOV R4, RZ ;  /* 0x000000ff00047202 */ /* 0x001fe20000000f00 */
        /* <DEDUP_REMOVED lines=11> */
.L_x_23771:
[----:B------:R-:W-:Y:S05]  /*1610*/  BSYNC B0 ;  /* 0x0000000000007941 */ /* 0x000fea0003800000 */
.L_x_23769:
        /* <DEDUP_REMOVED lines=17> */
.L_x_23775:
[----:B------:R-:W0:Y:S01]  /*1730*/  I2F.U32.RP R3, R32 ;  /* 0x0000002000037306 */ /* 0x000e220000209000 */
[----:B------:R-:W-:Y:S01]  /*1740*/  IMAD.MOV R7, RZ, RZ, -R32 ;  /* 0x000000ffff077224 */ /* 0x000fe200078e0a20 */
[----:B------:R-:W-:-:S06]  /*1750*/  ISETP.NE.U32.AND P1, PT, R32, RZ, PT ;  /* 0x000000ff2000720c */ /* 0x000fcc0003f25070 */
        /* <DEDUP_REMOVED lines=16> */
.L_x_23776:
[----:B------:R-:W-:Y:S05]  /*1860*/  BSYNC B1 ;  /* 0x0000000000017941 */ /* 0x000fea0003800000 */
.L_x_23774:
[----:B------:R-:W-:-:S04]  /*1870*/  SEL R3, RZ, 0xffffffff, !P0 ;  /* 0xffffffffff037807 */ /* 0x000fc80004000000 */
[----:B------:R-:W-:-:S05]  /*1880*/  IADD3 R16, P0, R3, R16, RZ ;  /* 0x0000001003107210 */ /* 0x000fca0007f1e0ff */
[----:B------:R-:W-:-:S03]  /*1890*/  IMAD.X R17, R3, 0x1, R17, P0 ;  /* 0x0000000103117824 */ /* 0x000fc600000e0611 */
.L_x_23773:
[----:B------:R-:W-:Y:S05]  /*18a0*/  BSYNC B0 ;  /* 0x0000000000007941 */ /* 0x000fea0003800000 */
.L_x_23772:
        /* <DEDUP_REMOVED lines=13> */
.L_x_23778:
        /* <DEDUP_REMOVED lines=19> */
.L_x_23779:
[----:B------:R-:W-:Y:S05]  /*1ab0*/  BSYNC B0 ;  /* 0x0000000000007941 */ /* 0x000fea0003800000 */
.L_x_23777:
        /* <DEDUP_REMOVED lines=17> */
.L_x_23783:
        /* <DEDUP_REMOVED lines=19> */
.L_x_23784:
[----:B------:R-:W-:Y:S05]  /*1d00*/  BSYNC B1 ;  /* 0x0000000000017941 */ /* 0x000fea0003800000 */
.L_x_23782:
[----:B------:R-:W-:-:S04]  /*1d10*/  SEL R3, RZ, 0xffffffff, !P0 ;  /* 0xffffffffff037807 */ /* 0x000fc80004000000 */
[----:B------:R-:W-:-:S05]  /*1d20*/  IADD3 R18, P0, R3, R18, RZ ;  /* 0x0000001203127210 */ /* 0x000fca0007f1e0ff */
[----:B------:R-:W-:-:S03]  /*1d30*/  IMAD.X R19, R3, 0x1, R19, P0 ;  /* 0x0000000103137824 */ /* 0x000fc600000e0613 */
.L_x_23781:
[----:B------:R-:W-:Y:S05]  /*1d40*/  BSYNC B0 ;  /* 0x0000000000007941 */ /* 0x000fea0003800000 */
.L_x_23780:
        /* <DEDUP_REMOVED lines=13> */
.L_x_23786:
        /* <DEDUP_REMOVED lines=19> */
.L_x_23787:
[----:B------:R-:W-:Y:S05]  /*1f50*/  BSYNC B0 ;  /* 0x0000000000007941 */ /* 0x000fea0003800000 */
.L_x_23785:
        /* <DEDUP_REMOVED lines=17> */
.L_x_23791:
        /* <DEDUP_REMOVED lines=19> */
.L_x_23792:
[----:B------:R-:W-:Y:S05]  /*21a0*/  BSYNC B1 ;  /* 0x0000000000017941 */ /* 0x000fea0003800000 */
.L_x_23790:
[----:B------:R-:W-:-:S04]  /*21b0*/  SEL R3, RZ, 0xffffffff, !P0 ;  /* 0xffffffffff037807 */ /* 0x000fc80004000000 */
[----:B------:R-:W-:-:S05]  /*21c0*/  IADD3 R20, P0, R3, R20, RZ ;  /* 0x0000001403147210 */ /* 0x000fca0007f1e0ff */
[----:B------:R-:W-:-:S03]  /*21d0*/  IMAD.X R21, R3, 0x1, R21, P0 ;  /* 0x0000000103157824 */ /* 0x000fc600000e0615 */
.L_x_23789:
[----:B------:R-:W-:Y:S05]  /*21e0*/  BSYNC B0 ;  /* 0x0000000000007941 */ /* 0x000fea0003800000 */
.L_x_23788:
        /* <DEDUP_REMOVED lines=13> */
.L_x_23794:
        /* <DEDUP_REMOVED lines=19> */
.L_x_23795:
[----:B------:R-:W-:Y:S05]  /*23f0*/  BSYNC B0 ;  /* 0x0000000000007941 */ /* 0x000fea0003800000 */
.L_x_23793:
        /* <DEDUP_REMOVED lines=17> */
.L_x_23799:
        /* <DEDUP_REMOVED lines=19> */
.L_x_23800:
[----:B------:R-:W-:Y:S05]  /*2640*/  BSYNC B1 ;  /* 0x0000000000017941 */ /* 0x000fea0003800000 */
.L_x_23798:
[----:B------:R-:W-:-:S04]  /*2650*/  SEL R3, RZ, 0xffffffff, !P0 ;  /* 0xffffffffff037807 */ /* 0x000fc80004000000 */
[----:B------:R-:W-:-:S05]  /*2660*/  IADD3 R22, P0, R3, R22, RZ ;  /* 0x0000001603167210 */ /* 0x000fca0007f1e0ff */
[----:B------:R-:W-:-:S03]  /*2670*/  IMAD.X R23, R3, 0x1, R23, P0 ;  /* 0x0000000103177824 */ /* 0x000fc600000e0617 */
.L_x_23797:
[----:B------:R-:W-:Y:S05]  /*2680*/  BSYNC B0 ;  /* 0x0000000000007941 */ /* 0x000fea0003800000 */
.L_x_23796:
[----:B------:R-:W-:-:S04]  /*2690*/  IMAD.MOV.U32 R5, RZ, RZ, 0x8 ;  /* 0x00000008ff057424 */ /* 0x000fc800078e00ff */
[----:B------:R-:W-:-:S06]  /*26a0*/  IMAD.WIDE.U32 R4, R0, R5, c[0x0][0x168] ;  /* 0x00005a0000047625 */ /* 0x000fcc00078e0005 */
[----:B------:R-:W-:-:S05]  /*26b0*/  IMAD.WIDE R4, R2, 0x10, R4 ;  /* 0x0000001002047825 */ /* 0x000fca00078e0204 */
[----:B------:R-:W-:Y:S04]  /*26c0*/  STG.E.128 [R4.64], R8 ;  /* 0x0000000804007986 */ /* 0x000fe8000c101d04 */
[----:B------:R-:W-:Y:S04]  /*26d0*/  STG.E.128 [R4.64+0x800], R12 ;  /* 0x0008000c04007986 */ /* 0x000fe8000c101d04 */
[----:B------:R-:W-:Y:S04]  /*26e0*/  STG.E.128 [R4.64+0x1000], R16 ;  /* 0x0010001004007986 */ /* 0x000fe8000c101d04 */
[----:B------:R-:W-:Y:S01]  /*26f0*/  STG.E.128 [R4.64+0x1800], R20 ;  /* 0x0018001404007986 */ /* 0x000fe2000c101d04 */
[----:B------:R-:W-:Y:S05]  /*2700*/  EXIT ;  /* 0x000000000000794d */ /* 0x000fea0003800000 */
.L_x_23736:
        /* <DEDUP_REMOVED lines=9> */
[CC--:B------:R-:W-:Y:S01]  /*27a0*/  @!P0 IMAD.WIDE.U32 R6, R8.reuse, R9.reuse, c[0x0][0x170] ;  /* 0x00005c0008068625 */ /* 0x0c0fe200078e0009 */
[----:B------:R-:W-:Y:S01]  /*27b0*/  CS2R R50, SRZ ;  /* 0x0000000000327805 */ /* 0x000fe2000001ff00 */
[----:B------:R-:W-:Y:S02]  /*27c0*/  CS2R R32, SRZ ;  /* 0x0000000000207805 */ /* 0x000fe4000001ff00 */
[----:B------:R-:W-:Y:S01]  /*27d0*/  @!P0 IMAD.WIDE.U32 R8, R8, R9, c[0x0][0x178] ;  /* 0x00005e0008088625 */ /* 0x000fe200078e0009 */
[----:B------:R0:W5:Y:S01]  /*27e0*/  @!P0 LDG.E.64 R16, [R6.64] ;  /* 0x0000000406108981 */ /* 0x000162000c1e1b00 */
[----:B------:R-:W-:-:S03]  /*27f0*/  CS2R R48, SRZ ;  /* 0x0000000000307805 */ /* 0x000fc6000001ff00 */
[----:B------:R1:W5:Y:S03]  /*2800*/  @!P0 LDG.E.64 R14, [R8.64] ;  /* 0x00000004080e8981 */ /* 0x000366000c1e1b00 */
        /* <DEDUP_REMOVED lines=19> */
[----:B------:R-:W-:Y:S01]  /*2940*/  @!P4 IADD3 R12, R0, R3, RZ ;  /* 0x00000003000cc210 */ /* 0x000fe20007ffe0ff */
[----:B------:R-:W-:Y:S01]  /*2950*/  @!P6 IMAD.MOV.U32 R19, RZ, RZ, 0x8 ;  /* 0x00000008ff13e424 */ /* 0x000fe200078e00ff */
[----:B------:R-:W-:Y:S01]  /*2960*/  @!P4 IADD3 R3, R3, 0x80, RZ ;  /* 0x000000800303c810 */ /* 0x000fe20007ffe0ff */
[----:B------:R2:W5:Y:S03]  /*2970*/  @!P5 LDG.E.64 R32, [R6.64] ;  /* 0x000000040620d981 */ /* 0x000566000c1e1b00 */
[----:B------:R-:W-:Y:S01]  /*2980*/  ISETP.GE.AND P5, PT, R3, R2, PT ;  /* 0x000000020300720c */ /* 0x000fe20003fa6270 */
[----:B-1----:R-:W-:-:S04]  /*2990*/  @!P6 IMAD.WIDE.U32 R8, R18, R19, c[0x0][0x170] ;  /* 0x00005c001208e625 */ /* 0x002fc800078e0013 */
[----:B------:R-:W-:Y:S01]  /*29a0*/  @!P2 IMAD.MOV.U32 R43, RZ, RZ, 0x8 ;  /* 0x00000008ff2ba424 */ /* 0x000fe200078e00ff */
[----:B------:R1:W5:Y:S01]  /*29b0*/  @!P6 LDG.E.64 R48, [R8.64] ;  /* 0x000000040830e981 */ /* 0x000362000c1e1b00 */
[----:B------:R-:W-:Y:S01]  /*29c0*/  @!P1 IMAD.MOV.U32 R5, RZ, RZ, 0x8 ;  /* 0x00000008ff059424 */ /* 0x000fe200078e00ff */
[----:B------:R-:W-:Y:S01]  /*29d0*/  CS2R R38, SRZ ;  /* 0x0000000000267805 */ /* 0x000fe2000001ff00 */
[----:B------:R-:W-:Y:S01]  /*29e0*/  CS2R R36, SRZ ;  /* 0x0000000000247805 */ /* 0x000fe2000001ff00 */
[----:B------:R-:W-:Y:S01]  /*29f0*/  CS2R R28, SRZ ;  /* 0x00000000001c7805 */ /* 0x000fe2000001ff00 */
[----:B------:R-:W-:Y:S01]  /*2a00*/  CS2R R26, SRZ ;  /* 0x00000000001a7805 */ /* 0x000fe2000001ff00 */
[----:B------:R-:W-:Y:S01]  /*2a10*/  @!P6 IMAD.WIDE.U32 R18, R18, R19, c[0x0][0x178] ;  /* 0x00005e001212e625 */ /* 0x000fe200078e0013 */
[----:B------:R-:W-:-:S03]  /*2a20*/  CS2R R34, SRZ ;  /* 0x0000000000227805 */ /* 0x000fc6000001ff00 */
[----:B-1----:R-:W-:Y:S01]  /*2a30*/  @!P2 IMAD.WIDE.U32 R8, R42, R43, c[0x0][0x170] ;  /* 0x00005c002a08a625 */ /* 0x002fe200078e002b */
[----:B------:R1:W5:Y:S03]  /*2a40*/  @!P6 LDG.E.64 R38, [R18.64] ;  /* 0x000000041226e981 */ /* 0x000366000c1e1b00 */
[----:B------:R-:W-:Y:S01]  /*2a50*/  @!P1 IMAD.WIDE.U32 R40, R20, R5, c[0x0][0x170] ;  /* 0x00005c0014289625 */ /* 0x000fe200078e0005 */
[----:B------:R3:W5:Y:S03]  /*2a60*/  @!P2 LDG.E.64 R28, [R8.64] ;  /* 0x00000004081ca981 */ /* 0x000766000c1e1b00 */
[----:B------:R-:W-:Y:S01]  /*2a70*/  @!P2 IMAD.WIDE.U32 R42, R42, R43, c[0x0][0x178] ;  /* 0x00005e002a2aa625 */ /* 0x000fe200078e002b */
[----:B------:R4:W5:Y:S03]  /*2a80*/  @!P1 LDG.E.64 R36, [R40.64] ;  /* 0x0000000428249981 */ /* 0x000966000c1e1b00 */
[----:B--2---:R-:W-:Y:S01]  /*2a90*/  @!P1 IMAD.WIDE.U32 R6, R20, R5, c[0x0][0x178] ;  /* 0x00005e0014069625 */ /* 0x004fe200078e0005 */
[----:B------:R2:W5:Y:S03]  /*2aa0*/  @!P2 LDG.E.64 R26, [R42.64] ;  /* 0x000000042a1aa981 */ /* 0x000566000c1e1b00 */
[----:B------:R-:W-:Y:S01]  /*2ab0*/  @!P3 IMAD.MOV.U32 R47, RZ, RZ, 0x8 ;  /* 0x00000008ff2fb424 */ /* 0x000fe200078e00ff */
[----:B------:R-:W-:Y:S01]  /*2ac0*/  CS2R R30, SRZ ;  /* 0x00000000001e7805 */ /* 0x000fe2000001ff00 */
[----:B------:R-:W-:Y:S01]  /*2ad0*/  @!P4 IMAD.MOV.U32 R5, RZ, RZ, 0x8 ;  /* 0x00000008ff05c424 */ /* 0x000fe200078e00ff */
[----:B------:R2:W5:Y:S01]  /*2ae0*/  @!P1 LDG.E.64 R34, [R6.64] ;  /* 0x0000000406229981 */ /* 0x000562000c1e1b00 */
[----:B------:R-:W-:-:S02]  /*2af0*/  @!P5 IMAD.IADD R3, R0, 0x1, R3 ;  /* 0x000000010003d824 */ /* 0x000fc400078e0203 */
[----:B------:R-:W-:Y:S01]  /*2b00*/  @!P5 IMAD.MOV.U32 R46, RZ, RZ, 0x8 ;  /* 0x00000008ff2ed424 */ /* 0x000fe200078e00ff */
[----:B------:R-:W-:Y:S01]  /*2b10*/  CS2R R24, SRZ ;  /* 0x0000000000187805 */ /* 0x000fe2000001ff00 */
[CC--:B------:R-:W-:Y:S01]  /*2b20*/  @!P3 IMAD.WIDE.U32 R44, R4.reuse, R47.reuse, c[0x0][0x170] ;  /* 0x00005c00042cb625 */ /* 0x0c0fe200078e002f */
[----:B------:R-:W-:Y:S01]  /*2b30*/  CS2R R20, SRZ ;  /* 0x0000000000147805 */ /* 0x000fe2000001ff00 */
[----:B-1----:R-:W-:Y:S01]  /*2b40*/  CS2R R18, SRZ ;  /* 0x0000000000127805 */ /* 0x002fe2000001ff00 */
[----:B------:R-:W-:Y:S01]  /*2b50*/  CS2R R22, SRZ ;  /* 0x0000000000167805 */ /* 0x000fe2000001ff00 */
[----:B0-----:R-:W-:Y:S01]  /*2b60*/  CS2R R10, SRZ ;  /* 0x00000000000a7805 */ /* 0x001fe2000001ff00 */
[----:B---3--:R-:W-:Y:S01]  /*2b70*/  @!P3 IMAD.WIDE.U32 R8, R4, R47, c[0x0][0x178] ;  /* 0x00005e000408b625 */ /* 0x008fe200078e002f */
[----:B------:R0:W5:Y:S03]  /*2b80*/  @!P3 LDG.E.64 R30, [R44.64] ;  /* 0x000000042c1eb981 */ /* 0x000166000c1e1b00 */
[CC--:B----4-:R-:W-:Y:S01]  /*2b90*/  @!P4 IMAD.WIDE.U32 R40, R12.reuse, R5.reuse, c[0x0][0x170] ;  /* 0x00005c000c28c625 */ /* 0x0d0fe200078e0005 */
[----:B------:R0:W5:Y:S03]  /*2ba0*/  @!P3 LDG.E.64 R24, [R8.64] ;  /* 0x000000040818b981 */ /* 0x000166000c1e1b00 */
[----:B--2---:R-:W-:Y:S01]  /*2bb0*/  @!P4 IMAD.WIDE.U32 R42, R12, R5, c[0x0][0x178] ;  /* 0x00005e000c2ac625 */ /* 0x004fe200078e0005 */
[----:B------:R0:W5:Y:S03]  /*2bc0*/  @!P4 LDG.E.64 R20, [R40.64] ;  /* 0x000000042814c981 */ /* 0x000166000c1e1b00 */
[CC--:B------:R-:W-:Y:S01]  /*2bd0*/  @!P5 IMAD.WIDE.U32 R4, R3.reuse, R46.reuse, c[0x0][0x170] ;  /* 0x00005c000304d625 */ /* 0x0c0fe200078e002e */
[----:B------:R0:W5:Y:S03]  /*2be0*/  @!P4 LDG.E.64 R18, [R42.64] ;  /* 0x000000042a12c981 */ /* 0x000166000c1e1b00 */
[----:B------:R-:W-:Y:S01]  /*2bf0*/  @!P5 IMAD.WIDE.U32 R6, R3, R46, c[0x0][0x178] ;  /* 0x00005e000306d625 */ /* 0x000fe200078e002e */
[----:B------:R0:W5:Y:S04]  /*2c00*/  @!P5 LDG.E.64 R22, [R4.64] ;  /* 0x000000040416d981 */ /* 0x000168000c1e1b00 */
[----:B------:R0:W5:Y:S01]  /*2c10*/  @!P5 LDG.E.64 R10, [R6.64] ;  /* 0x00000004060ad981 */ /* 0x000162000c1e1b00 */
[----:B------:R-:W-:Y:S01]  /*2c20*/  BSSY B0, `(.L_x_23801) ;  /* 0x000004a000007945 */ /* 0x000fe20003800000 */
[----:B------:R-:W-:Y:S05]  /*2c30*/  @P0 BRA `(.L_x_23802) ;  /* 0x0000048000000947 */ /* 0x000fea0003800000 */
[----:B-----5:R-:W-:Y:S01]  /*2c40*/  LOP3.LUT R3, R17, R15, RZ, 0xfc, !PT ;  /* 0x0000000f11037212 */ /* 0x020fe200078efcff */
[----:B------:R-:W-:Y:S03]  /*2c50*/  BSSY B1, `(.L_x_23803) ;  /* 0x000001f000017945 */ /* 0x000fe60003800000 */
[----:B------:R-:W-:-:S13]  /*2c60*/  ISETP.NE.U32.AND P2, PT, R3, RZ, PT ;  /* 0x000000ff0300720c */ /* 0x000fda0003f45070 */
[----:B------:R-:W-:Y:S05]  /*2c70*/  @!P2 BRA `(.L_x_23804) ;  /* 0x000000900000a947 */ /* 0x000fea0003800000 */
[----:B0-----:R-:W-:Y:S01]  /*2c80*/  IMAD.MOV.U32 R40, RZ, RZ, R16 ;  /* 0x000000ffff287224 */ /* 0x001fe200078e0010 */
        /* <DEDUP_REMOVED lines=8> */
.L_x_23804:
[----:B------:R-:W1:Y:S01]  /*2d10*/  I2F.U32.RP R3, R14 ;  /* 0x0000000e00037306 */ /* 0x000e620000209000 */
[----:B------:R-:W-:Y:S01]  /*2d20*/  ISETP.NE.U32.AND P4, PT, R14, RZ, PT ;  /* 0x000000ff0e00720c */ /* 0x000fe20003f85070 */
[----:B0-----:R-:W-:-:S06]  /*2d30*/  IMAD.MOV.U32 R9, RZ, RZ, RZ ;  /* 0x000000ffff097224 */ /* 0x001fcc00078e00ff */
[----:B-1----:R-:W0:Y:S02]  /*2d40*/  MUFU.RCP R3, R3 ;  /* 0x0000000300037308 */ /* 0x002e240000001000 */
        /* <DEDUP_REMOVED lines=15> */
.L_x_23805:
[----:B------:R-:W-:Y:S05]  /*2e40*/  BSYNC B1 ;  /* 0x0000000000017941 */ /* 0x000fea0003800000 */
.L_x_23803:
        /* <DEDUP_REMOVED lines=16> */
.L_x_23807:
        /* <DEDUP_REMOVED lines=19> */
.L_x_23808:
[----:B------:R-:W-:Y:S05]  /*3080*/  BSYNC B1 ;  /* 0x0000000000017941 */ /* 0x000fea0003800000 */
.L_x_23806:
[----:B------:R-:W-:-:S04]  /*3090*/  SEL R3, RZ, 0xffffffff, !P1 ;  /* 0xffffffffff037807 */ /* 0x000fc80004800000 */
[----:B------:R-:W-:-:S05]  /*30a0*/  IADD3 R8, P1, R3, R8, RZ ;  /* 0x0000000803087210 */ /* 0x000fca0007f3e0ff */
[----:B------:R-:W-:-:S03]  /*30b0*/  IMAD.X R9, R3, 0x1, R9, P1 ;  /* 0x0000000103097824 */ /* 0x000fc600008e0609 */
.L_x_23802:
[----:B------:R-:W-:Y:S05]  /*30c0*/  BSYNC B0 ;  /* 0x0000000000007941 */ /* 0x000fea0003800000 */
.L_x_23801:
[----:B-----5:R-:W-:Y:S01]  /*30d0*/  IADD3 R15, R13, 0x80, RZ ;  /* 0x000000800d0f7810 */ /* 0x020fe20007ffe0ff */
[----:B------:R-:W-:Y:S03]  /*30e0*/  BSSY B0, `(.L_x_23809) ;  /* 0x000004b000007945 */ /* 0x000fe60003800000 */
[----:B------:R-:W-:-:S13]  /*30f0*/  ISETP.GE.AND P1, PT, R15, R2, PT ;  /* 0x000000020f00720c */ /* 0x000fda0003f26270 */
[----:B------:R-:W-:Y:S05]  /*3100*/  @P1 BRA `(.L_x_23810) ;  /* 0x0000048000001947 */ /* 0x000fea0003800000 */
[----:B------:R-:W-:Y:S01]  /*3110*/  LOP3.LUT R3, R51, R33, RZ, 0xfc, !PT ;  /* 0x0000002133037212 */ /* 0x000fe200078efcff */
[----:B------:R-:W-:Y:S03]  /*3120*/  BSSY B1, `(.L_x_23811) ;  /* 0x000001f000017945 */ /* 0x000fe60003800000 */
[----:B------:R-:W-:-:S13]  /*3130*/  ISETP.NE.U32.AND P2, PT, R3, RZ, PT ;  /* 0x000000ff0300720c */ /* 0x000fda0003f45070 */
[----:B------:R-:W-:Y:S05]  /*3140*/  @!P2 BRA `(.L_x_23812) ;  /* 0x000000900000a947 */ /* 0x000fea0003800000 */
[----:B0-----:R-:W-:Y:S01]  /*3150*/  IMAD.MOV.U32 R40, RZ, RZ, R50 ;  /* 0x000000ffff287224 */ /* 0x001fe200078e0032 */
        /* <DEDUP_REMOVED lines=8> */
.L_x_23812:
[----:B------:R-:W1:Y:S01]  /*31e0*/  I2F.U32.RP R3, R32 ;  /* 0x0000002000037306 */ /* 0x000e620000209000 */
[----:B------:R-:W-:Y:S01]  /*31f0*/  ISETP.NE.U32.AND P4, PT, R32, RZ, PT ;  /* 0x000000ff2000720c */ /* 0x000fe20003f85070 */
[----:B------:R-:W-:-:S06]  /*3200*/  HFMA2.MMA R17, -RZ, RZ, 0, 0 ;  /* 0x00000000ff117435 */ /* 0x000fcc00000001ff */
[----:B-1----:R-:W1:Y:S02]  /*3210*/  MUFU.RCP R3, R3 ;  /* 0x0000000300037308 */ /* 0x002e640000001000 */
[----:B01----:R-:W-:-:S06]  /*3220*/  IADD3 R4, R3, 0xffffffe, RZ ;  /* 0x0ffffffe03047810 */ /* 0x003fcc0007ffe0ff */
        /* <DEDUP_REMOVED lines=14> */
.L_x_23813:
[----:B------:R-:W-:Y:S05]  /*3310*/  BSYNC B1 ;  /* 0x0000000000017941 */ /* 0x000fea0003800000 */
.L_x_23811:
        /* <DEDUP_REMOVED lines=16> */
.L_x_23815:
        /* <DEDUP_REMOVED lines=15> */
[-C--:B------:R-:W-:Y:S02]  /*3510*/  @P1 IADD3 R7, R7, -R32.reuse, RZ ;  /* 0x8000002007071210 */ /* 0x080fe40007ffe0ff */
[----:B------:R-:W-:-:S04]  /*3520*/  @!P2 LOP3.LUT R7, RZ, R32, RZ, 0x33, !PT ;  /* 0x00000020ff07a212 */ /* 0x000fc800078e33ff */
[----:B------:R-:W-:-:S04]  /*3530*/  ISETP.NE.U32.AND P1, PT, R7, RZ, PT ;  /* 0x000000ff0700720c */ /* 0x000fc80003f25070 */
[----:B------:R-:W-:-:S08]  /*3540*/  ISETP.NE.AND.EX P1, PT, RZ, RZ, PT, P1 ;  /* 0x000000ffff00720c */ /* 0x000fd00003f25310 */
.L_x_23816:
[----:B------:R-:W-:Y:S05]  /*3550*/  BSYNC B1 ;  /* 0x0000000000017941 */ /* 0x000fea0003800000 */
.L_x_23814:
[----:B------:R-:W-:-:S04]  /*3560*/  SEL R3, RZ, 0xffffffff, !P1 ;  /* 0xffffffffff037807 */ /* 0x000fc80004800000 */
[----:B------:R-:W-:-:S05]  /*3570*/  IADD3 R16, P1, R3, R16, RZ ;  /* 0x0000001003107210 */ /* 0x000fca0007f3e0ff */
[----:B------:R-:W-:-:S03]  /*3580*/  IMAD.X R17, R3, 0x1, R17, P1 ;  /* 0x0000000103117824 */ /* 0x000fc600008e0611 */
.L_x_23810:
[----:B------:R-:W-:Y:S05]  /*3590*/  BSYNC B0 ;  /* 0x0000000000007941 */ /* 0x000fea0003800000 */
.L_x_23809:
[----:B------:R-:W-:Y:S01]  /*35a0*/  IADD3 R3, R13, 0x100, RZ ;  /* 0x000001000d037810 */ /* 0x000fe20007ffe0ff */
[----:B------:R-:W-:Y:S01]  /*35b0*/  BSSY B0, `(.L_x_23817) ;  /* 0x000004d000007945 */ /* 0x000fe20003800000 */
[----:B------:R-:W-:Y:S02]  /*35c0*/  IMAD.MOV.U32 R32, RZ, RZ, R16 ;  /* 0x000000ffff207224 */ /* 0x000fe400078e0010 */
[----:B------:R-:W-:Y:S01]  /*35d0*/  ISETP.GE.AND P1, PT, R3, R2, PT ;  /* 0x000000020300720c */ /* 0x000fe20003f26270 */
[----:B------:R-:W-:-:S12]  /*35e0*/  IMAD.MOV.U32 R33, RZ, RZ, R17 ;  /* 0x000000ffff217224 */ /* 0x000fd800078e0011 */
[----:B------:R-:W-:Y:S05]  /*35f0*/  @P1 BRA `(.L_x_23818) ;  /* 0x0000048000001947 */ /* 0x000fea0003800000 */
[----:B------:R-:W-:Y:S01]  /*3600*/  LOP3.LUT R3, R49, R39, RZ, 0xfc, !PT ;  /* 0x0000002731037212 */ /* 0x000fe200078efcff */
        /* <DEDUP_REMOVED lines=9> */
[----:B------:R-:W-:Y:S01]  /*36a0*/  IMAD.MOV.U32 R16, RZ, RZ, R5 ;  /* 0x000000ffff107224 */ /* 0x000fe200078e0005 */
[----:B------:R-:W-:Y:S01]  /*36b0*/  MOV R17, R40 ;  /* 0x0000002800117202 */ /* 0x000fe20000000f00 */
[----:B------:R-:W-:Y:S05]  /*36c0*/  BRA `(.L_x_23821) ;  /* 0x0000013000007947 */ /* 0x000fea0003800000 */
.L_x_23820:
[----:B------:R-:W1:Y:S01]  /*36d0*/  I2F.U32.RP R3, R38 ;  /* 0x0000002600037306 */ /* 0x000e620000209000 */
[----:B------:R-:W-:Y:S01]  /*36e0*/  ISETP.NE.U32.AND P4, PT, R38, RZ, PT ;  /* 0x000000ff2600720c */ /* 0x000fe20003f85070 */
[----:B------:R-:W-:-:S06]  /*36f0*/  IMAD.MOV.U32 R17, RZ, RZ, RZ ;  /* 0x000000ffff117224 */ /* 0x000fcc00078e00ff */
        /* <DEDUP_REMOVED lines=16> */
.L_x_23821:
[----:B------:R-:W-:Y:S05]  /*3800*/  BSYNC B1 ;  /* 0x0000000000017941 */ /* 0x000fea0003800000 */
.L_x_23819:
        /* <DEDUP_REMOVED lines=16> */
.L_x_23823:
        /* <DEDUP_REMOVED lines=19> */
.L_x_23824:
[----:B------:R-:W-:Y:S05]  /*3a40*/  BSYNC B1 ;  /* 0x0000000000017941 */ /* 0x000fea0003800000 */
.L_x_23822:
[----:B------:R-:W-:-:S04]  /*3a50*/  SEL R3, RZ, 0xffffffff, !P1 ;  /* 0xffffffffff037807 */ /* 0x000fc80004800000 */
[----:B------:R-:W-:-:S05]  /*3a60*/  IADD3 R16, P1, R3, R16, RZ ;  /* 0x0000001003107210 */ /* 0x000fca0007f3e0ff */
[----:B------:R-:W-:-:S03]  /*3a70*/  IMAD.X R17, R3, 0x1, R17, P1 ;  /* 0x0000000103117824 */ /* 0x000fc600008e0611 */
.L_x_23818:
[----:B------:R-:W-:Y:S05]  /*3a80*/  BSYNC B0 ;  /* 0x0000000000007941 */ /* 0x000fea0003800000 */
.L_x_23817:
        /* <DEDUP_REMOVED lines=10> */
[----:B0-----:R-:W-:Y:S01]  /*3b30*/  MOV R40, R36 ;  /* 0x0000002400287202 */ /* 0x001fe20000000f00 */
[----:B------:R-:W-:Y:S01]  /*3b40*/  IMAD.MOV.U32 R41, RZ, RZ, R37 ;  /* 0x000000ffff297224 */ /* 0x000fe200078e0025 */
[----:B------:R-:W-:Y:S01]  /*3b50*/  MOV R4, 0x3b90 ;  /* 0x00003b9000047802 */ /* 0x000fe20000000f00 */
[----:B------:R-:W-:Y:S02]  /*3b60*/  IMAD.MOV.U32 R44, RZ, RZ, R34 ;  /* 0x000000ffff2c7224 */ /* 0x000fe400078e0022 */
[----:B------:R-:W-:Y:S02]  /*3b70*/  IMAD.MOV.U32 R45, RZ, RZ, R35 ;  /* 0x000000ffff2d7224 */ /* 0x000fe400078e0023 */
[----:B------:R-:W-:Y:S05]  /*3b80*/  CALL.REL.NOINC `($__internal_26_$__cuda_sm20_div_s64) ;  /* 0x00001b6000007944 */ /* 0x000fea0003c00000 */
[----:B------:R-:W-:Y:S02]  /*3b90*/  IMAD.MOV.U32 R16, RZ, RZ, R5 ;  /* 0x000000ffff107224 */ /* 0x000fe400078e0005 */
[----:B------:R-:W-:Y:S01]  /*3ba0*/  IMAD.MOV.U32 R17, RZ, RZ, R40 ;  /* 0x000000ffff117224 */ /* 0x000fe200078e0028 */
[----:B------:R-:W-:Y:S05]  /*3bb0*/  BRA `(.L_x_23829) ;  /* 0x0000013000007947 */ /* 0x000fea0003800000 */
.L_x_23828:
        /* <DEDUP_REMOVED lines=14> */
[-C--:B------:R-:W-:Y:S02]  /*3ca0*/  @P1 IADD3 R5, R5, -R34.reuse, RZ ;  /* 0x8000002205051210 */ /* 0x080fe40007ffe0ff */
[----:B------:R-:W-:Y:S02]  /*3cb0*/  @P1 IADD3 R16, R16, 0x1, RZ ;  /* 0x0000000110101810 */ /* 0x000fe40007ffe0ff */
[----:B------:R-:W-:-:S13]  /*3cc0*/  ISETP.GE.U32.AND P3, PT, R5, R34, PT ;  /* 0x000000220500720c */ /* 0x000fda0003f66070 */
[----:B------:R-:W-:Y:S02]  /*3cd0*/  @P3 IADD3 R16, R16, 0x1, RZ ;  /* 0x0000000110103810 */ /* 0x000fe40007ffe0ff */
[----:B------:R-:W-:Y:S02]  /*3ce0*/  @!P4 LOP3.LUT R16, RZ, R34, RZ, 0x33, !PT ;  /* 0x00000022ff10c212 */ /* 0x000fe400078e33ff */
.L_x_23829:
[----:B------:R-:W-:Y:S05]  /*3cf0*/  BSYNC B1 ;  /* 0x0000000000017941 */ /* 0x000fea0003800000 */
.L_x_23827:
        /* <DEDUP_REMOVED lines=16> */
.L_x_23831:
        /* <DEDUP_REMOVED lines=13> */
[----:B------:R-:W-:-:S04]  /*3ed0*/  @P1 IADD3 R7, R7, -R34, RZ ;  /* 0x8000002207071210 */ /* 0x000fc80007ffe0ff */
[----:B------:R-:W-:-:S13]  /*3ee0*/  ISETP.GE.U32.AND P1, PT, R7, R34, PT ;  /* 0x000000220700720c */ /* 0x000fda0003f26070 */
[----:B------:R-:W-:Y:S01]  /*3ef0*/  @P1 IMAD.IADD R7, R7, 0x1, -R34 ;  /* 0x0000000107071824 */ /* 0x000fe200078e0a22 */
[----:B------:R-:W-:-:S04]  /*3f00*/  @!P2 LOP3.LUT R7, RZ, R34, RZ, 0x33, !PT ;  /* 0x00000022ff07a212 */ /* 0x000fc800078e33ff */
[----:B------:R-:W-:-:S04]  /*3f10*/  ISETP.NE.U32.AND P1, PT, R7, RZ, PT ;  /* 0x000000ff0700720c */ /* 0x000fc80003f25070 */
[----:B------:R-:W-:-:S08]  /*3f20*/  ISETP.NE.AND.EX P1, PT, RZ, RZ, PT, P1 ;  /* 0x000000ffff00720c */ /* 0x000fd00003f25310 */
.L_x_23832:
[----:B------:R-:W-:Y:S05]  /*3f30*/  BSYNC B1 ;  /* 0x0000000000017941 */ /* 0x000fea0003800000 */
.L_x_23830:
[----:B------:R-:W-:-:S04]  /*3f40*/  SEL R3, RZ, 0xffffffff, !P1 ;  /* 0xffffffffff037807 */ /* 0x000fc80004800000 */
[----:B------:R-:W-:-:S05]  /*3f50*/  IADD3 R16, P1, R3, R16, RZ ;  /* 0x0000001003107210 */ /* 0x000fca0007f3e0ff */
[----:B------:R-:W-:-:S03]  /*3f60*/  IMAD.X R17, R3, 0x1, R17, P1 ;  /* 0x0000000103117824 */ /* 0x000fc600008e0611 */
.L_x_23826:
[----:B------:R-:W-:Y:S05]  /*3f70*/  BSYNC B0 ;  /* 0x0000000000007941 */ /* 0x000fea0003800000 */
.L_x_23825:
        /* <DEDUP_REMOVED lines=19> */
.L_x_23836:
        /* <DEDUP_REMOVED lines=19> */
.L_x_23837:
[----:B------:R-:W-:Y:S05]  /*41e0*/  BSYNC B1 ;  /* 0x0000000000017941 */ /* 0x000fea0003800000 */
.L_x_23835:
[----:B------:R-:W-:Y:S02]  /*41f0*/  LOP3.LUT R3, R26, R28, RZ, 0x3c, !PT ;  /* 0x0000001c1a037212 */ /* 0x000fe400078e3cff */
[----:B------:R-:W-:Y:S02]  /*4200*/  LOP3.LUT R4, R27, R29, RZ, 0x3c, !PT ;  /* 0x0000001d1b047212 */ /* 0x000fe400078e3cff */
[----:B------:R-:W-:-:S04]  /*4210*/  ISETP.GT.U32.AND P1, PT, R3, -0x1, PT ;  /* 0xffffffff0300780c */ /* 0x000fc80003f24070 */
[----:B------:R-:W-:-:S13]  /*4220*/  ISETP.GT.AND.EX P1, PT, R4, -0x1, PT, P1 ;  /* 0xffffffff0400780c */ /* 0x000fda0003f24310 */
[----:B------:R-:W-:Y:S05]  /*4230*/  @P1 BRA `(.L_x_23834) ;  /* 0x0000022000001947 */ /* 0x000fea0003800000 */
[----:B------:R-:W-:Y:S01]  /*4240*/  BSSY B1, `(.L_x_23838) ;  /* 0x000001e000017945 */ /* 0x000fe20003800000 */
[----:B------:R-:W-:Y:S05]  /*4250*/  @!P2 BRA `(.L_x_23839) ;  /* 0x000000900000a947 */ /* 0x000fea0003800000 */
[----:B------:R-:W-:Y:S01]  /*4260*/  MOV R4, R28 ;  /* 0x0000001c00047202 */ /* 0x000fe20000000f00 */
[----:B------:R-:W-:Y:S01]  /*4270*/  IMAD.MOV.U32 R3, RZ, RZ, R29 ;  /* 0x000000ffff037224 */ /* 0x000fe200078e001d */
[----:B------:R-:W-:Y:S01]  /*4280*/  MOV R40, 0x42c0 ;  /* 0x000042c000287802 */ /* 0x000fe20000000f00 */
[----:B------:R-:W-:Y:S02]  /*4290*/  IMAD.MOV.U32 R6, RZ, RZ, R26 ;  /* 0x000000ffff067224 */ /* 0x000fe400078e001a */
[----:B------:R-:W-:Y:S02]  /*42a0*/  IMAD.MOV.U32 R41, RZ, RZ, R27 ;  /* 0x000000ffff297224 */ /* 0x000fe400078e001b */
[----:B------:R-:W-:Y:S05]  /*42b0*/  CALL.REL.NOINC `($__internal_27_$__cuda_sm20_rem_s64) ;  /* 0x0000197000007944 */ /* 0x000fea0003c00000 */
[----:B------:R-:W-:-:S04]  /*42c0*/  ISETP.NE.U32.AND P1, PT, R3, RZ, PT ;  /* 0x000000ff0300720c */ /* 0x000fc80003f25070 */
[----:B------:R-:W-:Y:S01]  /*42d0*/  ISETP.NE.AND.EX P1, PT, R5, RZ, PT, P1 ;  /* 0x000000ff0500720c */ /* 0x000fe20003f25310 */
[----:B------:R-:W-:Y:S07]  /*42e0*/  BRA `(.L_x_23840) ;  /* 0x0000013000007947 */ /* 0x000fee0003800000 */
.L_x_23839:
        /* <DEDUP_REMOVED lines=19> */
.L_x_23840:
[----:B------:R-:W-:Y:S05]  /*4420*/  BSYNC B1 ;  /* 0x0000000000017941 */ /* 0x000fea0003800000 */
.L_x_23838:
[----:B------:R-:W-:-:S04]  /*4430*/  SEL R3, RZ, 0xffffffff, !P1 ;  /* 0xffffffffff037807 */ /* 0x000fc80004800000 */
[----:B------:R-:W-:-:S05]  /*4440*/  IADD3 R16, P1, R3, R16, RZ ;  /* 0x0000001003107210 */ /* 0x000fca0007f3e0ff */
[----:B------:R-:W-:-:S03]  /*4450*/  IMAD.X R17, R3, 0x1, R17, P1 ;  /* 0x0000000103117824 */ /* 0x000fc600008e0611 */
.L_x_23834:
[----:B------:R-:W-:Y:S05]  /*4460*/  BSYNC B0 ;  /* 0x0000000000007941 */ /* 0x000fea0003800000 */
.L_x_23833:
        /* <DEDUP_REMOVED lines=19> */
.L_x_23844:
        /* <DEDUP_REMOVED lines=19> */
.L_x_23845:
[----:B------:R-:W-:Y:S05]  /*46d0*/  BSYNC B1 ;  /* 0x0000000000017941 */ /* 0x000fea0003800000 */
.L_x_23843:
        /* <DEDUP_REMOVED lines=16> */
.L_x_23847:
        /* <DEDUP_REMOVED lines=19> */
.L_x_23848:
[----:B------:R-:W-:Y:S05]  /*4910*/  BSYNC B1 ;  /* 0x0000000000017941 */ /* 0x000fea0003800000 */
.L_x_23846:
[----:B------:R-:W-:-:S04]  /*4920*/  SEL R3, RZ, 0xffffffff, !P1 ;  /* 0xffffffffff037807 */ /* 0x000fc80004800000 */
[----:B------:R-:W-:-:S04]  /*4930*/  IADD3 R16, P1, R3, R16, RZ ;  /* 0x0000001003107210 */ /* 0x000fc80007f3e0ff */
[----:B------:R-:W-:-:S04]  /*4940*/  IADD3.X R17, R3, R17, RZ, P1, !PT ;  /* 0x0000001103117210 */ /* 0x000fc80000ffe4ff */
.L_x_23842:
[----:B------:R-:W-:Y:S05]  /*4950*/  BSYNC B0 ;  /* 0x0000000000007941 */ /* 0x000fea0003800000 */
.L_x_23841:
        /* <DEDUP_REMOVED lines=19> */
.L_x_23852:
        /* <DEDUP_REMOVED lines=19> */
.L_x_23853:
[----:B------:R-:W-:Y:S05]  /*4bc0*/  BSYNC B1 ;  /* 0x0000000000017941 */ /* 0x000fea0003800000 */
.L_x_23851:
        /* <DEDUP_REMOVED lines=16> */
.L_x_23855:
        /* <DEDUP_REMOVED lines=19> */
.L_x_23856:
[----:B------:R-:W-:Y:S05]  /*4e00*/  BSYNC B1 ;  /* 0x0000000000017941 */ /* 0x000fea0003800000 */
.L_x_23854:
[----:B------:R-:W-:-:S04]  /*4e10*/  SEL R3, RZ, 0xffffffff, !P1 ;  /* 0xffffffffff037807 */ /* 0x000fc80004800000 */
[----:B------:R-:W-:-:S05]  /*4e20*/  IADD3 R16, P1, R3, R16, RZ ;  /* 0x0000001003107210 */ /* 0x000fca0007f3e0ff */
[----:B------:R-:W-:-:S03]  /*4e30*/  IMAD.X R17, R3, 0x1, R17, P1 ;  /* 0x0000000103117824 */ /* 0x000fc600008e0611 */
.L_x_23850:
[----:B------:R-:W-:Y:S05]  /*4e40*/  BSYNC B0 ;  /* 0x0000000000007941 */ /* 0x000fea0003800000 */
.L_x_23849:
[----:B------:R-:W-:Y:S01]  /*4e50*/  IADD3 R3, R13, 0x380, RZ ;  /* 0x000003800d037810 */ /* 0x000fe20007ffe0ff */
[----:B------:R-:W-:Y:S03]  /*4e60*/  BSSY B0, `(.L_x_23857) ;  /* 0x000004b000007945 */ /* 0x000fe60003800000 */
[----:B------:R-:W-:-:S13]  /*4e70*/  ISETP.GE.AND P1, PT, R3, R2, PT ;  /* 0x000000020300720c */ /* 0x000fda0003f26270 */
        /* <DEDUP_REMOVED lines=14> */
.L_x_23860:
        /* <DEDUP_REMOVED lines=19> */
.L_x_23861:
[----:B------:R-:W-:Y:S05]  /*5090*/  BSYNC B1 ;  /* 0x0000000000017941 */ /* 0x000fea0003800000 */
.L_x_23859:
        /* <DEDUP_REMOVED lines=16> */
.L_x_23863:
[----:B------:R-:W0:Y:S01]  /*51a0*/  I2F.U32.RP R3, R10 ;  /* 0x0000000a00037306 */ /* 0x000e220000209000 */
[----:B------:R-:W-:-:S07]  /*51b0*/  ISETP.NE.U32.AND P2, PT, R10, RZ, PT ;  /* 0x000000ff0a00720c */ /* 0x000fce0003f45070 */
[----:B0-----:R-:W0:Y:S02]  /*51c0*/  MUFU.RCP R3, R3 ;  /* 0x0000000300037308 */ /* 0x001e240000001000 */
[----:B0-----:R-:W-:-:S06]  /*51d0*/  IADD3 R4, R3, 0xffffffe, RZ ;  /* 0x0ffffffe03047810 */ /* 0x001fcc0007ffe0ff */
[----:B------:R0:W1:Y:S02]  /*51e0*/  F2I.FTZ.U32.TRUNC.NTZ R5, R4 ;  /* 0x0000000400057305 */ /* 0x000064000021f000 */
[----:B0-----:R-:W-:Y:S01]  /*51f0*/  HFMA2.MMA R4, -RZ, RZ, 0, 0 ;  /* 0x00000000ff047435 */ /* 0x001fe200000001ff */
[----:B-1----:R-:W-:-:S04]  /*5200*/  IMAD.MOV R7, RZ, RZ, -R5 ;  /* 0x000000ffff077224 */ /* 0x002fc800078e0a05 */
[----:B------:R-:W-:-:S05]  /*5210*/  IMAD R7, R7, R10, RZ ;  /* 0x0000000a07077224 */ /* 0x000fca00078e02ff */
        /* <DEDUP_REMOVED lines=11> */
.L_x_23864:
[----:B------:R-:W-:Y:S05]  /*52d0*/  BSYNC B1 ;  /* 0x0000000000017941 */ /* 0x000fea0003800000 */
.L_x_23862:
[----:B------:R-:W-:-:S04]  /*52e0*/  SEL R3, RZ, 0xffffffff, !P1 ;  /* 0xffffffffff037807 */ /* 0x000fc80004800000 */
[----:B------:R-:W-:-:S05]  /*52f0*/  IADD3 R12, P1, R3, R12, RZ ;  /* 0x0000000c030c7210 */ /* 0x000fca0007f3e0ff */
[----:B------:R-:W-:-:S03]  /*5300*/  IMAD.X R19, R3, 0x1, R19, P1 ;  /* 0x0000000103137824 */ /* 0x000fc600008e0613 */
.L_x_23858:
[----:B------:R-:W-:Y:S05]  /*5310*/  BSYNC B0 ;  /* 0x0000000000007941 */ /* 0x000fea0003800000 */
.L_x_23857:
[----:B------:R-:W1:Y:S01]  /*5320*/  @!P0 S2R R3, SR_TID.X ;  /* 0x0000000000038919 */ /* 0x000e620000002100 */
[----:B0-----:R-:W-:Y:S01]  /*5330*/  @!P0 IMAD.MOV.U32 R5, RZ, RZ, 0x8 ;  /* 0x00000008ff058424 */ /* 0x001fe200078e00ff */
[----:B------:R-:W-:Y:S01]  /*5340*/  BSSY B0, `(.L_x_23865) ;  /* 0x0000032000007945 */ /* 0x000fe20003800000 */
[----:B------:R-:W-:Y:S01]  /*5350*/  @!P0 IMAD.MOV.U32 R13, RZ, RZ, R15 ;  /* 0x000000ffff0d8224 */ /* 0x000fe200078e000f */
[----:B------:R-:W-:Y:S01]  /*5360*/  BSSY B1, `(.L_x_23866) ;  /* 0x0000029000017945 */ /* 0x000fe20003800000 */
[----:B------:R-:W-:Y:S01]  /*5370*/  MOV R18, R12 ;  /* 0x0000000c00127202 */ /* 0x000fe20000000f00 */
[----:B-1----:R-:W-:-:S04]  /*5380*/  @!P0 IMAD.IADD R4, R0, 0x1, R3 ;  /* 0x0000000100048824 */ /* 0x002fc800078e0203 */
        /* <DEDUP_REMOVED lines=16> */
.L_x_23867:
[----:B0-----:R-:W-:-:S13]  /*5490*/  ISETP.GE.AND P0, PT, R13, R2, PT ;  /* 0x000000020d00720c */ /* 0x001fda0003f06270 */
[----:B------:R-:W-:Y:S05]  /*54a0*/  @P0 BRA `(.L_x_23869) ;  /* 0x000000c000000947 */ /* 0x000fea0003800000 */
[----:B------:R-:W-:Y:S01]  /*54b0*/  IMAD.IADD R4, R0, 0x1, R13 ;  /* 0x0000000100047824 */ /* 0x000fe200078e020d */
[----:B------:R-:W-:Y:S01]  /*54c0*/  IADD3 R13, R13, 0x80, RZ ;  /* 0x000000800d0d7810 */ /* 0x000fe20007ffe0ff */
[----:B------:R-:W-:-:S04]  /*54d0*/  IMAD.MOV.U32 R5, RZ, RZ, 0x8 ;  /* 0x00000008ff057424 */ /* 0x000fc800078e00ff */
[----:B------:R-:W-:-:S05]  /*54e0*/  IMAD.WIDE.U32 R4, R4, R5, c[0x0][0x168] ;  /* 0x00005a0004047625 */ /* 0x000fca00078e0005 */
[----:B------:R0:W-:Y:S02]  /*54f0*/  STG.E.64 [R4.64], R34 ;  /* 0x0000002204007986 */ /* 0x0001e4000c101b04 */
.L_x_23868:
[----:B------:R-:W-:-:S13]  /*5500*/  ISETP.GE.AND P0, PT, R13, R2, PT ;  /* 0x000000020d00720c */ /* 0x000fda0003f06270 */
[----:B------:R-:W-:Y:S05]  /*5510*/  @P0 BRA `(.L_x_23870) ;  /* 0x000000d000000947 */ /* 0x000fea0003800000 */
[----:B0-----:R-:W-:Y:S01]  /*5520*/  HFMA2.MMA R5, -RZ, RZ, 0, 4.76837158203125e-07 ;  /* 0x00000008ff057435 */ /* 0x001fe200000001ff */
[----:B------:R-:W-:Y:S01]  /*5530*/  IMAD.IADD R4, R0, 0x1, R13 ;  /* 0x0000000100047824 */ /* 0x000fe200078e020d */
[----:B------:R-:W-:-:S08]  /*5540*/  IADD3 R13, R13, 0x80, RZ ;  /* 0x000000800d0d7810 */ /* 0x000fd00007ffe0ff */
[----:B------:R-:W-:-:S05]  /*5550*/  IMAD.WIDE.U32 R4, R4, R5, c[0x0][0x168] ;  /* 0x00005a0004047625 */ /* 0x000fca00078e0005 */
[----:B------:R0:W-:Y:S02]  /*5560*/  STG.E.64 [R4.64], R26 ;  /* 0x0000001a04007986 */ /* 0x0001e4000c101b04 */
.L_x_23869:
        /* <DEDUP_REMOVED lines=8> */
.L_x_23870:
[----:B------:R-:W-:Y:S05]  /*55f0*/  BSYNC B1 ;  /* 0x0000000000017941 */ /* 0x000fea0003800000 */
.L_x_23866:
[----:B------:R-:W-:-:S13]  /*5600*/  ISETP.GE.AND P0, PT, R13, R2, PT ;  /* 0x000000020d00720c */ /* 0x000fda0003f06270 */
[----:B0-----:R-:W-:Y:S01]  /*5610*/  @!P0 IMAD.IADD R4, R0, 0x1, R13 ;  /* 0x0000000100048824 */ /* 0x001fe200078e020d */
[----:B------:R-:W-:Y:S01]  /*5620*/  @!P0 IADD3 R13, R13, 0x80, RZ ;  /* 0x000000800d0d8810 */ /* 0x000fe20007ffe0ff */
[----:B------:R-:W-:-:S04]  /*5630*/  @!P0 IMAD.MOV.U32 R5, RZ, RZ, 0x8 ;  /* 0x00000008ff058424 */ /* 0x000fc800078e00ff */
[----:B------:R-:W-:-:S05]  /*5640*/  @!P0 IMAD.WIDE.U32 R4, R4, R5, c[0x0][0x168] ;  /* 0x00005a0004048625 */ /* 0x000fca00078e0005 */
[----:B------:R0:W-:Y:S02]  /*5650*/  @!P0 STG.E.64 [R4.64], R16 ;  /* 0x0000001004008986 */ /* 0x0001e4000c101b04 */
.L_x_23871:
[----:B------:R-:W-:Y:S05]  /*5660*/  BSYNC B0 ;  /* 0x0000000000007941 */ /* 0x000fea0003800000 */
.L_x_23865:
[----:B------:R-:W-:Y:S01]  /*5670*/  WARPSYNC 0xffffffff ;  /* 0xffffffff00007948 */ /* 0x000fe20003800000 */
[----:B------:R-:W-:-:S13]  /*5680*/  ISETP.GE.AND P0, PT, R13, R2, PT ;  /* 0x000000020d00720c */ /* 0x000fda0003f06270 */
[----:B------:R-:W-:Y:S05]  /*5690*/  @P0 EXIT ;  /* 0x000000000000094d */ /* 0x000fea0003800000 */
[----:B------:R-:W-:Y:S02]  /*56a0*/  IMAD.IADD R2, R0, 0x1, R13 ;  /* 0x0000000100027824 */ /* 0x000fe400078e020d */
[----:B------:R-:W-:-:S04]  /*56b0*/  IMAD.MOV.U32 R3, RZ, RZ, 0x8 ;  /* 0x00000008ff037424 */ /* 0x000fc800078e00ff */
[----:B------:R-:W-:-:S05]  /*56c0*/  IMAD.WIDE.U32 R2, R2, R3, c[0x0][0x168] ;  /* 0x00005a0002027625 */ /* 0x000fca00078e0003 */
[----:B------:R-:W-:Y:S01]  /*56d0*/  STG.E.64 [R2.64], R18 ;  /* 0x0000001202007986 */ /* 0x000fe2000c101b04 */
[----:B------:R-:W-:Y:S05]  /*56e0*/  EXIT ;  /* 0x000000000000794d */ /* 0x000fea0003800000 */
        .weak           $__internal_26_$__cuda_sm20_div_s64
        .type           $__internal_26_$__cuda_sm20_div_s64,@function
        .size           $__internal_26_$__cuda_sm20_div_s64,($__internal_27_$__cuda_sm20_rem_s64 - $__internal_26_$__cuda_sm20_div_s64)
$__internal_26_$__cuda_sm20_div_s64:
[-C--:B------:R-:W-:Y:S02]  /*56f0*/  IADD3 R42, P3, RZ, -R44.reuse, RZ ;  /* 0x8000002cff2a7210 */ /* 0x080fe40007f7e0ff */
[----:B------:R-:W-:Y:S02]  /*5700*/  ISETP.GE.AND P1, PT, R45, RZ, PT ;  /* 0x000000ff2d00720c */ /* 0x000fe40003f26270 */
[----:B------:R-:W-:Y:S01]  /*5710*/  ISETP.NE.U32.AND P6, PT, R44, RZ, PT ;  /* 0x000000ff2c00720c */ /* 0x000fe20003fc5070 */
        /* <DEDUP_REMOVED lines=12> */
[----:B------:R-:W-:-:S03]  /*57e0*/  IMAD.HI.U32 R46, R52, R5, RZ ;  /* 0x00000005342e7227 */ /* 0x000fc600078e00ff */
[----:B------:R-:W-:-:S05]  /*57f0*/  IADD3.X R3, RZ, ~R3, RZ, P1, !PT ;  /* 0x80000003ff037210 */ /* 0x000fca0000ffe4ff */
        /* <DEDUP_REMOVED lines=18> */
[----:B------:R-:W-:Y:S01]  /*5920*/  ISETP.GE.AND P1, PT, R41, RZ, PT ;  /* 0x000000ff2900720c */ /* 0x000fe20003f26270 */
[----:B------:R-:W-:Y:S01]  /*5930*/  IMAD.MOV.U32 R47, RZ, RZ, RZ ;  /* 0x000000ffff2f7224 */ /* 0x000fe200078e00ff */
[----:B------:R-:W-:Y:S02]  /*5940*/  IADD3 R7, P4, R6, R3, RZ ;  /* 0x0000000306077210 */ /* 0x000fe40007f9e0ff */
[----:B------:R-:W-:-:S04]  /*5950*/  IADD3 R3, P3, RZ, -R40, RZ ;  /* 0x80000028ff037210 */ /* 0x000fc80007f7e0ff */
[----:B------:R-:W-:Y:S01]  /*5960*/  SEL R6, R3, R40, !P1 ;  /* 0x0000002803067207 */ /* 0x000fe20004800000 */
[----:B------:R-:W-:-:S04]  /*5970*/  IMAD.X R40, RZ, RZ, ~R41, P3 ;  /* 0x000000ffff287224 */ /* 0x000fc800018e0e29 */
        /* <DEDUP_REMOVED lines=14> */
[----:B------:R-:W-:-:S03]  /*5a60*/  IADD3 R47, P4, R6, -R42, RZ ;  /* 0x8000002a062f7210 */ /* 0x000fc60007f9e0ff */
[----:B------:R-:W-:Y:S01]  /*5a70*/  IMAD.X R3, R3, 0x1, ~R40, P1 ;  /* 0x0000000103037824 */ /* 0x000fe200008e0e28 */
[----:B------:R-:W-:-:S04]  /*5a80*/  ISETP.GE.U32.AND P1, PT, R6, R42, PT ;  /* 0x0000002a0600720c */ /* 0x000fc80003f26070 */
[----:B------:R-:W-:-:S04]  /*5a90*/  ISETP.GE.U32.AND.EX P1, PT, R3, R43, PT, P1 ;  /* 0x0000002b0300720c */ /* 0x000fc80003f26110 */
[----:B------:R-:W-:Y:S02]  /*5aa0*/  SEL R47, R47, R6, P1 ;  /* 0x000000062f2f7207 */ /* 0x000fe40000800000 */
[----:B------:R-:W-:Y:S02]  /*5ab0*/  IADD3 R6, P3, R5, 0x1, RZ ;  /* 0x0000000105067810 */ /* 0x000fe40007f7e0ff */
[----:B------:R-:W-:Y:S02]  /*5ac0*/  ISETP.GE.U32.AND P5, PT, R47, R42, PT ;  /* 0x0000002a2f00720c */ /* 0x000fe40003fa6070 */
[----:B------:R-:W-:Y:S01]  /*5ad0*/  SEL R5, R6, R5, P1 ;  /* 0x0000000506057207 */ /* 0x000fe20000800000 */
[----:B------:R-:W-:Y:S02]  /*5ae0*/  IMAD.X R6, R3, 0x1, ~R43, P4 ;  /* 0x0000000103067824 */ /* 0x000fe400020e0e2b */
        /* <DEDUP_REMOVED lines=8> */
[----:B------:R-:W-:Y:S01]  /*5b70*/  ISETP.GE.AND P3, PT, R7, RZ, PT ;  /* 0x000000ff0700720c */ /* 0x000fe20003f66270 */
[----:B------:R-:W-:Y:S01]  /*5b80*/  IMAD.MOV.U32 R7, RZ, RZ, 0x0 ;  /* 0x00000000ff077424 */ /* 0x000fe200078e00ff */
[----:B------:R-:W-:Y:S02]  /*5b90*/  SEL R3, R3, R40, P1 ;  /* 0x0000002803037207 */ /* 0x000fe40000800000 */
[----:B------:R-:W-:-:S04]  /*5ba0*/  IADD3 R5, P1, RZ, -R6, RZ ;  /* 0x80000006ff057210 */ /* 0x000fc80007f3e0ff */
[----:B------:R-:W-:Y:S01]  /*5bb0*/  SEL R5, R5, R6, !P3 ;  /* 0x0000000605057207 */ /* 0x000fe20005800000 */
[----:B------:R-:W-:Y:S01]  /*5bc0*/  IMAD.X R40, RZ, RZ, ~R3, P1 ;  /* 0x000000ffff287224 */ /* 0x000fe200008e0e03 */
[----:B------:R-:W-:Y:S01]  /*5bd0*/  ISETP.NE.AND.EX P1, PT, R45, RZ, PT, P6 ;  /* 0x000000ff2d00720c */ /* 0x000fe20003f25360 */
[----:B------:R-:W-:-:S03]  /*5be0*/  IMAD.MOV.U32 R6, RZ, RZ, R4 ;  /* 0x000000ffff067224 */ /* 0x000fc600078e0004 */
[----:B------:R-:W-:Y:S02]  /*5bf0*/  SEL R40, R40, R3, !P3 ;  /* 0x0000000328287207 */ /* 0x000fe40005800000 */
[----:B------:R-:W-:Y:S02]  /*5c00*/  SEL R5, R5, 0xffffffff, P1 ;  /* 0xffffffff05057807 */ /* 0x000fe40000800000 */
[----:B------:R-:W-:Y:S01]  /*5c10*/  SEL R40, R40, 0xffffffff, P1 ;  /* 0xffffffff28287807 */ /* 0x000fe20000800000 */
[----:B------:R-:W-:Y:S06]  /*5c20*/  RET.REL.NODEC R6 `(_ZN2at6native29vectorized_elementwise_kernelILi2ENS0_13BinaryFunctorIlllZZZNS0_15binary_internal21div_floor_kernel_cudaERNS_18TensorIteratorBaseEENKUlvE_clEvENKUlvE2_clEvEUlllE_EESt5arrayIPcLm3EEEEviT0_T1_) ;  /* 0xffffa3d006007950 */ /* 0x000fec0003c3ffff */
        .weak           $__internal_27_$__cuda_sm20_rem_s64
        .type           $__internal_27_$__cuda_sm20_rem_s64,@function
        .size           $__internal_27_$__cuda_sm20_rem_s64,(.L_x_32497 - $__internal_27_$__cuda_sm20_rem_s64)
$__internal_27_$__cuda_sm20_rem_s64:
[-C--:B------:R-:W-:Y:S02]  /*5c30*/  IADD3 R5, P2, RZ, -R6.reuse, RZ ;  /* 0x80000006ff057210 */ /* 0x080fe40007f5e0ff */
[----:B------:R-:W-:Y:S02]  /*5c40*/  ISETP.GE.AND P1, PT, R41, RZ, PT ;  /* 0x000000ff2900720c */ /* 0x000fe40003f26270 */
[----:B------:R-:W-:Y:S02]  /*5c50*/  IADD3.X R42, RZ, ~R41, RZ, P2, !PT ;  /* 0x80000029ff2a7210 */ /* 0x000fe400017fe4ff */
[----:B------:R-:W-:-:S02]  /*5c60*/  SEL R46, R5, R6, !P1 ;  /* 0x00000006052e7207 */ /* 0x000fc40004800000 */
        /* <DEDUP_REMOVED lines=13> */
[----:B------:R-:W-:-:S04]  /*5d40*/  IMAD.HI.U32 R7, R53, R5, RZ ;  /* 0x0000000535077227 */ /* 0x000fc800078e00ff */
[----:B------:R-:W-:-:S04]  /*5d50*/  IMAD.HI.U32 R42, P2, R53, R42, R54 ;  /* 0x0000002a352a7227 */ /* 0x000fc80007840036 */
[----:B------:R-:W-:Y:S02]  /*5d60*/  IMAD R5, R53, R5, RZ ;  /* 0x0000000535057224 */ /* 0x000fe400078e02ff */
[----:B------:R-:W-:-:S03]  /*5d70*/  IMAD.X R7, R7, 0x1, R53, P1 ;  /* 0x0000000107077824 */ /* 0x000fc600008e0635 */
[----:B------:R-:W-:-:S04]  /*5d80*/  IADD3 R43, P1, R5, R42, RZ ;  /* 0x0000002a052b7210 */ /* 0x000fc80007f3e0ff */
[----:B------:R-:W-:Y:S01]  /*5d90*/  IADD3.X R44, RZ, RZ, R7, P1, P2 ;  /* 0x000000ffff2c7210 */ /* 0x000fe20000fe4407 */
[----:B------:R-:W-:Y:S01]  /*5da0*/  IMAD.WIDE.U32 R52, R43, R46, RZ ;  /* 0x0000002e2b347225 */ /* 0x000fe200078e00ff */
[----:B------:R-:W-:-:S03]  /*5db0*/  ISETP.GE.AND P2, PT, R3, RZ, PT ;  /* 0x000000ff0300720c */ /* 0x000fc60003f46270 */
[C---:B------:R-:W-:Y:S01]  /*5dc0*/  IMAD R5, R43.reuse, R47, R53 ;  /* 0x0000002f2b057224 */ /* 0x040fe200078e0235 */
[----:B------:R-:W-:Y:S01]  /*5dd0*/  IADD3 R7, P1, RZ, -R52, RZ ;  /* 0x80000034ff077210 */ /* 0x000fe20007f3e0ff */
[----:B------:R-:W-:Y:S02]  /*5de0*/  IMAD.MOV.U32 R53, RZ, RZ, RZ ;  /* 0x000000ffff357224 */ /* 0x000fe400078e00ff */
[----:B------:R-:W-:Y:S02]  /*5df0*/  IMAD R5, R44, R46, R5 ;  /* 0x0000002e2c057224 */ /* 0x000fe400078e0205 */
[----:B------:R-:W-:-:S04]  /*5e00*/  IMAD.HI.U32 R42, R43, R7, RZ ;  /* 0x000000072b2a7227 */ /* 0x000fc800078e00ff */
[----:B------:R-:W-:-:S04]  /*5e10*/  IMAD.X R5, RZ, RZ, ~R5, P1 ;  /* 0x000000ffff057224 */ /* 0x000fc800008e0e05 */
[----:B------:R-:W-:-:S06]  /*5e20*/  IMAD.WIDE.U32 R42, P1, R43, R5, R42 ;  /* 0x000000052b2a7225 */ /* 0x000fcc000782002a */
[----:B------:R-:W-:-:S04]  /*5e30*/  IMAD.HI.U32 R42, P3, R44, R7, R42 ;  /* 0x000000072c2a7227 */ /* 0x000fc8000786002a */
[----:B------:R-:W-:-:S04]  /*5e40*/  IMAD.HI.U32 R7, R44, R5, RZ ;  /* 0x000000052c077227 */ /* 0x000fc800078e00ff */
[----:B------:R-:W-:Y:S02]  /*5e50*/  IMAD R5, R44, R5, RZ ;  /* 0x000000052c057224 */ /* 0x000fe400078e02ff */
[----:B------:R-:W-:-:S03]  /*5e60*/  IMAD.X R7, R7, 0x1, R44, P1 ;  /* 0x0000000107077824 */ /* 0x000fc600008e062c */
[----:B------:R-:W-:Y:S02]  /*5e70*/  IADD3 R42, P1, R5, R42, RZ ;  /* 0x0000002a052a7210 */ /* 0x000fe40007f3e0ff */
[----:B------:R-:W-:-:S04]  /*5e80*/  IADD3 R5, P4, RZ, -R4, RZ ;  /* 0x80000004ff057210 */ /* 0x000fc80007f9e0ff */
[----:B------:R-:W-:Y:S01]  /*5e90*/  SEL R5, R5, R4, !P2 ;  /* 0x0000000405057207 */ /* 0x000fe20005000000 */
[----:B------:R-:W-:-:S04]  /*5ea0*/  IMAD.X R4, RZ, RZ, ~R3, P4 ;  /* 0x000000ffff047224 */ /* 0x000fc800020e0e03 */
[----:B------:R-:W-:Y:S01]  /*5eb0*/  IMAD.HI.U32 R52, R42, R5, RZ ;  /* 0x000000052a347227 */ /* 0x000fe200078e00ff */
[----:B------:R-:W-:-:S05]  /*5ec0*/  SEL R3, R4, R3, !P2 ;  /* 0x0000000304037207 */ /* 0x000fca0005000000 */
[----:B------:R-:W-:Y:S01]  /*5ed0*/  IMAD.WIDE.U32 R52, R42, R3, R52 ;  /* 0x000000032a347225 */ /* 0x000fe200078e0034 */
[----:B------:R-:W-:-:S05]  /*5ee0*/  IADD3.X R42, RZ, RZ, R7, P1, P3 ;  /* 0x000000ffff2a7210 */ /* 0x000fca0000fe6407 */
[----:B------:R-:W-:-:S04]  /*5ef0*/  IMAD.HI.U32 R7, P1, R42, R5, R52 ;  /* 0x000000052a077227 */ /* 0x000fc80007820034 */
[CC--:B------:R-:W-:Y:S02]  /*5f00*/  IMAD R4, R42.reuse, R3.reuse, RZ ;  /* 0x000000032a047224 */ /* 0x0c0fe400078e02ff */
[----:B------:R-:W-:-:S03]  /*5f10*/  IMAD.HI.U32 R42, R42, R3, RZ ;  /* 0x000000032a2a7227 */ /* 0x000fc600078e00ff */
[----:B------:R-:W-:Y:S02]  /*5f20*/  IADD3 R4, P3, R4, R7, RZ ;  /* 0x0000000704047210 */ /* 0x000fe40007f7e0ff */
[----:B------:R-:W-:-:S03]  /*5f30*/  IADD3.X R7, R42, RZ, RZ, P1, !PT ;  /* 0x000000ff2a077210 */ /* 0x000fc60000ffe4ff */
        /* <DEDUP_REMOVED lines=9> */
[----:B------:R-:W-:Y:S01]  /*5fd0*/  SEL R5, R4, R5, P1 ;  /* 0x0000000504057207 */ /* 0x000fe20000800000 */
[----:B------:R-:W-:-:S03]  /*5fe0*/  IMAD.X R4, R3, 0x1, ~R47, P3 ;  /* 0x0000000103047824 */ /* 0x000fc600018e0e2f */
[CC--:B------:R-:W-:Y:S02]  /*5ff0*/  IADD3 R42, P3, R5.reuse, -R46.reuse, RZ ;  /* 0x8000002e052a7210 */ /* 0x0c0fe40007f7e0ff */
[----:B------:R-:W-:Y:S02]  /*6000*/  SEL R3, R4, R3, P1 ;  /* 0x0000000304037207 */ /* 0x000fe40000800000 */
[----:B------:R-:W-:-:S03]  /*6010*/  ISETP.GE.U32.AND P1, PT, R5, R46, PT ;  /* 0x0000002e0500720c */ /* 0x000fc60003f26070 */
[C---:B------:R-:W-:Y:S01]  /*6020*/  IMAD.X R4, R3.reuse, 0x1, ~R47, P3 ;  /* 0x0000000103047824 */ /* 0x040fe200018e0e2f */
[----:B------:R-:W-:-:S04]  /*6030*/  ISETP.GE.U32.AND.EX P1, PT, R3, R47, PT, P1 ;  /* 0x0000002f0300720c */ /* 0x000fc80003f26110 */
[----:B------:R-:W-:Y:S02]  /*6040*/  SEL R42, R42, R5, P1 ;  /* 0x000000052a2a7207 */ /* 0x000fe40000800000 */
[----:B------:R-:W-:Y:S02]  /*6050*/  SEL R4, R4, R3, P1 ;  /* 0x0000000304047207 */ /* 0x000fe40000800000 */
[-C--:B------:R-:W-:Y:S02]  /*6060*/  IADD3 R3, P3, RZ, -R42.reuse, RZ ;  /* 0x8000002aff037210 */ /* 0x080fe40007f7e0ff */
[----:B------:R-:W-:Y:S02]  /*6070*/  ISETP.NE.U32.AND P1, PT, R6, RZ, PT ;  /* 0x000000ff0600720c */ /* 0x000fe40003f25070 */
[----:B------:R-:W-:Y:S01]  /*6080*/  SEL R3, R3, R42, !P2 ;  /* 0x0000002a03037207 */ /* 0x000fe20005000000 */
[----:B------:R-:W-:Y:S01]  /*6090*/  IMAD.X R5, RZ, RZ, ~R4, P3 ;  /* 0x000000ffff057224 */ /* 0x000fe200018e0e04 */
[----:B------:R-:W-:Y:S01]  /*60a0*/  ISETP.NE.AND.EX P1, PT, R41, RZ, PT, P1 ;  /* 0x000000ff2900720c */ /* 0x000fe20003f25310 */
[----:B------:R-:W-:-:S03]  /*60b0*/  IMAD.MOV.U32 R41, RZ, RZ, 0x0 ;  /* 0x00000000ff297424 */ /* 0x000fc600078e00ff */
[----:B------:R-:W-:Y:S02]  /*60c0*/  SEL R5, R5, R4, !P2 ;  /* 0x0000000405057207 */ /* 0x000fe40005000000 */
[----:B------:R-:W-:Y:S02]  /*60d0*/  SEL R3, R3, 0xffffffff, P1 ;  /* 0xffffffff03037807 */ /* 0x000fe40000800000 */
[----:B------:R-:W-:Y:S01]  /*60e0*/  SEL R5, R5, 0xffffffff, P1 ;  /* 0xffffffff05057807 */ /* 0x000fe20000800000 */
[----:B------:R-:W-:Y:S06]  /*60f0*/  RET.REL.NODEC R40 `(_ZN2at6native29vectorized_elementwise_kernelILi2ENS0_13BinaryFunctorIlllZZZNS0_15binary_internal21div_floor_kernel_cudaERNS_18TensorIteratorBaseEENKUlvE_clEvENKUlvE2_clEvEUlllE_EESt5arrayIPcLm3EEEEviT0_T1_) ;  /* 0xffff9f0028007950 */ /* 0x000fec0003c3ffff */
.L_x_23872:
        /* <DEDUP_REMOVED lines=16> */
.L_x_32497:


//--------------------- .text._ZN2at6native29vectorized_elementwise_kernelILi4ENS0_13BinaryFunctorIlllZZZNS0_15binary_internal21div_floor_kernel_cudaERNS_18TensorIteratorBaseEENKUlvE_clEvENKUlvE2_clEvEUlllE_EESt5arrayIPcLm3EEEEviT0_T1_ --------------------------
	.section	.text._ZN2at6native29vectorized_elementwise_kernelILi4ENS0_13BinaryFunctorIlllZZZNS0_15binary_internal21div_floor_kernel_cudaERNS_18TensorIteratorBaseEENKUlvE_clEvENKUlvE2_clEvEUlllE_EESt5arrayIPcLm3EEEEviT0_T1_,"ax",@progbits
	.sectioninfo	@"SHI_REGISTERS=58"
	.align	128
        .global         _ZN2at6native29vectorized_elementwise_kernelILi4ENS0_13BinaryFunctorIlllZZZNS0_15binary_internal21div_floor_kernel_cudaERNS_18TensorIteratorBaseEENKUlvE_clEvENKUlvE2_clEvEUlllE_EESt5arrayIPcLm3EEEEviT0_T1_
        .type           _ZN2at6native29vectorized_elementwise_kernelILi4ENS0_13BinaryFunctorIlllZZZNS0_15binary_internal21div_floor_kernel_cudaERNS_18TensorIteratorBaseEENKUlvE_clEvENKUlvE2_clEvEUlllE_EESt5arrayIPcLm3EEEEviT0_T1_,@function
        .size           _ZN2at6native29vectorized_elementwise_kernelILi4ENS0_13BinaryFunctorIlllZZZNS0_15binary_internal21div_floor_kernel_cudaERNS_18TensorIteratorBaseEENKUlvE_clEvENKUlvE2_clEvEUlllE_EESt5arrayIPcLm3EEEEviT0_T1_,(.L_x_32499 - _ZN2at6native29vectorized_elementwise_kernelILi4ENS0_13BinaryFunctorIlllZZZNS0_15binary_internal21div_floor_kernel_cudaERNS_18TensorIteratorBaseEENKUlvE_clEvENKUlvE2_clEvEUlllE_EESt5arrayIPcLm3EEEEviT0_T1_)
        .other          _ZN2at6native29vectorized_elementwise_kernelILi4ENS0_13BinaryFunctorIlllZZZNS0_15binary_internal21div_floor_kernel_cudaERNS_18TensorIteratorBaseEENKUlvE_clEvENKUlvE2_clEvEUlllE_EESt5arrayIPcLm3EEEEviT0_T1_,@"STO_CUDA_ENTRY STV_DEFAULT"
_ZN2at6native29vectorized_elementwise_kernelILi4ENS0_13BinaryFunctorIlllZZZNS0_15binary_internal21div_floor_kernel_cudaERNS_18TensorIteratorBaseEENKUlvE_clEvENKUlvE2_clEvEUlllE_EESt5arrayIPcLm3EEEEviT0_T1_:
.text._ZN2at6native29vectorized_elementwise_kernelILi4ENS0_13BinaryFunctorIlllZZZNS0_15binary_internal21div_floor_kernel_cudaERNS_18TensorIteratorBaseEENKUlvE_clEvENKUlvE2_clEvEUlllE_EESt5arrayIPcLm3EEEEviT0_T1_:
        /* <DEDUP_REMOVED lines=30> */
[----:B-----5:R-:W-:Y:S05]  /*01e0*/  CALL.REL.NOINC `($__internal_28_$__cuda_sm20_div_s64) ;  /* 0x0000550000007944 */ /* 0x020fea0003c00000 */
[----:B------:R-:W-:Y:S01]  /*01f0*/  IMAD.MOV.U32 R45, RZ, RZ, R5 ;  /* 0x000000ffff2d7224 */ /* 0x000fe200078e0005 */
[----:B------:R-:W-:Y:S01]  /*0200*/  MOV R48, R40 ;  /* 0x0000002800307202 */ /* 0x000fe20000000f00 */
[----:B------:R-:W-:Y:S05]  /*0210*/  BRA `(.L_x_23876) ;  /* 0x0000013000007947 */ /* 0x000fea0003800000 */
.L_x_23875:
        /* <DEDUP_REMOVED lines=19> */
.L_x_23876:
[----:B------:R-:W-:Y:S05]  /*0350*/  BSYNC B0 ;  /* 0x0000000000007941 */ /* 0x000fea0003800000 */
.L_x_23874:
        /* <DEDUP_REMOVED lines=13> */
[----:B-----5:R-:W-:Y:S05]  /*0430*/  CALL.REL.NOINC `($__internal_29_$__cuda_sm20_rem_s64) ;  /* 0x000057f000007944 */ /* 0x020fea0003c00000 */
[----:B------:R-:W-:-:S04]  /*0440*/  ISETP.NE.U32.AND P0, PT, R3, RZ, PT ;  /* 0x000000ff0300720c */ /* 0x000fc80003f05070 */
[----:B------:R-:W-:Y:S01]  /*0450*/  ISETP.NE.AND.EX P0, PT, R5, RZ, PT, P0 ;  /* 0x000000ff0500720c */ /* 0x000fe20003f05300 */
[----:B------:R-:W-:Y:S07]  /*0460*/  BRA `(.L_x_23881) ;  /* 0x0000013000007947 */ /* 0x000fee0003800000 */
.L_x_23880:
        /* <DEDUP_REMOVED lines=19> */
.L_x_23881:
[----:B------:R-:W-:Y:S05]  /*05a0*/  BSYNC B1 ;  /* 0x0000000000017941 */ /* 0x000fea0003800000 */
.L_x_23879:
[----:B------:R-:W-:-:S04]  /*05b0*/  SEL R3, RZ, 0xffffffff, !P0 ;  /* 0xffffffffff037807 */ /* 0x000fc80004000000 */
[----:B------:R-:W-:-:S05]  /*05c0*/  IADD3 R45, P0, R3, R45, RZ ;  /* 0x0000002d032d7210 */ /* 0x000fca0007f1e0ff */
[----:B------:R-:W-:-:S03]  /*05d0*/  IMAD.X R48, R3, 0x1, R48, P0 ;  /* 0x0000000103307824 */ /* 0x000fc600000e0630 */
.L_x_23878:
[----:B------:R-:W-:Y:S05]  /*05e0*/  BSYNC B0 ;  /* 0x0000000000007941 */ /* 0x000fea0003800000 */
.L_x_23877:
        /* <DEDUP_REMOVED lines=11> */
[----:B-----5:R-:W-:Y:S05]  /*06a0*/  CALL.REL.NOINC `($__internal_28_$__cuda_sm20_div_s64) ;  /* 0x0000504000007944 */ /* 0x020fea0003c00000 */
[----:B------:R-:W-:Y:S02]  /*06b0*/  IMAD.MOV.U32 R12, RZ, RZ, R5 ;  /* 0x000000ffff0c7224 */ /* 0x000fe400078e0005 */
[----:B------:R-:W-:Y:S01]  /*06c0*/  IMAD.MOV.U32 R13, RZ, RZ, R40 ;  /* 0x000000ffff0d7224 */ /* 0x000fe200078e0028 */
[----:B------:R-:W-:Y:S05]  /*06d0*/  BRA `(.L_x_23884) ;  /* 0x0000013000007947 */ /* 0x000fea0003800000 */
.L_x_23883:
        /* <DEDUP_REMOVED lines=19> */
.L_x_23884:
[----:B------:R-:W-:Y:S05]  /*0810*/  BSYNC B0 ;  /* 0x0000000000007941 */ /* 0x000fea0003800000 */
.L_x_23882:
        /* <DEDUP_REMOVED lines=13> */
[----:B-----5:R-:W-:Y:S05]  /*08f0*/  CALL.REL.NOINC `($__internal_29_$__cuda_sm20_rem_s64) ;  /* 0x0000533000007944 */ /* 0x020fea0003c00000 */
[----:B------:R-:W-:-:S04]  /*0900*/  ISETP.NE.U32.AND P0, PT, R3, RZ, PT ;  /* 0x000000ff0300720c */ /* 0x000fc80003f05070 */
[----:B------:R-:W-:Y:S01]  /*0910*/  ISETP.NE.AND.EX P0, PT, R5, RZ, PT, P0 ;  /* 0x000000ff0500720c */ /* 0x000fe20003f05300 */
[----:B------:R-:W-:Y:S07]  /*0920*/  BRA `(.L_x_23889) ;  /* 0x0000013000007947 */ /* 0x000fee0003800000 */
.L_x_23888:
        /* <DEDUP_REMOVED lines=19> */
.L_x_23889:
[----:B------:R-:W-:Y:S05]  /*0a60*/  BSYNC B1 ;  /* 0x0000000000017941 */ /* 0x000fea0003800000 */
.L_x_23887:
[----:B------:R-:W-:-:S04]  /*0a70*/  SEL R3, RZ, 0xffffffff, !P0 ;  /* 0xffffffffff037807 */ /* 0x000fc80004000000 */
[----:B------:R-:W-:-:S05]  /*0a80*/  IADD3 R12, P0, R3, R12, RZ ;  /* 0x0000000c030c7210 */ /* 0x000fca0007f1e0ff */
[----:B------:R-:W-:-:S03]  /*0a90*/  IMAD.X R13, R3, 0x1, R13, P0 ;  /* 0x00000001030d7824 */ /* 0x000fc600000e060d */
.L_x_23886:
[----:B------:R-:W-:Y:S05]  /*0aa0*/  BSYNC B0 ;  /* 0x0000000000007941 */ /* 0x000fea0003800000 */
.L_x_23885:
        /* <DEDUP_REMOVED lines=11> */
[----:B------:R-:W-:Y:S05]  /*0b60*/  CALL.REL.NOINC `($__internal_28_$__cuda_sm20_div_s64) ;  /* 0x00004b8000007944 */ /* 0x000fea0003c00000 */
[----:B------:R-:W-:Y:S01]  /*0b70*/  MOV R12, R5 ;  /* 0x00000005000c7202 */ /* 0x000fe20000000f00 */
[----:B------:R-:W-:Y:S01]  /*0b80*/  IMAD.MOV.U32 R13, RZ, RZ, R40 ;  /* 0x000000ffff0d7224 */ /* 0x000fe200078e0028 */
[----:B------:R-:W-:Y:S05]  /*0b90*/  BRA `(.L_x_23892) ;  /* 0x0000013000007947 */ /* 0x000fea0003800000 */
.L_x_23891:
        /* <DEDUP_REMOVED lines=19> */
.L_x_23892:
[----:B------:R-:W-:Y:S05]  /*0cd0*/  BSYNC B0 ;  /* 0x0000000000007941 */ /* 0x000fea0003800000 */
.L_x_23890:
        /* <DEDUP_REMOVED lines=13> */
[----:B------:R-:W-:Y:S05]  /*0db0*/  CALL.REL.NOINC `($__internal_29_$__cuda_sm20_rem_s64) ;  /* 0x00004e7000007944 */ /* 0x000fea0003c00000 */
[----:B------:R-:W-:-:S04]  /*0dc0*/  ISETP.NE.U32.AND P0, PT, R3, RZ, PT ;  /* 0x000000ff0300720c */ /* 0x000fc80003f05070 */
[----:B------:R-:W-:Y:S01]  /*0dd0*/  ISETP.NE.AND.EX P0, PT, R5, RZ, PT, P0 ;  /* 0x000000ff0500720c */ /* 0x000fe20003f05300 */
[----:B------:R-:W-:Y:S07]  /*0de0*/  BRA `(.L_x_23897) ;  /* 0x0000013000007947 */ /* 0x000fee0003800000 */
.L_x_23896:
        /* <DEDUP_REMOVED lines=19> */
.L_x_23897:
[----:B------:R-:W-:Y:S05]  /*0f20*/  BSYNC B1 ;  /* 0x0000000000017941 */ /* 0x000fea0003800000 */
.L_x_23895:
[----:B------:R-:W-:-:S04]  /*0f30*/  SEL R3, RZ, 0xffffffff, !P0 ;  /* 0xffffffffff037807 */ /* 0x000fc80004000000 */
[----:B------:R-:W-:-:S05]  /*0f40*/  IADD3 R12, P0, R3, R12, RZ ;  /* 0x0000000c030c7210 */ /* 0x000fca0007f1e0ff */
[----:B------:R-:W-:-:S03]  /*0f50*/  IMAD.X R13, R3, 0x1, R13, P0 ;  /* 0x00000001030d7824 */ /* 0x000fc600000e060d */
.L_x_23894:
[----:B------:R-:W-:Y:S05]  /*0f60*/  BSYNC B0 ;  /* 0x0000000000007941 */ /* 0x000fea0003800000 */
.L_x_23893:
        /* <DEDUP_REMOVED lines=9> */
[----:B------:R-:W-:Y:S05]  /*1000*/  CALL.REL.NOINC `($__internal_28_$__cuda_sm20_div_s64) ;  /* 0x000046e000007944 */ /* 0x000fea0003c00000 */
[----:B------:R-:W-:Y:S02]  /*1010*/  IMAD.MOV.U32 R14, RZ, RZ, R5 ;  /* 0x000000ffff0e7224 */ /* 0x000fe400078e0005 */
[----:B------:R-:W-:Y:S01]  /*1020*/  IMAD.MOV.U32 R15, RZ, RZ, R40 ;  /* 0x000000ffff0f7224 */ /* 0x000fe200078e0028 */
[----:B------:R-:W-:Y:S05]  /*1030*/  BRA `(.L_x_23900) ;  /* 0x0000013000007947 */ /* 0x000fea0003800000 */
.L_x_23899:
        /* <DEDUP_REMOVED lines=19> */
.L_x_23900:
[----:B------:R-:W-:Y:S05]  /*1170*/  BSYNC B0 ;  /* 0x0000000000007941 */ /* 0x000fea0003800000 */
.L_x_23898:
        /* <DEDUP_REMOVED lines=13> */
[----:B------:R-:W-:Y:S05]  /*1250*/  CALL.REL.NOINC `($__internal_29_$__cuda_sm20_rem_s64) ;  /* 0x000049d000007944 */ /* 0x000fea0003c00000 */
[----:B------:R-:W-:-:S04]  /*1260*/  ISETP.NE.U32.AND P0, PT, R3, RZ, PT ;  /* 0x000000ff0300720c */ /* 0x000fc80003f05070 */
[----:B------:R-:W-:Y:S01]  /*1270*/  ISETP.NE.AND.EX P0, PT, R5, RZ, PT, P0 ;  /* 0x000000ff0500720c */ /* 0x000fe20003f05300 */
[----:B------:R-:W-:Y:S07]  /*1280*/  BRA `(.L_x_23905) ;  /* 0x0000013000007947 */ /* 0x000fee0003800000 */
.L_x_23904:
        /* <DEDUP_REMOVED lines=19> */
.L_x_23905:
[----:B------:R-:W-:Y:S05]  /*13c0*/  BSYNC B1 ;  /* 0x0000000000017941 */ /* 0x000fea0003800000 */
.L_x_23903:
[----:B------:R-:W-:-:S04]  /*13d0*/  SEL R3, RZ, 0xffffffff, !P0 ;  /* 0xffffffffff037807 */ /* 0x000fc80004000000 */
[----:B------:R-:W-:-:S05]  /*13e0*/  IADD3 R14, P0, R3, R14, RZ ;  /* 0x0000000e030e7210 */ /* 0x000fca0007f1e0ff */
[----:B------:R-:W-:-:S03]  /*13f0*/  IMAD.X R15, R3, 0x1, R15, P0 ;  /* 0x00000001030f7824 */ /* 0x000fc600000e060f */
.L_x_23902:
[----:B------:R-:W-:Y:S05]  /*1400*/  BSYNC B0 ;  /* 0x0000000000007941 */ /* 0x000fea0003800000 */
.L_x_23901:
        /* <DEDUP_REMOVED lines=9> */
[----:B------:R-:W-:Y:S05]  /*14a0*/  CALL.REL.NOINC `($__internal_28_$__cuda_sm20_div_s64) ;  /* 0x0000424000007944 */ /* 0x000fea0003c00000 */
[----:B------:R-:W-:Y:S02]  /*14b0*/  IMAD.MOV.U32 R16, RZ, RZ, R5 ;  /* 0x000000ffff107224 */ /* 0x000fe400078e0005 */
[----:B------:R-:W-:Y:S01]  /*14c0*/  IMAD.MOV.U32 R17, RZ, RZ, R40 ;  /* 0x000000ffff117224 */ /* 0x000fe200078e0028 */
[----:B------:R-:W-:Y:S05]  /*14d0*/  BRA `(.L_x_23908) ;  /* 0x0000013000007947 */ /* 0x000fea0003800000 */
.L_x_23907:
        /* <DEDUP_REMOVED lines=19> */
.L_x_23908:
[----:B------:R-:W-:Y:S05]  /*1610*/  BSYNC B0 ;  /* 0x0000000000007941 */ /* 0x000fea0003800000 */
.L_x_23906:
        /* <DEDUP_REMOVED lines=17> */
.L_x_23912:
        /* <DEDUP_REMOVED lines=19> */
.L_x_23913:
[----:B------:R-:W-:Y:S05]  /*1860*/  BSYNC B1 ;  /* 0x0000000000017941 */ /* 0x000fea0003800000 */
.L_x_23911:
[----:B------:R-:W-:-:S04]  /*1870*/  SEL R3, RZ, 0xffffffff, !P0 ;  /* 0xffffffffff037807 */ /* 0x000fc80004000000 */
[----:B------:R-:W-:-:S05]  /*1880*/  IADD3 R16, P0, R3, R16, RZ ;  /* 0x0000001003107210 */ /* 0x000fca0007f1e0ff */
[----:B------:R-:W-:-:S03]  /*1890*/  IMAD.X R17, R3, 0x1, R17, P0 ;  /* 0x0000000103117824 */ /* 0x000fc600000e0611 */
.L_x_23910:
[----:B------:R-:W-:Y:S05]  /*18a0*/  BSYNC B0 ;  /* 0x0000000000007941 */ /* 0x000fea0003800000 */
.L_x_23909:
        /* <DEDUP_REMOVED lines=13> */
.L_x_23915:
        /* <DEDUP_REMOVED lines=19> */
.L_x_23916:
[----:B------:R-:W-:Y:S05]  /*1ab0*/  BSYNC B0 ;  /* 0x0000000000007941 */ /* 0x000fea0003800000 */
.L_x_23914:
        /* <DEDUP_REMOVED lines=17> */
.L_x_23920:
        /* <DEDUP_REMOVED lines=19> */
.L_x_23921:
[----:B------:R-:W-:Y:S05]  /*1d00*/  BSYNC B1 ;  /* 0x0000000000017941 */ /* 0x000fea0003800000 */
.L_x_23919:
[----:B------:R-:W-:-:S04]  /*1d10*/  SEL R3, RZ, 0xffffffff, !P0 ;  /* 0xffffffffff037807 */ /* 0x000fc80004000000 */
[----:B------:R-:W-:-:S05]  /*1d20*/  IADD3 R18, P0, R3, R18, RZ ;  /* 0x0000001203127210 */ /* 0x000fca0007f1e0ff */
[----:B------:R-:W-:-:S03]  /*1d30*/  IMAD.X R19, R3, 0x1, R19, P0 ;  /* 0x0000000103137824 */ /* 0x000fc600000e0613 */
.L_x_23918:
[----:B------:R-:W-:Y:S05]  /*1d40*/  BSYNC B0 ;  /* 0x0000000000007941 */ /* 0x000fea0003800000 */
.L_x_23917:
        /* <DEDUP_REMOVED lines=13> */
.L_x_23923:
        /* <DEDUP_REMOVED lines=19> */
.L_x_23924:
[----:B------:R-:W-:Y:S05]  /*1f50*/  BSYNC B0 ;  /* 0x0000000000007941 */ /* 0x000fea0003800000 */
.L_x_23922:
        /* <DEDUP_REMOVED lines=17> */
.L_x_23928:
        /* <DEDUP_REMOVED lines=19> */
.L_x_23929:
[----:B------:R-:W-:Y:S05]  /*21a0*/  BSYNC B1 ;  /* 0x0000000000017941 */ /* 0x000fea0003800000 */
.L_x_23927:
[----:B------:R-:W-:-:S04]  /*21b0*/  SEL R3, RZ, 0xffffffff, !P0 ;  /* 0xffffffffff037807 */ /* 0x000fc80004000000 */
[----:B------:R-:W-:-:S05]  /*21c0*/  IADD3 R20, P0, R3, R20, RZ ;  /* 0x0000001403147210 */ /* 0x000fca0007f1e0ff */
[----:B------:R-:W-:-:S03]  /*21d0*/  IMAD.X R21, R3, 0x1, R21, P0 ;  /* 0x0000000103157824 */ /* 0x000fc600000e0615 */
.L_x_23926:
[----:B------:R-:W-:Y:S05]  /*21e0*/  BSYNC B0 ;  /* 0x0000000000007941 */ /* 0x000fea0003800000 */
.L_x_23925:
        /* <DEDUP_REMOVED lines=13> */
.L_x_23931:
        /* <DEDUP_REMOVED lines=19> */
.L_x_23932:
[----:B------:R-:W-:Y:S05]  /*23f0*/  BSYNC B0 ;  /* 0x0000000000007941 */ /* 0x000fea0003800000 */
.L_x_23930:
        /* <DEDUP_REMOVED lines=17> */
.L_x_23936:
        /* <DEDUP_REMOVED lines=19> */
.L_x_23937:
[----:B------:R-:W-:Y:S05]  /*2640*/  BSYNC B1 ;  /* 0x0000000000017941 */ /* 0x000fea0003800000 */
.L_x_23935:
[----:B------:R-:W-:-:S04]  /*2650*/  SEL R3, RZ, 0xffffffff, !P0 ;  /* 0xffffffffff037807 */ /* 0x000fc80004000000 */
[----:B------:R-:W-:-:S05]  /*2660*/  IADD3 R22, P0, R3, R22, RZ ;  /* 0x0000001603167210 */ /* 0x000fca0007f1e0ff */
[----:B------:R-:W-:-:S03]  /*2670*/  IMAD.X R23, R3, 0x1, R23, P0 ;  /* 0x0000000103177824 */ /* 0x000fc600000e0617 */
.L_x_23934:
[----:B------:R-:W-:Y:S05]  /*2680*/  BSYNC B0 ;  /* 0x0000000000007941 */ /* 0x000fea0003800000 */
.L_x_23933:
        /* <DEDUP_REMOVED lines=8> */
.L_x_23873:
        /* <DEDUP_REMOVED lines=96> */
.L_x_23941:
        /* <DEDUP_REMOVED lines=19> */
.L_x_23942:
[----:B------:R-:W-:Y:S05]  /*2e40*/  BSYNC B1 ;  /* 0x0000000000017941 */ /* 0x000fea0003800000 */
.L_x_23940:
        /* <DEDUP_REMOVED lines=16> */
.L_x_23944:
        /* <DEDUP_REMOVED lines=19> */
.L_x_23945:
[----:B------:R-:W-:Y:S05]  /*3080*/  BSYNC B1 ;  /* 0x0000000000017941 */ /* 0x000fea0003800000 */
.L_x_23943:
[----:B------:R-:W-:-:S04]  /*3090*/  SEL R3, RZ, 0xffffffff, !P1 ;  /* 0xffffffffff037807 */ /* 0x000fc80004800000 */
[----:B------:R-:W-:-:S05]  /*30a0*/  IADD3 R8, P1, R3, R8, RZ ;  /* 0x0000000803087210 */ /* 0x000fca0007f3e0ff */
[----:B------:R-:W-:-:S03]  /*30b0*/  IMAD.X R9, R3, 0x1, R9, P1 ;  /* 0x0000000103097824 */ /* 0x000fc600008e0609 */
.L_x_23939:
[----:B------:R-:W-:Y:S05]  /*30c0*/  BSYNC B0 ;  /* 0x0000000000007941 */ /* 0x000fea0003800000 */
.L_x_23938:
        /* <DEDUP_REMOVED lines=17> */
.L_x_23949:
        /* <DEDUP_REMOVED lines=19> */
.L_x_23950:
[----:B------:R-:W-:Y:S05]  /*3310*/  BSYNC B1 ;  /* 0x0000000000017941 */ /* 0x000fea0003800000 */
.L_x_23948:
        /* <DEDUP_REMOVED lines=16> */
.L_x_23952:
        /* <DEDUP_REMOVED lines=19> */
.L_x_23953:
[----:B------:R-:W-:Y:S05]  /*3550*/  BSYNC B1 ;  /* 0x0000000000017941 */ /* 0x000fea0003800000 */
.L_x_23951:
[----:B------:R-:W-:-:S04]  /*3560*/  SEL R3, RZ, 0xffffffff, !P1 ;  /* 0xffffffffff037807 */ /* 0x000fc80004800000 */
[----:B------:R-:W-:-:S05]  /*3570*/  IADD3 R16, P1, R3, R16, RZ ;  /* 0x0000001003107210 */ /* 0x000fca0007f3e0ff */
[----:B------:R-:W-:-:S03]  /*3580*/  IMAD.X R17, R3, 0x1, R17, P1 ;  /* 0x0000000103117824 */ /* 0x000fc600008e0611 */
.L_x_23947:
[----:B------:R-:W-:Y:S05]  /*3590*/  BSYNC B0 ;  /* 0x0000000000007941 */ /* 0x000fea0003800000 */
.L_x_23946:
        /* <DEDUP_REMOVED lines=16> */
[----:B------:R-:W-:Y:S01]  /*36a0*/  IMAD.MOV.U32 R16, RZ, RZ, R5 ;  /* 0x000000ffff107224 */ /* 0x000fe200078e0005 */
[----:B------:R-:W-:Y:S01]  /*36b0*/  MOV R17, R40 ;  /* 0x0000002800117202 */ /* 0x000fe20000000f00 */
[----:B------:R-:W-:Y:S05]  /*36c0*/  BRA `(.L_x_23958) ;  /* 0x0000013000007947 */ /* 0x000fea0003800000 */
.L_x_23957:
        /* <DEDUP_REMOVED lines=19> */
.L_x_23958:
[----:B------:R-:W-:Y:S05]  /*3800*/  BSYNC B1 ;  /* 0x0000000000017941 */ /* 0x000fea0003800000 */
.L_x_23956:
        /* <DEDUP_REMOVED lines=16> */
.L_x_23960:
        /* <DEDUP_REMOVED lines=19> */
.L_x_23961:
[----:B------:R-:W-:Y:S05]  /*3a40*/  BSYNC B1 ;  /* 0x0000000000017941 */ /* 0x000fea0003800000 */
.L_x_23959:
[----:B------:R-:W-:-:S04]  /*3a50*/  SEL R3, RZ, 0xffffffff, !P1 ;  /* 0xffffffffff037807 */ /* 0x000fc80004800000 */
[----:B------:R-:W-:-:S05]  /*3a60*/  IADD3 R16, P1, R3, R16, RZ ;  /* 0x0000001003107210 */ /* 0x000fca0007f3e0ff */
[----:B------:R-:W-:-:S03]  /*3a70*/  IMAD.X R17, R3, 0x1, R17, P1 ;  /* 0x0000000103117824 */ /* 0x000fc600008e0611 */
.L_x_23955:
[----:B------:R-:W-:Y:S05]  /*3a80*/  BSYNC B0 ;  /* 0x0000000000007941 */ /* 0x000fea0003800000 */
.L_x_23954:
        /* <DEDUP_REMOVED lines=15> */
[----:B------:R-:W-:Y:S05]  /*3b80*/  CALL.REL.NOINC `($__internal_28_$__cuda_sm20_div_s64) ;  /* 0x00001b6000007944 */ /* 0x000fea0003c00000 */
[----:B------:R-:W-:Y:S02]  /*3b90*/  IMAD.MOV.U32 R16, RZ, RZ, R5 ;  /* 0x000000ffff107224 */ /* 0x000fe400078e0005 */
[----:B------:R-:W-:Y:S01]  /*3ba0*/  IMAD.MOV.U32 R17, RZ, RZ, R40 ;  /* 0x000000ffff117224 */ /* 0x000fe200078e0028 */
[----:B------:R-:W-:Y:S05]  /*3bb0*/  BRA `(.L_x_23966) ;  /* 0x0000013000007947 */ /* 0x000fea0003800000 */
.L_x_23965:
        /* <DEDUP_REMOVED lines=19> */
.L_x_23966:
[----:B------:R-:W-:Y:S05]  /*3cf0*/  BSYNC B1 ;  /* 0x0000000000017941 */ /* 0x000fea0003800000 */
.L_x_23964:
        /* <DEDUP_REMOVED lines=16> */
.L_x_23968:
        /* <DEDUP_REMOVED lines=19> */
.L_x_23969:
[----:B------:R-:W-:Y:S05]  /*3f30*/  BSYNC B1 ;  /* 0x0000000000017941 */ /* 0x000fea0003800000 */
.L_x_23967:
[----:B------:R-:W-:-:S04]  /*3f40*/  SEL R3, RZ, 0xffffffff, !P1 ;  /* 0xffffffffff037807 */ /* 0x000fc80004800000 */
[----:B------:R-:W-:-:S05]  /*3f50*/  IADD3 R16, P1, R3, R16, RZ ;  /* 0x0000001003107210 */ /* 0x000fca0007f3e0ff */
[----:B------:R-:W-:-:S03]  /*3f60*/  IMAD.X R17, R3, 0x1, R17, P1 ;  /* 0x0000000103117824 */ /* 0x000fc600008e0611 */
.L_x_23963:
[----:B------:R-:W-:Y:S05]  /*3f70*/  BSYNC B0 ;  /* 0x0000000000007941 */ /* 0x000fea0003800000 */
.L_x_23962:
        /* <DEDUP_REMOVED lines=19> */
.L_x_23973:
        /* <DEDUP_REMOVED lines=19> */
.L_x_23974:
[----:B------:R-:W-:Y:S05]  /*41e0*/  BSYNC B1 ;  /* 0x0000000000017941 */ /* 0x000fea0003800000 */
.L_x_23972:
        /* <DEDUP_REMOVED lines=12> */
[----:B------:R-:W-:Y:S05]  /*42b0*/  CALL.REL.NOINC `($__internal_29_$__cuda_sm20_rem_s64) ;  /* 0x0000197000007944 */ /* 0x000fea0003c00000 */
[----:B------:R-:W-:-:S04]  /*42c0*/  ISETP.NE.U32.AND P1, PT, R3, RZ, PT ;  /* 0x000000ff0300720c */ /* 0x000fc80003f25070 */
[----:B------:R-:W-:Y:S01]  /*42d0*/  ISETP.NE.AND.EX P1, PT, R5, RZ, PT, P1 ;  /* 0x000000ff0500720c */ /* 0x000fe20003f25310 */
[----:B------:R-:W-:Y:S07]  /*42e0*/  BRA `(.L_x_23977) ;  /* 0x0000013000007947 */ /* 0x000fee0003800000 */
.L_x_23976:
        /* <DEDUP_REMOVED lines=19> */
.L_x_23977:
[----:B------:R-:W-:Y:S05]  /*4420*/  BSYNC B1 ;  /* 0x0000000000017941 */ /* 0x000fea0003800000 */
.L_x_23975:
[----:B------:R-:W-:-:S04]  /*4430*/  SEL R3, RZ, 0xffffffff, !P1 ;  /* 0xffffffffff037807 */ /* 0x000fc80004800000 */
[----:B------:R-:W-:-:S05]  /*4440*/  IADD3 R16, P1, R3, R16, RZ ;  /* 0x0000001003107210 */ /* 0x000fca0007f3e0ff */
[----:B------:R-:W-:-:S03]  /*4450*/  IMAD.X R17, R3, 0x1, R17, P1 ;  /* 0x0000000103117824 */ /* 0x000fc600008e0611 */
.L_x_23971:
[----:B------:R-:W-:Y:S05]  /*4460*/  BSYNC B0 ;  /* 0x0000000000007941 */ /* 0x000fea0003800000 */
.L_x_23970:
        /* <DEDUP_REMOVED lines=19> */
.L_x_23981:
        /* <DEDUP_REMOVED lines=19> */
.L_x_23982:
[----:B------:R-:W-:Y:S05]  /*46d0*/  BSYNC B1 ;  /* 0x0000000000017941 */ /* 0x000fea0003800000 */
.L_x_23980:
        /* <DEDUP_REMOVED lines=16> */
.L_x_23984:
        /* <DEDUP_REMOVED lines=19> */
.L_x_23985:
[----:B------:R-:W-:Y:S05]  /*4910*/  BSYNC B1 ;  /* 0x0000000000017941 */ /* 0x000fea0003800000 */
.L_x_23983:
[----:B------:R-:W-:-:S04]  /*4920*/  SEL R3, RZ, 0xffffffff, !P1 ;  /* 0xffffffffff037807 */ /* 0x000fc80004800000 */
[----:B------:R-:W-:-:S04]  /*4930*/  IADD3 R16, P1, R3, R16, RZ ;  /* 0x0000001003107210 */ /* 0x000fc80007f3e0ff */
[----:B------:R-:W-:-:S04]  /*4940*/  IADD3.X R17, R3, R17, RZ, P1, !PT ;  /* 0x0000001103117210 */ /* 0x000fc80000ffe4ff */
.L_x_23979:
[----:B------:R-:W-:Y:S05]  /*4950*/  BSYNC B0 ;  /* 0x0000000000007941 */ /* 0x000fea0003800000 */
.L_x_23978:
        /* <DEDUP_REMOVED lines=19> */
.L_x_23989:
        /* <DEDUP_REMOVED lines=19> */
.L_x_23990:
[----:B------:R-:W-:Y:S05]  /*4bc0*/  BSYNC B1 ;  /* 0x0000000000017941 */ /* 0x000fea0003800000 */
.L_x_23988:
        /* <DEDUP_REMOVED lines=16> */
.L_x_23992:
        /* <DEDUP_REMOVED lines=19> */
.L_x_23993:
[----:B------:R-:W-:Y:S05]  /*4e00*/  BSYNC B1 ;  /* 0x0000000000017941 */ /* 0x000fea0003800000 */
.L_x_23991:
[----:B------:R-:W-:-:S04]  /*4e10*/  SEL R3, RZ, 0xffffffff, !P1 ;  /* 0xffffffffff037807 */ /* 0x000fc80004800000 */
[----:B------:R-:W-:-:S05]  /*4e20*/  IADD3 R16, P1, R3, R16, RZ ;  /* 0x0000001003107210 */ /* 0x000fca0007f3e0ff */
[----:B------:R-:W-:-:S03]  /*4e30*/  IMAD.X R17, R3, 0x1, R17, P1 ;  /* 0x0000000103117824 */ /* 0x000fc600008e0611 */
.L_x_23987:
[----:B------:R-:W-:Y:S05]  /*4e40*/  BSYNC B0 ;  /* 0x0000000000007941 */ /* 0x000fea0003800000 */
.L_x_23986:
        /* <DEDUP_REMOVED lines=17> */
.L_x_23997:
        /* <DEDUP_REMOVED lines=19> */
.L_x_23998:
[----:B------:R-:W-:Y:S05]  /*5090*/  BSYNC B1 ;  /* 0x0000000000017941 */ /* 0x000fea0003800000 */
.L_x_23996:
        /* <DEDUP_REMOVED lines=16> */
.L_x_24000:
        /* <DEDUP_REMOVED lines=19> */
.L_x_24001:
[----:B------:R-:W-:Y:S05]  /*52d0*/  BSYNC B1 ;  /* 0x0000000000017941 */ /* 0x000fea0003800000 */
.L_x_23999:
[----:B------:R-:W-:-:S04]  /*52e0*/  SEL R3, RZ, 0xffffffff, !P1 ;  /* 0xffffffffff037807 */ /* 0x000fc80004800000 */
[----:B------:R-:W-:-:S05]  /*52f0*/  IADD3 R12, P1, R3, R12, RZ ;  /* 0x0000000c030c7210 */ /* 0x000fca0007f3e0ff */
[----:B------:R-:W-:-:S03]  /*5300*/  IMAD.X R19, R3, 0x1, R19, P1 ;  /* 0x0000000103137824 */ /* 0x000fc600008e0613 */
.L_x_23995:
[----:B------:R-:W-:Y:S05]  /*5310*/  BSYNC B0 ;  /* 0x0000000000007941 */ /* 0x000fea0003800000 */
.L_x_23994:
        /* <DEDUP_REMOVED lines=23> */
.L_x_24004:
[----:B0-----:R-:W-:-:S13]  /*5490*/  ISETP.GE.AND P0, PT, R13, R2, PT ;  /* 0x000000020d00720c */ /* 0x001fda0003f06270 */
[----:B------:R-:W-:Y:S05]  /*54a0*/  @P0 BRA `(.L_x_24006) ;  /* 0x000000c000000947 */ /* 0x000fea0003800000 */
[----:B------:R-:W-:Y:S01]  /*54b0*/  IMAD.IADD R4, R0, 0x1, R13 ;  /* 0x0000000100047824 */ /* 0x000fe200078e020d */
[----:B------:R-:W-:Y:S01]  /*54c0*/  IADD3 R13, R13, 0x80, RZ ;  /* 0x000000800d0d7810 */ /* 0x000fe20007ffe0ff */
[----:B------:R-:W-:-:S04]  /*54d0*/  IMAD.MOV.U32 R5, RZ, RZ, 0x8 ;  /* 0x00000008ff057424 */ /* 0x000fc800078e00ff */
[----:B------:R-:W-:-:S05]  /*54e0*/  IMAD.WIDE.U32 R4, R4, R5, c[0x0][0x168] ;  /* 0x00005a0004047625 */ /* 0x000fca00078e0005 */
[----:B------:R0:W-:Y:S02]  /*54f0*/  STG.E.64 [R4.64], R34 ;  /* 0x0000002204007986 */ /* 0x0001e4000c101b04 */
.L_x_24005:
[----:B------:R-:W-:-:S13]  /*5500*/  ISETP.GE.AND P0, PT, R13, R2, PT ;  /* 0x000000020d00720c */ /* 0x000fda0003f06270 */
[----:B------:R-:W-:Y:S05]  /*5510*/  @P0 BRA `(.L_x_24007) ;  /* 0x000000d000000947 */ /* 0x000fea0003800000 */
[----:B0-----:R-:W-:Y:S01]  /*5520*/  HFMA2.MMA R5, -RZ, RZ, 0, 4.76837158203125e-07 ;  /* 0x00000008ff057435 */ /* 0x001fe200000001ff */
[----:B------:R-:W-:Y:S01]  /*5530*/  IMAD.IADD R4, R0, 0x1, R13 ;  /* 0x0000000100047824 */ /* 0x000fe200078e020d */
[----:B------:R-:W-:-:S08]  /*5540*/  IADD3 R13, R13, 0x80, RZ ;  /* 0x000000800d0d7810 */ /* 0x000fd00007ffe0ff */
[----:B------:R-:W-:-:S05]  /*5550*/  IMAD.WIDE.U32 R4, R4, R5, c[0x0][0x168] ;  /* 0x00005a0004047625 */ /* 0x000fca00078e0005 */
[----:B------:R0:W-:Y:S02]  /*5560*/  STG.E.64 [R4.64], R26 ;  /* 0x0000001a04007986 */ /* 0x0001e4000c101b04 */
.L_x_24006:
        /* <DEDUP_REMOVED lines=8> */
.L_x_24007:
[----:B------:R-:W-:Y:S05]  /*55f0*/  BSYNC B1 ;  /* 0x0000000000017941 */ /* 0x000fea0003800000 */
.L_x_24003:
[----:B------:R-:W-:-:S13]  /*5600*/  ISETP.GE.AND P0, PT, R13, R2, PT ;  /* 0x000000020d00720c */ /* 0x000fda0003f06270 */
[----:B0-----:R-:W-:Y:S01]  /*5610*/  @!P0 IMAD.IADD R4, R0, 0x1, R13 ;  /* 0x0000000100048824 */ /* 0x001fe200078e020d */
[----:B------:R-:W-:Y:S01]  /*5620*/  @!P0 IADD3 R13, R13, 0x80, RZ ;  /* 0x000000800d0d8810 */ /* 0x000fe20007ffe0ff */
[----:B------:R-:W-:-:S04]  /*5630*/  @!P0 IMAD.MOV.U32 R5, RZ, RZ, 0x8 ;  /* 0x00000008ff058424 */ /* 0x000fc800078e00ff */
[----:B------:R-:W-:-:S05]  /*5640*/  @!P0 IMAD.WIDE.U32 R4, R4, R5, c[0x0][0x168] ;  /* 0x00005a0004048625 */ /* 0x000fca00078e0005 */
[----:B------:R0:W-:Y:S02]  /*5650*/  @!P0 STG.E.64 [R4.64], R16 ;  /* 0x0000001004008986 */ /* 0x0001e4000c101b04 */
.L_x_24008:
[----:B------:R-:W-:Y:S05]  /*5660*/  BSYNC B0 ;  /* 0x0000000000007941 */ /* 0x000fea0003800000 */
.L_x_24002:
        /* <DEDUP_REMOVED lines=8> */
        .weak           $__internal_28_$__cuda_sm20_div_s64
        .type           $__internal_28_$__cuda_sm20_div_s64,@function
        .size           $__internal_28_$__cuda_sm20_div_s64,($__internal_29_$__cuda_sm20_rem_s64 - $__internal_28_$__cuda_sm20_div_s64)
$__internal_28_$__cuda_sm20_div_s64:
        /* <DEDUP_REMOVED lines=83> */
[----:B------:R-:W-:Y:S06]  /*5c20*/  RET.REL.NODEC R6 `(_ZN2at6native29vectorized_elementwise_kernelILi4ENS0_13BinaryFunctorIlllZZZNS0_15binary_internal21div_floor_kernel_cudaERNS_18TensorIteratorBaseEENKUlvE_clEvENKUlvE2_clEvEUlllE_EESt5arrayIPcLm3EEEEviT0_T1_) ;  /* 0xffffa3d006007950 */ /* 0x000fec0003c3ffff */
        .weak           $__internal_29_$__cuda_sm20_rem_s64
        .type           $__internal_29_$__cuda_sm20_rem_s64,@function
        .size           $__internal_29_$__cuda_sm20_rem_s64,(.L_x_32499 - $__internal_29_$__cuda_sm20_rem_s64)
$__internal_29_$__cuda_sm20_rem_s64:
        /* <DEDUP_REMOVED lines=76> */
[----:B------:R-:W-:Y:S06]  /*60f0*/  RET.REL.NODEC R40 `(_ZN2at6native29vectorized_elementwise_kernelILi4ENS0_13BinaryFunctorIlllZZZNS0_15binary_internal21div_floor_kernel_cudaERNS_18TensorIteratorBaseEENKUlvE_clEvENKUlvE2_clEvEUlllE_EESt5arrayIPcLm3EEEEviT0_T1_) ;  /* 0xffff9f0028007950 */ /* 0x000fec0003c3ffff */
.L_x_24009:
        /* <DEDUP_REMOVED lines=16> */
.L_x_32499:


//--------------------- .text._ZN2at6native29vectorized_elementwise_kernelILi8ENS0_13BinaryFunctorIlllZZZNS0_15binary_internal21div_floor_kernel_cudaERNS_18TensorIteratorBaseEENKUlvE_clEvENKUlvE2_clEvEUlllE_EESt5arrayIPcLm3EEEEviT0_T1_ --------------------------
	.section	.text._ZN2at6native29vectorized_elementwise_kernelILi8ENS0_13BinaryFunctorIlllZZZNS0_15binary_internal21div_floor_kernel_cudaERNS_18TensorIteratorBaseEENKUlvE_clEvENKUlvE2_clEvEUlllE_EESt5arrayIPcLm3EEEEviT0_T1_,"ax",@progbits
	.sectioninfo	@"SHI_REGISTERS=4"
	.align	128
        .global         _ZN2at6native29vectorized_elementwise_kernelILi8ENS0_13BinaryFunctorIlllZZZNS0_15binary_internal21div_floor_kernel_cudaERNS_18TensorIteratorBaseEENKUlvE_clEvENKUlvE2_clEvEUlllE_EESt5arrayIPcLm3EEEEviT0_T1_
        .type           _ZN2at6native29vectorized_elementwise_kernelILi8ENS0_13BinaryFunctorIlllZZZNS0_15binary_internal21div_floor_kernel_cudaERNS_18TensorIteratorBaseEENKUlvE_clEvENKUlvE2_clEvEUlllE_EESt5arrayIPcLm3EEEEviT0_T1_,@function
        .size           _ZN2at6native29vectorized_elementwise_kernelILi8ENS0_13BinaryFunctorIlllZZZNS0_15binary_internal21div_floor_kernel_cudaERNS_18TensorIteratorBaseEENKUlvE_clEvENKUlvE2_clEvEUlllE_EESt5arrayIPcLm3EEEEviT0_T1_,(.L_x_32681 - _ZN2at6native29vectorized_elementwise_kernelILi8ENS0_13BinaryFunctorIlllZZZNS0_15binary_internal21div_floor_kernel_cudaERNS_18TensorIteratorBaseEENKUlvE_clEvENKUlvE2_clEvEUlllE_EESt5arrayIPcLm3EEEEviT0_T1_)
        .other          _ZN2at6native29vectorized_elementwise_kernelILi8ENS0_13BinaryFunctorIlllZZZNS0_15binary_internal21div_floor_kernel_cudaERNS_18TensorIteratorBaseEENKUlvE_clEvENKUlvE2_clEvEUlllE_EESt5arrayIPcLm3EEEEviT0_T1_,@"STO_CUDA_ENTRY STV_DEFAULT"
_ZN2at6native29vectorized_elementwise_kernelILi8ENS0_13BinaryFunctorIlllZZZNS0_15binary_internal21div_floor_kernel_cudaERNS_18TensorIteratorBaseEENKUlvE_clEvENKUlvE2_clEvEUlllE_EESt5arrayIPcLm3EEEEviT0_T1_:
.text._ZN2at6native29vectorized_elementwise_kernelILi8ENS0_13BinaryFunctorIlllZZZNS0_15binary_internal21div_floor_kernel_cudaERNS_18TensorIteratorBaseEENKUlvE_clEvENKUlvE2_clEvEUlllE_EESt5arrayIPcLm3EEEEviT0_T1_:
[----:B------:R-:W-:Y:S02]  /*0000*/  MOV R1, c[0x0][0x28] ;  /* 0x00000a0000017a02 */ /* 0x000fe40000000f00 */
[----:B------:R-:W-:Y:S05]  /*0010*/  EXIT ;  /* 0x000000000000794d */ /* 0x000fea0003800000 */
.L_x_24010:
        /* <DEDUP_REMOVED lines=14> */
.L_x_32681:


//--------------------- .text._ZN2at6native18elementwise_kernelILi128ELi4EZNS0_15gpu_kernel_implINS0_13BUnaryFunctorIlllZZZNS0_15binary_internal21div_floor_kernel_cudaERNS_18TensorIteratorBaseEENKUlvE_clEvENKUlvE2_clEvEUlllE_EEEEvS6_RKT_EUliE_EEviT1_ --------------------------
	.section	.text._ZN2at6native18elementwise_kernelILi128ELi4EZNS0_15gpu_kernel_implINS0_13BUnaryFunctorIlllZZZNS0_15binary_internal21div_floor_kernel_cudaERNS_18TensorIteratorBaseEENKUlvE_clEvENKUlvE2_clEvEUlllE_EEEEvS6_RKT_EUliE_EEviT1_,"ax",@progbits
	.sectioninfo	@"SHI_REGISTERS=28"
	.align	128
        .global         _ZN2at6native18elementwise_kernelILi128ELi4EZNS0_15gpu_kernel_implINS0_13BUnaryFunctorIlllZZZNS0_15binary_internal21div_floor_kernel_cudaERNS_18TensorIteratorBaseEENKUlvE_clEvENKUlvE2_clEvEUlllE_EEEEvS6_RKT_EUliE_EEviT1_
        .type           _ZN2at6native18elementwise_kernelILi128ELi4EZNS0_15gpu_kernel_implINS0_13BUnaryFunctorIlllZZZNS0_15binary_internal21div_floor_kernel_cudaERNS_18TensorIteratorBaseEENKUlvE_clEvENKUlvE2_clEvEUlllE_EEEEvS6_RKT_EUliE_EEviT1_,@function
        .size           _ZN2at6native18elementwise_kernelILi128ELi4EZNS0_15gpu_kernel_implINS0_13BUnaryFunctorIlllZZZNS0_15binary_internal21div_floor_kernel_cudaERNS_18TensorIteratorBaseEENKUlvE_clEvENKUlvE2_clEvEUlllE_EEEEvS6_RKT_EUliE_EEviT1_,(.L_x_32501 - _ZN2at6native18elementwise_kernelILi128ELi4EZNS0_15gpu_kernel_implINS0_13BUnaryFunctorIlllZZZNS0_15binary_internal21div_floor_kernel_cudaERNS_18TensorIteratorBaseEENKUlvE_clEvENKUlvE2_clEvEUlllE_EEEEvS6_RKT_EUliE_EEviT1_)
        .other          _ZN2at6native18elementwise_kernelILi128ELi4EZNS0_15gpu_kernel_implINS0_13BUnaryFunctorIlllZZZNS0_15binary_internal21div_floor_kernel_cudaERNS_18TensorIteratorBaseEENKUlvE_clEvENKUlvE2_clEvEUlllE_EEEEvS6_RKT_EUliE_EEviT1_,@"STO_CUDA_ENTRY STV_DEFAULT"
_ZN2at6native18elementwise_kernelILi128ELi4EZNS0_15gpu_kernel_implINS0_13BUnaryFunctorIlllZZZNS0_15binary_internal21div_floor_kernel_cudaERNS_18TensorIteratorBaseEENKUlvE_clEvENKUlvE2_clEvEUlllE_EEEEvS6_RKT_EUliE_EEviT1_:
.text._ZN2at6native18elementwise_kernelILi128ELi4EZNS0_15gpu_kernel_implINS0_13BUnaryFunctorIlllZZZNS0_15binary_internal21div_floor_kernel_cudaERNS_18TensorIteratorBaseEENKUlvE_clEvENKUlvE2_clEvEUlllE_EEEEvS6_RKT_EUliE_EEviT1_:
        /* <DEDUP_REMOVED lines=235> */
.L_x_24013:
        /* <DEDUP_REMOVED lines=19> */
.L_x_24017:
[----:B------:R0:W5:Y:S01]  /*0fe0*/  LDG.E.U8 R14, [R4.64] ;  /* 0x00000024040e7981 */ /* 0x000162000c1e1100 */
[----:B------:R-:W-:Y:S01]  /*0ff0*/  IMAD.MOV.U32 R15, RZ, RZ, RZ ;  /* 0x000000ffff0f7224 */ /* 0x000fe200078e00ff */
[----:B------:R-:W-:Y:S05]  /*1000*/  BRA `(.L_x_24019) ;  /* 0x00000d5000007947 */ /* 0x000fea0003800000 */
.L_x_24016:
        /* <DEDUP_REMOVED lines=8> */
.L_x_24021:
[----:B------:R-:W2:Y:S02]  /*1090*/  LDG.E R14, [R4.64] ;  /* 0x00000024040e7981 */ /* 0x000ea4000c1e1900 */
[----:B--2---:R-:W-:Y:S01]  /*10a0*/  SHF.R.S32.HI R15, RZ, 0x1f, R14 ;  /* 0x0000001fff0f7819 */ /* 0x004fe2000001140e */
[----:B------:R-:W-:Y:S05]  /*10b0*/  BRA `(.L_x_24019) ;  /* 0x00000ca000007947 */ /* 0x000fea0003800000 */
.L_x_24020:
[----:B------:R-:W2:Y:S02]  /*10c0*/  LDG.E.S16 R14, [R4.64] ;  /* 0x00000024040e7981 */ /* 0x000ea4000c1e1700 */
[----:B--2---:R-:W-:Y:S01]  /*10d0*/  SHF.R.S32.HI R15, RZ, 0x1f, R14 ;  /* 0x0000001fff0f7819 */ /* 0x004fe2000001140e */
[----:B------:R-:W-:Y:S05]  /*10e0*/  BRA `(.L_x_24019) ;  /* 0x00000c7000007947 */ /* 0x000fea0003800000 */
.L_x_24015:
        /* <DEDUP_REMOVED lines=9> */
.L_x_24023:
[----:B------:R-:W2:Y:S02]  /*1180*/  LDG.E.U16 R4, [R4.64] ;  /* 0x0000002404047981 */ /* 0x000ea4000c1e1500 */
[----:B--2---:R-:W-:-:S06]  /*1190*/  HADD2.F32 R14, -RZ, R4.H0_H0 ;  /* 0x20000004ff0e7230 */ /* 0x004fcc0000004100 */
[----:B------:R-:W0:Y:S01]  /*11a0*/  F2I.S64.TRUNC R14, R14 ;  /* 0x0000000e000e7311 */ /* 0x000e22000020d900 */
[----:B------:R-:W-:Y:S05]  /*11b0*/  BRA `(.L_x_24019) ;  /* 0x00000ba000007947 */ /* 0x000fea0003800000 */
.L_x_24022:
        /* <DEDUP_REMOVED lines=9> */
.L_x_24025:
[----:B------:R-:W2:Y:S02]  /*1250*/  LDG.E.U16 R4, [R4.64] ;  /* 0x0000002404047981 */ /* 0x000ea4000c1e1500 */
[----:B--2---:R-:W-:-:S06]  /*1260*/  HADD2.F32 R14, -RZ, R4.H0_H0 ;  /* 0x20000004ff0e7230 */ /* 0x004fcc0000004100 */
[----:B------:R-:W0:Y:S01]  /*1270*/  F2I.S64.TRUNC R14, R14 ;  /* 0x0000000e000e7311 */ /* 0x000e22000020d900 */
[----:B------:R-:W-:Y:S05]  /*1280*/  BRA `(.L_x_24019) ;  /* 0x00000ad000007947 */ /* 0x000fea0003800000 */
.L_x_24024:
[----:B------:R-:W2:Y:S02]  /*1290*/  LDG.E.64 R4, [R4.64] ;  /* 0x0000002404047981 */ /* 0x000ea4000c1e1b00 */
[----:B--2---:R0:W1:Y:S01]  /*12a0*/  F2I.S64.F64.TRUNC R14, R4 ;  /* 0x00000004000e7311 */ /* 0x004062000030d900 */
[----:B------:R-:W-:Y:S05]  /*12b0*/  BRA `(.L_x_24019) ;  /* 0x00000aa000007947 */ /* 0x000fea0003800000 */
.L_x_24014:
        /* <DEDUP_REMOVED lines=13> */
.L_x_24028:
[----:B------:R-:W2:Y:S02]  /*1390*/  LDG.E.64 R4, [R4.64] ;  /* 0x0000002404047981 */ /* 0x000ea4000c1e1b00 */
[----:B--2---:R0:W1:Y:S01]  /*13a0*/  F2I.S64.F64.TRUNC R14, R4 ;  /* 0x00000004000e7311 */ /* 0x004062000030d900 */
[----:B------:R-:W-:Y:S05]  /*13b0*/  BRA `(.L_x_24019) ;  /* 0x000009a000007947 */ /* 0x000fea0003800000 */
.L_x_24027:
        /* <DEDUP_REMOVED lines=27> */
.L_x_24030:
        /* <DEDUP_REMOVED lines=14> */
.L_x_24029:
[----:B------:R-:W2:Y:S02]  /*1650*/  LDG.E.U16 R14, [R4.64] ;  /* 0x00000024040e7981 */ /* 0x000ea4000c1e1500 */
[----:B--2---:R-:W-:-:S06]  /*1660*/  PRMT R14, RZ, 0x5410, R14 ;  /* 0x00005410ff0e7816 */ /* 0x004fcc000000000e */
[----:B------:R-:W0:Y:S01]  /*1670*/  F2I.S64.TRUNC R14, R14 ;  /* 0x0000000e000e7311 */ /* 0x000e22000020d900 */
[----:B------:R-:W-:Y:S05]  /*1680*/  BRA `(.L_x_24019) ;  /* 0x000006d000007947 */ /* 0x000fea0003800000 */
.L_x_24026:
        /* <DEDUP_REMOVED lines=11> */
.L_x_24033:
        /* <DEDUP_REMOVED lines=21> */
.L_x_24037:
[----:B------:R-:W-:Y:S05]  /*1890*/  BSYNC B1 ;  /* 0x0000000000017941 */ /* 0x000fea0003800000 */
.L_x_24036:
[----:B------:R-:W-:Y:S01]  /*18a0*/  IMAD.SHL.U32 R3, R3, 0x100000, RZ ;  /* 0x0010000003037824 */ /* 0x000fe200078e00ff */
[----:B------:R-:W-:-:S04]  /*18b0*/  LEA R5, R0, 0x3b800000, 0x17 ;  /* 0x3b80000000057811 */ /* 0x000fc800078eb8ff */
[----:B------:R-:W-:Y:S02]  /*18c0*/  LOP3.LUT R14, R5, R3, R14, 0xfe, !PT ;  /* 0x00000003050e7212 */ /* 0x000fe400078efe0e */
.L_x_24035:
[----:B------:R-:W-:Y:S05]  /*18d0*/  BSYNC B0 ;  /* 0x0000000000007941 */ /* 0x000fea0003800000 */
.L_x_24034:
[----:B------:R-:W0:Y:S01]  /*18e0*/  F2I.S64.TRUNC R14, R14 ;  /* 0x0000000e000e7311 */ /* 0x000e22000020d900 */
[----:B------:R-:W-:Y:S05]  /*18f0*/  BRA `(.L_x_24019) ;  /* 0x0000046000007947 */ /* 0x000fea0003800000 */
.L_x_24032:
        /* <DEDUP_REMOVED lines=21> */
.L_x_24041:
[----:B------:R-:W-:Y:S05]  /*1a50*/  BSYNC B1 ;  /* 0x0000000000017941 */ /* 0x000fea0003800000 */
.L_x_24040:
[----:B------:R-:W-:Y:S01]  /*1a60*/  IMAD.SHL.U32 R3, R3, 0x200000, RZ ;  /* 0x0020000003037824 */ /* 0x000fe200078e00ff */
[----:B------:R-:W-:-:S04]  /*1a70*/  LEA R5, R0, 0x37800000, 0x17 ;  /* 0x3780000000057811 */ /* 0x000fc800078eb8ff */
[----:B------:R-:W-:Y:S02]  /*1a80*/  LOP3.LUT R14, R5, R3, R14, 0xfe, !PT ;  /* 0x00000003050e7212 */ /* 0x000fe400078efe0e */
.L_x_24039:
[----:B------:R-:W-:Y:S05]  /*1a90*/  BSYNC B0 ;  /* 0x0000000000007941 */ /* 0x000fea0003800000 */
.L_x_24038:
[----:B------:R-:W0:Y:S01]  /*1aa0*/  F2I.S64.TRUNC R14, R14 ;  /* 0x0000000e000e7311 */ /* 0x000e22000020d900 */
[----:B------:R-:W-:Y:S05]  /*1ab0*/  BRA `(.L_x_24019) ;  /* 0x000002a000007947 */ /* 0x000fea0003800000 */
.L_x_24031:
        /* <DEDUP_REMOVED lines=14> */
.L_x_24045:
[----:B------:R-:W-:Y:S05]  /*1ba0*/  BSYNC B0 ;  /* 0x0000000000007941 */ /* 0x000fea0003800000 */
.L_x_24044:
[----:B------:R-:W0:Y:S01]  /*1bb0*/  F2I.S64.TRUNC R14, R14 ;  /* 0x0000000e000e7311 */ /* 0x000e22000020d900 */
[----:B------:R-:W-:Y:S05]  /*1bc0*/  BRA `(.L_x_24019) ;  /* 0x0000019000007947 */ /* 0x000fea0003800000 */
.L_x_24018:
        /* <DEDUP_REMOVED lines=21> */
.L_x_24043:
[----:B------:R0:W5:Y:S01]  /*1d20*/  LDG.E.64 R14, [R4.64] ;  /* 0x00000024040e7981 */ /* 0x000162000c1e1b00 */
[----:B------:R-:W-:Y:S05]  /*1d30*/  BRA `(.L_x_24019) ;  /* 0x0000002000007947 */ /* 0x000fea0003800000 */
.L_x_24042:
[----:B------:R0:W5:Y:S01]  /*1d40*/  LDG.E R14, [R4.64] ;  /* 0x00000024040e7981 */ /* 0x000162000c1e1900 */
[----:B------:R-:W-:-:S05]  /*1d50*/  IMAD.MOV.U32 R15, RZ, RZ, RZ ;  /* 0x000000ffff0f7224 */ /* 0x000fca00078e00ff */
.L_x_24019:
[----:B01---5:R-:W-:Y:S01]  /*1d60*/  LOP3.LUT R0, R15, c[0x0][0x37c], RZ, 0xfc, !PT ;  /* 0x0000df000f007a12 */ /* 0x023fe200078efcff */
[----:B------:R-:W-:Y:S03]  /*1d70*/  BSSY B0, `(.L_x_24046) ;  /* 0x000001d000007945 */ /* 0x000fe60003800000 */
[----:B------:R-:W-:-:S13]  /*1d80*/  ISETP.NE.U32.AND P5, PT, R0, RZ, PT ;  /* 0x000000ff0000720c */ /* 0x000fda0003fa5070 */
[----:B------:R-:W-:Y:S05]  /*1d90*/  @!P5 BRA `(.L_x_24047) ;  /* 0x000000700000d947 */ /* 0x000fea0003800000 */
[----:B------:R-:W-:Y:S01]  /*1da0*/  IMAD.MOV.U32 R10, RZ, RZ, R14 ;  /* 0x000000ffff0a7224 */ /* 0x000fe200078e000e */
[----:B------:R-:W-:Y:S01]  /*1db0*/  MOV R4, 0x1e00 ;  /* 0x00001e0000047802 */ /* 0x000fe20000000f00 */
[----:B------:R-:W-:Y:S02]  /*1dc0*/  IMAD.MOV.U32 R7, RZ, RZ, R15 ;  /* 0x000000ffff077224 */ /* 0x000fe400078e000f */
[----:B------:R-:W-:Y:S02]  /*1dd0*/  IMAD.MOV.U32 R5, RZ, RZ, c[0x0][0x378] ;  /* 0x0000de00ff057624 */ /* 0x000fe400078e00ff */
[----:B------:R-:W-:Y:S02]  /*1de0*/  IMAD.MOV.U32 R3, RZ, RZ, c[0x0][0x37c] ;  /* 0x0000df00ff037624 */ /* 0x000fe400078e00ff */
[----:B------:R-:W-:Y:S05]  /*1df0*/  CALL.REL.NOINC `($__internal_30_$__cuda_sm20_div_s64) ;  /* 0x0000a2a000007944 */ /* 0x000fea0003c00000 */
[----:B------:R-:W-:Y:S05]  /*1e00*/  BRA `(.L_x_24048) ;  /* 0x0000013000007947 */ /* 0x000fea0003800000 */
.L_x_24047:
[----:B------:R-:W0:Y:S01]  /*1e10*/  I2F.U32.RP R0, c[0x0][0x378] ;  /* 0x0000de0000007b06 */ /* 0x000e220000209000 */
[----:B------:R-:W-:Y:S01]  /*1e20*/  ISETP.NE.U32.AND P2, PT, RZ, c[0x0][0x378], PT ;  /* 0x0000de00ff007a0c */ /* 0x000fe20003f45070 */
[----:B------:R-:W-:-:S06]  /*1e30*/  IMAD.MOV.U32 R13, RZ, RZ, RZ ;  /* 0x000000ffff0d7224 */ /* 0x000fcc00078e00ff */
[----:B0-----:R-:W0:Y:S02]  /*1e40*/  MUFU.RCP R0, R0 ;  /* 0x0000000000007308 */ /* 0x001e240000001000 */
[----:B0-----:R-:W-:-:S06]  /*1e50*/  IADD3 R4, R0, 0xffffffe, RZ ;  /* 0x0ffffffe00047810 */ /* 0x001fcc0007ffe0ff */
[----:B------:R0:W1:Y:S02]  /*1e60*/  F2I.FTZ.U32.TRUNC.NTZ R5, R4 ;  /* 0x0000000400057305 */ /* 0x000064000021f000 */
[----:B0-----:R-:W-:Y:S02]  /*1e70*/  IMAD.MOV.U32 R4, RZ, RZ, RZ ;  /* 0x000000ffff047224 */ /* 0x001fe400078e00ff */
[----:B-1----:R-:W-:-:S04]  /*1e80*/  IMAD.MOV R3, RZ, RZ, -R5 ;  /* 0x000000ffff037224 */ /* 0x002fc800078e0a05 */
[----:B------:R-:W-:-:S04]  /*1e90*/  IMAD R3, R3, c[0x0][0x378], RZ ;  /* 0x0000de0003037a24 */ /* 0x000fc800078e02ff */
[----:B------:R-:W-:-:S06]  /*1ea0*/  IMAD.HI.U32 R5, R5, R3, R4 ;  /* 0x0000000305057227 */ /* 0x000fcc00078e0004 */
[----:B------:R-:W-:-:S04]  /*1eb0*/  IMAD.HI.U32 R12, R5, R14, RZ ;  /* 0x0000000e050c7227 */ /* 0x000fc800078e00ff */
[----:B------:R-:W-:-:S04]  /*1ec0*/  IMAD.MOV R3, RZ, RZ, -R12 ;  /* 0x000000ffff037224 */ /* 0x000fc800078e0a0c */
[----:B------:R-:W-:-:S05]  /*1ed0*/  IMAD R3, R3, c[0x0][0x378], R14 ;  /* 0x0000de0003037a24 */ /* 0x000fca00078e020e */
[----:B------:R-:W-:-:S13]  /*1ee0*/  ISETP.GE.U32.AND P0, PT, R3, c[0x0][0x378], PT ;  /* 0x0000de0003007a0c */ /* 0x000fda0003f06070 */
[----:B------:R-:W-:Y:S02]  /*1ef0*/  @P0 IADD3 R3, R3, -c[0x0][0x378], RZ ;  /* 0x8000de0003030a10 */ /* 0x000fe40007ffe0ff */
[----:B------:R-:W-:Y:S02]  /*1f00*/  @P0 IADD3 R12, R12, 0x1, RZ ;  /* 0x000000010c0c0810 */ /* 0x000fe40007ffe0ff */
[----:B------:R-:W-:-:S13]  /*1f10*/  ISETP.GE.U32.AND P1, PT, R3, c[0x0][0x378], PT ;  /* 0x0000de0003007a0c */ /* 0x000fda0003f26070 */
[----:B------:R-:W-:Y:S02]  /*1f20*/  @P1 IADD3 R12, R12, 0x1, RZ ;  /* 0x000000010c0c1810 */ /* 0x000fe40007ffe0ff */
[----:B------:R-:W-:Y:S02]  /*1f30*/  @!P2 LOP3.LUT R12, RZ, c[0x0][0x378], RZ, 0x33, !PT ;  /* 0x0000de00ff0caa12 */ /* 0x000fe400078e33ff */
.L_x_24048:
[----:B------:R-:W-:Y:S05]  /*1f40*/  BSYNC B0 ;  /* 0x0000000000007941 */ /* 0x000fea0003800000 */
.L_x_24046:
[----:B------:R-:W-:Y:S01]  /*1f50*/  LOP3.LUT R0, R14, c[0x0][0x378], RZ, 0x3c, !PT ;  /* 0x0000de000e007a12 */ /* 0x000fe200078e3cff */
[----:B------:R-:W-:Y:S01]  /*1f60*/  BSSY B0, `(.L_x_24049) ;  /* 0x0000025000007945 */ /* 0x000fe20003800000 */
[----:B------:R-:W-:Y:S02]  /*1f70*/  LOP3.LUT R3, R15, c[0x0][0x37c], RZ, 0x3c, !PT ;  /* 0x0000df000f037a12 */ /* 0x000fe400078e3cff */
[----:B------:R-:W-:-:S04]  /*1f80*/  ISETP.GT.U32.AND P0, PT, R0, -0x1, PT ;  /* 0xffffffff0000780c */ /* 0x000fc80003f04070 */
[----:B------:R-:W-:-:S13]  /*1f90*/  ISETP.GT.AND.EX P0, PT, R3, -0x1, PT, P0 ;  /* 0xffffffff0300780c */ /* 0x000fda0003f04300 */
[----:B------:R-:W-:Y:S05]  /*1fa0*/  @P0 BRA `(.L_x_24050) ;  /* 0x0000020000000947 */ /* 0x000fea0003800000 */
[----:B------:R-:W-:Y:S01]  /*1fb0*/  BSSY B1, `(.L_x_24051) ;  /* 0x000001c000017945 */ /* 0x000fe20003800000 */
[----:B------:R-:W-:Y:S05]  /*1fc0*/  @!P5 BRA `(.L_x_24052) ;  /* 0x000000700000d947 */ /* 0x000fea0003800000 */
[----:B------:R-:W-:Y:S01]  /*1fd0*/  IMAD.MOV.U32 R4, RZ, RZ, c[0x0][0x378] ;  /* 0x0000de00ff047624 */ /* 0x000fe200078e00ff */
[----:B------:R-:W-:Y:S01]  /*1fe0*/  MOV R0, 0x2010 ;  /* 0x0000201000007802 */ /* 0x000fe20000000f00 */
[----:B------:R-:W-:Y:S02]  /*1ff0*/  IMAD.MOV.U32 R3, RZ, RZ, c[0x0][0x37c] ;  /* 0x0000df00ff037624 */ /* 0x000fe400078e00ff */
[----:B------:R-:W-:Y:S05]  /*2000*/  CALL.REL.NOINC `($__internal_31_$__cuda_sm20_rem_s64) ;  /* 0x0000a5c000007944 */ /* 0x000fea0003c00000 */
[----:B------:R-:W-:-:S04]  /*2010*/  ISETP.NE.U32.AND P0, PT, R3, RZ, PT ;  /* 0x000000ff0300720c */ /* 0x000fc80003f05070 */
[----:B------:R-:W-:Y:S01]  /*2020*/  ISETP.NE.AND.EX P0, PT, R6, RZ, PT, P0 ;  /* 0x000000ff0600720c */ /* 0x000fe20003f05300 */
[----:B------:R-:W-:Y:S07]  /*2030*/  BRA `(.L_x_24053) ;  /* 0x0000013000007947 */ /* 0x000fee0003800000 */
.L_x_24052:
[----:B------:R-:W0:Y:S01]  /*2040*/  I2F.U32.RP R0, c[0x0][0x378] ;  /* 0x0000de0000007b06 */ /* 0x000e220000209000 */
[----:B------:R-:W-:-:S07]  /*2050*/  ISETP.NE.U32.AND P1, PT, RZ, c[0x0][0x378], PT ;  /* 0x0000de00ff007a0c */ /* 0x000fce0003f25070 */
        /* <DEDUP_REMOVED lines=11> */
[----:B------:R-:W-:-:S04]  /*2110*/  @P0 IADD3 R3, R3, -c[0x0][0x378], RZ ;  /* 0x8000de0003030a10 */ /* 0x000fc80007ffe0ff */
[----:B------:R-:W-:-:S13]  /*2120*/  ISETP.GE.U32.AND P0, PT, R3, c[0x0][0x378], PT ;  /* 0x0000de0003007a0c */ /* 0x000fda0003f06070 */
[----:B------:R-:W-:Y:S02]  /*2130*/  @P0 IADD3 R3, R3, -c[0x0][0x378], RZ ;  /* 0x8000de0003030a10 */ /* 0x000fe40007ffe0ff */
[----:B------:R-:W-:-:S04]  /*2140*/  @!P1 LOP3.LUT R3, RZ, c[0x0][0x378], RZ, 0x33, !PT ;  /* 0x0000de00ff039a12 */ /* 0x000fc800078e33ff */
[----:B------:R-:W-:-:S04]  /*2150*/  ISETP.NE.U32.AND P0, PT, R3, RZ, PT ;  /* 0x000000ff0300720c */ /* 0x000fc80003f05070 */
[----:B------:R-:W-:-:S08]  /*2160*/  ISETP.NE.AND.EX P0, PT, RZ, RZ, PT, P0 ;  /* 0x000000ffff00720c */ /* 0x000fd00003f05300 */
.L_x_24053:
[----:B------:R-:W-:Y:S05]  /*2170*/  BSYNC B1 ;  /* 0x0000000000017941 */ /* 0x000fea0003800000 */
.L_x_24051:
[----:B------:R-:W-:-:S04]  /*2180*/  SEL R0, RZ, 0xffffffff, !P0 ;  /* 0xffffffffff007807 */ /* 0x000fc80004000000 */
[----:B------:R-:W-:-:S05]  /*2190*/  IADD3 R12, P0, R0, R12, RZ ;  /* 0x0000000c000c7210 */ /* 0x000fca0007f1e0ff */
[----:B------:R-:W-:-:S03]  /*21a0*/  IMAD.X R13, R0, 0x1, R13, P0 ;  /* 0x00000001000d7824 */ /* 0x000fc600000e060d */
.L_x_24050:
[----:B------:R-:W-:Y:S05]  /*21b0*/  BSYNC B0 ;  /* 0x0000000000007941 */ /* 0x000fea0003800000 */
.L_x_24049:
        /* <DEDUP_REMOVED lines=14> */
.L_x_24057:
[----:B------:R0:W-:Y:S01]  /*22a0*/  STG.E.U8 [R16.64], R12 ;  /* 0x0000000c10007986 */ /* 0x0001e2000c101124 */
[----:B------:R-:W-:Y:S05]  /*22b0*/  BRA `(.L_x_24059) ;  /* 0x00000d6000007947 */ /* 0x000fea0003800000 */
.L_x_24056:
        /* <DEDUP_REMOVED lines=8> */
.L_x_24061:
[----:B------:R0:W-:Y:S01]  /*2340*/  STG.E [R16.64], R12 ;  /* 0x0000000c10007986 */ /* 0x0001e2000c101924 */
[----:B------:R-:W-:Y:S05]  /*2350*/  BRA `(.L_x_24059) ;  /* 0x00000cc000007947 */ /* 0x000fea0003800000 */
.L_x_24060:
[----:B------:R0:W-:Y:S01]  /*2360*/  STG.E.U16 [R16.64], R12 ;  /* 0x0000000c10007986 */ /* 0x0001e2000c101524 */
[----:B------:R-:W-:Y:S05]  /*2370*/  BRA `(.L_x_24059) ;  /* 0x00000ca000007947 */ /* 0x000fea0003800000 */
.L_x_24055:
        /* <DEDUP_REMOVED lines=9> */
.L_x_24063:
[----:B------:R-:W0:Y:S02]  /*2410*/  I2F.S64 R0, R12 ;  /* 0x0000000c00007312 */ /* 0x000e240000301400 */
[----:B0-----:R-:W-:-:S05]  /*2420*/  F2FP.PACK_AB R0, RZ, R0 ;  /* 0x00000000ff00723e */ /* 0x001fca00000000ff */
[----:B------:R0:W-:Y:S01]  /*2430*/  STG.E.U16 [R16.64], R0 ;  /* 0x0000000010007986 */ /* 0x0001e2000c101524 */
[----:B------:R-:W-:Y:S05]  /*2440*/  BRA `(.L_x_24059) ;  /* 0x00000bd000007947 */ /* 0x000fea0003800000 */
.L_x_24062:
        /* <DEDUP_REMOVED lines=10> */
.L_x_24065:
[----:B------:R-:W0:Y:S02]  /*24f0*/  I2F.S64 R12, R12 ;  /* 0x0000000c000c7312 */ /* 0x000e240000301400 */
[----:B0-----:R-:W-:-:S04]  /*2500*/  F2FP.PACK_AB R3, RZ, R12 ;  /* 0x0000000cff03723e */ /* 0x001fc800000000ff */
[----:B------:R-:W-:-:S05]  /*2510*/  PRMT R3, R3, 0x5410, RZ ;  /* 0x0000541003037816 */ /* 0x000fca00000000ff */
[----:B------:R0:W-:Y:S01]  /*2520*/  STG.E [R16.64], R3 ;  /* 0x0000000310007986 */ /* 0x0001e2000c101924 */
[----:B------:R-:W-:Y:S05]  /*2530*/  BRA `(.L_x_24059) ;  /* 0x00000ae000007947 */ /* 0x000fea0003800000 */
.L_x_24064:
[----:B------:R-:W0:Y:S02]  /*2540*/  I2F.F64.S64 R4, R12 ;  /* 0x0000000c00047312 */ /* 0x000e240000301c00 */
[----:B0-----:R0:W-:Y:S01]  /*2550*/  STG.E.64 [R16.64], R4 ;  /* 0x0000000410007986 */ /* 0x0011e2000c101b24 */
[----:B------:R-:W-:Y:S05]  /*2560*/  BRA `(.L_x_24059) ;  /* 0x00000ab000007947 */ /* 0x000fea0003800000 */
.L_x_24054:
        /* <DEDUP_REMOVED lines=13> */
.L_x_24068:
[----:B------:R-:W0:Y:S01]  /*2640*/  I2F.F64.S64 R12, R12 ;  /* 0x0000000c000c7312 */ /* 0x000e220000301c00 */
[----:B------:R-:W-:-:S05]  /*2650*/  CS2R R14, SRZ ;  /* 0x00000000000e7805 */ /* 0x000fca000001ff00 */
[----:B0-----:R0:W-:Y:S01]  /*2660*/  STG.E.128 [R16.64], R12 ;  /* 0x0000000c10007986 */ /* 0x0011e2000c101d24 */
[----:B------:R-:W-:Y:S05]  /*2670*/  BRA `(.L_x_24059) ;  /* 0x000009a000007947 */ /* 0x000fea0003800000 */
.L_x_24067:
        /* <DEDUP_REMOVED lines=21> */
.L_x_24072:
[----:B------:R-:W-:Y:S05]  /*27d0*/  BSYNC B0 ;  /* 0x0000000000007941 */ /* 0x000fea0003800000 */
.L_x_24071:
[----:B------:R-:W-:-:S05]  /*27e0*/  LOP3.LUT R5, R0, R5, RZ, 0xfc, !PT ;  /* 0x0000000500057212 */ /* 0x000fca00078efcff */
[----:B------:R0:W-:Y:S01]  /*27f0*/  STG.E.U8 [R16.64], R5 ;  /* 0x0000000510007986 */ /* 0x0001e2000c101124 */
[----:B------:R-:W-:Y:S05]  /*2800*/  BRA `(.L_x_24059) ;  /* 0x0000081000007947 */ /* 0x000fea0003800000 */
.L_x_24070:
        /* <DEDUP_REMOVED lines=13> */
.L_x_24074:
[----:B------:R-:W-:Y:S01]  /*28e0*/  IMAD.MOV.U32 R0, RZ, RZ, 0x7f ;  /* 0x0000007fff007424 */ /* 0x000fe200078e00ff */
[----:B------:R-:W-:-:S04]  /*28f0*/  ISETP.GT.U32.AND P0, PT, R3, 0x7f800000, PT ;  /* 0x7f8000000300780c */ /* 0x000fc80003f04070 */
[----:B------:R-:W-:-:S04]  /*2900*/  SEL R0, R0, 0x7c, P0 ;  /* 0x0000007c00007807 */ /* 0x000fc80000000000 */
.L_x_24075:
[----:B------:R-:W-:Y:S05]  /*2910*/  BSYNC B0 ;  /* 0x0000000000007941 */ /* 0x000fea0003800000 */
.L_x_24073:
[----:B------:R-:W-:-:S04]  /*2920*/  LOP3.LUT R3, R13, 0x80000000, RZ, 0xc0, !PT ;  /* 0x800000000d037812 */ /* 0x000fc800078ec0ff */
[----:B------:R-:W-:-:S04]  /*2930*/  SHF.R.U32.HI R3, RZ, 0x18, R3 ;  /* 0x00000018ff037819 */ /* 0x000fc80000011603 */
[----:B------:R-:W-:-:S05]  /*2940*/  LOP3.LUT R3, R0, R3, RZ, 0xfc, !PT ;  /* 0x0000000300037212 */ /* 0x000fca00078efcff */
[----:B------:R0:W-:Y:S01]  /*2950*/  STG.E.U8 [R16.64], R3 ;  /* 0x0000000310007986 */ /* 0x0001e2000c101124 */
[----:B------:R-:W-:Y:S05]  /*2960*/  BRA `(.L_x_24059) ;  /* 0x000006b000007947 */ /* 0x000fea0003800000 */
.L_x_24069:
[----:B------:R-:W0:Y:S02]  /*2970*/  I2F.S64 R0, R12 ;  /* 0x0000000c00007312 */ /* 0x000e240000301400 */
[----:B0-----:R-:W-:-:S05]  /*2980*/  F2FP.BF16.PACK_AB R0, RZ, R0 ;  /* 0x00000000ff00723e */ /* 0x001fca00000010ff */
[----:B------:R0:W-:Y:S01]  /*2990*/  STG.E.U16 [R16.64], R0 ;  /* 0x0000000010007986 */ /* 0x0001e2000c101524 */
[----:B------:R-:W-:Y:S05]  /*29a0*/  BRA `(.L_x_24059) ;  /* 0x0000067000007947 */ /* 0x000fea0003800000 */
.L_x_24066:
        /* <DEDUP_REMOVED lines=10> */
.L_x_24078:
        /* <DEDUP_REMOVED lines=17> */
.L_x_24081:
[----:B------:R-:W-:-:S04]  /*2b60*/  LOP3.LUT R3, R13, 0x80000000, RZ, 0xc0, !PT ;  /* 0x800000000d037812 */ /* 0x000fc800078ec0ff */
[----:B------:R-:W-:-:S04]  /*2b70*/  SHF.R.U32.HI R3, RZ, 0x18, R3 ;  /* 0x00000018ff037819 */ /* 0x000fc80000011603 */
[----:B------:R-:W-:-:S04]  /*2b80*/  LOP3.LUT R0, R0, R3, RZ, 0xfc, !PT ;  /* 0x0000000300007212 */ /* 0x000fc800078efcff */
[----:B------:R-:W-:Y:S02]  /*2b90*/  PRMT R8, R0, 0x7610, R8 ;  /* 0x0000761000087816 */ /* 0x000fe40000000008 */
.L_x_24080:
[----:B------:R-:W-:Y:S05]  /*2ba0*/  BSYNC B0 ;  /* 0x0000000000007941 */ /* 0x000fea0003800000 */
.L_x_24079:
[----:B------:R0:W-:Y:S01]  /*2bb0*/  STG.E.U8 [R16.64], R8 ;  /* 0x0000000810007986 */ /* 0x0001e2000c101124 */
[----:B------:R-:W-:Y:S05]  /*2bc0*/  BRA `(.L_x_24059) ;  /* 0x0000045000007947 */ /* 0x000fea0003800000 */
.L_x_24077:
        /* <DEDUP_REMOVED lines=17> */
.L_x_24084:
[----:B------:R-:W-:-:S04]  /*2ce0*/  LOP3.LUT R3, R13, 0x80000000, RZ, 0xc0, !PT ;  /* 0x800000000d037812 */ /* 0x000fc800078ec0ff */
[----:B------:R-:W-:-:S04]  /*2cf0*/  SHF.R.U32.HI R3, RZ, 0x18, R3 ;  /* 0x00000018ff037819 */ /* 0x000fc80000011603 */
[----:B------:R-:W-:-:S04]  /*2d00*/  LOP3.LUT R0, R0, R3, RZ, 0xfc, !PT ;  /* 0x0000000300007212 */ /* 0x000fc800078efcff */
[----:B------:R-:W-:Y:S02]  /*2d10*/  PRMT R8, R0, 0x7610, R8 ;  /* 0x0000761000087816 */ /* 0x000fe40000000008 */
.L_x_24083:
[----:B------:R-:W-:Y:S05]  /*2d20*/  BSYNC B0 ;  /* 0x0000000000007941 */ /* 0x000fea0003800000 */
.L_x_24082:
[----:B------:R0:W-:Y:S01]  /*2d30*/  STG.E.U8 [R16.64], R8 ;  /* 0x0000000810007986 */ /* 0x0001e2000c101124 */
[----:B------:R-:W-:Y:S05]  /*2d40*/  BRA `(.L_x_24059) ;  /* 0x000002d000007947 */ /* 0x000fea0003800000 */
.L_x_24076:
        /* <DEDUP_REMOVED lines=22> */
.L_x_24058:
        /* <DEDUP_REMOVED lines=20> */
.L_x_24086:
[----:B------:R0:W-:Y:S01]  /*2ff0*/  STG.E.64 [R16.64], R12 ;  /* 0x0000000c10007986 */ /* 0x0001e2000c101b24 */
[----:B------:R-:W-:Y:S05]  /*3000*/  BRA `(.L_x_24059) ;  /* 0x0000001000007947 */ /* 0x000fea0003800000 */
.L_x_24085:
[----:B------:R0:W-:Y:S02]  /*3010*/  STG.E [R16.64], R12 ;  /* 0x0000000c10007986 */ /* 0x0001e4000c101924 */
.L_x_24059:
[----:B------:R-:W-:-:S05]  /*3020*/  IMAD R2, R2, 0x200, R23 ;  /* 0x0000020002027824 */ /* 0x000fca00078e0217 */
[----:B------:R-:W-:Y:S02]  /*3030*/  IADD3 R19, R2, 0x80, RZ ;  /* 0x0000008002137810 */ /* 0x000fe40007ffe0ff */
.L_x_24012:
[----:B------:R-:W-:Y:S05]  /*3040*/  BSYNC B6 ;  /* 0x0000000000067941 */ /* 0x000fea0003800000 */
.L_x_24011:
        /* <DEDUP_REMOVED lines=231> */
.L_x_24089:
        /* <DEDUP_REMOVED lines=19> */
.L_x_24093:
[----:B------:R0:W5:Y:S01]  /*3ff0*/  LDG.E.U8 R14, [R2.64] ;  /* 0x00000024020e7981 */ /* 0x000162000c1e1100 */
[----:B------:R-:W-:Y:S01]  /*4000*/  IMAD.MOV.U32 R15, RZ, RZ, RZ ;  /* 0x000000ffff0f7224 */ /* 0x000fe200078e00ff */
[----:B------:R-:W-:Y:S05]  /*4010*/  BRA `(.L_x_24095) ;  /* 0x00000d5000007947 */ /* 0x000fea0003800000 */
.L_x_24092:
        /* <DEDUP_REMOVED lines=8> */
.L_x_24097:
[----:B------:R-:W2:Y:S02]  /*40a0*/  LDG.E R14, [R2.64] ;  /* 0x00000024020e7981 */ /* 0x000ea4000c1e1900 */
[----:B--2---:R-:W-:Y:S01]  /*40b0*/  SHF.R.S32.HI R15, RZ, 0x1f, R14 ;  /* 0x0000001fff0f7819 */ /* 0x004fe2000001140e */
[----:B------:R-:W-:Y:S05]  /*40c0*/  BRA `(.L_x_24095) ;  /* 0x00000ca000007947 */ /* 0x000fea0003800000 */
.L_x_24096:
[----:B------:R-:W2:Y:S02]  /*40d0*/  LDG.E.S16 R14, [R2.64] ;  /* 0x00000024020e7981 */ /* 0x000ea4000c1e1700 */
[----:B--2---:R-:W-:Y:S01]  /*40e0*/  SHF.R.S32.HI R15, RZ, 0x1f, R14 ;  /* 0x0000001fff0f7819 */ /* 0x004fe2000001140e */
[----:B------:R-:W-:Y:S05]  /*40f0*/  BRA `(.L_x_24095) ;  /* 0x00000c7000007947 */ /* 0x000fea0003800000 */
.L_x_24091:
        /* <DEDUP_REMOVED lines=9> */
.L_x_24099:
[----:B------:R-:W2:Y:S02]  /*4190*/  LDG.E.U16 R2, [R2.64] ;  /* 0x0000002402027981 */ /* 0x000ea4000c1e1500 */
[----:B--2---:R-:W-:-:S06]  /*41a0*/  HADD2.F32 R14, -RZ, R2.H0_H0 ;  /* 0x20000002ff0e7230 */ /* 0x004fcc0000004100 */
[----:B------:R-:W0:Y:S01]  /*41b0*/  F2I.S64.TRUNC R14, R14 ;  /* 0x0000000e000e7311 */ /* 0x000e22000020d900 */
[----:B------:R-:W-:Y:S05]  /*41c0*/  BRA `(.L_x_24095) ;  /* 0x00000ba000007947 */ /* 0x000fea0003800000 */
.L_x_24098:
        /* <DEDUP_REMOVED lines=9> */
.L_x_24101:
[----:B------:R-:W2:Y:S02]  /*4260*/  LDG.E.U16 R2, [R2.64] ;  /* 0x0000002402027981 */ /* 0x000ea4000c1e1500 */
[----:B--2---:R-:W-:-:S06]  /*4270*/  HADD2.F32 R14, -RZ, R2.H0_H0 ;  /* 0x20000002ff0e7230 */ /* 0x004fcc0000004100 */
[----:B------:R-:W0:Y:S01]  /*4280*/  F2I.S64.TRUNC R14, R14 ;  /* 0x0000000e000e7311 */ /* 0x000e22000020d900 */
[----:B------:R-:W-:Y:S05]  /*4290*/  BRA `(.L_x_24095) ;  /* 0x00000ad000007947 */ /* 0x000fea0003800000 */
.L_x_24100:
[----:B------:R-:W2:Y:S02]  /*42a0*/  LDG.E.64 R2, [R2.64] ;  /* 0x0000002402027981 */ /* 0x000ea4000c1e1b00 */
[----:B--2---:R0:W1:Y:S01]  /*42b0*/  F2I.S64.F64.TRUNC R14, R2 ;  /* 0x00000002000e7311 */ /* 0x004062000030d900 */
[----:B------:R-:W-:Y:S05]  /*42c0*/  BRA `(.L_x_24095) ;  /* 0x00000aa000007947 */ /* 0x000fea0003800000 */
.L_x_24090:
        /* <DEDUP_REMOVED lines=13> */
.L_x_24104:
[----:B------:R-:W2:Y:S02]  /*43a0*/  LDG.E.64 R2, [R2.64] ;  /* 0x0000002402027981 */ /* 0x000ea4000c1e1b00 */
[----:B--2---:R0:W1:Y:S01]  /*43b0*/  F2I.S64.F64.TRUNC R14, R2 ;  /* 0x00000002000e7311 */ /* 0x004062000030d900 */
[----:B------:R-:W-:Y:S05]  /*43c0*/  BRA `(.L_x_24095) ;  /* 0x000009a000007947 */ /* 0x000fea0003800000 */
.L_x_24103:
        /* <DEDUP_REMOVED lines=27> */
.L_x_24106:
        /* <DEDUP_REMOVED lines=14> */
.L_x_24105:
[----:B------:R-:W2:Y:S02]  /*4660*/  LDG.E.U16 R14, [R2.64] ;  /* 0x00000024020e7981 */ /* 0x000ea4000c1e1500 */
[----:B--2---:R-:W-:-:S06]  /*4670*/  PRMT R14, RZ, 0x5410, R14 ;  /* 0x00005410ff0e7816 */ /* 0x004fcc000000000e */
[----:B------:R-:W0:Y:S01]  /*4680*/  F2I.S64.TRUNC R14, R14 ;  /* 0x0000000e000e7311 */ /* 0x000e22000020d900 */
[----:B------:R-:W-:Y:S05]  /*4690*/  BRA `(.L_x_24095) ;  /* 0x000006d000007947 */ /* 0x000fea0003800000 */
.L_x_24102:
        /* <DEDUP_REMOVED lines=11> */
.L_x_24109:
        /* <DEDUP_REMOVED lines=21> */
.L_x_24113:
[----:B------:R-:W-:Y:S05]  /*48a0*/  BSYNC B1 ;  /* 0x0000000000017941 */ /* 0x000fea0003800000 */
.L_x_24112:
[----:B------:R-:W-:Y:S01]  /*48b0*/  IMAD.SHL.U32 R2, R2, 0x100000, RZ ;  /* 0x0010000002027824 */ /* 0x000fe200078e00ff */
[----:B------:R-:W-:-:S04]  /*48c0*/  LEA R3, R0, 0x3b800000, 0x17 ;  /* 0x3b80000000037811 */ /* 0x000fc800078eb8ff */
[----:B------:R-:W-:Y:S02]  /*48d0*/  LOP3.LUT R14, R3, R2, R14, 0xfe, !PT ;  /* 0x00000002030e7212 */ /* 0x000fe400078efe0e */
.L_x_24111:
[----:B------:R-:W-:Y:S05]  /*48e0*/  BSYNC B0 ;  /* 0x0000000000007941 */ /* 0x000fea0003800000 */
.L_x_24110:
[----:B------:R-:W0:Y:S01]  /*48f0*/  F2I.S64.TRUNC R14, R14 ;  /* 0x0000000e000e7311 */ /* 0x000e22000020d900 */
[----:B------:R-:W-:Y:S05]  /*4900*/  BRA `(.L_x_24095) ;  /* 0x0000046000007947 */ /* 0x000fea0003800000 */
.L_x_24108:
        /* <DEDUP_REMOVED lines=21> */
.L_x_24117:
[----:B------:R-:W-:Y:S05]  /*4a60*/  BSYNC B1 ;  /* 0x0000000000017941 */ /* 0x000fea0003800000 */
.L_x_24116:
[----:B------:R-:W-:Y:S01]  /*4a70*/  IMAD.SHL.U32 R2, R2, 0x200000, RZ ;  /* 0x0020000002027824 */ /* 0x000fe200078e00ff */
[----:B------:R-:W-:-:S04]  /*4a80*/  LEA R3, R0, 0x37800000, 0x17 ;  /* 0x3780000000037811 */ /* 0x000fc800078eb8ff */
[----:B------:R-:W-:Y:S02]  /*4a90*/  LOP3.LUT R14, R3, R2, R14, 0xfe, !PT ;  /* 0x00000002030e7212 */ /* 0x000fe400078efe0e */
.L_x_24115:
[----:B------:R-:W-:Y:S05]  /*4aa0*/  BSYNC B0 ;  /* 0x0000000000007941 */ /* 0x000fea0003800000 */
.L_x_24114:
[----:B------:R-:W0:Y:S01]  /*4ab0*/  F2I.S64.TRUNC R14, R14 ;  /* 0x0000000e000e7311 */ /* 0x000e22000020d900 */
[----:B------:R-:W-:Y:S05]  /*4ac0*/  BRA `(.L_x_24095) ;  /* 0x000002a000007947 */ /* 0x000fea0003800000 */
.L_x_24107:
        /* <DEDUP_REMOVED lines=14> */
.L_x_24121:
[----:B------:R-:W-:Y:S05]  /*4bb0*/  BSYNC B0 ;  /* 0x0000000000007941 */ /* 0x000fea0003800000 */
.L_x_24120:
[----:B------:R-:W0:Y:S01]  /*4bc0*/  F2I.S64.TRUNC R14, R14 ;  /* 0x0000000e000e7311 */ /* 0x000e22000020d900 */
[----:B------:R-:W-:Y:S05]  /*4bd0*/  BRA `(.L_x_24095) ;  /* 0x0000019000007947 */ /* 0x000fea0003800000 */
.L_x_24094:
        /* <DEDUP_REMOVED lines=21> */
.L_x_24119:
[----:B------:R0:W5:Y:S01]  /*4d30*/  LDG.E.64 R14, [R2.64] ;  /* 0x00000024020e7981 */ /* 0x000162000c1e1b00 */
[----:B------:R-:W-:Y:S05]  /*4d40*/  BRA `(.L_x_24095) ;  /* 0x0000002000007947 */ /* 0x000fea0003800000 */
.L_x_24118:
[----:B------:R0:W5:Y:S01]  /*4d50*/  LDG.E R14, [R2.64] ;  /* 0x00000024020e7981 */ /* 0x000162000c1e1900 */
[----:B------:R-:W-:-:S05]  /*4d60*/  IMAD.MOV.U32 R15, RZ, RZ, RZ ;  /* 0x000000ffff0f7224 */ /* 0x000fca00078e00ff */
.L_x_24095:
        /* <DEDUP_REMOVED lines=10> */
[----:B------:R-:W-:Y:S01]  /*4e10*/  IMAD.MOV.U32 R2, RZ, RZ, R12 ;  /* 0x000000ffff027224 */ /* 0x000fe200078e000c */
[----:B------:R-:W-:Y:S05]  /*4e20*/  BRA `(.L_x_24124) ;  /* 0x0000013000007947 */ /* 0x000fea0003800000 */
.L_x_24123:
[----:B------:R-:W0:Y:S01]  /*4e30*/  I2F.U32.RP R4, c[0x0][0x378] ;  /* 0x0000de0000047b06 */ /* 0x000e220000209000 */
[----:B------:R-:W-:Y:S01]  /*4e40*/  IMAD.MOV.U32 R2, RZ, RZ, RZ ;  /* 0x000000ffff027224 */ /* 0x000fe200078e00ff */
[----:B------:R-:W-:Y:S01]  /*4e50*/  ISETP.NE.U32.AND P2, PT, RZ, c[0x0][0x378], PT ;  /* 0x0000de00ff007a0c */ /* 0x000fe20003f45070 */
[----:B------:R-:W-:-:S05]  /*4e60*/  IMAD.MOV.U32 R13, RZ, RZ, RZ ;  /* 0x000000ffff0d7224 */ /* 0x000fca00078e00ff */
[----:B0-----:R-:W0:Y:S02]  /*4e70*/  MUFU.RCP R4, R4 ;  /* 0x0000000400047308 */ /* 0x001e240000001000 */
[----:B0-----:R-:W-:-:S06]  /*4e80*/  IADD3 R5, R4, 0xffffffe, RZ ;  /* 0x0ffffffe04057810 */ /* 0x001fcc0007ffe0ff */
[----:B------:R-:W0:Y:S02]  /*4e90*/  F2I.FTZ.U32.TRUNC.NTZ R3, R5 ;  /* 0x0000000500037305 */ /* 0x000e24000021f000 */
[----:B0-----:R-:W-:-:S04]  /*4ea0*/  IMAD.MOV R7, RZ, RZ, -R3 ;  /* 0x000000ffff077224 */ /* 0x001fc800078e0a03 */
        /* <DEDUP_REMOVED lines=11> */
.L_x_24124:
[----:B------:R-:W-:Y:S05]  /*4f60*/  BSYNC B0 ;  /* 0x0000000000007941 */ /* 0x000fea0003800000 */
.L_x_24122:
        /* <DEDUP_REMOVED lines=15> */
.L_x_24128:
        /* <DEDUP_REMOVED lines=19> */
.L_x_24129:
[----:B------:R-:W-:Y:S05]  /*5190*/  BSYNC B1 ;  /* 0x0000000000017941 */ /* 0x000fea0003800000 */
.L_x_24127:
[----:B------:R-:W-:-:S04]  /*51a0*/  SEL R0, RZ, 0xffffffff, !P0 ;  /* 0xffffffffff007807 */ /* 0x000fc80004000000 */
[----:B------:R-:W-:-:S05]  /*51b0*/  IADD3 R2, P0, R0, R2, RZ ;  /* 0x0000000200027210 */ /* 0x000fca0007f1e0ff */
[----:B------:R-:W-:-:S03]  /*51c0*/  IMAD.X R13, R0, 0x1, R13, P0 ;  /* 0x00000001000d7824 */ /* 0x000fc600000e060d */
.L_x_24126:
[----:B------:R-:W-:Y:S05]  /*51d0*/  BSYNC B0 ;  /* 0x0000000000007941 */ /* 0x000fea0003800000 */
.L_x_24125:
        /* <DEDUP_REMOVED lines=15> */
.L_x_24133:
[----:B------:R0:W-:Y:S01]  /*52d0*/  STG.E.U8 [R16.64], R2 ;  /* 0x0000000210007986 */ /* 0x0001e2000c101124 */
[----:B------:R-:W-:Y:S05]  /*52e0*/  BRA `(.L_x_24135) ;  /* 0x00000d7000007947 */ /* 0x000fea0003800000 */
.L_x_24132:
        /* <DEDUP_REMOVED lines=8> */
.L_x_24137:
[----:B------:R0:W-:Y:S01]  /*5370*/  STG.E [R16.64], R2 ;  /* 0x0000000210007986 */ /* 0x0001e2000c101924 */
[----:B------:R-:W-:Y:S05]  /*5380*/  BRA `(.L_x_24135) ;  /* 0x00000cd000007947 */ /* 0x000fea0003800000 */
.L_x_24136:
[----:B------:R0:W-:Y:S01]  /*5390*/  STG.E.U16 [R16.64], R2 ;  /* 0x0000000210007986 */ /* 0x0001e2000c101524 */
[----:B------:R-:W-:Y:S05]  /*53a0*/  BRA `(.L_x_24135) ;  /* 0x00000cb000007947 */ /* 0x000fea0003800000 */
.L_x_24131:
        /* <DEDUP_REMOVED lines=9> */
.L_x_24139:
[----:B------:R-:W0:Y:S02]  /*5440*/  I2F.S64 R0, R2 ;  /* 0x0000000200007312 */ /* 0x000e240000301400 */
[----:B0-----:R-:W-:-:S05]  /*5450*/  F2FP.PACK_AB R0, RZ, R0 ;  /* 0x00000000ff00723e */ /* 0x001fca00000000ff */
[----:B------:R0:W-:Y:S01]  /*5460*/  STG.E.U16 [R16.64], R0 ;  /* 0x0000000010007986 */ /* 0x0001e2000c101524 */
[----:B------:R-:W-:Y:S05]  /*5470*/  BRA `(.L_x_24135) ;  /* 0x00000be000007947 */ /* 0x000fea0003800000 */
.L_x_24138:
        /* <DEDUP_REMOVED lines=10> */
.L_x_24141:
[----:B------:R-:W0:Y:S02]  /*5520*/  I2F.S64 R2, R2 ;  /* 0x0000000200027312 */ /* 0x000e240000301400 */
[----:B0-----:R-:W-:-:S04]  /*5530*/  F2FP.PACK_AB R3, RZ, R2 ;  /* 0x00000002ff03723e */ /* 0x001fc800000000ff */
[----:B------:R-:W-:-:S05]  /*5540*/  PRMT R3, R3, 0x5410, RZ ;  /* 0x0000541003037816 */ /* 0x000fca00000000ff */
[----:B------:R0:W-:Y:S01]  /*5550*/  STG.E [R16.64], R3 ;  /* 0x0000000310007986 */ /* 0x0001e2000c101924 */
[----:B------:R-:W-:Y:S05]  /*5560*/  BRA `(.L_x_24135) ;  /* 0x00000af000007947 */ /* 0x000fea0003800000 */
.L_x_24140:
[----:B------:R-:W0:Y:S02]  /*5570*/  I2F.F64.S64 R2, R2 ;  /* 0x0000000200027312 */ /* 0x000e240000301c00 */
[----:B0-----:R0:W-:Y:S01]  /*5580*/  STG.E.64 [R16.64], R2 ;  /* 0x0000000210007986 */ /* 0x0011e2000c101b24 */
[----:B------:R-:W-:Y:S05]  /*5590*/  BRA `(.L_x_24135) ;  /* 0x00000ac000007947 */ /* 0x000fea0003800000 */
.L_x_24130:
        /* <DEDUP_REMOVED lines=13> */
.L_x_24144:
[----:B------:R-:W0:Y:S01]  /*5670*/  I2F.F64.S64 R4, R2 ;  /* 0x0000000200047312 */ /* 0x000e220000301c00 */
[----:B------:R-:W-:-:S05]  /*5680*/  CS2R R6, SRZ ;  /* 0x0000000000067805 */ /* 0x000fca000001ff00 */
[----:B0-----:R0:W-:Y:S01]  /*5690*/  STG.E.128 [R16.64], R4 ;  /* 0x0000000410007986 */ /* 0x0011e2000c101d24 */
[----:B------:R-:W-:Y:S05]  /*56a0*/  BRA `(.L_x_24135) ;  /* 0x000009b000007947 */ /* 0x000fea0003800000 */
.L_x_24143:
        /* <DEDUP_REMOVED lines=21> */
.L_x_24148:
[----:B------:R-:W-:Y:S05]  /*5800*/  BSYNC B0 ;  /* 0x0000000000007941 */ /* 0x000fea0003800000 */
.L_x_24147:
[----:B------:R-:W-:-:S05]  /*5810*/  LOP3.LUT R5, R0, R5, RZ, 0xfc, !PT ;  /* 0x0000000500057212 */ /* 0x000fca00078efcff */
[----:B------:R0:W-:Y:S01]  /*5820*/  STG.E.U8 [R16.64], R5 ;  /* 0x0000000510007986 */ /* 0x0001e2000c101124 */
[----:B------:R-:W-:Y:S05]  /*5830*/  BRA `(.L_x_24135) ;  /* 0x0000082000007947 */ /* 0x000fea0003800000 */
.L_x_24146:
        /* <DEDUP_REMOVED lines=13> */
.L_x_24150:
[----:B------:R-:W-:Y:S01]  /*5910*/  IMAD.MOV.U32 R0, RZ, RZ, 0x7f ;  /* 0x0000007fff007424 */ /* 0x000fe200078e00ff */
[----:B------:R-:W-:-:S04]  /*5920*/  ISETP.GT.U32.AND P0, PT, R4, 0x7f800000, PT ;  /* 0x7f8000000400780c */ /* 0x000fc80003f04070 */
[----:B------:R-:W-:-:S04]  /*5930*/  SEL R0, R0, 0x7c, P0 ;  /* 0x0000007c00007807 */ /* 0x000fc80000000000 */
.L_x_24151:
[----:B------:R-:W-:Y:S05]  /*5940*/  BSYNC B0 ;  /* 0x0000000000007941 */ /* 0x000fea0003800000 */
.L_x_24149:
[----:B------:R-:W-:-:S04]  /*5950*/  LOP3.LUT R2, R3, 0x80000000, RZ, 0xc0, !PT ;  /* 0x8000000003027812 */ /* 0x000fc800078ec0ff */
[----:B------:R-:W-:-:S04]  /*5960*/  SHF.R.U32.HI R3, RZ, 0x18, R2 ;  /* 0x00000018ff037819 */ /* 0x000fc80000011602 */
[----:B------:R-:W-:-:S05]  /*5970*/  LOP3.LUT R3, R0, R3, RZ, 0xfc, !PT ;  /* 0x0000000300037212 */ /* 0x000fca00078efcff */
[----:B------:R0:W-:Y:S01]  /*5980*/  STG.E.U8 [R16.64], R3 ;  /* 0x0000000310007986 */ /* 0x0001e2000c101124 */
[----:B------:R-:W-:Y:S05]  /*5990*/  BRA `(.L_x_24135) ;  /* 0x000006c000007947 */ /* 0x000fea0003800000 */
.L_x_24145:
[----:B------:R-:W0:Y:S02]  /*59a0*/  I2F.S64 R0, R2 ;  /* 0x0000000200007312 */ /* 0x000e240000301400 */
[----:B0-----:R-:W-:-:S05]  /*59b0*/  F2FP.BF16.PACK_AB R0, RZ, R0 ;  /* 0x00000000ff00723e */ /* 0x001fca00000010ff */
[----:B------:R0:W-:Y:S01]  /*59c0*/  STG.E.U16 [R16.64], R0 ;  /* 0x0000000010007986 */ /* 0x0001e2000c101524 */
[----:B------:R-:W-:Y:S05]  /*59d0*/  BRA `(.L_x_24135) ;  /* 0x0000068000007947 */ /* 0x000fea0003800000 */
.L_x_24142:
        /* <DEDUP_REMOVED lines=10> */
.L_x_24154:
        /* <DEDUP_REMOVED lines=17> */
.L_x_24157:
[----:B------:R-:W-:-:S04]  /*5b90*/  LOP3.LUT R2, R3, 0x80000000, RZ, 0xc0, !PT ;  /* 0x8000000003027812 */ /* 0x000fc800078ec0ff */
[----:B------:R-:W-:-:S04]  /*5ba0*/  SHF.R.U32.HI R3, RZ, 0x18, R2 ;  /* 0x00000018ff037819 */ /* 0x000fc80000011602 */
[----:B------:R-:W-:-:S04]  /*5bb0*/  LOP3.LUT R0, R0, R3, RZ, 0xfc, !PT ;  /* 0x0000000300007212 */ /* 0x000fc800078efcff */
[----:B------:R-:W-:Y:S02]  /*5bc0*/  PRMT R8, R0, 0x7610, R8 ;  /* 0x0000761000087816 */ /* 0x000fe40000000008 */
.L_x_24156:
[----:B------:R-:W-:Y:S05]  /*5bd0*/  BSYNC B0 ;  /* 0x0000000000007941 */ /* 0x000fea0003800000 */
.L_x_24155:
[----:B------:R0:W-:Y:S01]  /*5be0*/  STG.E.U8 [R16.64], R8 ;  /* 0x0000000810007986 */ /* 0x0001e2000c101124 */
[----:B------:R-:W-:Y:S05]  /*5bf0*/  BRA `(.L_x_24135) ;  /* 0x0000046000007947 */ /* 0x000fea0003800000 */
.L_x_24153:
        /* <DEDUP_REMOVED lines=17> */
.L_x_24160:
[----:B------:R-:W-:-:S04]  /*5d10*/  LOP3.LUT R2, R3, 0x80000000, RZ, 0xc0, !PT ;  /* 0x8000000003027812 */ /* 0x000fc800078ec0ff */
[----:B------:R-:W-:-:S04]  /*5d20*/  SHF.R.U32.HI R3, RZ, 0x18, R2 ;  /* 0x00000018ff037819 */ /* 0x000fc80000011602 */
[----:B------:R-:W-:-:S04]  /*5d30*/  LOP3.LUT R0, R0, R3, RZ, 0xfc, !PT ;  /* 0x0000000300007212 */ /* 0x000fc800078efcff */
[----:B------:R-:W-:Y:S02]  /*5d40*/  PRMT R8, R0, 0x7610, R8 ;  /* 0x0000761000087816 */ /* 0x000fe40000000008 */
.L_x_24159:
[----:B------:R-:W-:Y:S05]  /*5d50*/  BSYNC B0 ;  /* 0x0000000000007941 */ /* 0x000fea0003800000 */
.L_x_24158:
[----:B------:R0:W-:Y:S01]  /*5d60*/  STG.E.U8 [R16.64], R8 ;  /* 0x0000000810007986 */ /* 0x0001e2000c101124 */
[----:B------:R-:W-:Y:S05]  /*5d70*/  BRA `(.L_x_24135) ;  /* 0x000002e000007947 */ /* 0x000fea0003800000 */
.L_x_24152:
        /* <DEDUP_REMOVED lines=23> */
.L_x_24134:
        /* <DEDUP_REMOVED lines=20> */
.L_x_24162:
[----:B------:R0:W-:Y:S01]  /*6030*/  STG.E.64 [R16.64], R2 ;  /* 0x0000000210007986 */ /* 0x0001e2000c101b24 */
[----:B------:R-:W-:Y:S05]  /*6040*/  BRA `(.L_x_24135) ;  /* 0x0000001000007947 */ /* 0x000fea0003800000 */
.L_x_24161:
[----:B------:R0:W-:Y:S02]  /*6050*/  STG.E [R16.64], R2 ;  /* 0x0000000210007986 */ /* 0x0001e4000c101924 */
.L_x_24135:
        /* <DEDUP_REMOVED lines=231> */
.L_x_24163:
        /* <DEDUP_REMOVED lines=19> */
.L_x_24167:
[----:B------:R0:W5:Y:S01]  /*7000*/  LDG.E.U8 R14, [R2.64] ;  /* 0x00000024020e7981 */ /* 0x000162000c1e1100 */
[----:B------:R-:W-:Y:S01]  /*7010*/  IMAD.MOV.U32 R15, RZ, RZ, RZ ;  /* 0x000000ffff0f7224 */ /* 0x000fe200078e00ff */
[----:B------:R-:W-:Y:S05]  /*7020*/  BRA `(.L_x_24169) ;  /* 0x00000d5000007947 */ /* 0x000fea0003800000 */
.L_x_24166:
        /* <DEDUP_REMOVED lines=8> */
.L_x_24171:
[----:B------:R-:W2:Y:S02]  /*70b0*/  LDG.E R14, [R2.64] ;  /* 0x00000024020e7981 */ /* 0x000ea4000c1e1900 */
[----:B--2---:R-:W-:Y:S01]  /*70c0*/  SHF.R.S32.HI R15, RZ, 0x1f, R14 ;  /* 0x0000001fff0f7819 */ /* 0x004fe2000001140e */
[----:B------:R-:W-:Y:S05]  /*70d0*/  BRA `(.L_x_24169) ;  /* 0x00000ca000007947 */ /* 0x000fea0003800000 */
.L_x_24170:
[----:B------:R-:W2:Y:S02]  /*70e0*/  LDG.E.S16 R14, [R2.64] ;  /* 0x00000024020e7981 */ /* 0x000ea4000c1e1700 */
[----:B--2---:R-:W-:Y:S01]  /*70f0*/  SHF.R.S32.HI R15, RZ, 0x1f, R14 ;  /* 0x0000001fff0f7819 */ /* 0x004fe2000001140e */
[----:B------:R-:W-:Y:S05]  /*7100*/  BRA `(.L_x_24169) ;  /* 0x00000c7000007947 */ /* 0x000fea0003800000 */
.L_x_24165:
        /* <DEDUP_REMOVED lines=9> */
.L_x_24173:
[----:B------:R-:W2:Y:S02]  /*71a0*/  LDG.E.U16 R2, [R2.64] ;  /* 0x0000002402027981 */ /* 0x000ea4000c1e1500 */
[----:B--2---:R-:W-:-:S06]  /*71b0*/  HADD2.F32 R14, -RZ, R2.H0_H0 ;  /* 0x20000002ff0e7230 */ /* 0x004fcc0000004100 */
[----:B------:R-:W0:Y:S01]  /*71c0*/  F2I.S64.TRUNC R14, R14 ;  /* 0x0000000e000e7311 */ /* 0x000e22000020d900 */
[----:B------:R-:W-:Y:S05]  /*71d0*/  BRA `(.L_x_24169) ;  /* 0x00000ba000007947 */ /* 0x000fea0003800000 */
.L_x_24172:
        /* <DEDUP_REMOVED lines=9> */
.L_x_24175:
[----:B------:R-:W2:Y:S02]  /*7270*/  LDG.E.U16 R2, [R2.64] ;  /* 0x0000002402027981 */ /* 0x000ea4000c1e1500 */
[----:B--2---:R-:W-:-:S06]  /*7280*/  HADD2.F32 R14, -RZ, R2.H0_H0 ;  /* 0x20000002ff0e7230 */ /* 0x004fcc0000004100 */
[----:B------:R-:W0:Y:S01]  /*7290*/  F2I.S64.TRUNC R14, R14 ;  /* 0x0000000e000e7311 */ /* 0x000e22000020d900 */
[----:B------:R-:W-:Y:S05]  /*72a0*/  BRA `(.L_x_24169) ;  /* 0x00000ad000007947 */ /* 0x000fea0003800000 */
.L_x_24174:
[----:B------:R-:W2:Y:S02]  /*72b0*/  LDG.E.64 R2, [R2.64] ;  /* 0x0000002402027981 */ /* 0x000ea4000c1e1b00 */
[----:B--2---:R0:W1:Y:S01]  /*72c0*/  F2I.S64.F64.TRUNC R14, R2 ;  /* 0x00000002000e7311 */ /* 0x004062000030d900 */
[----:B------:R-:W-:Y:S05]  /*72d0*/  BRA `(.L_x_24169) ;  /* 0x00000aa000007947 */ /* 0x000fea0003800000 */
.L_x_24164:
        /* <DEDUP_REMOVED lines=13> */
.L_x_24178:
[----:B------:R-:W2:Y:S02]  /*73b0*/  LDG.E.64 R2, [R2.64] ;  /* 0x0000002402027981 */ /* 0x000ea4000c1e1b00 */
[----:B--2---:R0:W1:Y:S01]  /*73c0*/  F2I.S64.F64.TRUNC R14, R2 ;  /* 0x00000002000e7311 */ /* 0x004062000030d900 */
[----:B------:R-:W-:Y:S05]  /*73d0*/  BRA `(.L_x_24169) ;  /* 0x000009a000007947 */ /* 0x000fea0003800000 */
.L_x_24177:
        /* <DEDUP_REMOVED lines=27> */
.L_x_24180:
        /* <DEDUP_REMOVED lines=14> */
.L_x_24179:
[----:B------:R-:W2:Y:S02]  /*7670*/  LDG.E.U16 R14, [R2.64] ;  /* 0x00000024020e7981 */ /* 0x000ea4000c1e1500 */
[----:B--2---:R-:W-:-:S06]  /*7680*/  PRMT R14, RZ, 0x5410, R14 ;  /* 0x00005410ff0e7816 */ /* 0x004fcc000000000e */
[----:B------:R-:W0:Y:S01]  /*7690*/  F2I.S64.TRUNC R14, R14 ;  /* 0x0000000e000e7311 */ /* 0x000e22000020d900 */
[----:B------:R-:W-:Y:S05]  /*76a0*/  BRA `(.L_x_24169) ;  /* 0x000006d000007947 */ /* 0x000fea0003800000 */
.L_x_24176:
        /* <DEDUP_REMOVED lines=11> */
.L_x_24183:
        /* <DEDUP_REMOVED lines=21> */
.L_x_24187:
[----:B------:R-:W-:Y:S05]  /*78b0*/  BSYNC B1 ;  /* 0x0000000000017941 */ /* 0x000fea0003800000 */
.L_x_24186:
[----:B------:R-:W-:Y:S01]  /*78c0*/  IMAD.SHL.U32 R2, R2, 0x100000, RZ ;  /* 0x0010000002027824 */ /* 0x000fe200078e00ff */
[----:B------:R-:W-:-:S04]  /*78d0*/  LEA R3, R0, 0x3b800000, 0x17 ;  /* 0x3b80000000037811 */ /* 0x000fc800078eb8ff */
[----:B------:R-:W-:Y:S02]  /*78e0*/  LOP3.LUT R14, R3, R2, R14, 0xfe, !PT ;  /* 0x00000002030e7212 */ /* 0x000fe400078efe0e */
.L_x_24185:
[----:B------:R-:W-:Y:S05]  /*78f0*/  BSYNC B0 ;  /* 0x0000000000007941 */ /* 0x000fea0003800000 */
.L_x_24184:
[----:B------:R-:W0:Y:S01]  /*7900*/  F2I.S64.TRUNC R14, R14 ;  /* 0x0000000e000e7311 */ /* 0x000e22000020d900 */
[----:B------:R-:W-:Y:S05]  /*7910*/  BRA `(.L_x_24169) ;  /* 0x0000046000007947 */ /* 0x000fea0003800000 */
.L_x_24182:
        /* <DEDUP_REMOVED lines=21> */
.L_x_24191:
[----:B------:R-:W-:Y:S05]  /*7a70*/  BSYNC B1 ;  /* 0x0000000000017941 */ /* 0x000fea0003800000 */
.L_x_24190:
[----:B------:R-:W-:Y:S01]  /*7a80*/  IMAD.SHL.U32 R2, R2, 0x200000, RZ ;  /* 0x0020000002027824 */ /* 0x000fe200078e00ff */
[----:B------:R-:W-:-:S04]  /*7a90*/  LEA R3, R0, 0x37800000, 0x17 ;  /* 0x3780000000037811 */ /* 0x000fc800078eb8ff */
[----:B------:R-:W-:Y:S02]  /*7aa0*/  LOP3.LUT R14, R3, R2, R14, 0xfe, !PT ;  /* 0x00000002030e7212 */ /* 0x000fe400078efe0e */
.L_x_24189:
[----:B------:R-:W-:Y:S05]  /*7ab0*/  BSYNC B0 ;  /* 0x0000000000007941 */ /* 0x000fea0003800000 */
.L_x_24188:
[----:B------:R-:W0:Y:S01]  /*7ac0*/  F2I.S64.TRUNC R14, R14 ;  /* 0x0000000e000e7311 */ /* 0x000e22000020d900 */
[----:B------:R-:W-:Y:S05]  /*7ad0*/  BRA `(.L_x_24169) ;  /* 0x000002a000007947 */ /* 0x000fea0003800000 */
.L_x_24181:
        /* <DEDUP_REMOVED lines=14> */
.L_x_24195:
[----:B------:R-:W-:Y:S05]  /*7bc0*/  BSYNC B0 ;  /* 0x0000000000007941 */ /* 0x000fea0003800000 */
.L_x_24194:
[----:B------:R-:W0:Y:S01]  /*7bd0*/  F2I.S64.TRUNC R14, R14 ;  /* 0x0000000e000e7311 */ /* 0x000e22000020d900 */
[----:B------:R-:W-:Y:S05]  /*7be0*/  BRA `(.L_x_24169) ;  /* 0x0000019000007947 */ /* 0x000fea0003800000 */
.L_x_24168:
        /* <DEDUP_REMOVED lines=21> */
.L_x_24193:
[----:B------:R0:W5:Y:S01]  /*7d40*/  LDG.E.64 R14, [R2.64] ;  /* 0x00000024020e7981 */ /* 0x000162000c1e1b00 */
[----:B------:R-:W-:Y:S05]  /*7d50*/  BRA `(.L_x_24169) ;  /* 0x0000002000007947 */ /* 0x000fea0003800000 */
.L_x_24192:
[----:B------:R0:W5:Y:S01]  /*7d60*/  LDG.E R14, [R2.64] ;  /* 0x00000024020e7981 */ /* 0x000162000c1e1900 */
[----:B------:R-:W-:-:S05]  /*7d70*/  IMAD.MOV.U32 R15, RZ, RZ, RZ ;  /* 0x000000ffff0f7224 */ /* 0x000fca00078e00ff */
.L_x_24169:
        /* <DEDUP_REMOVED lines=12> */
.L_x_24197:
        /* <DEDUP_REMOVED lines=19> */
.L_x_24198:
[----:B------:R-:W-:Y:S05]  /*7f70*/  BSYNC B0 ;  /* 0x0000000000007941 */ /* 0x000fea0003800000 */
.L_x_24196:
        /* <DEDUP_REMOVED lines=15> */
.L_x_24202:
        /* <DEDUP_REMOVED lines=19> */
.L_x_24203:
[----:B------:R-:W-:Y:S05]  /*81a0*/  BSYNC B1 ;  /* 0x0000000000017941 */ /* 0x000fea0003800000 */
.L_x_24201:
[----:B------:R-:W-:-:S04]  /*81b0*/  SEL R0, RZ, 0xffffffff, !P0 ;  /* 0xffffffffff007807 */ /* 0x000fc80004000000 */
[----:B------:R-:W-:-:S05]  /*81c0*/  IADD3 R2, P0, R0, R2, RZ ;  /* 0x0000000200027210 */ /* 0x000fca0007f1e0ff */
[----:B------:R-:W-:-:S03]  /*81d0*/  IMAD.X R13, R0, 0x1, R13, P0 ;  /* 0x00000001000d7824 */ /* 0x000fc600000e060d */
.L_x_24200:
[----:B------:R-:W-:Y:S05]  /*81e0*/  BSYNC B0 ;  /* 0x0000000000007941 */ /* 0x000fea0003800000 */
.L_x_24199:
        /* <DEDUP_REMOVED lines=15> */
.L_x_24207:
[----:B------:R0:W-:Y:S01]  /*82e0*/  STG.E.U8 [R16.64], R2 ;  /* 0x0000000210007986 */ /* 0x0001e2000c101124 */
[----:B------:R-:W-:Y:S05]  /*82f0*/  BRA `(.L_x_24209) ;  /* 0x00000d7000007947 */ /* 0x000fea0003800000 */
.L_x_24206:
        /* <DEDUP_REMOVED lines=8> */
.L_x_24211:
[----:B------:R0:W-:Y:S01]  /*8380*/  STG.E [R16.64], R2 ;  /* 0x0000000210007986 */ /* 0x0001e2000c101924 */
[----:B------:R-:W-:Y:S05]  /*8390*/  BRA `(.L_x_24209) ;  /* 0x00000cd000007947 */ /* 0x000fea0003800000 */
.L_x_24210:
[----:B------:R0:W-:Y:S01]  /*83a0*/  STG.E.U16 [R16.64], R2 ;  /* 0x0000000210007986 */ /* 0x0001e2000c101524 */
[----:B------:R-:W-:Y:S05]  /*83b0*/  BRA `(.L_x_24209) ;  /* 0x00000cb000007947 */ /* 0x000fea0003800000 */
.L_x_24205:
        /* <DEDUP_REMOVED lines=9> */
.L_x_24213:
[----:B------:R-:W0:Y:S02]  /*8450*/  I2F.S64 R0, R2 ;  /* 0x0000000200007312 */ /* 0x000e240000301400 */
[----:B0-----:R-:W-:-:S05]  /*8460*/  F2FP.PACK_AB R0, RZ, R0 ;  /* 0x00000000ff00723e */ /* 0x001fca00000000ff */
[----:B------:R0:W-:Y:S01]  /*8470*/  STG.E.U16 [R16.64], R0 ;  /* 0x0000000010007986 */ /* 0x0001e2000c101524 */
[----:B------:R-:W-:Y:S05]  /*8480*/  BRA `(.L_x_24209) ;  /* 0x00000be000007947 */ /* 0x000fea0003800000 */
.L_x_24212:
        /* <DEDUP_REMOVED lines=10> */
.L_x_24215:
[----:B------:R-:W0:Y:S02]  /*8530*/  I2F.S64 R2, R2 ;  /* 0x0000000200027312 */ /* 0x000e240000301400 */
[----:B0-----:R-:W-:-:S04]  /*8540*/  F2FP.PACK_AB R3, RZ, R2 ;  /* 0x00000002ff03723e */ /* 0x001fc800000000ff */
[----:B------:R-:W-:-:S05]  /*8550*/  PRMT R3, R3, 0x5410, RZ ;  /* 0x0000541003037816 */ /* 0x000fca00000000ff */
[----:B------:R0:W-:Y:S01]  /*8560*/  STG.E [R16.64], R3 ;  /* 0x0000000310007986 */ /* 0x0001e2000c101924 */
[----:B------:R-:W-:Y:S05]  /*8570*/  BRA `(.L_x_24209) ;  /* 0x00000af000007947 */ /* 0x000fea0003800000 */
.L_x_24214:
[----:B------:R-:W0:Y:S02]  /*8580*/  I2F.F64.S64 R2, R2 ;  /* 0x0000000200027312 */ /* 0x000e240000301c00 */
[----:B0-----:R0:W-:Y:S01]  /*8590*/  STG.E.64 [R16.64], R2 ;  /* 0x0000000210007986 */ /* 0x0011e2000c101b24 */
[----:B------:R-:W-:Y:S05]  /*85a0*/  BRA `(.L_x_24209) ;  /* 0x00000ac000007947 */ /* 0x000fea0003800000 */
.L_x_24204:
        /* <DEDUP_REMOVED lines=13> */
.L_x_24218:
[----:B------:R-:W0:Y:S01]  /*8680*/  I2F.F64.S64 R4, R2 ;  /* 0x0000000200047312 */ /* 0x000e220000301c00 */
[----:B------:R-:W-:-:S05]  /*8690*/  CS2R R6, SRZ ;  /* 0x0000000000067805 */ /* 0x000fca000001ff00 */
[----:B0-----:R0:W-:Y:S01]  /*86a0*/  STG.E.128 [R16.64], R4 ;  /* 0x0000000410007986 */ /* 0x0011e2000c101d24 */
[----:B------:R-:W-:Y:S05]  /*86b0*/  BRA `(.L_x_24209) ;  /* 0x000009b000007947 */ /* 0x000fea0003800000 */
.L_x_24217:
        /* <DEDUP_REMOVED lines=21> */
.L_x_24222:
[----:B------:R-:W-:Y:S05]  /*8810*/  BSYNC B0 ;  /* 0x0000000000007941 */ /* 0x000fea0003800000 */
.L_x_24221:
[----:B------:R-:W-:-:S05]  /*8820*/  LOP3.LUT R5, R0, R5, RZ, 0xfc, !PT ;  /* 0x0000000500057212 */ /* 0x000fca00078efcff */
[----:B------:R0:W-:Y:S01]  /*8830*/  STG.E.U8 [R16.64], R5 ;  /* 0x0000000510007986 */ /* 0x0001e2000c101124 */
[----:B------:R-:W-:Y:S05]  /*8840*/  BRA `(.L_x_24209) ;  /* 0x0000082000007947 */ /* 0x000fea0003800000 */
.L_x_24220:
        /* <DEDUP_REMOVED lines=13> */
.L_x_24224:
[----:B------:R-:W-:Y:S01]  /*8920*/  IMAD.MOV.U32 R0, RZ, RZ, 0x7f ;  /* 0x0000007fff007424 */ /* 0x000fe200078e00ff */
[----:B------:R-:W-:-:S04]  /*8930*/  ISETP.GT.U32.AND P0, PT, R4, 0x7f800000, PT ;  /* 0x7f8000000400780c */ /* 0x000fc80003f04070 */
[----:B------:R-:W-:-:S04]  /*8940*/  SEL R0, R0, 0x7c, P0 ;  /* 0x0000007c00007807 */ /* 0x000fc80000000000 */
.L_x_24225:
[----:B------:R-:W-:Y:S05]  /*8950*/  BSYNC B0 ;  /* 0x0000000000007941 */ /* 0x000fea0003800000 */
.L_x_24223:
[----:B------:R-:W-:-:S04]  /*8960*/  LOP3.LUT R2, R3, 0x80000000, RZ, 0xc0, !PT ;  /* 0x8000000003027812 */ /* 0x000fc800078ec0ff */
[----:B------:R-:W-:-:S04]  /*8970*/  SHF.R.U32.HI R3, RZ, 0x18, R2 ;  /* 0x00000018ff037819 */ /* 0x000fc80000011602 */
[----:B------:R-:W-:-:S05]  /*8980*/  LOP3.LUT R3, R0, R3, RZ, 0xfc, !PT ;  /* 0x0000000300037212 */ /* 0x000fca00078efcff */
[----:B------:R0:W-:Y:S01]  /*8990*/  STG.E.U8 [R16.64], R3 ;  /* 0x0000000310007986 */ /* 0x0001e2000c101124 */
[----:B------:R-:W-:Y:S05]  /*89a0*/  BRA `(.L_x_24209) ;  /* 0x000006c000007947 */ /* 0x000fea0003800000 */
.L_x_24219:
[----:B------:R-:W0:Y:S02]  /*89b0*/  I2F.S64 R0, R2 ;  /* 0x0000000200007312 */ /* 0x000e240000301400 */
[----:B0-----:R-:W-:-:S05]  /*89c0*/  F2FP.BF16.PACK_AB R0, RZ, R0 ;  /* 0x00000000ff00723e */ /* 0x001fca00000010ff */
[----:B------:R0:W-:Y:S01]  /*89d0*/  STG.E.U16 [R16.64], R0 ;  /* 0x0000000010007986 */ /* 0x0001e2000c101524 */
[----:B------:R-:W-:Y:S05]  /*89e0*/  BRA `(.L_x_24209) ;  /* 0x0000068000007947 */ /* 0x000fea0003800000 */
.L_x_24216:
        /* <DEDUP_REMOVED lines=10> */
.L_x_24228:
        /* <DEDUP_REMOVED lines=17> */
.L_x_24231:
[----:B------:R-:W-:-:S04]  /*8ba0*/  LOP3.LUT R2, R3, 0x80000000, RZ, 0xc0, !PT ;  /* 0x8000000003027812 */ /* 0x000fc800078ec0ff */
[----:B------:R-:W-:-:S04]  /*8bb0*/  SHF.R.U32.HI R3, RZ, 0x18, R2 ;  /* 0x00000018ff037819 */ /* 0x000fc80000011602 */
[----:B------:R-:W-:-:S04]  /*8bc0*/  LOP3.LUT R0, R0, R3, RZ, 0xfc, !PT ;  /* 0x0000000300007212 */ /* 0x000fc800078efcff */
[----:B------:R-:W-:Y:S02]  /*8bd0*/  PRMT R8, R0, 0x7610, R8 ;  /* 0x0000761000087816 */ /* 0x000fe40000000008 */
.L_x_24230:
[----:B------:R-:W-:Y:S05]  /*8be0*/  BSYNC B0 ;  /* 0x0000000000007941 */ /* 0x000fea0003800000 */
.L_x_24229:
[----:B------:R0:W-:Y:S01]  /*8bf0*/  STG.E.U8 [R16.64], R8 ;  /* 0x0000000810007986 */ /* 0x0001e2000c101124 */
[----:B------:R-:W-:Y:S05]  /*8c00*/  BRA `(.L_x_24209) ;  /* 0x0000046000007947 */ /* 0x000fea0003800000 */
.L_x_24227:
        /* <DEDUP_REMOVED lines=17> */
.L_x_24234:
[----:B------:R-:W-:-:S04]  /*8d20*/  LOP3.LUT R2, R3, 0x80000000, RZ, 0xc0, !PT ;  /* 0x8000000003027812 */ /* 0x000fc800078ec0ff */
[----:B------:R-:W-:-:S04]  /*8d30*/  SHF.R.U32.HI R3, RZ, 0x18, R2 ;  /* 0x00000018ff037819 */ /* 0x000fc80000011602 */
[----:B------:R-:W-:-:S04]  /*8d40*/  LOP3.LUT R0, R0, R3, RZ, 0xfc, !PT ;  /* 0x0000000300007212 */ /* 0x000fc800078efcff */
[----:B------:R-:W-:Y:S02]  /*8d50*/  PRMT R8, R0, 0x7610, R8 ;  /* 0x0000761000087816 */ /* 0x000fe40000000008 */
.L_x_24233:
[----:B------:R-:W-:Y:S05]  /*8d60*/  BSYNC B0 ;  /* 0x0000000000007941 */ /* 0x000fea0003800000 */
.L_x_24232:
[----:B------:R0:W-:Y:S01]  /*8d70*/  STG.E.U8 [R16.64], R8 ;  /* 0x0000000810007986 */ /* 0x0001e2000c101124 */
[----:B------:R-:W-:Y:S05]  /*8d80*/  BRA `(.L_x_24209) ;  /* 0x000002e000007947 */ /* 0x000fea0003800000 */
.L_x_24226:
        /* <DEDUP_REMOVED lines=23> */
.L_x_24208:
        /* <DEDUP_REMOVED lines=20> */
.L_x_24236:
[----:B------:R0:W-:Y:S01]  /*9040*/  STG.E.64 [R16.64], R2 ;  /* 0x0000000210007986 */ /* 0x0001e2000c101b24 */
[----:B------:R-:W-:Y:S05]  /*9050*/  BRA `(.L_x_24209) ;  /* 0x0000001000007947 */ /* 0x000fea0003800000 */
.L_x_24235:
[----:B------:R0:W-:Y:S02]  /*9060*/  STG.E [R16.64], R2 ;  /* 0x0000000210007986 */ /* 0x0001e4000c101924 */
.L_x_24209:
[----:B------:R-:W-:Y:S02]  /*9070*/  IADD3 R19, R19, 0x80, RZ ;  /* 0x0000008013137810 */ /* 0x000fe40007ffe0ff */
.L_x_24088:
[----:B------:R-:W-:Y:S05]  /*9080*/  BSYNC B6 ;  /* 0x0000000000067941 */ /* 0x000fea0003800000 */
.L_x_24087:
        /* <DEDUP_REMOVED lines=230> */
.L_x_24237:
        /* <DEDUP_REMOVED lines=19> */
.L_x_24241:
[----:B------:R0:W5:Y:S01]  /*a020*/  LDG.E.U8 R14, [R2.64] ;  /* 0x00000024020e7981 */ /* 0x000162000c1e1100 */
[----:B------:R-:W-:Y:S01]  /*a030*/  IMAD.MOV.U32 R15, RZ, RZ, RZ ;  /* 0x000000ffff0f7224 */ /* 0x000fe200078e00ff */
[----:B------:R-:W-:Y:S05]  /*a040*/  BRA `(.L_x_24243) ;  /* 0x00000d5000007947 */ /* 0x000fea0003800000 */
.L_x_24240:
        /* <DEDUP_REMOVED lines=8> */
.L_x_24245:
[----:B------:R-:W2:Y:S02]  /*a0d0*/  LDG.E R14, [R2.64] ;  /* 0x00000024020e7981 */ /* 0x000ea4000c1e1900 */
[----:B--2---:R-:W-:Y:S01]  /*a0e0*/  SHF.R.S32.HI R15, RZ, 0x1f, R14 ;  /* 0x0000001fff0f7819 */ /* 0x004fe2000001140e */
[----:B------:R-:W-:Y:S05]  /*a0f0*/  BRA `(.L_x_24243) ;  /* 0x00000ca000007947 */ /* 0x000fea0003800000 */
.L_x_24244:
[----:B------:R-:W2:Y:S02]  /*a100*/  LDG.E.S16 R14, [R2.64] ;  /* 0x00000024020e7981 */ /* 0x000ea4000c1e1700 */
[----:B--2---:R-:W-:Y:S01]  /*a110*/  SHF.R.S32.HI R15, RZ, 0x1f, R14 ;  /* 0x0000001fff0f7819 */ /* 0x004fe2000001140e */
[----:B------:R-:W-:Y:S05]  /*a120*/  BRA `(.L_x_24243) ;  /* 0x00000c7000007947 */ /* 0x000fea0003800000 */
.L_x_24239:
        /* <DEDUP_REMOVED lines=9> */
.L_x_24247:
[----:B------:R-:W2:Y:S02]  /*a1c0*/  LDG.E.U16 R2, [R2.64] ;  /* 0x0000002402027981 */ /* 0x000ea4000c1e1500 */
[----:B--2---:R-:W-:-:S06]  /*a1d0*/  HADD2.F32 R14, -RZ, R2.H0_H0 ;  /* 0x20000002ff0e7230 */ /* 0x004fcc0000004100 */
[----:B------:R-:W0:Y:S01]  /*a1e0*/  F2I.S64.TRUNC R14, R14 ;  /* 0x0000000e000e7311 */ /* 0x000e22000020d900 */
[----:B------:R-:W-:Y:S05]  /*a1f0*/  BRA `(.L_x_24243) ;  /* 0x00000ba000007947 */ /* 0x000fea0003800000 */
.L_x_24246:
        /* <DEDUP_REMOVED lines=9> */
.L_x_24249:
[----:B------:R-:W2:Y:S02]  /*a290*/  LDG.E.U16 R2, [R2.64] ;  /* 0x0000002402027981 */ /* 0x000ea4000c1e1500 */
[----:B--2---:R-:W-:-:S06]  /*a2a0*/  HADD2.F32 R14, -RZ, R2.H0_H0 ;  /* 0x20000002ff0e7230 */ /* 0x004fcc0000004100 */
[----:B------:R-:W0:Y:S01]  /*a2b0*/  F2I.S64.TRUNC R14, R14 ;  /* 0x0000000e000e7311 */ /* 0x000e22000020d900 */
[----:B------:R-:W-:Y:S05]  /*a2c0*/  BRA `(.L_x_24243) ;  /* 0x00000ad000007947 */ /* 0x000fea0003800000 */
.L_x_24248:
[----:B------:R-:W2:Y:S02]  /*a2d0*/  LDG.E.64 R2, [R2.64] ;  /* 0x0000002402027981 */ /* 0x000ea4000c1e1b00 */
[----:B--2---:R0:W1:Y:S01]  /*a2e0*/  F2I.S64.F64.TRUNC R14, R2 ;  /* 0x00000002000e7311 */ /* 0x004062000030d900 */
[----:B------:R-:W-:Y:S05]  /*a2f0*/  BRA `(.L_x_24243) ;  /* 0x00000aa000007947 */ /* 0x000fea0003800000 */
.L_x_24238:
        /* <DEDUP_REMOVED lines=13> */
.L_x_24252:
[----:B------:R-:W2:Y:S02]  /*a3d0*/  LDG.E.64 R2, [R2.64] ;  /* 0x0000002402027981 */ /* 0x000ea4000c1e1b00 */
[----:B--2---:R0:W1:Y:S01]  /*a3e0*/  F2I.S64.F64.TRUNC R14, R2 ;  /* 0x00000002000e7311 */ /* 0x004062000030d900 */
[----:B------:R-:W-:Y:S05]  /*a3f0*/  BRA `(.L_x_24243) ;  /* 0x000009a000007947 */ /* 0x000fea0003800000 */
.L_x_24251:
        /* <DEDUP_REMOVED lines=27> */
.L_x_24254:
        /* <DEDUP_REMOVED lines=14> */
.L_x_24253:
[----:B------:R-:W2:Y:S02]  /*a690*/  LDG.E.U16 R14, [R2.64] ;  /* 0x00000024020e7981 */ /* 0x000ea4000c1e1500 */
[----:B--2---:R-:W-:-:S06]  /*a6a0*/  PRMT R14, RZ, 0x5410, R14 ;  /* 0x00005410ff0e7816 */ /* 0x004fcc000000000e */
[----:B------:R-:W0:Y:S01]  /*a6b0*/  F2I.S64.TRUNC R14, R14 ;  /* 0x0000000e000e7311 */ /* 0x000e22000020d900 */
[----:B------:R-:W-:Y:S05]  /*a6c0*/  BRA `(.L_x_24243) ;  /* 0x000006d000007947 */ /* 0x000fea0003800000 */
.L_x_24250:
        /* <DEDUP_REMOVED lines=11> */
.L_x_24257:
        /* <DEDUP_REMOVED lines=21> */
.L_x_24261:
[----:B------:R-:W-:Y:S05]  /*a8d0*/  BSYNC B1 ;  /* 0x0000000000017941 */ /* 0x000fea0003800000 */
.L_x_24260:
[----:B------:R-:W-:Y:S01]  /*a8e0*/  IMAD.SHL.U32 R2, R2, 0x100000, RZ ;  /* 0x0010000002027824 */ /* 0x000fe200078e00ff */
[----:B------:R-:W-:-:S04]  /*a8f0*/  LEA R3, R0, 0x3b800000, 0x17 ;  /* 0x3b80000000037811 */ /* 0x000fc800078eb8ff */
[----:B------:R-:W-:Y:S02]  /*a900*/  LOP3.LUT R14, R3, R2, R14, 0xfe, !PT ;  /* 0x00000002030e7212 */ /* 0x000fe400078efe0e */
.L_x_24259:
[----:B------:R-:W-:Y:S05]  /*a910*/  BSYNC B0 ;  /* 0x0000000000007941 */ /* 0x000fea0003800000 */
.L_x_24258:
[----:B------:R-:W0:Y:S01]  /*a920*/  F2I.S64.TRUNC R14, R14 ;  /* 0x0000000e000e7311 */ /* 0x000e22000020d900 */
[----:B------:R-:W-:Y:S05]  /*a930*/  BRA `(.L_x_24243) ;  /* 0x0000046000007947 */ /* 0x000fea0003800000 */
.L_x_24256:
        /* <DEDUP_REMOVED lines=21> */
.L_x_24265:
[----:B------:R-:W-:Y:S05]  /*aa90*/  BSYNC B1 ;  /* 0x0000000000017941 */ /* 0x000fea0003800000 */
.L_x_24264:
[----:B------:R-:W-:Y:S01]  /*aaa0*/  IMAD.SHL.U32 R2, R2, 0x200000, RZ ;  /* 0x0020000002027824 */ /* 0x000fe200078e00ff */
[----:B------:R-:W-:-:S04]  /*aab0*/  LEA R3, R0, 0x37800000, 0x17 ;  /* 0x3780000000037811 */ /* 0x000fc800078eb8ff */
[----:B------:R-:W-:Y:S02]  /*aac0*/  LOP3.LUT R14, R3, R2, R14, 0xfe, !PT ;  /* 0x00000002030e7212 */ /* 0x000fe400078efe0e */
.L_x_24263:
[----:B------:R-:W-:Y:S05]  /*aad0*/  BSYNC B0 ;  /* 0x0000000000007941 */ /* 0x000fea0003800000 */
.L_x_24262:
[----:B------:R-:W0:Y:S01]  /*aae0*/  F2I.S64.TRUNC R14, R14 ;  /* 0x0000000e000e7311 */ /* 0x000e22000020d900 */
[----:B------:R-:W-:Y:S05]  /*aaf0*/  BRA `(.L_x_24243) ;  /* 0x000002a000007947 */ /* 0x000fea0003800000 */
.L_x_24255:
        /* <DEDUP_REMOVED lines=14> */
.L_x_24269:
[----:B------:R-:W-:Y:S05]  /*abe0*/  BSYNC B0 ;  /* 0x0000000000007941 */ /* 0x000fea0003800000 */
.L_x_24268:
[----:B------:R-:W0:Y:S01]  /*abf0*/  F2I.S64.TRUNC R14, R14 ;  /* 0x0000000e000e7311 */ /* 0x000e22000020d900 */
[----:B------:R-:W-:Y:S05]  /*ac00*/  BRA `(.L_x_24243) ;  /* 0x0000019000007947 */ /* 0x000fea0003800000 */
.L_x_24242:
        /* <DEDUP_REMOVED lines=21> */
.L_x_24267:
[----:B------:R0:W5:Y:S01]  /*ad60*/  LDG.E.64 R14, [R2.64] ;  /* 0x00000024020e7981 */ /* 0x000162000c1e1b00 */
[----:B------:R-:W-:Y:S05]  /*ad70*/  BRA `(.L_x_24243) ;  /* 0x0000002000007947 */ /* 0x000fea0003800000 */
.L_x_24266:
[----:B------:R0:W5:Y:S01]  /*ad80*/  LDG.E R14, [R2.64] ;  /* 0x00000024020e7981 */ /* 0x000162000c1e1900 */
[----:B------:R-:W-:-:S05]  /*ad90*/  IMAD.MOV.U32 R15, RZ, RZ, RZ ;  /* 0x000000ffff0f7224 */ /* 0x000fca00078e00ff */
.L_x_24243:
        /* <DEDUP_REMOVED lines=12> */
.L_x_24271:
        /* <DEDUP_REMOVED lines=19> */
.L_x_24272:
[----:B------:R-:W-:Y:S05]  /*af90*/  BSYNC B0 ;  /* 0x0000000000007941 */ /* 0x000fea0003800000 */
.L_x_24270:
        /* <DEDUP_REMOVED lines=15> */
.L_x_24276:
        /* <DEDUP_REMOVED lines=19> */
.L_x_24277:
[----:B------:R-:W-:Y:S05]  /*b1c0*/  BSYNC B1 ;  /* 0x0000000000017941 */ /* 0x000fea0003800000 */
.L_x_24275:
[----:B------:R-:W-:-:S04]  /*b1d0*/  SEL R0, RZ, 0xffffffff, !P0 ;  /* 0xffffffffff007807 */ /* 0x000fc80004000000 */
[----:B------:R-:W-:-:S05]  /*b1e0*/  IADD3 R2, P0, R0, R2, RZ ;  /* 0x0000000200027210 */ /* 0x000fca0007f1e0ff */
[----:B------:R-:W-:-:S03]  /*b1f0*/  IMAD.X R13, R0, 0x1, R13, P0 ;  /* 0x00000001000d7824 */ /* 0x000fc600000e060d */
.L_x_24274:
[----:B------:R-:W-:Y:S05]  /*b200*/  BSYNC B0 ;  /* 0x0000000000007941 */ /* 0x000fea0003800000 */
.L_x_24273:
        /* <DEDUP_REMOVED lines=15> */
.L_x_24281:
[----:B------:R-:W-:Y:S01]  /*b300*/  STG.E.U8 [R16.64], R2 ;  /* 0x0000000210007986 */ /* 0x000fe2000c101124 */
[----:B------:R-:W-:Y:S05]  /*b310*/  EXIT ;  /* 0x000000000000794d */ /* 0x000fea0003800000 */
.L_x_24280:
        /* <DEDUP_REMOVED lines=8> */
.L_x_24284:
[----:B------:R-:W-:Y:S01]  /*b3a0*/  STG.E [R16.64], R2 ;  /* 0x0000000210007986 */ /* 0x000fe2000c101924 */
[----:B------:R-:W-:Y:S05]  /*b3b0*/  EXIT ;  /* 0x000000000000794d */ /* 0x000fea0003800000 */
.L_x_24283:
[----:B------:R-:W-:Y:S01]  /*b3c0*/  STG.E.U16 [R16.64], R2 ;  /* 0x0000000210007986 */ /* 0x000fe2000c101524 */
[----:B------:R-:W-:Y:S05]  /*b3d0*/  EXIT ;  /* 0x000000000000794d */ /* 0x000fea0003800000 */
.L_x_24279:
        /* <DEDUP_REMOVED lines=9> */
.L_x_24286:
[----:B------:R-:W0:Y:S02]  /*b470*/  I2F.S64 R0, R2 ;  /* 0x0000000200007312 */ /* 0x000e240000301400 */
[----:B0-----:R-:W-:-:S05]  /*b480*/  F2FP.PACK_AB R0, RZ, R0 ;  /* 0x00000000ff00723e */ /* 0x001fca00000000ff */
[----:B------:R-:W-:Y:S01]  /*b490*/  STG.E.U16 [R16.64], R0 ;  /* 0x0000000010007986 */ /* 0x000fe2000c101524 */
[----:B------:R-:W-:Y:S05]  /*b4a0*/  EXIT ;  /* 0x000000000000794d */ /* 0x000fea0003800000 */
.L_x_24285:
        /* <DEDUP_REMOVED lines=10> */
.L_x_24288:
[----:B------:R-:W0:Y:S02]  /*b550*/  I2F.S64 R2, R2 ;  /* 0x0000000200027312 */ /* 0x000e240000301400 */
[----:B0-----:R-:W-:-:S04]  /*b560*/  F2FP.PACK_AB R3, RZ, R2 ;  /* 0x00000002ff03723e */ /* 0x001fc800000000ff */
[----:B------:R-:W-:-:S05]  /*b570*/  PRMT R3, R3, 0x5410, RZ ;  /* 0x0000541003037816 */ /* 0x000fca00000000ff */
[----:B------:R-:W-:Y:S01]  /*b580*/  STG.E [R16.64], R3 ;  /* 0x0000000310007986 */ /* 0x000fe2000c101924 */
[----:B------:R-:W-:Y:S05]  /*b590*/  EXIT ;  /* 0x000000000000794d */ /* 0x000fea0003800000 */
.L_x_24287:
[----:B------:R-:W0:Y:S02]  /*b5a0*/  I2F.F64.S64 R2, R2 ;  /* 0x0000000200027312 */ /* 0x000e240000301c00 */
[----:B0-----:R-:W-:Y:S01]  /*b5b0*/  STG.E.64 [R16.64], R2 ;  /* 0x0000000210007986 */ /* 0x001fe2000c101b24 */
[----:B------:R-:W-:Y:S05]  /*b5c0*/  EXIT ;  /* 0x000000000000794d */ /* 0x000fea0003800000 */
.L_x_24278:
        /* <DEDUP_REMOVED lines=13> */
.L_x_24291:
[----:B------:R-:W0:Y:S01]  /*b6a0*/  I2F.F64.S64 R4, R2 ;  /* 0x0000000200047312 */ /* 0x000e220000301c00 */
[----:B------:R-:W-:-:S05]  /*b6b0*/  CS2R R6, SRZ ;  /* 0x0000000000067805 */ /* 0x000fca000001ff00 */
[----:B0-----:R-:W-:Y:S01]  /*b6c0*/  STG.E.128 [R16.64], R4 ;  /* 0x0000000410007986 */ /* 0x001fe2000c101d24 */
[----:B------:R-:W-:Y:S05]  /*b6d0*/  EXIT ;  /* 0x000000000000794d */ /* 0x000fea0003800000 */
.L_x_24290:
        /* <DEDUP_REMOVED lines=21> */
.L_x_24295:
[----:B------:R-:W-:Y:S05]  /*b830*/  BSYNC B0 ;  /* 0x0000000000007941 */ /* 0x000fea0003800000 */
.L_x_24294:
[----:B------:R-:W-:-:S05]  /*b840*/  LOP3.LUT R5, R0, R5, RZ, 0xfc, !PT ;  /* 0x0000000500057212 */ /* 0x000fca00078efcff */
[----:B------:R-:W-:Y:S01]  /*b850*/  STG.E.U8 [R16.64], R5 ;  /* 0x0000000510007986 */ /* 0x000fe2000c101124 */
[----:B------:R-:W-:Y:S05]  /*b860*/  EXIT ;  /* 0x000000000000794d */ /* 0x000fea0003800000 */
.L_x_24293:
        /* <DEDUP_REMOVED lines=13> */
.L_x_24297:
[----:B------:R-:W-:Y:S01]  /*b940*/  IMAD.MOV.U32 R0, RZ, RZ, 0x7f ;  /* 0x0000007fff007424 */ /* 0x000fe200078e00ff */
[----:B------:R-:W-:-:S04]  /*b950*/  ISETP.GT.U32.AND P0, PT, R4, 0x7f800000, PT ;  /* 0x7f8000000400780c */ /* 0x000fc80003f04070 */
[----:B------:R-:W-:-:S04]  /*b960*/  SEL R0, R0, 0x7c, P0 ;  /* 0x0000007c00007807 */ /* 0x000fc80000000000 */
.L_x_24298:
[----:B------:R-:W-:Y:S05]  /*b970*/  BSYNC B0 ;  /* 0x0000000000007941 */ /* 0x000fea0003800000 */
.L_x_24296:
[----:B------:R-:W-:-:S04]  /*b980*/  LOP3.LUT R2, R3, 0x80000000, RZ, 0xc0, !PT ;  /* 0x8000000003027812 */ /* 0x000fc800078ec0ff */
[----:B------:R-:W-:-:S04]  /*b990*/  SHF.R.U32.HI R3, RZ, 0x18, R2 ;  /* 0x00000018ff037819 */ /* 0x000fc80000011602 */
[----:B------:R-:W-:-:S05]  /*b9a0*/  LOP3.LUT R3, R0, R3, RZ, 0xfc, !PT ;  /* 0x0000000300037212 */ /* 0x000fca00078efcff */
[----:B------:R-:W-:Y:S01]  /*b9b0*/  STG.E.U8 [R16.64], R3 ;  /* 0x0000000310007986 */ /* 0x000fe2000c101124 */
[----:B------:R-:W-:Y:S05]  /*b9c0*/  EXIT ;  /* 0x000000000000794d */ /* 0x000fea0003800000 */
.L_x_24292:
[----:B------:R-:W0:Y:S02]  /*b9d0*/  I2F.S64 R0, R2 ;  /* 0x0000000200007312 */ /* 0x000e240000301400 */
[----:B0-----:R-:W-:-:S05]  /*b9e0*/  F2FP.BF16.PACK_AB R0, RZ, R0 ;  /* 0x00000000ff00723e */ /* 0x001fca00000010ff */
[----:B------:R-:W-:Y:S01]  /*b9f0*/  STG.E.U16 [R16.64], R0 ;  /* 0x0000000010007986 */ /* 0x000fe2000c101524 */
[----:B------:R-:W-:Y:S05]  /*ba00*/  EXIT ;  /* 0x000000000000794d */ /* 0x000fea0003800000 */
.L_x_24289:
        /* <DEDUP_REMOVED lines=10> */
.L_x_24301:
        /* <DEDUP_REMOVED lines=17> */
.L_x_24304:
[----:B------:R-:W-:-:S04]  /*bbc0*/  LOP3.LUT R2, R3, 0x80000000, RZ, 0xc0, !PT ;  /* 0x8000000003027812 */ /* 0x000fc800078ec0ff */
[----:B------:R-:W-:-:S04]  /*bbd0*/  SHF.R.U32.HI R3, RZ, 0x18, R2 ;  /* 0x00000018ff037819 */ /* 0x000fc80000011602 */
[----:B------:R-:W-:-:S04]  /*bbe0*/  LOP3.LUT R0, R0, R3, RZ, 0xfc, !PT ;  /* 0x0000000300007212 */ /* 0x000fc800078efcff */
[----:B------:R-:W-:Y:S02]  /*bbf0*/  PRMT R8, R0, 0x7610, R8 ;  /* 0x0000761000087816 */ /* 0x000fe40000000008 */
.L_x_24303:
[----:B------:R-:W-:Y:S05]  /*bc00*/  BSYNC B0 ;  /* 0x0000000000007941 */ /* 0x000fea0003800000 */
.L_x_24302:
[----:B------:R-:W-:Y:S01]  /*bc10*/  STG.E.U8 [R16.64], R8 ;  /* 0x0000000810007986 */ /* 0x000fe2000c101124 */
[----:B------:R-:W-:Y:S05]  /*bc20*/  EXIT ;  /* 0x000000000000794d */ /* 0x000fea0003800000 */
.L_x_24300:
        /* <DEDUP_REMOVED lines=17> */
.L_x_24307:
[----:B------:R-:W-:-:S04]  /*bd40*/  LOP3.LUT R2, R3, 0x80000000, RZ, 0xc0, !PT ;  /* 0x8000000003027812 */ /* 0x000fc800078ec0ff */
[----:B------:R-:W-:-:S04]  /*bd50*/  SHF.R.U32.HI R3, RZ, 0x18, R2 ;  /* 0x00000018ff037819 */ /* 0x000fc80000011602 */
[----:B------:R-:W-:-:S04]  /*bd60*/  LOP3.LUT R0, R0, R3, RZ, 0xfc, !PT ;  /* 0x0000000300007212 */ /* 0x000fc800078efcff */
[----:B------:R-:W-:Y:S02]  /*bd70*/  PRMT R8, R0, 0x7610, R8 ;  /* 0x0000761000087816 */ /* 0x000fe40000000008 */
.L_x_24306:
[----:B------:R-:W-:Y:S05]  /*bd80*/  BSYNC B0 ;  /* 0x0000000000007941 */ /* 0x000fea0003800000 */
.L_x_24305:
[----:B------:R-:W-:Y:S01]  /*bd90*/  STG.E.U8 [R16.64], R8 ;  /* 0x0000000810007986 */ /* 0x000fe2000c101124 */
[----:B------:R-:W-:Y:S05]  /*bda0*/  EXIT ;  /* 0x000000000000794d */ /* 0x000fea0003800000 */
.L_x_24299:
        /* <DEDUP_REMOVED lines=23> */
.L_x_24282:
        /* <DEDUP_REMOVED lines=20> */
.L_x_24309:
[----:B------:R-:W-:Y:S01]  /*c060*/  STG.E.64 [R16.64], R2 ;  /* 0x0000000210007986 */ /* 0x000fe2000c101b24 */
[----:B------:R-:W-:Y:S05]  /*c070*/  EXIT ;  /* 0x000000000000794d */ /* 0x000fea0003800000 */
.L_x_24308:
[----:B------:R-:W-:Y:S01]  /*c080*/  STG.E [R16.64], R2 ;  /* 0x0000000210007986 */ /* 0x000fe2000c101924 */
[----:B------:R-:W-:Y:S05]  /*c090*/  EXIT ;  /* 0x000000000000794d */ /* 0x000fea0003800000 */
        .weak           $__internal_30_$__cuda_sm20_div_s64
        .type           $__internal_30_$__cuda_sm20_div_s64,@function
        .size           $__internal_30_$__cuda_sm20_div_s64,($__internal_31_$__cuda_sm20_rem_s64 - $__internal_30_$__cuda_sm20_div_s64)
$__internal_30_$__cuda_sm20_div_s64:
        /* <DEDUP_REMOVED lines=14> */
[----:B------:R-:W-:-:S04]  /*c180*/  IMAD.HI.U32 R12, R20, R11, RZ ;  /* 0x0000000b140c7227 */ /* 0x000fc800078e00ff */
[----:B------:R-:W-:Y:S02]  /*c190*/  IMAD.X R0, RZ, RZ, ~R0, P0 ;  /* 0x000000ffff007224 */ /* 0x000fe400000e0e00 */
[----:B------:R-:W-:Y:S02]  /*c1a0*/  IMAD.MOV.U32 R13, RZ, RZ, R20 ;  /* 0x000000ffff0d7224 */ /* 0x000fe400078e0014 */
[-C--:B------:R-:W-:Y:S02]  /*c1b0*/  IMAD R6, R21, R0.reuse, RZ ;  /* 0x0000000015067224 */ /* 0x080fe400078e02ff */
[----:B------:R-:W-:-:S04]  /*c1c0*/  IMAD.WIDE.U32 R12, P0, R20, R0, R12 ;  /* 0x00000000140c7225 */ /* 0x000fc8000780000c */
[----:B------:R-:W-:-:S04]  /*c1d0*/  IMAD.HI.U32 R0, R21, R0, RZ ;  /* 0x0000000015007227 */ /* 0x000fc800078e00ff */
[----:B------:R-:W-:-:S04]  /*c1e0*/  IMAD.HI.U32 R11, P1, R21, R11, R12 ;  /* 0x0000000b150b7227 */ /* 0x000fc8000782000c */
[----:B------:R-:W-:Y:S01]  /*c1f0*/  IMAD.X R0, R0, 0x1, R21, P0 ;  /* 0x0000000100007824 */ /* 0x000fe200000e0615 */
[----:B------:R-:W-:-:S04]  /*c200*/  IADD3 R13, P2, R6, R11, RZ ;  /* 0x0000000b060d7210 */ /* 0x000fc80007f5e0ff */
[----:B------:R-:W-:Y:S01]  /*c210*/  IADD3.X R11, RZ, RZ, R0, P2, P1 ;  /* 0x000000ffff0b7210 */ /* 0x000fe200017e2400 */
[----:B------:R-:W-:Y:S01]  /*c220*/  IMAD.WIDE.U32 R20, R13, R8, RZ ;  /* 0x000000080d147225 */ /* 0x000fe200078e00ff */
[----:B------:R-:W-:-:S03]  /*c230*/  ISETP.GE.AND P1, PT, R7, RZ, PT ;  /* 0x000000ff0700720c */ /* 0x000fc60003f26270 */
[----:B------:R-:W-:Y:S01]  /*c240*/  IMAD R0, R13, R9, R21 ;  /* 0x000000090d007224 */ /* 0x000fe200078e0215 */
[----:B------:R-:W-:Y:S02]  /*c250*/  IADD3 R6, P0, RZ, -R20, RZ ;  /* 0x80000014ff067210 */ /* 0x000fe40007f1e0ff */
[----:B------:R-:W-:Y:S01]  /*c260*/  IADD3 R21, P2, RZ, -R10, RZ ;  /* 0x8000000aff157210 */ /* 0x000fe20007f5e0ff */
[----:B------:R-:W-:Y:S02]  /*c270*/  IMAD R0, R11, R8, R0 ;  /* 0x000000080b007224 */ /* 0x000fe400078e0200 */
[----:B------:R-:W-:Y:S01]  /*c280*/  IMAD.HI.U32 R12, R13, R6, RZ ;  /* 0x000000060d0c7227 */ /* 0x000fe200078e00ff */
[----:B------:R-:W-:-:S03]  /*c290*/  SEL R21, R21, R10, !P1 ;  /* 0x0000000a15157207 */ /* 0x000fc60004800000 */
[----:B------:R-:W-:-:S04]  /*c2a0*/  IMAD.X R0, RZ, RZ, ~R0, P0 ;  /* 0x000000ffff007224 */ /* 0x000fc800000e0e00 */
[----:B------:R-:W-:-:S06]  /*c2b0*/  IMAD.WIDE.U32 R12, P0, R13, R0, R12 ;  /* 0x000000000d0c7225 */ /* 0x000fcc000780000c */
[----:B------:R-:W-:-:S04]  /*c2c0*/  IMAD.HI.U32 R6, P3, R11, R6, R12 ;  /* 0x000000060b067227 */ /* 0x000fc8000786000c */
[CC--:B------:R-:W-:Y:S02]  /*c2d0*/  IMAD R13, R11.reuse, R0.reuse, RZ ;  /* 0x000000000b0d7224 */ /* 0x0c0fe400078e02ff */
[----:B------:R-:W-:-:S03]  /*c2e0*/  IMAD.HI.U32 R0, R11, R0, RZ ;  /* 0x000000000b007227 */ /* 0x000fc600078e00ff */
[----:B------:R-:W-:Y:S01]  /*c2f0*/  IADD3 R10, P4, R13, R6, RZ ;  /* 0x000000060d0a7210 */ /* 0x000fe20007f9e0ff */
[----:B------:R-:W-:Y:S02]  /*c300*/  IMAD.X R6, RZ, RZ, ~R7, P2 ;  /* 0x000000ffff067224 */ /* 0x000fe400010e0e07 */
[----:B------:R-:W-:Y:S02]  /*c310*/  IMAD.X R0, R0, 0x1, R11, P0 ;  /* 0x0000000100007824 */ /* 0x000fe400000e060b */
        /* <DEDUP_REMOVED lines=14> */
[----:B------:R-:W-:Y:S01]  /*c400*/  IMAD R10, R6, R8, R11 ;  /* 0x00000008060a7224 */ /* 0x000fe200078e020b */
[----:B------:R-:W-:-:S03]  /*c410*/  IADD3 R11, P2, R0, 0x1, RZ ;  /* 0x00000001000b7810 */ /* 0x000fc60007f5e0ff */
[----:B------:R-:W-:Y:S01]  /*c420*/  IMAD.X R13, R13, 0x1, ~R10, P1 ;  /* 0x000000010d0d7824 */ /* 0x000fe200008e0e0a */
[----:B------:R-:W-:Y:S01]  /*c430*/  IADD3 R12, P1, R21, -R8, RZ ;  /* 0x80000008150c7210 */ /* 0x000fe20007f3e0ff */
[----:B------:R-:W-:-:S03]  /*c440*/  IMAD.X R25, RZ, RZ, R6, P2 ;  /* 0x000000ffff197224 */ /* 0x000fc600010e0606 */
[C---:B------:R-:W-:Y:S01]  /*c450*/  ISETP.GE.U32.AND.EX P0, PT, R13.reuse, R9, PT, P0 ;  /* 0x000000090d00720c */ /* 0x040fe20003f06100 */
[----:B------:R-:W-:-:S03]  /*c460*/  IMAD.X R10, R13, 0x1, ~R9, P1 ;  /* 0x000000010d0a7824 */ /* 0x000fc600008e0e09 */
[----:B------:R-:W-:Y:S02]  /*c470*/  SEL R21, R12, R21, P0 ;  /* 0x000000150c157207 */ /* 0x000fe40000000000 */
[----:B------:R-:W-:Y:S02]  /*c480*/  SEL R11, R11, R0, P0 ;  /* 0x000000000b0b7207 */ /* 0x000fe40000000000 */
[----:B------:R-:W-:Y:S02]  /*c490*/  SEL R13, R10, R13, P0 ;  /* 0x0000000d0a0d7207 */ /* 0x000fe40000000000 */
[----:B------:R-:W-:Y:S02]  /*c4a0*/  ISETP.GE.U32.AND P1, PT, R21, R8, PT ;  /* 0x000000081500720c */ /* 0x000fe40003f26070 */
[----:B------:R-:W-:Y:S02]  /*c4b0*/  SEL R25, R25, R6, P0 ;  /* 0x0000000619197207 */ /* 0x000fe40000000000 */
[----:B------:R-:W-:-:S02]  /*c4c0*/  IADD3 R0, P2, R11, 0x1, RZ ;  /* 0x000000010b007810 */ /* 0x000fc40007f5e0ff */
[----:B------:R-:W-:Y:S02]  /*c4d0*/  ISETP.GE.U32.AND.EX P0, PT, R13, R9, PT, P1 ;  /* 0x000000090d00720c */ /* 0x000fe40003f06110 */
[----:B------:R-:W-:Y:S01]  /*c4e0*/  LOP3.LUT R8, R3, R7, RZ, 0x3c, !PT ;  /* 0x0000000703087212 */ /* 0x000fe200078e3cff */
[----:B------:R-:W-:Y:S01]  /*c4f0*/  IMAD.X R6, RZ, RZ, R25, P2 ;  /* 0x000000ffff067224 */ /* 0x000fe200010e0619 */
[----:B------:R-:W-:Y:S02]  /*c500*/  SEL R0, R0, R11, P0 ;  /* 0x0000000b00007207 */ /* 0x000fe40000000000 */
[----:B------:R-:W-:Y:S02]  /*c510*/  ISETP.GE.AND P1, PT, R8, RZ, PT ;  /* 0x000000ff0800720c */ /* 0x000fe40003f26270 */
[----:B------:R-:W-:Y:S02]  /*c520*/  SEL R13, R6, R25, P0 ;  /* 0x00000019060d7207 */ /* 0x000fe40000000000 */
[----:B------:R-:W-:-:S02]  /*c530*/  IADD3 R7, P2, RZ, -R0, RZ ;  /* 0x80000000ff077210 */ /* 0x000fc40007f5e0ff */
[----:B------:R-:W-:Y:S01]  /*c540*/  ISETP.NE.U32.AND P0, PT, R5, RZ, PT ;  /* 0x000000ff0500720c */ /* 0x000fe20003f05070 */
[----:B------:R-:W-:Y:S01]  /*c550*/  IMAD.MOV.U32 R5, RZ, RZ, 0x0 ;  /* 0x00000000ff057424 */ /* 0x000fe200078e00ff */
[----:B------:R-:W-:Y:S01]  /*c560*/  SEL R12, R7, R0, !P1 ;  /* 0x00000000070c7207 */ /* 0x000fe20004800000 */
[----:B------:R-:W-:Y:S01]  /*c570*/  IMAD.X R6, RZ, RZ, ~R13, P2 ;  /* 0x000000ffff067224 */ /* 0x000fe200010e0e0d */
[----:B------:R-:W-:-:S04]  /*c580*/  ISETP.NE.AND.EX P0, PT, R3, RZ, PT, P0 ;  /* 0x000000ff0300720c */ /* 0x000fc80003f05300 */
[----:B------:R-:W-:Y:S02]  /*c590*/  SEL R13, R6, R13, !P1 ;  /* 0x0000000d060d7207 */ /* 0x000fe40004800000 */
[----:B------:R-:W-:Y:S02]  /*c5a0*/  SEL R12, R12, 0xffffffff, P0 ;  /* 0xffffffff0c0c7807 */ /* 0x000fe40000000000 */
[----:B------:R-:W-:Y:S01]  /*c5b0*/  SEL R13, R13, 0xffffffff, P0 ;  /* 0xffffffff0d0d7807 */ /* 0x000fe20000000000 */
[----:B------:R-:W-:Y:S06]  /*c5c0*/  RET.REL.NODEC R4 `(_ZN2at6native18elementwise_kernelILi128ELi4EZNS0_15gpu_kernel_implINS0_13BUnaryFunctorIlllZZZNS0_15binary_internal21div_floor_kernel_cudaERNS_18TensorIteratorBaseEENKUlvE_clEvENKUlvE2_clEvEUlllE_EEEEvS6_RKT_EUliE_EEviT1_) ;  /* 0xffff3a3004007950 */ /* 0x000fec0003c3ffff */
        .weak           $__internal_31_$__cuda_sm20_rem_s64
        .type           $__internal_31_$__cuda_sm20_rem_s64,@function
        .size           $__internal_31_$__cuda_sm20_rem_s64,(.L_x_32501 - $__internal_31_$__cuda_sm20_rem_s64)
$__internal_31_$__cuda_sm20_rem_s64:
        /* <DEDUP_REMOVED lines=35> */
[----:B------:R-:W-:-:S03]  /*c800*/  SEL R15, R14, R15, !P1 ;  /* 0x0000000f0e0f7207 */ /* 0x000fc60004800000 */
[----:B------:R-:W-:-:S04]  /*c810*/  IMAD.HI.U32 R9, P2, R5, R10, R24 ;  /* 0x0000000a05097227 */ /* 0x000fc80007840018 */
[CC--:B------:R-:W-:Y:S02]  /*c820*/  IMAD R10, R5.reuse, R8.reuse, RZ ;  /* 0x00000008050a7224 */ /* 0x0c0fe400078e02ff */
[----:B------:R-:W-:-:S03]  /*c830*/  IMAD.HI.U32 R8, R5, R8, RZ ;  /* 0x0000000805087227 */ /* 0x000fc600078e00ff */
[----:B------:R-:W-:Y:S01]  /*c840*/  IADD3 R10, P3, R10, R9, RZ ;  /* 0x000000090a0a7210 */ /* 0x000fe20007f7e0ff */
[----:B------:R-:W-:-:S04]  /*c850*/  IMAD.X R8, R8, 0x1, R5, P0 ;  /* 0x0000000108087824 */ /* 0x000fc800000e0605 */
        /* <DEDUP_REMOVED lines=28> */
[----:B------:R-:W-:Y:S02]  /*ca20*/  IMAD.MOV.U32 R4, RZ, RZ, R0 ;  /* 0x000000ffff047224 */ /* 0x000fe400078e0000 */
[----:B------:R-:W-:Y:S01]  /*ca30*/  IMAD.X R5, RZ, RZ, ~R6, P2 ;  /* 0x000000ffff057224 */ /* 0x000fe200010e0e06 */
[----:B------:R-:W-:Y:S02]  /*ca40*/  ISETP.NE.AND.EX P0, PT, R3, RZ, PT, P0 ;  /* 0x000000ff0300720c */ /* 0x000fe40003f05300 */
[----:B------:R-:W-:-:S02]  /*ca50*/  SEL R3, R8, R11, !P1 ;  /* 0x0000000b08037207 */ /* 0x000fc40004800000 */
[----:B------:R-:W-:Y:S01]  /*ca60*/  SEL R6, R5, R6, !P1 ;  /* 0x0000000605067207 */ /* 0x000fe20004800000 */
[----:B------:R-:W-:Y:S01]  /*ca70*/  IMAD.MOV.U32 R5, RZ, RZ, 0x0 ;  /* 0x00000000ff057424 */ /* 0x000fe200078e00ff */
[----:B------:R-:W-:Y:S02]  /*ca80*/  SEL R3, R3, 0xffffffff, P0 ;  /* 0xffffffff03037807 */ /* 0x000fe40000000000 */
[----:B------:R-:W-:Y:S01]  /*ca90*/  SEL R6, R6, 0xffffffff, P0 ;  /* 0xffffffff06067807 */ /* 0x000fe20000000000 */
[----:B------:R-:W-:Y:S06]  /*caa0*/  RET.REL.NODEC R4 `(_ZN2at6native18elementwise_kernelILi128ELi4EZNS0_15gpu_kernel_implINS0_13BUnaryFunctorIlllZZZNS0_15binary_internal21div_floor_kernel_cudaERNS_18TensorIteratorBaseEENKUlvE_clEvENKUlvE2_clEvEUlllE_EEEEvS6_RKT_EUliE_EEviT1_) ;  /* 0xffff355004007950 */ /* 0x000fec0003c3ffff */
.L_x_24310:
        /* <DEDUP_REMOVED lines=13> */
.L_x_32501:


//--------------------- .text._ZN2at6native27unrolled_elementwise_kernelINS0_13BUnaryFunctorIlllZZZNS0_15binary_internal21div_floor_kernel_cudaERNS_18TensorIteratorBaseEENKUlvE_clEvENKUlvE2_clEvEUlllE_EESt5arrayIPcLm2EELi4E23TrivialOffsetCalculatorILi1EjESE_NS0_6memory12LoadWithCastILi1EEENSF_13StoreWithCastILi1EEEEEviT_T0_T2_T3_T4_T5_ --------------------------
	.section	.text._ZN2at6native27unrolled_elementwise_kernelINS0_13BUnaryFunctorIlllZZZNS0_15binary_internal21div_floor_kernel_cudaERNS_18TensorIteratorBaseEENKUlvE_clEvENKUlvE2_clEvEUlllE_EESt5arrayIPcLm2EELi4E23TrivialOffsetCalculatorILi1EjESE_NS0_6memory12LoadWithCastILi1EEENSF_13StoreWithCastILi1EEEEEviT_T0_T2_T3_T4_T5_,"ax",@progbits
	.sectioninfo	@"SHI_REGISTERS=32"
	.align	128
        .global         _ZN2at6native27unrolled_elementwise_kernelINS0_13BUnaryFunctorIlllZZZNS0_15binary_internal21div_floor_kernel_cudaERNS_18TensorIteratorBaseEENKUlvE_clEvENKUlvE2_clEvEUlllE_EESt5arrayIPcLm2EELi4E23TrivialOffsetCalculatorILi1EjESE_NS0_6memory12LoadWithCastILi1EEENSF_13StoreWithCastILi1EEEEEviT_T0_T2_T3_T4_T5_
        .type           _ZN2at6native27unrolled_elementwise_kernelINS0_13BUnaryFunctorIlllZZZNS0_15binary_internal21div_floor_kernel_cudaERNS_18TensorIteratorBaseEENKUlvE_clEvENKUlvE2_clEvEUlllE_EESt5arrayIPcLm2EELi4E23TrivialOffsetCalculatorILi1EjESE_NS0_6memory12LoadWithCastILi1EEENSF_13StoreWithCastILi1EEEEEviT_T0_T2_T3_T4_T5_,@function
        .size           _ZN2at6native27unrolled_elementwise_kernelINS0_13BUnaryFunctorIlllZZZNS0_15binary_internal21div_floor_kernel_cudaERNS_18TensorIteratorBaseEENKUlvE_clEvENKUlvE2_clEvEUlllE_EESt5arrayIPcLm2EELi4E23TrivialOffsetCalculatorILi1EjESE_NS0_6memory12LoadWithCastILi1EEENSF_13StoreWithCastILi1EEEEEviT_T0_T2_T3_T4_T5_,(.L_x_32503 - _ZN2at6native27unrolled_elementwise_kernelINS0_13BUnaryFunctorIlllZZZNS0_15binary_internal21div_floor_kernel_cudaERNS_18TensorIteratorBaseEENKUlvE_clEvENKUlvE2_clEvEUlllE_EESt5arrayIPcLm2EELi4E23TrivialOffsetCalculatorILi1EjESE_NS0_6memory12LoadWithCastILi1EEENSF_13StoreWithCastILi1EEEEEviT_T0_T2_T3_T4_T5_)
        .other          _ZN2at6native27unrolled_elementwise_kernelINS0_13BUnaryFunctorIlllZZZNS0_15binary_internal21div_floor_kernel_cudaERNS_18TensorIteratorBaseEENKUlvE_clEvENKUlvE2_clEvEUlllE_EESt5arrayIPcLm2EELi4E23TrivialOffsetCalculatorILi1EjESE_NS0_6memory12LoadWithCastILi1EEENSF_13StoreWithCastILi1EEEEEviT_T0_T2_T3_T4_T5_,@"STO_CUDA_ENTRY STV_DEFAULT"
_ZN2at6native27unrolled_elementwise_kernelINS0_13BUnaryFunctorIlllZZZNS0_15binary_internal21div_floor_kernel_cudaERNS_18TensorIteratorBaseEENKUlvE_clEvENKUlvE2_clEvEUlllE_EESt5arrayIPcLm2EELi4E23TrivialOffsetCalculatorILi1EjESE_NS0_6memory12LoadWithCastILi1EEENSF_13StoreWithCastILi1EEEEEviT_T0_T2_T3_T4_T5_:
.text._ZN2at6native27unrolled_elementwise_kernelINS0_13BUnaryFunctorIlllZZZNS0_15binary_internal21div_floor_kernel_cudaERNS_18TensorIteratorBaseEENKUlvE_clEvENKUlvE2_clEvEUlllE_EESt5arrayIPcLm2EELi4E23TrivialOffsetCalculatorILi1EjESE_NS0_6memory12LoadWithCastILi1EEENSF_13StoreWithCastILi1EEEEEviT_T0_T2_T3_T4_T5_:
        /* <DEDUP_REMOVED lines=30> */
.L_x_24316:
[----:B------:R0:W5:Y:S01]  /*01e0*/  LDG.E.U8 R18, [R2.64] ;  /* 0x0000002402127981 */ /* 0x000162000c1e1100 */
[----:B------:R-:W-:Y:S01]  /*01f0*/  IMAD.MOV.U32 R19, RZ, RZ, RZ ;  /* 0x000000ffff137224 */ /* 0x000fe200078e00ff */
[----:B------:R-:W-:Y:S05]  /*0200*/  BRA `(.L_x_24318) ;  /* 0x00000d6000007947 */ /* 0x000fea0003800000 */
.L_x_24315:
        /* <DEDUP_REMOVED lines=8> */
.L_x_24320:
[----:B------:R-:W2:Y:S02]  /*0290*/  LDG.E R18, [R2.64] ;  /* 0x0000002402127981 */ /* 0x000ea4000c1e1900 */
[----:B--2---:R-:W-:Y:S01]  /*02a0*/  SHF.R.S32.HI R19, RZ, 0x1f, R18 ;  /* 0x0000001fff137819 */ /* 0x004fe20000011412 */
[----:B------:R-:W-:Y:S05]  /*02b0*/  BRA `(.L_x_24318) ;  /* 0x00000cb000007947 */ /* 0x000fea0003800000 */
.L_x_24319:
[----:B------:R-:W2:Y:S02]  /*02c0*/  LDG.E.S16 R18, [R2.64] ;  /* 0x0000002402127981 */ /* 0x000ea4000c1e1700 */
[----:B--2---:R-:W-:Y:S01]  /*02d0*/  SHF.R.S32.HI R19, RZ, 0x1f, R18 ;  /* 0x0000001fff137819 */ /* 0x004fe20000011412 */
[----:B------:R-:W-:Y:S05]  /*02e0*/  BRA `(.L_x_24318) ;  /* 0x00000c8000007947 */ /* 0x000fea0003800000 */
.L_x_24314:
        /* <DEDUP_REMOVED lines=9> */
.L_x_24322:
[----:B------:R-:W2:Y:S02]  /*0380*/  LDG.E.U16 R2, [R2.64] ;  /* 0x0000002402027981 */ /* 0x000ea4000c1e1500 */
[----:B--2---:R-:W-:-:S06]  /*0390*/  HADD2.F32 R18, -RZ, R2.H0_H0 ;  /* 0x20000002ff127230 */ /* 0x004fcc0000004100 */
[----:B------:R-:W0:Y:S01]  /*03a0*/  F2I.S64.TRUNC R18, R18 ;  /* 0x0000001200127311 */ /* 0x000e22000020d900 */
[----:B------:R-:W-:Y:S05]  /*03b0*/  BRA `(.L_x_24318) ;  /* 0x00000bb000007947 */ /* 0x000fea0003800000 */
.L_x_24321:
        /* <DEDUP_REMOVED lines=9> */
.L_x_24324:
[----:B------:R-:W2:Y:S02]  /*0450*/  LDG.E.U16 R2, [R2.64] ;  /* 0x0000002402027981 */ /* 0x000ea4000c1e1500 */
[----:B--2---:R-:W-:-:S06]  /*0460*/  HADD2.F32 R18, -RZ, R2.H0_H0 ;  /* 0x20000002ff127230 */ /* 0x004fcc0000004100 */
[----:B------:R-:W0:Y:S01]  /*0470*/  F2I.S64.TRUNC R18, R18 ;  /* 0x0000001200127311 */ /* 0x000e22000020d900 */
[----:B------:R-:W-:Y:S05]  /*0480*/  BRA `(.L_x_24318) ;  /* 0x00000ae000007947 */ /* 0x000fea0003800000 */
.L_x_24323:
[----:B------:R-:W2:Y:S02]  /*0490*/  LDG.E.64 R2, [R2.64] ;  /* 0x0000002402027981 */ /* 0x000ea4000c1e1b00 */
[----:B--2---:R0:W1:Y:S01]  /*04a0*/  F2I.S64.F64.TRUNC R18, R2 ;  /* 0x0000000200127311 */ /* 0x004062000030d900 */
[----:B------:R-:W-:Y:S05]  /*04b0*/  BRA `(.L_x_24318) ;  /* 0x00000ab000007947 */ /* 0x000fea0003800000 */
.L_x_24313:
        /* <DEDUP_REMOVED lines=13> */
.L_x_24327:
[----:B------:R-:W2:Y:S02]  /*0590*/  LDG.E.64 R2, [R2.64] ;  /* 0x0000002402027981 */ /* 0x000ea4000c1e1b00 */
[----:B--2---:R0:W1:Y:S01]  /*05a0*/  F2I.S64.F64.TRUNC R18, R2 ;  /* 0x0000000200127311 */ /* 0x004062000030d900 */
[----:B------:R-:W-:Y:S05]  /*05b0*/  BRA `(.L_x_24318) ;  /* 0x000009b000007947 */ /* 0x000fea0003800000 */
.L_x_24326:
        /* <DEDUP_REMOVED lines=27> */
.L_x_24329:
        /* <DEDUP_REMOVED lines=15> */
.L_x_24328:
[----:B------:R-:W2:Y:S02]  /*0860*/  LDG.E.U16 R18, [R2.64] ;  /* 0x0000002402127981 */ /* 0x000ea4000c1e1500 */
[----:B--2---:R-:W-:-:S06]  /*0870*/  PRMT R18, RZ, 0x5410, R18 ;  /* 0x00005410ff127816 */ /* 0x004fcc0000000012 */
[----:B------:R-:W0:Y:S01]  /*0880*/  F2I.S64.TRUNC R18, R18 ;  /* 0x0000001200127311 */ /* 0x000e22000020d900 */
[----:B------:R-:W-:Y:S05]  /*0890*/  BRA `(.L_x_24318) ;  /* 0x000006d000007947 */ /* 0x000fea0003800000 */
.L_x_24325:
        /* <DEDUP_REMOVED lines=11> */
.L_x_24332:
        /* <DEDUP_REMOVED lines=21> */
.L_x_24336:
[----:B------:R-:W-:Y:S05]  /*0aa0*/  BSYNC B1 ;  /* 0x0000000000017941 */ /* 0x000fea0003800000 */
.L_x_24335:
[----:B------:R-:W-:Y:S01]  /*0ab0*/  IMAD.SHL.U32 R2, R2, 0x100000, RZ ;  /* 0x0010000002027824 */ /* 0x000fe200078e00ff */
[----:B------:R-:W-:-:S04]  /*0ac0*/  LEA R3, R0, 0x3b800000, 0x17 ;  /* 0x3b80000000037811 */ /* 0x000fc800078eb8ff */
[----:B------:R-:W-:Y:S02]  /*0ad0*/  LOP3.LUT R18, R3, R2, R18, 0xfe, !PT ;  /* 0x0000000203127212 */ /* 0x000fe400078efe12 */
.L_x_24334:
[----:B------:R-:W-:Y:S05]  /*0ae0*/  BSYNC B0 ;  /* 0x0000000000007941 */ /* 0x000fea0003800000 */
.L_x_24333:
[----:B------:R-:W0:Y:S01]  /*0af0*/  F2I.S64.TRUNC R18, R18 ;  /* 0x0000001200127311 */ /* 0x000e22000020d900 */
[----:B------:R-:W-:Y:S05]  /*0b00*/  BRA `(.L_x_24318) ;  /* 0x0000046000007947 */ /* 0x000fea0003800000 */
.L_x_24331:
        /* <DEDUP_REMOVED lines=21> */
.L_x_24340:
[----:B------:R-:W-:Y:S05]  /*0c60*/  BSYNC B1 ;  /* 0x0000000000017941 */ /* 0x000fea0003800000 */
.L_x_24339:
[----:B------:R-:W-:Y:S01]  /*0c70*/  IMAD.SHL.U32 R2, R2, 0x200000, RZ ;  /* 0x0020000002027824 */ /* 0x000fe200078e00ff */
[----:B------:R-:W-:-:S04]  /*0c80*/  LEA R3, R0, 0x37800000, 0x17 ;  /* 0x3780000000037811 */ /* 0x000fc800078eb8ff */
[----:B------:R-:W-:Y:S02]  /*0c90*/  LOP3.LUT R18, R3, R2, R18, 0xfe, !PT ;  /* 0x0000000203127212 */ /* 0x000fe400078efe12 */
.L_x_24338:
[----:B------:R-:W-:Y:S05]  /*0ca0*/  BSYNC B0 ;  /* 0x0000000000007941 */ /* 0x000fea0003800000 */
.L_x_24337:
[----:B------:R-:W0:Y:S01]  /*0cb0*/  F2I.S64.TRUNC R18, R18 ;  /* 0x0000001200127311 */ /* 0x000e22000020d900 */
[----:B------:R-:W-:Y:S05]  /*0cc0*/  BRA `(.L_x_24318) ;  /* 0x000002a000007947 */ /* 0x000fea0003800000 */
.L_x_24330:
        /* <DEDUP_REMOVED lines=14> */
.L_x_24344:
[----:B------:R-:W-:Y:S05]  /*0db0*/  BSYNC B0 ;  /* 0x0000000000007941 */ /* 0x000fea0003800000 */
.L_x_24343:
[----:B------:R-:W0:Y:S01]  /*0dc0*/  F2I.S64.TRUNC R18, R18 ;  /* 0x0000001200127311 */ /* 0x000e22000020d900 */
[----:B------:R-:W-:Y:S05]  /*0dd0*/  BRA `(.L_x_24318) ;  /* 0x0000019000007947 */ /* 0x000fea0003800000 */
.L_x_24317:
        /* <DEDUP_REMOVED lines=21> */
.L_x_24342:
[----:B------:R0:W5:Y:S01]  /*0f30*/  LDG.E.64 R18, [R2.64] ;  /* 0x0000002402127981 */ /* 0x000162000c1e1b00 */
[----:B------:R-:W-:Y:S05]  /*0f40*/  BRA `(.L_x_24318) ;  /* 0x0000002000007947 */ /* 0x000fea0003800000 */
.L_x_24341:
[----:B------:R0:W5:Y:S01]  /*0f50*/  LDG.E R18, [R2.64] ;  /* 0x0000002402127981 */ /* 0x000162000c1e1900 */
[----:B------:R-:W-:-:S03]  /*0f60*/  IMAD.MOV.U32 R19, RZ, RZ, RZ ;  /* 0x000000ffff137224 */ /* 0x000fc600078e00ff */
.L_x_24318:
[----:B------:R-:W2:Y:S02]  /*0f70*/  S2R R26, SR_TID.X ;  /* 0x00000000001a7919 */ /* 0x000ea40000002100 */
[----:B--2---:R-:W-:Y:S02]  /*0f80*/  IADD3 R26, R26, 0x80, RZ ;  /* 0x000000801a1a7810 */ /* 0x004fe40007ffe0ff */
.L_x_24312:
[----:B-1----:R-:W-:Y:S05]  /*0f90*/  BSYNC B6 ;  /* 0x0000000000067941 */ /* 0x002fea0003800000 */
.L_x_24311:
        /* <DEDUP_REMOVED lines=22> */
.L_x_24350:
[----:B------:R0:W5:Y:S01]  /*1100*/  LDG.E.U8 R22, [R2.64] ;  /* 0x0000002402167981 */ /* 0x000162000c1e1100 */
[----:B------:R-:W-:Y:S01]  /*1110*/  IMAD.MOV.U32 R23, RZ, RZ, RZ ;  /* 0x000000ffff177224 */ /* 0x000fe200078e00ff */
[----:B------:R-:W-:Y:S05]  /*1120*/  BRA `(.L_x_24352) ;  /* 0x00000d5000007947 */ /* 0x000fea0003800000 */
.L_x_24349:
        /* <DEDUP_REMOVED lines=8> */
.L_x_24354:
[----:B------:R-:W2:Y:S02]  /*11b0*/  LDG.E R22, [R2.64] ;  /* 0x0000002402167981 */ /* 0x000ea4000c1e1900 */
[----:B--2---:R-:W-:Y:S01]  /*11c0*/  SHF.R.S32.HI R23, RZ, 0x1f, R22 ;  /* 0x0000001fff177819 */ /* 0x004fe20000011416 */
[----:B------:R-:W-:Y:S05]  /*11d0*/  BRA `(.L_x_24352) ;  /* 0x00000ca000007947 */ /* 0x000fea0003800000 */
.L_x_24353:
[----:B------:R-:W2:Y:S02]  /*11e0*/  LDG.E.S16 R22, [R2.64] ;  /* 0x0000002402167981 */ /* 0x000ea4000c1e1700 */
[----:B--2---:R-:W-:Y:S01]  /*11f0*/  SHF.R.S32.HI R23, RZ, 0x1f, R22 ;  /* 0x0000001fff177819 */ /* 0x004fe20000011416 */
[----:B------:R-:W-:Y:S05]  /*1200*/  BRA `(.L_x_24352) ;  /* 0x00000c7000007947 */ /* 0x000fea0003800000 */
.L_x_24348:
        /* <DEDUP_REMOVED lines=9> */
.L_x_24356:
[----:B------:R-:W2:Y:S02]  /*12a0*/  LDG.E.U16 R2, [R2.64] ;  /* 0x0000002402027981 */ /* 0x000ea4000c1e1500 */
[----:B--2---:R-:W-:-:S06]  /*12b0*/  HADD2.F32 R22, -RZ, R2.H0_H0 ;  /* 0x20000002ff167230 */ /* 0x004fcc0000004100 */
[----:B------:R-:W0:Y:S01]  /*12c0*/  F2I.S64.TRUNC R22, R22 ;  /* 0x0000001600167311 */ /* 0x000e22000020d900 */
[----:B------:R-:W-:Y:S05]  /*12d0*/  BRA `(.L_x_24352) ;  /* 0x00000ba000007947 */ /* 0x000fea0003800000 */
.L_x_24355:
        /* <DEDUP_REMOVED lines=9> */
.L_x_24358:
[----:B------:R-:W2:Y:S02]  /*1370*/  LDG.E.U16 R2, [R2.64] ;  /* 0x0000002402027981 */ /* 0x000ea4000c1e1500 */
[----:B--2---:R-:W-:-:S06]  /*1380*/  HADD2.F32 R22, -RZ, R2.H0_H0 ;  /* 0x20000002ff167230 */ /* 0x004fcc0000004100 */
[----:B------:R-:W0:Y:S01]  /*1390*/  F2I.S64.TRUNC R22, R22 ;  /* 0x0000001600167311 */ /* 0x000e22000020d900 */
[----:B------:R-:W-:Y:S05]  /*13a0*/  BRA `(.L_x_24352) ;  /* 0x00000ad000007947 */ /* 0x000fea0003800000 */
.L_x_24357:
[----:B------:R-:W2:Y:S02]  /*13b0*/  LDG.E.64 R2, [R2.64] ;  /* 0x0000002402027981 */ /* 0x000ea4000c1e1b00 */
[----:B--2---:R0:W1:Y:S01]  /*13c0*/  F2I.S64.F64.TRUNC R22, R2 ;  /* 0x0000000200167311 */ /* 0x004062000030d900 */
[----:B------:R-:W-:Y:S05]  /*13d0*/  BRA `(.L_x_24352) ;  /* 0x00000aa000007947 */ /* 0x000fea0003800000 */
.L_x_24347:
        /* <DEDUP_REMOVED lines=13> */
.L_x_24361:
[----:B------:R-:W2:Y:S02]  /*14b0*/  LDG.E.64 R2, [R2.64] ;  /* 0x0000002402027981 */ /* 0x000ea4000c1e1b00 */
[----:B--2---:R0:W1:Y:S01]  /*14c0*/  F2I.S64.F64.TRUNC R22, R2 ;  /* 0x0000000200167311 */ /* 0x004062000030d900 */
[----:B------:R-:W-:Y:S05]  /*14d0*/  BRA `(.L_x_24352) ;  /* 0x000009a000007947 */ /* 0x000fea0003800000 */
.L_x_24360:
        /* <DEDUP_REMOVED lines=27> */
.L_x_24363:
        /* <DEDUP_REMOVED lines=14> */
.L_x_24362:
[----:B------:R-:W2:Y:S02]  /*1770*/  LDG.E.U16 R22, [R2.64] ;  /* 0x0000002402167981 */ /* 0x000ea4000c1e1500 */
[----:B--2---:R-:W-:-:S06]  /*1780*/  PRMT R22, RZ, 0x5410, R22 ;  /* 0x00005410ff167816 */ /* 0x004fcc0000000016 */
[----:B------:R-:W0:Y:S01]  /*1790*/  F2I.S64.TRUNC R22, R22 ;  /* 0x0000001600167311 */ /* 0x000e22000020d900 */
[----:B------:R-:W-:Y:S05]  /*17a0*/  BRA `(.L_x_24352) ;  /* 0x000006d000007947 */ /* 0x000fea0003800000 */
.L_x_24359:
        /* <DEDUP_REMOVED lines=11> */
.L_x_24366:
        /* <DEDUP_REMOVED lines=21> */
.L_x_24370:
[----:B------:R-:W-:Y:S05]  /*19b0*/  BSYNC B1 ;  /* 0x0000000000017941 */ /* 0x000fea0003800000 */
.L_x_24369:
[----:B------:R-:W-:Y:S01]  /*19c0*/  IMAD.SHL.U32 R2, R2, 0x100000, RZ ;  /* 0x0010000002027824 */ /* 0x000fe200078e00ff */
[----:B------:R-:W-:-:S04]  /*19d0*/  LEA R3, R0, 0x3b800000, 0x17 ;  /* 0x3b80000000037811 */ /* 0x000fc800078eb8ff */
[----:B------:R-:W-:Y:S02]  /*19e0*/  LOP3.LUT R22, R3, R2, R22, 0xfe, !PT ;  /* 0x0000000203167212 */ /* 0x000fe400078efe16 */
.L_x_24368:
[----:B------:R-:W-:Y:S05]  /*19f0*/  BSYNC B0 ;  /* 0x0000000000007941 */ /* 0x000fea0003800000 */
.L_x_24367:
[----:B------:R-:W0:Y:S01]  /*1a00*/  F2I.S64.TRUNC R22, R22 ;  /* 0x0000001600167311 */ /* 0x000e22000020d900 */
[----:B------:R-:W-:Y:S05]  /*1a10*/  BRA `(.L_x_24352) ;  /* 0x0000046000007947 */ /* 0x000fea0003800000 */
.L_x_24365:
        /* <DEDUP_REMOVED lines=21> */
.L_x_24374:
[----:B------:R-:W-:Y:S05]  /*1b70*/  BSYNC B1 ;  /* 0x0000000000017941 */ /* 0x000fea0003800000 */
.L_x_24373:
[----:B------:R-:W-:Y:S01]  /*1b80*/  IMAD.SHL.U32 R2, R2, 0x200000, RZ ;  /* 0x0020000002027824 */ /* 0x000fe200078e00ff */
[----:B------:R-:W-:-:S04]  /*1b90*/  LEA R3, R0, 0x37800000, 0x17 ;  /* 0x3780000000037811 */ /* 0x000fc800078eb8ff */
[----:B------:R-:W-:Y:S02]  /*1ba0*/  LOP3.LUT R22, R3, R2, R22, 0xfe, !PT ;  /* 0x0000000203167212 */ /* 0x000fe400078efe16 */
.L_x_24372:
[----:B------:R-:W-:Y:S05]  /*1bb0*/  BSYNC B0 ;  /* 0x0000000000007941 */ /* 0x000fea0003800000 */
.L_x_24371:
[----:B------:R-:W0:Y:S01]  /*1bc0*/  F2I.S64.TRUNC R22, R22 ;  /* 0x0000001600167311 */ /* 0x000e22000020d900 */
[----:B------:R-:W-:Y:S05]  /*1bd0*/  BRA `(.L_x_24352) ;  /* 0x000002a000007947 */ /* 0x000fea0003800000 */
.L_x_24364:
        /* <DEDUP_REMOVED lines=14> */
.L_x_24378:
[----:B------:R-:W-:Y:S05]  /*1cc0*/  BSYNC B0 ;  /* 0x0000000000007941 */ /* 0x000fea0003800000 */
.L_x_24377:
[----:B------:R-:W0:Y:S01]  /*1cd0*/  F2I.S64.TRUNC R22, R22 ;  /* 0x0000001600167311 */ /* 0x000e22000020d900 */
[----:B------:R-:W-:Y:S05]  /*1ce0*/  BRA `(.L_x_24352) ;  /* 0x0000019000007947 */ /* 0x000fea0003800000 */
.L_x_24351:
        /* <DEDUP_REMOVED lines=19> */
[----:B------:R-:W-:Y:S01]  /*1e20*/  CS2R R22, SRZ ;  /* 0x0000000000167805 */ /* 0x000fe2000001ff00 */
[----:B------:R-:W-:Y:S05]  /*1e30*/  BRA `(.L_x_24352) ;  /* 0x0000004000007947 */ /* 0x000fea0003800000 */
.L_x_24376:
[----:B------:R0:W5:Y:S01]  /*1e40*/  LDG.E.64 R22, [R2.64] ;  /* 0x0000002402167981 */ /* 0x000162000c1e1b00 */
[----:B------:R-:W-:Y:S05]  /*1e50*/  BRA `(.L_x_24352) ;  /* 0x0000002000007947 */ /* 0x000fea0003800000 */
.L_x_24375:
[----:B------:R0:W5:Y:S01]  /*1e60*/  LDG.E R22, [R2.64] ;  /* 0x0000002402167981 */ /* 0x000162000c1e1900 */
[----:B------:R-:W-:-:S03]  /*1e70*/  IMAD.MOV.U32 R23, RZ, RZ, RZ ;  /* 0x000000ffff177224 */ /* 0x000fc600078e00ff */
.L_x_24352:
[----:B------:R-:W-:-:S04]  /*1e80*/  IADD3 R26, R26, 0x80, RZ ;  /* 0x000000801a1a7810 */ /* 0x000fc80007ffe0ff */
.L_x_24346:
[----:B------:R-:W-:Y:S05]  /*1e90*/  BSYNC B6 ;  /* 0x0000000000067941 */ /* 0x000fea0003800000 */
.L_x_24345:
[----:B------:R-:W-:Y:S01]  /*1ea0*/  ISETP.GE.AND P0, PT, R26, R27, PT ;  /* 0x0000001b1a00720c */ /* 0x000fe20003f06270 */
[----:B------:R-:W-:Y:S01]  /*1eb0*/  BSSY B6, `(.L_x_24379) ;  /* 0x00000f0000067945 */ /* 0x000fe20003800000 */
[----:B------:R-:W-:Y:S01]  /*1ec0*/  CS2R R24, SRZ ;  /* 0x0000000000187805 */ /* 0x000fe2000001ff00 */
[----:B------:R-:W-:-:S10]  /*1ed0*/  CS2R R16, SRZ ;  /* 0x0000000000107805 */ /* 0x000fd4000001ff00 */
        /* <DEDUP_REMOVED lines=20> */
.L_x_24384:
[----:B------:R0:W5:Y:S01]  /*2020*/  LDG.E.U8 R16, [R2.64] ;  /* 0x0000002402107981 */ /* 0x000162000c1e1100 */
[----:B------:R-:W-:Y:S01]  /*2030*/  IMAD.MOV.U32 R17, RZ, RZ, RZ ;  /* 0x000000ffff117224 */ /* 0x000fe200078e00ff */
[----:B------:R-:W-:Y:S05]  /*2040*/  BRA `(.L_x_24386) ;  /* 0x00000d5000007947 */ /* 0x000fea0003800000 */
.L_x_24383:
        /* <DEDUP_REMOVED lines=8> */
.L_x_24388:
[----:B------:R-:W2:Y:S02]  /*20d0*/  LDG.E R16, [R2.64] ;  /* 0x0000002402107981 */ /* 0x000ea4000c1e1900 */
[----:B--2---:R-:W-:Y:S01]  /*20e0*/  SHF.R.S32.HI R17, RZ, 0x1f, R16 ;  /* 0x0000001fff117819 */ /* 0x004fe20000011410 */
[----:B------:R-:W-:Y:S05]  /*20f0*/  BRA `(.L_x_24386) ;  /* 0x00000ca000007947 */ /* 0x000fea0003800000 */
.L_x_24387:
[----:B------:R-:W2:Y:S02]  /*2100*/  LDG.E.S16 R16, [R2.64] ;  /* 0x0000002402107981 */ /* 0x000ea4000c1e1700 */
[----:B--2---:R-:W-:Y:S01]  /*2110*/  SHF.R.S32.HI R17, RZ, 0x1f, R16 ;  /* 0x0000001fff117819 */ /* 0x004fe20000011410 */
[----:B------:R-:W-:Y:S05]  /*2120*/  BRA `(.L_x_24386) ;  /* 0x00000c7000007947 */ /* 0x000fea0003800000 */
.L_x_24382:
        /* <DEDUP_REMOVED lines=9> */
.L_x_24390:
[----:B------:R-:W2:Y:S02]  /*21c0*/  LDG.E.U16 R2, [R2.64] ;  /* 0x0000002402027981 */ /* 0x000ea4000c1e1500 */
[----:B--2---:R-:W-:-:S06]  /*21d0*/  HADD2.F32 R16, -RZ, R2.H0_H0 ;  /* 0x20000002ff107230 */ /* 0x004fcc0000004100 */
[----:B------:R-:W0:Y:S01]  /*21e0*/  F2I.S64.TRUNC R16, R16 ;  /* 0x0000001000107311 */ /* 0x000e22000020d900 */
[----:B------:R-:W-:Y:S05]  /*21f0*/  BRA `(.L_x_24386) ;  /* 0x00000ba000007947 */ /* 0x000fea0003800000 */
.L_x_24389:
        /* <DEDUP_REMOVED lines=9> */
.L_x_24392:
[----:B------:R-:W2:Y:S02]  /*2290*/  LDG.E.U16 R2, [R2.64] ;  /* 0x0000002402027981 */ /* 0x000ea4000c1e1500 */
[----:B--2---:R-:W-:-:S06]  /*22a0*/  HADD2.F32 R16, -RZ, R2.H0_H0 ;  /* 0x20000002ff107230 */ /* 0x004fcc0000004100 */
[----:B------:R-:W0:Y:S01]  /*22b0*/  F2I.S64.TRUNC R16, R16 ;  /* 0x0000001000107311 */ /* 0x000e22000020d900 */
[----:B------:R-:W-:Y:S05]  /*22c0*/  BRA `(.L_x_24386) ;  /* 0x00000ad000007947 */ /* 0x000fea0003800000 */
.L_x_24391:
[----:B------:R-:W2:Y:S02]  /*22d0*/  LDG.E.64 R2, [R2.64] ;  /* 0x0000002402027981 */ /* 0x000ea4000c1e1b00 */
[----:B--2---:R0:W2:Y:S01]  /*22e0*/  F2I.S64.F64.TRUNC R16, R2 ;  /* 0x0000000200107311 */ /* 0x0040a2000030d900 */
[----:B------:R-:W-:Y:S05]  /*22f0*/  BRA `(.L_x_24386) ;  /* 0x00000aa000007947 */ /* 0x000fea0003800000 */
.L_x_24381:
        /* <DEDUP_REMOVED lines=13> */
.L_x_24395:
[----:B------:R-:W2:Y:S02]  /*23d0*/  LDG.E.64 R2, [R2.64] ;  /* 0x0000002402027981 */ /* 0x000ea4000c1e1b00 */
[----:B--2---:R0:W2:Y:S01]  /*23e0*/  F2I.S64.F64.TRUNC R16, R2 ;  /* 0x0000000200107311 */ /* 0x0040a2000030d900 */
[----:B------:R-:W-:Y:S05]  /*23f0*/  BRA `(.L_x_24386) ;  /* 0x000009a000007947 */ /* 0x000fea0003800000 */
.L_x_24394:
        /* <DEDUP_REMOVED lines=27> */
.L_x_24397:
        /* <DEDUP_REMOVED lines=14> */
.L_x_24396:
[----:B------:R-:W2:Y:S02]  /*2690*/  LDG.E.U16 R16, [R2.64] ;  /* 0x0000002402107981 */ /* 0x000ea4000c1e1500 */
[----:B--2---:R-:W-:-:S06]  /*26a0*/  PRMT R16, RZ, 0x5410, R16 ;  /* 0x00005410ff107816 */ /* 0x004fcc0000000010 */
[----:B------:R-:W0:Y:S01]  /*26b0*/  F2I.S64.TRUNC R16, R16 ;  /* 0x0000001000107311 */ /* 0x000e22000020d900 */
[----:B------:R-:W-:Y:S05]  /*26c0*/  BRA `(.L_x_24386) ;  /* 0x000006d000007947 */ /* 0x000fea0003800000 */
.L_x_24393:
        /* <DEDUP_REMOVED lines=11> */
.L_x_24400:
        /* <DEDUP_REMOVED lines=21> */
.L_x_24404:
[----:B------:R-:W-:Y:S05]  /*28d0*/  BSYNC B1 ;  /* 0x0000000000017941 */ /* 0x000fea0003800000 */
.L_x_24403:
[----:B------:R-:W-:Y:S01]  /*28e0*/  IMAD.SHL.U32 R2, R2, 0x100000, RZ ;  /* 0x0010000002027824 */ /* 0x000fe200078e00ff */
[----:B------:R-:W-:-:S04]  /*28f0*/  LEA R3, R0, 0x3b800000, 0x17 ;  /* 0x3b80000000037811 */ /* 0x000fc800078eb8ff */
[----:B------:R-:W-:Y:S02]  /*2900*/  LOP3.LUT R16, R3, R2, R16, 0xfe, !PT ;  /* 0x0000000203107212 */ /* 0x000fe400078efe10 */
.L_x_24402:
[----:B------:R-:W-:Y:S05]  /*2910*/  BSYNC B0 ;  /* 0x0000000000007941 */ /* 0x000fea0003800000 */
.L_x_24401:
[----:B------:R-:W0:Y:S01]  /*2920*/  F2I.S64.TRUNC R16, R16 ;  /* 0x0000001000107311 */ /* 0x000e22000020d900 */
[----:B------:R-:W-:Y:S05]  /*2930*/  BRA `(.L_x_24386) ;  /* 0x0000046000007947 */ /* 0x000fea0003800000 */
.L_x_24399:
        /* <DEDUP_REMOVED lines=21> */
.L_x_24408:
[----:B------:R-:W-:Y:S05]  /*2a90*/  BSYNC B1 ;  /* 0x0000000000017941 */ /* 0x000fea0003800000 */
.L_x_24407:
[----:B------:R-:W-:Y:S01]  /*2aa0*/  IMAD.SHL.U32 R2, R2, 0x200000, RZ ;  /* 0x0020000002027824 */ /* 0x000fe200078e00ff */
[----:B------:R-:W-:-:S04]  /*2ab0*/  LEA R3, R0, 0x37800000, 0x17 ;  /* 0x3780000000037811 */ /* 0x000fc800078eb8ff */
[----:B------:R-:W-:Y:S02]  /*2ac0*/  LOP3.LUT R16, R3, R2, R16, 0xfe, !PT ;  /* 0x0000000203107212 */ /* 0x000fe400078efe10 */
.L_x_24406:
[----:B------:R-:W-:Y:S05]  /*2ad0*/  BSYNC B0 ;  /* 0x0000000000007941 */ /* 0x000fea0003800000 */
.L_x_24405:
[----:B------:R-:W0:Y:S01]  /*2ae0*/  F2I.S64.TRUNC R16, R16 ;  /* 0x0000001000107311 */ /* 0x000e22000020d900 */
[----:B------:R-:W-:Y:S05]  /*2af0*/  BRA `(.L_x_24386) ;  /* 0x000002a000007947 */ /* 0x000fea0003800000 */
.L_x_24398:
        /* <DEDUP_REMOVED lines=14> */
.L_x_24412:
[----:B------:R-:W-:Y:S05]  /*2be0*/  BSYNC B0 ;  /* 0x0000000000007941 */ /* 0x000fea0003800000 */
.L_x_24411:
[----:B------:R-:W0:Y:S01]  /*2bf0*/  F2I.S64.TRUNC R16, R16 ;  /* 0x0000001000107311 */ /* 0x000e22000020d900 */
[----:B------:R-:W-:Y:S05]  /*2c00*/  BRA `(.L_x_24386) ;  /* 0x0000019000007947 */ /* 0x000fea0003800000 */
.L_x_24385:
        /* <DEDUP_REMOVED lines=21> */
.L_x_24410:
[----:B------:R0:W5:Y:S01]  /*2d60*/  LDG.E.64 R16, [R2.64] ;  /* 0x0000002402107981 */ /* 0x000162000c1e1b00 */
[----:B------:R-:W-:Y:S05]  /*2d70*/  BRA `(.L_x_24386) ;  /* 0x0000002000007947 */ /* 0x000fea0003800000 */
.L_x_24409:
[----:B------:R0:W5:Y:S01]  /*2d80*/  LDG.E R16, [R2.64] ;  /* 0x0000002402107981 */ /* 0x000162000c1e1900 */
[----:B------:R-:W-:-:S03]  /*2d90*/  IMAD.MOV.U32 R17, RZ, RZ, RZ ;  /* 0x000000ffff117224 */ /* 0x000fc600078e00ff */
.L_x_24386:
[----:B------:R-:W-:-:S04]  /*2da0*/  IADD3 R26, R26, 0x80, RZ ;  /* 0x000000801a1a7810 */ /* 0x000fc80007ffe0ff */
.L_x_24380:
[----:B------:R-:W-:Y:S05]  /*2db0*/  BSYNC B6 ;  /* 0x0000000000067941 */ /* 0x000fea0003800000 */
.L_x_24379:
        /* <DEDUP_REMOVED lines=21> */
.L_x_24418:
[----:B------:R0:W5:Y:S01]  /*2f10*/  LDG.E.U8 R24, [R2.64] ;  /* 0x0000002402187981 */ /* 0x000162000c1e1100 */
[----:B------:R-:W-:Y:S01]  /*2f20*/  IMAD.MOV.U32 R25, RZ, RZ, RZ ;  /* 0x000000ffff197224 */ /* 0x000fe200078e00ff */
[----:B------:R-:W-:Y:S05]  /*2f30*/  BRA `(.L_x_24414) ;  /* 0x00000d4000007947 */ /* 0x000fea0003800000 */
.L_x_24417:
        /* <DEDUP_REMOVED lines=8> */
.L_x_24421:
[----:B------:R-:W3:Y:S02]  /*2fc0*/  LDG.E R24, [R2.64] ;  /* 0x0000002402187981 */ /* 0x000ee4000c1e1900 */
[----:B---3--:R-:W-:Y:S01]  /*2fd0*/  SHF.R.S32.HI R25, RZ, 0x1f, R24 ;  /* 0x0000001fff197819 */ /* 0x008fe20000011418 */
[----:B------:R-:W-:Y:S05]  /*2fe0*/  BRA `(.L_x_24414) ;  /* 0x00000c9000007947 */ /* 0x000fea0003800000 */
.L_x_24420:
[----:B------:R-:W3:Y:S02]  /*2ff0*/  LDG.E.S16 R24, [R2.64] ;  /* 0x0000002402187981 */ /* 0x000ee4000c1e1700 */
[----:B---3--:R-:W-:Y:S01]  /*3000*/  SHF.R.S32.HI R25, RZ, 0x1f, R24 ;  /* 0x0000001fff197819 */ /* 0x008fe20000011418 */
[----:B------:R-:W-:Y:S05]  /*3010*/  BRA `(.L_x_24414) ;  /* 0x00000c6000007947 */ /* 0x000fea0003800000 */
.L_x_24416:
        /* <DEDUP_REMOVED lines=9> */
.L_x_24423:
[----:B------:R-:W3:Y:S02]  /*30b0*/  LDG.E.U16 R2, [R2.64] ;  /* 0x0000002402027981 */ /* 0x000ee4000c1e1500 */
[----:B---3--:R-:W-:-:S06]  /*30c0*/  HADD2.F32 R24, -RZ, R2.H0_H0 ;  /* 0x20000002ff187230 */ /* 0x008fcc0000004100 */
[----:B------:R-:W0:Y:S01]  /*30d0*/  F2I.S64.TRUNC R24, R24 ;  /* 0x0000001800187311 */ /* 0x000e22000020d900 */
[----:B------:R-:W-:Y:S05]  /*30e0*/  BRA `(.L_x_24414) ;  /* 0x00000b9000007947 */ /* 0x000fea0003800000 */
.L_x_24422:
        /* <DEDUP_REMOVED lines=9> */
.L_x_24425:
[----:B------:R-:W3:Y:S02]  /*3180*/  LDG.E.U16 R2, [R2.64] ;  /* 0x0000002402027981 */ /* 0x000ee4000c1e1500 */
[----:B---3--:R-:W-:-:S06]  /*3190*/  HADD2.F32 R24, -RZ, R2.H0_H0 ;  /* 0x20000002ff187230 */ /* 0x008fcc0000004100 */
[----:B------:R-:W0:Y:S01]  /*31a0*/  F2I.S64.TRUNC R24, R24 ;  /* 0x0000001800187311 */ /* 0x000e22000020d900 */
[----:B------:R-:W-:Y:S05]  /*31b0*/  BRA `(.L_x_24414) ;  /* 0x00000ac000007947 */ /* 0x000fea0003800000 */
.L_x_24424:
[----:B------:R-:W3:Y:S02]  /*31c0*/  LDG.E.64 R2, [R2.64] ;  /* 0x0000002402027981 */ /* 0x000ee4000c1e1b00 */
[----:B---3--:R0:W3:Y:S01]  /*31d0*/  F2I.S64.F64.TRUNC R24, R2 ;  /* 0x0000000200187311 */ /* 0x0080e2000030d900 */
[----:B------:R-:W-:Y:S05]  /*31e0*/  BRA `(.L_x_24414) ;  /* 0x00000a9000007947 */ /* 0x000fea0003800000 */
.L_x_24415:
        /* <DEDUP_REMOVED lines=13> */
.L_x_24428:
[----:B------:R-:W3:Y:S02]  /*32c0*/  LDG.E.64 R2, [R2.64] ;  /* 0x0000002402027981 */ /* 0x000ee4000c1e1b00 */
[----:B---3--:R0:W3:Y:S01]  /*32d0*/  F2I.S64.F64.TRUNC R24, R2 ;  /* 0x0000000200187311 */ /* 0x0080e2000030d900 */
[----:B------:R-:W-:Y:S05]  /*32e0*/  BRA `(.L_x_24414) ;  /* 0x0000099000007947 */ /* 0x000fea0003800000 */
.L_x_24427:
        /* <DEDUP_REMOVED lines=27> */
.L_x_24430:
        /* <DEDUP_REMOVED lines=12> */
[----:B------:R0:W3:Y:S01]  /*3560*/  F2I.S64.TRUNC R24, R4 ;  /* 0x0000000400187311 */ /* 0x0000e2000020d900 */
[----:B------:R-:W-:Y:S05]  /*3570*/  BRA `(.L_x_24414) ;  /* 0x0000070000007947 */ /* 0x000fea0003800000 */
.L_x_24429:
[----:B------:R-:W3:Y:S02]  /*3580*/  LDG.E.U16 R24, [R2.64] ;  /* 0x0000002402187981 */ /* 0x000ee4000c1e1500 */
[----:B---3--:R-:W-:-:S06]  /*3590*/  PRMT R24, RZ, 0x5410, R24 ;  /* 0x00005410ff187816 */ /* 0x008fcc0000000018 */
[----:B------:R-:W0:Y:S01]  /*35a0*/  F2I.S64.TRUNC R24, R24 ;  /* 0x0000001800187311 */ /* 0x000e22000020d900 */
[----:B------:R-:W-:Y:S05]  /*35b0*/  BRA `(.L_x_24414) ;  /* 0x000006c000007947 */ /* 0x000fea0003800000 */
.L_x_24426:
        /* <DEDUP_REMOVED lines=11> */
.L_x_24433:
        /* <DEDUP_REMOVED lines=21> */
.L_x_24437:
[----:B------:R-:W-:Y:S05]  /*37c0*/  BSYNC B1 ;  /* 0x0000000000017941 */ /* 0x000fea0003800000 */
.L_x_24436:
[----:B------:R-:W-:Y:S01]  /*37d0*/  IMAD.SHL.U32 R2, R2, 0x100000, RZ ;  /* 0x0010000002027824 */ /* 0x000fe200078e00ff */
[----:B------:R-:W-:-:S04]  /*37e0*/  LEA R3, R0, 0x3b800000, 0x17 ;  /* 0x3b80000000037811 */ /* 0x000fc800078eb8ff */
[----:B------:R-:W-:Y:S02]  /*37f0*/  LOP3.LUT R24, R3, R2, R24, 0xfe, !PT ;  /* 0x0000000203187212 */ /* 0x000fe400078efe18 */
.L_x_24435:
[----:B------:R-:W-:Y:S05]  /*3800*/  BSYNC B0 ;  /* 0x0000000000007941 */ /* 0x000fea0003800000 */
.L_x_24434:
[----:B------:R-:W0:Y:S01]  /*3810*/  F2I.S64.TRUNC R24, R24 ;  /* 0x0000001800187311 */ /* 0x000e22000020d900 */
[----:B------:R-:W-:Y:S05]  /*3820*/  BRA `(.L_x_24414) ;  /* 0x0000045000007947 */ /* 0x000fea0003800000 */
.L_x_24432:
        /* <DEDUP_REMOVED lines=21> */
.L_x_24441:
[----:B------:R-:W-:Y:S05]  /*3980*/  BSYNC B1 ;  /* 0x0000000000017941 */ /* 0x000fea0003800000 */
.L_x_24440:
[----:B------:R-:W-:Y:S01]  /*3990*/  IMAD.SHL.U32 R2, R2, 0x200000, RZ ;  /* 0x0020000002027824 */ /* 0x000fe200078e00ff */
[----:B------:R-:W-:-:S04]  /*39a0*/  LEA R3, R0, 0x37800000, 0x17 ;  /* 0x3780000000037811 */ /* 0x000fc800078eb8ff */
[----:B------:R-:W-:Y:S02]  /*39b0*/  LOP3.LUT R24, R3, R2, R24, 0xfe, !PT ;  /* 0x0000000203187212 */ /* 0x000fe400078efe18 */
.L_x_24439:
[----:B------:R-:W-:Y:S05]  /*39c0*/  BSYNC B0 ;  /* 0x0000000000007941 */ /* 0x000fea0003800000 */
.L_x_24438:
[----:B------:R-:W0:Y:S01]  /*39d0*/  F2I.S64.TRUNC R24, R24 ;  /* 0x0000001800187311 */ /* 0x000e22000020d900 */
[----:B------:R-:W-:Y:S05]  /*39e0*/  BRA `(.L_x_24414) ;  /* 0x0000029000007947 */ /* 0x000fea0003800000 */
.L_x_24431:
        /* <DEDUP_REMOVED lines=14> */
.L_x_24445:
[----:B------:R-:W-:Y:S05]  /*3ad0*/  BSYNC B0 ;  /* 0x0000000000007941 */ /* 0x000fea0003800000 */
.L_x_24444:
[----:B------:R-:W0:Y:S01]  /*3ae0*/  F2I.S64.TRUNC R24, R24 ;  /* 0x0000001800187311 */ /* 0x000e22000020d900 */
[----:B------:R-:W-:Y:S05]  /*3af0*/  BRA `(.L_x_24414) ;  /* 0x0000018000007947 */ /* 0x000fea0003800000 */
.L_x_24419:
        /* <DEDUP_REMOVED lines=20> */
.L_x_24443:
[----:B------:R0:W5:Y:S01]  /*3c40*/  LDG.E.64 R24, [R2.64] ;  /* 0x0000002402187981 */ /* 0x000162000c1e1b00 */
[----:B------:R-:W-:Y:S05]  /*3c50*/  BRA `(.L_x_24414) ;  /* 0x0000002000007947 */ /* 0x000fea0003800000 */
.L_x_24442:
[----:B------:R0:W5:Y:S01]  /*3c60*/  LDG.E R24, [R2.64] ;  /* 0x0000002402187981 */ /* 0x000162000c1e1900 */
[----:B------:R-:W-:-:S03]  /*3c70*/  IMAD.MOV.U32 R25, RZ, RZ, RZ ;  /* 0x000000ffff197224 */ /* 0x000fc600078e00ff */
.L_x_24414:
[----:B------:R-:W-:Y:S05]  /*3c80*/  BSYNC B6 ;  /* 0x0000000000067941 */ /* 0x000fea0003800000 */
.L_x_24413:
[----:B0-----:R-:W0:Y:S01]  /*3c90*/  S2R R2, SR_TID.X ;  /* 0x0000000000027919 */ /* 0x001e220000002100 */
[----:B------:R-:W-:Y:S01]  /*3ca0*/  BSSY B0, `(.L_x_24446) ;  /* 0x000004b000007945 */ /* 0x000fe20003800000 */
[----:B0-----:R-:W-:-:S13]  /*3cb0*/  ISETP.GE.AND P5, PT, R2, R27, PT ;  /* 0x0000001b0200720c */ /* 0x001fda0003fa6270 */
[----:B------:R-:W-:Y:S05]  /*3cc0*/  @P5 BRA `(.L_x_24447) ;  /* 0x0000048000005947 */ /* 0x000fea0003800000 */
[----:B-----5:R-:W-:Y:S01]  /*3cd0*/  LOP3.LUT R0, R19, c[0x0][0x174], RZ, 0xfc, !PT ;  /* 0x00005d0013007a12 */ /* 0x020fe200078efcff */
        /* <DEDUP_REMOVED lines=8> */
[----:B-123--:R-:W-:Y:S05]  /*3d60*/  CALL.REL.NOINC `($__internal_32_$__cuda_sm20_div_s64) ;  /* 0x00004f8000007944 */ /* 0x00efea0003c00000 */
[----:B------:R-:W-:Y:S02]  /*3d70*/  IMAD.MOV.U32 R4, RZ, RZ, R8 ;  /* 0x000000ffff047224 */ /* 0x000fe400078e0008 */
[----:B------:R-:W-:Y:S01]  /*3d80*/  IMAD.MOV.U32 R5, RZ, RZ, R0 ;  /* 0x000000ffff057224 */ /* 0x000fe200078e0000 */
[----:B------:R-:W-:Y:S05]  /*3d90*/  BRA `(.L_x_24450) ;  /* 0x0000013000007947 */ /* 0x000fea0003800000 */
.L_x_24449:
[----:B------:R-:W0:Y:S01]  /*3da0*/  I2F.U32.RP R0, c[0x0][0x170] ;  /* 0x00005c0000007b06 */ /* 0x000e220000209000 */
[----:B------:R-:W-:-:S07]  /*3db0*/  ISETP.NE.U32.AND P2, PT, RZ, c[0x0][0x170], PT ;  /* 0x00005c00ff007a0c */ /* 0x000fce0003f45070 */
[----:B0-----:R-:W0:Y:S02]  /*3dc0*/  MUFU.RCP R0, R0 ;  /* 0x0000000000007308 */ /* 0x001e240000001000 */
[----:B0-----:R-:W-:-:S06]  /*3dd0*/  IADD3 R4, R0, 0xffffffe, RZ ;  /* 0x0ffffffe00047810 */ /* 0x001fcc0007ffe0ff */
[----:B------:R0:W4:Y:S02]  /*3de0*/  F2I.FTZ.U32.TRUNC.NTZ R5, R4 ;  /* 0x0000000400057305 */ /* 0x000124000021f000 */
[----:B0-----:R-:W-:Y:S02]  /*3df0*/  IMAD.MOV.U32 R4, RZ, RZ, RZ ;  /* 0x000000ffff047224 */ /* 0x001fe400078e00ff */
[----:B----4-:R-:W-:-:S04]  /*3e00*/  IMAD.MOV R3, RZ, RZ, -R5 ;  /* 0x000000ffff037224 */ /* 0x010fc800078e0a05 */
[----:B------:R-:W-:-:S04]  /*3e10*/  IMAD R3, R3, c[0x0][0x170], RZ ;  /* 0x00005c0003037a24 */ /* 0x000fc800078e02ff */
[----:B------:R-:W-:-:S06]  /*3e20*/  IMAD.HI.U32 R5, R5, R3, R4 ;  /* 0x0000000305057227 */ /* 0x000fcc00078e0004 */
[----:B------:R-:W-:-:S04]  /*3e30*/  IMAD.HI.U32 R4, R5, R18, RZ ;  /* 0x0000001205047227 */ /* 0x000fc800078e00ff */
[----:B------:R-:W-:Y:S02]  /*3e40*/  IMAD.MOV R3, RZ, RZ, -R4 ;  /* 0x000000ffff037224 */ /* 0x000fe400078e0a04 */
[----:B------:R-:W-:Y:S02]  /*3e50*/  IMAD.MOV.U32 R5, RZ, RZ, RZ ;  /* 0x000000ffff057224 */ /* 0x000fe400078e00ff */
[----:B------:R-:W-:-:S05]  /*3e60*/  IMAD R3, R3, c[0x0][0x170], R18 ;  /* 0x00005c0003037a24 */ /* 0x000fca00078e0212 */
[----:B------:R-:W-:-:S13]  /*3e70*/  ISETP.GE.U32.AND P0, PT, R3, c[0x0][0x170], PT ;  /* 0x00005c0003007a0c */ /* 0x000fda0003f06070 */
[----:B------:R-:W-:Y:S02]  /*3e80*/  @P0 IADD3 R3, R3, -c[0x0][0x170], RZ ;  /* 0x80005c0003030a10 */ /* 0x000fe40007ffe0ff */
[----:B------:R-:W-:Y:S02]  /*3e90*/  @P0 IADD3 R4, R4, 0x1, RZ ;  /* 0x0000000104040810 */ /* 0x000fe40007ffe0ff */
[----:B------:R-:W-:-:S13]  /*3ea0*/  ISETP.GE.U32.AND P1, PT, R3, c[0x0][0x170], PT ;  /* 0x00005c0003007a0c */ /* 0x000fda0003f26070 */
[----:B------:R-:W-:Y:S02]  /*3eb0*/  @P1 IADD3 R4, R4, 0x1, RZ ;  /* 0x0000000104041810 */ /* 0x000fe40007ffe0ff */
[----:B------:R-:W-:Y:S02]  /*3ec0*/  @!P2 LOP3.LUT R4, RZ, c[0x0][0x170], RZ, 0x33, !PT ;  /* 0x00005c00ff04aa12 */ /* 0x000fe400078e33ff */
.L_x_24450:
[----:B------:R-:W-:Y:S05]  /*3ed0*/  BSYNC B1 ;  /* 0x0000000000017941 */ /* 0x000fea0003800000 */
.L_x_24448:
[----:B------:R-:W-:Y:S02]  /*3ee0*/  LOP3.LUT R0, R18, c[0x0][0x170], RZ, 0x3c, !PT ;  /* 0x00005c0012007a12 */ /* 0x000fe400078e3cff */
[----:B------:R-:W-:Y:S02]  /*3ef0*/  LOP3.LUT R3, R19, c[0x0][0x174], RZ, 0x3c, !PT ;  /* 0x00005d0013037a12 */ /* 0x000fe400078e3cff */
        /* <DEDUP_REMOVED lines=8> */
[----:B------:R-:W-:Y:S02]  /*3f80*/  IMAD.MOV.U32 R21, RZ, RZ, c[0x0][0x170] ;  /* 0x00005c00ff157624 */ /* 0x000fe400078e00ff */
[----:B------:R-:W-:Y:S02]  /*3f90*/  IMAD.MOV.U32 R20, RZ, RZ, c[0x0][0x174] ;  /* 0x00005d00ff147624 */ /* 0x000fe400078e00ff */
[----:B-123--:R-:W-:Y:S05]  /*3fa0*/  CALL.REL.NOINC `($__internal_33_$__cuda_sm20_rem_s64) ;  /* 0x0000528000007944 */ /* 0x00efea0003c00000 */
[----:B------:R-:W-:-:S04]  /*3fb0*/  ISETP.NE.U32.AND P0, PT, R0, RZ, PT ;  /* 0x000000ff0000720c */ /* 0x000fc80003f05070 */
[----:B------:R-:W-:Y:S01]  /*3fc0*/  ISETP.NE.AND.EX P0, PT, R3, RZ, PT, P0 ;  /* 0x000000ff0300720c */ /* 0x000fe20003f05300 */
[----:B------:R-:W-:Y:S07]  /*3fd0*/  BRA `(.L_x_24453) ;  /* 0x0000013000007947 */ /* 0x000fee0003800000 */
.L_x_24452:
        /* <DEDUP_REMOVED lines=19> */
.L_x_24453:
[----:B------:R-:W-:Y:S05]  /*4110*/  BSYNC B1 ;  /* 0x0000000000017941 */ /* 0x000fea0003800000 */
.L_x_24451:
[----:B------:R-:W-:-:S04]  /*4120*/  SEL R0, RZ, 0xffffffff, !P0 ;  /* 0xffffffffff007807 */ /* 0x000fc80004000000 */
[----:B------:R-:W-:-:S05]  /*4130*/  IADD3 R4, P0, R0, R4, RZ ;  /* 0x0000000400047210 */ /* 0x000fca0007f1e0ff */
[----:B------:R-:W-:-:S03]  /*4140*/  IMAD.X R5, R0, 0x1, R5, P0 ;  /* 0x0000000100057824 */ /* 0x000fc600000e0605 */
.L_x_24447:
[----:B------:R-:W-:Y:S05]  /*4150*/  BSYNC B0 ;  /* 0x0000000000007941 */ /* 0x000fea0003800000 */
.L_x_24446:
[----:B------:R-:W-:Y:S01]  /*4160*/  IADD3 R26, R2, 0x80, RZ ;  /* 0x00000080021a7810 */ /* 0x000fe20007ffe0ff */
[----:B------:R-:W-:Y:S03]  /*4170*/  BSSY B0, `(.L_x_24454) ;  /* 0x000004b000007945 */ /* 0x000fe60003800000 */
[----:B------:R-:W-:-:S13]  /*4180*/  ISETP.GE.AND P0, PT, R26, R27, PT ;  /* 0x0000001b1a00720c */ /* 0x000fda0003f06270 */
[----:B------:R-:W-:Y:S05]  /*4190*/  @P0 BRA `(.L_x_24455) ;  /* 0x0000048000000947 */ /* 0x000fea0003800000 */
[----:B-1---5:R-:W-:Y:S01]  /*41a0*/  LOP3.LUT R0, R23, c[0x0][0x174], RZ, 0xfc, !PT ;  /* 0x00005d0017007a12 */ /* 0x022fe200078efcff */
        /* <DEDUP_REMOVED lines=8> */
[----:B--23--:R-:W-:Y:S05]  /*4230*/  CALL.REL.NOINC `($__internal_32_$__cuda_sm20_div_s64) ;  /* 0x00004ab000007944 */ /* 0x00cfea0003c00000 */
[----:B------:R-:W-:Y:S02]  /*4240*/  IMAD.MOV.U32 R18, RZ, RZ, R8 ;  /* 0x000000ffff127224 */ /* 0x000fe400078e0008 */
[----:B------:R-:W-:Y:S01]  /*4250*/  IMAD.MOV.U32 R15, RZ, RZ, R0 ;  /* 0x000000ffff0f7224 */ /* 0x000fe200078e0000 */
[----:B------:R-:W-:Y:S05]  /*4260*/  BRA `(.L_x_24458) ;  /* 0x0000013000007947 */ /* 0x000fea0003800000 */
.L_x_24457:
        /* <DEDUP_REMOVED lines=19> */
.L_x_24458:
[----:B------:R-:W-:Y:S05]  /*43a0*/  BSYNC B1 ;  /* 0x0000000000017941 */ /* 0x000fea0003800000 */
.L_x_24456:
        /* <DEDUP_REMOVED lines=12> */
[----:B--23--:R-:W-:Y:S05]  /*4470*/  CALL.REL.NOINC `($__internal_33_$__cuda_sm20_rem_s64) ;  /* 0x00004db000007944 */ /* 0x00cfea0003c00000 */
[----:B------:R-:W-:-:S04]  /*4480*/  ISETP.NE.U32.AND P0, PT, R0, RZ, PT ;  /* 0x000000ff0000720c */ /* 0x000fc80003f05070 */
[----:B------:R-:W-:Y:S01]  /*4490*/  ISETP.NE.AND.EX P0, PT, R3, RZ, PT, P0 ;  /* 0x000000ff0300720c */ /* 0x000fe20003f05300 */
[----:B------:R-:W-:Y:S07]  /*44a0*/  BRA `(.L_x_24461) ;  /* 0x0000013000007947 */ /* 0x000fee0003800000 */
.L_x_24460:
        /* <DEDUP_REMOVED lines=19> */
.L_x_24461:
[----:B------:R-:W-:Y:S05]  /*45e0*/  BSYNC B1 ;  /* 0x0000000000017941 */ /* 0x000fea0003800000 */
.L_x_24459:
[----:B------:R-:W-:-:S04]  /*45f0*/  SEL R0, RZ, 0xffffffff, !P0 ;  /* 0xffffffffff007807 */ /* 0x000fc80004000000 */
[----:B------:R-:W-:-:S05]  /*4600*/  IADD3 R18, P0, R0, R18, RZ ;  /* 0x0000001200127210 */ /* 0x000fca0007f1e0ff */
[----:B------:R-:W-:-:S03]  /*4610*/  IMAD.X R15, R0, 0x1, R15, P0 ;  /* 0x00000001000f7824 */ /* 0x000fc600000e060f */
.L_x_24455:
[----:B------:R-:W-:Y:S05]  /*4620*/  BSYNC B0 ;  /* 0x0000000000007941 */ /* 0x000fea0003800000 */
.L_x_24454:
[----:B------:R-:W-:Y:S01]  /*4630*/  IADD3 R0, R2, 0x100, RZ ;  /* 0x0000010002007810 */ /* 0x000fe20007ffe0ff */
[----:B------:R-:W-:Y:S01]  /*4640*/  BSSY B0, `(.L_x_24462) ;  /* 0x000004d000007945 */ /* 0x000fe20003800000 */
[----:B-1---5:R-:W-:Y:S02]  /*4650*/  IMAD.MOV.U32 R22, RZ, RZ, R18 ;  /* 0x000000ffff167224 */ /* 0x022fe400078e0012 */
[----:B------:R-:W-:Y:S01]  /*4660*/  ISETP.GE.AND P0, PT, R0, R27, PT ;  /* 0x0000001b0000720c */ /* 0x000fe20003f06270 */
[----:B------:R-:W-:-:S12]  /*4670*/  IMAD.MOV.U32 R23, RZ, RZ, R15 ;  /* 0x000000ffff177224 */ /* 0x000fd800078e000f */
[----:B------:R-:W-:Y:S05]  /*4680*/  @P0 BRA `(.L_x_24463) ;  /* 0x0000048000000947 */ /* 0x000fea0003800000 */
[----:B--2---:R-:W-:Y:S01]  /*4690*/  LOP3.LUT R0, R17, c[0x0][0x174], RZ, 0xfc, !PT ;  /* 0x00005d0011007a12 */ /* 0x004fe200078efcff */
        /* <DEDUP_REMOVED lines=8> */
[----:B---3--:R-:W-:Y:S05]  /*4720*/  CALL.REL.NOINC `($__internal_32_$__cuda_sm20_div_s64) ;  /* 0x000045c000007944 */ /* 0x008fea0003c00000 */
[----:B------:R-:W-:Y:S02]  /*4730*/  IMAD.MOV.U32 R19, RZ, RZ, R8 ;  /* 0x000000ffff137224 */ /* 0x000fe400078e0008 */
[----:B------:R-:W-:Y:S01]  /*4740*/  IMAD.MOV.U32 R18, RZ, RZ, R0 ;  /* 0x000000ffff127224 */ /* 0x000fe200078e0000 */
[----:B------:R-:W-:Y:S05]  /*4750*/  BRA `(.L_x_24466) ;  /* 0x0000013000007947 */ /* 0x000fea0003800000 */
.L_x_24465:
        /* <DEDUP_REMOVED lines=19> */
.L_x_24466:
[----:B------:R-:W-:Y:S05]  /*4890*/  BSYNC B1 ;  /* 0x0000000000017941 */ /* 0x000fea0003800000 */
.L_x_24464:
        /* <DEDUP_REMOVED lines=12> */
[----:B---3--:R-:W-:Y:S05]  /*4960*/  CALL.REL.NOINC `($__internal_33_$__cuda_sm20_rem_s64) ;  /* 0x000048c000007944 */ /* 0x008fea0003c00000 */
[----:B------:R-:W-:-:S04]  /*4970*/  ISETP.NE.U32.AND P0, PT, R0, RZ, PT ;  /* 0x000000ff0000720c */ /* 0x000fc80003f05070 */
[----:B------:R-:W-:Y:S01]  /*4980*/  ISETP.NE.AND.EX P0, PT, R3, RZ, PT, P0 ;  /* 0x000000ff0300720c */ /* 0x000fe20003f05300 */
[----:B------:R-:W-:Y:S07]  /*4990*/  BRA `(.L_x_24469) ;  /* 0x0000013000007947 */ /* 0x000fee0003800000 */
.L_x_24468:
        /* <DEDUP_REMOVED lines=19> */
.L_x_24469:
[----:B------:R-:W-:Y:S05]  /*4ad0*/  BSYNC B1 ;  /* 0x0000000000017941 */ /* 0x000fea0003800000 */
.L_x_24467:
[----:B------:R-:W-:-:S04]  /*4ae0*/  SEL R0, RZ, 0xffffffff, !P0 ;  /* 0xffffffffff007807 */ /* 0x000fc80004000000 */
[----:B------:R-:W-:-:S05]  /*4af0*/  IADD3 R19, P0, R0, R19, RZ ;  /* 0x0000001300137210 */ /* 0x000fca0007f1e0ff */
[----:B------:R-:W-:-:S03]  /*4b00*/  IMAD.X R18, R0, 0x1, R18, P0 ;  /* 0x0000000100127824 */ /* 0x000fc600000e0612 */
.L_x_24463:
[----:B------:R-:W-:Y:S05]  /*4b10*/  BSYNC B0 ;  /* 0x0000000000007941 */ /* 0x000fea0003800000 */
.L_x_24462:
[----:B------:R-:W-:Y:S01]  /*4b20*/  IADD3 R0, R2, 0x180, RZ ;  /* 0x0000018002007810 */ /* 0x000fe20007ffe0ff */
[----:B------:R-:W-:Y:S01]  /*4b30*/  BSSY B0, `(.L_x_24470) ;  /* 0x000004e000007945 */ /* 0x000fe20003800000 */
[-C--:B------:R-:W-:Y:S02]  /*4b40*/  LOP3.LUT R19, R19, R18.reuse, RZ, 0x3c, !PT ;  /* 0x0000001213137212 */ /* 0x080fe400078e3cff */
[----:B------:R-:W-:Y:S02]  /*4b50*/  ISETP.GE.AND P0, PT, R0, R27, PT ;  /* 0x0000001b0000720c */ /* 0x000fe40003f06270 */
[----:B------:R-:W-:-:S04]  /*4b60*/  LOP3.LUT R18, R19, R18, RZ, 0x3c, !PT ;  /* 0x0000001213127212 */ /* 0x000fc800078e3cff */
[----:B------:R-:W-:-:S07]  /*4b70*/  LOP3.LUT R19, R19, R18, RZ, 0x3c, !PT ;  /* 0x0000001213137212 */ /* 0x000fce00078e3cff */
[----:B------:R-:W-:Y:S05]  /*4b80*/  @P0 BRA `(.L_x_24471) ;  /* 0x0000048000000947 */ /* 0x000fea0003800000 */
[----:B---3--:R-:W-:Y:S01]  /*4b90*/  LOP3.LUT R0, R25, c[0x0][0x174], RZ, 0xfc, !PT ;  /* 0x00005d0019007a12 */ /* 0x008fe200078efcff */
        /* <DEDUP_REMOVED lines=8> */
[----:B--2---:R-:W-:Y:S05]  /*4c20*/  CALL.REL.NOINC `($__internal_32_$__cuda_sm20_div_s64) ;  /* 0x000040c000007944 */ /* 0x004fea0003c00000 */
[----:B------:R-:W-:Y:S02]  /*4c30*/  IMAD.MOV.U32 R16, RZ, RZ, R8 ;  /* 0x000000ffff107224 */ /* 0x000fe400078e0008 */
[----:B------:R-:W-:Y:S01]  /*4c40*/  IMAD.MOV.U32 R17, RZ, RZ, R0 ;  /* 0x000000ffff117224 */ /* 0x000fe200078e0000 */
[----:B------:R-:W-:Y:S05]  /*4c50*/  BRA `(.L_x_24474) ;  /* 0x0000013000007947 */ /* 0x000fea0003800000 */
.L_x_24473:
[----:B------:R-:W0:Y:S01]  /*4c60*/  I2F.U32.RP R8, c[0x0][0x170] ;  /* 0x00005c0000087b06 */ /* 0x000e220000209000 */
[----:B------:R-:W-:Y:S01]  /*4c70*/  ISETP.NE.U32.AND P2, PT, RZ, c[0x0][0x170], PT ;  /* 0x00005c00ff007a0c */ /* 0x000fe20003f45070 */
[----:B--2---:R-:W-:-:S06]  /*4c80*/  IMAD.MOV.U32 R17, RZ, RZ, RZ ;  /* 0x000000ffff117224 */ /* 0x004fcc00078e00ff */
        /* <DEDUP_REMOVED lines=16> */
.L_x_24474:
[----:B------:R-:W-:Y:S05]  /*4d90*/  BSYNC B1 ;  /* 0x0000000000017941 */ /* 0x000fea0003800000 */
.L_x_24472:
        /* <DEDUP_REMOVED lines=12> */
[----:B------:R-:W-:Y:S05]  /*4e60*/  CALL.REL.NOINC `($__internal_33_$__cuda_sm20_rem_s64) ;  /* 0x000043c000007944 */ /* 0x000fea0003c00000 */
[----:B------:R-:W-:-:S04]  /*4e70*/  ISETP.NE.U32.AND P0, PT, R0, RZ, PT ;  /* 0x000000ff0000720c */ /* 0x000fc80003f05070 */
[----:B------:R-:W-:Y:S01]  /*4e80*/  ISETP.NE.AND.EX P0, PT, R3, RZ, PT, P0 ;  /* 0x000000ff0300720c */ /* 0x000fe20003f05300 */
[----:B------:R-:W-:Y:S07]  /*4e90*/  BRA `(.L_x_24477) ;  /* 0x0000013000007947 */ /* 0x000fee0003800000 */
.L_x_24476:
        /* <DEDUP_REMOVED lines=19> */
.L_x_24477:
[----:B------:R-:W-:Y:S05]  /*4fd0*/  BSYNC B1 ;  /* 0x0000000000017941 */ /* 0x000fea0003800000 */
.L_x_24475:
[----:B------:R-:W-:-:S04]  /*4fe0*/  SEL R0, RZ, 0xffffffff, !P0 ;  /* 0xffffffffff007807 */ /* 0x000fc80004000000 */
[----:B------:R-:W-:-:S05]  /*4ff0*/  IADD3 R16, P0, R0, R16, RZ ;  /* 0x0000001000107210 */ /* 0x000fca0007f1e0ff */
[----:B------:R-:W-:-:S03]  /*5000*/  IMAD.X R17, R0, 0x1, R17, P0 ;  /* 0x0000000100117824 */ /* 0x000fc600000e0611 */
.L_x_24471:
[----:B------:R-:W-:Y:S05]  /*5010*/  BSYNC B0 ;  /* 0x0000000000007941 */ /* 0x000fea0003800000 */
.L_x_24470:
[----:B---3--:R-:W0:Y:S01]  /*5020*/  LDC.U8 R24, c[0x0][0x194] ;  /* 0x00006500ff187b82 */ /* 0x008e220000000000 */
[----:B------:R-:W-:Y:S01]  /*5030*/  BSSY B6, `(.L_x_24478) ;  /* 0x0000103000067945 */ /* 0x000fe20003800000 */
[----:B------:R-:W-:Y:S05]  /*5040*/  @P5 BRA `(.L_x_24479) ;  /* 0x0000101000005947 */ /* 0x000fea0003800000 */
[----:B------:R-:W1:Y:S01]  /*5050*/  S2R R0, SR_TID.X ;  /* 0x0000000000007919 */ /* 0x000e620000002100 */
[----:B0-----:R-:W-:Y:S01]  /*5060*/  PRMT R2, R24, 0x9910, RZ ;  /* 0x0000991018027816 */ /* 0x001fe200000000ff */
[----:B-1----:R-:W-:-:S04]  /*5070*/  IMAD R0, R29, 0x200, R0 ;  /* 0x000002001d007824 */ /* 0x002fc800078e0200 */
        /* <DEDUP_REMOVED lines=17> */
.L_x_24483:
[----:B------:R0:W-:Y:S01]  /*5190*/  STG.E.U8 [R8.64], R4 ;  /* 0x0000000408007986 */ /* 0x0001e2000c101124 */
[----:B------:R-:W-:Y:S01]  /*51a0*/  IMAD.MOV.U32 R2, RZ, RZ, R26 ;  /* 0x000000ffff027224 */ /* 0x000fe200078e001a */
[----:B------:R-:W-:Y:S05]  /*51b0*/  BRA `(.L_x_24479) ;  /* 0x00000ea000007947 */ /* 0x000fea0003800000 */
.L_x_24482:
        /* <DEDUP_REMOVED lines=9> */
.L_x_24486:
[----:B------:R0:W-:Y:S01]  /*5250*/  STG.E [R8.64], R4 ;  /* 0x0000000408007986 */ /* 0x0001e2000c101924 */
[----:B------:R-:W-:Y:S01]  /*5260*/  IMAD.MOV.U32 R2, RZ, RZ, R26 ;  /* 0x000000ffff027224 */ /* 0x000fe200078e001a */
[----:B------:R-:W-:Y:S05]  /*5270*/  BRA `(.L_x_24479) ;  /* 0x00000de000007947 */ /* 0x000fea0003800000 */
.L_x_24485:
[----:B------:R0:W-:Y:S01]  /*5280*/  STG.E.U16 [R8.64], R4 ;  /* 0x0000000408007986 */ /* 0x0001e2000c101524 */
[----:B------:R-:W-:Y:S01]  /*5290*/  IMAD.MOV.U32 R2, RZ, RZ, R26 ;  /* 0x000000ffff027224 */ /* 0x000fe200078e001a */
[----:B------:R-:W-:Y:S05]  /*52a0*/  BRA `(.L_x_24479) ;  /* 0x00000db000007947 */ /* 0x000fea0003800000 */
.L_x_24481:
        /* <DEDUP_REMOVED lines=10> */
.L_x_24488:
[----:B------:R-:W0:Y:S01]  /*5350*/  I2F.S64 R0, R4 ;  /* 0x0000000400007312 */ /* 0x000e220000301400 */
[----:B------:R-:W-:Y:S01]  /*5360*/  IMAD.MOV.U32 R2, RZ, RZ, R26 ;  /* 0x000000ffff027224 */ /* 0x000fe200078e001a */
[----:B0-----:R-:W-:-:S05]  /*5370*/  F2FP.PACK_AB R0, RZ, R0 ;  /* 0x00000000ff00723e */ /* 0x001fca00000000ff */
[----:B------:R0:W-:Y:S01]  /*5380*/  STG.E.U16 [R8.64], R0 ;  /* 0x0000000008007986 */ /* 0x0001e2000c101524 */
[----:B------:R-:W-:Y:S05]  /*5390*/  BRA `(.L_x_24479) ;  /* 0x00000cc000007947 */ /* 0x000fea0003800000 */
.L_x_24487:
        /* <DEDUP_REMOVED lines=11> */
.L_x_24490:
[----:B------:R-:W0:Y:S01]  /*5450*/  I2F.S64 R4, R4 ;  /* 0x0000000400047312 */ /* 0x000e220000301400 */
[----:B------:R-:W-:Y:S01]  /*5460*/  IMAD.MOV.U32 R2, RZ, RZ, R26 ;  /* 0x000000ffff027224 */ /* 0x000fe200078e001a */
[----:B0-----:R-:W-:-:S04]  /*5470*/  F2FP.PACK_AB R3, RZ, R4 ;  /* 0x00000004ff03723e */ /* 0x001fc800000000ff */
[----:B------:R-:W-:-:S05]  /*5480*/  PRMT R3, R3, 0x5410, RZ ;  /* 0x0000541003037816 */ /* 0x000fca00000000ff */
[----:B------:R0:W-:Y:S01]  /*5490*/  STG.E [R8.64], R3 ;  /* 0x0000000308007986 */ /* 0x0001e2000c101924 */
[----:B------:R-:W-:Y:S05]  /*54a0*/  BRA `(.L_x_24479) ;  /* 0x00000bb000007947 */ /* 0x000fea0003800000 */
.L_x_24489:
[----:B------:R-:W0:Y:S01]  /*54b0*/  I2F.F64.S64 R4, R4 ;  /* 0x0000000400047312 */ /* 0x000e220000301c00 */
[----:B------:R-:W-:Y:S01]  /*54c0*/  IMAD.MOV.U32 R2, RZ, RZ, R26 ;  /* 0x000000ffff027224 */ /* 0x000fe200078e001a */
[----:B0-----:R0:W-:Y:S01]  /*54d0*/  STG.E.64 [R8.64], R4 ;  /* 0x0000000408007986 */ /* 0x0011e2000c101b24 */
[----:B------:R-:W-:Y:S05]  /*54e0*/  BRA `(.L_x_24479) ;  /* 0x00000b7000007947 */ /* 0x000fea0003800000 */
.L_x_24480:
        /* <DEDUP_REMOVED lines=14> */
.L_x_24493:
[----:B------:R-:W0:Y:S01]  /*55d0*/  I2F.F64.S64 R4, R4 ;  /* 0x0000000400047312 */ /* 0x000e220000301c00 */
[----:B------:R-:W-:Y:S01]  /*55e0*/  CS2R R6, SRZ ;  /* 0x0000000000067805 */ /* 0x000fe2000001ff00 */
[----:B------:R-:W-:-:S04]  /*55f0*/  IMAD.MOV.U32 R2, RZ, RZ, R26 ;  /* 0x000000ffff027224 */ /* 0x000fc800078e001a */
[----:B0-----:R0:W-:Y:S01]  /*5600*/  STG.E.128 [R8.64], R4 ;  /* 0x0000000408007986 */ /* 0x0011e2000c101d24 */
[----:B------:R-:W-:Y:S05]  /*5610*/  BRA `(.L_x_24479) ;  /* 0x00000a4000007947 */ /* 0x000fea0003800000 */
.L_x_24492:
        /* <DEDUP_REMOVED lines=21> */
.L_x_24497:
[----:B------:R-:W-:Y:S05]  /*5770*/  BSYNC B0 ;  /* 0x0000000000007941 */ /* 0x000fea0003800000 */
.L_x_24496:
[----:B------:R-:W-:Y:S01]  /*5780*/  LOP3.LUT R3, R0, R3, RZ, 0xfc, !PT ;  /* 0x0000000300037212 */ /* 0x000fe200078efcff */
[----:B------:R-:W-:-:S04]  /*5790*/  IMAD.MOV.U32 R2, RZ, RZ, R26 ;  /* 0x000000ffff027224 */ /* 0x000fc800078e001a */
[----:B------:R0:W-:Y:S01]  /*57a0*/  STG.E.U8 [R8.64], R3 ;  /* 0x0000000308007986 */ /* 0x0001e2000c101124 */
[----:B------:R-:W-:Y:S05]  /*57b0*/  BRA `(.L_x_24479) ;  /* 0x000008a000007947 */ /* 0x000fea0003800000 */
.L_x_24495:
        /* <DEDUP_REMOVED lines=13> */
.L_x_24499:
[----:B------:R-:W-:Y:S01]  /*5890*/  IMAD.MOV.U32 R0, RZ, RZ, 0x7f ;  /* 0x0000007fff007424 */ /* 0x000fe200078e00ff */
[----:B------:R-:W-:-:S04]  /*58a0*/  ISETP.GT.U32.AND P0, PT, R2, 0x7f800000, PT ;  /* 0x7f8000000200780c */ /* 0x000fc80003f04070 */
[----:B------:R-:W-:-:S04]  /*58b0*/  SEL R0, R0, 0x7c, P0 ;  /* 0x0000007c00007807 */ /* 0x000fc80000000000 */
.L_x_24500:
[----:B------:R-:W-:Y:S05]  /*58c0*/  BSYNC B0 ;  /* 0x0000000000007941 */ /* 0x000fea0003800000 */
.L_x_24498:
[----:B------:R-:W-:-:S04]  /*58d0*/  LOP3.LUT R2, R5, 0x80000000, RZ, 0xc0, !PT ;  /* 0x8000000005027812 */ /* 0x000fc800078ec0ff */
[----:B------:R-:W-:Y:S01]  /*58e0*/  SHF.R.U32.HI R3, RZ, 0x18, R2 ;  /* 0x00000018ff037819 */ /* 0x000fe20000011602 */
[----:B------:R-:W-:-:S03]  /*58f0*/  IMAD.MOV.U32 R2, RZ, RZ, R26 ;  /* 0x000000ffff027224 */ /* 0x000fc600078e001a */
[----:B------:R-:W-:-:S05]  /*5900*/  LOP3.LUT R3, R0, R3, RZ, 0xfc, !PT ;  /* 0x0000000300037212 */ /* 0x000fca00078efcff */
[----:B------:R0:W-:Y:S01]  /*5910*/  STG.E.U8 [R8.64], R3 ;  /* 0x0000000308007986 */ /* 0x0001e2000c101124 */
[----:B------:R-:W-:Y:S05]  /*5920*/  BRA `(.L_x_24479) ;  /* 0x0000073000007947 */ /* 0x000fea0003800000 */
.L_x_24494:
[----:B------:R-:W0:Y:S01]  /*5930*/  I2F.S64 R0, R4 ;  /* 0x0000000400007312 */ /* 0x000e220000301400 */
[----:B------:R-:W-:Y:S01]  /*5940*/  IMAD.MOV.U32 R2, RZ, RZ, R26 ;  /* 0x000000ffff027224 */ /* 0x000fe200078e001a */
[----:B0-----:R-:W-:-:S05]  /*5950*/  F2FP.BF16.PACK_AB R0, RZ, R0 ;  /* 0x00000000ff00723e */ /* 0x001fca00000010ff */
[----:B------:R0:W-:Y:S01]  /*5960*/  STG.E.U16 [R8.64], R0 ;  /* 0x0000000008007986 */ /* 0x0001e2000c101524 */
[----:B------:R-:W-:Y:S05]  /*5970*/  BRA `(.L_x_24479) ;  /* 0x000006e000007947 */ /* 0x000fea0003800000 */
.L_x_24491:
        /* <DEDUP_REMOVED lines=11> */
.L_x_24503:
        /* <DEDUP_REMOVED lines=17> */
.L_x_24506:
[----:B------:R-:W-:-:S04]  /*5b40*/  LOP3.LUT R0, R5, 0x80000000, RZ, 0xc0, !PT ;  /* 0x8000000005007812 */ /* 0x000fc800078ec0ff */
[----:B------:R-:W-:-:S04]  /*5b50*/  SHF.R.U32.HI R3, RZ, 0x18, R0 ;  /* 0x00000018ff037819 */ /* 0x000fc80000011600 */
[----:B------:R-:W-:-:S04]  /*5b60*/  LOP3.LUT R2, R2, R3, RZ, 0xfc, !PT ;  /* 0x0000000302027212 */ /* 0x000fc800078efcff */
[----:B------:R-:W-:Y:S02]  /*5b70*/  PRMT R0, R2, 0x7610, R0 ;  /* 0x0000761002007816 */ /* 0x000fe40000000000 */
.L_x_24505:
[----:B------:R-:W-:Y:S05]  /*5b80*/  BSYNC B0 ;  /* 0x0000000000007941 */ /* 0x000fea0003800000 */
.L_x_24504:
[----:B------:R0:W-:Y:S01]  /*5b90*/  STG.E.U8 [R8.64], R0 ;  /* 0x0000000008007986 */ /* 0x0001e2000c101124 */
[----:B------:R-:W-:Y:S01]  /*5ba0*/  IMAD.MOV.U32 R2, RZ, RZ, R26 ;  /* 0x000000ffff027224 */ /* 0x000fe200078e001a */
[----:B------:R-:W-:Y:S05]  /*5bb0*/  BRA `(.L_x_24479) ;  /* 0x000004a000007947 */ /* 0x000fea0003800000 */
.L_x_24502:
        /* <DEDUP_REMOVED lines=17> */
.L_x_24509:
[----:B------:R-:W-:-:S04]  /*5cd0*/  LOP3.LUT R0, R5, 0x80000000, RZ, 0xc0, !PT ;  /* 0x8000000005007812 */ /* 0x000fc800078ec0ff */
[----:B------:R-:W-:-:S04]  /*5ce0*/  SHF.R.U32.HI R3, RZ, 0x18, R0 ;  /* 0x00000018ff037819 */ /* 0x000fc80000011600 */
[----:B------:R-:W-:-:S04]  /*5cf0*/  LOP3.LUT R2, R2, R3, RZ, 0xfc, !PT ;  /* 0x0000000302027212 */ /* 0x000fc800078efcff */
[----:B------:R-:W-:Y:S02]  /*5d00*/  PRMT R0, R2, 0x7610, R0 ;  /* 0x0000761002007816 */ /* 0x000fe40000000000 */
.L_x_24508:
[----:B------:R-:W-:Y:S05]  /*5d10*/  BSYNC B0 ;  /* 0x0000000000007941 */ /* 0x000fea0003800000 */
.L_x_24507:
[----:B------:R0:W-:Y:S01]  /*5d20*/  STG.E.U8 [R8.64], R0 ;  /* 0x0000000008007986 */ /* 0x0001e2000c101124 */
[----:B------:R-:W-:Y:S01]  /*5d30*/  IMAD.MOV.U32 R2, RZ, RZ, R26 ;  /* 0x000000ffff027224 */ /* 0x000fe200078e001a */
[----:B------:R-:W-:Y:S05]  /*5d40*/  BRA `(.L_x_24479) ;  /* 0x0000031000007947 */ /* 0x000fea0003800000 */
.L_x_24501:
        /* <DEDUP_REMOVED lines=23> */
.L_x_24484:
        /* <DEDUP_REMOVED lines=19> */
[----:B------:R-:W-:Y:S01]  /*5ff0*/  IMAD.MOV.U32 R2, RZ, RZ, R26 ;  /* 0x000000ffff027224 */ /* 0x000fe200078e001a */
[----:B------:R-:W-:Y:S05]  /*6000*/  BRA `(.L_x_24479) ;  /* 0x0000005000007947 */ /* 0x000fea0003800000 */
.L_x_24511:
[----:B------:R0:W-:Y:S01]  /*6010*/  STG.E.64 [R8.64], R4 ;  /* 0x0000000408007986 */ /* 0x0001e2000c101b24 */
[----:B------:R-:W-:Y:S01]  /*6020*/  IMAD.MOV.U32 R2, RZ, RZ, R26 ;  /* 0x000000ffff027224 */ /* 0x000fe200078e001a */
[----:B------:R-:W-:Y:S05]  /*6030*/  BRA `(.L_x_24479) ;  /* 0x0000002000007947 */ /* 0x000fea0003800000 */
.L_x_24510:
[----:B------:R0:W-:Y:S01]  /*6040*/  STG.E [R8.64], R4 ;  /* 0x0000000408007986 */ /* 0x0001e2000c101924 */
[----:B------:R-:W-:-:S03]  /*6050*/  IMAD.MOV.U32 R2, RZ, RZ, R26 ;  /* 0x000000ffff027224 */ /* 0x000fc600078e001a */
.L_x_24479:
[----:B------:R-:W-:Y:S05]  /*6060*/  BSYNC B6 ;  /* 0x0000000000067941 */ /* 0x000fea0003800000 */
.L_x_24478:
        /* <DEDUP_REMOVED lines=21> */
.L_x_24517:
[----:B------:R0:W-:Y:S01]  /*61c0*/  STG.E.U8 [R8.64], R22 ;  /* 0x0000001608007986 */ /* 0x0001e2000c101124 */
[----:B------:R-:W-:Y:S05]  /*61d0*/  BRA `(.L_x_24519) ;  /* 0x00000d6000007947 */ /* 0x000fea0003800000 */
.L_x_24516:
        /* <DEDUP_REMOVED lines=8> */
.L_x_24521:
[----:B------:R0:W-:Y:S01]  /*6260*/  STG.E [R8.64], R22 ;  /* 0x0000001608007986 */ /* 0x0001e2000c101924 */
[----:B------:R-:W-:Y:S05]  /*6270*/  BRA `(.L_x_24519) ;  /* 0x00000cc000007947 */ /* 0x000fea0003800000 */
.L_x_24520:
[----:B------:R0:W-:Y:S01]  /*6280*/  STG.E.U16 [R8.64], R22 ;  /* 0x0000001608007986 */ /* 0x0001e2000c101524 */
[----:B------:R-:W-:Y:S05]  /*6290*/  BRA `(.L_x_24519) ;  /* 0x00000ca000007947 */ /* 0x000fea0003800000 */
.L_x_24515:
        /* <DEDUP_REMOVED lines=9> */
.L_x_24523:
[----:B------:R-:W0:Y:S02]  /*6330*/  I2F.S64 R0, R22 ;  /* 0x0000001600007312 */ /* 0x000e240000301400 */
[----:B0-----:R-:W-:-:S05]  /*6340*/  F2FP.PACK_AB R0, RZ, R0 ;  /* 0x00000000ff00723e */ /* 0x001fca00000000ff */
[----:B------:R0:W-:Y:S01]  /*6350*/  STG.E.U16 [R8.64], R0 ;  /* 0x0000000008007986 */ /* 0x0001e2000c101524 */
[----:B------:R-:W-:Y:S05]  /*6360*/  BRA `(.L_x_24519) ;  /* 0x00000bd000007947 */ /* 0x000fea0003800000 */
.L_x_24522:
        /* <DEDUP_REMOVED lines=10> */
.L_x_24525:
[----:B------:R-:W0:Y:S02]  /*6410*/  I2F.S64 R22, R22 ;  /* 0x0000001600167312 */ /* 0x000e240000301400 */
[----:B0-----:R-:W-:-:S04]  /*6420*/  F2FP.PACK_AB R3, RZ, R22 ;  /* 0x00000016ff03723e */ /* 0x001fc800000000ff */
[----:B------:R-:W-:-:S05]  /*6430*/  PRMT R3, R3, 0x5410, RZ ;  /* 0x0000541003037816 */ /* 0x000fca00000000ff */
[----:B------:R0:W-:Y:S01]  /*6440*/  STG.E [R8.64], R3 ;  /* 0x0000000308007986 */ /* 0x0001e2000c101924 */
[----:B------:R-:W-:Y:S05]  /*6450*/  BRA `(.L_x_24519) ;  /* 0x00000ae000007947 */ /* 0x000fea0003800000 */
.L_x_24524:
[----:B------:R-:W0:Y:S02]  /*6460*/  I2F.F64.S64 R22, R22 ;  /* 0x0000001600167312 */ /* 0x000e240000301c00 */
[----:B0-----:R0:W-:Y:S01]  /*6470*/  STG.E.64 [R8.64], R22 ;  /* 0x0000001608007986 */ /* 0x0011e2000c101b24 */
[----:B------:R-:W-:Y:S05]  /*6480*/  BRA `(.L_x_24519) ;  /* 0x00000ab000007947 */ /* 0x000fea0003800000 */
.L_x_24514:
        /* <DEDUP_REMOVED lines=13> */
.L_x_24528:
[----:B------:R-:W0:Y:S01]  /*6560*/  I2F.F64.S64 R4, R22 ;  /* 0x0000001600047312 */ /* 0x000e220000301c00 */
[----:B------:R-:W-:-:S05]  /*6570*/  CS2R R6, SRZ ;  /* 0x0000000000067805 */ /* 0x000fca000001ff00 */
[----:B0-----:R0:W-:Y:S01]  /*6580*/  STG.E.128 [R8.64], R4 ;  /* 0x0000000408007986 */ /* 0x0011e2000c101d24 */
[----:B------:R-:W-:Y:S05]  /*6590*/  BRA `(.L_x_24519) ;  /* 0x000009a000007947 */ /* 0x000fea0003800000 */
.L_x_24527:
        /* <DEDUP_REMOVED lines=21> */
.L_x_24532:
[----:B------:R-:W-:Y:S05]  /*66f0*/  BSYNC B0 ;  /* 0x0000000000007941 */ /* 0x000fea0003800000 */
.L_x_24531:
[----:B------:R-:W-:-:S05]  /*6700*/  LOP3.LUT R5, R0, R5, RZ, 0xfc, !PT ;  /* 0x0000000500057212 */ /* 0x000fca00078efcff */
[----:B------:R0:W-:Y:S01]  /*6710*/  STG.E.U8 [R8.64], R5 ;  /* 0x0000000508007986 */ /* 0x0001e2000c101124 */
[----:B------:R-:W-:Y:S05]  /*6720*/  BRA `(.L_x_24519) ;  /* 0x0000081000007947 */ /* 0x000fea0003800000 */
.L_x_24530:
        /* <DEDUP_REMOVED lines=13> */
.L_x_24534:
[----:B------:R-:W-:Y:S01]  /*6800*/  IMAD.MOV.U32 R0, RZ, RZ, 0x7f ;  /* 0x0000007fff007424 */ /* 0x000fe200078e00ff */
[----:B------:R-:W-:-:S04]  /*6810*/  ISETP.GT.U32.AND P0, PT, R3, 0x7f800000, PT ;  /* 0x7f8000000300780c */ /* 0x000fc80003f04070 */
[----:B------:R-:W-:-:S04]  /*6820*/  SEL R0, R0, 0x7c, P0 ;  /* 0x0000007c00007807 */ /* 0x000fc80000000000 */
.L_x_24535:
[----:B------:R-:W-:Y:S05]  /*6830*/  BSYNC B0 ;  /* 0x0000000000007941 */ /* 0x000fea0003800000 */
.L_x_24533:
[----:B------:R-:W-:-:S04]  /*6840*/  LOP3.LUT R3, R23, 0x80000000, RZ, 0xc0, !PT ;  /* 0x8000000017037812 */ /* 0x000fc800078ec0ff */
[----:B------:R-:W-:-:S04]  /*6850*/  SHF.R.U32.HI R3, RZ, 0x18, R3 ;  /* 0x00000018ff037819 */ /* 0x000fc80000011603 */
[----:B------:R-:W-:-:S05]  /*6860*/  LOP3.LUT R3, R0, R3, RZ, 0xfc, !PT ;  /* 0x0000000300037212 */ /* 0x000fca00078efcff */
[----:B------:R0:W-:Y:S01]  /*6870*/  STG.E.U8 [R8.64], R3 ;  /* 0x0000000308007986 */ /* 0x0001e2000c101124 */
[----:B------:R-:W-:Y:S05]  /*6880*/  BRA `(.L_x_24519) ;  /* 0x000006b000007947 */ /* 0x000fea0003800000 */
.L_x_24529:
[----:B------:R-:W0:Y:S02]  /*6890*/  I2F.S64 R0, R22 ;  /* 0x0000001600007312 */ /* 0x000e240000301400 */
[----:B0-----:R-:W-:-:S05]  /*68a0*/  F2FP.BF16.PACK_AB R0, RZ, R0 ;  /* 0x00000000ff00723e */ /* 0x001fca00000010ff */
[----:B------:R0:W-:Y:S01]  /*68b0*/  STG.E.U16 [R8.64], R0 ;  /* 0x0000000008007986 */ /* 0x0001e2000c101524 */
[----:B------:R-:W-:Y:S05]  /*68c0*/  BRA `(.L_x_24519) ;  /* 0x0000067000007947 */ /* 0x000fea0003800000 */
.L_x_24526:
        /* <DEDUP_REMOVED lines=10> */
.L_x_24538:
        /* <DEDUP_REMOVED lines=17> */
.L_x_24541:
[----:B------:R-:W-:-:S04]  /*6a80*/  LOP3.LUT R3, R23, 0x80000000, RZ, 0xc0, !PT ;  /* 0x8000000017037812 */ /* 0x000fc800078ec0ff */
[----:B------:R-:W-:-:S04]  /*6a90*/  SHF.R.U32.HI R3, RZ, 0x18, R3 ;  /* 0x00000018ff037819 */ /* 0x000fc80000011603 */
[----:B------:R-:W-:-:S04]  /*6aa0*/  LOP3.LUT R0, R0, R3, RZ, 0xfc, !PT ;  /* 0x0000000300007212 */ /* 0x000fc800078efcff */
[----:B------:R-:W-:Y:S02]  /*6ab0*/  PRMT R4, R0, 0x7610, R4 ;  /* 0x0000761000047816 */ /* 0x000fe40000000004 */
.L_x_24540:
[----:B------:R-:W-:Y:S05]  /*6ac0*/  BSYNC B0 ;  /* 0x0000000000007941 */ /* 0x000fea0003800000 */
.L_x_24539:
[----:B------:R0:W-:Y:S01]  /*6ad0*/  STG.E.U8 [R8.64], R4 ;  /* 0x0000000408007986 */ /* 0x0001e2000c101124 */
[----:B------:R-:W-:Y:S05]  /*6ae0*/  BRA `(.L_x_24519) ;  /* 0x0000045000007947 */ /* 0x000fea0003800000 */
.L_x_24537:
        /* <DEDUP_REMOVED lines=17> */
.L_x_24544:
[----:B------:R-:W-:-:S04]  /*6c00*/  LOP3.LUT R3, R23, 0x80000000, RZ, 0xc0, !PT ;  /* 0x8000000017037812 */ /* 0x000fc800078ec0ff */
[----:B------:R-:W-:-:S04]  /*6c10*/  SHF.R.U32.HI R3, RZ, 0x18, R3 ;  /* 0x00000018ff037819 */ /* 0x000fc80000011603 */
[----:B------:R-:W-:-:S04]  /*6c20*/  LOP3.LUT R0, R0, R3, RZ, 0xfc, !PT ;  /* 0x0000000300007212 */ /* 0x000fc800078efcff */
[----:B------:R-:W-:Y:S02]  /*6c30*/  PRMT R4, R0, 0x7610, R4 ;  /* 0x0000761000047816 */ /* 0x000fe40000000004 */
.L_x_24543:
[----:B------:R-:W-:Y:S05]  /*6c40*/  BSYNC B0 ;  /* 0x0000000000007941 */ /* 0x000fea0003800000 */
.L_x_24542:
[----:B------:R0:W-:Y:S01]  /*6c50*/  STG.E.U8 [R8.64], R4 ;  /* 0x0000000408007986 */ /* 0x0001e2000c101124 */
[----:B------:R-:W-:Y:S05]  /*6c60*/  BRA `(.L_x_24519) ;  /* 0x000002d000007947 */ /* 0x000fea0003800000 */
.L_x_24536:
        /* <DEDUP_REMOVED lines=22> */
.L_x_24518:
        /* <DEDUP_REMOVED lines=20> */
.L_x_24546:
[----:B------:R0:W-:Y:S01]  /*6f10*/  STG.E.64 [R8.64], R22 ;  /* 0x0000001608007986 */ /* 0x0001e2000c101b24 */
[----:B------:R-:W-:Y:S05]  /*6f20*/  BRA `(.L_x_24519) ;  /* 0x0000001000007947 */ /* 0x000fea0003800000 */
.L_x_24545:
[----:B------:R0:W-:Y:S02]  /*6f30*/  STG.E [R8.64], R22 ;  /* 0x0000001608007986 */ /* 0x0001e4000c101924 */
.L_x_24519:
        /* <DEDUP_REMOVED lines=21> */
.L_x_24550:
[----:B------:R0:W-:Y:S01]  /*7090*/  STG.E.U8 [R8.64], R18 ;  /* 0x0000001208007986 */ /* 0x0001e2000c101124 */
[----:B------:R-:W-:Y:S05]  /*70a0*/  BRA `(.L_x_24552) ;  /* 0x00000d6000007947 */ /* 0x000fea0003800000 */
.L_x_24549:
        /* <DEDUP_REMOVED lines=8> */
.L_x_24554:
[----:B------:R0:W-:Y:S01]  /*7130*/  STG.E [R8.64], R18 ;  /* 0x0000001208007986 */ /* 0x0001e2000c101924 */
[----:B------:R-:W-:Y:S05]  /*7140*/  BRA `(.L_x_24552) ;  /* 0x00000cc000007947 */ /* 0x000fea0003800000 */
.L_x_24553:
[----:B------:R0:W-:Y:S01]  /*7150*/  STG.E.U16 [R8.64], R18 ;  /* 0x0000001208007986 */ /* 0x0001e2000c101524 */
[----:B------:R-:W-:Y:S05]  /*7160*/  BRA `(.L_x_24552) ;  /* 0x00000ca000007947 */ /* 0x000fea0003800000 */
.L_x_24548:
        /* <DEDUP_REMOVED lines=9> */
.L_x_24556:
[----:B------:R-:W0:Y:S02]  /*7200*/  I2F.S64 R0, R18 ;  /* 0x0000001200007312 */ /* 0x000e240000301400 */
[----:B0-----:R-:W-:-:S05]  /*7210*/  F2FP.PACK_AB R0, RZ, R0 ;  /* 0x00000000ff00723e */ /* 0x001fca00000000ff */
[----:B------:R0:W-:Y:S01]  /*7220*/  STG.E.U16 [R8.64], R0 ;  /* 0x0000000008007986 */ /* 0x0001e2000c101524 */
[----:B------:R-:W-:Y:S05]  /*7230*/  BRA `(.L_x_24552) ;  /* 0x00000bd000007947 */ /* 0x000fea0003800000 */
.L_x_24555:
        /* <DEDUP_REMOVED lines=10> */
.L_x_24558:
[----:B------:R-:W0:Y:S02]  /*72e0*/  I2F.S64 R18, R18 ;  /* 0x0000001200127312 */ /* 0x000e240000301400 */
[----:B0-----:R-:W-:-:S04]  /*72f0*/  F2FP.PACK_AB R3, RZ, R18 ;  /* 0x00000012ff03723e */ /* 0x001fc800000000ff */
[----:B------:R-:W-:-:S05]  /*7300*/  PRMT R3, R3, 0x5410, RZ ;  /* 0x0000541003037816 */ /* 0x000fca00000000ff */
[----:B------:R0:W-:Y:S01]  /*7310*/  STG.E [R8.64], R3 ;  /* 0x0000000308007986 */ /* 0x0001e2000c101924 */
[----:B------:R-:W-:Y:S05]  /*7320*/  BRA `(.L_x_24552) ;  /* 0x00000ae000007947 */ /* 0x000fea0003800000 */
.L_x_24557:
[----:B------:R-:W0:Y:S02]  /*7330*/  I2F.F64.S64 R18, R18 ;  /* 0x0000001200127312 */ /* 0x000e240000301c00 */
[----:B0-----:R0:W-:Y:S01]  /*7340*/  STG.E.64 [R8.64], R18 ;  /* 0x0000001208007986 */ /* 0x0011e2000c101b24 */
[----:B------:R-:W-:Y:S05]  /*7350*/  BRA `(.L_x_24552) ;  /* 0x00000ab000007947 */ /* 0x000fea0003800000 */
.L_x_24547:
        /* <DEDUP_REMOVED lines=13> */
.L_x_24561:
[----:B------:R-:W0:Y:S01]  /*7430*/  I2F.F64.S64 R4, R18 ;  /* 0x0000001200047312 */ /* 0x000e220000301c00 */
[----:B------:R-:W-:-:S05]  /*7440*/  CS2R R6, SRZ ;  /* 0x0000000000067805 */ /* 0x000fca000001ff00 */
[----:B0-----:R0:W-:Y:S01]  /*7450*/  STG.E.128 [R8.64], R4 ;  /* 0x0000000408007986 */ /* 0x0011e2000c101d24 */
[----:B------:R-:W-:Y:S05]  /*7460*/  BRA `(.L_x_24552) ;  /* 0x000009a000007947 */ /* 0x000fea0003800000 */
.L_x_24560:
        /* <DEDUP_REMOVED lines=21> */
.L_x_24565:
[----:B------:R-:W-:Y:S05]  /*75c0*/  BSYNC B0 ;  /* 0x0000000000007941 */ /* 0x000fea0003800000 */
.L_x_24564:
[----:B------:R-:W-:-:S05]  /*75d0*/  LOP3.LUT R5, R0, R5, RZ, 0xfc, !PT ;  /* 0x0000000500057212 */ /* 0x000fca00078efcff */
[----:B------:R0:W-:Y:S01]  /*75e0*/  STG.E.U8 [R8.64], R5 ;  /* 0x0000000508007986 */ /* 0x0001e2000c101124 */
[----:B------:R-:W-:Y:S05]  /*75f0*/  BRA `(.L_x_24552) ;  /* 0x0000081000007947 */ /* 0x000fea0003800000 */
.L_x_24563:
        /* <DEDUP_REMOVED lines=13> */
.L_x_24567:
[----:B------:R-:W-:Y:S01]  /*76d0*/  IMAD.MOV.U32 R0, RZ, RZ, 0x7f ;  /* 0x0000007fff007424 */ /* 0x000fe200078e00ff */
[----:B------:R-:W-:-:S04]  /*76e0*/  ISETP.GT.U32.AND P0, PT, R3, 0x7f800000, PT ;  /* 0x7f8000000300780c */ /* 0x000fc80003f04070 */
[----:B------:R-:W-:-:S04]  /*76f0*/  SEL R0, R0, 0x7c, P0 ;  /* 0x0000007c00007807 */ /* 0x000fc80000000000 */
.L_x_24568:
[----:B------:R-:W-:Y:S05]  /*7700*/  BSYNC B0 ;  /* 0x0000000000007941 */ /* 0x000fea0003800000 */
.L_x_24566:
[----:B------:R-:W-:-:S04]  /*7710*/  LOP3.LUT R3, R19, 0x80000000, RZ, 0xc0, !PT ;  /* 0x8000000013037812 */ /* 0x000fc800078ec0ff */
[----:B------:R-:W-:-:S04]  /*7720*/  SHF.R.U32.HI R3, RZ, 0x18, R3 ;  /* 0x00000018ff037819 */ /* 0x000fc80000011603 */
[----:B------:R-:W-:-:S05]  /*7730*/  LOP3.LUT R3, R0, R3, RZ, 0xfc, !PT ;  /* 0x0000000300037212 */ /* 0x000fca00078efcff */
[----:B------:R0:W-:Y:S01]  /*7740*/  STG.E.U8 [R8.64], R3 ;  /* 0x0000000308007986 */ /* 0x0001e2000c101124 */
[----:B------:R-:W-:Y:S05]  /*7750*/  BRA `(.L_x_24552) ;  /* 0x000006b000007947 */ /* 0x000fea0003800000 */
.L_x_24562:
[----:B------:R-:W0:Y:S02]  /*7760*/  I2F.S64 R0, R18 ;  /* 0x0000001200007312 */ /* 0x000e240000301400 */
[----:B0-----:R-:W-:-:S05]  /*7770*/  F2FP.BF16.PACK_AB R0, RZ, R0 ;  /* 0x00000000ff00723e */ /* 0x001fca00000010ff */
[----:B------:R0:W-:Y:S01]  /*7780*/  STG.E.U16 [R8.64], R0 ;  /* 0x0000000008007986 */ /* 0x0001e2000c101524 */
[----:B------:R-:W-:Y:S05]  /*7790*/  BRA `(.L_x_24552) ;  /* 0x0000067000007947 */ /* 0x000fea0003800000 */
.L_x_24559:
        /* <DEDUP_REMOVED lines=10> */
.L_x_24571:
        /* <DEDUP_REMOVED lines=17> */
.L_x_24574:
[----:B------:R-:W-:-:S04]  /*7950*/  LOP3.LUT R3, R19, 0x80000000, RZ, 0xc0, !PT ;  /* 0x8000000013037812 */ /* 0x000fc800078ec0ff */
[----:B------:R-:W-:-:S04]  /*7960*/  SHF.R.U32.HI R3, RZ, 0x18, R3 ;  /* 0x00000018ff037819 */ /* 0x000fc80000011603 */
[----:B------:R-:W-:-:S04]  /*7970*/  LOP3.LUT R0, R0, R3, RZ, 0xfc, !PT ;  /* 0x0000000300007212 */ /* 0x000fc800078efcff */
[----:B------:R-:W-:Y:S02]  /*7980*/  PRMT R4, R0, 0x7610, R4 ;  /* 0x0000761000047816 */ /* 0x000fe40000000004 */
.L_x_24573:
[----:B------:R-:W-:Y:S05]  /*7990*/  BSYNC B0 ;  /* 0x0000000000007941 */ /* 0x000fea0003800000 */
.L_x_24572:
[----:B------:R0:W-:Y:S01]  /*79a0*/  STG.E.U8 [R8.64], R4 ;  /* 0x0000000408007986 */ /* 0x0001e2000c101124 */
[----:B------:R-:W-:Y:S05]  /*79b0*/  BRA `(.L_x_24552) ;  /* 0x0000045000007947 */ /* 0x000fea0003800000 */
.L_x_24570:
        /* <DEDUP_REMOVED lines=17> */
.L_x_24577:
[----:B------:R-:W-:-:S04]  /*7ad0*/  LOP3.LUT R3, R19, 0x80000000, RZ, 0xc0, !PT ;  /* 0x8000000013037812 */ /* 0x000fc800078ec0ff */
[----:B------:R-:W-:-:S04]  /*7ae0*/  SHF.R.U32.HI R3, RZ, 0x18, R3 ;  /* 0x00000018ff037819 */ /* 0x000fc80000011603 */
[----:B------:R-:W-:-:S04]  /*7af0*/  LOP3.LUT R0, R0, R3, RZ, 0xfc, !PT ;  /* 0x0000000300007212 */ /* 0x000fc800078efcff */
[----:B------:R-:W-:Y:S02]  /*7b00*/  PRMT R4, R0, 0x7610, R4 ;  /* 0x0000761000047816 */ /* 0x000fe40000000004 */
.L_x_24576:
[----:B------:R-:W-:Y:S05]  /*7b10*/  BSYNC B0 ;  /* 0x0000000000007941 */ /* 0x000fea0003800000 */
.L_x_24575:
[----:B------:R0:W-:Y:S01]  /*7b20*/  STG.E.U8 [R8.64], R4 ;  /* 0x0000000408007986 */ /* 0x0001e2000c101124 */
[----:B------:R-:W-:Y:S05]  /*7b30*/  BRA `(.L_x_24552) ;  /* 0x000002d000007947 */ /* 0x000fea0003800000 */
.L_x_24569:
        /* <DEDUP_REMOVED lines=22> */
.L_x_24551:
        /* <DEDUP_REMOVED lines=20> */
.L_x_24579:
[----:B------:R0:W-:Y:S01]  /*7de0*/  STG.E.64 [R8.64], R18 ;  /* 0x0000001208007986 */ /* 0x0001e2000c101b24 */
[----:B------:R-:W-:Y:S05]  /*7df0*/  BRA `(.L_x_24552) ;  /* 0x0000001000007947 */ /* 0x000fea0003800000 */
.L_x_24578:
[----:B------:R0:W-:Y:S02]  /*7e00*/  STG.E [R8.64], R18 ;  /* 0x0000001208007986 */ /* 0x0001e4000c101924 */
.L_x_24552:
[----:B------:R-:W-:Y:S02]  /*7e10*/  IADD3 R2, R2, 0x80, RZ ;  /* 0x0000008002027810 */ /* 0x000fe40007ffe0ff */
.L_x_24513:
[----:B------:R-:W-:Y:S05]  /*7e20*/  BSYNC B6 ;  /* 0x0000000000067941 */ /* 0x000fea0003800000 */
.L_x_24512:
        /* <DEDUP_REMOVED lines=17> */
[----:B--2---:R-:W-:Y:S01]  /*7f40*/  STG.E.U8 [R2.64], R16 ;  /* 0x0000001002007986 */ /* 0x004fe2000c101124 */
[----:B------:R-:W-:Y:S05]  /*7f50*/  EXIT ;  /* 0x000000000000794d */ /* 0x000fea0003800000 */
.L_x_24583:
[----:B--2---:R-:W-:Y:S01]  /*7f60*/  STG.E.U8 [R2.64], R16 ;  /* 0x0000001002007986 */ /* 0x004fe2000c101124 */
[----:B------:R-:W-:Y:S05]  /*7f70*/  EXIT ;  /* 0x000000000000794d */ /* 0x000fea0003800000 */
.L_x_24582:
[----:B------:R-:W-:-:S13]  /*7f80*/  ISETP.NE.AND P0, PT, R0, 0x2, PT ;  /* 0x000000020000780c */ /* 0x000fda0003f05270 */
[----:B------:R-:W-:Y:S05]  /*7f90*/  @!P0 BRA `(.L_x_24585) ;  /* 0x0000008000008947 */ /* 0x000fea0003800000 */
[----:B------:R-:W-:-:S13]  /*7fa0*/  ISETP.NE.AND P0, PT, R0, 0x3, PT ;  /* 0x000000030000780c */ /* 0x000fda0003f05270 */
[----:B------:R-:W-:Y:S05]  /*7fb0*/  @!P0 BRA `(.L_x_24586) ;  /* 0x0000004000008947 */ /* 0x000fea0003800000 */
[----:B------:R-:W-:-:S13]  /*7fc0*/  ISETP.NE.AND P0, PT, R0, 0x4, PT ;  /* 0x000000040000780c */ /* 0x000fda0003f05270 */
[----:B------:R-:W-:Y:S05]  /*7fd0*/  @P0 BRA `(.L_x_24584) ;  /* 0x00000b9000000947 */ /* 0x000fea0003800000 */
[----:B--2---:R-:W-:Y:S01]  /*7fe0*/  STG.E.64 [R2.64], R16 ;  /* 0x0000001002007986 */ /* 0x004fe2000c101b24 */
[----:B------:R-:W-:Y:S05]  /*7ff0*/  EXIT ;  /* 0x000000000000794d */ /* 0x000fea0003800000 */
.L_x_24586:
[----:B--2---:R-:W-:Y:S01]  /*8000*/  STG.E [R2.64], R16 ;  /* 0x0000001002007986 */ /* 0x004fe2000c101924 */
[----:B------:R-:W-:Y:S05]  /*8010*/  EXIT ;  /* 0x000000000000794d */ /* 0x000fea0003800000 */
.L_x_24585:
[----:B--2---:R-:W-:Y:S01]  /*8020*/  STG.E.U16 [R2.64], R16 ;  /* 0x0000001002007986 */ /* 0x004fe2000c101524 */
[----:B------:R-:W-:Y:S05]  /*8030*/  EXIT ;  /* 0x000000000000794d */ /* 0x000fea0003800000 */
.L_x_24581:
[----:B------:R-:W-:-:S13]  /*8040*/  ISETP.GT.AND P0, PT, R0, 0x6, PT ;  /* 0x000000060000780c */ /* 0x000fda0003f04270 */
[----:B------:R-:W-:Y:S05]  /*8050*/  @P0 BRA `(.L_x_24587) ;  /* 0x000000b000000947 */ /* 0x000fea0003800000 */
[----:B------:R-:W-:-:S13]  /*8060*/  ISETP.NE.AND P0, PT, R0, 0x5, PT ;  /* 0x000000050000780c */ /* 0x000fda0003f05270 */
[----:B------:R-:W-:Y:S05]  /*8070*/  @!P0 BRA `(.L_x_24588) ;  /* 0x0000005000008947 */ /* 0x000fea0003800000 */
[----:B------:R-:W-:-:S13]  /*8080*/  ISETP.NE.AND P0, PT, R0, 0x6, PT ;  /* 0x000000060000780c */ /* 0x000fda0003f05270 */
[----:B------:R-:W-:Y:S05]  /*8090*/  @P0 BRA `(.L_x_24584) ;  /* 0x00000ad000000947 */ /* 0x000fea0003800000 */
[----:B--2---:R-:W0:Y:S02]  /*80a0*/  I2F.S64 R17, R16 ;  /* 0x0000001000117312 */ /* 0x004e240000301400 */
[----:B0-----:R-:W-:Y:S01]  /*80b0*/  STG.E [R2.64], R17 ;  /* 0x0000001102007986 */ /* 0x001fe2000c101924 */
[----:B------:R-:W-:Y:S05]  /*80c0*/  EXIT ;  /* 0x000000000000794d */ /* 0x000fea0003800000 */
.L_x_24588:
[----:B--2---:R-:W0:Y:S02]  /*80d0*/  I2F.S64 R0, R16 ;  /* 0x0000001000007312 */ /* 0x004e240000301400 */
[----:B0-----:R-:W-:-:S05]  /*80e0*/  F2FP.PACK_AB R0, RZ, R0 ;  /* 0x00000000ff00723e */ /* 0x001fca00000000ff */
[----:B------:R-:W-:Y:S01]  /*80f0*/  STG.E.U16 [R2.64], R0 ;  /* 0x0000000002007986 */ /* 0x000fe2000c101524 */
[----:B------:R-:W-:Y:S05]  /*8100*/  EXIT ;  /* 0x000000000000794d */ /* 0x000fea0003800000 */
.L_x_24587:
[----:B------:R-:W-:-:S13]  /*8110*/  ISETP.NE.AND P0, PT, R0, 0x7, PT ;  /* 0x000000070000780c */ /* 0x000fda0003f05270 */
[----:B------:R-:W-:Y:S05]  /*8120*/  @!P0 BRA `(.L_x_24589) ;  /* 0x000000d000008947 */ /* 0x000fea0003800000 */
[----:B------:R-:W-:-:S13]  /*8130*/  ISETP.NE.AND P0, PT, R0, 0x8, PT ;  /* 0x000000080000780c */ /* 0x000fda0003f05270 */
[----:B------:R-:W-:Y:S05]  /*8140*/  @!P0 BRA `(.L_x_24590) ;  /* 0x0000006000008947 */ /* 0x000fea0003800000 */
[----:B------:R-:W-:-:S13]  /*8150*/  ISETP.NE.AND P0, PT, R0, 0x9, PT ;  /* 0x000000090000780c */ /* 0x000fda0003f05270 */
[----:B------:R-:W-:Y:S05]  /*8160*/  @P0 BRA `(.L_x_24584) ;  /* 0x00000a0000000947 */ /* 0x000fea0003800000 */
[----:B--2---:R-:W0:Y:S01]  /*8170*/  I2F.S64 R4, R16 ;  /* 0x0000001000047312 */ /* 0x004e220000301400 */
[----:B------:R-:W-:-:S05]  /*8180*/  IMAD.MOV.U32 R5, RZ, RZ, RZ ;  /* 0x000000ffff057224 */ /* 0x000fca00078e00ff */
[----:B0-----:R-:W-:Y:S01]  /*8190*/  STG.E.64 [R2.64], R4 ;  /* 0x0000000402007986 */ /* 0x001fe2000c101b24 */
[----:B------:R-:W-:Y:S05]  /*81a0*/  EXIT ;  /* 0x000000000000794d */ /* 0x000fea0003800000 */
.L_x_24590:
[----:B--2---:R-:W0:Y:S02]  /*81b0*/  I2F.S64 R16, R16 ;  /* 0x0000001000107312 */ /* 0x004e240000301400 */
[----:B0-----:R-:W-:-:S04]  /*81c0*/  F2FP.PACK_AB R5, RZ, R16 ;  /* 0x00000010ff05723e */ /* 0x001fc800000000ff */
[----:B------:R-:W-:-:S05]  /*81d0*/  PRMT R5, R5, 0x5410, RZ ;  /* 0x0000541005057816 */ /* 0x000fca00000000ff */
[----:B------:R-:W-:Y:S01]  /*81e0*/  STG.E [R2.64], R5 ;  /* 0x0000000502007986 */ /* 0x000fe2000c101924 */
[----:B------:R-:W-:Y:S05]  /*81f0*/  EXIT ;  /* 0x000000000000794d */ /* 0x000fea0003800000 */
.L_x_24589:
[----:B--2---:R-:W0:Y:S02]  /*8200*/  I2F.F64.S64 R16, R16 ;  /* 0x0000001000107312 */ /* 0x004e240000301c00 */
[----:B0-----:R-:W-:Y:S01]  /*8210*/  STG.E.64 [R2.64], R16 ;  /* 0x0000001002007986 */ /* 0x001fe2000c101b24 */
[----:B------:R-:W-:Y:S05]  /*8220*/  EXIT ;  /* 0x000000000000794d */ /* 0x000fea0003800000 */
.L_x_24580:
        /* <DEDUP_REMOVED lines=8> */
[----:B--2---:R-:W-:-:S04]  /*82b0*/  ISETP.NE.U32.AND P0, PT, R16, RZ, PT ;  /* 0x000000ff1000720c */ /* 0x004fc80003f05070 */
[----:B------:R-:W-:-:S04]  /*82c0*/  ISETP.NE.AND.EX P0, PT, R17, RZ, PT, P0 ;  /* 0x000000ff1100720c */ /* 0x000fc80003f05300 */
[----:B------:R-:W-:-:S05]  /*82d0*/  SEL R5, RZ, 0x1, !P0 ;  /* 0x00000001ff057807 */ /* 0x000fca0004000000 */
[----:B------:R-:W-:Y:S01]  /*82e0*/  STG.E.U8 [R2.64], R5 ;  /* 0x0000000502007986 */ /* 0x000fe2000c101124 */
[----:B------:R-:W-:Y:S05]  /*82f0*/  EXIT ;  /* 0x000000000000794d */ /* 0x000fea0003800000 */
.L_x_24593:
[----:B--2---:R-:W0:Y:S01]  /*8300*/  I2F.F64.S64 R16, R16 ;  /* 0x0000001000107312 */ /* 0x004e220000301c00 */
[----:B------:R-:W-:-:S05]  /*8310*/  CS2R R18, SRZ ;  /* 0x0000000000127805 */ /* 0x000fca000001ff00 */
[----:B0-----:R-:W-:Y:S01]  /*8320*/  STG.E.128 [R2.64], R16 ;  /* 0x0000001002007986 */ /* 0x001fe2000c101d24 */
[----:B------:R-:W-:Y:S05]  /*8330*/  EXIT ;  /* 0x000000000000794d */ /* 0x000fea0003800000 */
.L_x_24592:
[----:B------:R-:W-:-:S13]  /*8340*/  ISETP.NE.AND P0, PT, R0, 0xf, PT ;  /* 0x0000000f0000780c */ /* 0x000fda0003f05270 */
[----:B------:R-:W-:Y:S05]  /*8350*/  @!P0 BRA `(.L_x_24594) ;  /* 0x000002d000008947 */ /* 0x000fea0003800000 */
[----:B------:R-:W-:-:S13]  /*8360*/  ISETP.NE.AND P0, PT, R0, 0x17, PT ;  /* 0x000000170000780c */ /* 0x000fda0003f05270 */
[----:B------:R-:W-:Y:S05]  /*8370*/  @!P0 BRA `(.L_x_24595) ;  /* 0x0000015000008947 */ /* 0x000fea0003800000 */
[----:B------:R-:W-:-:S13]  /*8380*/  ISETP.NE.AND P0, PT, R0, 0x18, PT ;  /* 0x000000180000780c */ /* 0x000fda0003f05270 */
[----:B------:R-:W-:Y:S05]  /*8390*/  @P0 BRA `(.L_x_24584) ;  /* 0x000007d000000947 */ /* 0x000fea0003800000 */
[----:B--2---:R-:W0:Y:S01]  /*83a0*/  I2F.S64 R17, R16 ;  /* 0x0000001000117312 */ /* 0x004e220000301400 */
        /* <DEDUP_REMOVED lines=14> */
.L_x_24597:
[----:B------:R-:W-:Y:S05]  /*8490*/  BSYNC B0 ;  /* 0x0000000000007941 */ /* 0x000fea0003800000 */
.L_x_24596:
[----:B------:R-:W-:-:S05]  /*84a0*/  LOP3.LUT R5, R0, R5, RZ, 0xfc, !PT ;  /* 0x0000000500057212 */ /* 0x000fca00078efcff */
[----:B------:R-:W-:Y:S01]  /*84b0*/  STG.E.U8 [R2.64], R5 ;  /* 0x0000000502007986 */ /* 0x000fe2000c101124 */
[----:B------:R-:W-:Y:S05]  /*84c0*/  EXIT ;  /* 0x000000000000794d */ /* 0x000fea0003800000 */
.L_x_24595:
[----:B--2---:R-:W0:Y:S01]  /*84d0*/  I2F.S64 R17, R16 ;  /* 0x0000001000117312 */ /* 0x004e220000301400 */
        /* <DEDUP_REMOVED lines=12> */
.L_x_24599:
[----:B------:R-:W-:Y:S01]  /*85a0*/  IMAD.MOV.U32 R0, RZ, RZ, 0x7f ;  /* 0x0000007fff007424 */ /* 0x000fe200078e00ff */
[----:B------:R-:W-:-:S04]  /*85b0*/  ISETP.GT.U32.AND P0, PT, R4, 0x7f800000, PT ;  /* 0x7f8000000400780c */ /* 0x000fc80003f04070 */
[----:B------:R-:W-:-:S04]  /*85c0*/  SEL R0, R0, 0x7c, P0 ;  /* 0x0000007c00007807 */ /* 0x000fc80000000000 */
.L_x_24600:
[----:B------:R-:W-:Y:S05]  /*85d0*/  BSYNC B0 ;  /* 0x0000000000007941 */ /* 0x000fea0003800000 */
.L_x_24598:
[----:B------:R-:W-:-:S04]  /*85e0*/  LOP3.LUT R4, R17, 0x80000000, RZ, 0xc0, !PT ;  /* 0x8000000011047812 */ /* 0x000fc800078ec0ff */
[----:B------:R-:W-:-:S04]  /*85f0*/  SHF.R.U32.HI R5, RZ, 0x18, R4 ;  /* 0x00000018ff057819 */ /* 0x000fc80000011604 */
[----:B------:R-:W-:-:S05]  /*8600*/  LOP3.LUT R5, R0, R5, RZ, 0xfc, !PT ;  /* 0x0000000500057212 */ /* 0x000fca00078efcff */
[----:B------:R-:W-:Y:S01]  /*8610*/  STG.E.U8 [R2.64], R5 ;  /* 0x0000000502007986 */ /* 0x000fe2000c101124 */
[----:B------:R-:W-:Y:S05]  /*8620*/  EXIT ;  /* 0x000000000000794d */ /* 0x000fea0003800000 */
.L_x_24594:
[----:B--2---:R-:W0:Y:S02]  /*8630*/  I2F.S64 R0, R16 ;  /* 0x0000001000007312 */ /* 0x004e240000301400 */
[----:B0-----:R-:W-:-:S05]  /*8640*/  F2FP.BF16.PACK_AB R0, RZ, R0 ;  /* 0x00000000ff00723e */ /* 0x001fca00000010ff */
[----:B------:R-:W-:Y:S01]  /*8650*/  STG.E.U16 [R2.64], R0 ;  /* 0x0000000002007986 */ /* 0x000fe2000c101524 */
[----:B------:R-:W-:Y:S05]  /*8660*/  EXIT ;  /* 0x000000000000794d */ /* 0x000fea0003800000 */
.L_x_24591:
        /* <DEDUP_REMOVED lines=8> */
[----:B--2---:R-:W-:Y:S01]  /*86f0*/  STG.E.U16 [R2.64], R16 ;  /* 0x0000001002007986 */ /* 0x004fe2000c101524 */
[----:B------:R-:W-:Y:S05]  /*8700*/  EXIT ;  /* 0x000000000000794d */ /* 0x000fea0003800000 */
.L_x_24603:
[----:B--2---:R-:W0:Y:S01]  /*8710*/  I2F.S64 R17, R16 ;  /* 0x0000001000117312 */ /* 0x004e220000301400 */
        /* <DEDUP_REMOVED lines=16> */
.L_x_24606:
[----:B------:R-:W-:-:S04]  /*8820*/  LOP3.LUT R0, R17, 0x80000000, RZ, 0xc0, !PT ;  /* 0x8000000011007812 */ /* 0x000fc800078ec0ff */
[----:B------:R-:W-:-:S04]  /*8830*/  SHF.R.U32.HI R5, RZ, 0x18, R0 ;  /* 0x00000018ff057819 */ /* 0x000fc80000011600 */
[----:B------:R-:W-:-:S04]  /*8840*/  LOP3.LUT R4, R4, R5, RZ, 0xfc, !PT ;  /* 0x0000000504047212 */ /* 0x000fc800078efcff */
[----:B------:R-:W-:Y:S02]  /*8850*/  PRMT R0, R4, 0x7610, R0 ;  /* 0x0000761004007816 */ /* 0x000fe40000000000 */
.L_x_24605:
[----:B------:R-:W-:Y:S05]  /*8860*/  BSYNC B0 ;  /* 0x0000000000007941 */ /* 0x000fea0003800000 */
.L_x_24604:
[----:B------:R-:W-:Y:S01]  /*8870*/  STG.E.U8 [R2.64], R0 ;  /* 0x0000000002007986 */ /* 0x000fe2000c101124 */
[----:B------:R-:W-:Y:S05]  /*8880*/  EXIT ;  /* 0x000000000000794d */ /* 0x000fea0003800000 */
.L_x_24602:
        /* <DEDUP_REMOVED lines=17> */
.L_x_24609:
[----:B------:R-:W-:-:S04]  /*89a0*/  LOP3.LUT R0, R17, 0x80000000, RZ, 0xc0, !PT ;  /* 0x8000000011007812 */ /* 0x000fc800078ec0ff */
[----:B------:R-:W-:-:S04]  /*89b0*/  SHF.R.U32.HI R5, RZ, 0x18, R0 ;  /* 0x00000018ff057819 */ /* 0x000fc80000011600 */
[----:B------:R-:W-:-:S04]  /*89c0*/  LOP3.LUT R4, R4, R5, RZ, 0xfc, !PT ;  /* 0x0000000504047212 */ /* 0x000fc800078efcff */
[----:B------:R-:W-:Y:S02]  /*89d0*/  PRMT R0, R4, 0x7610, R0 ;  /* 0x0000761004007816 */ /* 0x000fe40000000000 */
.L_x_24608:
[----:B------:R-:W-:Y:S05]  /*89e0*/  BSYNC B0 ;  /* 0x0000000000007941 */ /* 0x000fea0003800000 */
.L_x_24607:
[----:B------:R-:W-:Y:S01]  /*89f0*/  STG.E.U8 [R2.64], R0 ;  /* 0x0000000002007986 */ /* 0x000fe2000c101124 */
[----:B------:R-:W-:Y:S05]  /*8a00*/  EXIT ;  /* 0x000000000000794d */ /* 0x000fea0003800000 */
.L_x_24601:
[----:B------:R-:W-:-:S13]  /*8a10*/  ISETP.NE.AND P0, PT, R0, 0x1c, PT ;  /* 0x0000001c0000780c */ /* 0x000fda0003f05270 */
[----:B------:R-:W-:Y:S05]  /*8a20*/  @!P0 BRA `(.L_x_24610) ;  /* 0x000002a000008947 */ /* 0x000fea0003800000 */
[----:B------:R-:W-:-:S13]  /*8a30*/  ISETP.NE.AND P0, PT, R0, 0x1d, PT ;  /* 0x0000001d0000780c */ /* 0x000fda0003f05270 */
[----:B------:R-:W-:Y:S05]  /*8a40*/  @!P0 BRA `(.L_x_24611) ;  /* 0x0000026000008947 */ /* 0x000fea0003800000 */
[----:B------:R-:W-:-:S13]  /*8a50*/  ISETP.NE.AND P0, PT, R0, 0x2c, PT ;  /* 0x0000002c0000780c */ /* 0x000fda0003f05270 */
[----:B------:R-:W-:Y:S05]  /*8a60*/  @P0 BRA `(.L_x_24584) ;  /* 0x0000010000000947 */ /* 0x000fea0003800000 */
[----:B--2---:R-:W0:Y:S01]  /*8a70*/  I2F.S64 R16, R16 ;  /* 0x0000001000107312 */ /* 0x004e220000301400 */
        /* <DEDUP_REMOVED lines=15> */
.L_x_24584:
        /* <DEDUP_REMOVED lines=19> */
[----:B------:R-:W-:Y:S05]  /*8ca0*/  EXIT ;  /* 0x000000000000794d */ /* 0x000fea0003800000 */
.L_x_24611:
[----:B--2---:R-:W-:Y:S01]  /*8cb0*/  STG.E.64 [R2.64], R16 ;  /* 0x0000001002007986 */ /* 0x004fe2000c101b24 */
[----:B------:R-:W-:Y:S05]  /*8cc0*/  EXIT ;  /* 0x000000000000794d */ /* 0x000fea0003800000 */
.L_x_24610:
[----:B--2---:R-:W-:Y:S01]  /*8cd0*/  STG.E [R2.64], R16 ;  /* 0x0000001002007986 */ /* 0x004fe2000c101924 */
[----:B------:R-:W-:Y:S05]  /*8ce0*/  EXIT ;  /* 0x000000000000794d */ /* 0x000fea0003800000 */
        .weak           $__internal_32_$__cuda_sm20_div_s64
        .type           $__internal_32_$__cuda_sm20_div_s64,@function
        .size           $__internal_32_$__cuda_sm20_div_s64,($__internal_33_$__cuda_sm20_rem_s64 - $__internal_32_$__cuda_sm20_div_s64)
$__internal_32_$__cuda_sm20_div_s64:
        /* <DEDUP_REMOVED lines=17> */
[----:B------:R-:W-:-:S04]  /*8e00*/  IMAD.MOV.U32 R11, RZ, RZ, R8 ;  /* 0x000000ffff0b7224 */ /* 0x000fc800078e0008 */
[----:B------:R-:W-:-:S06]  /*8e10*/  IMAD.WIDE.U32 R10, P0, R8, R13, R10 ;  /* 0x0000000d080a7225 */ /* 0x000fcc000780000a */
[----:B------:R-:W-:-:S04]  /*8e20*/  IMAD.HI.U32 R10, P1, R9, R14, R10 ;  /* 0x0000000e090a7227 */ /* 0x000fc8000782000a */
[CC--:B------:R-:W-:Y:S02]  /*8e30*/  IMAD R11, R9.reuse, R13.reuse, RZ ;  /* 0x0000000d090b7224 */ /* 0x0c0fe400078e02ff */
[----:B------:R-:W-:-:S03]  /*8e40*/  IMAD.HI.U32 R13, R9, R13, RZ ;  /* 0x0000000d090d7227 */ /* 0x000fc600078e00ff */
[----:B------:R-:W-:Y:S01]  /*8e50*/  IADD3 R11, P2, R11, R10, RZ ;  /* 0x0000000a0b0b7210 */ /* 0x000fe20007f5e0ff */
[----:B------:R-:W-:-:S04]  /*8e60*/  IMAD.X R13, R13, 0x1, R9, P0 ;  /* 0x000000010d0d7824 */ /* 0x000fc800000e0609 */
[C---:B------:R-:W-:Y:S01]  /*8e70*/  IMAD.WIDE.U32 R8, R11.reuse, R6, RZ ;  /* 0x000000060b087225 */ /* 0x040fe200078e00ff */
[----:B------:R-:W-:Y:S02]  /*8e80*/  IADD3.X R13, RZ, RZ, R13, P2, P1 ;  /* 0x000000ffff0d7210 */ /* 0x000fe400017e240d */
[----:B------:R-:W-:Y:S01]  /*8e90*/  ISETP.GE.AND P2, PT, R0, RZ, PT ;  /* 0x000000ff0000720c */ /* 0x000fe20003f46270 */
[----:B------:R-:W-:Y:S01]  /*8ea0*/  IMAD R10, R11, R7, R9 ;  /* 0x000000070b0a7224 */ /* 0x000fe200078e0209 */
[----:B------:R-:W-:-:S03]  /*8eb0*/  IADD3 R9, P0, RZ, -R8, RZ ;  /* 0x80000008ff097210 */ /* 0x000fc60007f1e0ff */
[----:B------:R-:W-:Y:S02]  /*8ec0*/  IMAD R8, R13, R6, R10 ;  /* 0x000000060d087224 */ /* 0x000fe400078e020a */
[----:B------:R-:W-:-:S04]  /*8ed0*/  IMAD.HI.U32 R10, R11, R9, RZ ;  /* 0x000000090b0a7227 */ /* 0x000fc800078e00ff */
[----:B------:R-:W-:-:S04]  /*8ee0*/  IMAD.X R8, RZ, RZ, ~R8, P0 ;  /* 0x000000ffff087224 */ /* 0x000fc800000e0e08 */
[----:B------:R-:W-:-:S04]  /*8ef0*/  IMAD.WIDE.U32 R10, P0, R11, R8, R10 ;  /* 0x000000080b0a7225 */ /* 0x000fc8000780000a */
[C---:B------:R-:W-:Y:S02]  /*8f00*/  IMAD R14, R13.reuse, R8, RZ ;  /* 0x000000080d0e7224 */ /* 0x040fe400078e02ff */
[----:B------:R-:W-:Y:S01]  /*8f10*/  IMAD.HI.U32 R9, P1, R13, R9, R10 ;  /* 0x000000090d097227 */ /* 0x000fe2000782000a */
[----:B------:R-:W-:-:S04]  /*8f20*/  IADD3 R10, P3, RZ, -R12, RZ ;  /* 0x8000000cff0a7210 */ /* 0x000fc80007f7e0ff */
[----:B------:R-:W-:Y:S01]  /*8f30*/  SEL R10, R10, R12, !P2 ;  /* 0x0000000c0a0a7207 */ /* 0x000fe20005000000 */
[----:B------:R-:W-:Y:S01]  /*8f40*/  IMAD.X R11, RZ, RZ, ~R0, P3 ;  /* 0x000000ffff0b7224 */ /* 0x000fe200018e0e00 */
[----:B------:R-:W-:Y:S01]  /*8f50*/  IADD3 R12, P3, R14, R9, RZ ;  /* 0x000000090e0c7210 */ /* 0x000fe20007f7e0ff */
[----:B------:R-:W-:-:S03]  /*8f60*/  IMAD.HI.U32 R9, R13, R8, RZ ;  /* 0x000000080d097227 */ /* 0x000fc600078e00ff */
[----:B------:R-:W-:Y:S01]  /*8f70*/  SEL R11, R11, R0, !P2 ;  /* 0x000000000b0b7207 */ /* 0x000fe20005000000 */
[----:B------:R-:W-:Y:S01]  /*8f80*/  IMAD.HI.U32 R8, R12, R10, RZ ;  /* 0x0000000a0c087227 */ /* 0x000fe200078e00ff */
[----:B------:R-:W-:-:S03]  /*8f90*/  LOP3.LUT R0, R15, R0, RZ, 0x3c, !PT ;  /* 0x000000000f007212 */ /* 0x000fc600078e3cff */
[----:B------:R-:W-:Y:S02]  /*8fa0*/  IMAD.X R13, R9, 0x1, R13, P0 ;  /* 0x00000001090d7824 */ /* 0x000fe400000e060d */
[----:B------:R-:W-:-:S03]  /*8fb0*/  IMAD.MOV.U32 R9, RZ, RZ, RZ ;  /* 0x000000ffff097224 */ /* 0x000fc600078e00ff */
[----:B------:R-:W-:Y:S01]  /*8fc0*/  IADD3.X R13, RZ, RZ, R13, P3, P1 ;  /* 0x000000ffff0d7210 */ /* 0x000fe20001fe240d */
        /* <DEDUP_REMOVED lines=15> */
[----:B------:R-:W-:-:S04]  /*90c0*/  ISETP.GE.U32.AND.EX P1, PT, R11, R7, PT, P1 ;  /* 0x000000070b00720c */ /* 0x000fc80003f26110 */
[----:B------:R-:W-:Y:S01]  /*90d0*/  SEL R8, R10, R8, P1 ;  /* 0x000000080a087207 */ /* 0x000fe20000800000 */
[----:B------:R-:W-:Y:S01]  /*90e0*/  IMAD.X R10, R11, 0x1, ~R7, P0 ;  /* 0x000000010b0a7824 */ /* 0x000fe200000e0e07 */
[----:B------:R-:W-:Y:S01]  /*90f0*/  SEL R9, R9, R12, P1 ;  /* 0x0000000c09097207 */ /* 0x000fe20000800000 */
[----:B------:R-:W-:Y:S01]  /*9100*/  IMAD.X R12, RZ, RZ, R13, P2 ;  /* 0x000000ffff0c7224 */ /* 0x000fe200010e060d */
[----:B------:R-:W-:Y:S02]  /*9110*/  ISETP.GE.U32.AND P0, PT, R8, R6, PT ;  /* 0x000000060800720c */ /* 0x000fe40003f06070 */
[----:B------:R-:W-:Y:S02]  /*9120*/  SEL R10, R10, R11, P1 ;  /* 0x0000000b0a0a7207 */ /* 0x000fe40000800000 */
[----:B------:R-:W-:Y:S02]  /*9130*/  SEL R12, R12, R13, P1 ;  /* 0x0000000d0c0c7207 */ /* 0x000fe40000800000 */
[----:B------:R-:W-:-:S02]  /*9140*/  IADD3 R6, P1, R9, 0x1, RZ ;  /* 0x0000000109067810 */ /* 0x000fc40007f3e0ff */
[----:B------:R-:W-:-:S03]  /*9150*/  ISETP.GE.U32.AND.EX P0, PT, R10, R7, PT, P0 ;  /* 0x000000070a00720c */ /* 0x000fc60003f06100 */
[----:B------:R-:W-:Y:S01]  /*9160*/  IMAD.X R7, RZ, RZ, R12, P1 ;  /* 0x000000ffff077224 */ /* 0x000fe200008e060c */
[----:B------:R-:W-:Y:S02]  /*9170*/  SEL R6, R6, R9, P0 ;  /* 0x0000000906067207 */ /* 0x000fe40000000000 */
[----:B------:R-:W-:Y:S02]  /*9180*/  ISETP.GE.AND P1, PT, R0, RZ, PT ;  /* 0x000000ff0000720c */ /* 0x000fe40003f26270 */
[----:B------:R-:W-:Y:S02]  /*9190*/  SEL R7, R7, R12, P0 ;  /* 0x0000000c07077207 */ /* 0x000fe40000000000 */
[----:B------:R-:W-:-:S04]  /*91a0*/  IADD3 R9, P0, RZ, -R6, RZ ;  /* 0x80000006ff097210 */ /* 0x000fc80007f1e0ff */
[----:B------:R-:W-:Y:S01]  /*91b0*/  SEL R8, R9, R6, !P1 ;  /* 0x0000000609087207 */ /* 0x000fe20004800000 */
[----:B------:R-:W-:Y:S02]  /*91c0*/  IMAD.X R0, RZ, RZ, ~R7, P0 ;  /* 0x000000ffff007224 */ /* 0x000fe400000e0e07 */
[----:B------:R-:W-:Y:S01]  /*91d0*/  IMAD.MOV.U32 R6, RZ, RZ, R3 ;  /* 0x000000ffff067224 */ /* 0x000fe200078e0003 */
[----:B------:R-:W-:Y:S02]  /*91e0*/  SEL R8, R8, 0xffffffff, P6 ;  /* 0xffffffff08087807 */ /* 0x000fe40003000000 */
[----:B------:R-:W-:Y:S01]  /*91f0*/  SEL R0, R0, R7, !P1 ;  /* 0x0000000700007207 */ /* 0x000fe20004800000 */
[----:B------:R-:W-:-:S03]  /*9200*/  IMAD.MOV.U32 R7, RZ, RZ, 0x0 ;  /* 0x00000000ff077424 */ /* 0x000fc600078e00ff */
[----:B------:R-:W-:Y:S01]  /*9210*/  SEL R0, R0, 0xffffffff, P6 ;  /* 0xffffffff00007807 */ /* 0x000fe20003000000 */
[----:B------:R-:W-:Y:S06]  /*9220*/  RET.REL.NODEC R6 `(_ZN2at6native27unrolled_elementwise_kernelINS0_13BUnaryFunctorIlllZZZNS0_15binary_internal21div_floor_kernel_cudaERNS_18TensorIteratorBaseEENKUlvE_clEvENKUlvE2_clEvEUlllE_EESt5arrayIPcLm2EELi4E23TrivialOffsetCalculatorILi1EjESE_NS0_6memory12LoadWithCastILi1EEENSF_13StoreWithCastILi1EEEEEviT_T0_T2_T3_T4_T5_) ;  /* 0xffff6dd006007950 */ /* 0x000fec0003c3ffff */
        .weak           $__internal_33_$__cuda_sm20_rem_s64
        .type           $__internal_33_$__cuda_sm20_rem_s64,@function
        .size           $__internal_33_$__cuda_sm20_rem_s64,(.L_x_32503 - $__internal_33_$__cuda_sm20_rem_s64)
$__internal_33_$__cuda_sm20_rem_s64:
        /* <DEDUP_REMOVED lines=19> */
[----:B------:R-:W-:Y:S02]  /*9360*/  IMAD.X R10, R10, 0x1, R11, P0 ;  /* 0x000000010a0a7824 */ /* 0x000fe400000e060b */
[----:B------:R-:W-:-:S05]  /*9370*/  IMAD R11, R11, R7, RZ ;  /* 0x000000070b0b7224 */ /* 0x000fca00078e02ff */
[----:B------:R-:W-:-:S04]  /*9380*/  IADD3 R11, P0, R11, R12, RZ ;  /* 0x0000000c0b0b7210 */ /* 0x000fc80007f1e0ff */
[----:B------:R-:W-:Y:S01]  /*9390*/  IADD3.X R7, RZ, RZ, R10, P0, P1 ;  /* 0x000000ffff077210 */ /* 0x000fe200007e240a */
[----:B------:R-:W-:Y:S01]  /*93a0*/  IMAD.WIDE.U32 R12, R11, R8, RZ ;  /* 0x000000080b0c7225 */ /* 0x000fe200078e00ff */
[----:B------:R-:W-:-:S03]  /*93b0*/  ISETP.GE.AND P1, PT, R3, RZ, PT ;  /* 0x000000ff0300720c */ /* 0x000fc60003f26270 */
[----:B------:R-:W-:Y:S01]  /*93c0*/  IMAD R10, R11, R9, R13 ;  /* 0x000000090b0a7224 */ /* 0x000fe200078e020d */
[----:B------:R-:W-:-:S03]  /*93d0*/  IADD3 R13, P0, RZ, -R12, RZ ;  /* 0x8000000cff0d7210 */ /* 0x000fc60007f1e0ff */
[----:B------:R-:W-:-:S04]  /*93e0*/  IMAD R10, R7, R8, R10 ;  /* 0x00000008070a7224 */ /* 0x000fc800078e020a */
[----:B------:R-:W-:Y:S02]  /*93f0*/  IMAD.X R12, RZ, RZ, ~R10, P0 ;  /* 0x000000ffff0c7224 */ /* 0x000fe400000e0e0a */
[----:B------:R-:W-:-:S06]  /*9400*/  IMAD.HI.U32 R10, R11, R13, RZ ;  /* 0x0000000d0b0a7227 */ /* 0x000fcc00078e00ff */
[----:B------:R-:W-:-:S06]  /*9410*/  IMAD.WIDE.U32 R10, P0, R11, R12, R10 ;  /* 0x0000000c0b0a7225 */ /* 0x000fcc000780000a */
[----:B------:R-:W-:-:S04]  /*9420*/  IMAD.HI.U32 R10, P2, R7, R13, R10 ;  /* 0x0000000d070a7227 */ /* 0x000fc8000784000a */
[----:B------:R-:W-:-:S04]  /*9430*/  IMAD.HI.U32 R13, R7, R12, RZ ;  /* 0x0000000c070d7227 */ /* 0x000fc800078e00ff */
[----:B------:R-:W-:Y:S02]  /*9440*/  IMAD.X R13, R13, 0x1, R7, P0 ;  /* 0x000000010d0d7824 */ /* 0x000fe400000e0607 */
[----:B------:R-:W-:Y:S02]  /*9450*/  IMAD R7, R7, R12, RZ ;  /* 0x0000000c07077224 */ /* 0x000fe400078e02ff */
[----:B------:R-:W-:-:S03]  /*9460*/  IMAD.MOV.U32 R11, RZ, RZ, RZ ;  /* 0x000000ffff0b7224 */ /* 0x000fc600078e00ff */
[----:B------:R-:W-:Y:S02]  /*9470*/  IADD3 R7, P0, R7, R10, RZ ;  /* 0x0000000a07077210 */ /* 0x000fe40007f1e0ff */
[----:B------:R-:W-:-:S04]  /*9480*/  IADD3 R10, P3, RZ, -R0, RZ ;  /* 0x80000000ff0a7210 */ /* 0x000fc80007f7e0ff */
[----:B------:R-:W-:Y:S01]  /*9490*/  SEL R0, R10, R0, !P1 ;  /* 0x000000000a007207 */ /* 0x000fe20004800000 */
[----:B------:R-:W-:-:S05]  /*94a0*/  IMAD.X R10, RZ, RZ, ~R3, P3 ;  /* 0x000000ffff0a7224 */ /* 0x000fca00018e0e03 */
[----:B------:R-:W-:Y:S01]  /*94b0*/  SEL R3, R10, R3, !P1 ;  /* 0x000000030a037207 */ /* 0x000fe20004800000 */
[----:B------:R-:W-:-:S06]  /*94c0*/  IMAD.HI.U32 R10, R7, R0, RZ ;  /* 0x00000000070a7227 */ /* 0x000fcc00078e00ff */
[----:B------:R-:W-:Y:S01]  /*94d0*/  IMAD.WIDE.U32 R10, R7, R3, R10 ;  /* 0x00000003070a7225 */ /* 0x000fe200078e000a */
[----:B------:R-:W-:-:S05]  /*94e0*/  IADD3.X R7, RZ, RZ, R13, P0, P2 ;  /* 0x000000ffff077210 */ /* 0x000fca00007e440d */
[----:B------:R-:W-:-:S04]  /*94f0*/  IMAD.HI.U32 R10, P0, R7, R0, R10 ;  /* 0x00000000070a7227 */ /* 0x000fc8000780000a */
[CC--:B------:R-:W-:Y:S02]  /*9500*/  IMAD R12, R7.reuse, R3.reuse, RZ ;  /* 0x00000003070c7224 */ /* 0x0c0fe400078e02ff */
[----:B------:R-:W-:-:S03]  /*9510*/  IMAD.HI.U32 R7, R7, R3, RZ ;  /* 0x0000000307077227 */ /* 0x000fc600078e00ff */
[----:B------:R-:W-:Y:S01]  /*9520*/  IADD3 R12, P2, R12, R10, RZ ;  /* 0x0000000a0c0c7210 */ /* 0x000fe20007f5e0ff */
[----:B------:R-:W-:-:S04]  /*9530*/  IMAD.X R7, RZ, RZ, R7, P0 ;  /* 0x000000ffff077224 */ /* 0x000fc800000e0607 */
        /* <DEDUP_REMOVED lines=10> */
[----:B------:R-:W-:-:S05]  /*95e0*/  IMAD.X R0, R7, 0x1, ~R9, P2 ;  /* 0x0000000107007824 */ /* 0x000fca00010e0e09 */
        /* <DEDUP_REMOVED lines=16> */
[----:B------:R-:W-:Y:S06]  /*96f0*/  RET.REL.NODEC R6 `(_ZN2at6native27unrolled_elementwise_kernelINS0_13BUnaryFunctorIlllZZZNS0_15binary_internal21div_floor_kernel_cudaERNS_18TensorIteratorBaseEENKUlvE_clEvENKUlvE2_clEvEUlllE_EESt5arrayIPcLm2EELi4E23TrivialOffsetCalculatorILi1EjESE_NS0_6memory12LoadWithCastILi1EEENSF_13StoreWithCastILi1EEEEEviT_T0_T2_T3_T4_T5_) ;  /* 0xffff690006007950 */ /* 0x000fec0003c3ffff */
.L_x_24612:
        /* <DEDUP_REMOVED lines=16> */
.L_x_32503:


//--------------------- .text._ZN2at6native18elementwise_kernelILi128ELi2EZNS0_22gpu_kernel_impl_nocastINS0_13BUnaryFunctorIlllZZZNS0_15binary_internal21div_floor_kernel_cudaERNS_18TensorIteratorBaseEENKUlvE_clEvENKUlvE2_clEvEUlllE_EEEEvS6_RKT_EUliE_EEviT1_ --------------------------
	.section	.text._ZN2at6native18elementwise_kernelILi128ELi2EZNS0_22gpu_kernel_impl_nocastINS0_13BUnaryFunctorIlllZZZNS0_15binary_internal21div_floor_kernel_cudaERNS_18TensorIteratorBaseEENKUlvE_clEvENKUlvE2_clEvEUlllE_EEEEvS6_RKT_EUliE_EEviT1_,"ax",@progbits
	.sectioninfo	@"SHI_REGISTERS=28"
	.align	128
        .global         _ZN2at6native18elementwise_kernelILi128ELi2EZNS0_22gpu_kernel_impl_nocastINS0_13BUnaryFunctorIlllZZZNS0_15binary_internal21div_floor_kernel_cudaERNS_18TensorIteratorBaseEENKUlvE_clEvENKUlvE2_clEvEUlllE_EEEEvS6_RKT_EUliE_EEviT1_
        .type           _ZN2at6native18elementwise_kernelILi128ELi2EZNS0_22gpu_kernel_impl_nocastINS0_13BUnaryFunctorIlllZZZNS0_15binary_internal21div_floor_kernel_cudaERNS_18TensorIteratorBaseEENKUlvE_clEvENKUlvE2_clEvEUlllE_EEEEvS6_RKT_EUliE_EEviT1_,@function
        .size           _ZN2at6native18elementwise_kernelILi128ELi2EZNS0_22gpu_kernel_impl_nocastINS0_13BUnaryFunctorIlllZZZNS0_15binary_internal21div_floor_kernel_cudaERNS_18TensorIteratorBaseEENKUlvE_clEvENKUlvE2_clEvEUlllE_EEEEvS6_RKT_EUliE_EEviT1_,(.L_x_32505 - _ZN2at6native18elementwise_kernelILi128ELi2EZNS0_22gpu_kernel_impl_nocastINS0_13BUnaryFunctorIlllZZZNS0_15binary_internal21div_floor_kernel_cudaERNS_18TensorIteratorBaseEENKUlvE_clEvENKUlvE2_clEvEUlllE_EEEEvS6_RKT_EUliE_EEviT1_)
        .other          _ZN2at6native18elementwise_kernelILi128ELi2EZNS0_22gpu_kernel_impl_nocastINS0_13BUnaryFunctorIlllZZZNS0_15binary_internal21div_floor_kernel_cudaERNS_18TensorIteratorBaseEENKUlvE_clEvENKUlvE2_clEvEUlllE_EEEEvS6_RKT_EUliE_EEviT1_,@"STO_CUDA_ENTRY STV_DEFAULT"
_ZN2at6native18elementwise_kernelILi128ELi2EZNS0_22gpu_kernel_impl_nocastINS0_13BUnaryFunctorIlllZZZNS0_15binary_internal21div_floor_kernel_cudaERNS_18TensorIteratorBaseEENKUlvE_clEvENKUlvE2_clEvEUlllE_EEEEvS6_RKT_EUliE_EEviT1_:
.text._ZN2at6native18elementwise_kernelILi128ELi2EZNS0_22gpu_kernel_impl_nocastINS0_13BUnaryFunctorIlllZZZNS0_15binary_internal21div_floor_kernel_cudaERNS_18TensorIteratorBaseEENKUlvE_clEvENKUlvE2_clEvEUlllE_EEEEvS6_RKT_EUliE_EEviT1_:
[----:B------:R-:W-:Y:S02]  /*0000*/  MOV R1, c[0x0][0x28] ;  /* 0x00000a0000017a02 */ /* 0x000fe40000000f00 */
        /* <DEDUP_REMOVED lines=8> */
[----:B------:R-:W-:Y:S01]  /*0090*/  HFMA2.MMA R0, -RZ, RZ, 0, 0 ;  /* 0x00000000ff007435 */ /* 0x000fe200000001ff */
[----:B------:R-:W-:-:S11]  /*00a0*/  IMAD.MOV.U32 R4, RZ, RZ, RZ ;  /* 0x000000ffff047224 */ /* 0x000fd600078e00ff */
[----:B------:R-:W-:Y:S05]  /*00b0*/  @!P0 BRA `(.L_x_24615) ;  /* 0x00000e0000008947 */ /* 0x000fea0003800000 */
[----:B------:R-:W-:Y:S01]  /*00c0*/  MOV R2, RZ ;  /* 0x000000ff00027202 */ /* 0x000fe20000000f00 */
[----:B------:R-:W-:Y:S01]  /*00d0*/  IMAD.MOV.U32 R3, RZ, RZ, R7 ;  /* 0x000000ffff037224 */ /* 0x000fe200078e0007 */
        /* <DEDUP_REMOVED lines=222> */
.L_x_24615:
[----:B------:R-:W-:-:S04]  /*0ec0*/  IADD3 R10, P0, R0, c[0x0][0x368], RZ ;  /* 0x0000da00000a7a10 */ /* 0x000fc80007f1e0ff */
[----:B------:R-:W-:-:S06]  /*0ed0*/  IADD3.X R11, RZ, c[0x0][0x36c], RZ, P0, !PT ;  /* 0x0000db00ff0b7a10 */ /* 0x000fcc00007fe4ff */
[----:B------:R-:W2:Y:S01]  /*0ee0*/  LDG.E.64 R10, [R10.64] ;  /* 0x000000040a0a7981 */ /* 0x000ea2000c1e1b00 */
[----:B------:R-:W-:Y:S01]  /*0ef0*/  IADD3 R4, P0, R4, c[0x0][0x360], RZ ;  /* 0x0000d80004047a10 */ /* 0x000fe20007f1e0ff */
[----:B------:R-:W-:Y:S04]  /*0f00*/  BSSY B1, `(.L_x_24616) ;  /* 0x0000020000017945 */ /* 0x000fe80003800000 */
[----:B------:R-:W-:Y:S01]  /*0f10*/  IMAD.X R5, RZ, RZ, c[0x0][0x364], P0 ;  /* 0x0000d900ff057624 */ /* 0x000fe200000e06ff */
[----:B--2---:R-:W-:-:S04]  /*0f20*/  LOP3.LUT R0, R11, c[0x0][0x37c], RZ, 0xfc, !PT ;  /* 0x0000df000b007a12 */ /* 0x004fc800078efcff */
[----:B------:R-:W-:-:S13]  /*0f30*/  ISETP.NE.U32.AND P1, PT, R0, RZ, PT ;  /* 0x000000ff0000720c */ /* 0x000fda0003f25070 */
[----:B------:R-:W-:Y:S05]  /*0f40*/  @!P1 BRA `(.L_x_24617) ;  /* 0x0000008000009947 */ /* 0x000fea0003800000 */
[----:B------:R-:W-:Y:S01]  /*0f50*/  MOV R17, R10 ;  /* 0x0000000a00117202 */ /* 0x000fe20000000f00 */
[----:B------:R-:W-:Y:S01]  /*0f60*/  IMAD.MOV.U32 R15, RZ, RZ, R11 ;  /* 0x000000ffff0f7224 */ /* 0x000fe200078e000b */
[----:B------:R-:W-:Y:S01]  /*0f70*/  MOV R14, c[0x0][0x378] ;  /* 0x0000de00000e7a02 */ /* 0x000fe20000000f00 */
[----:B------:R-:W-:Y:S01]  /*0f80*/  IMAD.MOV.U32 R12, RZ, RZ, c[0x0][0x37c] ;  /* 0x0000df00ff0c7624 */ /* 0x000fe200078e00ff */
[----:B------:R-:W-:Y:S02]  /*0f90*/  MOV R0, 0xfb0 ;  /* 0x00000fb000007802 */ /* 0x000fe40000000f00 */
[----:B------:R-:W-:Y:S05]  /*0fa0*/  CALL.REL.NOINC `($__internal_34_$__cuda_sm20_div_s64) ;  /* 0x0000177000007944 */ /* 0x000fea0003c00000 */
[----:B------:R-:W-:Y:S01]  /*0fb0*/  MOV R19, R17 ;  /* 0x0000001100137202 */ /* 0x000fe20000000f00 */
[----:B------:R-:W-:Y:S05]  /*0fc0*/  BRA `(.L_x_24618) ;  /* 0x0000013000007947 */ /* 0x000fea0003800000 */
.L_x_24617:
[----:B------:R-:W0:Y:S01]  /*0fd0*/  I2F.U32.RP R0, c[0x0][0x378] ;  /* 0x0000de0000007b06 */ /* 0x000e220000209000 */
[----:B------:R-:W-:Y:S02]  /*0fe0*/  ISETP.NE.U32.AND P3, PT, RZ, c[0x0][0x378], PT ;  /* 0x0000de00ff007a0c */ /* 0x000fe40003f65070 */
[----:B------:R-:W-:-:S05]  /*0ff0*/  MOV R19, RZ ;  /* 0x000000ff00137202 */ /* 0x000fca0000000f00 */
[----:B0-----:R-:W0:Y:S02]  /*1000*/  MUFU.RCP R0, R0 ;  /* 0x0000000000007308 */ /* 0x001e240000001000 */
[----:B0-----:R-:W-:-:S06]  /*1010*/  IADD3 R2, R0, 0xffffffe, RZ ;  /* 0x0ffffffe00027810 */ /* 0x001fcc0007ffe0ff */
[----:B------:R0:W1:Y:S02]  /*1020*/  F2I.FTZ.U32.TRUNC.NTZ R3, R2 ;  /* 0x0000000200037305 */ /* 0x000064000021f000 */
[----:B0-----:R-:W-:Y:S01]  /*1030*/  HFMA2.MMA R2, -RZ, RZ, 0, 0 ;  /* 0x00000000ff027435 */ /* 0x001fe200000001ff */
[----:B-1----:R-:W-:-:S04]  /*1040*/  IMAD.MOV R7, RZ, RZ, -R3 ;  /* 0x000000ffff077224 */ /* 0x002fc800078e0a03 */
[----:B------:R-:W-:-:S05]  /*1050*/  IMAD R7, R7, c[0x0][0x378], RZ ;  /* 0x0000de0007077a24 */ /* 0x000fca00078e02ff */
        /* <DEDUP_REMOVED lines=10> */
.L_x_24618:
[----:B------:R-:W-:Y:S05]  /*1100*/  BSYNC B1 ;  /* 0x0000000000017941 */ /* 0x000fea0003800000 */
.L_x_24616:
        /* <DEDUP_REMOVED lines=8> */
[----:B------:R-:W-:Y:S01]  /*1190*/  IMAD.MOV.U32 R12, RZ, RZ, R10 ;  /* 0x000000ffff0c7224 */ /* 0x000fe200078e000a */
[----:B------:R-:W-:Y:S01]  /*11a0*/  MOV R10, c[0x0][0x378] ;  /* 0x0000de00000a7a02 */ /* 0x000fe20000000f00 */
[----:B------:R-:W-:Y:S01]  /*11b0*/  IMAD.MOV.U32 R0, RZ, RZ, c[0x0][0x37c] ;  /* 0x0000df00ff007624 */ /* 0x000fe200078e00ff */
[----:B------:R-:W-:Y:S02]  /*11c0*/  MOV R14, 0x11e0 ;  /* 0x000011e0000e7802 */ /* 0x000fe40000000f00 */
[----:B------:R-:W-:Y:S05]  /*11d0*/  CALL.REL.NOINC `($__internal_35_$__cuda_sm20_rem_s64) ;  /* 0x00001a8000007944 */ /* 0x000fea0003c00000 */
[----:B------:R-:W-:-:S04]  /*11e0*/  ISETP.NE.U32.AND P0, PT, R0, RZ, PT ;  /* 0x000000ff0000720c */ /* 0x000fc80003f05070 */
[----:B------:R-:W-:Y:S01]  /*11f0*/  ISETP.NE.AND.EX P0, PT, R2, RZ, PT, P0 ;  /* 0x000000ff0200720c */ /* 0x000fe20003f05300 */
[----:B------:R-:W-:Y:S07]  /*1200*/  BRA `(.L_x_24623) ;  /* 0x0000013000007947 */ /* 0x000fee0003800000 */
.L_x_24622:
[----:B------:R-:W0:Y:S01]  /*1210*/  I2F.U32.RP R0, c[0x0][0x378] ;  /* 0x0000de0000007b06 */ /* 0x000e220000209000 */
[----:B------:R-:W-:-:S07]  /*1220*/  ISETP.NE.U32.AND P1, PT, RZ, c[0x0][0x378], PT ;  /* 0x0000de00ff007a0c */ /* 0x000fce0003f25070 */
[----:B0-----:R-:W0:Y:S02]  /*1230*/  MUFU.RCP R0, R0 ;  /* 0x0000000000007308 */ /* 0x001e240000001000 */
[----:B0-----:R-:W-:-:S06]  /*1240*/  IADD3 R2, R0, 0xffffffe, RZ ;  /* 0x0ffffffe00027810 */ /* 0x001fcc0007ffe0ff */
[----:B------:R0:W1:Y:S02]  /*1250*/  F2I.FTZ.U32.TRUNC.NTZ R3, R2 ;  /* 0x0000000200037305 */ /* 0x000064000021f000 */
[----:B0-----:R-:W-:Y:S01]  /*1260*/  IMAD.MOV.U32 R2, RZ, RZ, RZ ;  /* 0x000000ffff027224 */ /* 0x001fe200078e00ff */
[----:B-1----:R-:W-:-:S05]  /*1270*/  IADD3 R7, RZ, -R3, RZ ;  /* 0x80000003ff077210 */ /* 0x002fca0007ffe0ff */
[----:B------:R-:W-:-:S04]  /*1280*/  IMAD R7, R7, c[0x0][0x378], RZ ;  /* 0x0000de0007077a24 */ /* 0x000fc800078e02ff */
[----:B------:R-:W-:-:S06]  /*1290*/  IMAD.HI.U32 R7, R3, R7, R2 ;  /* 0x0000000703077227 */ /* 0x000fcc00078e0002 */
[----:B------:R-:W-:-:S05]  /*12a0*/  IMAD.HI.U32 R7, R7, R10, RZ ;  /* 0x0000000a07077227 */ /* 0x000fca00078e00ff */
[----:B------:R-:W-:-:S05]  /*12b0*/  IADD3 R7, -R7, RZ, RZ ;  /* 0x000000ff07077210 */ /* 0x000fca0007ffe1ff */
        /* <DEDUP_REMOVED lines=8> */
.L_x_24623:
[----:B------:R-:W-:Y:S05]  /*1340*/  BSYNC B2 ;  /* 0x0000000000027941 */ /* 0x000fea0003800000 */
.L_x_24621:
[----:B------:R-:W-:-:S04]  /*1350*/  SEL R0, RZ, 0xffffffff, !P0 ;  /* 0xffffffffff007807 */ /* 0x000fc80004000000 */
[----:B------:R-:W-:-:S05]  /*1360*/  IADD3 R18, P0, R0, R18, RZ ;  /* 0x0000001200127210 */ /* 0x000fca0007f1e0ff */
[----:B------:R-:W-:-:S03]  /*1370*/  IMAD.X R19, R0, 0x1, R19, P0 ;  /* 0x0000000100137824 */ /* 0x000fc600000e0613 */
.L_x_24620:
[----:B------:R-:W-:Y:S05]  /*1380*/  BSYNC B1 ;  /* 0x0000000000017941 */ /* 0x000fea0003800000 */
.L_x_24619:
[----:B------:R0:W-:Y:S01]  /*1390*/  STG.E.64 [R4.64], R18 ;  /* 0x0000001204007986 */ /* 0x0001e2000c101b04 */
[----:B------:R-:W-:-:S04]  /*13a0*/  LEA R7, R13, R16, 0x8 ;  /* 0x000000100d077211 */ /* 0x000fc800078e40ff */
[----:B------:R-:W-:Y:S02]  /*13b0*/  IADD3 R7, R7, 0x80, RZ ;  /* 0x0000008007077810 */ /* 0x000fe40007ffe0ff */
.L_x_24614:
[----:B------:R-:W-:Y:S05]  /*13c0*/  BSYNC B0 ;  /* 0x0000000000007941 */ /* 0x000fea0003800000 */
.L_x_24613:
[----:B------:R-:W-:-:S13]  /*13d0*/  ISETP.GE.AND P0, PT, R7, c[0x0][0x160], PT ;  /* 0x0000580007007a0c */ /* 0x000fda0003f06270 */
[----:B------:R-:W-:Y:S05]  /*13e0*/  @P0 EXIT ;  /* 0x000000000000094d */ /* 0x000fea0003800000 */
[----:B------:R-:W-:Y:S01]  /*13f0*/  ISETP.NE.AND P0, PT, RZ, c[0x0][0x168], PT ;  /* 0x00005a00ff007a0c */ /* 0x000fe20003f05270 */
[----:B0-----:R-:W-:Y:S01]  /*1400*/  HFMA2.MMA R4, -RZ, RZ, 0, 0 ;  /* 0x00000000ff047435 */ /* 0x001fe200000001ff */
[----:B------:R-:W-:-:S11]  /*1410*/  IMAD.MOV.U32 R0, RZ, RZ, RZ ;  /* 0x000000ffff007224 */ /* 0x000fd600078e00ff */
[----:B------:R-:W-:Y:S05]  /*1420*/  @!P0 BRA `(.L_x_24624) ;  /* 0x00000e0000008947 */ /* 0x000fea0003800000 */
[----:B------:R-:W-:Y:S01]  /*1430*/  MOV R3, R7 ;  /* 0x0000000700037202 */ /* 0x000fe20000000f00 */
[----:B------:R-:W-:Y:S02]  /*1440*/  IMAD.MOV.U32 R2, RZ, RZ, RZ ;  /* 0x000000ffff027224 */ /* 0x000fe400078e00ff */
[----:B------:R-:W-:Y:S02]  /*1450*/  IMAD.MOV.U32 R5, RZ, RZ, c[0x0][0x168] ;  /* 0x00005a00ff057624 */ /* 0x000fe400078e00ff */
[----:B------:R-:W-:-:S03]  /*1460*/  IMAD.HI.U32 R2, R7, c[0x0][0x170], R2 ;  /* 0x00005c0007027a27 */ /* 0x000fc600078e0002 */
        /* <DEDUP_REMOVED lines=220> */
.L_x_24624:
[----:B------:R-:W-:-:S04]  /*2230*/  IADD3 R10, P0, R0, c[0x0][0x368], RZ ;  /* 0x0000da00000a7a10 */ /* 0x000fc80007f1e0ff */
[----:B------:R-:W-:-:S06]  /*2240*/  IADD3.X R11, RZ, c[0x0][0x36c], RZ, P0, !PT ;  /* 0x0000db00ff0b7a10 */ /* 0x000fcc00007fe4ff */
[----:B------:R-:W2:Y:S01]  /*2250*/  LDG.E.64 R10, [R10.64] ;  /* 0x000000040a0a7981 */ /* 0x000ea2000c1e1b00 */
[----:B------:R-:W-:Y:S01]  /*2260*/  IADD3 R4, P0, R4, c[0x0][0x360], RZ ;  /* 0x0000d80004047a10 */ /* 0x000fe20007f1e0ff */
[----:B------:R-:W-:Y:S03]  /*2270*/  BSSY B0, `(.L_x_24625) ;  /* 0x0000020000007945 */ /* 0x000fe60003800000 */
[----:B------:R-:W-:Y:S02]  /*2280*/  IADD3.X R5, RZ, c[0x0][0x364], RZ, P0, !PT ;  /* 0x0000d900ff057a10 */ /* 0x000fe400007fe4ff */
[----:B--2---:R-:W-:-:S04]  /*2290*/  LOP3.LUT R0, R11, c[0x0][0x37c], RZ, 0xfc, !PT ;  /* 0x0000df000b007a12 */ /* 0x004fc800078efcff */
[----:B------:R-:W-:-:S13]  /*22a0*/  ISETP.NE.U32.AND P1, PT, R0, RZ, PT ;  /* 0x000000ff0000720c */ /* 0x000fda0003f25070 */
[----:B------:R-:W-:Y:S05]  /*22b0*/  @!P1 BRA `(.L_x_24626) ;  /* 0x0000008000009947 */ /* 0x000fea0003800000 */
[----:B------:R-:W-:Y:S01]  /*22c0*/  IMAD.MOV.U32 R17, RZ, RZ, R10 ;  /* 0x000000ffff117224 */ /* 0x000fe200078e000a */
[----:B------:R-:W-:Y:S01]  /*22d0*/  MOV R15, R11 ;  /* 0x0000000b000f7202 */ /* 0x000fe20000000f00 */
[----:B------:R-:W-:Y:S01]  /*22e0*/  IMAD.MOV.U32 R12, RZ, RZ, c[0x0][0x37c] ;  /* 0x0000df00ff0c7624 */ /* 0x000fe200078e00ff */
[----:B------:R-:W-:Y:S02]  /*22f0*/  MOV R14, c[0x0][0x378] ;  /* 0x0000de00000e7a02 */ /* 0x000fe40000000f00 */
[----:B------:R-:W-:Y:S02]  /*2300*/  MOV R0, 0x2320 ;  /* 0x0000232000007802 */ /* 0x000fe40000000f00 */
[----:B------:R-:W-:Y:S05]  /*2310*/  CALL.REL.NOINC `($__internal_34_$__cuda_sm20_div_s64) ;  /* 0x0000040000007944 */ /* 0x000fea0003c00000 */
[----:B------:R-:W-:Y:S01]  /*2320*/  MOV R16, R18 ;  /* 0x0000001200107202 */ /* 0x000fe20000000f00 */
[----:B------:R-:W-:Y:S05]  /*2330*/  BRA `(.L_x_24627) ;  /* 0x0000013000007947 */ /* 0x000fea0003800000 */
.L_x_24626:
[----:B------:R-:W0:Y:S01]  /*2340*/  I2F.U32.RP R6, c[0x0][0x378] ;  /* 0x0000de0000067b06 */ /* 0x000e220000209000 */
[----:B------:R-:W-:Y:S01]  /*2350*/  ISETP.NE.U32.AND P3, PT, RZ, c[0x0][0x378], PT ;  /* 0x0000de00ff007a0c */ /* 0x000fe20003f65070 */
[----:B------:R-:W-:-:S06]  /*2360*/  HFMA2.MMA R17, -RZ, RZ, 0, 0 ;  /* 0x00000000ff117435 */ /* 0x000fcc00000001ff */
        /* <DEDUP_REMOVED lines=11> */
[----:B------:R-:W-:Y:S02]  /*2420*/  @P0 IADD3 R0, R0, -c[0x0][0x378], RZ ;  /* 0x8000de0000000a10 */ /* 0x000fe40007ffe0ff */
[----:B------:R-:W-:Y:S02]  /*2430*/  @P0 IADD3 R16, R16, 0x1, RZ ;  /* 0x0000000110100810 */ /* 0x000fe40007ffe0ff */
[----:B------:R-:W-:-:S13]  /*2440*/  ISETP.GE.U32.AND P2, PT, R0, c[0x0][0x378], PT ;  /* 0x0000de0000007a0c */ /* 0x000fda0003f46070 */
[----:B------:R-:W-:Y:S02]  /*2450*/  @P2 IADD3 R16, R16, 0x1, RZ ;  /* 0x0000000110102810 */ /* 0x000fe40007ffe0ff */
[----:B------:R-:W-:Y:S02]  /*2460*/  @!P3 LOP3.LUT R16, RZ, c[0x0][0x378], RZ, 0x33, !PT ;  /* 0x0000de00ff10ba12 */ /* 0x000fe400078e33ff */
.L_x_24627:
[----:B------:R-:W-:Y:S05]  /*2470*/  BSYNC B0 ;  /* 0x0000000000007941 */ /* 0x000fea0003800000 */
.L_x_24625:
        /* <DEDUP_REMOVED lines=9> */
[----:B------:R-:W-:Y:S02]  /*2510*/  MOV R10, c[0x0][0x378] ;  /* 0x0000de00000a7a02 */ /* 0x000fe40000000f00 */
[----:B------:R-:W-:Y:S02]  /*2520*/  MOV R0, c[0x0][0x37c] ;  /* 0x0000df0000007a02 */ /* 0x000fe40000000f00 */
[----:B------:R-:W-:Y:S02]  /*2530*/  MOV R14, 0x2550 ;  /* 0x00002550000e7802 */ /* 0x000fe40000000f00 */
[----:B------:R-:W-:Y:S05]  /*2540*/  CALL.REL.NOINC `($__internal_35_$__cuda_sm20_rem_s64) ;  /* 0x0000071000007944 */ /* 0x000fea0003c00000 */
[----:B------:R-:W-:-:S04]  /*2550*/  ISETP.NE.U32.AND P0, PT, R0, RZ, PT ;  /* 0x000000ff0000720c */ /* 0x000fc80003f05070 */
[----:B------:R-:W-:Y:S01]  /*2560*/  ISETP.NE.AND.EX P0, PT, R2, RZ, PT, P0 ;  /* 0x000000ff0200720c */ /* 0x000fe20003f05300 */
[----:B------:R-:W-:Y:S07]  /*2570*/  BRA `(.L_x_24632) ;  /* 0x0000013000007947 */ /* 0x000fee0003800000 */
.L_x_24631:
[----:B------:R-:W0:Y:S01]  /*2580*/  I2F.U32.RP R0, c[0x0][0x378] ;  /* 0x0000de0000007b06 */ /* 0x000e220000209000 */
[----:B------:R-:W-:-:S07]  /*2590*/  ISETP.NE.U32.AND P1, PT, RZ, c[0x0][0x378], PT ;  /* 0x0000de00ff007a0c */ /* 0x000fce0003f25070 */
[----:B0-----:R-:W0:Y:S02]  /*25a0*/  MUFU.RCP R0, R0 ;  /* 0x0000000000007308 */ /* 0x001e240000001000 */
[----:B0-----:R-:W-:-:S06]  /*25b0*/  IADD3 R2, R0, 0xffffffe, RZ ;  /* 0x0ffffffe00027810 */ /* 0x001fcc0007ffe0ff */
[----:B------:R0:W1:Y:S02]  /*25c0*/  F2I.FTZ.U32.TRUNC.NTZ R3, R2 ;  /* 0x0000000200037305 */ /* 0x000064000021f000 */
[----:B0-----:R-:W-:Y:S01]  /*25d0*/  HFMA2.MMA R2, -RZ, RZ, 0, 0 ;  /* 0x00000000ff027435 */ /* 0x001fe200000001ff */
[----:B-1----:R-:W-:-:S04]  /*25e0*/  IMAD.MOV R7, RZ, RZ, -R3 ;  /* 0x000000ffff077224 */ /* 0x002fc800078e0a03 */
[----:B------:R-:W-:-:S05]  /*25f0*/  IMAD R7, R7, c[0x0][0x378], RZ ;  /* 0x0000de0007077a24 */ /* 0x000fca00078e02ff */
        /* <DEDUP_REMOVED lines=11> */
.L_x_24632:
[----:B------:R-:W-:Y:S05]  /*26b0*/  BSYNC B1 ;  /* 0x0000000000017941 */ /* 0x000fea0003800000 */
.L_x_24630:
[----:B------:R-:W-:-:S04]  /*26c0*/  SEL R0, RZ, 0xffffffff, !P0 ;  /* 0xffffffffff007807 */ /* 0x000fc80004000000 */
[----:B------:R-:W-:-:S05]  /*26d0*/  IADD3 R16, P0, R0, R16, RZ ;  /* 0x0000001000107210 */ /* 0x000fca0007f1e0ff */
[----:B------:R-:W-:-:S03]  /*26e0*/  IMAD.X R17, R0, 0x1, R17, P0 ;  /* 0x0000000100117824 */ /* 0x000fc600000e0611 */
.L_x_24629:
[----:B------:R-:W-:Y:S05]  /*26f0*/  BSYNC B0 ;  /* 0x0000000000007941 */ /* 0x000fea0003800000 */
.L_x_24628:
[----:B------:R-:W-:Y:S01]  /*2700*/  STG.E.64 [R4.64], R16 ;  /* 0x0000001004007986 */ /* 0x000fe2000c101b04 */
[----:B------:R-:W-:Y:S05]  /*2710*/  EXIT ;  /* 0x000000000000794d */ /* 0x000fea0003800000 */
        .weak           $__internal_34_$__cuda_sm20_div_s64
        .type           $__internal_34_$__cuda_sm20_div_s64,@function
        .size           $__internal_34_$__cuda_sm20_div_s64,($__internal_35_$__cuda_sm20_rem_s64 - $__internal_34_$__cuda_sm20_div_s64)
$__internal_34_$__cuda_sm20_div_s64:
[----:B------:R-:W-:Y:S02]  /*2720*/  IADD3 R3, P2, RZ, -R14, RZ ;  /* 0x8000000eff037210 */ /* 0x000fe40007f5e0ff */
[----:B------:R-:W-:Y:S02]  /*2730*/  ISETP.GE.AND P0, PT, R12, RZ, PT ;  /* 0x000000ff0c00720c */ /* 0x000fe40003f06270 */
[----:B------:R-:W-:Y:S02]  /*2740*/  IADD3.X R7, RZ, ~R12, RZ, P2, !PT ;  /* 0x8000000cff077210 */ /* 0x000fe400017fe4ff */
[----:B------:R-:W-:Y:S02]  /*2750*/  SEL R2, R3, R14, !P0 ;  /* 0x0000000e03027207 */ /* 0x000fe40004000000 */
[----:B------:R-:W-:Y:S02]  /*2760*/  SEL R3, R7, R12, !P0 ;  /* 0x0000000c07037207 */ /* 0x000fe40004000000 */
[----:B------:R-:W-:-:S02]  /*2770*/  ISETP.GE.AND P4, PT, R15, RZ, PT ;  /* 0x000000ff0f00720c */ /* 0x000fc40003f86270 */
        /* <DEDUP_REMOVED lines=9> */
[----:B------:R-:W-:Y:S01]  /*2810*/  IADD3.X R21, RZ, ~R7, RZ, P0, !PT ;  /* 0x80000007ff157210 */ /* 0x000fe200007fe4ff */
[----:B------:R-:W-:-:S04]  /*2820*/  IMAD.MOV.U32 R7, RZ, RZ, R8 ;  /* 0x000000ffff077224 */ /* 0x000fc800078e0008 */
[----:B------:R-:W-:-:S04]  /*2830*/  IMAD.WIDE.U32 R6, P0, R8, R21, R6 ;  /* 0x0000001508067225 */ /* 0x000fc80007800006 */
[C---:B------:R-:W-:Y:S02]  /*2840*/  IMAD R23, R9.reuse, R21, RZ ;  /* 0x0000001509177224 */ /* 0x040fe400078e02ff */
[----:B------:R-:W-:-:S04]  /*2850*/  IMAD.HI.U32 R6, P2, R9, R19, R6 ;  /* 0x0000001309067227 */ /* 0x000fc80007840006 */
        /* <DEDUP_REMOVED lines=8> */
[----:B------:R-:W-:-:S03]  /*28e0*/  IMAD.HI.U32 R6, R7, R9, RZ ;  /* 0x0000000907067227 */ /* 0x000fc600078e00ff */
[----:B------:R-:W-:Y:S02]  /*28f0*/  IADD3.X R18, RZ, ~R8, RZ, P0, !PT ;  /* 0x80000008ff127210 */ /* 0x000fe400007fe4ff */
[----:B------:R-:W-:-:S03]  /*2900*/  IADD3 R8, P5, RZ, -R17, RZ ;  /* 0x80000011ff087210 */ /* 0x000fc60007fbe0ff */
[----:B------:R-:W-:-:S04]  /*2910*/  IMAD.WIDE.U32 R6, P0, R7, R18, R6 ;  /* 0x0000001207067225 */ /* 0x000fc80007800006 */
[----:B------:R-:W-:-:S04]  /*2920*/  IMAD.HI.U32 R20, R19, R18, RZ ;  /* 0x0000001213147227 */ /* 0x000fc800078e00ff */
[----:B------:R-:W-:Y:S01]  /*2930*/  IMAD.HI.U32 R6, P2, R19, R9, R6 ;  /* 0x0000000913067227 */ /* 0x000fe20007840006 */
[----:B------:R-:W-:-:S03]  /*2940*/  SEL R9, R8, R17, !P4 ;  /* 0x0000001108097207 */ /* 0x000fc60006000000 */
[----:B------:R-:W-:Y:S01]  /*2950*/  IMAD R7, R19, R18, RZ ;  /* 0x0000001213077224 */ /* 0x000fe200078e02ff */
[----:B------:R-:W-:Y:S01]  /*2960*/  IADD3.X R19, R20, R19, RZ, P0, !PT ;  /* 0x0000001314137210 */ /* 0x000fe200007fe4ff */
[----:B------:R-:W-:-:S03]  /*2970*/  IMAD.X R18, RZ, RZ, ~R15, P5 ;  /* 0x000000ffff127224 */ /* 0x000fc600028e0e0f */
[----:B------:R-:W-:Y:S02]  /*2980*/  IADD3 R8, P3, R7, R6, RZ ;  /* 0x0000000607087210 */ /* 0x000fe40007f7e0ff */
[----:B------:R-:W-:Y:S02]  /*2990*/  SEL R17, R18, R15, !P4 ;  /* 0x0000000f12117207 */ /* 0x000fe40006000000 */
[----:B------:R-:W-:Y:S01]  /*29a0*/  MOV R7, RZ ;  /* 0x000000ff00077202 */ /* 0x000fe20000000f00 */
        /* <DEDUP_REMOVED lines=16> */
[----:B------:R-:W-:Y:S02]  /*2ab0*/  ISETP.GE.U32.AND.EX P0, PT, R17, R3, PT, P0 ;  /* 0x000000031100720c */ /* 0x000fe40003f06100 */
[----:B------:R-:W-:Y:S01]  /*2ac0*/  IADD3 R6, P3, R19, 0x1, RZ ;  /* 0x0000000113067810 */ /* 0x000fe20007f7e0ff */
[----:B------:R-:W-:Y:S01]  /*2ad0*/  IMAD.X R9, R17, 0x1, ~R3, P2 ;  /* 0x0000000111097824 */ /* 0x000fe200010e0e03 */
[----:B------:R-:W-:Y:S02]  /*2ae0*/  SEL R7, R7, R23, P0 ;  /* 0x0000001707077207 */ /* 0x000fe40000000000 */
[----:B------:R-:W-:-:S02]  /*2af0*/  IADD3.X R8, RZ, R21, RZ, P3, !PT ;  /* 0x00000015ff087210 */ /* 0x000fc40001ffe4ff */
[----:B------:R-:W-:Y:S02]  /*2b00*/  SEL R9, R9, R17, P0 ;  /* 0x0000001109097207 */ /* 0x000fe40000000000 */
[----:B------:R-:W-:Y:S02]  /*2b10*/  SEL R19, R6, R19, P0 ;  /* 0x0000001306137207 */ /* 0x000fe40000000000 */
[----:B------:R-:W-:Y:S02]  /*2b20*/  ISETP.GE.U32.AND P2, PT, R7, R2, PT ;  /* 0x000000020700720c */ /* 0x000fe40003f46070 */
[----:B------:R-:W-:Y:S02]  /*2b30*/  SEL R2, R8, R21, P0 ;  /* 0x0000001508027207 */ /* 0x000fe40000000000 */
[----:B------:R-:W-:Y:S02]  /*2b40*/  IADD3 R18, P3, R19, 0x1, RZ ;  /* 0x0000000113127810 */ /* 0x000fe40007f7e0ff */
[----:B------:R-:W-:-:S02]  /*2b50*/  ISETP.GE.U32.AND.EX P0, PT, R9, R3, PT, P2 ;  /* 0x000000030900720c */ /* 0x000fc40003f06120 */
[-C--:B------:R-:W-:Y:S02]  /*2b60*/  IADD3.X R17, RZ, R2.reuse, RZ, P3, !PT ;  /* 0x00000002ff117210 */ /* 0x080fe40001ffe4ff */
[----:B------:R-:W-:Y:S02]  /*2b70*/  SEL R18, R18, R19, P0 ;  /* 0x0000001312127207 */ /* 0x000fe40000000000 */
[----:B------:R-:W-:Y:S02]  /*2b80*/  LOP3.LUT R6, R12, R15, RZ, 0x3c, !PT ;  /* 0x0000000f0c067212 */ /* 0x000fe400078e3cff */
[----:B------:R-:W-:Y:S02]  /*2b90*/  SEL R17, R17, R2, P0 ;  /* 0x0000000211117207 */ /* 0x000fe40000000000 */
[----:B------:R-:W-:Y:S02]  /*2ba0*/  IADD3 R3, P3, RZ, -R18, RZ ;  /* 0x80000012ff037210 */ /* 0x000fe40007f7e0ff */
[----:B------:R-:W-:-:S02]  /*2bb0*/  ISETP.GE.AND P2, PT, R6, RZ, PT ;  /* 0x000000ff0600720c */ /* 0x000fc40003f46270 */
[----:B------:R-:W-:Y:S01]  /*2bc0*/  ISETP.NE.U32.AND P0, PT, R14, RZ, PT ;  /* 0x000000ff0e00720c */ /* 0x000fe20003f05070 */
[----:B------:R-:W-:Y:S01]  /*2bd0*/  IMAD.X R2, RZ, RZ, ~R17, P3 ;  /* 0x000000ffff027224 */ /* 0x000fe200018e0e11 */
[----:B------:R-:W-:Y:S01]  /*2be0*/  SEL R18, R3, R18, !P2 ;  /* 0x0000001203127207 */ /* 0x000fe20005000000 */
[----:B------:R-:W-:Y:S01]  /*2bf0*/  HFMA2.MMA R3, -RZ, RZ, 0, 0 ;  /* 0x00000000ff037435 */ /* 0x000fe200000001ff */
[----:B------:R-:W-:Y:S02]  /*2c00*/  ISETP.NE.AND.EX P0, PT, R12, RZ, PT, P0 ;  /* 0x000000ff0c00720c */ /* 0x000fe40003f05300 */
[----:B------:R-:W-:Y:S02]  /*2c10*/  SEL R17, R2, R17, !P2 ;  /* 0x0000001102117207 */ /* 0x000fe40005000000 */
[----:B------:R-:W-:Y:S02]  /*2c20*/  MOV R2, R0 ;  /* 0x0000000000027202 */ /* 0x000fe40000000f00 */
[----:B------:R-:W-:-:S02]  /*2c30*/  SEL R18, R18, 0xffffffff, P0 ;  /* 0xffffffff12127807 */ /* 0x000fc40000000000 */
[----:B------:R-:W-:Y:S01]  /*2c40*/  SEL R17, R17, 0xffffffff, P0 ;  /* 0xffffffff11117807 */ /* 0x000fe20000000000 */
[----:B------:R-:W-:Y:S06]  /*2c50*/  RET.REL.NODEC R2 `(_ZN2at6native18elementwise_kernelILi128ELi2EZNS0_22gpu_kernel_impl_nocastINS0_13BUnaryFunctorIlllZZZNS0_15binary_internal21div_floor_kernel_cudaERNS_18TensorIteratorBaseEENKUlvE_clEvENKUlvE2_clEvEUlllE_EEEEvS6_RKT_EUliE_EEviT1_) ;  /* 0xffffd3a002007950 */ /* 0x000fec0003c3ffff */
        .weak           $__internal_35_$__cuda_sm20_rem_s64
        .type           $__internal_35_$__cuda_sm20_rem_s64,@function
        .size           $__internal_35_$__cuda_sm20_rem_s64,(.L_x_32505 - $__internal_35_$__cuda_sm20_rem_s64)
$__internal_35_$__cuda_sm20_rem_s64:
        /* <DEDUP_REMOVED lines=26> */
[----:B------:R-:W-:-:S03]  /*2e00*/  IADD3 R21, P0, RZ, -R6, RZ ;  /* 0x80000006ff157210 */ /* 0x000fc60007f1e0ff */
[----:B------:R-:W-:Y:S02]  /*2e10*/  IMAD R7, R15, R2, R7 ;  /* 0x000000020f077224 */ /* 0x000fe400078e0207 */
[----:B------:R-:W-:-:S03]  /*2e20*/  IMAD.HI.U32 R8, R9, R21, RZ ;  /* 0x0000001509087227 */ /* 0x000fc600078e00ff */
[----:B------:R-:W-:Y:S02]  /*2e30*/  IADD3.X R6, RZ, ~R7, RZ, P0, !PT ;  /* 0x80000007ff067210 */ /* 0x000fe400007fe4ff */
[----:B------:R-:W-:-:S03]  /*2e40*/  IADD3 R7, P4, RZ, -R12, RZ ;  /* 0x8000000cff077210 */ /* 0x000fc60007f9e0ff */
[----:B------:R-:W-:-:S06]  /*2e50*/  IMAD.WIDE.U32 R8, P0, R9, R6, R8 ;  /* 0x0000000609087225 */ /* 0x000fcc0007800008 */
[----:B------:R-:W-:Y:S01]  /*2e60*/  IMAD.HI.U32 R8, P2, R15, R21, R8 ;  /* 0x000000150f087227 */ /* 0x000fe20007840008 */
[----:B------:R-:W-:Y:S01]  /*2e70*/  SEL R9, R7, R12, !P1 ;  /* 0x0000000c07097207 */ /* 0x000fe20004800000 */
[----:B------:R-:W-:Y:S01]  /*2e80*/  HFMA2.MMA R7, -RZ, RZ, 0, 0 ;  /* 0x00000000ff077435 */ /* 0x000fe200000001ff */
[-C--:B------:R-:W-:Y:S01]  /*2e90*/  IADD3.X R12, RZ, ~R11.reuse, RZ, P4, !PT ;  /* 0x8000000bff0c7210 */ /* 0x080fe200027fe4ff */
[CC--:B------:R-:W-:Y:S02]  /*2ea0*/  IMAD R21, R15.reuse, R6.reuse, RZ ;  /* 0x000000060f157224 */ /* 0x0c0fe400078e02ff */
[----:B------:R-:W-:Y:S01]  /*2eb0*/  IMAD.HI.U32 R6, R15, R6, RZ ;  /* 0x000000060f067227 */ /* 0x000fe200078e00ff */
[----:B------:R-:W-:Y:S02]  /*2ec0*/  SEL R11, R12, R11, !P1 ;  /* 0x0000000b0c0b7207 */ /* 0x000fe40004800000 */
        /* <DEDUP_REMOVED lines=8> */
[----:B------:R-:W-:-:S04]  /*2f50*/  IADD3 R15, P2, R15, R6, RZ ;  /* 0x000000060f0f7210 */ /* 0x000fc80007f5e0ff */
[----:B------:R-:W-:Y:S01]  /*2f60*/  IADD3.X R8, R8, RZ, RZ, P0, !PT ;  /* 0x000000ff08087210 */ /* 0x000fe200007fe4ff */
[----:B------:R-:W-:-:S04]  /*2f70*/  IMAD.WIDE.U32 R6, R15, R2, RZ ;  /* 0x000000020f067225 */ /* 0x000fc800078e00ff */
[----:B------:R-:W-:Y:S01]  /*2f80*/  IMAD.X R21, RZ, RZ, R8, P2 ;  /* 0x000000ffff157224 */ /* 0x000fe200010e0608 */
[----:B------:R-:W-:Y:S01]  /*2f90*/  IADD3 R23, P2, -R6, R9, RZ ;  /* 0x0000000906177210 */ /* 0x000fe20007f5e1ff */
[----:B------:R-:W-:-:S03]  /*2fa0*/  IMAD R15, R15, R3, R7 ;  /* 0x000000030f0f7224 */ /* 0x000fc600078e0207 */
[-C--:B------:R-:W-:Y:S01]  /*2fb0*/  ISETP.GE.U32.AND P0, PT, R23, R2.reuse, PT ;  /* 0x000000021700720c */ /* 0x080fe20003f06070 */
[----:B------:R-:W-:Y:S01]  /*2fc0*/  IMAD R6, R21, R2, R15 ;  /* 0x0000000215067224 */ /* 0x000fe200078e020f */
[----:B------:R-:W-:-:S04]  /*2fd0*/  MOV R15, 0x0 ;  /* 0x00000000000f7802 */ /* 0x000fc80000000f00 */
        /* <DEDUP_REMOVED lines=14> */
[----:B------:R-:W-:Y:S02]  /*30c0*/  IADD3.X R6, RZ, ~R3, RZ, P2, !PT ;  /* 0x80000003ff067210 */ /* 0x000fe400017fe4ff */
[----:B------:R-:W-:Y:S02]  /*30d0*/  ISETP.NE.AND.EX P0, PT, R0, RZ, PT, P0 ;  /* 0x000000ff0000720c */ /* 0x000fe40003f05300 */
[----:B------:R-:W-:-:S02]  /*30e0*/  SEL R0, R7, R2, !P1 ;  /* 0x0000000207007207 */ /* 0x000fc40004800000 */
[----:B------:R-:W-:Y:S02]  /*30f0*/  SEL R2, R6, R3, !P1 ;  /* 0x0000000306027207 */ /* 0x000fe40004800000 */
[----:B------:R-:W-:Y:S02]  /*3100*/  SEL R0, R0, 0xffffffff, P0 ;  /* 0xffffffff00007807 */ /* 0x000fe40000000000 */
[----:B------:R-:W-:Y:S01]  /*3110*/  SEL R2, R2, 0xffffffff, P0 ;  /* 0xffffffff02027807 */ /* 0x000fe20000000000 */
[----:B------:R-:W-:Y:S06]  /*3120*/  RET.REL.NODEC R14 `(_ZN2at6native18elementwise_kernelILi128ELi2EZNS0_22gpu_kernel_impl_nocastINS0_13BUnaryFunctorIlllZZZNS0_15binary_internal21div_floor_kernel_cudaERNS_18TensorIteratorBaseEENKUlvE_clEvENKUlvE2_clEvEUlllE_EEEEvS6_RKT_EUliE_EEviT1_) ;  /* 0xffffced00e007950 */ /* 0x000fec0003c3ffff */
.L_x_24633:
        /* <DEDUP_REMOVED lines=13> */
.L_x_32505:


//--------------------- .text._ZN2at6native27unrolled_elementwise_kernelINS0_13BUnaryFunctorIlllZZZNS0_15binary_internal21div_floor_kernel_cudaERNS_18TensorIteratorBaseEENKUlvE_clEvENKUlvE2_clEvEUlllE_EESt5arrayIPcLm2EELi4E23TrivialOffsetCalculatorILi1EjESE_NS0_6memory15LoadWithoutCastENSF_16StoreWithoutCastEEEviT_T0_T2_T3_T4_T5_ --------------------------
	.section	.text._ZN2at6native27unrolled_elementwise_kernelINS0_13BUnaryFunctorIlllZZZNS0_15binary_internal21div_floor_kernel_cudaERNS_18TensorIteratorBaseEENKUlvE_clEvENKUlvE2_clEvEUlllE_EESt5arrayIPcLm2EELi4E23TrivialOffsetCalculatorILi1EjESE_NS0_6memory15LoadWithoutCastENSF_16StoreWithoutCastEEEviT_T0_T2_T3_T4_T5_,"ax",@progbits
	.sectioninfo	@"SHI_REGISTERS=34"
	.align	128
        .global         _ZN2at6native27unrolled_elementwise_kernelINS0_13BUnaryFunctorIlllZZZNS0_15binary_internal21div_floor_kernel_cudaERNS_18TensorIteratorBaseEENKUlvE_clEvENKUlvE2_clEvEUlllE_EESt5arrayIPcLm2EELi4E23TrivialOffsetCalculatorILi1EjESE_NS0_6memory15LoadWithoutCastENSF_16StoreWithoutCastEEEviT_T0_T2_T3_T4_T5_
        .type           _ZN2at6native27unrolled_elementwise_kernelINS0_13BUnaryFunctorIlllZZZNS0_15binary_internal21div_floor_kernel_cudaERNS_18TensorIteratorBaseEENKUlvE_clEvENKUlvE2_clEvEUlllE_EESt5arrayIPcLm2EELi4E23TrivialOffsetCalculatorILi1EjESE_NS0_6memory15LoadWithoutCastENSF_16StoreWithoutCastEEEviT_T0_T2_T3_T4_T5_,@function
        .size           _ZN2at6native27unrolled_elementwise_kernelINS0_13BUnaryFunctorIlllZZZNS0_15binary_internal21div_floor_kernel_cudaERNS_18TensorIteratorBaseEENKUlvE_clEvENKUlvE2_clEvEUlllE_EESt5arrayIPcLm2EELi4E23TrivialOffsetCalculatorILi1EjESE_NS0_6memory15LoadWithoutCastENSF_16StoreWithoutCastEEEviT_T0_T2_T3_T4_T5_,(.L_x_32507 - _ZN2at6native27unrolled_elementwise_kernelINS0_13BUnaryFunctorIlllZZZNS0_15binary_internal21div_floor_kernel_cudaERNS_18TensorIteratorBaseEENKUlvE_clEvENKUlvE2_clEvEUlllE_EESt5arrayIPcLm2EELi4E23TrivialOffsetCalculatorILi1EjESE_NS0_6memory15LoadWithoutCastENSF_16StoreWithoutCastEEEviT_T0_T2_T3_T4_T5_)
        .other          _ZN2at6native27unrolled_elementwise_kernelINS0_13BUnaryFunctorIlllZZZNS0_15binary_internal21div_floor_kernel_cudaERNS_18TensorIteratorBaseEENKUlvE_clEvENKUlvE2_clEvEUlllE_EESt5arrayIPcLm2EELi4E23TrivialOffsetCalculatorILi1EjESE_NS0_6memory15LoadWithoutCastENSF_16StoreWithoutCastEEEviT_T0_T2_T3_T4_T5_,@"STO_CUDA_ENTRY STV_DEFAULT"
_ZN2at6native27unrolled_elementwise_kernelINS0_13BUnaryFunctorIlllZZZNS0_15binary_internal21div_floor_kernel_cudaERNS_18TensorIteratorBaseEENKUlvE_clEvENKUlvE2_clEvEUlllE_EESt5arrayIPcLm2EELi4E23TrivialOffsetCalculatorILi1EjESE_NS0_6memory15LoadWithoutCastENSF_16StoreWithoutCastEEEviT_T0_T2_T3_T4_T5_:
.text._ZN2at6native27unrolled_elementwise_kernelINS0_13BUnaryFunctorIlllZZZNS0_15binary_internal21div_floor_kernel_cudaERNS_18TensorIteratorBaseEENKUlvE_clEvENKUlvE2_clEvEUlllE_EESt5arrayIPcLm2EELi4E23TrivialOffsetCalculatorILi1EjESE_NS0_6memory15LoadWithoutCastENSF_16StoreWithoutCastEEEviT_T0_T2_T3_T4_T5_:
        /* <DEDUP_REMOVED lines=9> */
[----:B0-----:R-:W-:Y:S02]  /*0090*/  IMAD R7, R9, R2, c[0x0][0x160] ;  /* 0x0000580009077624 */ /* 0x001fe400078e0202 */
[----:B-1----:R-:W-:-:S03]  /*00a0*/  IMAD.MOV.U32 R6, RZ, RZ, R0 ;  /* 0x000000ffff067224 */ /* 0x002fc600078e0000 */
[----:B------:R-:W-:-:S13]  /*00b0*/  ISETP.GE.AND P0, PT, R0, R7, PT ;  /* 0x000000070000720c */ /* 0x000fda0003f06270 */
[----:B------:R-:W-:Y:S01]  /*00c0*/  @!P0 IADD3 R0, R6, 0x80, RZ ;  /* 0x0000008006008810 */ /* 0x000fe20007ffe0ff */
[----:B------:R-:W-:Y:S02]  /*00d0*/  @!P0 IMAD R2, R9, 0x200, R6 ;  /* 0x0000020009028824 */ /* 0x000fe400078e0206 */
[----:B------:R-:W-:Y:S01]  /*00e0*/  @!P0 IMAD.MOV.U32 R3, RZ, RZ, 0x8 ;  /* 0x00000008ff038424 */ /* 0x000fe200078e00ff */
[----:B------:R-:W-:-:S03]  /*00f0*/  ISETP.GE.AND P1, PT, R0, R7, PT ;  /* 0x000000070000720c */ /* 0x000fc60003f26270 */
[----:B------:R-:W-:-:S05]  /*0100*/  @!P0 IMAD.WIDE.U32 R2, R2, R3, c[0x0][0x180] ;  /* 0x0000600002028625 */ /* 0x000fca00078e0003 */
[----:B------:R0:W5:Y:S05]  /*0110*/  @!P0 LDG.E.64 R22, [R2.64] ;  /* 0x0000000402168981 */ /* 0x00016a000c1e1b00 */
        /* <DEDUP_REMOVED lines=13> */
[----:B------:R-:W-:-:S04]  /*01f0*/  @!P2 IMAD.MOV.U32 R11, RZ, RZ, 0x8 ;  /* 0x00000008ff0ba424 */ /* 0x000fc800078e00ff */
[----:B------:R-:W-:-:S05]  /*0200*/  @!P2 IMAD.WIDE.U32 R10, R10, R11, c[0x0][0x180] ;  /* 0x000060000a0aa625 */ /* 0x000fca00078e000b */
[----:B------:R0:W5:Y:S01]  /*0210*/  @!P2 LDG.E.64 R12, [R10.64] ;  /* 0x000000040a0ca981 */ /* 0x000162000c1e1b00 */
[----:B------:R-:W-:Y:S01]  /*0220*/  BSSY B0, `(.L_x_24634) ;  /* 0x000004a000007945 */ /* 0x000fe20003800000 */
[----:B------:R-:W-:Y:S05]  /*0230*/  @P0 BRA `(.L_x_24635) ;  /* 0x0000048000000947 */ /* 0x000fea0003800000 */
[----:B-----5:R-:W-:Y:S01]  /*0240*/  LOP3.LUT R0, R23, c[0x0][0x174], RZ, 0xfc, !PT ;  /* 0x00005d0017007a12 */ /* 0x020fe200078efcff */
[----:B------:R-:W-:Y:S03]  /*0250*/  BSSY B1, `(.L_x_24636) ;  /* 0x000001f000017945 */ /* 0x000fe60003800000 */
[----:B------:R-:W-:-:S13]  /*0260*/  ISETP.NE.U32.AND P4, PT, R0, RZ, PT ;  /* 0x000000ff0000720c */ /* 0x000fda0003f85070 */
[----:B------:R-:W-:Y:S05]  /*0270*/  @!P4 BRA `(.L_x_24637) ;  /* 0x000000900000c947 */ /* 0x000fea0003800000 */
[----:B------:R-:W-:Y:S01]  /*0280*/  IMAD.MOV.U32 R24, RZ, RZ, R22 ;  /* 0x000000ffff187224 */ /* 0x000fe200078e0016 */
[----:B0-----:R-:W-:Y:S01]  /*0290*/  MOV R2, 0x2e0 ;  /* 0x000002e000027802 */ /* 0x001fe20000000f00 */
[----:B------:R-:W-:Y:S02]  /*02a0*/  IMAD.MOV.U32 R3, RZ, RZ, R23 ;  /* 0x000000ffff037224 */ /* 0x000fe400078e0017 */
[----:B------:R-:W-:Y:S02]  /*02b0*/  IMAD.MOV.U32 R25, RZ, RZ, c[0x0][0x170] ;  /* 0x00005c00ff197624 */ /* 0x000fe400078e00ff */
[----:B------:R-:W-:Y:S02]  /*02c0*/  IMAD.MOV.U32 R8, RZ, RZ, c[0x0][0x174] ;  /* 0x00005d00ff087624 */ /* 0x000fe400078e00ff */
[----:B------:R-:W-:Y:S05]  /*02d0*/  CALL.REL.NOINC `($__internal_36_$__cuda_sm20_div_s64) ;  /* 0x0000144000007944 */ /* 0x000fea0003c00000 */
[----:B------:R-:W-:Y:S02]  /*02e0*/  IMAD.MOV.U32 R10, RZ, RZ, R4 ;  /* 0x000000ffff0a7224 */ /* 0x000fe400078e0004 */
[----:B------:R-:W-:Y:S01]  /*02f0*/  IMAD.MOV.U32 R11, RZ, RZ, R5 ;  /* 0x000000ffff0b7224 */ /* 0x000fe200078e0005 */
[----:B------:R-:W-:Y:S05]  /*0300*/  BRA `(.L_x_24638) ;  /* 0x0000013000007947 */ /* 0x000fea0003800000 */
.L_x_24637:
[----:B------:R-:W1:Y:S01]  /*0310*/  I2F.U32.RP R0, c[0x0][0x170] ;  /* 0x00005c0000007b06 */ /* 0x000e620000209000 */
[----:B------:R-:W-:Y:S01]  /*0320*/  ISETP.NE.U32.AND P3, PT, RZ, c[0x0][0x170], PT ;  /* 0x00005c00ff007a0c */ /* 0x000fe20003f65070 */
[----:B0-----:R-:W-:-:S06]  /*0330*/  IMAD.MOV.U32 R11, RZ, RZ, RZ ;  /* 0x000000ffff0b7224 */ /* 0x001fcc00078e00ff */
[----:B-1----:R-:W0:Y:S02]  /*0340*/  MUFU.RCP R0, R0 ;  /* 0x0000000000007308 */ /* 0x002e240000001000 */
        /* <DEDUP_REMOVED lines=15> */
.L_x_24638:
[----:B------:R-:W-:Y:S05]  /*0440*/  BSYNC B1 ;  /* 0x0000000000017941 */ /* 0x000fea0003800000 */
.L_x_24636:
[----:B------:R-:W-:Y:S02]  /*0450*/  LOP3.LUT R0, R22, c[0x0][0x170], RZ, 0x3c, !PT ;  /* 0x00005c0016007a12 */ /* 0x000fe400078e3cff */
[----:B------:R-:W-:Y:S02]  /*0460*/  LOP3.LUT R2, R23, c[0x0][0x174], RZ, 0x3c, !PT ;  /* 0x00005d0017027a12 */ /* 0x000fe400078e3cff */
        /* <DEDUP_REMOVED lines=8> */
[----:B------:R-:W-:Y:S02]  /*04f0*/  IMAD.MOV.U32 R3, RZ, RZ, c[0x0][0x170] ;  /* 0x00005c00ff037624 */ /* 0x000fe400078e00ff */
[----:B------:R-:W-:Y:S02]  /*0500*/  IMAD.MOV.U32 R2, RZ, RZ, c[0x0][0x174] ;  /* 0x00005d00ff027624 */ /* 0x000fe400078e00ff */
[----:B------:R-:W-:Y:S05]  /*0510*/  CALL.REL.NOINC `($__internal_37_$__cuda_sm20_rem_s64) ;  /* 0x0000173000007944 */ /* 0x000fea0003c00000 */
[----:B------:R-:W-:-:S04]  /*0520*/  ISETP.NE.U32.AND P1, PT, R4, RZ, PT ;  /* 0x000000ff0400720c */ /* 0x000fc80003f25070 */
[----:B------:R-:W-:Y:S01]  /*0530*/  ISETP.NE.AND.EX P1, PT, R5, RZ, PT, P1 ;  /* 0x000000ff0500720c */ /* 0x000fe20003f25310 */
[----:B------:R-:W-:Y:S07]  /*0540*/  BRA `(.L_x_24641) ;  /* 0x0000013000007947 */ /* 0x000fee0003800000 */
.L_x_24640:
        /* <DEDUP_REMOVED lines=19> */
.L_x_24641:
[----:B------:R-:W-:Y:S05]  /*0680*/  BSYNC B1 ;  /* 0x0000000000017941 */ /* 0x000fea0003800000 */
.L_x_24639:
[----:B------:R-:W-:-:S04]  /*0690*/  SEL R0, RZ, 0xffffffff, !P1 ;  /* 0xffffffffff007807 */ /* 0x000fc80004800000 */
[----:B------:R-:W-:-:S05]  /*06a0*/  IADD3 R10, P1, R0, R10, RZ ;  /* 0x0000000a000a7210 */ /* 0x000fca0007f3e0ff */
[----:B------:R-:W-:-:S03]  /*06b0*/  IMAD.X R11, R0, 0x1, R11, P1 ;  /* 0x00000001000b7824 */ /* 0x000fc600008e060b */
.L_x_24635:
[----:B------:R-:W-:Y:S05]  /*06c0*/  BSYNC B0 ;  /* 0x0000000000007941 */ /* 0x000fea0003800000 */
.L_x_24634:
[----:B------:R-:W-:Y:S01]  /*06d0*/  IADD3 R0, R6, 0x80, RZ ;  /* 0x0000008006007810 */ /* 0x000fe20007ffe0ff */
[----:B------:R-:W-:Y:S03]  /*06e0*/  BSSY B0, `(.L_x_24642) ;  /* 0x000004b000007945 */ /* 0x000fe60003800000 */
[----:B------:R-:W-:-:S13]  /*06f0*/  ISETP.GE.AND P1, PT, R0, R7, PT ;  /* 0x000000070000720c */ /* 0x000fda0003f26270 */
[----:B------:R-:W-:Y:S05]  /*0700*/  @P1 BRA `(.L_x_24643) ;  /* 0x0000048000001947 */ /* 0x000fea0003800000 */
[----:B0----5:R-:W-:Y:S01]  /*0710*/  LOP3.LUT R2, R21, c[0x0][0x174], RZ, 0xfc, !PT ;  /* 0x00005d0015027a12 */ /* 0x021fe200078efcff */
        /* <DEDUP_REMOVED lines=8> */
[----:B------:R-:W-:Y:S05]  /*07a0*/  CALL.REL.NOINC `($__internal_36_$__cuda_sm20_div_s64) ;  /* 0x00000f7000007944 */ /* 0x000fea0003c00000 */
[----:B------:R-:W-:Y:S02]  /*07b0*/  IMAD.MOV.U32 R24, RZ, RZ, R4 ;  /* 0x000000ffff187224 */ /* 0x000fe400078e0004 */
[----:B------:R-:W-:Y:S01]  /*07c0*/  IMAD.MOV.U32 R25, RZ, RZ, R5 ;  /* 0x000000ffff197224 */ /* 0x000fe200078e0005 */
[----:B------:R-:W-:Y:S05]  /*07d0*/  BRA `(.L_x_24646) ;  /* 0x0000013000007947 */ /* 0x000fea0003800000 */
.L_x_24645:
        /* <DEDUP_REMOVED lines=19> */
.L_x_24646:
[----:B------:R-:W-:Y:S05]  /*0910*/  BSYNC B1 ;  /* 0x0000000000017941 */ /* 0x000fea0003800000 */
.L_x_24644:
        /* <DEDUP_REMOVED lines=16> */
.L_x_24648:
        /* <DEDUP_REMOVED lines=19> */
.L_x_24649:
[----:B------:R-:W-:Y:S05]  /*0b50*/  BSYNC B1 ;  /* 0x0000000000017941 */ /* 0x000fea0003800000 */
.L_x_24647:
[----:B------:R-:W-:-:S04]  /*0b60*/  SEL R2, RZ, 0xffffffff, !P1 ;  /* 0xffffffffff027807 */ /* 0x000fc80004800000 */
[----:B------:R-:W-:-:S05]  /*0b70*/  IADD3 R24, P1, R2, R24, RZ ;  /* 0x0000001802187210 */ /* 0x000fca0007f3e0ff */
[----:B------:R-:W-:-:S03]  /*0b80*/  IMAD.X R25, R2, 0x1, R25, P1 ;  /* 0x0000000102197824 */ /* 0x000fc600008e0619 */
.L_x_24643:
[----:B------:R-:W-:Y:S05]  /*0b90*/  BSYNC B0 ;  /* 0x0000000000007941 */ /* 0x000fea0003800000 */
.L_x_24642:
[----:B0-----:R-:W-:Y:S01]  /*0ba0*/  IADD3 R2, R6, 0x100, RZ ;  /* 0x0000010006027810 */ /* 0x001fe20007ffe0ff */
[----:B------:R-:W-:Y:S01]  /*0bb0*/  BSSY B0, `(.L_x_24650) ;  /* 0x000004d000007945 */ /* 0x000fe20003800000 */
[----:B-----5:R-:W-:Y:S02]  /*0bc0*/  IMAD.MOV.U32 R20, RZ, RZ, R24 ;  /* 0x000000ffff147224 */ /* 0x020fe400078e0018 */
[----:B------:R-:W-:Y:S01]  /*0bd0*/  ISETP.GE.AND P1, PT, R2, R7, PT ;  /* 0x000000070200720c */ /* 0x000fe20003f26270 */
[----:B------:R-:W-:-:S12]  /*0be0*/  IMAD.MOV.U32 R21, RZ, RZ, R25 ;  /* 0x000000ffff157224 */ /* 0x000fd800078e0019 */
[----:B------:R-:W-:Y:S05]  /*0bf0*/  @P1 BRA `(.L_x_24651) ;  /* 0x0000048000001947 */ /* 0x000fea0003800000 */
[----:B------:R-:W-:Y:S01]  /*0c00*/  LOP3.LUT R2, R19, c[0x0][0x174], RZ, 0xfc, !PT ;  /* 0x00005d0013027a12 */ /* 0x000fe200078efcff */
        /* <DEDUP_REMOVED lines=12> */
.L_x_24653:
        /* <DEDUP_REMOVED lines=19> */
.L_x_24654:
[----:B------:R-:W-:Y:S05]  /*0e00*/  BSYNC B1 ;  /* 0x0000000000017941 */ /* 0x000fea0003800000 */
.L_x_24652:
        /* <DEDUP_REMOVED lines=12> */
[----:B------:R-:W-:Y:S05]  /*0ed0*/  CALL.REL.NOINC `($__internal_37_$__cuda_sm20_rem_s64) ;  /* 0x00000d7000007944 */ /* 0x000fea0003c00000 */
[----:B------:R-:W-:-:S04]  /*0ee0*/  ISETP.NE.U32.AND P1, PT, R4, RZ, PT ;  /* 0x000000ff0400720c */ /* 0x000fc80003f25070 */
[----:B------:R-:W-:Y:S01]  /*0ef0*/  ISETP.NE.AND.EX P1, PT, R5, RZ, PT, P1 ;  /* 0x000000ff0500720c */ /* 0x000fe20003f25310 */
[----:B------:R-:W-:Y:S07]  /*0f00*/  BRA `(.L_x_24657) ;  /* 0x0000013000007947 */ /* 0x000fee0003800000 */
.L_x_24656:
        /* <DEDUP_REMOVED lines=19> */
.L_x_24657:
[----:B------:R-:W-:Y:S05]  /*1040*/  BSYNC B1 ;  /* 0x0000000000017941 */ /* 0x000fea0003800000 */
.L_x_24655:
[----:B------:R-:W-:-:S04]  /*1050*/  SEL R2, RZ, 0xffffffff, !P1 ;  /* 0xffffffffff027807 */ /* 0x000fc80004800000 */
[----:B------:R-:W-:-:S05]  /*1060*/  IADD3 R24, P1, R2, R24, RZ ;  /* 0x0000001802187210 */ /* 0x000fca0007f3e0ff */
[----:B------:R-:W-:-:S03]  /*1070*/  IMAD.X R25, R2, 0x1, R25, P1 ;  /* 0x0000000102197824 */ /* 0x000fc600008e0619 */
.L_x_24651:
[----:B------:R-:W-:Y:S05]  /*1080*/  BSYNC B0 ;  /* 0x0000000000007941 */ /* 0x000fea0003800000 */
.L_x_24650:
[----:B------:R-:W-:Y:S01]  /*1090*/  IADD3 R2, R6, 0x180, RZ ;  /* 0x0000018006027810 */ /* 0x000fe20007ffe0ff */
[----:B------:R-:W-:Y:S01]  /*10a0*/  BSSY B0, `(.L_x_24658) ;  /* 0x000004d000007945 */ /* 0x000fe20003800000 */
[----:B------:R-:W-:Y:S02]  /*10b0*/  IMAD.MOV.U32 R18, RZ, RZ, R24 ;  /* 0x000000ffff127224 */ /* 0x000fe400078e0018 */
        /* <DEDUP_REMOVED lines=16> */
.L_x_24661:
[----:B------:R-:W0:Y:S01]  /*11c0*/  I2F.U32.RP R4, c[0x0][0x170] ;  /* 0x00005c0000047b06 */ /* 0x000e220000209000 */
[----:B------:R-:W-:Y:S01]  /*11d0*/  IMAD.MOV.U32 R2, RZ, RZ, RZ ;  /* 0x000000ffff027224 */ /* 0x000fe200078e00ff */
[----:B------:R-:W-:Y:S01]  /*11e0*/  ISETP.NE.U32.AND P3, PT, RZ, c[0x0][0x170], PT ;  /* 0x00005c00ff007a0c */ /* 0x000fe20003f65070 */
[----:B------:R-:W-:-:S05]  /*11f0*/  IMAD.MOV.U32 R25, RZ, RZ, RZ ;  /* 0x000000ffff197224 */ /* 0x000fca00078e00ff */
[----:B0-----:R-:W0:Y:S02]  /*1200*/  MUFU.RCP R4, R4 ;  /* 0x0000000400047308 */ /* 0x001e240000001000 */
[----:B0-----:R-:W-:-:S06]  /*1210*/  IADD3 R5, R4, 0xffffffe, RZ ;  /* 0x0ffffffe04057810 */ /* 0x001fcc0007ffe0ff */
[----:B------:R-:W0:Y:S02]  /*1220*/  F2I.FTZ.U32.TRUNC.NTZ R3, R5 ;  /* 0x0000000500037305 */ /* 0x000e24000021f000 */
[----:B0-----:R-:W-:-:S05]  /*1230*/  IADD3 R15, RZ, -R3, RZ ;  /* 0x80000003ff0f7210 */ /* 0x001fca0007ffe0ff */
        /* <DEDUP_REMOVED lines=11> */
.L_x_24662:
[----:B------:R-:W-:Y:S05]  /*12f0*/  BSYNC B1 ;  /* 0x0000000000017941 */ /* 0x000fea0003800000 */
.L_x_24660:
        /* <DEDUP_REMOVED lines=16> */
.L_x_24664:
        /* <DEDUP_REMOVED lines=19> */
.L_x_24665:
[----:B------:R-:W-:Y:S05]  /*1530*/  BSYNC B1 ;  /* 0x0000000000017941 */ /* 0x000fea0003800000 */
.L_x_24663:
[----:B------:R-:W-:-:S04]  /*1540*/  SEL R2, RZ, 0xffffffff, !P1 ;  /* 0xffffffffff027807 */ /* 0x000fc80004800000 */
[----:B------:R-:W-:-:S05]  /*1550*/  IADD3 R24, P1, R2, R24, RZ ;  /* 0x0000001802187210 */ /* 0x000fca0007f3e0ff */
[----:B------:R-:W-:-:S03]  /*1560*/  IMAD.X R25, R2, 0x1, R25, P1 ;  /* 0x0000000102197824 */ /* 0x000fc600008e0619 */
.L_x_24659:
[----:B------:R-:W-:Y:S05]  /*1570*/  BSYNC B0 ;  /* 0x0000000000007941 */ /* 0x000fea0003800000 */
.L_x_24658:
[----:B------:R-:W-:Y:S01]  /*1580*/  @!P0 IMAD R2, R9, 0x200, R6 ;  /* 0x0000020009028824 */ /* 0x000fe200078e0206 */
[----:B------:R-:W-:Y:S01]  /*1590*/  BSSY B0, `(.L_x_24666) ;  /* 0x0000011000007945 */ /* 0x000fe20003800000 */
[----:B------:R-:W-:Y:S02]  /*15a0*/  @!P0 IMAD.MOV.U32 R3, RZ, RZ, 0x8 ;  /* 0x00000008ff038424 */ /* 0x000fe400078e00ff */
[----:B------:R-:W-:Y:S02]  /*15b0*/  @!P0 IMAD.MOV.U32 R6, RZ, RZ, R0 ;  /* 0x000000ffff068224 */ /* 0x000fe400078e0000 */
[----:B------:R-:W-:-:S03]  /*15c0*/  @!P0 IMAD.WIDE.U32 R2, R2, R3, c[0x0][0x178] ;  /* 0x00005e0002028625 */ /* 0x000fc600078e0003 */
[----:B------:R-:W-:Y:S02]  /*15d0*/  ISETP.GE.AND P1, PT, R6, R7, PT ;  /* 0x000000070600720c */ /* 0x000fe40003f26270 */
[----:B------:R0:W-:Y:S11]  /*15e0*/  @!P0 STG.E.64 [R2.64], R10 ;  /* 0x0000000a02008986 */ /* 0x0001f6000c101b04 */
        /* <DEDUP_REMOVED lines=11> */
.L_x_24667:
[----:B------:R-:W-:Y:S05]  /*16a0*/  BSYNC B0 ;  /* 0x0000000000007941 */ /* 0x000fea0003800000 */
.L_x_24666:
[----:B------:R-:W-:-:S13]  /*16b0*/  ISETP.GE.AND P0, PT, R6, R7, PT ;  /* 0x000000070600720c */ /* 0x000fda0003f06270 */
[----:B------:R-:W-:Y:S05]  /*16c0*/  @P0 EXIT ;  /* 0x000000000000094d */ /* 0x000fea0003800000 */
[----:B0-----:R-:W-:Y:S01]  /*16d0*/  LEA R2, R9, R6, 0x9 ;  /* 0x0000000609027211 */ /* 0x001fe200078e48ff */
[----:B------:R-:W-:-:S04]  /*16e0*/  IMAD.MOV.U32 R3, RZ, RZ, 0x8 ;  /* 0x00000008ff037424 */ /* 0x000fc800078e00ff */
[----:B------:R-:W-:-:S05]  /*16f0*/  IMAD.WIDE.U32 R2, R2, R3, c[0x0][0x178] ;  /* 0x00005e0002027625 */ /* 0x000fca00078e0003 */
[----:B------:R-:W-:Y:S01]  /*1700*/  STG.E.64 [R2.64], R24 ;  /* 0x0000001802007986 */ /* 0x000fe2000c101b04 */
[----:B------:R-:W-:Y:S05]  /*1710*/  EXIT ;  /* 0x000000000000794d */ /* 0x000fea0003800000 */
        .weak           $__internal_36_$__cuda_sm20_div_s64
        .type           $__internal_36_$__cuda_sm20_div_s64,@function
        .size           $__internal_36_$__cuda_sm20_div_s64,($__internal_37_$__cuda_sm20_rem_s64 - $__internal_36_$__cuda_sm20_div_s64)
$__internal_36_$__cuda_sm20_div_s64:
        /* <DEDUP_REMOVED lines=24> */
[----:B------:R-:W-:Y:S01]  /*18a0*/  IMAD.WIDE.U32 R14, R17, R4, RZ ;  /* 0x00000004110e7225 */ /* 0x000fe200078e00ff */
[----:B------:R-:W-:-:S03]  /*18b0*/  IADD3.X R27, RZ, RZ, R27, P2, P1 ;  /* 0x000000ffff1b7210 */ /* 0x000fc600017e241b */
[----:B------:R-:W-:Y:S01]  /*18c0*/  IMAD R15, R17, R5, R15 ;  /* 0x00000005110f7224 */ /* 0x000fe200078e020f */
[----:B------:R-:W-:-:S03]  /*18d0*/  IADD3 R29, P1, RZ, -R14, RZ ;  /* 0x8000000eff1d7210 */ /* 0x000fc60007f3e0ff */
[----:B------:R-:W-:Y:S02]  /*18e0*/  IMAD R14, R27, R4, R15 ;  /* 0x000000041b0e7224 */ /* 0x000fe400078e020f */
[----:B------:R-:W-:-:S04]  /*18f0*/  IMAD.HI.U32 R16, R17, R29, RZ ;  /* 0x0000001d11107227 */ /* 0x000fc800078e00ff */
[----:B------:R-:W-:Y:S01]  /*1900*/  IMAD.X R14, RZ, RZ, ~R14, P1 ;  /* 0x000000ffff0e7224 */ /* 0x000fe200008e0e0e */
[----:B------:R-:W-:-:S03]  /*1910*/  ISETP.GE.AND P1, PT, R3, RZ, PT ;  /* 0x000000ff0300720c */ /* 0x000fc60003f26270 */
[----:B------:R-:W-:-:S04]  /*1920*/  IMAD.WIDE.U32 R16, P5, R17, R14, R16 ;  /* 0x0000000e11107225 */ /* 0x000fc800078a0010 */
[C---:B------:R-:W-:Y:S02]  /*1930*/  IMAD R15, R27.reuse, R14, RZ ;  /* 0x0000000e1b0f7224 */ /* 0x040fe400078e02ff */
[----:B------:R-:W-:Y:S01]  /*1940*/  IMAD.HI.U32 R16, P3, R27, R29, R16 ;  /* 0x0000001d1b107227 */ /* 0x000fe20007860010 */
[----:B------:R-:W-:-:S03]  /*1950*/  IADD3 R17, P2, RZ, -R24, RZ ;  /* 0x80000018ff117210 */ /* 0x000fc60007f5e0ff */
[----:B------:R-:W-:Y:S01]  /*1960*/  IMAD.HI.U32 R28, R27, R14, RZ ;  /* 0x0000000e1b1c7227 */ /* 0x000fe200078e00ff */
[----:B------:R-:W-:-:S03]  /*1970*/  SEL R17, R17, R24, !P1 ;  /* 0x0000001811117207 */ /* 0x000fc60004800000 */
[----:B------:R-:W-:Y:S01]  /*1980*/  IMAD.X R26, RZ, RZ, ~R3, P2 ;  /* 0x000000ffff1a7224 */ /* 0x000fe200010e0e03 */
[----:B------:R-:W-:Y:S01]  /*1990*/  IADD3 R16, P2, R15, R16, RZ ;  /* 0x000000100f107210 */ /* 0x000fe20007f5e0ff */
[----:B------:R-:W-:Y:S02]  /*19a0*/  IMAD.X R27, R28, 0x1, R27, P5 ;  /* 0x000000011c1b7824 */ /* 0x000fe400028e061b */
[----:B------:R-:W-:Y:S01]  /*19b0*/  IMAD.MOV.U32 R15, RZ, RZ, RZ ;  /* 0x000000ffff0f7224 */ /* 0x000fe200078e00ff */
        /* <DEDUP_REMOVED lines=29> */
[----:B------:R-:W-:-:S04]  /*1b90*/  SEL R4, R4, R31, P1 ;  /* 0x0000001f04047207 */ /* 0x000fc80000800000 */
[----:B------:R-:W-:Y:S02]  /*1ba0*/  SEL R5, R5, R14, P1 ;  /* 0x0000000e05057207 */ /* 0x000fe40000800000 */
[----:B------:R-:W-:Y:S02]  /*1bb0*/  LOP3.LUT R14, R8, R3, RZ, 0x3c, !PT ;  /* 0x00000003080e7212 */ /* 0x000fe400078e3cff */
[----:B------:R-:W-:Y:S02]  /*1bc0*/  IADD3 R3, P1, RZ, -R4, RZ ;  /* 0x80000004ff037210 */ /* 0x000fe40007f3e0ff */
[----:B------:R-:W-:-:S03]  /*1bd0*/  ISETP.GE.AND P2, PT, R14, RZ, PT ;  /* 0x000000ff0e00720c */ /* 0x000fc60003f46270 */
[----:B------:R-:W-:Y:S01]  /*1be0*/  IMAD.X R14, RZ, RZ, ~R5, P1 ;  /* 0x000000ffff0e7224 */ /* 0x000fe200008e0e05 */
[----:B------:R-:W-:Y:S01]  /*1bf0*/  SEL R4, R3, R4, !P2 ;  /* 0x0000000403047207 */ /* 0x000fe20005000000 */
[----:B------:R-:W-:-:S03]  /*1c00*/  IMAD.MOV.U32 R3, RZ, RZ, 0x0 ;  /* 0x00000000ff037424 */ /* 0x000fc600078e00ff */
[----:B------:R-:W-:Y:S02]  /*1c10*/  SEL R5, R14, R5, !P2 ;  /* 0x000000050e057207 */ /* 0x000fe40005000000 */
[----:B------:R-:W-:Y:S02]  /*1c20*/  SEL R4, R4, 0xffffffff, P6 ;  /* 0xffffffff04047807 */ /* 0x000fe40003000000 */
[----:B------:R-:W-:Y:S01]  /*1c30*/  SEL R5, R5, 0xffffffff, P6 ;  /* 0xffffffff05057807 */ /* 0x000fe20003000000 */
[----:B------:R-:W-:Y:S06]  /*1c40*/  RET.REL.NODEC R2 `(_ZN2at6native27unrolled_elementwise_kernelINS0_13BUnaryFunctorIlllZZZNS0_15binary_internal21div_floor_kernel_cudaERNS_18TensorIteratorBaseEENKUlvE_clEvENKUlvE2_clEvEUlllE_EESt5arrayIPcLm2EELi4E23TrivialOffsetCalculatorILi1EjESE_NS0_6memory15LoadWithoutCastENSF_16StoreWithoutCastEEEviT_T0_T2_T3_T4_T5_) ;  /* 0xffffe3b002007950 */ /* 0x000fec0003c3ffff */
        .weak           $__internal_37_$__cuda_sm20_rem_s64
        .type           $__internal_37_$__cuda_sm20_rem_s64,@function
        .size           $__internal_37_$__cuda_sm20_rem_s64,(.L_x_32507 - $__internal_37_$__cuda_sm20_rem_s64)
$__internal_37_$__cuda_sm20_rem_s64:
        /* <DEDUP_REMOVED lines=18> */
[----:B------:R-:W-:-:S04]  /*1d70*/  IMAD.HI.U32 R27, R17, R29, RZ ;  /* 0x0000001d111b7227 */ /* 0x000fc800078e00ff */
        /* <DEDUP_REMOVED lines=14> */
[----:B------:R-:W-:Y:S02]  /*1e60*/  IMAD R22, R27, R22, RZ ;  /* 0x000000161b167224 */ /* 0x000fe400078e02ff */
[----:B------:R-:W-:-:S03]  /*1e70*/  IMAD.X R16, R16, 0x1, R27, P1 ;  /* 0x0000000110107824 */ /* 0x000fc600008e061b */
[----:B------:R-:W-:Y:S02]  /*1e80*/  IADD3 R22, P1, R22, R17, RZ ;  /* 0x0000001116167210 */ /* 0x000fe40007f3e0ff */
[-C--:B------:R-:W-:Y:S02]  /*1e90*/  IADD3 R17, P4, RZ, -R4.reuse, RZ ;  /* 0x80000004ff117210 */ /* 0x080fe40007f9e0ff */
[----:B------:R-:W-:Y:S02]  /*1ea0*/  IADD3.X R16, RZ, RZ, R16, P1, P3 ;  /* 0x000000ffff107210 */ /* 0x000fe40000fe6410 */
[----:B------:R-:W-:Y:S01]  /*1eb0*/  SEL R17, R17, R4, !P2 ;  /* 0x0000000411117207 */ /* 0x000fe20005000000 */
[----:B------:R-:W-:-:S05]  /*1ec0*/  IMAD.X R4, RZ, RZ, ~R5, P4 ;  /* 0x000000ffff047224 */ /* 0x000fca00020e0e05 */
[----:B------:R-:W-:Y:S01]  /*1ed0*/  SEL R23, R4, R5, !P2 ;  /* 0x0000000504177207 */ /* 0x000fe20005000000 */
[----:B------:R-:W-:-:S04]  /*1ee0*/  IMAD.HI.U32 R4, R22, R17, RZ ;  /* 0x0000001116047227 */ /* 0x000fc800078e00ff */
[----:B------:R-:W-:Y:S02]  /*1ef0*/  IMAD.MOV.U32 R5, RZ, RZ, RZ ;  /* 0x000000ffff057224 */ /* 0x000fe400078e00ff */
[-C--:B------:R-:W-:Y:S02]  /*1f00*/  IMAD R27, R16, R23.reuse, RZ ;  /* 0x00000017101b7224 */ /* 0x080fe400078e02ff */
[----:B------:R-:W-:-:S06]  /*1f10*/  IMAD.WIDE.U32 R4, R22, R23, R4 ;  /* 0x0000001716047225 */ /* 0x000fcc00078e0004 */
[----:B------:R-:W-:-:S05]  /*1f20*/  IMAD.HI.U32 R4, P1, R16, R17, R4 ;  /* 0x0000001110047227 */ /* 0x000fca0007820004 */
[----:B------:R-:W-:-:S05]  /*1f30*/  IADD3 R27, P3, R27, R4, RZ ;  /* 0x000000041b1b7210 */ /* 0x000fca0007f7e0ff */
[----:B------:R-:W-:-:S04]  /*1f40*/  IMAD.WIDE.U32 R4, R27, R14, RZ ;  /* 0x0000000e1b047225 */ /* 0x000fc800078e00ff */
[----:B------:R-:W-:Y:S01]  /*1f50*/  IMAD R5, R27, R15, R5 ;  /* 0x0000000f1b057224 */ /* 0x000fe200078e0205 */
[----:B------:R-:W-:Y:S01]  /*1f60*/  IADD3 R17, P4, -R4, R17, RZ ;  /* 0x0000001104117210 */ /* 0x000fe20007f9e1ff */
[----:B------:R-:W-:-:S04]  /*1f70*/  IMAD.HI.U32 R4, R16, R23, RZ ;  /* 0x0000001710047227 */ /* 0x000fc800078e00ff */
[----:B------:R-:W-:Y:S01]  /*1f80*/  IMAD.X R4, RZ, RZ, R4, P1 ;  /* 0x000000ffff047224 */ /* 0x000fe200008e0604 */
[----:B------:R-:W-:-:S03]  /*1f90*/  ISETP.GE.U32.AND P1, PT, R17, R14, PT ;  /* 0x0000000e1100720c */ /* 0x000fc60003f26070 */
[----:B------:R-:W-:-:S04]  /*1fa0*/  IMAD.X R4, RZ, RZ, R4, P3 ;  /* 0x000000ffff047224 */ /* 0x000fc800018e0604 */
        /* <DEDUP_REMOVED lines=23> */
[----:B------:R-:W-:Y:S06]  /*2120*/  RET.REL.NODEC R2 `(_ZN2at6native27unrolled_elementwise_kernelINS0_13BUnaryFunctorIlllZZZNS0_15binary_internal21div_floor_kernel_cudaERNS_18TensorIteratorBaseEENKUlvE_clEvENKUlvE2_clEvEUlllE_EESt5arrayIPcLm2EELi4E23TrivialOffsetCalculatorILi1EjESE_NS0_6memory15LoadWithoutCastENSF_16StoreWithoutCastEEEviT_T0_T2_T3_T4_T5_) ;  /* 0xffffded002007950 */ /* 0x000fec0003c3ffff */
.L_x_24668:
        /* <DEDUP_REMOVED lines=13> */
.L_x_32507:


//--------------------- .text._ZN2at6native29vectorized_elementwise_kernelILi2ENS0_13BUnaryFunctorIlllZZZNS0_15binary_internal21div_floor_kernel_cudaERNS_18TensorIteratorBaseEENKUlvE_clEvENKUlvE2_clEvEUlllE_EESt5arrayIPcLm2EEEEviT0_T1_ --------------------------
	.section	.text._ZN2at6native29vectorized_elementwise_kernelILi2ENS0_13BUnaryFunctorIlllZZZNS0_15binary_internal21div_floor_kernel_cudaERNS_18TensorIteratorBaseEENKUlvE_clEvENKUlvE2_clEvEUlllE_EESt5arrayIPcLm2EEEEviT0_T1_,"ax",@progbits
	.sectioninfo	@"SHI_REGISTERS=47"
	.align	128
        .global         _ZN2at6native29vectorized_elementwise_kernelILi2ENS0_13BUnaryFunctorIlllZZZNS0_15binary_internal21div_floor_kernel_cudaERNS_18TensorIteratorBaseEENKUlvE_clEvENKUlvE2_clEvEUlllE_EESt5arrayIPcLm2EEEEviT0_T1_
        .type           _ZN2at6native29vectorized_elementwise_kernelILi2ENS0_13BUnaryFunctorIlllZZZNS0_15binary_internal21div_floor_kernel_cudaERNS_18TensorIteratorBaseEENKUlvE_clEvENKUlvE2_clEvEUlllE_EESt5arrayIPcLm2EEEEviT0_T1_,@function
        .size           _ZN2at6native29vectorized_elementwise_kernelILi2ENS0_13BUnaryFunctorIlllZZZNS0_15binary_internal21div_floor_kernel_cudaERNS_18TensorIteratorBaseEENKUlvE_clEvENKUlvE2_clEvEUlllE_EESt5arrayIPcLm2EEEEviT0_T1_,(.L_x_32509 - _ZN2at6native29vectorized_elementwise_kernelILi2ENS0_13BUnaryFunctorIlllZZZNS0_15binary_internal21div_floor_kernel_cudaERNS_18TensorIteratorBaseEENKUlvE_clEvENKUlvE2_clEvEUlllE_EESt5arrayIPcLm2EEEEviT0_T1_)
        .other          _ZN2at6native29vectorized_elementwise_kernelILi2ENS0_13BUnaryFunctorIlllZZZNS0_15binary_internal21div_floor_kernel_cudaERNS_18TensorIteratorBaseEENKUlvE_clEvENKUlvE2_clEvEUlllE_EESt5arrayIPcLm2EEEEviT0_T1_,@"STO_CUDA_ENTRY STV_DEFAULT"
_ZN2at6native29vectorized_elementwise_kernelILi2ENS0_13BUnaryFunctorIlllZZZNS0_15binary_internal21div_floor_kernel_cudaERNS_18TensorIteratorBaseEENKUlvE_clEvENKUlvE2_clEvEUlllE_EESt5arrayIPcLm2EEEEviT0_T1_:
.text._ZN2at6native29vectorized_elementwise_kernelILi2ENS0_13BUnaryFunctorIlllZZZNS0_15binary_internal21div_floor_kernel_cudaERNS_18TensorIteratorBaseEENKUlvE_clEvENKUlvE2_clEvEUlllE_EESt5arrayIPcLm2EEEEviT0_T1_:
        /* <DEDUP_REMOVED lines=16> */
[----:B--2---:R-:W-:-:S04]  /*0100*/  LOP3.LUT R0, R9, c[0x0][0x174], RZ, 0xfc, !PT ;  /* 0x00005d0009007a12 */ /* 0x004fc800078efcff */
[----:B------:R-:W-:-:S13]  /*0110*/  ISETP.NE.U32.AND P0, PT, R0, RZ, PT ;  /* 0x000000ff0000720c */ /* 0x000fda0003f05070 */
[----:B------:R-:W-:Y:S05]  /*0120*/  @!P0 BRA `(.L_x_24671) ;  /* 0x0000009000008947 */ /* 0x000fea0003800000 */
[----:B0-----:R-:W-:Y:S01]  /*0130*/  IMAD.MOV.U32 R4, RZ, RZ, R8 ;  /* 0x000000ffff047224 */ /* 0x001fe200078e0008 */
[----:B------:R-:W-:Y:S01]  /*0140*/  MOV R2, 0x190 ;  /* 0x0000019000027802 */ /* 0x000fe20000000f00 */
[----:B------:R-:W-:Y:S02]  /*0150*/  IMAD.MOV.U32 R0, RZ, RZ, R9 ;  /* 0x000000ffff007224 */ /* 0x000fe400078e0009 */
[----:B------:R-:W-:Y:S02]  /*0160*/  IMAD.MOV.U32 R31, RZ, RZ, c[0x0][0x170] ;  /* 0x00005c00ff1f7624 */ /* 0x000fe400078e00ff */
[----:B------:R-:W-:Y:S02]  /*0170*/  IMAD.MOV.U32 R30, RZ, RZ, c[0x0][0x174] ;  /* 0x00005d00ff1e7624 */ /* 0x000fe400078e00ff */
[----:B-----5:R-:W-:Y:S05]  /*0180*/  CALL.REL.NOINC `($__internal_38_$__cuda_sm20_div_s64) ;  /* 0x0000545000007944 */ /* 0x020fea0003c00000 */
[----:B------:R-:W-:Y:S02]  /*0190*/  IMAD.MOV.U32 R26, RZ, RZ, R4 ;  /* 0x000000ffff1a7224 */ /* 0x000fe400078e0004 */
[----:B------:R-:W-:Y:S01]  /*01a0*/  IMAD.MOV.U32 R27, RZ, RZ, R0 ;  /* 0x000000ffff1b7224 */ /* 0x000fe200078e0000 */
[----:B------:R-:W-:Y:S05]  /*01b0*/  BRA `(.L_x_24672) ;  /* 0x0000013000007947 */ /* 0x000fea0003800000 */
.L_x_24671:
[----:B0-----:R-:W0:Y:S01]  /*01c0*/  I2F.U32.RP R0, c[0x0][0x170] ;  /* 0x00005c0000007b06 */ /* 0x001e220000209000 */
        /* <DEDUP_REMOVED lines=18> */
.L_x_24672:
[----:B------:R-:W-:Y:S05]  /*02f0*/  BSYNC B0 ;  /* 0x0000000000007941 */ /* 0x000fea0003800000 */
.L_x_24670:
        /* <DEDUP_REMOVED lines=10> */
[----:B------:R-:W-:Y:S02]  /*03a0*/  IMAD.MOV.U32 R44, RZ, RZ, c[0x0][0x170] ;  /* 0x00005c00ff2c7624 */ /* 0x000fe400078e00ff */
[----:B------:R-:W-:Y:S02]  /*03b0*/  IMAD.MOV.U32 R43, RZ, RZ, c[0x0][0x174] ;  /* 0x00005d00ff2b7624 */ /* 0x000fe400078e00ff */
[----:B-----5:R-:W-:Y:S05]  /*03c0*/  CALL.REL.NOINC `($__internal_39_$__cuda_sm20_rem_s64) ;  /* 0x0000574000007944 */ /* 0x020fea0003c00000 */
[----:B------:R-:W-:-:S04]  /*03d0*/  ISETP.NE.U32.AND P0, PT, R4, RZ, PT ;  /* 0x000000ff0400720c */ /* 0x000fc80003f05070 */
[----:B------:R-:W-:Y:S01]  /*03e0*/  ISETP.NE.AND.EX P0, PT, R0, RZ, PT, P0 ;  /* 0x000000ff0000720c */ /* 0x000fe20003f05300 */
[----:B------:R-:W-:Y:S07]  /*03f0*/  BRA `(.L_x_24677) ;  /* 0x0000013000007947 */ /* 0x000fee0003800000 */
.L_x_24676:
        /* <DEDUP_REMOVED lines=19> */
.L_x_24677:
[----:B------:R-:W-:Y:S05]  /*0530*/  BSYNC B1 ;  /* 0x0000000000017941 */ /* 0x000fea0003800000 */
.L_x_24675:
[----:B------:R-:W-:-:S04]  /*0540*/  SEL R0, RZ, 0xffffffff, !P0 ;  /* 0xffffffffff007807 */ /* 0x000fc80004000000 */
[----:B------:R-:W-:-:S05]  /*0550*/  IADD3 R26, P0, R0, R26, RZ ;  /* 0x0000001a001a7210 */ /* 0x000fca0007f1e0ff */
[----:B------:R-:W-:-:S03]  /*0560*/  IMAD.X R27, R0, 0x1, R27, P0 ;  /* 0x00000001001b7824 */ /* 0x000fc600000e061b */
.L_x_24674:
[----:B------:R-:W-:Y:S05]  /*0570*/  BSYNC B0 ;  /* 0x0000000000007941 */ /* 0x000fea0003800000 */
.L_x_24673:
[----:B------:R-:W-:Y:S01]  /*0580*/  LOP3.LUT R0, R11, c[0x0][0x174], RZ, 0xfc, !PT ;  /* 0x00005d000b007a12 */ /* 0x000fe200078efcff */
        /* <DEDUP_REMOVED lines=14> */
.L_x_24679:
        /* <DEDUP_REMOVED lines=19> */
.L_x_24680:
[----:B------:R-:W-:Y:S05]  /*07a0*/  BSYNC B0 ;  /* 0x0000000000007941 */ /* 0x000fea0003800000 */
.L_x_24678:
        /* <DEDUP_REMOVED lines=13> */
[----:B-----5:R-:W-:Y:S05]  /*0880*/  CALL.REL.NOINC `($__internal_39_$__cuda_sm20_rem_s64) ;  /* 0x0000528000007944 */ /* 0x020fea0003c00000 */
[----:B------:R-:W-:-:S04]  /*0890*/  ISETP.NE.U32.AND P0, PT, R4, RZ, PT ;  /* 0x000000ff0400720c */ /* 0x000fc80003f05070 */
[----:B------:R-:W-:Y:S01]  /*08a0*/  ISETP.NE.AND.EX P0, PT, R0, RZ, PT, P0 ;  /* 0x000000ff0000720c */ /* 0x000fe20003f05300 */
[----:B------:R-:W-:Y:S07]  /*08b0*/  BRA `(.L_x_24685) ;  /* 0x0000013000007947 */ /* 0x000fee0003800000 */
.L_x_24684:
        /* <DEDUP_REMOVED lines=19> */
.L_x_24685:
[----:B------:R-:W-:Y:S05]  /*09f0*/  BSYNC B1 ;  /* 0x0000000000017941 */ /* 0x000fea0003800000 */
.L_x_24683:
[----:B------:R-:W-:-:S04]  /*0a00*/  SEL R3, RZ, 0xffffffff, !P0 ;  /* 0xffffffffff037807 */ /* 0x000fc80004000000 */
[----:B------:R-:W-:-:S05]  /*0a10*/  IADD3 R8, P0, R3, R8, RZ ;  /* 0x0000000803087210 */ /* 0x000fca0007f1e0ff */
[----:B------:R-:W-:-:S03]  /*0a20*/  IMAD.X R26, R3, 0x1, R26, P0 ;  /* 0x00000001031a7824 */ /* 0x000fc600000e061a */
.L_x_24682:
[----:B------:R-:W-:Y:S05]  /*0a30*/  BSYNC B0 ;  /* 0x0000000000007941 */ /* 0x000fea0003800000 */
.L_x_24681:
[----:B-----5:R-:W-:Y:S01]  /*0a40*/  LOP3.LUT R0, R13, c[0x0][0x174], RZ, 0xfc, !PT ;  /* 0x00005d000d007a12 */ /* 0x020fe200078efcff */
        /* <DEDUP_REMOVED lines=10> */
[----:B------:R-:W-:Y:S05]  /*0af0*/  CALL.REL.NOINC `($__internal_38_$__cuda_sm20_div_s64) ;  /* 0x00004ae000007944 */ /* 0x000fea0003c00000 */
[----:B------:R-:W-:Y:S02]  /*0b00*/  IMAD.MOV.U32 R8, RZ, RZ, R4 ;  /* 0x000000ffff087224 */ /* 0x000fe400078e0004 */
[----:B------:R-:W-:Y:S01]  /*0b10*/  IMAD.MOV.U32 R10, RZ, RZ, R0 ;  /* 0x000000ffff0a7224 */ /* 0x000fe200078e0000 */
[----:B------:R-:W-:Y:S05]  /*0b20*/  BRA `(.L_x_24688) ;  /* 0x0000013000007947 */ /* 0x000fea0003800000 */
.L_x_24687:
        /* <DEDUP_REMOVED lines=19> */
.L_x_24688:
[----:B------:R-:W-:Y:S05]  /*0c60*/  BSYNC B0 ;  /* 0x0000000000007941 */ /* 0x000fea0003800000 */
.L_x_24686:
        /* <DEDUP_REMOVED lines=13> */
[----:B------:R-:W-:Y:S05]  /*0d40*/  CALL.REL.NOINC `($__internal_39_$__cuda_sm20_rem_s64) ;  /* 0x00004dc000007944 */ /* 0x000fea0003c00000 */
[----:B------:R-:W-:-:S04]  /*0d50*/  ISETP.NE.U32.AND P0, PT, R4, RZ, PT ;  /* 0x000000ff0400720c */ /* 0x000fc80003f05070 */
[----:B------:R-:W-:Y:S01]  /*0d60*/  ISETP.NE.AND.EX P0, PT, R0, RZ, PT, P0 ;  /* 0x000000ff0000720c */ /* 0x000fe20003f05300 */
[----:B------:R-:W-:Y:S07]  /*0d70*/  BRA `(.L_x_24693) ;  /* 0x0000013000007947 */ /* 0x000fee0003800000 */
.L_x_24692:
        /* <DEDUP_REMOVED lines=19> */
.L_x_24693:
[----:B------:R-:W-:Y:S05]  /*0eb0*/  BSYNC B1 ;  /* 0x0000000000017941 */ /* 0x000fea0003800000 */
.L_x_24691:
[----:B------:R-:W-:-:S04]  /*0ec0*/  SEL R3, RZ, 0xffffffff, !P0 ;  /* 0xffffffffff037807 */ /* 0x000fc80004000000 */
[----:B------:R-:W-:-:S05]  /*0ed0*/  IADD3 R8, P0, R3, R8, RZ ;  /* 0x0000000803087210 */ /* 0x000fca0007f1e0ff */
[----:B------:R-:W-:-:S03]  /*0ee0*/  IMAD.X R10, R3, 0x1, R10, P0 ;  /* 0x00000001030a7824 */ /* 0x000fc600000e060a */
.L_x_24690:
[----:B------:R-:W-:Y:S05]  /*0ef0*/  BSYNC B0 ;  /* 0x0000000000007941 */ /* 0x000fea0003800000 */
.L_x_24689:
        /* <DEDUP_REMOVED lines=15> */
.L_x_24695:
        /* <DEDUP_REMOVED lines=19> */
.L_x_24696:
[----:B------:R-:W-:Y:S05]  /*1120*/  BSYNC B0 ;  /* 0x0000000000007941 */ /* 0x000fea0003800000 */
.L_x_24694:
        /* <DEDUP_REMOVED lines=17> */
.L_x_24700:
        /* <DEDUP_REMOVED lines=19> */
.L_x_24701:
[----:B------:R-:W-:Y:S05]  /*1370*/  BSYNC B1 ;  /* 0x0000000000017941 */ /* 0x000fea0003800000 */
.L_x_24699:
[----:B------:R-:W-:-:S04]  /*1380*/  SEL R3, RZ, 0xffffffff, !P0 ;  /* 0xffffffffff037807 */ /* 0x000fc80004000000 */
[----:B------:R-:W-:-:S05]  /*1390*/  IADD3 R8, P0, R3, R8, RZ ;  /* 0x0000000803087210 */ /* 0x000fca0007f1e0ff */
[----:B------:R-:W-:-:S03]  /*13a0*/  IMAD.X R10, R3, 0x1, R10, P0 ;  /* 0x00000001030a7824 */ /* 0x000fc600000e060a */
.L_x_24698:
[----:B------:R-:W-:Y:S05]  /*13b0*/  BSYNC B0 ;  /* 0x0000000000007941 */ /* 0x000fea0003800000 */
.L_x_24697:
        /* <DEDUP_REMOVED lines=15> */
.L_x_24703:
        /* <DEDUP_REMOVED lines=19> */
.L_x_24704:
[----:B------:R-:W-:Y:S05]  /*15e0*/  BSYNC B0 ;  /* 0x0000000000007941 */ /* 0x000fea0003800000 */
.L_x_24702:
        /* <DEDUP_REMOVED lines=17> */
.L_x_24708:
        /* <DEDUP_REMOVED lines=19> */
.L_x_24709:
[----:B------:R-:W-:Y:S05]  /*1830*/  BSYNC B1 ;  /* 0x0000000000017941 */ /* 0x000fea0003800000 */
.L_x_24707:
[----:B------:R-:W-:-:S04]  /*1840*/  SEL R3, RZ, 0xffffffff, !P0 ;  /* 0xffffffffff037807 */ /* 0x000fc80004000000 */
[----:B------:R-:W-:-:S05]  /*1850*/  IADD3 R8, P0, R3, R8, RZ ;  /* 0x0000000803087210 */ /* 0x000fca0007f1e0ff */
[----:B------:R-:W-:-:S03]  /*1860*/  IMAD.X R10, R3, 0x1, R10, P0 ;  /* 0x00000001030a7824 */ /* 0x000fc600000e060a */
.L_x_24706:
[----:B------:R-:W-:Y:S05]  /*1870*/  BSYNC B0 ;  /* 0x0000000000007941 */ /* 0x000fea0003800000 */
.L_x_24705:
        /* <DEDUP_REMOVED lines=15> */
.L_x_24711:
        /* <DEDUP_REMOVED lines=19> */
.L_x_24712:
[----:B------:R-:W-:Y:S05]  /*1aa0*/  BSYNC B0 ;  /* 0x0000000000007941 */ /* 0x000fea0003800000 */
.L_x_24710:
        /* <DEDUP_REMOVED lines=17> */
.L_x_24716:
        /* <DEDUP_REMOVED lines=19> */
.L_x_24717:
[----:B------:R-:W-:Y:S05]  /*1cf0*/  BSYNC B1 ;  /* 0x0000000000017941 */ /* 0x000fea0003800000 */
.L_x_24715:
[----:B------:R-:W-:-:S04]  /*1d00*/  SEL R3, RZ, 0xffffffff, !P0 ;  /* 0xffffffffff037807 */ /* 0x000fc80004000000 */
[----:B------:R-:W-:-:S05]  /*1d10*/  IADD3 R8, P0, R3, R8, RZ ;  /* 0x0000000803087210 */ /* 0x000fca0007f1e0ff */
[----:B------:R-:W-:-:S03]  /*1d20*/  IMAD.X R10, R3, 0x1, R10, P0 ;  /* 0x00000001030a7824 */ /* 0x000fc600000e060a */
.L_x_24714:
[----:B------:R-:W-:Y:S05]  /*1d30*/  BSYNC B0 ;  /* 0x0000000000007941 */ /* 0x000fea0003800000 */
.L_x_24713:
        /* <DEDUP_REMOVED lines=15> */
.L_x_24719:
        /* <DEDUP_REMOVED lines=19> */
.L_x_24720:
[----:B------:R-:W-:Y:S05]  /*1f60*/  BSYNC B0 ;  /* 0x0000000000007941 */ /* 0x000fea0003800000 */
.L_x_24718:
        /* <DEDUP_REMOVED lines=17> */
.L_x_24724:
        /* <DEDUP_REMOVED lines=19> */
.L_x_24725:
[----:B------:R-:W-:Y:S05]  /*21b0*/  BSYNC B1 ;  /* 0x0000000000017941 */ /* 0x000fea0003800000 */
.L_x_24723:
[----:B------:R-:W-:-:S04]  /*21c0*/  SEL R3, RZ, 0xffffffff, !P0 ;  /* 0xffffffffff037807 */ /* 0x000fc80004000000 */
[----:B------:R-:W-:-:S05]  /*21d0*/  IADD3 R8, P0, R3, R8, RZ ;  /* 0x0000000803087210 */ /* 0x000fca0007f1e0ff */
[----:B------:R-:W-:-:S03]  /*21e0*/  IMAD.X R10, R3, 0x1, R10, P0 ;  /* 0x00000001030a7824 */ /* 0x000fc600000e060a */
.L_x_24722:
[----:B------:R-:W-:Y:S05]  /*21f0*/  BSYNC B0 ;  /* 0x0000000000007941 */ /* 0x000fea0003800000 */
.L_x_24721:
        /* <DEDUP_REMOVED lines=15> */
.L_x_24727:
        /* <DEDUP_REMOVED lines=19> */
.L_x_24728:
[----:B------:R-:W-:Y:S05]  /*2420*/  BSYNC B0 ;  /* 0x0000000000007941 */ /* 0x000fea0003800000 */
.L_x_24726:
        /* <DEDUP_REMOVED lines=17> */
.L_x_24732:
        /* <DEDUP_REMOVED lines=19> */
.L_x_24733:
[----:B------:R-:W-:Y:S05]  /*2670*/  BSYNC B1 ;  /* 0x0000000000017941 */ /* 0x000fea0003800000 */
.L_x_24731:
[----:B------:R-:W-:-:S04]  /*2680*/  SEL R3, RZ, 0xffffffff, !P0 ;  /* 0xffffffffff037807 */ /* 0x000fc80004000000 */
[----:B------:R-:W-:-:S05]  /*2690*/  IADD3 R8, P0, R3, R8, RZ ;  /* 0x0000000803087210 */ /* 0x000fca0007f1e0ff */
[----:B------:R-:W-:-:S03]  /*26a0*/  IMAD.X R10, R3, 0x1, R10, P0 ;  /* 0x00000001030a7824 */ /* 0x000fc600000e060a */
.L_x_24730:
[----:B------:R-:W-:Y:S05]  /*26b0*/  BSYNC B0 ;  /* 0x0000000000007941 */ /* 0x000fea0003800000 */
.L_x_24729:
[----:B------:R-:W-:Y:S02]  /*26c0*/  IMAD.MOV.U32 R43, RZ, RZ, 0x8 ;  /* 0x00000008ff2b7424 */ /* 0x000fe400078e00ff */
[----:B------:R-:W-:Y:S02]  /*26d0*/  IMAD.MOV.U32 R14, RZ, RZ, R8 ;  /* 0x000000ffff0e7224 */ /* 0x000fe400078e0008 */
[----:B------:R-:W-:-:S04]  /*26e0*/  IMAD.WIDE.U32 R42, R42, R43, c[0x0][0x178] ;  /* 0x00005e002a2a7625 */ /* 0x000fc800078e002b */
[----:B------:R-:W-:Y:S02]  /*26f0*/  IMAD.MOV.U32 R15, RZ, RZ, R10 ;  /* 0x000000ffff0f7224 */ /* 0x000fe400078e000a */
[----:B------:R-:W-:-:S05]  /*2700*/  IMAD.WIDE R42, R28, 0x10, R42 ;  /* 0x000000101c2a7825 */ /* 0x000fca00078e022a */
[----:B------:R-:W-:Y:S04]  /*2710*/  STG.E.128 [R42.64], R36 ;  /* 0x000000242a007986 */ /* 0x000fe8000c101d04 */
[----:B------:R-:W-:Y:S04]  /*2720*/  STG.E.128 [R42.64+0x800], R32 ;  /* 0x000800202a007986 */ /* 0x000fe8000c101d04 */
[----:B------:R-:W-:Y:S04]  /*2730*/  STG.E.128 [R42.64+0x1000], R16 ;  /* 0x001000102a007986 */ /* 0x000fe8000c101d04 */
[----:B------:R-:W-:Y:S01]  /*2740*/  STG.E.128 [R42.64+0x1800], R12 ;  /* 0x0018000c2a007986 */ /* 0x000fe2000c101d04 */
[----:B------:R-:W-:Y:S05]  /*2750*/  EXIT ;  /* 0x000000000000794d */ /* 0x000fea0003800000 */
.L_x_24669:
[----:B------:R-:W0:Y:S01]  /*2760*/  S2R R26, SR_TID.X ;  /* 0x00000000001a7919 */ /* 0x000e220000002100 */
[----:B------:R-:W-:Y:S01]  /*2770*/  CS2R R10, SRZ ;  /* 0x00000000000a7805 */ /* 0x000fe2000001ff00 */
        /* <DEDUP_REMOVED lines=8> */
[----:B------:R-:W-:Y:S01]  /*2800*/  @!P0 IMAD.WIDE.U32 R2, R2, R3, c[0x0][0x180] ;  /* 0x0000600002028625 */ /* 0x000fe200078e0003 */
[----:B------:R-:W-:Y:S01]  /*2810*/  CS2R R16, SRZ ;  /* 0x0000000000107805 */ /* 0x000fe2000001ff00 */
[----:B------:R-:W-:Y:S01]  /*2820*/  CS2R R18, SRZ ;  /* 0x0000000000127805 */ /* 0x000fe2000001ff00 */
[----:B------:R-:W-:Y:S01]  /*2830*/  CS2R R20, SRZ ;  /* 0x0000000000147805 */ /* 0x000fe2000001ff00 */
[----:B------:R-:W-:Y:S01]  /*2840*/  CS2R R22, SRZ ;  /* 0x0000000000167805 */ /* 0x000fe2000001ff00 */
[----:B------:R0:W5:Y:S05]  /*2850*/  @!P0 LDG.E.64 R14, [R2.64] ;  /* 0x00000004020e8981 */ /* 0x00016a000c1e1b00 */
        /* <DEDUP_REMOVED lines=30> */
[----:B------:R-:W-:Y:S01]  /*2a40*/  @!P6 IMAD.IADD R5, R42, 0x1, R26 ;  /* 0x000000012a05e824 */ /* 0x000fe200078e021a */
[----:B------:R1:W5:Y:S01]  /*2a50*/  @!P3 LDG.E.64 R18, [R6.64] ;  /* 0x000000040612b981 */ /* 0x000362000c1e1b00 */
[----:B------:R-:W-:Y:S02]  /*2a60*/  @!P6 IMAD.MOV.U32 R34, RZ, RZ, 0x8 ;  /* 0x00000008ff22e424 */ /* 0x000fe400078e00ff */
[----:B--2---:R-:W-:-:S04]  /*2a70*/  @!P2 IMAD.WIDE.U32 R24, R4, R31, c[0x0][0x180] ;  /* 0x000060000418a625 */ /* 0x004fc800078e001f */
[----:B0-----:R-:W-:Y:S01]  /*2a80*/  @!P4 IMAD.WIDE.U32 R2, R9, R30, c[0x0][0x180] ;  /* 0x000060000902c625 */ /* 0x001fe200078e001e */
        /* <DEDUP_REMOVED lines=8> */
[----:B-----5:R-:W-:Y:S01]  /*2b10*/  LOP3.LUT R0, R15, c[0x0][0x174], RZ, 0xfc, !PT ;  /* 0x00005d000f007a12 */ /* 0x020fe200078efcff */
[----:B------:R-:W-:Y:S03]  /*2b20*/  BSSY B1, `(.L_x_24736) ;  /* 0x000001f000017945 */ /* 0x000fe60003800000 */
[----:B------:R-:W-:-:S13]  /*2b30*/  ISETP.NE.U32.AND P3, PT, R0, RZ, PT ;  /* 0x000000ff0000720c */ /* 0x000fda0003f65070 */
[----:B------:R-:W-:Y:S05]  /*2b40*/  @!P3 BRA `(.L_x_24737) ;  /* 0x000000900000b947 */ /* 0x000fea0003800000 */
[----:B-1----:R-:W-:Y:S01]  /*2b50*/  IMAD.MOV.U32 R4, RZ, RZ, R14 ;  /* 0x000000ffff047224 */ /* 0x002fe200078e000e */
        /* <DEDUP_REMOVED lines=8> */
.L_x_24737:
[----:B-1----:R-:W0:Y:S01]  /*2be0*/  I2F.U32.RP R4, c[0x0][0x170] ;  /* 0x00005c0000047b06 */ /* 0x002e220000209000 */
        /* <DEDUP_REMOVED lines=18> */
.L_x_24738:
[----:B------:R-:W-:Y:S05]  /*2d10*/  BSYNC B1 ;  /* 0x0000000000017941 */ /* 0x000fea0003800000 */
.L_x_24736:
        /* <DEDUP_REMOVED lines=9> */
[----:B------:R-:W-:Y:S01]  /*2db0*/  IMAD.MOV.U32 R9, RZ, RZ, R15 ;  /* 0x000000ffff097224 */ /* 0x000fe200078e000f */
[----:B------:R-:W-:Y:S01]  /*2dc0*/  MOV R2, 0x2df0 ;  /* 0x00002df000027802 */ /* 0x000fe20000000f00 */
[----:B------:R-:W-:Y:S02]  /*2dd0*/  IMAD.MOV.U32 R44, RZ, RZ, c[0x0][0x170] ;  /* 0x00005c00ff2c7624 */ /* 0x000fe400078e00ff */
[----:B------:R-:W-:Y:S05]  /*2de0*/  CALL.REL.NOINC `($__internal_39_$__cuda_sm20_rem_s64) ;  /* 0x00002d2000007944 */ /* 0x000fea0003c00000 */
[----:B------:R-:W-:-:S04]  /*2df0*/  ISETP.NE.U32.AND P1, PT, R4, RZ, PT ;  /* 0x000000ff0400720c */ /* 0x000fc80003f25070 */
[----:B------:R-:W-:Y:S01]  /*2e00*/  ISETP.NE.AND.EX P1, PT, R0, RZ, PT, P1 ;  /* 0x000000ff0000720c */ /* 0x000fe20003f25310 */
[----:B------:R-:W-:Y:S07]  /*2e10*/  BRA `(.L_x_24741) ;  /* 0x0000013000007947 */ /* 0x000fee0003800000 */
.L_x_24740:
        /* <DEDUP_REMOVED lines=19> */
.L_x_24741:
[----:B------:R-:W-:Y:S05]  /*2f50*/  BSYNC B1 ;  /* 0x0000000000017941 */ /* 0x000fea0003800000 */
.L_x_24739:
[----:B------:R-:W-:-:S04]  /*2f60*/  SEL R0, RZ, 0xffffffff, !P1 ;  /* 0xffffffffff007807 */ /* 0x000fc80004800000 */
[----:B------:R-:W-:-:S05]  /*2f70*/  IADD3 R26, P1, R0, R26, RZ ;  /* 0x0000001a001a7210 */ /* 0x000fca0007f3e0ff */
[----:B------:R-:W-:-:S03]  /*2f80*/  IMAD.X R27, R0, 0x1, R27, P1 ;  /* 0x00000001001b7824 */ /* 0x000fc600008e061b */
.L_x_24735:
[----:B------:R-:W-:Y:S05]  /*2f90*/  BSYNC B0 ;  /* 0x0000000000007941 */ /* 0x000fea0003800000 */
.L_x_24734:
[----:B------:R-:W-:Y:S01]  /*2fa0*/  IADD3 R32, R8, 0x80, RZ ;  /* 0x0000008008207810 */ /* 0x000fe20007ffe0ff */
[----:B------:R-:W-:Y:S01]  /*2fb0*/  BSSY B0, `(.L_x_24742) ;  /* 0x000004d000007945 */ /* 0x000fe20003800000 */
[----:B------:R-:W-:Y:S02]  /*2fc0*/  IMAD.MOV.U32 R40, RZ, RZ, R26 ;  /* 0x000000ffff287224 */ /* 0x000fe400078e001a */
[----:B------:R-:W-:Y:S01]  /*2fd0*/  ISETP.GE.AND P1, PT, R32, R33, PT ;  /* 0x000000212000720c */ /* 0x000fe20003f26270 */
[----:B------:R-:W-:-:S12]  /*2fe0*/  IMAD.MOV.U32 R41, RZ, RZ, R27 ;  /* 0x000000ffff297224 */ /* 0x000fd800078e001b */
        /* <DEDUP_REMOVED lines=14> */
.L_x_24745:
        /* <DEDUP_REMOVED lines=19> */
.L_x_24746:
[----:B------:R-:W-:Y:S05]  /*3200*/  BSYNC B1 ;  /* 0x0000000000017941 */ /* 0x000fea0003800000 */
.L_x_24744:
        /* <DEDUP_REMOVED lines=16> */
.L_x_24748:
        /* <DEDUP_REMOVED lines=19> */
.L_x_24749:
[----:B------:R-:W-:Y:S05]  /*3440*/  BSYNC B1 ;  /* 0x0000000000017941 */ /* 0x000fea0003800000 */
.L_x_24747:
[----:B------:R-:W-:-:S04]  /*3450*/  SEL R0, RZ, 0xffffffff, !P1 ;  /* 0xffffffffff007807 */ /* 0x000fc80004800000 */
[----:B------:R-:W-:-:S05]  /*3460*/  IADD3 R15, P1, R0, R15, RZ ;  /* 0x0000000f000f7210 */ /* 0x000fca0007f3e0ff */
[----:B------:R-:W-:-:S03]  /*3470*/  IMAD.X R14, R0, 0x1, R14, P1 ;  /* 0x00000001000e7824 */ /* 0x000fc600008e060e */
.L_x_24743:
[----:B------:R-:W-:Y:S05]  /*3480*/  BSYNC B0 ;  /* 0x0000000000007941 */ /* 0x000fea0003800000 */
.L_x_24742:
[----:B------:R-:W-:Y:S01]  /*3490*/  IADD3 R0, R8, 0x100, RZ ;  /* 0x0000010008007810 */ /* 0x000fe20007ffe0ff */
        /* <DEDUP_REMOVED lines=18> */
.L_x_24753:
        /* <DEDUP_REMOVED lines=19> */
.L_x_24754:
[----:B------:R-:W-:Y:S05]  /*36f0*/  BSYNC B1 ;  /* 0x0000000000017941 */ /* 0x000fea0003800000 */
.L_x_24752:
        /* <DEDUP_REMOVED lines=16> */
.L_x_24756:
        /* <DEDUP_REMOVED lines=19> */
.L_x_24757:
[----:B------:R-:W-:Y:S05]  /*3930*/  BSYNC B1 ;  /* 0x0000000000017941 */ /* 0x000fea0003800000 */
.L_x_24755:
[----:B------:R-:W-:-:S04]  /*3940*/  SEL R0, RZ, 0xffffffff, !P1 ;  /* 0xffffffffff007807 */ /* 0x000fc80004800000 */
[----:B------:R-:W-:-:S05]  /*3950*/  IADD3 R11, P1, R0, R11, RZ ;  /* 0x0000000b000b7210 */ /* 0x000fca0007f3e0ff */
[----:B------:R-:W-:-:S03]  /*3960*/  IMAD.X R10, R0, 0x1, R10, P1 ;  /* 0x00000001000a7824 */ /* 0x000fc600008e060a */
.L_x_24751:
[----:B------:R-:W-:Y:S05]  /*3970*/  BSYNC B0 ;  /* 0x0000000000007941 */ /* 0x000fea0003800000 */
.L_x_24750:
        /* <DEDUP_REMOVED lines=19> */
.L_x_24761:
        /* <DEDUP_REMOVED lines=19> */
.L_x_24762:
[----:B------:R-:W-:Y:S05]  /*3be0*/  BSYNC B1 ;  /* 0x0000000000017941 */ /* 0x000fea0003800000 */
.L_x_24760:
        /* <DEDUP_REMOVED lines=16> */
.L_x_24764:
        /* <DEDUP_REMOVED lines=19> */
.L_x_24765:
[----:B------:R-:W-:Y:S05]  /*3e20*/  BSYNC B1 ;  /* 0x0000000000017941 */ /* 0x000fea0003800000 */
.L_x_24763:
[----:B------:R-:W-:-:S04]  /*3e30*/  SEL R0, RZ, 0xffffffff, !P1 ;  /* 0xffffffffff007807 */ /* 0x000fc80004800000 */
[----:B------:R-:W-:-:S05]  /*3e40*/  IADD3 R11, P1, R0, R11, RZ ;  /* 0x0000000b000b7210 */ /* 0x000fca0007f3e0ff */
[----:B------:R-:W-:-:S03]  /*3e50*/  IMAD.X R10, R0, 0x1, R10, P1 ;  /* 0x00000001000a7824 */ /* 0x000fc600008e060a */
.L_x_24759:
[----:B------:R-:W-:Y:S05]  /*3e60*/  BSYNC B0 ;  /* 0x0000000000007941 */ /* 0x000fea0003800000 */
.L_x_24758:
        /* <DEDUP_REMOVED lines=19> */
.L_x_24769:
        /* <DEDUP_REMOVED lines=19> */
.L_x_24770:
[----:B------:R-:W-:Y:S05]  /*40d0*/  BSYNC B1 ;  /* 0x0000000000017941 */ /* 0x000fea0003800000 */
.L_x_24768:
        /* <DEDUP_REMOVED lines=16> */
.L_x_24772:
        /* <DEDUP_REMOVED lines=19> */
.L_x_24773:
[----:B------:R-:W-:Y:S05]  /*4310*/  BSYNC B1 ;  /* 0x0000000000017941 */ /* 0x000fea0003800000 */
.L_x_24771:
[----:B------:R-:W-:-:S04]  /*4320*/  SEL R0, RZ, 0xffffffff, !P1 ;  /* 0xffffffffff007807 */ /* 0x000fc80004800000 */
[----:B------:R-:W-:-:S05]  /*4330*/  IADD3 R10, P1, R0, R10, RZ ;  /* 0x0000000a000a7210 */ /* 0x000fca0007f3e0ff */
[----:B------:R-:W-:-:S03]  /*4340*/  IMAD.X R11, R0, 0x1, R11, P1 ;  /* 0x00000001000b7824 */ /* 0x000fc600008e060b */
.L_x_24767:
[----:B------:R-:W-:Y:S05]  /*4350*/  BSYNC B0 ;  /* 0x0000000000007941 */ /* 0x000fea0003800000 */
.L_x_24766:
        /* <DEDUP_REMOVED lines=19> */
.L_x_24777:
        /* <DEDUP_REMOVED lines=19> */
.L_x_24778:
[----:B------:R-:W-:Y:S05]  /*45c0*/  BSYNC B1 ;  /* 0x0000000000017941 */ /* 0x000fea0003800000 */
.L_x_24776:
        /* <DEDUP_REMOVED lines=12> */
[----:B------:R-:W-:Y:S05]  /*4690*/  CALL.REL.NOINC `($__internal_39_$__cuda_sm20_rem_s64) ;  /* 0x0000147000007944 */ /* 0x000fea0003c00000 */
[----:B------:R-:W-:-:S04]  /*46a0*/  ISETP.NE.U32.AND P1, PT, R4, RZ, PT ;  /* 0x000000ff0400720c */ /* 0x000fc80003f25070 */
[----:B------:R-:W-:Y:S01]  /*46b0*/  ISETP.NE.AND.EX P1, PT, R0, RZ, PT, P1 ;  /* 0x000000ff0000720c */ /* 0x000fe20003f25310 */
[----:B------:R-:W-:Y:S07]  /*46c0*/  BRA `(.L_x_24781) ;  /* 0x0000013000007947 */ /* 0x000fee0003800000 */
.L_x_24780:
        /* <DEDUP_REMOVED lines=19> */
.L_x_24781:
[----:B------:R-:W-:Y:S05]  /*4800*/  BSYNC B1 ;  /* 0x0000000000017941 */ /* 0x000fea0003800000 */
.L_x_24779:
[----:B------:R-:W-:-:S04]  /*4810*/  SEL R0, RZ, 0xffffffff, !P1 ;  /* 0xffffffffff007807 */ /* 0x000fc80004800000 */
[----:B------:R-:W-:-:S05]  /*4820*/  IADD3 R10, P1, R0, R10, RZ ;  /* 0x0000000a000a7210 */ /* 0x000fca0007f3e0ff */
[----:B------:R-:W-:-:S03]  /*4830*/  IMAD.X R11, R0, 0x1, R11, P1 ;  /* 0x00000001000b7824 */ /* 0x000fc600008e060b */
.L_x_24775:
[----:B------:R-:W-:Y:S05]  /*4840*/  BSYNC B0 ;  /* 0x0000000000007941 */ /* 0x000fea0003800000 */
.L_x_24774:
        /* <DEDUP_REMOVED lines=19> */
.L_x_24785:
        /* <DEDUP_REMOVED lines=19> */
.L_x_24786:
[----:B------:R-:W-:Y:S05]  /*4ab0*/  BSYNC B1 ;  /* 0x0000000000017941 */ /* 0x000fea0003800000 */
.L_x_24784:
        /* <DEDUP_REMOVED lines=16> */
.L_x_24788:
        /* <DEDUP_REMOVED lines=19> */
.L_x_24789:
[----:B------:R-:W-:Y:S05]  /*4cf0*/  BSYNC B1 ;  /* 0x0000000000017941 */ /* 0x000fea0003800000 */
.L_x_24787:
[----:B------:R-:W-:-:S04]  /*4d00*/  SEL R0, RZ, 0xffffffff, !P1 ;  /* 0xffffffffff007807 */ /* 0x000fc80004800000 */
[----:B------:R-:W-:-:S05]  /*4d10*/  IADD3 R10, P1, R0, R10, RZ ;  /* 0x0000000a000a7210 */ /* 0x000fca0007f3e0ff */
[----:B------:R-:W-:-:S03]  /*4d20*/  IMAD.X R11, R0, 0x1, R11, P1 ;  /* 0x00000001000b7824 */ /* 0x000fc600008e060b */
.L_x_24783:
[----:B------:R-:W-:Y:S05]  /*4d30*/  BSYNC B0 ;  /* 0x0000000000007941 */ /* 0x000fea0003800000 */
.L_x_24782:
        /* <DEDUP_REMOVED lines=19> */
.L_x_24793:
        /* <DEDUP_REMOVED lines=19> */
.L_x_24794:
[----:B------:R-:W-:Y:S05]  /*4fa0*/  BSYNC B1 ;  /* 0x0000000000017941 */ /* 0x000fea0003800000 */
.L_x_24792:
        /* <DEDUP_REMOVED lines=16> */
.L_x_24796:
        /* <DEDUP_REMOVED lines=19> */
.L_x_24797:
[----:B------:R-:W-:Y:S05]  /*51e0*/  BSYNC B1 ;  /* 0x0000000000017941 */ /* 0x000fea0003800000 */
.L_x_24795:
[----:B------:R-:W-:-:S04]  /*51f0*/  SEL R0, RZ, 0xffffffff, !P1 ;  /* 0xffffffffff007807 */ /* 0x000fc80004800000 */
[----:B------:R-:W-:-:S05]  /*5200*/  IADD3 R10, P1, R0, R10, RZ ;  /* 0x0000000a000a7210 */ /* 0x000fca0007f3e0ff */
[----:B------:R-:W-:-:S03]  /*5210*/  IMAD.X R11, R0, 0x1, R11, P1 ;  /* 0x00000001000b7824 */ /* 0x000fc600008e060b */
.L_x_24791:
[----:B------:R-:W-:Y:S05]  /*5220*/  BSYNC B0 ;  /* 0x0000000000007941 */ /* 0x000fea0003800000 */
.L_x_24790:
[----:B-1----:R-:W-:Y:S01]  /*5230*/  @!P0 IMAD.IADD R2, R42, 0x1, R8 ;  /* 0x000000012a028824 */ /* 0x002fe200078e0208 */
[----:B------:R-:W-:Y:S01]  /*5240*/  BSSY B0, `(.L_x_24798) ;  /* 0x0000031000007945 */ /* 0x000fe20003800000 */
[----:B------:R-:W-:Y:S01]  /*5250*/  @!P0 IMAD.MOV.U32 R3, RZ, RZ, 0x8 ;  /* 0x00000008ff038424 */ /* 0x000fe200078e00ff */
[----:B------:R-:W-:Y:S01]  /*5260*/  BSSY B1, `(.L_x_24799) ;  /* 0x0000028000017945 */ /* 0x000fe20003800000 */
[----:B------:R-:W-:Y:S02]  /*5270*/  @!P0 IMAD.MOV.U32 R8, RZ, RZ, R32 ;  /* 0x000000ffff088224 */ /* 0x000fe400078e0020 */
        /* <DEDUP_REMOVED lines=16> */
.L_x_24800:
[----:B0-----:R-:W-:-:S13]  /*5380*/  ISETP.GE.AND P0, PT, R8, R33, PT ;  /* 0x000000210800720c */ /* 0x001fda0003f06270 */
[----:B------:R-:W-:Y:S05]  /*5390*/  @P0 BRA `(.L_x_24802) ;  /* 0x000000c000000947 */ /* 0x000fea0003800000 */
[----:B------:R-:W-:Y:S01]  /*53a0*/  IMAD.IADD R2, R42, 0x1, R8 ;  /* 0x000000012a027824 */ /* 0x000fe200078e0208 */
[----:B------:R-:W-:Y:S01]  /*53b0*/  IADD3 R8, R8, 0x80, RZ ;  /* 0x0000008008087810 */ /* 0x000fe20007ffe0ff */
[----:B------:R-:W-:-:S04]  /*53c0*/  IMAD.MOV.U32 R3, RZ, RZ, 0x8 ;  /* 0x00000008ff037424 */ /* 0x000fc800078e00ff */
[----:B------:R-:W-:-:S05]  /*53d0*/  IMAD.WIDE.U32 R2, R2, R3, c[0x0][0x178] ;  /* 0x00005e0002027625 */ /* 0x000fca00078e0003 */
[----:B------:R0:W-:Y:S02]  /*53e0*/  STG.E.64 [R2.64], R34 ;  /* 0x0000002202007986 */ /* 0x0001e4000c101b04 */
.L_x_24801:
[----:B------:R-:W-:-:S13]  /*53f0*/  ISETP.GE.AND P0, PT, R8, R33, PT ;  /* 0x000000210800720c */ /* 0x000fda0003f06270 */
[----:B------:R-:W-:Y:S05]  /*5400*/  @P0 BRA `(.L_x_24803) ;  /* 0x000000d000000947 */ /* 0x000fea0003800000 */
[----:B0-----:R-:W-:Y:S01]  /*5410*/  IMAD.IADD R2, R42, 0x1, R8 ;  /* 0x000000012a027824 */ /* 0x001fe200078e0208 */
[----:B------:R-:W-:Y:S01]  /*5420*/  IADD3 R8, R8, 0x80, RZ ;  /* 0x0000008008087810 */ /* 0x000fe20007ffe0ff */
[----:B------:R-:W-:-:S04]  /*5430*/  IMAD.MOV.U32 R3, RZ, RZ, 0x8 ;  /* 0x00000008ff037424 */ /* 0x000fc800078e00ff */
[----:B------:R-:W-:-:S05]  /*5440*/  IMAD.WIDE.U32 R2, R2, R3, c[0x0][0x178] ;  /* 0x00005e0002027625 */ /* 0x000fca00078e0003 */
[----:B------:R0:W-:Y:S02]  /*5450*/  STG.E.64 [R2.64], R16 ;  /* 0x0000001002007986 */ /* 0x0001e4000c101b04 */
.L_x_24802:
        /* <DEDUP_REMOVED lines=8> */
.L_x_24803:
[----:B------:R-:W-:Y:S05]  /*54e0*/  BSYNC B1 ;  /* 0x0000000000017941 */ /* 0x000fea0003800000 */
.L_x_24799:
[----:B------:R-:W-:-:S13]  /*54f0*/  ISETP.GE.AND P0, PT, R8, R33, PT ;  /* 0x000000210800720c */ /* 0x000fda0003f06270 */
[----:B0-----:R-:W-:Y:S01]  /*5500*/  @!P0 IMAD.IADD R2, R42, 0x1, R8 ;  /* 0x000000012a028824 */ /* 0x001fe200078e0208 */
[----:B------:R-:W-:Y:S01]  /*5510*/  @!P0 IADD3 R8, R8, 0x80, RZ ;  /* 0x0000008008088810 */ /* 0x000fe20007ffe0ff */
[----:B------:R-:W-:-:S04]  /*5520*/  @!P0 IMAD.MOV.U32 R3, RZ, RZ, 0x8 ;  /* 0x00000008ff038424 */ /* 0x000fc800078e00ff */
[----:B------:R-:W-:-:S05]  /*5530*/  @!P0 IMAD.WIDE.U32 R2, R2, R3, c[0x0][0x178] ;  /* 0x00005e0002028625 */ /* 0x000fca00078e0003 */
[----:B------:R0:W-:Y:S02]  /*5540*/  @!P0 STG.E.64 [R2.64], R12 ;  /* 0x0000000c02008986 */ /* 0x0001e4000c101b04 */
.L_x_24804:
[----:B------:R-:W-:Y:S05]  /*5550*/  BSYNC B0 ;  /* 0x0000000000007941 */ /* 0x000fea0003800000 */
.L_x_24798:
        /* <DEDUP_REMOVED lines=8> */
        .weak           $__internal_38_$__cuda_sm20_div_s64
        .type           $__internal_38_$__cuda_sm20_div_s64,@function
        .size           $__internal_38_$__cuda_sm20_div_s64,($__internal_39_$__cuda_sm20_rem_s64 - $__internal_38_$__cuda_sm20_div_s64)
$__internal_38_$__cuda_sm20_div_s64:
        /* <DEDUP_REMOVED lines=35> */
[----:B------:R-:W-:Y:S02]  /*5810*/  ISETP.GE.AND P1, PT, R0, RZ, PT ;  /* 0x000000ff0000720c */ /* 0x000fe40003f26270 */
[----:B------:R-:W-:Y:S02]  /*5820*/  IADD3 R3, P2, RZ, -R4, RZ ;  /* 0x80000004ff037210 */ /* 0x000fe40007f5e0ff */
[----:B------:R-:W-:Y:S01]  /*5830*/  IADD3 R26, P4, R5, R26, RZ ;  /* 0x0000001a051a7210 */ /* 0x000fe20007f9e0ff */
[----:B------:R-:W-:Y:S01]  /*5840*/  IMAD.MOV.U32 R5, RZ, RZ, RZ ;  /* 0x000000ffff057224 */ /* 0x000fe200078e00ff */
[----:B------:R-:W-:Y:S01]  /*5850*/  SEL R24, R3, R4, !P1 ;  /* 0x0000000403187207 */ /* 0x000fe20004800000 */
[----:B------:R-:W-:-:S04]  /*5860*/  IMAD.X R3, RZ, RZ, ~R0, P2 ;  /* 0x000000ffff037224 */ /* 0x000fc800010e0e00 */
[----:B------:R-:W-:Y:S01]  /*5870*/  IMAD.HI.U32 R4, R26, R24, RZ ;  /* 0x000000181a047227 */ /* 0x000fe200078e00ff */
[-C--:B------:R-:W-:Y:S02]  /*5880*/  SEL R3, R3, R0.reuse, !P1 ;  /* 0x0000000003037207 */ /* 0x080fe40004800000 */
[----:B------:R-:W-:-:S03]  /*5890*/  LOP3.LUT R0, R30, R0, RZ, 0x3c, !PT ;  /* 0x000000001e007212 */ /* 0x000fc600078e3cff */
[----:B------:R-:W-:Y:S01]  /*58a0*/  IMAD.WIDE.U32 R26, R26, R3, R4 ;  /* 0x000000031a1a7225 */ /* 0x000fe200078e0004 */
[----:B------:R-:W-:-:S05]  /*58b0*/  IADD3.X R5, RZ, RZ, R25, P4, P5 ;  /* 0x000000ffff057210 */ /* 0x000fca00027ea419 */
[----:B------:R-:W-:-:S04]  /*58c0*/  IMAD.HI.U32 R26, P1, R5, R24, R26 ;  /* 0x00000018051a7227 */ /* 0x000fc8000782001a */
[CC--:B------:R-:W-:Y:S02]  /*58d0*/  IMAD R4, R5.reuse, R3.reuse, RZ ;  /* 0x0000000305047224 */ /* 0x0c0fe400078e02ff */
[----:B------:R-:W-:-:S03]  /*58e0*/  IMAD.HI.U32 R5, R5, R3, RZ ;  /* 0x0000000305057227 */ /* 0x000fc600078e00ff */
[----:B------:R-:W-:Y:S01]  /*58f0*/  IADD3 R4, P2, R4, R26, RZ ;  /* 0x0000001a04047210 */ /* 0x000fe20007f5e0ff */
[----:B------:R-:W-:-:S04]  /*5900*/  IMAD.X R25, RZ, RZ, R5, P1 ;  /* 0x000000ffff197224 */ /* 0x000fc800008e0605 */
[----:B------:R-:W-:-:S05]  /*5910*/  IMAD.WIDE.U32 R26, R4, R6, RZ ;  /* 0x00000006041a7225 */ /* 0x000fca00078e00ff */
[----:B------:R-:W-:Y:S01]  /*5920*/  IADD3 R5, P1, -R26, R24, RZ ;  /* 0x000000181a057210 */ /* 0x000fe20007f3e1ff */
[----:B------:R-:W-:Y:S02]  /*5930*/  IMAD R26, R4, R7, R27 ;  /* 0x00000007041a7224 */ /* 0x000fe400078e021b */
[----:B------:R-:W-:-:S04]  /*5940*/  IMAD.X R24, RZ, RZ, R25, P2 ;  /* 0x000000ffff187224 */ /* 0x000fc800010e0619 */
[----:B------:R-:W-:-:S04]  /*5950*/  IMAD R25, R24, R6, R26 ;  /* 0x0000000618197224 */ /* 0x000fc800078e021a */
[----:B------:R-:W-:Y:S01]  /*5960*/  IMAD.X R3, R3, 0x1, ~R25, P1 ;  /* 0x0000000103037824 */ /* 0x000fe200008e0e19 */
[CC--:B------:R-:W-:Y:S02]  /*5970*/  ISETP.GE.U32.AND P1, PT, R5.reuse, R6.reuse, PT ;  /* 0x000000060500720c */ /* 0x0c0fe40003f26070 */
[----:B------:R-:W-:Y:S02]  /*5980*/  IADD3 R25, P4, R5, -R6, RZ ;  /* 0x8000000605197210 */ /* 0x000fe40007f9e0ff */
        /* <DEDUP_REMOVED lines=14> */
[----:B------:R-:W-:Y:S02]  /*5a70*/  IADD3 R5, P2, RZ, -R4, RZ ;  /* 0x80000004ff057210 */ /* 0x000fe40007f5e0ff */
[----:B------:R-:W-:-:S03]  /*5a80*/  ISETP.GE.AND P1, PT, R0, RZ, PT ;  /* 0x000000ff0000720c */ /* 0x000fc60003f26270 */
[----:B------:R-:W-:Y:S01]  /*5a90*/  IMAD.X R0, RZ, RZ, ~R3, P2 ;  /* 0x000000ffff007224 */ /* 0x000fe200010e0e03 */
[----:B------:R-:W-:Y:S02]  /*5aa0*/  ISETP.NE.AND.EX P2, PT, R30, RZ, PT, P6 ;  /* 0x000000ff1e00720c */ /* 0x000fe40003f45360 */
[----:B------:R-:W-:Y:S02]  /*5ab0*/  SEL R4, R5, R4, !P1 ;  /* 0x0000000405047207 */ /* 0x000fe40004800000 */
[----:B------:R-:W-:Y:S01]  /*5ac0*/  SEL R0, R0, R3, !P1 ;  /* 0x0000000300007207 */ /* 0x000fe20004800000 */
[----:B------:R-:W-:Y:S01]  /*5ad0*/  IMAD.MOV.U32 R3, RZ, RZ, 0x0 ;  /* 0x00000000ff037424 */ /* 0x000fe200078e00ff */
[----:B------:R-:W-:Y:S02]  /*5ae0*/  SEL R4, R4, 0xffffffff, P2 ;  /* 0xffffffff04047807 */ /* 0x000fe40001000000 */
[----:B------:R-:W-:Y:S01]  /*5af0*/  SEL R0, R0, 0xffffffff, P2 ;  /* 0xffffffff00007807 */ /* 0x000fe20001000000 */
[----:B------:R-:W-:Y:S06]  /*5b00*/  RET.REL.NODEC R2 `(_ZN2at6native29vectorized_elementwise_kernelILi2ENS0_13BUnaryFunctorIlllZZZNS0_15binary_internal21div_floor_kernel_cudaERNS_18TensorIteratorBaseEENKUlvE_clEvENKUlvE2_clEvEUlllE_EESt5arrayIPcLm2EEEEviT0_T1_) ;  /* 0xffffa4f002007950 */ /* 0x000fec0003c3ffff */
        .weak           $__internal_39_$__cuda_sm20_rem_s64
        .type           $__internal_39_$__cuda_sm20_rem_s64,@function
        .size           $__internal_39_$__cuda_sm20_rem_s64,(.L_x_32509 - $__internal_39_$__cuda_sm20_rem_s64)
$__internal_39_$__cuda_sm20_rem_s64:
        /* <DEDUP_REMOVED lines=34> */
[----:B------:R-:W-:-:S05]  /*5d30*/  IMAD R3, R3, R24, RZ ;  /* 0x0000001803037224 */ /* 0x000fca00078e02ff */
[----:B------:R-:W-:Y:S01]  /*5d40*/  IADD3 R24, P1, R3, R7, RZ ;  /* 0x0000000703187210 */ /* 0x000fe20007f3e0ff */
[----:B------:R-:W-:Y:S01]  /*5d50*/  IMAD.MOV.U32 R7, RZ, RZ, RZ ;  /* 0x000000ffff077224 */ /* 0x000fe200078e00ff */
        /* <DEDUP_REMOVED lines=39> */
[----:B------:R-:W-:Y:S06]  /*5fd0*/  RET.REL.NODEC R2 `(_ZN2at6native29vectorized_elementwise_kernelILi2ENS0_13BUnaryFunctorIlllZZZNS0_15binary_internal21div_floor_kernel_cudaERNS_18TensorIteratorBaseEENKUlvE_clEvENKUlvE2_clEvEUlllE_EESt5arrayIPcLm2EEEEviT0_T1_) ;  /* 0xffffa02002007950 */ /* 0x000fec0003c3ffff */
.L_x_24805:
        /* <DEDUP_REMOVED lines=10> */
.L_x_32509:


//--------------------- .text._ZN2at6native29vectorized_elementwise_kernelILi4ENS0_13BUnaryFunctorIlllZZZNS0_15binary_internal21div_floor_kernel_cudaERNS_18TensorIteratorBaseEENKUlvE_clEvENKUlvE2_clEvEUlllE_EESt5arrayIPcLm2EEEEviT0_T1_ --------------------------
	.section	.text._ZN2at6native29vectorized_elementwise_kernelILi4ENS0_13BUnaryFunctorIlllZZZNS0_15binary_internal21div_floor_kernel_cudaERNS_18TensorIteratorBaseEENKUlvE_clEvENKUlvE2_clEvEUlllE_EESt5arrayIPcLm2EEEEviT0_T1_,"ax",@progbits
	.sectioninfo	@"SHI_REGISTERS=47"
	.align	128
        .global         _ZN2at6native29vectorized_elementwise_kernelILi4ENS0_13BUnaryFunctorIlllZZZNS0_15binary_internal21div_floor_kernel_cudaERNS_18TensorIteratorBaseEENKUlvE_clEvENKUlvE2_clEvEUlllE_EESt5arrayIPcLm2EEEEviT0_T1_
        .type           _ZN2at6native29vectorized_elementwise_kernelILi4ENS0_13BUnaryFunctorIlllZZZNS0_15binary_internal21div_floor_kernel_cudaERNS_18TensorIteratorBaseEENKUlvE_clEvENKUlvE2_clEvEUlllE_EESt5arrayIPcLm2EEEEviT0_T1_,@function
        .size           _ZN2at6native29vectorized_elementwise_kernelILi4ENS0_13BUnaryFunctorIlllZZZNS0_15binary_internal21div_floor_kernel_cudaERNS_18TensorIteratorBaseEENKUlvE_clEvENKUlvE2_clEvEUlllE_EESt5arrayIPcLm2EEEEviT0_T1_,(.L_x_32511 - _ZN2at6native29vectorized_elementwise_kernelILi4ENS0_13BUnaryFunctorIlllZZZNS0_15binary_internal21div_floor_kernel_cudaERNS_18TensorIteratorBaseEENKUlvE_clEvENKUlvE2_clEvEUlllE_EESt5arrayIPcLm2EEEEviT0_T1_)
        .other          _ZN2at6native29vectorized_elementwise_kernelILi4ENS0_13BUnaryFunctorIlllZZZNS0_15binary_internal21div_floor_kernel_cudaERNS_18TensorIteratorBaseEENKUlvE_clEvENKUlvE2_clEvEUlllE_EESt5arrayIPcLm2EEEEviT0_T1_,@"STO_CUDA_ENTRY STV_DEFAULT"
_ZN2at6native29vectorized_elementwise_kernelILi4ENS0_13BUnaryFunctorIlllZZZNS0_15binary_internal21div_floor_kernel_cudaERNS_18TensorIteratorBaseEENKUlvE_clEvENKUlvE2_clEvEUlllE_EESt5arrayIPcLm2EEEEviT0_T1_:
.text._ZN2at6native29vectorized_elementwise_kernelILi4ENS0_13BUnaryFunctorIlllZZZNS0_15binary_internal21div_floor_kernel_cudaERNS_18TensorIteratorBaseEENKUlvE_clEvENKUlvE2_clEvEUlllE_EESt5arrayIPcLm2EEEEviT0_T1_:
        /* <DEDUP_REMOVED lines=24> */
[----:B-----5:R-:W-:Y:S05]  /*0180*/  CALL.REL.NOINC `($__internal_40_$__cuda_sm20_div_s64) ;  /* 0x0000545000007944 */ /* 0x020fea0003c00000 */
[----:B------:R-:W-:Y:S02]  /*0190*/  IMAD.MOV.U32 R26, RZ, RZ, R4 ;  /* 0x000000ffff1a7224 */ /* 0x000fe400078e0004 */
[----:B------:R-:W-:Y:S01]  /*01a0*/  IMAD.MOV.U32 R27, RZ, RZ, R0 ;  /* 0x000000ffff1b7224 */ /* 0x000fe200078e0000 */
[----:B------:R-:W-:Y:S05]  /*01b0*/  BRA `(.L_x_24809) ;  /* 0x0000013000007947 */ /* 0x000fea0003800000 */
.L_x_24808:
        /* <DEDUP_REMOVED lines=19> */
.L_x_24809:
[----:B------:R-:W-:Y:S05]  /*02f0*/  BSYNC B0 ;  /* 0x0000000000007941 */ /* 0x000fea0003800000 */
.L_x_24807:
        /* <DEDUP_REMOVED lines=12> */
[----:B-----5:R-:W-:Y:S05]  /*03c0*/  CALL.REL.NOINC `($__internal_41_$__cuda_sm20_rem_s64) ;  /* 0x0000574000007944 */ /* 0x020fea0003c00000 */
[----:B------:R-:W-:-:S04]  /*03d0*/  ISETP.NE.U32.AND P0, PT, R4, RZ, PT ;  /* 0x000000ff0400720c */ /* 0x000fc80003f05070 */
[----:B------:R-:W-:Y:S01]  /*03e0*/  ISETP.NE.AND.EX P0, PT, R0, RZ, PT, P0 ;  /* 0x000000ff0000720c */ /* 0x000fe20003f05300 */
[----:B------:R-:W-:Y:S07]  /*03f0*/  BRA `(.L_x_24814) ;  /* 0x0000013000007947 */ /* 0x000fee0003800000 */
.L_x_24813:
        /* <DEDUP_REMOVED lines=19> */
.L_x_24814:
[----:B------:R-:W-:Y:S05]  /*0530*/  BSYNC B1 ;  /* 0x0000000000017941 */ /* 0x000fea0003800000 */
.L_x_24812:
[----:B------:R-:W-:-:S04]  /*0540*/  SEL R0, RZ, 0xffffffff, !P0 ;  /* 0xffffffffff007807 */ /* 0x000fc80004000000 */
[----:B------:R-:W-:-:S05]  /*0550*/  IADD3 R26, P0, R0, R26, RZ ;  /* 0x0000001a001a7210 */ /* 0x000fca0007f1e0ff */
[----:B------:R-:W-:-:S03]  /*0560*/  IMAD.X R27, R0, 0x1, R27, P0 ;  /* 0x00000001001b7824 */ /* 0x000fc600000e061b */
.L_x_24811:
[----:B------:R-:W-:Y:S05]  /*0570*/  BSYNC B0 ;  /* 0x0000000000007941 */ /* 0x000fea0003800000 */
.L_x_24810:
        /* <DEDUP_REMOVED lines=15> */
.L_x_24816:
        /* <DEDUP_REMOVED lines=19> */
.L_x_24817:
[----:B------:R-:W-:Y:S05]  /*07a0*/  BSYNC B0 ;  /* 0x0000000000007941 */ /* 0x000fea0003800000 */
.L_x_24815:
        /* <DEDUP_REMOVED lines=13> */
[----:B-----5:R-:W-:Y:S05]  /*0880*/  CALL.REL.NOINC `($__internal_41_$__cuda_sm20_rem_s64) ;  /* 0x0000528000007944 */ /* 0x020fea0003c00000 */
[----:B------:R-:W-:-:S04]  /*0890*/  ISETP.NE.U32.AND P0, PT, R4, RZ, PT ;  /* 0x000000ff0400720c */ /* 0x000fc80003f05070 */
[----:B------:R-:W-:Y:S01]  /*08a0*/  ISETP.NE.AND.EX P0, PT, R0, RZ, PT, P0 ;  /* 0x000000ff0000720c */ /* 0x000fe20003f05300 */
[----:B------:R-:W-:Y:S07]  /*08b0*/  BRA `(.L_x_24822) ;  /* 0x0000013000007947 */ /* 0x000fee0003800000 */
.L_x_24821:
        /* <DEDUP_REMOVED lines=19> */
.L_x_24822:
[----:B------:R-:W-:Y:S05]  /*09f0*/  BSYNC B1 ;  /* 0x0000000000017941 */ /* 0x000fea0003800000 */
.L_x_24820:
[----:B------:R-:W-:-:S04]  /*0a00*/  SEL R3, RZ, 0xffffffff, !P0 ;  /* 0xffffffffff037807 */ /* 0x000fc80004000000 */
[----:B------:R-:W-:-:S05]  /*0a10*/  IADD3 R8, P0, R3, R8, RZ ;  /* 0x0000000803087210 */ /* 0x000fca0007f1e0ff */
[----:B------:R-:W-:-:S03]  /*0a20*/  IMAD.X R26, R3, 0x1, R26, P0 ;  /* 0x00000001031a7824 */ /* 0x000fc600000e061a */
.L_x_24819:
[----:B------:R-:W-:Y:S05]  /*0a30*/  BSYNC B0 ;  /* 0x0000000000007941 */ /* 0x000fea0003800000 */
.L_x_24818:
        /* <DEDUP_REMOVED lines=11> */
[----:B------:R-:W-:Y:S05]  /*0af0*/  CALL.REL.NOINC `($__internal_40_$__cuda_sm20_div_s64) ;  /* 0x00004ae000007944 */ /* 0x000fea0003c00000 */
[----:B------:R-:W-:Y:S02]  /*0b00*/  IMAD.MOV.U32 R8, RZ, RZ, R4 ;  /* 0x000000ffff087224 */ /* 0x000fe400078e0004 */
[----:B------:R-:W-:Y:S01]  /*0b10*/  IMAD.MOV.U32 R10, RZ, RZ, R0 ;  /* 0x000000ffff0a7224 */ /* 0x000fe200078e0000 */
[----:B------:R-:W-:Y:S05]  /*0b20*/  BRA `(.L_x_24825) ;  /* 0x0000013000007947 */ /* 0x000fea0003800000 */
.L_x_24824:
        /* <DEDUP_REMOVED lines=19> */
.L_x_24825:
[----:B------:R-:W-:Y:S05]  /*0c60*/  BSYNC B0 ;  /* 0x0000000000007941 */ /* 0x000fea0003800000 */
.L_x_24823:
        /* <DEDUP_REMOVED lines=13> */
[----:B------:R-:W-:Y:S05]  /*0d40*/  CALL.REL.NOINC `($__internal_41_$__cuda_sm20_rem_s64) ;  /* 0x00004dc000007944 */ /* 0x000fea0003c00000 */
[----:B------:R-:W-:-:S04]  /*0d50*/  ISETP.NE.U32.AND P0, PT, R4, RZ, PT ;  /* 0x000000ff0400720c */ /* 0x000fc80003f05070 */
[----:B------:R-:W-:Y:S01]  /*0d60*/  ISETP.NE.AND.EX P0, PT, R0, RZ, PT, P0 ;  /* 0x000000ff0000720c */ /* 0x000fe20003f05300 */
[----:B------:R-:W-:Y:S07]  /*0d70*/  BRA `(.L_x_24830) ;  /* 0x0000013000007947 */ /* 0x000fee0003800000 */
.L_x_24829:
        /* <DEDUP_REMOVED lines=19> */
.L_x_24830:
[----:B------:R-:W-:Y:S05]  /*0eb0*/  BSYNC B1 ;  /* 0x0000000000017941 */ /* 0x000fea0003800000 */
.L_x_24828:
[----:B------:R-:W-:-:S04]  /*0ec0*/  SEL R3, RZ, 0xffffffff, !P0 ;  /* 0xffffffffff037807 */ /* 0x000fc80004000000 */
[----:B------:R-:W-:-:S05]  /*0ed0*/  IADD3 R8, P0, R3, R8, RZ ;  /* 0x0000000803087210 */ /* 0x000fca0007f1e0ff */
[----:B------:R-:W-:-:S03]  /*0ee0*/  IMAD.X R10, R3, 0x1, R10, P0 ;  /* 0x00000001030a7824 */ /* 0x000fc600000e060a */
.L_x_24827:
[----:B------:R-:W-:Y:S05]  /*0ef0*/  BSYNC B0 ;  /* 0x0000000000007941 */ /* 0x000fea0003800000 */
.L_x_24826:
        /* <DEDUP_REMOVED lines=15> */
.L_x_24832:
        /* <DEDUP_REMOVED lines=19> */
.L_x_24833:
[----:B------:R-:W-:Y:S05]  /*1120*/  BSYNC B0 ;  /* 0x0000000000007941 */ /* 0x000fea0003800000 */
.L_x_24831:
        /* <DEDUP_REMOVED lines=17> */
.L_x_24837:
        /* <DEDUP_REMOVED lines=19> */
.L_x_24838:
[----:B------:R-:W-:Y:S05]  /*1370*/  BSYNC B1 ;  /* 0x0000000000017941 */ /* 0x000fea0003800000 */
.L_x_24836:
[----:B------:R-:W-:-:S04]  /*1380*/  SEL R3, RZ, 0xffffffff, !P0 ;  /* 0xffffffffff037807 */ /* 0x000fc80004000000 */
[----:B------:R-:W-:-:S05]  /*1390*/  IADD3 R8, P0, R3, R8, RZ ;  /* 0x0000000803087210 */ /* 0x000fca0007f1e0ff */
[----:B------:R-:W-:-:S03]  /*13a0*/  IMAD.X R10, R3, 0x1, R10, P0 ;  /* 0x00000001030a7824 */ /* 0x000fc600000e060a */
.L_x_24835:
[----:B------:R-:W-:Y:S05]  /*13b0*/  BSYNC B0 ;  /* 0x0000000000007941 */ /* 0x000fea0003800000 */
.L_x_24834:
        /* <DEDUP_REMOVED lines=15> */
.L_x_24840:
        /* <DEDUP_REMOVED lines=19> */
.L_x_24841:
[----:B------:R-:W-:Y:S05]  /*15e0*/  BSYNC B0 ;  /* 0x0000000000007941 */ /* 0x000fea0003800000 */
.L_x_24839:
        /* <DEDUP_REMOVED lines=17> */
.L_x_24845:
        /* <DEDUP_REMOVED lines=19> */
.L_x_24846:
[----:B------:R-:W-:Y:S05]  /*1830*/  BSYNC B1 ;  /* 0x0000000000017941 */ /* 0x000fea0003800000 */
.L_x_24844:
[----:B------:R-:W-:-:S04]  /*1840*/  SEL R3, RZ, 0xffffffff, !P0 ;  /* 0xffffffffff037807 */ /* 0x000fc80004000000 */
[----:B------:R-:W-:-:S05]  /*1850*/  IADD3 R8, P0, R3, R8, RZ ;  /* 0x0000000803087210 */ /* 0x000fca0007f1e0ff */
[----:B------:R-:W-:-:S03]  /*1860*/  IMAD.X R10, R3, 0x1, R10, P0 ;  /* 0x00000001030a7824 */ /* 0x000fc600000e060a */
.L_x_24843:
[----:B------:R-:W-:Y:S05]  /*1870*/  BSYNC B0 ;  /* 0x0000000000007941 */ /* 0x000fea0003800000 */
.L_x_24842:
        /* <DEDUP_REMOVED lines=15> */
.L_x_24848:
        /* <DEDUP_REMOVED lines=19> */
.L_x_24849:
[----:B------:R-:W-:Y:S05]  /*1aa0*/  BSYNC B0 ;  /* 0x0000000000007941 */ /* 0x000fea0003800000 */
.L_x_24847:
        /* <DEDUP_REMOVED lines=17> */
.L_x_24853:
        /* <DEDUP_REMOVED lines=19> */
.L_x_24854:
[----:B------:R-:W-:Y:S05]  /*1cf0*/  BSYNC B1 ;  /* 0x0000000000017941 */ /* 0x000fea0003800000 */
.L_x_24852:
[----:B------:R-:W-:-:S04]  /*1d00*/  SEL R3, RZ, 0xffffffff, !P0 ;  /* 0xffffffffff037807 */ /* 0x000fc80004000000 */
[----:B------:R-:W-:-:S05]  /*1d10*/  IADD3 R8, P0, R3, R8, RZ ;  /* 0x0000000803087210 */ /* 0x000fca0007f1e0ff */
[----:B------:R-:W-:-:S03]  /*1d20*/  IMAD.X R10, R3, 0x1, R10, P0 ;  /* 0x00000001030a7824 */ /* 0x000fc600000e060a */
.L_x_24851:
[----:B------:R-:W-:Y:S05]  /*1d30*/  BSYNC B0 ;  /* 0x0000000000007941 */ /* 0x000fea0003800000 */
.L_x_24850:
        /* <DEDUP_REMOVED lines=15> */
.L_x_24856:
        /* <DEDUP_REMOVED lines=19> */
.L_x_24857:
[----:B------:R-:W-:Y:S05]  /*1f60*/  BSYNC B0 ;  /* 0x0000000000007941 */ /* 0x000fea0003800000 */
.L_x_24855:
        /* <DEDUP_REMOVED lines=17> */
.L_x_24861:
        /* <DEDUP_REMOVED lines=19> */
.L_x_24862:
[----:B------:R-:W-:Y:S05]  /*21b0*/  BSYNC B1 ;  /* 0x0000000000017941 */ /* 0x000fea0003800000 */
.L_x_24860:
[----:B------:R-:W-:-:S04]  /*21c0*/  SEL R3, RZ, 0xffffffff, !P0 ;  /* 0xffffffffff037807 */ /* 0x000fc80004000000 */
[----:B------:R-:W-:-:S05]  /*21d0*/  IADD3 R8, P0, R3, R8, RZ ;  /* 0x0000000803087210 */ /* 0x000fca0007f1e0ff */
[----:B------:R-:W-:-:S03]  /*21e0*/  IMAD.X R10, R3, 0x1, R10, P0 ;  /* 0x00000001030a7824 */ /* 0x000fc600000e060a */
.L_x_24859:
[----:B------:R-:W-:Y:S05]  /*21f0*/  BSYNC B0 ;  /* 0x0000000000007941 */ /* 0x000fea0003800000 */
.L_x_24858:
        /* <DEDUP_REMOVED lines=15> */
.L_x_24864:
        /* <DEDUP_REMOVED lines=19> */
.L_x_24865:
[----:B------:R-:W-:Y:S05]  /*2420*/  BSYNC B0 ;  /* 0x0000000000007941 */ /* 0x000fea0003800000 */
.L_x_24863:
        /* <DEDUP_REMOVED lines=17> */
.L_x_24869:
        /* <DEDUP_REMOVED lines=19> */
.L_x_24870:
[----:B------:R-:W-:Y:S05]  /*2670*/  BSYNC B1 ;  /* 0x0000000000017941 */ /* 0x000fea0003800000 */
.L_x_24868:
[----:B------:R-:W-:-:S04]  /*2680*/  SEL R3, RZ, 0xffffffff, !P0 ;  /* 0xffffffffff037807 */ /* 0x000fc80004000000 */
[----:B------:R-:W-:-:S05]  /*2690*/  IADD3 R8, P0, R3, R8, RZ ;  /* 0x0000000803087210 */ /* 0x000fca0007f1e0ff */
[----:B------:R-:W-:-:S03]  /*26a0*/  IMAD.X R10, R3, 0x1, R10, P0 ;  /* 0x00000001030a7824 */ /* 0x000fc600000e060a */
.L_x_24867:
[----:B------:R-:W-:Y:S05]  /*26b0*/  BSYNC B0 ;  /* 0x0000000000007941 */ /* 0x000fea0003800000 */
.L_x_24866:
        /* <DEDUP_REMOVED lines=10> */
.L_x_24806:
        /* <DEDUP_REMOVED lines=72> */
.L_x_24874:
        /* <DEDUP_REMOVED lines=19> */
.L_x_24875:
[----:B------:R-:W-:Y:S05]  /*2d10*/  BSYNC B1 ;  /* 0x0000000000017941 */ /* 0x000fea0003800000 */
.L_x_24873:
        /* <DEDUP_REMOVED lines=12> */
[----:B------:R-:W-:Y:S05]  /*2de0*/  CALL.REL.NOINC `($__internal_41_$__cuda_sm20_rem_s64) ;  /* 0x00002d2000007944 */ /* 0x000fea0003c00000 */
[----:B------:R-:W-:-:S04]  /*2df0*/  ISETP.NE.U32.AND P1, PT, R4, RZ, PT ;  /* 0x000000ff0400720c */ /* 0x000fc80003f25070 */
[----:B------:R-:W-:Y:S01]  /*2e00*/  ISETP.NE.AND.EX P1, PT, R0, RZ, PT, P1 ;  /* 0x000000ff0000720c */ /* 0x000fe20003f25310 */
[----:B------:R-:W-:Y:S07]  /*2e10*/  BRA `(.L_x_24878) ;  /* 0x0000013000007947 */ /* 0x000fee0003800000 */
.L_x_24877:
        /* <DEDUP_REMOVED lines=19> */
.L_x_24878:
[----:B------:R-:W-:Y:S05]  /*2f50*/  BSYNC B1 ;  /* 0x0000000000017941 */ /* 0x000fea0003800000 */
.L_x_24876:
[----:B------:R-:W-:-:S04]  /*2f60*/  SEL R0, RZ, 0xffffffff, !P1 ;  /* 0xffffffffff007807 */ /* 0x000fc80004800000 */
[----:B------:R-:W-:-:S05]  /*2f70*/  IADD3 R26, P1, R0, R26, RZ ;  /* 0x0000001a001a7210 */ /* 0x000fca0007f3e0ff */
[----:B------:R-:W-:-:S03]  /*2f80*/  IMAD.X R27, R0, 0x1, R27, P1 ;  /* 0x00000001001b7824 */ /* 0x000fc600008e061b */
.L_x_24872:
[----:B------:R-:W-:Y:S05]  /*2f90*/  BSYNC B0 ;  /* 0x0000000000007941 */ /* 0x000fea0003800000 */
.L_x_24871:
        /* <DEDUP_REMOVED lines=19> */
.L_x_24882:
        /* <DEDUP_REMOVED lines=19> */
.L_x_24883:
[----:B------:R-:W-:Y:S05]  /*3200*/  BSYNC B1 ;  /* 0x0000000000017941 */ /* 0x000fea0003800000 */
.L_x_24881:
        /* <DEDUP_REMOVED lines=16> */
.L_x_24885:
        /* <DEDUP_REMOVED lines=19> */
.L_x_24886:
[----:B------:R-:W-:Y:S05]  /*3440*/  BSYNC B1 ;  /* 0x0000000000017941 */ /* 0x000fea0003800000 */
.L_x_24884:
[----:B------:R-:W-:-:S04]  /*3450*/  SEL R0, RZ, 0xffffffff, !P1 ;  /* 0xffffffffff007807 */ /* 0x000fc80004800000 */
[----:B------:R-:W-:-:S05]  /*3460*/  IADD3 R15, P1, R0, R15, RZ ;  /* 0x0000000f000f7210 */ /* 0x000fca0007f3e0ff */
[----:B------:R-:W-:-:S03]  /*3470*/  IMAD.X R14, R0, 0x1, R14, P1 ;  /* 0x00000001000e7824 */ /* 0x000fc600008e060e */
.L_x_24880:
[----:B------:R-:W-:Y:S05]  /*3480*/  BSYNC B0 ;  /* 0x0000000000007941 */ /* 0x000fea0003800000 */
.L_x_24879:
        /* <DEDUP_REMOVED lines=19> */
.L_x_24890:
        /* <DEDUP_REMOVED lines=19> */
.L_x_24891:
[----:B------:R-:W-:Y:S05]  /*36f0*/  BSYNC B1 ;  /* 0x0000000000017941 */ /* 0x000fea0003800000 */
.L_x_24889:
        /* <DEDUP_REMOVED lines=16> */
.L_x_24893:
        /* <DEDUP_REMOVED lines=19> */
.L_x_24894:
[----:B------:R-:W-:Y:S05]  /*3930*/  BSYNC B1 ;  /* 0x0000000000017941 */ /* 0x000fea0003800000 */
.L_x_24892:
[----:B------:R-:W-:-:S04]  /*3940*/  SEL R0, RZ, 0xffffffff, !P1 ;  /* 0xffffffffff007807 */ /* 0x000fc80004800000 */
[----:B------:R-:W-:-:S05]  /*3950*/  IADD3 R11, P1, R0, R11, RZ ;  /* 0x0000000b000b7210 */ /* 0x000fca0007f3e0ff */
[----:B------:R-:W-:-:S03]  /*3960*/  IMAD.X R10, R0, 0x1, R10, P1 ;  /* 0x00000001000a7824 */ /* 0x000fc600008e060a */
.L_x_24888:
[----:B------:R-:W-:Y:S05]  /*3970*/  BSYNC B0 ;  /* 0x0000000000007941 */ /* 0x000fea0003800000 */
.L_x_24887:
        /* <DEDUP_REMOVED lines=19> */
.L_x_24898:
        /* <DEDUP_REMOVED lines=19> */
.L_x_24899:
[----:B------:R-:W-:Y:S05]  /*3be0*/  BSYNC B1 ;  /* 0x0000000000017941 */ /* 0x000fea0003800000 */
.L_x_24897:
        /* <DEDUP_REMOVED lines=16> */
.L_x_24901:
        /* <DEDUP_REMOVED lines=19> */
.L_x_24902:
[----:B------:R-:W-:Y:S05]  /*3e20*/  BSYNC B1 ;  /* 0x0000000000017941 */ /* 0x000fea0003800000 */
.L_x_24900:
[----:B------:R-:W-:-:S04]  /*3e30*/  SEL R0, RZ, 0xffffffff, !P1 ;  /* 0xffffffffff007807 */ /* 0x000fc80004800000 */
[----:B------:R-:W-:-:S05]  /*3e40*/  IADD3 R11, P1, R0, R11, RZ ;  /* 0x0000000b000b7210 */ /* 0x000fca0007f3e0ff */
[----:B------:R-:W-:-:S03]  /*3e50*/  IMAD.X R10, R0, 0x1, R10, P1 ;  /* 0x00000001000a7824 */ /* 0x000fc600008e060a */
.L_x_24896:
[----:B------:R-:W-:Y:S05]  /*3e60*/  BSYNC B0 ;  /* 0x0000000000007941 */ /* 0x000fea0003800000 */
.L_x_24895:
        /* <DEDUP_REMOVED lines=19> */
.L_x_24906:
        /* <DEDUP_REMOVED lines=19> */
.L_x_24907:
[----:B------:R-:W-:Y:S05]  /*40d0*/  BSYNC B1 ;  /* 0x0000000000017941 */ /* 0x000fea0003800000 */
.L_x_24905:
        /* <DEDUP_REMOVED lines=16> */
.L_x_24909:
        /* <DEDUP_REMOVED lines=19> */
.L_x_24910:
[----:B------:R-:W-:Y:S05]  /*4310*/  BSYNC B1 ;  /* 0x0000000000017941 */ /* 0x000fea0003800000 */
.L_x_24908:
[----:B------:R-:W-:-:S04]  /*4320*/  SEL R0, RZ, 0xffffffff, !P1 ;  /* 0xffffffffff007807 */ /* 0x000fc80004800000 */
[----:B------:R-:W-:-:S05]  /*4330*/  IADD3 R10, P1, R0, R10, RZ ;  /* 0x0000000a000a7210 */ /* 0x000fca0007f3e0ff */
[----:B------:R-:W-:-:S03]  /*4340*/  IMAD.X R11, R0, 0x1, R11, P1 ;  /* 0x00000001000b7824 */ /* 0x000fc600008e060b */
.L_x_24904:
[----:B------:R-:W-:Y:S05]  /*4350*/  BSYNC B0 ;  /* 0x0000000000007941 */ /* 0x000fea0003800000 */
.L_x_24903:
        /* <DEDUP_REMOVED lines=19> */
.L_x_24914:
        /* <DEDUP_REMOVED lines=19> */
.L_x_24915:
[----:B------:R-:W-:Y:S05]  /*45c0*/  BSYNC B1 ;  /* 0x0000000000017941 */ /* 0x000fea0003800000 */
.L_x_24913:
        /* <DEDUP_REMOVED lines=12> */
[----:B------:R-:W-:Y:S05]  /*4690*/  CALL.REL.NOINC `($__internal_41_$__cuda_sm20_rem_s64) ;  /* 0x0000147000007944 */ /* 0x000fea0003c00000 */
[----:B------:R-:W-:-:S04]  /*46a0*/  ISETP.NE.U32.AND P1, PT, R4, RZ, PT ;  /* 0x000000ff0400720c */ /* 0x000fc80003f25070 */
[----:B------:R-:W-:Y:S01]  /*46b0*/  ISETP.NE.AND.EX P1, PT, R0, RZ, PT, P1 ;  /* 0x000000ff0000720c */ /* 0x000fe20003f25310 */
[----:B------:R-:W-:Y:S07]  /*46c0*/  BRA `(.L_x_24918) ;  /* 0x0000013000007947 */ /* 0x000fee0003800000 */
.L_x_24917:
        /* <DEDUP_REMOVED lines=19> */
.L_x_24918:
[----:B------:R-:W-:Y:S05]  /*4800*/  BSYNC B1 ;  /* 0x0000000000017941 */ /* 0x000fea0003800000 */
.L_x_24916:
[----:B------:R-:W-:-:S04]  /*4810*/  SEL R0, RZ, 0xffffffff, !P1 ;  /* 0xffffffffff007807 */ /* 0x000fc80004800000 */
[----:B------:R-:W-:-:S05]  /*4820*/  IADD3 R10, P1, R0, R10, RZ ;  /* 0x0000000a000a7210 */ /* 0x000fca0007f3e0ff */
[----:B------:R-:W-:-:S03]  /*4830*/  IMAD.X R11, R0, 0x1, R11, P1 ;  /* 0x00000001000b7824 */ /* 0x000fc600008e060b */
.L_x_24912:
[----:B------:R-:W-:Y:S05]  /*4840*/  BSYNC B0 ;  /* 0x0000000000007941 */ /* 0x000fea0003800000 */
.L_x_24911:
        /* <DEDUP_REMOVED lines=19> */
.L_x_24922:
        /* <DEDUP_REMOVED lines=19> */
.L_x_24923:
[----:B------:R-:W-:Y:S05]  /*4ab0*/  BSYNC B1 ;  /* 0x0000000000017941 */ /* 0x000fea0003800000 */
.L_x_24921:
        /* <DEDUP_REMOVED lines=16> */
.L_x_24925:
        /* <DEDUP_REMOVED lines=19> */
.L_x_24926:
[----:B------:R-:W-:Y:S05]  /*4cf0*/  BSYNC B1 ;  /* 0x0000000000017941 */ /* 0x000fea0003800000 */
.L_x_24924:
[----:B------:R-:W-:-:S04]  /*4d00*/  SEL R0, RZ, 0xffffffff, !P1 ;  /* 0xffffffffff007807 */ /* 0x000fc80004800000 */
[----:B------:R-:W-:-:S05]  /*4d10*/  IADD3 R10, P1, R0, R10, RZ ;  /* 0x0000000a000a7210 */ /* 0x000fca0007f3e0ff */
[----:B------:R-:W-:-:S03]  /*4d20*/  IMAD.X R11, R0, 0x1, R11, P1 ;  /* 0x00000001000b7824 */ /* 0x000fc600008e060b */
.L_x_24920:
[----:B------:R-:W-:Y:S05]  /*4d30*/  BSYNC B0 ;  /* 0x0000000000007941 */ /* 0x000fea0003800000 */
.L_x_24919:
        /* <DEDUP_REMOVED lines=19> */
.L_x_24930:
        /* <DEDUP_REMOVED lines=19> */
.L_x_24931:
[----:B------:R-:W-:Y:S05]  /*4fa0*/  BSYNC B1 ;  /* 0x0000000000017941 */ /* 0x000fea0003800000 */
.L_x_24929:
        /* <DEDUP_REMOVED lines=16> */
.L_x_24933:
        /* <DEDUP_REMOVED lines=19> */
.L_x_24934:
[----:B------:R-:W-:Y:S05]  /*51e0*/  BSYNC B1 ;  /* 0x0000000000017941 */ /* 0x000fea0003800000 */
.L_x_24932:
[----:B------:R-:W-:-:S04]  /*51f0*/  SEL R0, RZ, 0xffffffff, !P1 ;  /* 0xffffffffff007807 */ /* 0x000fc80004800000 */
[----:B------:R-:W-:-:S05]  /*5200*/  IADD3 R10, P1, R0, R10, RZ ;  /* 0x0000000a000a7210 */ /* 0x000fca0007f3e0ff */
[----:B------:R-:W-:-:S03]  /*5210*/  IMAD.X R11, R0, 0x1, R11, P1 ;  /* 0x00000001000b7824 */ /* 0x000fc600008e060b */
.L_x_24928:
[----:B------:R-:W-:Y:S05]  /*5220*/  BSYNC B0 ;  /* 0x0000000000007941 */ /* 0x000fea0003800000 */
.L_x_24927:
        /* <DEDUP_REMOVED lines=21> */
.L_x_24937:
[----:B0-----:R-:W-:-:S13]  /*5380*/  ISETP.GE.AND P0, PT, R8, R33, PT ;  /* 0x000000210800720c */ /* 0x001fda0003f06270 */
[----:B------:R-:W-:Y:S05]  /*5390*/  @P0 BRA `(.L_x_24939) ;  /* 0x000000c000000947 */ /* 0x000fea0003800000 */
[----:B------:R-:W-:Y:S01]  /*53a0*/  IMAD.IADD R2, R42, 0x1, R8 ;  /* 0x000000012a027824 */ /* 0x000fe200078e0208 */
[----:B------:R-:W-:Y:S01]  /*53b0*/  IADD3 R8, R8, 0x80, RZ ;  /* 0x0000008008087810 */ /* 0x000fe20007ffe0ff */
[----:B------:R-:W-:-:S04]  /*53c0*/  IMAD.MOV.U32 R3, RZ, RZ, 0x8 ;  /* 0x00000008ff037424 */ /* 0x000fc800078e00ff */
[----:B------:R-:W-:-:S05]  /*53d0*/  IMAD.WIDE.U32 R2, R2, R3, c[0x0][0x178] ;  /* 0x00005e0002027625 */ /* 0x000fca00078e0003 */
[----:B------:R0:W-:Y:S02]  /*53e0*/  STG.E.64 [R2.64], R34 ;  /* 0x0000002202007986 */ /* 0x0001e4000c101b04 */
.L_x_24938:
[----:B------:R-:W-:-:S13]  /*53f0*/  ISETP.GE.AND P0, PT, R8, R33, PT ;  /* 0x000000210800720c */ /* 0x000fda0003f06270 */
[----:B------:R-:W-:Y:S05]  /*5400*/  @P0 BRA `(.L_x_24940) ;  /* 0x000000d000000947 */ /* 0x000fea0003800000 */
[----:B0-----:R-:W-:Y:S01]  /*5410*/  IMAD.IADD R2, R42, 0x1, R8 ;  /* 0x000000012a027824 */ /* 0x001fe200078e0208 */
[----:B------:R-:W-:Y:S01]  /*5420*/  IADD3 R8, R8, 0x80, RZ ;  /* 0x0000008008087810 */ /* 0x000fe20007ffe0ff */
[----:B------:R-:W-:-:S04]  /*5430*/  IMAD.MOV.U32 R3, RZ, RZ, 0x8 ;  /* 0x00000008ff037424 */ /* 0x000fc800078e00ff */
[----:B------:R-:W-:-:S05]  /*5440*/  IMAD.WIDE.U32 R2, R2, R3, c[0x0][0x178] ;  /* 0x00005e0002027625 */ /* 0x000fca00078e0003 */
[----:B------:R0:W-:Y:S02]  /*5450*/  STG.E.64 [R2.64], R16 ;  /* 0x0000001002007986 */ /* 0x0001e4000c101b04 */
.L_x_24939:
        /* <DEDUP_REMOVED lines=8> */
.L_x_24940:
[----:B------:R-:W-:Y:S05]  /*54e0*/  BSYNC B1 ;  /* 0x0000000000017941 */ /* 0x000fea0003800000 */
.L_x_24936:
[----:B------:R-:W-:-:S13]  /*54f0*/  ISETP.GE.AND P0, PT, R8, R33, PT ;  /* 0x000000210800720c */ /* 0x000fda0003f06270 */
[----:B0-----:R-:W-:Y:S01]  /*5500*/  @!P0 IMAD.IADD R2, R42, 0x1, R8 ;  /* 0x000000012a028824 */ /* 0x001fe200078e0208 */
[----:B------:R-:W-:Y:S01]  /*5510*/  @!P0 IADD3 R8, R8, 0x80, RZ ;  /* 0x0000008008088810 */ /* 0x000fe20007ffe0ff */
[----:B------:R-:W-:-:S04]  /*5520*/  @!P0 IMAD.MOV.U32 R3, RZ, RZ, 0x8 ;  /* 0x00000008ff038424 */ /* 0x000fc800078e00ff */
[----:B------:R-:W-:-:S05]  /*5530*/  @!P0 IMAD.WIDE.U32 R2, R2, R3, c[0x0][0x178] ;  /* 0x00005e0002028625 */ /* 0x000fca00078e0003 */
[----:B------:R0:W-:Y:S02]  /*5540*/  @!P0 STG.E.64 [R2.64], R12 ;  /* 0x0000000c02008986 */ /* 0x0001e4000c101b04 */
.L_x_24941:
[----:B------:R-:W-:Y:S05]  /*5550*/  BSYNC B0 ;  /* 0x0000000000007941 */ /* 0x000fea0003800000 */
.L_x_24935:
        /* <DEDUP_REMOVED lines=8> */
        .weak           $__internal_40_$__cuda_sm20_div_s64
        .type           $__internal_40_$__cuda_sm20_div_s64,@function
        .size           $__internal_40_$__cuda_sm20_div_s64,($__internal_41_$__cuda_sm20_rem_s64 - $__internal_40_$__cuda_sm20_div_s64)
$__internal_40_$__cuda_sm20_div_s64:
        /* <DEDUP_REMOVED lines=82> */
[----:B------:R-:W-:Y:S06]  /*5b00*/  RET.REL.NODEC R2 `(_ZN2at6native29vectorized_elementwise_kernelILi4ENS0_13BUnaryFunctorIlllZZZNS0_15binary_internal21div_floor_kernel_cudaERNS_18TensorIteratorBaseEENKUlvE_clEvENKUlvE2_clEvEUlllE_EESt5arrayIPcLm2EEEEviT0_T1_) ;  /* 0xffffa4f002007950 */ /* 0x000fec0003c3ffff */
        .weak           $__internal_41_$__cuda_sm20_rem_s64
        .type           $__internal_41_$__cuda_sm20_rem_s64,@function
        .size           $__internal_41_$__cuda_sm20_rem_s64,(.L_x_32511 - $__internal_41_$__cuda_sm20_rem_s64)
$__internal_41_$__cuda_sm20_rem_s64:
        /* <DEDUP_REMOVED lines=76> */
[----:B------:R-:W-:Y:S06]  /*5fd0*/  RET.REL.NODEC R2 `(_ZN2at6native29vectorized_elementwise_kernelILi4ENS0_13BUnaryFunctorIlllZZZNS0_15binary_internal21div_floor_kernel_cudaERNS_18TensorIteratorBaseEENKUlvE_clEvENKUlvE2_clEvEUlllE_EESt5arrayIPcLm2EEEEviT0_T1_) ;  /* 0xffffa02002007950 */ /* 0x000fec0003c3ffff */
.L_x_24942:
        /* <DEDUP_REMOVED lines=10> */
.L_x_32511:


//--------------------- .text._ZN2at6native29vectorized_elementwise_kernelILi8ENS0_13BUnaryFunctorIlllZZZNS0_15binary_internal21div_floor_kernel_cudaERNS_18TensorIteratorBaseEENKUlvE_clEvENKUlvE2_clEvEUlllE_EESt5arrayIPcLm2EEEEviT0_T1_ --------------------------
	.section	.text._ZN2at6native29vectorized_elementwise_kernelILi8ENS0_13BUnaryFunctorIlllZZZNS0_15binary_internal21div_floor_kernel_cudaERNS_18TensorIteratorBaseEENKUlvE_clEvENKUlvE2_clEvEUlllE_EESt5arrayIPcLm2EEEEviT0_T1_,"ax",@progbits
	.sectioninfo	@"SHI_REGISTERS=4"
	.align	128
        .global         _ZN2at6native29vectorized_elementwise_kernelILi8ENS0_13BUnaryFunctorIlllZZZNS0_15binary_internal21div_floor_kernel_cudaERNS_18TensorIteratorBaseEENKUlvE_clEvENKUlvE2_clEvEUlllE_EESt5arrayIPcLm2EEEEviT0_T1_
        .type           _ZN2at6native29vectorized_elementwise_kernelILi8ENS0_13BUnaryFunctorIlllZZZNS0_15binary_internal21div_floor_kernel_cudaERNS_18TensorIteratorBaseEENKUlvE_clEvENKUlvE2_clEvEUlllE_EESt5arrayIPcLm2EEEEviT0_T1_,@function
        .size           _ZN2at6native29vectorized_elementwise_kernelILi8ENS0_13BUnaryFunctorIlllZZZNS0_15binary_internal21div_floor_kernel_cudaERNS_18TensorIteratorBaseEENKUlvE_clEvENKUlvE2_clEvEUlllE_EESt5arrayIPcLm2EEEEviT0_T1_,(.L_x_32688 - _ZN2at6native29vectorized_elementwise_kernelILi8ENS0_13BUnaryFunctorIlllZZZNS0_15binary_internal21div_floor_kernel_cudaERNS_18TensorIteratorBaseEENKUlvE_clEvENKUlvE2_clEvEUlllE_EESt5arrayIPcLm2EEEEviT0_T1_)
        .other          _ZN2at6native29vectorized_elementwise_kernelILi8ENS0_13BUnaryFunctorIlllZZZNS0_15binary_internal21div_floor_kernel_cudaERNS_18TensorIteratorBaseEENKUlvE_clEvENKUlvE2_clEvEUlllE_EESt5arrayIPcLm2EEEEviT0_T1_,@"STO_CUDA_ENTRY STV_DEFAULT"
_ZN2at6native29vectorized_elementwise_kernelILi8ENS0_13BUnaryFunctorIlllZZZNS0_15binary_internal21div_floor_kernel_cudaERNS_18TensorIteratorBaseEENKUlvE_clEvENKUlvE2_clEvEUlllE_EESt5arrayIPcLm2EEEEviT0_T1_:
.text._ZN2at6native29vectorized_elementwise_kernelILi8ENS0_13BUnaryFunctorIlllZZZNS0_15binary_internal21div_floor_kernel_cudaERNS_18TensorIteratorBaseEENKUlvE_clEvENKUlvE2_clEvEUlllE_EESt5arrayIPcLm2EEEEviT0_T1_:
[----:B------:R-:W-:Y:S02]  /*0000*/  MOV R1, c[0x0][0x28] ;  /* 0x00000a0000017a02 */ /* 0x000fe40000000f00 */
[----:B------:R-:W-:Y:S05]  /*0010*/  EXIT ;  /* 0x000000000000794d */ /* 0x000fea0003800000 */
.L_x_24943:
        /* <DEDUP_REMOVED lines=14> */
.L_x_32688:


//--------------------- .text._ZN2at6native18elementwise_kernelILi128ELi4EZNS0_15gpu_kernel_implINS0_13AUnaryFunctorIlllZZZNS0_15binary_internal21div_floor_kernel_cudaERNS_18TensorIteratorBaseEENKUlvE_clEvENKUlvE2_clEvEUlllE_EEEEvS6_RKT_EUliE_EEviT1_ --------------------------
	.section	.text._ZN2at6native18elementwise_kernelILi128ELi4EZNS0_15gpu_kernel_implINS0_13AUnaryFunctorIlllZZZNS0_15binary_internal21div_floor_kernel_cudaERNS_18TensorIteratorBaseEENKUlvE_clEvENKUlvE2_clEvEUlllE_EEEEvS6_RKT_EUliE_EEviT1_,"ax",@progbits
	.sectioninfo	@"SHI_REGISTERS=30"
	.align	128
        .global         _ZN2at6native18elementwise_kernelILi128ELi4EZNS0_15gpu_kernel_implINS0_13AUnaryFunctorIlllZZZNS0_15binary_internal21div_floor_kernel_cudaERNS_18TensorIteratorBaseEENKUlvE_clEvENKUlvE2_clEvEUlllE_EEEEvS6_RKT_EUliE_EEviT1_
        .type           _ZN2at6native18elementwise_kernelILi128ELi4EZNS0_15gpu_kernel_implINS0_13AUnaryFunctorIlllZZZNS0_15binary_internal21div_floor_kernel_cudaERNS_18TensorIteratorBaseEENKUlvE_clEvENKUlvE2_clEvEUlllE_EEEEvS6_RKT_EUliE_EEviT1_,@function
        .size           _ZN2at6native18elementwise_kernelILi128ELi4EZNS0_15gpu_kernel_implINS0_13AUnaryFunctorIlllZZZNS0_15binary_internal21div_floor_kernel_cudaERNS_18TensorIteratorBaseEENKUlvE_clEvENKUlvE2_clEvEUlllE_EEEEvS6_RKT_EUliE_EEviT1_,(.L_x_32513 - _ZN2at6native18elementwise_kernelILi128ELi4EZNS0_15gpu_kernel_implINS0_13AUnaryFunctorIlllZZZNS0_15binary_internal21div_floor_kernel_cudaERNS_18TensorIteratorBaseEENKUlvE_clEvENKUlvE2_clEvEUlllE_EEEEvS6_RKT_EUliE_EEviT1_)
        .other          _ZN2at6native18elementwise_kernelILi128ELi4EZNS0_15gpu_kernel_implINS0_13AUnaryFunctorIlllZZZNS0_15binary_internal21div_floor_kernel_cudaERNS_18TensorIteratorBaseEENKUlvE_clEvENKUlvE2_clEvEUlllE_EEEEvS6_RKT_EUliE_EEviT1_,@"STO_CUDA_ENTRY STV_DEFAULT"
_ZN2at6native18elementwise_kernelILi128ELi4EZNS0_15gpu_kernel_implINS0_13AUnaryFunctorIlllZZZNS0_15binary_internal21div_floor_kernel_cudaERNS_18TensorIteratorBaseEENKUlvE_clEvENKUlvE2_clEvEUlllE_EEEEvS6_RKT_EUliE_EEviT1_:
.text._ZN2at6native18elementwise_kernelILi128ELi4EZNS0_15gpu_kernel_implINS0_13AUnaryFunctorIlllZZZNS0_15binary_internal21div_floor_kernel_cudaERNS_18TensorIteratorBaseEENKUlvE_clEvENKUlvE2_clEvEUlllE_EEEEvS6_RKT_EUliE_EEviT1_:
        /* <DEDUP_REMOVED lines=235> */
.L_x_24946:
        /* <DEDUP_REMOVED lines=19> */
.L_x_24950:
[----:B------:R0:W5:Y:S01]  /*0fe0*/  LDG.E.U8 R14, [R4.64] ;  /* 0x00000024040e7981 */ /* 0x000162000c1e1100 */
[----:B------:R-:W-:Y:S01]  /*0ff0*/  IMAD.MOV.U32 R15, RZ, RZ, RZ ;  /* 0x000000ffff0f7224 */ /* 0x000fe200078e00ff */
[----:B------:R-:W-:Y:S05]  /*1000*/  BRA `(.L_x_24952) ;  /* 0x00000d5000007947 */ /* 0x000fea0003800000 */
.L_x_24949:
        /* <DEDUP_REMOVED lines=8> */
.L_x_24954:
[----:B------:R-:W2:Y:S02]  /*1090*/  LDG.E R14, [R4.64] ;  /* 0x00000024040e7981 */ /* 0x000ea4000c1e1900 */
[----:B--2---:R-:W-:Y:S01]  /*10a0*/  SHF.R.S32.HI R15, RZ, 0x1f, R14 ;  /* 0x0000001fff0f7819 */ /* 0x004fe2000001140e */
[----:B------:R-:W-:Y:S05]  /*10b0*/  BRA `(.L_x_24952) ;  /* 0x00000ca000007947 */ /* 0x000fea0003800000 */
.L_x_24953:
[----:B------:R-:W2:Y:S02]  /*10c0*/  LDG.E.S16 R14, [R4.64] ;  /* 0x00000024040e7981 */ /* 0x000ea4000c1e1700 */
[----:B--2---:R-:W-:Y:S01]  /*10d0*/  SHF.R.S32.HI R15, RZ, 0x1f, R14 ;  /* 0x0000001fff0f7819 */ /* 0x004fe2000001140e */
[----:B------:R-:W-:Y:S05]  /*10e0*/  BRA `(.L_x_24952) ;  /* 0x00000c7000007947 */ /* 0x000fea0003800000 */
.L_x_24948:
        /* <DEDUP_REMOVED lines=9> */
.L_x_24956:
[----:B------:R-:W2:Y:S02]  /*1180*/  LDG.E.U16 R4, [R4.64] ;  /* 0x0000002404047981 */ /* 0x000ea4000c1e1500 */
[----:B--2---:R-:W-:-:S06]  /*1190*/  HADD2.F32 R14, -RZ, R4.H0_H0 ;  /* 0x20000004ff0e7230 */ /* 0x004fcc0000004100 */
[----:B------:R-:W0:Y:S01]  /*11a0*/  F2I.S64.TRUNC R14, R14 ;  /* 0x0000000e000e7311 */ /* 0x000e22000020d900 */
[----:B------:R-:W-:Y:S05]  /*11b0*/  BRA `(.L_x_24952) ;  /* 0x00000ba000007947 */ /* 0x000fea0003800000 */
.L_x_24955:
        /* <DEDUP_REMOVED lines=9> */
.L_x_24958:
[----:B------:R-:W2:Y:S02]  /*1250*/  LDG.E.U16 R4, [R4.64] ;  /* 0x0000002404047981 */ /* 0x000ea4000c1e1500 */
[----:B--2---:R-:W-:-:S06]  /*1260*/  HADD2.F32 R14, -RZ, R4.H0_H0 ;  /* 0x20000004ff0e7230 */ /* 0x004fcc0000004100 */
[----:B------:R-:W0:Y:S01]  /*1270*/  F2I.S64.TRUNC R14, R14 ;  /* 0x0000000e000e7311 */ /* 0x000e22000020d900 */
[----:B------:R-:W-:Y:S05]  /*1280*/  BRA `(.L_x_24952) ;  /* 0x00000ad000007947 */ /* 0x000fea0003800000 */
.L_x_24957:
[----:B------:R-:W2:Y:S02]  /*1290*/  LDG.E.64 R4, [R4.64] ;  /* 0x0000002404047981 */ /* 0x000ea4000c1e1b00 */
[----:B--2---:R0:W1:Y:S01]  /*12a0*/  F2I.S64.F64.TRUNC R14, R4 ;  /* 0x00000004000e7311 */ /* 0x004062000030d900 */
[----:B------:R-:W-:Y:S05]  /*12b0*/  BRA `(.L_x_24952) ;  /* 0x00000aa000007947 */ /* 0x000fea0003800000 */
.L_x_24947:
        /* <DEDUP_REMOVED lines=13> */
.L_x_24961:
[----:B------:R-:W2:Y:S02]  /*1390*/  LDG.E.64 R4, [R4.64] ;  /* 0x0000002404047981 */ /* 0x000ea4000c1e1b00 */
[----:B--2---:R0:W1:Y:S01]  /*13a0*/  F2I.S64.F64.TRUNC R14, R4 ;  /* 0x00000004000e7311 */ /* 0x004062000030d900 */
[----:B------:R-:W-:Y:S05]  /*13b0*/  BRA `(.L_x_24952) ;  /* 0x000009a000007947 */ /* 0x000fea0003800000 */
.L_x_24960:
        /* <DEDUP_REMOVED lines=27> */
.L_x_24963:
        /* <DEDUP_REMOVED lines=14> */
.L_x_24962:
[----:B------:R-:W2:Y:S02]  /*1650*/  LDG.E.U16 R14, [R4.64] ;  /* 0x00000024040e7981 */ /* 0x000ea4000c1e1500 */
[----:B--2---:R-:W-:-:S06]  /*1660*/  PRMT R14, RZ, 0x5410, R14 ;  /* 0x00005410ff0e7816 */ /* 0x004fcc000000000e */
[----:B------:R-:W0:Y:S01]  /*1670*/  F2I.S64.TRUNC R14, R14 ;  /* 0x0000000e000e7311 */ /* 0x000e22000020d900 */
[----:B------:R-:W-:Y:S05]  /*1680*/  BRA `(.L_x_24952) ;  /* 0x000006d000007947 */ /* 0x000fea0003800000 */
.L_x_24959:
        /* <DEDUP_REMOVED lines=11> */
.L_x_24966:
        /* <DEDUP_REMOVED lines=21> */
.L_x_24970:
[----:B------:R-:W-:Y:S05]  /*1890*/  BSYNC B1 ;  /* 0x0000000000017941 */ /* 0x000fea0003800000 */
.L_x_24969:
[----:B------:R-:W-:Y:S01]  /*18a0*/  IMAD.SHL.U32 R3, R3, 0x100000, RZ ;  /* 0x0010000003037824 */ /* 0x000fe200078e00ff */
[----:B------:R-:W-:-:S04]  /*18b0*/  LEA R5, R0, 0x3b800000, 0x17 ;  /* 0x3b80000000057811 */ /* 0x000fc800078eb8ff */
[----:B------:R-:W-:Y:S02]  /*18c0*/  LOP3.LUT R14, R5, R3, R14, 0xfe, !PT ;  /* 0x00000003050e7212 */ /* 0x000fe400078efe0e */
.L_x_24968:
[----:B------:R-:W-:Y:S05]  /*18d0*/  BSYNC B0 ;  /* 0x0000000000007941 */ /* 0x000fea0003800000 */
.L_x_24967:
[----:B------:R-:W0:Y:S01]  /*18e0*/  F2I.S64.TRUNC R14, R14 ;  /* 0x0000000e000e7311 */ /* 0x000e22000020d900 */
[----:B------:R-:W-:Y:S05]  /*18f0*/  BRA `(.L_x_24952) ;  /* 0x0000046000007947 */ /* 0x000fea0003800000 */
.L_x_24965:
        /* <DEDUP_REMOVED lines=21> */
.L_x_24974:
[----:B------:R-:W-:Y:S05]  /*1a50*/  BSYNC B1 ;  /* 0x0000000000017941 */ /* 0x000fea0003800000 */
.L_x_24973:
[----:B------:R-:W-:Y:S01]  /*1a60*/  IMAD.SHL.U32 R3, R3, 0x200000, RZ ;  /* 0x0020000003037824 */ /* 0x000fe200078e00ff */
[----:B------:R-:W-:-:S04]  /*1a70*/  LEA R5, R0, 0x37800000, 0x17 ;  /* 0x3780000000057811 */ /* 0x000fc800078eb8ff */
[----:B------:R-:W-:Y:S02]  /*1a80*/  LOP3.LUT R14, R5, R3, R14, 0xfe, !PT ;  /* 0x00000003050e7212 */ /* 0x000fe400078efe0e */
.L_x_24972:
[----:B------:R-:W-:Y:S05]  /*1a90*/  BSYNC B0 ;  /* 0x0000000000007941 */ /* 0x000fea0003800000 */
.L_x_24971:
[----:B------:R-:W0:Y:S01]  /*1aa0*/  F2I.S64.TRUNC R14, R14 ;  /* 0x0000000e000e7311 */ /* 0x000e22000020d900 */
[----:B------:R-:W-:Y:S05]  /*1ab0*/  BRA `(.L_x_24952) ;  /* 0x000002a000007947 */ /* 0x000fea0003800000 */
.L_x_24964:
        /* <DEDUP_REMOVED lines=14> */
.L_x_24978:
[----:B------:R-:W-:Y:S05]  /*1ba0*/  BSYNC B0 ;  /* 0x0000000000007941 */ /* 0x000fea0003800000 */
.L_x_24977:
[----:B------:R-:W0:Y:S01]  /*1bb0*/  F2I.S64.TRUNC R14, R14 ;  /* 0x0000000e000e7311 */ /* 0x000e22000020d900 */
[----:B------:R-:W-:Y:S05]  /*1bc0*/  BRA `(.L_x_24952) ;  /* 0x0000019000007947 */ /* 0x000fea0003800000 */
.L_x_24951:
        /* <DEDUP_REMOVED lines=21> */
.L_x_24976:
[----:B------:R0:W5:Y:S01]  /*1d20*/  LDG.E.64 R14, [R4.64] ;  /* 0x00000024040e7981 */ /* 0x000162000c1e1b00 */
[----:B------:R-:W-:Y:S05]  /*1d30*/  BRA `(.L_x_24952) ;  /* 0x0000002000007947 */ /* 0x000fea0003800000 */
.L_x_24975:
[----:B------:R0:W5:Y:S01]  /*1d40*/  LDG.E R14, [R4.64] ;  /* 0x00000024040e7981 */ /* 0x000162000c1e1900 */
[----:B------:R-:W-:-:S05]  /*1d50*/  IMAD.MOV.U32 R15, RZ, RZ, RZ ;  /* 0x000000ffff0f7224 */ /* 0x000fca00078e00ff */
.L_x_24952:
[----:B01---5:R-:W-:Y:S01]  /*1d60*/  LOP3.LUT R0, R15, c[0x0][0x37c], RZ, 0xfc, !PT ;  /* 0x0000df000f007a12 */ /* 0x023fe200078efcff */
[----:B------:R-:W-:Y:S03]  /*1d70*/  BSSY B0, `(.L_x_24979) ;  /* 0x000001d000007945 */ /* 0x000fe60003800000 */
[----:B------:R-:W-:-:S13]  /*1d80*/  ISETP.NE.U32.AND P5, PT, R0, RZ, PT ;  /* 0x000000ff0000720c */ /* 0x000fda0003fa5070 */
[----:B------:R-:W-:Y:S05]  /*1d90*/  @!P5 BRA `(.L_x_24980) ;  /* 0x000000700000d947 */ /* 0x000fea0003800000 */
[----:B------:R-:W-:Y:S01]  /*1da0*/  IMAD.MOV.U32 R21, RZ, RZ, c[0x0][0x378] ;  /* 0x0000de00ff157624 */ /* 0x000fe200078e00ff */
[----:B------:R-:W-:Y:S01]  /*1db0*/  MOV R4, 0x1e00 ;  /* 0x00001e0000047802 */ /* 0x000fe20000000f00 */
[----:B------:R-:W-:Y:S02]  /*1dc0*/  IMAD.MOV.U32 R8, RZ, RZ, c[0x0][0x37c] ;  /* 0x0000df00ff087624 */ /* 0x000fe400078e00ff */
[----:B------:R-:W-:Y:S02]  /*1dd0*/  IMAD.MOV.U32 R6, RZ, RZ, R14 ;  /* 0x000000ffff067224 */ /* 0x000fe400078e000e */
[----:B------:R-:W-:Y:S02]  /*1de0*/  IMAD.MOV.U32 R3, RZ, RZ, R15 ;  /* 0x000000ffff037224 */ /* 0x000fe400078e000f */
[----:B------:R-:W-:Y:S05]  /*1df0*/  CALL.REL.NOINC `($__internal_42_$__cuda_sm20_div_s64) ;  /* 0x0000a2a000007944 */ /* 0x000fea0003c00000 */
[----:B------:R-:W-:Y:S05]  /*1e00*/  BRA `(.L_x_24981) ;  /* 0x0000013000007947 */ /* 0x000fea0003800000 */
.L_x_24980:
        /* <DEDUP_REMOVED lines=10> */
[----:B------:R-:W-:-:S04]  /*1eb0*/  IMAD.HI.U32 R12, R5, c[0x0][0x378], RZ ;  /* 0x0000de00050c7a27 */ /* 0x000fc800078e00ff */
[----:B------:R-:W-:-:S04]  /*1ec0*/  IMAD.MOV R3, RZ, RZ, -R12 ;  /* 0x000000ffff037224 */ /* 0x000fc800078e0a0c */
[----:B------:R-:W-:-:S05]  /*1ed0*/  IMAD R3, R14, R3, c[0x0][0x378] ;  /* 0x0000de000e037624 */ /* 0x000fca00078e0203 */
[----:B------:R-:W-:-:S13]  /*1ee0*/  ISETP.GE.U32.AND P0, PT, R3, R14, PT ;  /* 0x0000000e0300720c */ /* 0x000fda0003f06070 */
[----:B------:R-:W-:Y:S01]  /*1ef0*/  @P0 IMAD.IADD R3, R3, 0x1, -R14 ;  /* 0x0000000103030824 */ /* 0x000fe200078e0a0e */
[----:B------:R-:W-:-:S04]  /*1f00*/  @P0 IADD3 R12, R12, 0x1, RZ ;  /* 0x000000010c0c0810 */ /* 0x000fc80007ffe0ff */
[----:B------:R-:W-:-:S13]  /*1f10*/  ISETP.GE.U32.AND P1, PT, R3, R14, PT ;  /* 0x0000000e0300720c */ /* 0x000fda0003f26070 */
[----:B------:R-:W-:Y:S02]  /*1f20*/  @P1 IADD3 R12, R12, 0x1, RZ ;  /* 0x000000010c0c1810 */ /* 0x000fe40007ffe0ff */
[----:B------:R-:W-:Y:S02]  /*1f30*/  @!P2 LOP3.LUT R12, RZ, R14, RZ, 0x33, !PT ;  /* 0x0000000eff0ca212 */ /* 0x000fe400078e33ff */
.L_x_24981:
[----:B------:R-:W-:Y:S05]  /*1f40*/  BSYNC B0 ;  /* 0x0000000000007941 */ /* 0x000fea0003800000 */
.L_x_24979:
        /* <DEDUP_REMOVED lines=11> */
[----:B------:R-:W-:Y:S05]  /*2000*/  CALL.REL.NOINC `($__internal_43_$__cuda_sm20_rem_s64) ;  /* 0x0000a5c000007944 */ /* 0x000fea0003c00000 */
[----:B------:R-:W-:-:S04]  /*2010*/  ISETP.NE.U32.AND P0, PT, R3, RZ, PT ;  /* 0x000000ff0300720c */ /* 0x000fc80003f05070 */
[----:B------:R-:W-:Y:S01]  /*2020*/  ISETP.NE.AND.EX P0, PT, R6, RZ, PT, P0 ;  /* 0x000000ff0600720c */ /* 0x000fe20003f05300 */
[----:B------:R-:W-:Y:S07]  /*2030*/  BRA `(.L_x_24986) ;  /* 0x0000013000007947 */ /* 0x000fee0003800000 */
.L_x_24985:
        /* <DEDUP_REMOVED lines=13> */
[----:B------:R-:W-:-:S05]  /*2110*/  @P0 IMAD.IADD R3, R3, 0x1, -R14 ;  /* 0x0000000103030824 */ /* 0x000fca00078e0a0e */
[----:B------:R-:W-:-:S13]  /*2120*/  ISETP.GE.U32.AND P0, PT, R3, R14, PT ;  /* 0x0000000e0300720c */ /* 0x000fda0003f06070 */
[----:B------:R-:W-:Y:S01]  /*2130*/  @P0 IMAD.IADD R3, R3, 0x1, -R14 ;  /* 0x0000000103030824 */ /* 0x000fe200078e0a0e */
[----:B------:R-:W-:-:S04]  /*2140*/  @!P1 LOP3.LUT R3, RZ, R14, RZ, 0x33, !PT ;  /* 0x0000000eff039212 */ /* 0x000fc800078e33ff */
[----:B------:R-:W-:-:S04]  /*2150*/  ISETP.NE.U32.AND P0, PT, R3, RZ, PT ;  /* 0x000000ff0300720c */ /* 0x000fc80003f05070 */
[----:B------:R-:W-:-:S08]  /*2160*/  ISETP.NE.AND.EX P0, PT, RZ, RZ, PT, P0 ;  /* 0x000000ffff00720c */ /* 0x000fd00003f05300 */
.L_x_24986:
[----:B------:R-:W-:Y:S05]  /*2170*/  BSYNC B1 ;  /* 0x0000000000017941 */ /* 0x000fea0003800000 */
.L_x_24984:
[----:B------:R-:W-:-:S04]  /*2180*/  SEL R0, RZ, 0xffffffff, !P0 ;  /* 0xffffffffff007807 */ /* 0x000fc80004000000 */
[----:B------:R-:W-:-:S05]  /*2190*/  IADD3 R12, P0, R0, R12, RZ ;  /* 0x0000000c000c7210 */ /* 0x000fca0007f1e0ff */
[----:B------:R-:W-:-:S03]  /*21a0*/  IMAD.X R13, R0, 0x1, R13, P0 ;  /* 0x00000001000d7824 */ /* 0x000fc600000e060d */
.L_x_24983:
[----:B------:R-:W-:Y:S05]  /*21b0*/  BSYNC B0 ;  /* 0x0000000000007941 */ /* 0x000fea0003800000 */
.L_x_24982:
        /* <DEDUP_REMOVED lines=14> */
.L_x_24990:
[----:B------:R0:W-:Y:S01]  /*22a0*/  STG.E.U8 [R16.64], R12 ;  /* 0x0000000c10007986 */ /* 0x0001e2000c101124 */
[----:B------:R-:W-:Y:S05]  /*22b0*/  BRA `(.L_x_24992) ;  /* 0x00000d6000007947 */ /* 0x000fea0003800000 */
.L_x_24989:
        /* <DEDUP_REMOVED lines=8> */
.L_x_24994:
[----:B------:R0:W-:Y:S01]  /*2340*/  STG.E [R16.64], R12 ;  /* 0x0000000c10007986 */ /* 0x0001e2000c101924 */
[----:B------:R-:W-:Y:S05]  /*2350*/  BRA `(.L_x_24992) ;  /* 0x00000cc000007947 */ /* 0x000fea0003800000 */
.L_x_24993:
[----:B------:R0:W-:Y:S01]  /*2360*/  STG.E.U16 [R16.64], R12 ;  /* 0x0000000c10007986 */ /* 0x0001e2000c101524 */
[----:B------:R-:W-:Y:S05]  /*2370*/  BRA `(.L_x_24992) ;  /* 0x00000ca000007947 */ /* 0x000fea0003800000 */
.L_x_24988:
        /* <DEDUP_REMOVED lines=9> */
.L_x_24996:
[----:B------:R-:W0:Y:S02]  /*2410*/  I2F.S64 R0, R12 ;  /* 0x0000000c00007312 */ /* 0x000e240000301400 */
[----:B0-----:R-:W-:-:S05]  /*2420*/  F2FP.PACK_AB R0, RZ, R0 ;  /* 0x00000000ff00723e */ /* 0x001fca00000000ff */
[----:B------:R0:W-:Y:S01]  /*2430*/  STG.E.U16 [R16.64], R0 ;  /* 0x0000000010007986 */ /* 0x0001e2000c101524 */
[----:B------:R-:W-:Y:S05]  /*2440*/  BRA `(.L_x_24992) ;  /* 0x00000bd000007947 */ /* 0x000fea0003800000 */
.L_x_24995:
        /* <DEDUP_REMOVED lines=10> */
.L_x_24998:
[----:B------:R-:W0:Y:S02]  /*24f0*/  I2F.S64 R12, R12 ;  /* 0x0000000c000c7312 */ /* 0x000e240000301400 */
[----:B0-----:R-:W-:-:S04]  /*2500*/  F2FP.PACK_AB R3, RZ, R12 ;  /* 0x0000000cff03723e */ /* 0x001fc800000000ff */
[----:B------:R-:W-:-:S05]  /*2510*/  PRMT R3, R3, 0x5410, RZ ;  /* 0x0000541003037816 */ /* 0x000fca00000000ff */
[----:B------:R0:W-:Y:S01]  /*2520*/  STG.E [R16.64], R3 ;  /* 0x0000000310007986 */ /* 0x0001e2000c101924 */
[----:B------:R-:W-:Y:S05]  /*2530*/  BRA `(.L_x_24992) ;  /* 0x00000ae000007947 */ /* 0x000fea0003800000 */
.L_x_24997:
[----:B------:R-:W0:Y:S02]  /*2540*/  I2F.F64.S64 R4, R12 ;  /* 0x0000000c00047312 */ /* 0x000e240000301c00 */
[----:B0-----:R0:W-:Y:S01]  /*2550*/  STG.E.64 [R16.64], R4 ;  /* 0x0000000410007986 */ /* 0x0011e2000c101b24 */
[----:B------:R-:W-:Y:S05]  /*2560*/  BRA `(.L_x_24992) ;  /* 0x00000ab000007947 */ /* 0x000fea0003800000 */
.L_x_24987:
        /* <DEDUP_REMOVED lines=13> */
.L_x_25001:
[----:B------:R-:W0:Y:S01]  /*2640*/  I2F.F64.S64 R12, R12 ;  /* 0x0000000c000c7312 */ /* 0x000e220000301c00 */
[----:B------:R-:W-:-:S05]  /*2650*/  CS2R R14, SRZ ;  /* 0x00000000000e7805 */ /* 0x000fca000001ff00 */
[----:B0-----:R0:W-:Y:S01]  /*2660*/  STG.E.128 [R16.64], R12 ;  /* 0x0000000c10007986 */ /* 0x0011e2000c101d24 */
[----:B------:R-:W-:Y:S05]  /*2670*/  BRA `(.L_x_24992) ;  /* 0x000009a000007947 */ /* 0x000fea0003800000 */
.L_x_25000:
        /* <DEDUP_REMOVED lines=21> */
.L_x_25005:
[----:B------:R-:W-:Y:S05]  /*27d0*/  BSYNC B0 ;  /* 0x0000000000007941 */ /* 0x000fea0003800000 */
.L_x_25004:
[----:B------:R-:W-:-:S05]  /*27e0*/  LOP3.LUT R5, R0, R5, RZ, 0xfc, !PT ;  /* 0x0000000500057212 */ /* 0x000fca00078efcff */
[----:B------:R0:W-:Y:S01]  /*27f0*/  STG.E.U8 [R16.64], R5 ;  /* 0x0000000510007986 */ /* 0x0001e2000c101124 */
[----:B------:R-:W-:Y:S05]  /*2800*/  BRA `(.L_x_24992) ;  /* 0x0000081000007947 */ /* 0x000fea0003800000 */
.L_x_25003:
        /* <DEDUP_REMOVED lines=13> */
.L_x_25007:
[----:B------:R-:W-:Y:S01]  /*28e0*/  IMAD.MOV.U32 R0, RZ, RZ, 0x7f ;  /* 0x0000007fff007424 */ /* 0x000fe200078e00ff */
[----:B------:R-:W-:-:S04]  /*28f0*/  ISETP.GT.U32.AND P0, PT, R3, 0x7f800000, PT ;  /* 0x7f8000000300780c */ /* 0x000fc80003f04070 */
[----:B------:R-:W-:-:S04]  /*2900*/  SEL R0, R0, 0x7c, P0 ;  /* 0x0000007c00007807 */ /* 0x000fc80000000000 */
.L_x_25008:
[----:B------:R-:W-:Y:S05]  /*2910*/  BSYNC B0 ;  /* 0x0000000000007941 */ /* 0x000fea0003800000 */
.L_x_25006:
[----:B------:R-:W-:-:S04]  /*2920*/  LOP3.LUT R3, R13, 0x80000000, RZ, 0xc0, !PT ;  /* 0x800000000d037812 */ /* 0x000fc800078ec0ff */
[----:B------:R-:W-:-:S04]  /*2930*/  SHF.R.U32.HI R3, RZ, 0x18, R3 ;  /* 0x00000018ff037819 */ /* 0x000fc80000011603 */
[----:B------:R-:W-:-:S05]  /*2940*/  LOP3.LUT R3, R0, R3, RZ, 0xfc, !PT ;  /* 0x0000000300037212 */ /* 0x000fca00078efcff */
[----:B------:R0:W-:Y:S01]  /*2950*/  STG.E.U8 [R16.64], R3 ;  /* 0x0000000310007986 */ /* 0x0001e2000c101124 */
[----:B------:R-:W-:Y:S05]  /*2960*/  BRA `(.L_x_24992) ;  /* 0x000006b000007947 */ /* 0x000fea0003800000 */
.L_x_25002:
[----:B------:R-:W0:Y:S02]  /*2970*/  I2F.S64 R0, R12 ;  /* 0x0000000c00007312 */ /* 0x000e240000301400 */
[----:B0-----:R-:W-:-:S05]  /*2980*/  F2FP.BF16.PACK_AB R0, RZ, R0 ;  /* 0x00000000ff00723e */ /* 0x001fca00000010ff */
[----:B------:R0:W-:Y:S01]  /*2990*/  STG.E.U16 [R16.64], R0 ;  /* 0x0000000010007986 */ /* 0x0001e2000c101524 */
[----:B------:R-:W-:Y:S05]  /*29a0*/  BRA `(.L_x_24992) ;  /* 0x0000067000007947 */ /* 0x000fea0003800000 */
.L_x_24999:
        /* <DEDUP_REMOVED lines=10> */
.L_x_25011:
        /* <DEDUP_REMOVED lines=17> */
.L_x_25014:
[----:B------:R-:W-:-:S04]  /*2b60*/  LOP3.LUT R3, R13, 0x80000000, RZ, 0xc0, !PT ;  /* 0x800000000d037812 */ /* 0x000fc800078ec0ff */
[----:B------:R-:W-:-:S04]  /*2b70*/  SHF.R.U32.HI R3, RZ, 0x18, R3 ;  /* 0x00000018ff037819 */ /* 0x000fc80000011603 */
[----:B------:R-:W-:-:S04]  /*2b80*/  LOP3.LUT R0, R0, R3, RZ, 0xfc, !PT ;  /* 0x0000000300007212 */ /* 0x000fc800078efcff */
[----:B------:R-:W-:Y:S02]  /*2b90*/  PRMT R8, R0, 0x7610, R8 ;  /* 0x0000761000087816 */ /* 0x000fe40000000008 */
.L_x_25013:
[----:B------:R-:W-:Y:S05]  /*2ba0*/  BSYNC B0 ;  /* 0x0000000000007941 */ /* 0x000fea0003800000 */
.L_x_25012:
[----:B------:R0:W-:Y:S01]  /*2bb0*/  STG.E.U8 [R16.64], R8 ;  /* 0x0000000810007986 */ /* 0x0001e2000c101124 */
[----:B------:R-:W-:Y:S05]  /*2bc0*/  BRA `(.L_x_24992) ;  /* 0x0000045000007947 */ /* 0x000fea0003800000 */
.L_x_25010:
        /* <DEDUP_REMOVED lines=17> */
.L_x_25017:
[----:B------:R-:W-:-:S04]  /*2ce0*/  LOP3.LUT R3, R13, 0x80000000, RZ, 0xc0, !PT ;  /* 0x800000000d037812 */ /* 0x000fc800078ec0ff */
[----:B------:R-:W-:-:S04]  /*2cf0*/  SHF.R.U32.HI R3, RZ, 0x18, R3 ;  /* 0x00000018ff037819 */ /* 0x000fc80000011603 */
[----:B------:R-:W-:-:S04]  /*2d00*/  LOP3.LUT R0, R0, R3, RZ, 0xfc, !PT ;  /* 0x0000000300007212 */ /* 0x000fc800078efcff */
[----:B------:R-:W-:Y:S02]  /*2d10*/  PRMT R8, R0, 0x7610, R8 ;  /* 0x0000761000087816 */ /* 0x000fe40000000008 */
.L_x_25016:
[----:B------:R-:W-:Y:S05]  /*2d20*/  BSYNC B0 ;  /* 0x0000000000007941 */ /* 0x000fea0003800000 */
.L_x_25015:
[----:B------:R0:W-:Y:S01]  /*2d30*/  STG.E.U8 [R16.64], R8 ;  /* 0x0000000810007986 */ /* 0x0001e2000c101124 */
[----:B------:R-:W-:Y:S05]  /*2d40*/  BRA `(.L_x_24992) ;  /* 0x000002d000007947 */ /* 0x000fea0003800000 */
.L_x_25009:
        /* <DEDUP_REMOVED lines=22> */
.L_x_24991:
        /* <DEDUP_REMOVED lines=20> */
.L_x_25019:
[----:B------:R0:W-:Y:S01]  /*2ff0*/  STG.E.64 [R16.64], R12 ;  /* 0x0000000c10007986 */ /* 0x0001e2000c101b24 */
[----:B------:R-:W-:Y:S05]  /*3000*/  BRA `(.L_x_24992) ;  /* 0x0000001000007947 */ /* 0x000fea0003800000 */
.L_x_25018:
[----:B------:R0:W-:Y:S02]  /*3010*/  STG.E [R16.64], R12 ;  /* 0x0000000c10007986 */ /* 0x0001e4000c101924 */
.L_x_24992:
[----:B------:R-:W-:-:S05]  /*3020*/  IMAD R2, R2, 0x200, R23 ;  /* 0x0000020002027824 */ /* 0x000fca00078e0217 */
[----:B------:R-:W-:Y:S02]  /*3030*/  IADD3 R19, R2, 0x80, RZ ;  /* 0x0000008002137810 */ /* 0x000fe40007ffe0ff */
.L_x_24945:
[----:B------:R-:W-:Y:S05]  /*3040*/  BSYNC B6 ;  /* 0x0000000000067941 */ /* 0x000fea0003800000 */
.L_x_24944:
        /* <DEDUP_REMOVED lines=231> */
.L_x_25022:
        /* <DEDUP_REMOVED lines=19> */
.L_x_25026:
[----:B------:R0:W5:Y:S01]  /*3ff0*/  LDG.E.U8 R14, [R2.64] ;  /* 0x00000024020e7981 */ /* 0x000162000c1e1100 */
[----:B------:R-:W-:Y:S01]  /*4000*/  IMAD.MOV.U32 R15, RZ, RZ, RZ ;  /* 0x000000ffff0f7224 */ /* 0x000fe200078e00ff */
[----:B------:R-:W-:Y:S05]  /*4010*/  BRA `(.L_x_25028) ;  /* 0x00000d5000007947 */ /* 0x000fea0003800000 */
.L_x_25025:
        /* <DEDUP_REMOVED lines=8> */
.L_x_25030:
[----:B------:R-:W2:Y:S02]  /*40a0*/  LDG.E R14, [R2.64] ;  /* 0x00000024020e7981 */ /* 0x000ea4000c1e1900 */
[----:B--2---:R-:W-:Y:S01]  /*40b0*/  SHF.R.S32.HI R15, RZ, 0x1f, R14 ;  /* 0x0000001fff0f7819 */ /* 0x004fe2000001140e */
[----:B------:R-:W-:Y:S05]  /*40c0*/  BRA `(.L_x_25028) ;  /* 0x00000ca000007947 */ /* 0x000fea0003800000 */
.L_x_25029:
[----:B------:R-:W2:Y:S02]  /*40d0*/  LDG.E.S16 R14, [R2.64] ;  /* 0x00000024020e7981 */ /* 0x000ea4000c1e1700 */
[----:B--2---:R-:W-:Y:S01]  /*40e0*/  SHF.R.S32.HI R15, RZ, 0x1f, R14 ;  /* 0x0000001fff0f7819 */ /* 0x004fe2000001140e */
[----:B------:R-:W-:Y:S05]  /*40f0*/  BRA `(.L_x_25028) ;  /* 0x00000c7000007947 */ /* 0x000fea0003800000 */
.L_x_25024:
        /* <DEDUP_REMOVED lines=9> */
.L_x_25032:
[----:B------:R-:W2:Y:S02]  /*4190*/  LDG.E.U16 R2, [R2.64] ;  /* 0x0000002402027981 */ /* 0x000ea4000c1e1500 */
[----:B--2---:R-:W-:-:S06]  /*41a0*/  HADD2.F32 R14, -RZ, R2.H0_H0 ;  /* 0x20000002ff0e7230 */ /* 0x004fcc0000004100 */
[----:B------:R-:W0:Y:S01]  /*41b0*/  F2I.S64.TRUNC R14, R14 ;  /* 0x0000000e000e7311 */ /* 0x000e22000020d900 */
[----:B------:R-:W-:Y:S05]  /*41c0*/  BRA `(.L_x_25028) ;  /* 0x00000ba000007947 */ /* 0x000fea0003800000 */
.L_x_25031:
        /* <DEDUP_REMOVED lines=9> */
.L_x_25034:
[----:B------:R-:W2:Y:S02]  /*4260*/  LDG.E.U16 R2, [R2.64] ;  /* 0x0000002402027981 */ /* 0x000ea4000c1e1500 */
[----:B--2---:R-:W-:-:S06]  /*4270*/  HADD2.F32 R14, -RZ, R2.H0_H0 ;  /* 0x20000002ff0e7230 */ /* 0x004fcc0000004100 */
[----:B------:R-:W0:Y:S01]  /*4280*/  F2I.S64.TRUNC R14, R14 ;  /* 0x0000000e000e7311 */ /* 0x000e22000020d900 */
[----:B------:R-:W-:Y:S05]  /*4290*/  BRA `(.L_x_25028) ;  /* 0x00000ad000007947 */ /* 0x000fea0003800000 */
.L_x_25033:
[----:B------:R-:W2:Y:S02]  /*42a0*/  LDG.E.64 R2, [R2.64] ;  /* 0x0000002402027981 */ /* 0x000ea4000c1e1b00 */
[----:B--2---:R0:W1:Y:S01]  /*42b0*/  F2I.S64.F64.TRUNC R14, R2 ;  /* 0x00000002000e7311 */ /* 0x004062000030d900 */
[----:B------:R-:W-:Y:S05]  /*42c0*/  BRA `(.L_x_25028) ;  /* 0x00000aa000007947 */ /* 0x000fea0003800000 */
.L_x_25023:
        /* <DEDUP_REMOVED lines=13> */
.L_x_25037:
[----:B------:R-:W2:Y:S02]  /*43a0*/  LDG.E.64 R2, [R2.64] ;  /* 0x0000002402027981 */ /* 0x000ea4000c1e1b00 */
[----:B--2---:R0:W1:Y:S01]  /*43b0*/  F2I.S64.F64.TRUNC R14, R2 ;  /* 0x00000002000e7311 */ /* 0x004062000030d900 */
[----:B------:R-:W-:Y:S05]  /*43c0*/  BRA `(.L_x_25028) ;  /* 0x000009a000007947 */ /* 0x000fea0003800000 */
.L_x_25036:
        /* <DEDUP_REMOVED lines=27> */
.L_x_25039:
        /* <DEDUP_REMOVED lines=14> */
.L_x_25038:
[----:B------:R-:W2:Y:S02]  /*4660*/  LDG.E.U16 R14, [R2.64] ;  /* 0x00000024020e7981 */ /* 0x000ea4000c1e1500 */
[----:B--2---:R-:W-:-:S06]  /*4670*/  PRMT R14, RZ, 0x5410, R14 ;  /* 0x00005410ff0e7816 */ /* 0x004fcc000000000e */
[----:B------:R-:W0:Y:S01]  /*4680*/  F2I.S64.TRUNC R14, R14 ;  /* 0x0000000e000e7311 */ /* 0x000e22000020d900 */
[----:B------:R-:W-:Y:S05]  /*4690*/  BRA `(.L_x_25028) ;  /* 0x000006d000007947 */ /* 0x000fea0003800000 */
.L_x_25035:
        /* <DEDUP_REMOVED lines=11> */
.L_x_25042:
        /* <DEDUP_REMOVED lines=21> */
.L_x_25046:
[----:B------:R-:W-:Y:S05]  /*48a0*/  BSYNC B1 ;  /* 0x0000000000017941 */ /* 0x000fea0003800000 */
.L_x_25045:
[----:B------:R-:W-:Y:S01]  /*48b0*/  IMAD.SHL.U32 R2, R2, 0x100000, RZ ;  /* 0x0010000002027824 */ /* 0x000fe200078e00ff */
[----:B------:R-:W-:-:S04]  /*48c0*/  LEA R3, R0, 0x3b800000, 0x17 ;  /* 0x3b80000000037811 */ /* 0x000fc800078eb8ff */
[----:B------:R-:W-:Y:S02]  /*48d0*/  LOP3.LUT R14, R3, R2, R14, 0xfe, !PT ;  /* 0x00000002030e7212 */ /* 0x000fe400078efe0e */
.L_x_25044:
[----:B------:R-:W-:Y:S05]  /*48e0*/  BSYNC B0 ;  /* 0x0000000000007941 */ /* 0x000fea0003800000 */
.L_x_25043:
[----:B------:R-:W0:Y:S01]  /*48f0*/  F2I.S64.TRUNC R14, R14 ;  /* 0x0000000e000e7311 */ /* 0x000e22000020d900 */
[----:B------:R-:W-:Y:S05]  /*4900*/  BRA `(.L_x_25028) ;  /* 0x0000046000007947 */ /* 0x000fea0003800000 */
.L_x_25041:
        /* <DEDUP_REMOVED lines=21> */
.L_x_25050:
[----:B------:R-:W-:Y:S05]  /*4a60*/  BSYNC B1 ;  /* 0x0000000000017941 */ /* 0x000fea0003800000 */
.L_x_25049:
[----:B------:R-:W-:Y:S01]  /*4a70*/  IMAD.SHL.U32 R2, R2, 0x200000, RZ ;  /* 0x0020000002027824 */ /* 0x000fe200078e00ff */
[----:B------:R-:W-:-:S04]  /*4a80*/  LEA R3, R0, 0x37800000, 0x17 ;  /* 0x3780000000037811 */ /* 0x000fc800078eb8ff */
[----:B------:R-:W-:Y:S02]  /*4a90*/  LOP3.LUT R14, R3, R2, R14, 0xfe, !PT ;  /* 0x00000002030e7212 */ /* 0x000fe400078efe0e */
.L_x_25048:
[----:B------:R-:W-:Y:S05]  /*4aa0*/  BSYNC B0 ;  /* 0x0000000000007941 */ /* 0x000fea0003800000 */
.L_x_25047:
[----:B------:R-:W0:Y:S01]  /*4ab0*/  F2I.S64.TRUNC R14, R14 ;  /* 0x0000000e000e7311 */ /* 0x000e22000020d900 */
[----:B------:R-:W-:Y:S05]  /*4ac0*/  BRA `(.L_x_25028) ;  /* 0x000002a000007947 */ /* 0x000fea0003800000 */
.L_x_25040:
        /* <DEDUP_REMOVED lines=14> */
.L_x_25054:
[----:B------:R-:W-:Y:S05]  /*4bb0*/  BSYNC B0 ;  /* 0x0000000000007941 */ /* 0x000fea0003800000 */
.L_x_25053:
[----:B------:R-:W0:Y:S01]  /*4bc0*/  F2I.S64.TRUNC R14, R14 ;  /* 0x0000000e000e7311 */ /* 0x000e22000020d900 */
[----:B------:R-:W-:Y:S05]  /*4bd0*/  BRA `(.L_x_25028) ;  /* 0x0000019000007947 */ /* 0x000fea0003800000 */
.L_x_25027:
        /* <DEDUP_REMOVED lines=21> */
.L_x_25052:
[----:B------:R0:W5:Y:S01]  /*4d30*/  LDG.E.64 R14, [R2.64] ;  /* 0x00000024020e7981 */ /* 0x000162000c1e1b00 */
[----:B------:R-:W-:Y:S05]  /*4d40*/  BRA `(.L_x_25028) ;  /* 0x0000002000007947 */ /* 0x000fea0003800000 */
.L_x_25051:
[----:B------:R0:W5:Y:S01]  /*4d50*/  LDG.E R14, [R2.64] ;  /* 0x00000024020e7981 */ /* 0x000162000c1e1900 */
[----:B------:R-:W-:-:S05]  /*4d60*/  IMAD.MOV.U32 R15, RZ, RZ, RZ ;  /* 0x000000ffff0f7224 */ /* 0x000fca00078e00ff */
.L_x_25028:
        /* <DEDUP_REMOVED lines=10> */
[----:B------:R-:W-:Y:S01]  /*4e10*/  IMAD.MOV.U32 R2, RZ, RZ, R12 ;  /* 0x000000ffff027224 */ /* 0x000fe200078e000c */
[----:B------:R-:W-:Y:S05]  /*4e20*/  BRA `(.L_x_25057) ;  /* 0x0000013000007947 */ /* 0x000fea0003800000 */
.L_x_25056:
        /* <DEDUP_REMOVED lines=19> */
.L_x_25057:
[----:B------:R-:W-:Y:S05]  /*4f60*/  BSYNC B0 ;  /* 0x0000000000007941 */ /* 0x000fea0003800000 */
.L_x_25055:
        /* <DEDUP_REMOVED lines=15> */
.L_x_25061:
        /* <DEDUP_REMOVED lines=19> */
.L_x_25062:
[----:B------:R-:W-:Y:S05]  /*5190*/  BSYNC B1 ;  /* 0x0000000000017941 */ /* 0x000fea0003800000 */
.L_x_25060:
[----:B------:R-:W-:-:S04]  /*51a0*/  SEL R0, RZ, 0xffffffff, !P0 ;  /* 0xffffffffff007807 */ /* 0x000fc80004000000 */
[----:B------:R-:W-:-:S05]  /*51b0*/  IADD3 R2, P0, R0, R2, RZ ;  /* 0x0000000200027210 */ /* 0x000fca0007f1e0ff */
[----:B------:R-:W-:-:S03]  /*51c0*/  IMAD.X R13, R0, 0x1, R13, P0 ;  /* 0x00000001000d7824 */ /* 0x000fc600000e060d */
.L_x_25059:
[----:B------:R-:W-:Y:S05]  /*51d0*/  BSYNC B0 ;  /* 0x0000000000007941 */ /* 0x000fea0003800000 */
.L_x_25058:
        /* <DEDUP_REMOVED lines=15> */
.L_x_25066:
[----:B------:R0:W-:Y:S01]  /*52d0*/  STG.E.U8 [R16.64], R2 ;  /* 0x0000000210007986 */ /* 0x0001e2000c101124 */
[----:B------:R-:W-:Y:S05]  /*52e0*/  BRA `(.L_x_25068) ;  /* 0x00000d7000007947 */ /* 0x000fea0003800000 */
.L_x_25065:
        /* <DEDUP_REMOVED lines=8> */
.L_x_25070:
[----:B------:R0:W-:Y:S01]  /*5370*/  STG.E [R16.64], R2 ;  /* 0x0000000210007986 */ /* 0x0001e2000c101924 */
[----:B------:R-:W-:Y:S05]  /*5380*/  BRA `(.L_x_25068) ;  /* 0x00000cd000007947 */ /* 0x000fea0003800000 */
.L_x_25069:
[----:B------:R0:W-:Y:S01]  /*5390*/  STG.E.U16 [R16.64], R2 ;  /* 0x0000000210007986 */ /* 0x0001e2000c101524 */
[----:B------:R-:W-:Y:S05]  /*53a0*/  BRA `(.L_x_25068) ;  /* 0x00000cb000007947 */ /* 0x000fea0003800000 */
.L_x_25064:
        /* <DEDUP_REMOVED lines=9> */
.L_x_25072:
[----:B------:R-:W0:Y:S02]  /*5440*/  I2F.S64 R0, R2 ;  /* 0x0000000200007312 */ /* 0x000e240000301400 */
[----:B0-----:R-:W-:-:S05]  /*5450*/  F2FP.PACK_AB R0, RZ, R0 ;  /* 0x00000000ff00723e */ /* 0x001fca00000000ff */
[----:B------:R0:W-:Y:S01]  /*5460*/  STG.E.U16 [R16.64], R0 ;  /* 0x0000000010007986 */ /* 0x0001e2000c101524 */
[----:B------:R-:W-:Y:S05]  /*5470*/  BRA `(.L_x_25068) ;  /* 0x00000be000007947 */ /* 0x000fea0003800000 */
.L_x_25071:
        /* <DEDUP_REMOVED lines=10> */
.L_x_25074:
[----:B------:R-:W0:Y:S02]  /*5520*/  I2F.S64 R2, R2 ;  /* 0x0000000200027312 */ /* 0x000e240000301400 */
[----:B0-----:R-:W-:-:S04]  /*5530*/  F2FP.PACK_AB R3, RZ, R2 ;  /* 0x00000002ff03723e */ /* 0x001fc800000000ff */
[----:B------:R-:W-:-:S05]  /*5540*/  PRMT R3, R3, 0x5410, RZ ;  /* 0x0000541003037816 */ /* 0x000fca00000000ff */
[----:B------:R0:W-:Y:S01]  /*5550*/  STG.E [R16.64], R3 ;  /* 0x0000000310007986 */ /* 0x0001e2000c101924 */
[----:B------:R-:W-:Y:S05]  /*5560*/  BRA `(.L_x_25068) ;  /* 0x00000af000007947 */ /* 0x000fea0003800000 */
.L_x_25073:
[----:B------:R-:W0:Y:S02]  /*5570*/  I2F.F64.S64 R2, R2 ;  /* 0x0000000200027312 */ /* 0x000e240000301c00 */
[----:B0-----:R0:W-:Y:S01]  /*5580*/  STG.E.64 [R16.64], R2 ;  /* 0x0000000210007986 */ /* 0x0011e2000c101b24 */
[----:B------:R-:W-:Y:S05]  /*5590*/  BRA `(.L_x_25068) ;  /* 0x00000ac000007947 */ /* 0x000fea0003800000 */
.L_x_25063:
        /* <DEDUP_REMOVED lines=13> */
.L_x_25077:
[----:B------:R-:W0:Y:S01]  /*5670*/  I2F.F64.S64 R4, R2 ;  /* 0x0000000200047312 */ /* 0x000e220000301c00 */
[----:B------:R-:W-:-:S05]  /*5680*/  CS2R R6, SRZ ;  /* 0x0000000000067805 */ /* 0x000fca000001ff00 */
[----:B0-----:R0:W-:Y:S01]  /*5690*/  STG.E.128 [R16.64], R4 ;  /* 0x0000000410007986 */ /* 0x0011e2000c101d24 */
[----:B------:R-:W-:Y:S05]  /*56a0*/  BRA `(.L_x_25068) ;  /* 0x000009b000007947 */ /* 0x000fea0003800000 */
.L_x_25076:
        /* <DEDUP_REMOVED lines=21> */
.L_x_25081:
[----:B------:R-:W-:Y:S05]  /*5800*/  BSYNC B0 ;  /* 0x0000000000007941 */ /* 0x000fea0003800000 */
.L_x_25080:
[----:B------:R-:W-:-:S05]  /*5810*/  LOP3.LUT R5, R0, R5, RZ, 0xfc, !PT ;  /* 0x0000000500057212 */ /* 0x000fca00078efcff */
[----:B------:R0:W-:Y:S01]  /*5820*/  STG.E.U8 [R16.64], R5 ;  /* 0x0000000510007986 */ /* 0x0001e2000c101124 */
[----:B------:R-:W-:Y:S05]  /*5830*/  BRA `(.L_x_25068) ;  /* 0x0000082000007947 */ /* 0x000fea0003800000 */
.L_x_25079:
        /* <DEDUP_REMOVED lines=13> */
.L_x_25083:
[----:B------:R-:W-:Y:S01]  /*5910*/  IMAD.MOV.U32 R0, RZ, RZ, 0x7f ;  /* 0x0000007fff007424 */ /* 0x000fe200078e00ff */
[----:B------:R-:W-:-:S04]  /*5920*/  ISETP.GT.U32.AND P0, PT, R4, 0x7f800000, PT ;  /* 0x7f8000000400780c */ /* 0x000fc80003f04070 */
[----:B------:R-:W-:-:S04]  /*5930*/  SEL R0, R0, 0x7c, P0 ;  /* 0x0000007c00007807 */ /* 0x000fc80000000000 */
.L_x_25084:
[----:B------:R-:W-:Y:S05]  /*5940*/  BSYNC B0 ;  /* 0x0000000000007941 */ /* 0x000fea0003800000 */
.L_x_25082:
[----:B------:R-:W-:-:S04]  /*5950*/  LOP3.LUT R2, R3, 0x80000000, RZ, 0xc0, !PT ;  /* 0x8000000003027812 */ /* 0x000fc800078ec0ff */
[----:B------:R-:W-:-:S04]  /*5960*/  SHF.R.U32.HI R3, RZ, 0x18, R2 ;  /* 0x00000018ff037819 */ /* 0x000fc80000011602 */
[----:B------:R-:W-:-:S05]  /*5970*/  LOP3.LUT R3, R0, R3, RZ, 0xfc, !PT ;  /* 0x0000000300037212 */ /* 0x000fca00078efcff */
[----:B------:R0:W-:Y:S01]  /*5980*/  STG.E.U8 [R16.64], R3 ;  /* 0x0000000310007986 */ /* 0x0001e2000c101124 */
[----:B------:R-:W-:Y:S05]  /*5990*/  BRA `(.L_x_25068) ;  /* 0x000006c000007947 */ /* 0x000fea0003800000 */
.L_x_25078:
[----:B------:R-:W0:Y:S02]  /*59a0*/  I2F.S64 R0, R2 ;  /* 0x0000000200007312 */ /* 0x000e240000301400 */
[----:B0-----:R-:W-:-:S05]  /*59b0*/  F2FP.BF16.PACK_AB R0, RZ, R0 ;  /* 0x00000000ff00723e */ /* 0x001fca00000010ff */
[----:B------:R0:W-:Y:S01]  /*59c0*/  STG.E.U16 [R16.64], R0 ;  /* 0x0000000010007986 */ /* 0x0001e2000c101524 */
[----:B------:R-:W-:Y:S05]  /*59d0*/  BRA `(.L_x_25068) ;  /* 0x0000068000007947 */ /* 0x000fea0003800000 */
.L_x_25075:
        /* <DEDUP_REMOVED lines=10> */
.L_x_25087:
        /* <DEDUP_REMOVED lines=17> */
.L_x_25090:
[----:B------:R-:W-:-:S04]  /*5b90*/  LOP3.LUT R2, R3, 0x80000000, RZ, 0xc0, !PT ;  /* 0x8000000003027812 */ /* 0x000fc800078ec0ff */
[----:B------:R-:W-:-:S04]  /*5ba0*/  SHF.R.U32.HI R3, RZ, 0x18, R2 ;  /* 0x00000018ff037819 */ /* 0x000fc80000011602 */
[----:B------:R-:W-:-:S04]  /*5bb0*/  LOP3.LUT R0, R0, R3, RZ, 0xfc, !PT ;  /* 0x0000000300007212 */ /* 0x000fc800078efcff */
[----:B------:R-:W-:Y:S02]  /*5bc0*/  PRMT R8, R0, 0x7610, R8 ;  /* 0x0000761000087816 */ /* 0x000fe40000000008 */
.L_x_25089:
[----:B------:R-:W-:Y:S05]  /*5bd0*/  BSYNC B0 ;  /* 0x0000000000007941 */ /* 0x000fea0003800000 */
.L_x_25088:
[----:B------:R0:W-:Y:S01]  /*5be0*/  STG.E.U8 [R16.64], R8 ;  /* 0x0000000810007986 */ /* 0x0001e2000c101124 */
[----:B------:R-:W-:Y:S05]  /*5bf0*/  BRA `(.L_x_25068) ;  /* 0x0000046000007947 */ /* 0x000fea0003800000 */
.L_x_25086:
        /* <DEDUP_REMOVED lines=17> */
.L_x_25093:
[----:B------:R-:W-:-:S04]  /*5d10*/  LOP3.LUT R2, R3, 0x80000000, RZ, 0xc0, !PT ;  /* 0x8000000003027812 */ /* 0x000fc800078ec0ff */
[----:B------:R-:W-:-:S04]  /*5d20*/  SHF.R.U32.HI R3, RZ, 0x18, R2 ;  /* 0x00000018ff037819 */ /* 0x000fc80000011602 */
[----:B------:R-:W-:-:S04]  /*5d30*/  LOP3.LUT R0, R0, R3, RZ, 0xfc, !PT ;  /* 0x0000000300007212 */ /* 0x000fc800078efcff */
[----:B------:R-:W-:Y:S02]  /*5d40*/  PRMT R8, R0, 0x7610, R8 ;  /* 0x0000761000087816 */ /* 0x000fe40000000008 */
.L_x_25092:
[----:B------:R-:W-:Y:S05]  /*5d50*/  BSYNC B0 ;  /* 0x0000000000007941 */ /* 0x000fea0003800000 */
.L_x_25091:
[----:B------:R0:W-:Y:S01]  /*5d60*/  STG.E.U8 [R16.64], R8 ;  /* 0x0000000810007986 */ /* 0x0001e2000c101124 */
[----:B------:R-:W-:Y:S05]  /*5d70*/  BRA `(.L_x_25068) ;  /* 0x000002e000007947 */ /* 0x000fea0003800000 */
.L_x_25085:
        /* <DEDUP_REMOVED lines=23> */
.L_x_25067:
        /* <DEDUP_REMOVED lines=20> */
.L_x_25095:
[----:B------:R0:W-:Y:S01]  /*6030*/  STG.E.64 [R16.64], R2 ;  /* 0x0000000210007986 */ /* 0x0001e2000c101b24 */
[----:B------:R-:W-:Y:S05]  /*6040*/  BRA `(.L_x_25068) ;  /* 0x0000001000007947 */ /* 0x000fea0003800000 */
.L_x_25094:
[----:B------:R0:W-:Y:S02]  /*6050*/  STG.E [R16.64], R2 ;  /* 0x0000000210007986 */ /* 0x0001e4000c101924 */
.L_x_25068:
        /* <DEDUP_REMOVED lines=231> */
.L_x_25096:
        /* <DEDUP_REMOVED lines=19> */
.L_x_25100:
[----:B------:R0:W5:Y:S01]  /*7000*/  LDG.E.U8 R14, [R2.64] ;  /* 0x00000024020e7981 */ /* 0x000162000c1e1100 */
[----:B------:R-:W-:Y:S01]  /*7010*/  IMAD.MOV.U32 R15, RZ, RZ, RZ ;  /* 0x000000ffff0f7224 */ /* 0x000fe200078e00ff */
[----:B------:R-:W-:Y:S05]  /*7020*/  BRA `(.L_x_25102) ;  /* 0x00000d5000007947 */ /* 0x000fea0003800000 */
.L_x_25099:
        /* <DEDUP_REMOVED lines=8> */
.L_x_25104:
[----:B------:R-:W2:Y:S02]  /*70b0*/  LDG.E R14, [R2.64] ;  /* 0x00000024020e7981 */ /* 0x000ea4000c1e1900 */
[----:B--2---:R-:W-:Y:S01]  /*70c0*/  SHF.R.S32.HI R15, RZ, 0x1f, R14 ;  /* 0x0000001fff0f7819 */ /* 0x004fe2000001140e */
[----:B------:R-:W-:Y:S05]  /*70d0*/  BRA `(.L_x_25102) ;  /* 0x00000ca000007947 */ /* 0x000fea0003800000 */
.L_x_25103:
[----:B------:R-:W2:Y:S02]  /*70e0*/  LDG.E.S16 R14, [R2.64] ;  /* 0x00000024020e7981 */ /* 0x000ea4000c1e1700 */
[----:B--2---:R-:W-:Y:S01]  /*70f0*/  SHF.R.S32.HI R15, RZ, 0x1f, R14 ;  /* 0x0000001fff0f7819 */ /* 0x004fe2000001140e */
[----:B------:R-:W-:Y:S05]  /*7100*/  BRA `(.L_x_25102) ;  /* 0x00000c7000007947 */ /* 0x000fea0003800000 */
.L_x_25098:
        /* <DEDUP_REMOVED lines=9> */
.L_x_25106:
[----:B------:R-:W2:Y:S02]  /*71a0*/  LDG.E.U16 R2, [R2.64] ;  /* 0x0000002402027981 */ /* 0x000ea4000c1e1500 */
[----:B--2---:R-:W-:-:S06]  /*71b0*/  HADD2.F32 R14, -RZ, R2.H0_H0 ;  /* 0x20000002ff0e7230 */ /* 0x004fcc0000004100 */
[----:B------:R-:W0:Y:S01]  /*71c0*/  F2I.S64.TRUNC R14, R14 ;  /* 0x0000000e000e7311 */ /* 0x000e22000020d900 */
[----:B------:R-:W-:Y:S05]  /*71d0*/  BRA `(.L_x_25102) ;  /* 0x00000ba000007947 */ /* 0x000fea0003800000 */
.L_x_25105:
        /* <DEDUP_REMOVED lines=9> */
.L_x_25108:
[----:B------:R-:W2:Y:S02]  /*7270*/  LDG.E.U16 R2, [R2.64] ;  /* 0x0000002402027981 */ /* 0x000ea4000c1e1500 */
[----:B--2---:R-:W-:-:S06]  /*7280*/  HADD2.F32 R14, -RZ, R2.H0_H0 ;  /* 0x20000002ff0e7230 */ /* 0x004fcc0000004100 */
[----:B------:R-:W0:Y:S01]  /*7290*/  F2I.S64.TRUNC R14, R14 ;  /* 0x0000000e000e7311 */ /* 0x000e22000020d900 */
[----:B------:R-:W-:Y:S05]  /*72a0*/  BRA `(.L_x_25102) ;  /* 0x00000ad000007947 */ /* 0x000fea0003800000 */
.L_x_25107:
[----:B------:R-:W2:Y:S02]  /*72b0*/  LDG.E.64 R2, [R2.64] ;  /* 0x0000002402027981 */ /* 0x000ea4000c1e1b00 */
[----:B--2---:R0:W1:Y:S01]  /*72c0*/  F2I.S64.F64.TRUNC R14, R2 ;  /* 0x00000002000e7311 */ /* 0x004062000030d900 */
[----:B------:R-:W-:Y:S05]  /*72d0*/  BRA `(.L_x_25102) ;  /* 0x00000aa000007947 */ /* 0x000fea0003800000 */
.L_x_25097:
        /* <DEDUP_REMOVED lines=13> */
.L_x_25111:
[----:B------:R-:W2:Y:S02]  /*73b0*/  LDG.E.64 R2, [R2.64] ;  /* 0x0000002402027981 */ /* 0x000ea4000c1e1b00 */
[----:B--2---:R0:W1:Y:S01]  /*73c0*/  F2I.S64.F64.TRUNC R14, R2 ;  /* 0x00000002000e7311 */ /* 0x004062000030d900 */
[----:B------:R-:W-:Y:S05]  /*73d0*/  BRA `(.L_x_25102) ;  /* 0x000009a000007947 */ /* 0x000fea0003800000 */
.L_x_25110:
        /* <DEDUP_REMOVED lines=27> */
.L_x_25113:
        /* <DEDUP_REMOVED lines=14> */
.L_x_25112:
[----:B------:R-:W2:Y:S02]  /*7670*/  LDG.E.U16 R14, [R2.64] ;  /* 0x00000024020e7981 */ /* 0x000ea4000c1e1500 */
[----:B--2---:R-:W-:-:S06]  /*7680*/  PRMT R14, RZ, 0x5410, R14 ;  /* 0x00005410ff0e7816 */ /* 0x004fcc000000000e */
[----:B------:R-:W0:Y:S01]  /*7690*/  F2I.S64.TRUNC R14, R14 ;  /* 0x0000000e000e7311 */ /* 0x000e22000020d900 */
[----:B------:R-:W-:Y:S05]  /*76a0*/  BRA `(.L_x_25102) ;  /* 0x000006d000007947 */ /* 0x000fea0003800000 */
.L_x_25109:
        /* <DEDUP_REMOVED lines=11> */
.L_x_25116:
        /* <DEDUP_REMOVED lines=21> */
.L_x_25120:
[----:B------:R-:W-:Y:S05]  /*78b0*/  BSYNC B1 ;  /* 0x0000000000017941 */ /* 0x000fea0003800000 */
.L_x_25119:
[----:B------:R-:W-:Y:S01]  /*78c0*/  IMAD.SHL.U32 R2, R2, 0x100000, RZ ;  /* 0x0010000002027824 */ /* 0x000fe200078e00ff */
[----:B------:R-:W-:-:S04]  /*78d0*/  LEA R3, R0, 0x3b800000, 0x17 ;  /* 0x3b80000000037811 */ /* 0x000fc800078eb8ff */
[----:B------:R-:W-:Y:S02]  /*78e0*/  LOP3.LUT R14, R3, R2, R14, 0xfe, !PT ;  /* 0x00000002030e7212 */ /* 0x000fe400078efe0e */
.L_x_25118:
[----:B------:R-:W-:Y:S05]  /*78f0*/  BSYNC B0 ;  /* 0x0000000000007941 */ /* 0x000fea0003800000 */
.L_x_25117:
[----:B------:R-:W0:Y:S01]  /*7900*/  F2I.S64.TRUNC R14, R14 ;  /* 0x0000000e000e7311 */ /* 0x000e22000020d900 */
[----:B------:R-:W-:Y:S05]  /*7910*/  BRA `(.L_x_25102) ;  /* 0x0000046000007947 */ /* 0x000fea0003800000 */
.L_x_25115:
        /* <DEDUP_REMOVED lines=21> */
.L_x_25124:
[----:B------:R-:W-:Y:S05]  /*7a70*/  BSYNC B1 ;  /* 0x0000000000017941 */ /* 0x000fea0003800000 */
.L_x_25123:
[----:B------:R-:W-:Y:S01]  /*7a80*/  IMAD.SHL.U32 R2, R2, 0x200000, RZ ;  /* 0x0020000002027824 */ /* 0x000fe200078e00ff */
[----:B------:R-:W-:-:S04]  /*7a90*/  LEA R3, R0, 0x37800000, 0x17 ;  /* 0x3780000000037811 */ /* 0x000fc800078eb8ff */
[----:B------:R-:W-:Y:S02]  /*7aa0*/  LOP3.LUT R14, R3, R2, R14, 0xfe, !PT ;  /* 0x00000002030e7212 */ /* 0x000fe400078efe0e */
.L_x_25122:
[----:B------:R-:W-:Y:S05]  /*7ab0*/  BSYNC B0 ;  /* 0x0000000000007941 */ /* 0x000fea0003800000 */
.L_x_25121:
[----:B------:R-:W0:Y:S01]  /*7ac0*/  F2I.S64.TRUNC R14, R14 ;  /* 0x0000000e000e7311 */ /* 0x000e22000020d900 */
[----:B------:R-:W-:Y:S05]  /*7ad0*/  BRA `(.L_x_25102) ;  /* 0x000002a000007947 */ /* 0x000fea0003800000 */
.L_x_25114:
        /* <DEDUP_REMOVED lines=14> */
.L_x_25128:
[----:B------:R-:W-:Y:S05]  /*7bc0*/  BSYNC B0 ;  /* 0x0000000000007941 */ /* 0x000fea0003800000 */
.L_x_25127:
[----:B------:R-:W0:Y:S01]  /*7bd0*/  F2I.S64.TRUNC R14, R14 ;  /* 0x0000000e000e7311 */ /* 0x000e22000020d900 */
[----:B------:R-:W-:Y:S05]  /*7be0*/  BRA `(.L_x_25102) ;  /* 0x0000019000007947 */ /* 0x000fea0003800000 */
.L_x_25101:
        /* <DEDUP_REMOVED lines=21> */
.L_x_25126:
[----:B------:R0:W5:Y:S01]  /*7d40*/  LDG.E.64 R14, [R2.64] ;  /* 0x00000024020e7981 */ /* 0x000162000c1e1b00 */
[----:B------:R-:W-:Y:S05]  /*7d50*/  BRA `(.L_x_25102) ;  /* 0x0000002000007947 */ /* 0x000fea0003800000 */
.L_x_25125:
[----:B------:R0:W5:Y:S01]  /*7d60*/  LDG.E R14, [R2.64] ;  /* 0x00000024020e7981 */ /* 0x000162000c1e1900 */
[----:B------:R-:W-:-:S05]  /*7d70*/  IMAD.MOV.U32 R15, RZ, RZ, RZ ;  /* 0x000000ffff0f7224 */ /* 0x000fca00078e00ff */
.L_x_25102:
        /* <DEDUP_REMOVED lines=12> */
.L_x_25130:
        /* <DEDUP_REMOVED lines=19> */
.L_x_25131:
[----:B------:R-:W-:Y:S05]  /*7f70*/  BSYNC B0 ;  /* 0x0000000000007941 */ /* 0x000fea0003800000 */
.L_x_25129:
        /* <DEDUP_REMOVED lines=15> */
.L_x_25135:
        /* <DEDUP_REMOVED lines=19> */
.L_x_25136:
[----:B------:R-:W-:Y:S05]  /*81a0*/  BSYNC B1 ;  /* 0x0000000000017941 */ /* 0x000fea0003800000 */
.L_x_25134:
[----:B------:R-:W-:-:S04]  /*81b0*/  SEL R0, RZ, 0xffffffff, !P0 ;  /* 0xffffffffff007807 */ /* 0x000fc80004000000 */
[----:B------:R-:W-:-:S05]  /*81c0*/  IADD3 R2, P0, R0, R2, RZ ;  /* 0x0000000200027210 */ /* 0x000fca0007f1e0ff */
[----:B------:R-:W-:-:S03]  /*81d0*/  IMAD.X R13, R0, 0x1, R13, P0 ;  /* 0x00000001000d7824 */ /* 0x000fc600000e060d */
.L_x_25133:
[----:B------:R-:W-:Y:S05]  /*81e0*/  BSYNC B0 ;  /* 0x0000000000007941 */ /* 0x000fea0003800000 */
.L_x_25132:
        /* <DEDUP_REMOVED lines=15> */
.L_x_25140:
[----:B------:R0:W-:Y:S01]  /*82e0*/  STG.E.U8 [R16.64], R2 ;  /* 0x0000000210007986 */ /* 0x0001e2000c101124 */
[----:B------:R-:W-:Y:S05]  /*82f0*/  BRA `(.L_x_25142) ;  /* 0x00000d7000007947 */ /* 0x000fea0003800000 */
.L_x_25139:
        /* <DEDUP_REMOVED lines=8> */
.L_x_25144:
[----:B------:R0:W-:Y:S01]  /*8380*/  STG.E [R16.64], R2 ;  /* 0x0000000210007986 */ /* 0x0001e2000c101924 */
[----:B------:R-:W-:Y:S05]  /*8390*/  BRA `(.L_x_25142) ;  /* 0x00000cd000007947 */ /* 0x000fea0003800000 */
.L_x_25143:
[----:B------:R0:W-:Y:S01]  /*83a0*/  STG.E.U16 [R16.64], R2 ;  /* 0x0000000210007986 */ /* 0x0001e2000c101524 */
[----:B------:R-:W-:Y:S05]  /*83b0*/  BRA `(.L_x_25142) ;  /* 0x00000cb000007947 */ /* 0x000fea0003800000 */
.L_x_25138:
        /* <DEDUP_REMOVED lines=9> */
.L_x_25146:
[----:B------:R-:W0:Y:S02]  /*8450*/  I2F.S64 R0, R2 ;  /* 0x0000000200007312 */ /* 0x000e240000301400 */
[----:B0-----:R-:W-:-:S05]  /*8460*/  F2FP.PACK_AB R0, RZ, R0 ;  /* 0x00000000ff00723e */ /* 0x001fca00000000ff */
[----:B------:R0:W-:Y:S01]  /*8470*/  STG.E.U16 [R16.64], R0 ;  /* 0x0000000010007986 */ /* 0x0001e2000c101524 */
[----:B------:R-:W-:Y:S05]  /*8480*/  BRA `(.L_x_25142) ;  /* 0x00000be000007947 */ /* 0x000fea0003800000 */
.L_x_25145:
        /* <DEDUP_REMOVED lines=10> */
.L_x_25148:
[----:B------:R-:W0:Y:S02]  /*8530*/  I2F.S64 R2, R2 ;  /* 0x0000000200027312 */ /* 0x000e240000301400 */
[----:B0-----:R-:W-:-:S04]  /*8540*/  F2FP.PACK_AB R3, RZ, R2 ;  /* 0x00000002ff03723e */ /* 0x001fc800000000ff */
[----:B------:R-:W-:-:S05]  /*8550*/  PRMT R3, R3, 0x5410, RZ ;  /* 0x0000541003037816 */ /* 0x000fca00000000ff */
[----:B------:R0:W-:Y:S01]  /*8560*/  STG.E [R16.64], R3 ;  /* 0x0000000310007986 */ /* 0x0001e2000c101924 */
[----:B------:R-:W-:Y:S05]  /*8570*/  BRA `(.L_x_25142) ;  /* 0x00000af000007947 */ /* 0x000fea0003800000 */
.L_x_25147:
[----:B------:R-:W0:Y:S02]  /*8580*/  I2F.F64.S64 R2, R2 ;  /* 0x0000000200027312 */ /* 0x000e240000301c00 */
[----:B0-----:R0:W-:Y:S01]  /*8590*/  STG.E.64 [R16.64], R2 ;  /* 0x0000000210007986 */ /* 0x0011e2000c101b24 */
[----:B------:R-:W-:Y:S05]  /*85a0*/  BRA `(.L_x_25142) ;  /* 0x00000ac000007947 */ /* 0x000fea0003800000 */
.L_x_25137:
        /* <DEDUP_REMOVED lines=13> */
.L_x_25151:
[----:B------:R-:W0:Y:S01]  /*8680*/  I2F.F64.S64 R4, R2 ;  /* 0x0000000200047312 */ /* 0x000e220000301c00 */
[----:B------:R-:W-:-:S05]  /*8690*/  CS2R R6, SRZ ;  /* 0x0000000000067805 */ /* 0x000fca000001ff00 */
[----:B0-----:R0:W-:Y:S01]  /*86a0*/  STG.E.128 [R16.64], R4 ;  /* 0x0000000410007986 */ /* 0x0011e2000c101d24 */
[----:B------:R-:W-:Y:S05]  /*86b0*/  BRA `(.L_x_25142) ;  /* 0x000009b000007947 */ /* 0x000fea0003800000 */
.L_x_25150:
        /* <DEDUP_REMOVED lines=21> */
.L_x_25155:
[----:B------:R-:W-:Y:S05]  /*8810*/  BSYNC B0 ;  /* 0x0000000000007941 */ /* 0x000fea0003800000 */
.L_x_25154:
[----:B------:R-:W-:-:S05]  /*8820*/  LOP3.LUT R5, R0, R5, RZ, 0xfc, !PT ;  /* 0x0000000500057212 */ /* 0x000fca00078efcff */
[----:B------:R0:W-:Y:S01]  /*8830*/  STG.E.U8 [R16.64], R5 ;  /* 0x0000000510007986 */ /* 0x0001e2000c101124 */
[----:B------:R-:W-:Y:S05]  /*8840*/  BRA `(.L_x_25142) ;  /* 0x0000082000007947 */ /* 0x000fea0003800000 */
.L_x_25153:
        /* <DEDUP_REMOVED lines=13> */
.L_x_25157:
[----:B------:R-:W-:Y:S01]  /*8920*/  IMAD.MOV.U32 R0, RZ, RZ, 0x7f ;  /* 0x0000007fff007424 */ /* 0x000fe200078e00ff */
[----:B------:R-:W-:-:S04]  /*8930*/  ISETP.GT.U32.AND P0, PT, R4, 0x7f800000, PT ;  /* 0x7f8000000400780c */ /* 0x000fc80003f04070 */
[----:B------:R-:W-:-:S04]  /*8940*/  SEL R0, R0, 0x7c, P0 ;  /* 0x0000007c00007807 */ /* 0x000fc80000000000 */
.L_x_25158:
[----:B------:R-:W-:Y:S05]  /*8950*/  BSYNC B0 ;  /* 0x0000000000007941 */ /* 0x000fea0003800000 */
.L_x_25156:
[----:B------:R-:W-:-:S04]  /*8960*/  LOP3.LUT R2, R3, 0x80000000, RZ, 0xc0, !PT ;  /* 0x8000000003027812 */ /* 0x000fc800078ec0ff */
[----:B------:R-:W-:-:S04]  /*8970*/  SHF.R.U32.HI R3, RZ, 0x18, R2 ;  /* 0x00000018ff037819 */ /* 0x000fc80000011602 */
[----:B------:R-:W-:-:S05]  /*8980*/  LOP3.LUT R3, R0, R3, RZ, 0xfc, !PT ;  /* 0x0000000300037212 */ /* 0x000fca00078efcff */
[----:B------:R0:W-:Y:S01]  /*8990*/  STG.E.U8 [R16.64], R3 ;  /* 0x0000000310007986 */ /* 0x0001e2000c101124 */
[----:B------:R-:W-:Y:S05]  /*89a0*/  BRA `(.L_x_25142) ;  /* 0x000006c000007947 */ /* 0x000fea0003800000 */
.L_x_25152:
[----:B------:R-:W0:Y:S02]  /*89b0*/  I2F.S64 R0, R2 ;  /* 0x0000000200007312 */ /* 0x000e240000301400 */
[----:B0-----:R-:W-:-:S05]  /*89c0*/  F2FP.BF16.PACK_AB R0, RZ, R0 ;  /* 0x00000000ff00723e */ /* 0x001fca00000010ff */
[----:B------:R0:W-:Y:S01]  /*89d0*/  STG.E.U16 [R16.64], R0 ;  /* 0x0000000010007986 */ /* 0x0001e2000c101524 */
[----:B------:R-:W-:Y:S05]  /*89e0*/  BRA `(.L_x_25142) ;  /* 0x0000068000007947 */ /* 0x000fea0003800000 */
.L_x_25149:
        /* <DEDUP_REMOVED lines=10> */
.L_x_25161:
        /* <DEDUP_REMOVED lines=17> */
.L_x_25164:
[----:B------:R-:W-:-:S04]  /*8ba0*/  LOP3.LUT R2, R3, 0x80000000, RZ, 0xc0, !PT ;  /* 0x8000000003027812 */ /* 0x000fc800078ec0ff */
[----:B------:R-:W-:-:S04]  /*8bb0*/  SHF.R.U32.HI R3, RZ, 0x18, R2 ;  /* 0x00000018ff037819 */ /* 0x000fc80000011602 */
[----:B------:R-:W-:-:S04]  /*8bc0*/  LOP3.LUT R0, R0, R3, RZ, 0xfc, !PT ;  /* 0x0000000300007212 */ /* 0x000fc800078efcff */
[----:B------:R-:W-:Y:S02]  /*8bd0*/  PRMT R8, R0, 0x7610, R8 ;  /* 0x0000761000087816 */ /* 0x000fe40000000008 */
.L_x_25163:
[----:B------:R-:W-:Y:S05]  /*8be0*/  BSYNC B0 ;  /* 0x0000000000007941 */ /* 0x000fea0003800000 */
.L_x_25162:
[----:B------:R0:W-:Y:S01]  /*8bf0*/  STG.E.U8 [R16.64], R8 ;  /* 0x0000000810007986 */ /* 0x0001e2000c101124 */
[----:B------:R-:W-:Y:S05]  /*8c00*/  BRA `(.L_x_25142) ;  /* 0x0000046000007947 */ /* 0x000fea0003800000 */
.L_x_25160:
        /* <DEDUP_REMOVED lines=17> */
.L_x_25167:
[----:B------:R-:W-:-:S04]  /*8d20*/  LOP3.LUT R2, R3, 0x80000000, RZ, 0xc0, !PT ;  /* 0x8000000003027812 */ /* 0x000fc800078ec0ff */
[----:B------:R-:W-:-:S04]  /*8d30*/  SHF.R.U32.HI R3, RZ, 0x18, R2 ;  /* 0x00000018ff037819 */ /* 0x000fc80000011602 */
[----:B------:R-:W-:-:S04]  /*8d40*/  LOP3.LUT R0, R0, R3, RZ, 0xfc, !PT ;  /* 0x0000000300007212 */ /* 0x000fc800078efcff */
[----:B------:R-:W-:Y:S02]  /*8d50*/  PRMT R8, R0, 0x7610, R8 ;  /* 0x0000761000087816 */ /* 0x000fe40000000008 */
.L_x_25166:
[----:B------:R-:W-:Y:S05]  /*8d60*/  BSYNC B0 ;  /* 0x0000000000007941 */ /* 0x000fea0003800000 */
.L_x_25165:
[----:B------:R0:W-:Y:S01]  /*8d70*/  STG.E.U8 [R16.64], R8 ;  /* 0x0000000810007986 */ /* 0x0001e2000c101124 */
[----:B------:R-:W-:Y:S05]  /*8d80*/  BRA `(.L_x_25142) ;  /* 0x000002e000007947 */ /* 0x000fea0003800000 */
.L_x_25159:
        /* <DEDUP_REMOVED lines=23> */
.L_x_25141:
        /* <DEDUP_REMOVED lines=20> */
.L_x_25169:
[----:B------:R0:W-:Y:S01]  /*9040*/  STG.E.64 [R16.64], R2 ;  /* 0x0000000210007986 */ /* 0x0001e2000c101b24 */
[----:B------:R-:W-:Y:S05]  /*9050*/  BRA `(.L_x_25142) ;  /* 0x0000001000007947 */ /* 0x000fea0003800000 */
.L_x_25168:
[----:B------:R0:W-:Y:S02]  /*9060*/  STG.E [R16.64], R2 ;  /* 0x0000000210007986 */ /* 0x0001e4000c101924 */
.L_x_25142:
[----:B------:R-:W-:Y:S02]  /*9070*/  IADD3 R19, R19, 0x80, RZ ;  /* 0x0000008013137810 */ /* 0x000fe40007ffe0ff */
.L_x_25021:
[----:B------:R-:W-:Y:S05]  /*9080*/  BSYNC B6 ;  /* 0x0000000000067941 */ /* 0x000fea0003800000 */
.L_x_25020:
        /* <DEDUP_REMOVED lines=230> */
.L_x_25170:
        /* <DEDUP_REMOVED lines=19> */
.L_x_25174:
[----:B------:R0:W5:Y:S01]  /*a020*/  LDG.E.U8 R14, [R2.64] ;  /* 0x00000024020e7981 */ /* 0x000162000c1e1100 */
[----:B------:R-:W-:Y:S01]  /*a030*/  IMAD.MOV.U32 R15, RZ, RZ, RZ ;  /* 0x000000ffff0f7224 */ /* 0x000fe200078e00ff */
[----:B------:R-:W-:Y:S05]  /*a040*/  BRA `(.L_x_25176) ;  /* 0x00000d5000007947 */ /* 0x000fea0003800000 */
.L_x_25173:
        /* <DEDUP_REMOVED lines=8> */
.L_x_25178:
[----:B------:R-:W2:Y:S02]  /*a0d0*/  LDG.E R14, [R2.64] ;  /* 0x00000024020e7981 */ /* 0x000ea4000c1e1900 */
[----:B--2---:R-:W-:Y:S01]  /*a0e0*/  SHF.R.S32.HI R15, RZ, 0x1f, R14 ;  /* 0x0000001fff0f7819 */ /* 0x004fe2000001140e */
[----:B------:R-:W-:Y:S05]  /*a0f0*/  BRA `(.L_x_25176) ;  /* 0x00000ca000007947 */ /* 0x000fea0003800000 */
.L_x_25177:
[----:B------:R-:W2:Y:S02]  /*a100*/  LDG.E.S16 R14, [R2.64] ;  /* 0x00000024020e7981 */ /* 0x000ea4000c1e1700 */
[----:B--2---:R-:W-:Y:S01]  /*a110*/  SHF.R.S32.HI R15, RZ, 0x1f, R14 ;  /* 0x0000001fff0f7819 */ /* 0x004fe2000001140e */
[----:B------:R-:W-:Y:S05]  /*a120*/  BRA `(.L_x_25176) ;  /* 0x00000c7000007947 */ /* 0x000fea0003800000 */
.L_x_25172:
        /* <DEDUP_REMOVED lines=9> */
.L_x_25180:
[----:B------:R-:W2:Y:S02]  /*a1c0*/  LDG.E.U16 R2, [R2.64] ;  /* 0x0000002402027981 */ /* 0x000ea4000c1e1500 */
[----:B--2---:R-:W-:-:S06]  /*a1d0*/  HADD2.F32 R14, -RZ, R2.H0_H0 ;  /* 0x20000002ff0e7230 */ /* 0x004fcc0000004100 */
[----:B------:R-:W0:Y:S01]  /*a1e0*/  F2I.S64.TRUNC R14, R14 ;  /* 0x0000000e000e7311 */ /* 0x000e22000020d900 */
[----:B------:R-:W-:Y:S05]  /*a1f0*/  BRA `(.L_x_25176) ;  /* 0x00000ba000007947 */ /* 0x000fea0003800000 */
.L_x_25179:
        /* <DEDUP_REMOVED lines=9> */
.L_x_25182:
[----:B------:R-:W2:Y:S02]  /*a290*/  LDG.E.U16 R2, [R2.64] ;  /* 0x0000002402027981 */ /* 0x000ea4000c1e1500 */
[----:B--2---:R-:W-:-:S06]  /*a2a0*/  HADD2.F32 R14, -RZ, R2.H0_H0 ;  /* 0x20000002ff0e7230 */ /* 0x004fcc0000004100 */
[----:B------:R-:W0:Y:S01]  /*a2b0*/  F2I.S64.TRUNC R14, R14 ;  /* 0x0000000e000e7311 */ /* 0x000e22000020d900 */
[----:B------:R-:W-:Y:S05]  /*a2c0*/  BRA `(.L_x_25176) ;  /* 0x00000ad000007947 */ /* 0x000fea0003800000 */
.L_x_25181:
[----:B------:R-:W2:Y:S02]  /*a2d0*/  LDG.E.64 R2, [R2.64] ;  /* 0x0000002402027981 */ /* 0x000ea4000c1e1b00 */
[----:B--2---:R0:W1:Y:S01]  /*a2e0*/  F2I.S64.F64.TRUNC R14, R2 ;  /* 0x00000002000e7311 */ /* 0x004062000030d900 */
[----:B------:R-:W-:Y:S05]  /*a2f0*/  BRA `(.L_x_25176) ;  /* 0x00000aa000007947 */ /* 0x000fea0003800000 */
.L_x_25171:
        /* <DEDUP_REMOVED lines=13> */
.L_x_25185:
[----:B------:R-:W2:Y:S02]  /*a3d0*/  LDG.E.64 R2, [R2.64] ;  /* 0x0000002402027981 */ /* 0x000ea4000c1e1b00 */
[----:B--2---:R0:W1:Y:S01]  /*a3e0*/  F2I.S64.F64.TRUNC R14, R2 ;  /* 0x00000002000e7311 */ /* 0x004062000030d900 */
[----:B------:R-:W-:Y:S05]  /*a3f0*/  BRA `(.L_x_25176) ;  /* 0x000009a000007947 */ /* 0x000fea0003800000 */
.L_x_25184:
        /* <DEDUP_REMOVED lines=27> */
.L_x_25187:
        /* <DEDUP_REMOVED lines=14> */
.L_x_25186:
[----:B------:R-:W2:Y:S02]  /*a690*/  LDG.E.U16 R14, [R2.64] ;  /* 0x00000024020e7981 */ /* 0x000ea4000c1e1500 */
[----:B--2---:R-:W-:-:S06]  /*a6a0*/  PRMT R14, RZ, 0x5410, R14 ;  /* 0x00005410ff0e7816 */ /* 0x004fcc000000000e */
[----:B------:R-:W0:Y:S01]  /*a6b0*/  F2I.S64.TRUNC R14, R14 ;  /* 0x0000000e000e7311 */ /* 0x000e22000020d900 */
[----:B------:R-:W-:Y:S05]  /*a6c0*/  BRA `(.L_x_25176) ;  /* 0x000006d000007947 */ /* 0x000fea0003800000 */
.L_x_25183:
        /* <DEDUP_REMOVED lines=11> */
.L_x_25190:
        /* <DEDUP_REMOVED lines=21> */
.L_x_25194:
[----:B------:R-:W-:Y:S05]  /*a8d0*/  BSYNC B1 ;  /* 0x0000000000017941 */ /* 0x000fea0003800000 */
.L_x_25193:
[----:B------:R-:W-:Y:S01]  /*a8e0*/  IMAD.SHL.U32 R2, R2, 0x100000, RZ ;  /* 0x0010000002027824 */ /* 0x000fe200078e00ff */
[----:B------:R-:W-:-:S04]  /*a8f0*/  LEA R3, R0, 0x3b800000, 0x17 ;  /* 0x3b80000000037811 */ /* 0x000fc800078eb8ff */
[----:B------:R-:W-:Y:S02]  /*a900*/  LOP3.LUT R14, R3, R2, R14, 0xfe, !PT ;  /* 0x00000002030e7212 */ /* 0x000fe400078efe0e */
.L_x_25192:
[----:B------:R-:W-:Y:S05]  /*a910*/  BSYNC B0 ;  /* 0x0000000000007941 */ /* 0x000fea0003800000 */
.L_x_25191:
[----:B------:R-:W0:Y:S01]  /*a920*/  F2I.S64.TRUNC R14, R14 ;  /* 0x0000000e000e7311 */ /* 0x000e22000020d900 */
[----:B------:R-:W-:Y:S05]  /*a930*/  BRA `(.L_x_25176) ;  /* 0x0000046000007947 */ /* 0x000fea0003800000 */
.L_x_25189:
        /* <DEDUP_REMOVED lines=21> */
.L_x_25198:
[----:B------:R-:W-:Y:S05]  /*aa90*/  BSYNC B1 ;  /* 0x0000000000017941 */ /* 0x000fea0003800000 */
.L_x_25197:
[----:B------:R-:W-:Y:S01]  /*aaa0*/  IMAD.SHL.U32 R2, R2, 0x200000, RZ ;  /* 0x0020000002027824 */ /* 0x000fe200078e00ff */
[----:B------:R-:W-:-:S04]  /*aab0*/  LEA R3, R0, 0x37800000, 0x17 ;  /* 0x3780000000037811 */ /* 0x000fc800078eb8ff */
[----:B------:R-:W-:Y:S02]  /*aac0*/  LOP3.LUT R14, R3, R2, R14, 0xfe, !PT ;  /* 0x00000002030e7212 */ /* 0x000fe400078efe0e */
.L_x_25196:
[----:B------:R-:W-:Y:S05]  /*aad0*/  BSYNC B0 ;  /* 0x0000000000007941 */ /* 0x000fea0003800000 */
.L_x_25195:
[----:B------:R-:W0:Y:S01]  /*aae0*/  F2I.S64.TRUNC R14, R14 ;  /* 0x0000000e000e7311 */ /* 0x000e22000020d900 */
[----:B------:R-:W-:Y:S05]  /*aaf0*/  BRA `(.L_x_25176) ;  /* 0x000002a000007947 */ /* 0x000fea0003800000 */
.L_x_25188:
        /* <DEDUP_REMOVED lines=14> */
.L_x_25202:
[----:B------:R-:W-:Y:S05]  /*abe0*/  BSYNC B0 ;  /* 0x0000000000007941 */ /* 0x000fea0003800000 */
.L_x_25201:
[----:B------:R-:W0:Y:S01]  /*abf0*/  F2I.S64.TRUNC R14, R14 ;  /* 0x0000000e000e7311 */ /* 0x000e22000020d900 */
[----:B------:R-:W-:Y:S05]  /*ac00*/  BRA `(.L_x_25176) ;  /* 0x0000019000007947 */ /* 0x000fea0003800000 */
.L_x_25175:
        /* <DEDUP_REMOVED lines=21> */
.L_x_25200:
[----:B------:R0:W5:Y:S01]  /*ad60*/  LDG.E.64 R14, [R2.64] ;  /* 0x00000024020e7981 */ /* 0x000162000c1e1b00 */
[----:B------:R-:W-:Y:S05]  /*ad70*/  BRA `(.L_x_25176) ;  /* 0x0000002000007947 */ /* 0x000fea0003800000 */
.L_x_25199:
[----:B------:R0:W5:Y:S01]  /*ad80*/  LDG.E R14, [R2.64] ;  /* 0x00000024020e7981 */ /* 0x000162000c1e1900 */
[----:B------:R-:W-:-:S05]  /*ad90*/  IMAD.MOV.U32 R15, RZ, RZ, RZ ;  /* 0x000000ffff0f7224 */ /* 0x000fca00078e00ff */
.L_x_25176:
        /* <DEDUP_REMOVED lines=12> */
.L_x_25204:
        /* <DEDUP_REMOVED lines=19> */
.L_x_25205:
[----:B------:R-:W-:Y:S05]  /*af90*/  BSYNC B0 ;  /* 0x0000000000007941 */ /* 0x000fea0003800000 */
.L_x_25203:
        /* <DEDUP_REMOVED lines=15> */
.L_x_25209:
        /* <DEDUP_REMOVED lines=19> */
.L_x_25210:
[----:B------:R-:W-:Y:S05]  /*b1c0*/  BSYNC B1 ;  /* 0x0000000000017941 */ /* 0x000fea0003800000 */
.L_x_25208:
[----:B------:R-:W-:-:S04]  /*b1d0*/  SEL R0, RZ, 0xffffffff, !P0 ;  /* 0xffffffffff007807 */ /* 0x000fc80004000000 */
[----:B------:R-:W-:-:S05]  /*b1e0*/  IADD3 R2, P0, R0, R2, RZ ;  /* 0x0000000200027210 */ /* 0x000fca0007f1e0ff */
[----:B------:R-:W-:-:S03]  /*b1f0*/  IMAD.X R13, R0, 0x1, R13, P0 ;  /* 0x00000001000d7824 */ /* 0x000fc600000e060d */
.L_x_25207:
[----:B------:R-:W-:Y:S05]  /*b200*/  BSYNC B0 ;  /* 0x0000000000007941 */ /* 0x000fea0003800000 */
.L_x_25206:
        /* <DEDUP_REMOVED lines=15> */
.L_x_25214:
[----:B------:R-:W-:Y:S01]  /*b300*/  STG.E.U8 [R16.64], R2 ;  /* 0x0000000210007986 */ /* 0x000fe2000c101124 */
[----:B------:R-:W-:Y:S05]  /*b310*/  EXIT ;  /* 0x000000000000794d */ /* 0x000fea0003800000 */
.L_x_25213:
        /* <DEDUP_REMOVED lines=8> */
.L_x_25217:
[----:B------:R-:W-:Y:S01]  /*b3a0*/  STG.E [R16.64], R2 ;  /* 0x0000000210007986 */ /* 0x000fe2000c101924 */
[----:B------:R-:W-:Y:S05]  /*b3b0*/  EXIT ;  /* 0x000000000000794d */ /* 0x000fea0003800000 */
.L_x_25216:
[----:B------:R-:W-:Y:S01]  /*b3c0*/  STG.E.U16 [R16.64], R2 ;  /* 0x0000000210007986 */ /* 0x000fe2000c101524 */
[----:B------:R-:W-:Y:S05]  /*b3d0*/  EXIT ;  /* 0x000000000000794d */ /* 0x000fea0003800000 */
.L_x_25212:
        /* <DEDUP_REMOVED lines=9> */
.L_x_25219:
[----:B------:R-:W0:Y:S02]  /*b470*/  I2F.S64 R0, R2 ;  /* 0x0000000200007312 */ /* 0x000e240000301400 */
[----:B0-----:R-:W-:-:S05]  /*b480*/  F2FP.PACK_AB R0, RZ, R0 ;  /* 0x00000000ff00723e */ /* 0x001fca00000000ff */
[----:B------:R-:W-:Y:S01]  /*b490*/  STG.E.U16 [R16.64], R0 ;  /* 0x0000000010007986 */ /* 0x000fe2000c101524 */
[----:B------:R-:W-:Y:S05]  /*b4a0*/  EXIT ;  /* 0x000000000000794d */ /* 0x000fea0003800000 */
.L_x_25218:
        /* <DEDUP_REMOVED lines=10> */
.L_x_25221:
[----:B------:R-:W0:Y:S02]  /*b550*/  I2F.S64 R2, R2 ;  /* 0x0000000200027312 */ /* 0x000e240000301400 */
[----:B0-----:R-:W-:-:S04]  /*b560*/  F2FP.PACK_AB R3, RZ, R2 ;  /* 0x00000002ff03723e */ /* 0x001fc800000000ff */
[----:B------:R-:W-:-:S05]  /*b570*/  PRMT R3, R3, 0x5410, RZ ;  /* 0x0000541003037816 */ /* 0x000fca00000000ff */
[----:B------:R-:W-:Y:S01]  /*b580*/  STG.E [R16.64], R3 ;  /* 0x0000000310007986 */ /* 0x000fe2000c101924 */
[----:B------:R-:W-:Y:S05]  /*b590*/  EXIT ;  /* 0x000000000000794d */ /* 0x000fea0003800000 */
.L_x_25220:
[----:B------:R-:W0:Y:S02]  /*b5a0*/  I2F.F64.S64 R2, R2 ;  /* 0x0000000200027312 */ /* 0x000e240000301c00 */
[----:B0-----:R-:W-:Y:S01]  /*b5b0*/  STG.E.64 [R16.64], R2 ;  /* 0x0000000210007986 */ /* 0x001fe2000c101b24 */
[----:B------:R-:W-:Y:S05]  /*b5c0*/  EXIT ;  /* 0x000000000000794d */ /* 0x000fea0003800000 */
.L_x_25211:
        /* <DEDUP_REMOVED lines=13> */
.L_x_25224:
[----:B------:R-:W0:Y:S01]  /*b6a0*/  I2F.F64.S64 R4, R2 ;  /* 0x0000000200047312 */ /* 0x000e220000301c00 */
[----:B------:R-:W-:-:S05]  /*b6b0*/  CS2R R6, SRZ ;  /* 0x0000000000067805 */ /* 0x000fca000001ff00 */
[----:B0-----:R-:W-:Y:S01]  /*b6c0*/  STG.E.128 [R16.64], R4 ;  /* 0x0000000410007986 */ /* 0x001fe2000c101d24 */
[----:B------:R-:W-:Y:S05]  /*b6d0*/  EXIT ;  /* 0x000000000000794d */ /* 0x000fea0003800000 */
.L_x_25223:
        /* <DEDUP_REMOVED lines=21> */
.L_x_25228:
[----:B------:R-:W-:Y:S05]  /*b830*/  BSYNC B0 ;  /* 0x0000000000007941 */ /* 0x000fea0003800000 */
.L_x_25227:
[----:B------:R-:W-:-:S05]  /*b840*/  LOP3.LUT R5, R0, R5, RZ, 0xfc, !PT ;  /* 0x0000000500057212 */ /* 0x000fca00078efcff */
[----:B------:R-:W-:Y:S01]  /*b850*/  STG.E.U8 [R16.64], R5 ;  /* 0x0000000510007986 */ /* 0x000fe2000c101124 */
[----:B------:R-:W-:Y:S05]  /*b860*/  EXIT ;  /* 0x000000000000794d */ /* 0x000fea0003800000 */
.L_x_25226:
        /* <DEDUP_REMOVED lines=13> */
.L_x_25230:
[----:B------:R-:W-:Y:S01]  /*b940*/  IMAD.MOV.U32 R0, RZ, RZ, 0x7f ;  /* 0x0000007fff007424 */ /* 0x000fe200078e00ff */
[----:B------:R-:W-:-:S04]  /*b950*/  ISETP.GT.U32.AND P0, PT, R4, 0x7f800000, PT ;  /* 0x7f8000000400780c */ /* 0x000fc80003f04070 */
[----:B------:R-:W-:-:S04]  /*b960*/  SEL R0, R0, 0x7c, P0 ;  /* 0x0000007c00007807 */ /* 0x000fc80000000000 */
.L_x_25231:
[----:B------:R-:W-:Y:S05]  /*b970*/  BSYNC B0 ;  /* 0x0000000000007941 */ /* 0x000fea0003800000 */
.L_x_25229:
[----:B------:R-:W-:-:S04]  /*b980*/  LOP3.LUT R2, R3, 0x80000000, RZ, 0xc0, !PT ;  /* 0x8000000003027812 */ /* 0x000fc800078ec0ff */
[----:B------:R-:W-:-:S04]  /*b990*/  SHF.R.U32.HI R3, RZ, 0x18, R2 ;  /* 0x00000018ff037819 */ /* 0x000fc80000011602 */
[----:B------:R-:W-:-:S05]  /*b9a0*/  LOP3.LUT R3, R0, R3, RZ, 0xfc, !PT ;  /* 0x0000000300037212 */ /* 0x000fca00078efcff */
[----:B------:R-:W-:Y:S01]  /*b9b0*/  STG.E.U8 [R16.64], R3 ;  /* 0x0000000310007986 */ /* 0x000fe2000c101124 */
[----:B------:R-:W-:Y:S05]  /*b9c0*/  EXIT ;  /* 0x000000000000794d */ /* 0x000fea0003800000 */
.L_x_25225:
[----:B------:R-:W0:Y:S02]  /*b9d0*/  I2F.S64 R0, R2 ;  /* 0x0000000200007312 */ /* 0x000e240000301400 */
[----:B0-----:R-:W-:-:S05]  /*b9e0*/  F2FP.BF16.PACK_AB R0, RZ, R0 ;  /* 0x00000000ff00723e */ /* 0x001fca00000010ff */
[----:B------:R-:W-:Y:S01]  /*b9f0*/  STG.E.U16 [R16.64], R0 ;  /* 0x0000000010007986 */ /* 0x000fe2000c101524 */
[----:B------:R-:W-:Y:S05]  /*ba00*/  EXIT ;  /* 0x000000000000794d */ /* 0x000fea0003800000 */
.L_x_25222:
        /* <DEDUP_REMOVED lines=10> */
.L_x_25234:
        /* <DEDUP_REMOVED lines=17> */
.L_x_25237:
[----:B------:R-:W-:-:S04]  /*bbc0*/  LOP3.LUT R2, R3, 0x80000000, RZ, 0xc0, !PT ;  /* 0x8000000003027812 */ /* 0x000fc800078ec0ff */
[----:B------:R-:W-:-:S04]  /*bbd0*/  SHF.R.U32.HI R3, RZ, 0x18, R2 ;  /* 0x00000018ff037819 */ /* 0x000fc80000011602 */
[----:B------:R-:W-:-:S04]  /*bbe0*/  LOP3.LUT R0, R0, R3, RZ, 0xfc, !PT ;  /* 0x0000000300007212 */ /* 0x000fc800078efcff */
[----:B------:R-:W-:Y:S02]  /*bbf0*/  PRMT R8, R0, 0x7610, R8 ;  /* 0x0000761000087816 */ /* 0x000fe40000000008 */
.L_x_25236:
[----:B------:R-:W-:Y:S05]  /*bc00*/  BSYNC B0 ;  /* 0x0000000000007941 */ /* 0x000fea0003800000 */
.L_x_25235:
[----:B------:R-:W-:Y:S01]  /*bc10*/  STG.E.U8 [R16.64], R8 ;  /* 0x0000000810007986 */ /* 0x000fe2000c101124 */
[----:B------:R-:W-:Y:S05]  /*bc20*/  EXIT ;  /* 0x000000000000794d */ /* 0x000fea0003800000 */
.L_x_25233:
        /* <DEDUP_REMOVED lines=17> */
.L_x_25240:
[----:B------:R-:W-:-:S04]  /*bd40*/  LOP3.LUT R2, R3, 0x80000000, RZ, 0xc0, !PT ;  /* 0x8000000003027812 */ /* 0x000fc800078ec0ff */
[----:B------:R-:W-:-:S04]  /*bd50*/  SHF.R.U32.HI R3, RZ, 0x18, R2 ;  /* 0x00000018ff037819 */ /* 0x000fc80000011602 */
[----:B------:R-:W-:-:S04]  /*bd60*/  LOP3.LUT R0, R0, R3, RZ, 0xfc, !PT ;  /* 0x0000000300007212 */ /* 0x000fc800078efcff */
[----:B------:R-:W-:Y:S02]  /*bd70*/  PRMT R8, R0, 0x7610, R8 ;  /* 0x0000761000087816 */ /* 0x000fe40000000008 */
.L_x_25239:
[----:B------:R-:W-:Y:S05]  /*bd80*/  BSYNC B0 ;  /* 0x0000000000007941 */ /* 0x000fea0003800000 */
.L_x_25238:
[----:B------:R-:W-:Y:S01]  /*bd90*/  STG.E.U8 [R16.64], R8 ;  /* 0x0000000810007986 */ /* 0x000fe2000c101124 */
[----:B------:R-:W-:Y:S05]  /*bda0*/  EXIT ;  /* 0x000000000000794d */ /* 0x000fea0003800000 */
.L_x_25232:
        /* <DEDUP_REMOVED lines=23> */
.L_x_25215:
        /* <DEDUP_REMOVED lines=20> */
.L_x_25242:
[----:B------:R-:W-:Y:S01]  /*c060*/  STG.E.64 [R16.64], R2 ;  /* 0x0000000210007986 */ /* 0x000fe2000c101b24 */
[----:B------:R-:W-:Y:S05]  /*c070*/  EXIT ;  /* 0x000000000000794d */ /* 0x000fea0003800000 */
.L_x_25241:
[----:B------:R-:W-:Y:S01]  /*c080*/  STG.E [R16.64], R2 ;  /* 0x0000000210007986 */ /* 0x000fe2000c101924 */
[----:B------:R-:W-:Y:S05]  /*c090*/  EXIT ;  /* 0x000000000000794d */ /* 0x000fea0003800000 */
        .weak           $__internal_42_$__cuda_sm20_div_s64
        .type           $__internal_42_$__cuda_sm20_div_s64,@function
        .size           $__internal_42_$__cuda_sm20_div_s64,($__internal_43_$__cuda_sm20_rem_s64 - $__internal_42_$__cuda_sm20_div_s64)
$__internal_42_$__cuda_sm20_div_s64:
        /* <DEDUP_REMOVED lines=58> */
[----:B------:R-:W-:-:S04]  /*c440*/  IADD3 R12, P1, R21, -R10, RZ ;  /* 0x8000000a150c7210 */ /* 0x000fc80007f3e0ff */
        /* <DEDUP_REMOVED lines=23> */
[----:B------:R-:W-:Y:S06]  /*c5c0*/  RET.REL.NODEC R4 `(_ZN2at6native18elementwise_kernelILi128ELi4EZNS0_15gpu_kernel_implINS0_13AUnaryFunctorIlllZZZNS0_15binary_internal21div_floor_kernel_cudaERNS_18TensorIteratorBaseEENKUlvE_clEvENKUlvE2_clEvEUlllE_EEEEvS6_RKT_EUliE_EEviT1_) ;  /* 0xffff3a3004007950 */ /* 0x000fec0003c3ffff */
        .weak           $__internal_43_$__cuda_sm20_rem_s64
        .type           $__internal_43_$__cuda_sm20_rem_s64,@function
        .size           $__internal_43_$__cuda_sm20_rem_s64,(.L_x_32513 - $__internal_43_$__cuda_sm20_rem_s64)
$__internal_43_$__cuda_sm20_rem_s64:
        /* <DEDUP_REMOVED lines=19> */
[----:B------:R-:W-:Y:S01]  /*c700*/  IMAD.HI.U32 R9, P1, R21, R9, R10 ;  /* 0x0000000915097227 */ /* 0x000fe2000782000a */
[----:B------:R-:W-:-:S04]  /*c710*/  IADD3 R10, P4, RZ, -R5, RZ ;  /* 0x80000005ff0a7210 */ /* 0x000fc80007f9e0ff */
[----:B------:R-:W-:Y:S01]  /*c720*/  IADD3 R25, P2, R4, R9, RZ ;  /* 0x0000000904197210 */ /* 0x000fe20007f5e0ff */
[----:B------:R-:W-:-:S04]  /*c730*/  IMAD.X R4, R8, 0x1, R21, P0 ;  /* 0x0000000108047824 */ /* 0x000fc800000e0615 */
[----:B------:R-:W-:Y:S01]  /*c740*/  IMAD.WIDE.U32 R8, R25, R6, RZ ;  /* 0x0000000619087225 */ /* 0x000fe200078e00ff */
[----:B------:R-:W-:Y:S02]  /*c750*/  IADD3.X R4, RZ, RZ, R4, P2, P1 ;  /* 0x000000ffff047210 */ /* 0x000fe400017e2404 */
[----:B------:R-:W-:Y:S01]  /*c760*/  ISETP.GE.AND P1, PT, R3, RZ, PT ;  /* 0x000000ff0300720c */ /* 0x000fe20003f26270 */
[C---:B------:R-:W-:Y:S01]  /*c770*/  IMAD R9, R25.reuse, R7, R9 ;  /* 0x0000000719097224 */ /* 0x040fe200078e0209 */
[----:B------:R-:W-:Y:S02]  /*c780*/  IADD3 R11, P0, RZ, -R8, RZ ;  /* 0x80000008ff0b7210 */ /* 0x000fe40007f1e0ff */
[----:B------:R-:W-:Y:S01]  /*c790*/  SEL R10, R10, R5, !P1 ;  /* 0x000000050a0a7207 */ /* 0x000fe20004800000 */
[----:B------:R-:W-:Y:S02]  /*c7a0*/  IMAD R9, R4, R6, R9 ;  /* 0x0000000604097224 */ /* 0x000fe400078e0209 */
[----:B------:R-:W-:-:S04]  /*c7b0*/  IMAD.HI.U32 R24, R25, R11, RZ ;  /* 0x0000000b19187227 */ /* 0x000fc800078e00ff */
[----:B------:R-:W-:Y:S02]  /*c7c0*/  IMAD.X R9, RZ, RZ, ~R9, P0 ;  /* 0x000000ffff097224 */ /* 0x000fe400000e0e09 */
[----:B------:R-:W-:Y:S02]  /*c7d0*/  IMAD.MOV.U32 R5, RZ, RZ, RZ ;  /* 0x000000ffff057224 */ /* 0x000fe400078e00ff */
        /* <DEDUP_REMOVED lines=17> */
[----:B------:R-:W-:Y:S02]  /*c8f0*/  IMAD.X R9, RZ, RZ, R9, P2 ;  /* 0x000000ffff097224 */ /* 0x000fe400010e0609 */
[----:B------:R-:W-:Y:S01]  /*c900*/  IMAD R3, R3, R7, R5 ;  /* 0x0000000703037224 */ /* 0x000fe200078e0205 */
[----:B------:R-:W-:-:S03]  /*c910*/  IADD3 R5, P2, -R4, R10, RZ ;  /* 0x0000000a04057210 */ /* 0x000fc60007f5e1ff */
[-C--:B------:R-:W-:Y:S01]  /*c920*/  IMAD R3, R9, R6.reuse, R3 ;  /* 0x0000000609037224 */ /* 0x080fe200078e0203 */
[----:B------:R-:W-:-:S03]  /*c930*/  ISETP.GE.U32.AND P0, PT, R5, R6, PT ;  /* 0x000000060500720c */ /* 0x000fc60003f06070 */
        /* <DEDUP_REMOVED lines=22> */
[----:B------:R-:W-:Y:S06]  /*caa0*/  RET.REL.NODEC R4 `(_ZN2at6native18elementwise_kernelILi128ELi4EZNS0_15gpu_kernel_implINS0_13AUnaryFunctorIlllZZZNS0_15binary_internal21div_floor_kernel_cudaERNS_18TensorIteratorBaseEENKUlvE_clEvENKUlvE2_clEvEUlllE_EEEEvS6_RKT_EUliE_EEviT1_) ;  /* 0xffff355004007950 */ /* 0x000fec0003c3ffff */
.L_x_25243:
        /* <DEDUP_REMOVED lines=13> */
.L_x_32513:


//--------------------- .text._ZN2at6native27unrolled_elementwise_kernelINS0_13AUnaryFunctorIlllZZZNS0_15binary_internal21div_floor_kernel_cudaERNS_18TensorIteratorBaseEENKUlvE_clEvENKUlvE2_clEvEUlllE_EESt5arrayIPcLm2EELi4E23TrivialOffsetCalculatorILi1EjESE_NS0_6memory12LoadWithCastILi1EEENSF_13StoreWithCastILi1EEEEEviT_T0_T2_T3_T4_T5_ --------------------------
	.section	.text._ZN2at6native27unrolled_elementwise_kernelINS0_13AUnaryFunctorIlllZZZNS0_15binary_internal21div_floor_kernel_cudaERNS_18TensorIteratorBaseEENKUlvE_clEvENKUlvE2_clEvEUlllE_EESt5arrayIPcLm2EELi4E23TrivialOffsetCalculatorILi1EjESE_NS0_6memory12LoadWithCastILi1EEENSF_13StoreWithCastILi1EEEEEviT_T0_T2_T3_T4_T5_,"ax",@progbits
	.sectioninfo	@"SHI_REGISTERS=32"
	.align	128
        .global         _ZN2at6native27unrolled_elementwise_kernelINS0_13AUnaryFunctorIlllZZZNS0_15binary_internal21div_floor_kernel_cudaERNS_18TensorIteratorBaseEENKUlvE_clEvENKUlvE2_clEvEUlllE_EESt5arrayIPcLm2EELi4E23TrivialOffsetCalculatorILi1EjESE_NS0_6memory12LoadWithCastILi1EEENSF_13StoreWithCastILi1EEEEEviT_T0_T2_T3_T4_T5_
        .type           _ZN2at6native27unrolled_elementwise_kernelINS0_13AUnaryFunctorIlllZZZNS0_15binary_internal21div_floor_kernel_cudaERNS_18TensorIteratorBaseEENKUlvE_clEvENKUlvE2_clEvEUlllE_EESt5arrayIPcLm2EELi4E23TrivialOffsetCalculatorILi1EjESE_NS0_6memory12LoadWithCastILi1EEENSF_13StoreWithCastILi1EEEEEviT_T0_T2_T3_T4_T5_,@function
        .size           _ZN2at6native27unrolled_elementwise_kernelINS0_13AUnaryFunctorIlllZZZNS0_15binary_internal21div_floor_kernel_cudaERNS_18TensorIteratorBaseEENKUlvE_clEvENKUlvE2_clEvEUlllE_EESt5arrayIPcLm2EELi4E23TrivialOffsetCalculatorILi1EjESE_NS0_6memory12LoadWithCastILi1EEENSF_13StoreWithCastILi1EEEEEviT_T0_T2_T3_T4_T5_,(.L_x_32515 - _ZN2at6native27unrolled_elementwise_kernelINS0_13AUnaryFunctorIlllZZZNS0_15binary_internal21div_floor_kernel_cudaERNS_18TensorIteratorBaseEENKUlvE_clEvENKUlvE2_clEvEUlllE_EESt5arrayIPcLm2EELi4E23TrivialOffsetCalculatorILi1EjESE_NS0_6memory12LoadWithCastILi1EEENSF_13StoreWithCastILi1EEEEEviT_T0_T2_T3_T4_T5_)
        .other          _ZN2at6native27unrolled_elementwise_kernelINS0_13AUnaryFunctorIlllZZZNS0_15binary_internal21div_floor_kernel_cudaERNS_18TensorIteratorBaseEENKUlvE_clEvENKUlvE2_clEvEUlllE_EESt5arrayIPcLm2EELi4E23TrivialOffsetCalculatorILi1EjESE_NS0_6memory12LoadWithCastILi1EEENSF_13StoreWithCastILi1EEEEEviT_T0_T2_T3_T4_T5_,@"STO_CUDA_ENTRY STV_DEFAULT"
_ZN2at6native27unrolled_elementwise_kernelINS0_13AUnaryFunctorIlllZZZNS0_15binary_internal21div_floor_kernel_cudaERNS_18TensorIteratorBaseEENKUlvE_clEvENKUlvE2_clEvEUlllE_EESt5arrayIPcLm2EELi4E23TrivialOffsetCalculatorILi1EjESE_NS0_6memory12LoadWithCastILi1EEENSF_13StoreWithCastILi1EEEEEviT_T0_T2_T3_T4_T5_:
.text._ZN2at6native27unrolled_elementwise_kernelINS0_13AUnaryFunctorIlllZZZNS0_15binary_internal21div_floor_kernel_cudaERNS_18TensorIteratorBaseEENKUlvE_clEvENKUlvE2_clEvEUlllE_EESt5arrayIPcLm2EELi4E23TrivialOffsetCalculatorILi1EjESE_NS0_6memory12LoadWithCastILi1EEENSF_13StoreWithCastILi1EEEEEviT_T0_T2_T3_T4_T5_:
        /* <DEDUP_REMOVED lines=30> */
.L_x_25249:
[----:B------:R0:W5:Y:S01]  /*01e0*/  LDG.E.U8 R18, [R2.64] ;  /* 0x0000002402127981 */ /* 0x000162000c1e1100 */
[----:B------:R-:W-:Y:S01]  /*01f0*/  IMAD.MOV.U32 R19, RZ, RZ, RZ ;  /* 0x000000ffff137224 */ /* 0x000fe200078e00ff */
[----:B------:R-:W-:Y:S05]  /*0200*/  BRA `(.L_x_25251) ;  /* 0x00000d6000007947 */ /* 0x000fea0003800000 */
.L_x_25248:
        /* <DEDUP_REMOVED lines=8> */
.L_x_25253:
[----:B------:R-:W2:Y:S02]  /*0290*/  LDG.E R18, [R2.64] ;  /* 0x0000002402127981 */ /* 0x000ea4000c1e1900 */
[----:B--2---:R-:W-:Y:S01]  /*02a0*/  SHF.R.S32.HI R19, RZ, 0x1f, R18 ;  /* 0x0000001fff137819 */ /* 0x004fe20000011412 */
[----:B------:R-:W-:Y:S05]  /*02b0*/  BRA `(.L_x_25251) ;  /* 0x00000cb000007947 */ /* 0x000fea0003800000 */
.L_x_25252:
[----:B------:R-:W2:Y:S02]  /*02c0*/  LDG.E.S16 R18, [R2.64] ;  /* 0x0000002402127981 */ /* 0x000ea4000c1e1700 */
[----:B--2---:R-:W-:Y:S01]  /*02d0*/  SHF.R.S32.HI R19, RZ, 0x1f, R18 ;  /* 0x0000001fff137819 */ /* 0x004fe20000011412 */
[----:B------:R-:W-:Y:S05]  /*02e0*/  BRA `(.L_x_25251) ;  /* 0x00000c8000007947 */ /* 0x000fea0003800000 */
.L_x_25247:
        /* <DEDUP_REMOVED lines=9> */
.L_x_25255:
[----:B------:R-:W2:Y:S02]  /*0380*/  LDG.E.U16 R2, [R2.64] ;  /* 0x0000002402027981 */ /* 0x000ea4000c1e1500 */
[----:B--2---:R-:W-:-:S06]  /*0390*/  HADD2.F32 R18, -RZ, R2.H0_H0 ;  /* 0x20000002ff127230 */ /* 0x004fcc0000004100 */
[----:B------:R-:W0:Y:S01]  /*03a0*/  F2I.S64.TRUNC R18, R18 ;  /* 0x0000001200127311 */ /* 0x000e22000020d900 */
[----:B------:R-:W-:Y:S05]  /*03b0*/  BRA `(.L_x_25251) ;  /* 0x00000bb000007947 */ /* 0x000fea0003800000 */
.L_x_25254:
        /* <DEDUP_REMOVED lines=9> */
.L_x_25257:
[----:B------:R-:W2:Y:S02]  /*0450*/  LDG.E.U16 R2, [R2.64] ;  /* 0x0000002402027981 */ /* 0x000ea4000c1e1500 */
[----:B--2---:R-:W-:-:S06]  /*0460*/  HADD2.F32 R18, -RZ, R2.H0_H0 ;  /* 0x20000002ff127230 */ /* 0x004fcc0000004100 */
[----:B------:R-:W0:Y:S01]  /*0470*/  F2I.S64.TRUNC R18, R18 ;  /* 0x0000001200127311 */ /* 0x000e22000020d900 */
[----:B------:R-:W-:Y:S05]  /*0480*/  BRA `(.L_x_25251) ;  /* 0x00000ae000007947 */ /* 0x000fea0003800000 */
.L_x_25256:
[----:B------:R-:W2:Y:S02]  /*0490*/  LDG.E.64 R2, [R2.64] ;  /* 0x0000002402027981 */ /* 0x000ea4000c1e1b00 */
[----:B--2---:R0:W1:Y:S01]  /*04a0*/  F2I.S64.F64.TRUNC R18, R2 ;  /* 0x0000000200127311 */ /* 0x004062000030d900 */
[----:B------:R-:W-:Y:S05]  /*04b0*/  BRA `(.L_x_25251) ;  /* 0x00000ab000007947 */ /* 0x000fea0003800000 */
.L_x_25246:
        /* <DEDUP_REMOVED lines=13> */
.L_x_25260:
[----:B------:R-:W2:Y:S02]  /*0590*/  LDG.E.64 R2, [R2.64] ;  /* 0x0000002402027981 */ /* 0x000ea4000c1e1b00 */
[----:B--2---:R0:W1:Y:S01]  /*05a0*/  F2I.S64.F64.TRUNC R18, R2 ;  /* 0x0000000200127311 */ /* 0x004062000030d900 */
[----:B------:R-:W-:Y:S05]  /*05b0*/  BRA `(.L_x_25251) ;  /* 0x000009b000007947 */ /* 0x000fea0003800000 */
.L_x_25259:
        /* <DEDUP_REMOVED lines=27> */
.L_x_25262:
        /* <DEDUP_REMOVED lines=15> */
.L_x_25261:
[----:B------:R-:W2:Y:S02]  /*0860*/  LDG.E.U16 R18, [R2.64] ;  /* 0x0000002402127981 */ /* 0x000ea4000c1e1500 */
[----:B--2---:R-:W-:-:S06]  /*0870*/  PRMT R18, RZ, 0x5410, R18 ;  /* 0x00005410ff127816 */ /* 0x004fcc0000000012 */
[----:B------:R-:W0:Y:S01]  /*0880*/  F2I.S64.TRUNC R18, R18 ;  /* 0x0000001200127311 */ /* 0x000e22000020d900 */
[----:B------:R-:W-:Y:S05]  /*0890*/  BRA `(.L_x_25251) ;  /* 0x000006d000007947 */ /* 0x000fea0003800000 */
.L_x_25258:
        /* <DEDUP_REMOVED lines=11> */
.L_x_25265:
        /* <DEDUP_REMOVED lines=21> */
.L_x_25269:
[----:B------:R-:W-:Y:S05]  /*0aa0*/  BSYNC B1 ;  /* 0x0000000000017941 */ /* 0x000fea0003800000 */
.L_x_25268:
[----:B------:R-:W-:Y:S01]  /*0ab0*/  IMAD.SHL.U32 R2, R2, 0x100000, RZ ;  /* 0x0010000002027824 */ /* 0x000fe200078e00ff */
[----:B------:R-:W-:-:S04]  /*0ac0*/  LEA R3, R0, 0x3b800000, 0x17 ;  /* 0x3b80000000037811 */ /* 0x000fc800078eb8ff */
[----:B------:R-:W-:Y:S02]  /*0ad0*/  LOP3.LUT R18, R3, R2, R18, 0xfe, !PT ;  /* 0x0000000203127212 */ /* 0x000fe400078efe12 */
.L_x_25267:
[----:B------:R-:W-:Y:S05]  /*0ae0*/  BSYNC B0 ;  /* 0x0000000000007941 */ /* 0x000fea0003800000 */
.L_x_25266:
[----:B------:R-:W0:Y:S01]  /*0af0*/  F2I.S64.TRUNC R18, R18 ;  /* 0x0000001200127311 */ /* 0x000e22000020d900 */
[----:B------:R-:W-:Y:S05]  /*0b00*/  BRA `(.L_x_25251) ;  /* 0x0000046000007947 */ /* 0x000fea0003800000 */
.L_x_25264:
        /* <DEDUP_REMOVED lines=21> */
.L_x_25273:
[----:B------:R-:W-:Y:S05]  /*0c60*/  BSYNC B1 ;  /* 0x0000000000017941 */ /* 0x000fea0003800000 */
.L_x_25272:
[----:B------:R-:W-:Y:S01]  /*0c70*/  IMAD.SHL.U32 R2, R2, 0x200000, RZ ;  /* 0x0020000002027824 */ /* 0x000fe200078e00ff */
[----:B------:R-:W-:-:S04]  /*0c80*/  LEA R3, R0, 0x37800000, 0x17 ;  /* 0x3780000000037811 */ /* 0x000fc800078eb8ff */
[----:B------:R-:W-:Y:S02]  /*0c90*/  LOP3.LUT R18, R3, R2, R18, 0xfe, !PT ;  /* 0x0000000203127212 */ /* 0x000fe400078efe12 */
.L_x_25271:
[----:B------:R-:W-:Y:S05]  /*0ca0*/  BSYNC B0 ;  /* 0x0000000000007941 */ /* 0x000fea0003800000 */
.L_x_25270:
[----:B------:R-:W0:Y:S01]  /*0cb0*/  F2I.S64.TRUNC R18, R18 ;  /* 0x0000001200127311 */ /* 0x000e22000020d900 */
[----:B------:R-:W-:Y:S05]  /*0cc0*/  BRA `(.L_x_25251) ;  /* 0x000002a000007947 */ /* 0x000fea0003800000 */
.L_x_25263:
        /* <DEDUP_REMOVED lines=14> */
.L_x_25277:
[----:B------:R-:W-:Y:S05]  /*0db0*/  BSYNC B0 ;  /* 0x0000000000007941 */ /* 0x000fea0003800000 */
.L_x_25276:
[----:B------:R-:W0:Y:S01]  /*0dc0*/  F2I.S64.TRUNC R18, R18 ;  /* 0x0000001200127311 */ /* 0x000e22000020d900 */
[----:B------:R-:W-:Y:S05]  /*0dd0*/  BRA `(.L_x_25251) ;  /* 0x0000019000007947 */ /* 0x000fea0003800000 */
.L_x_25250:
        /* <DEDUP_REMOVED lines=21> */
.L_x_25275:
[----:B------:R0:W5:Y:S01]  /*0f30*/  LDG.E.64 R18, [R2.64] ;  /* 0x0000002402127981 */ /* 0x000162000c1e1b00 */
[----:B------:R-:W-:Y:S05]  /*0f40*/  BRA `(.L_x_25251) ;  /* 0x0000002000007947 */ /* 0x000fea0003800000 */
.L_x_25274:
[----:B------:R0:W5:Y:S01]  /*0f50*/  LDG.E R18, [R2.64] ;  /* 0x0000002402127981 */ /* 0x000162000c1e1900 */
[----:B------:R-:W-:-:S03]  /*0f60*/  IMAD.MOV.U32 R19, RZ, RZ, RZ ;  /* 0x000000ffff137224 */ /* 0x000fc600078e00ff */
.L_x_25251:
[----:B------:R-:W2:Y:S02]  /*0f70*/  S2R R26, SR_TID.X ;  /* 0x00000000001a7919 */ /* 0x000ea40000002100 */
[----:B--2---:R-:W-:Y:S02]  /*0f80*/  IADD3 R26, R26, 0x80, RZ ;  /* 0x000000801a1a7810 */ /* 0x004fe40007ffe0ff */
.L_x_25245:
[----:B-1----:R-:W-:Y:S05]  /*0f90*/  BSYNC B6 ;  /* 0x0000000000067941 */ /* 0x002fea0003800000 */
.L_x_25244:
        /* <DEDUP_REMOVED lines=22> */
.L_x_25283:
[----:B------:R0:W5:Y:S01]  /*1100*/  LDG.E.U8 R22, [R2.64] ;  /* 0x0000002402167981 */ /* 0x000162000c1e1100 */
[----:B------:R-:W-:Y:S01]  /*1110*/  IMAD.MOV.U32 R23, RZ, RZ, RZ ;  /* 0x000000ffff177224 */ /* 0x000fe200078e00ff */
[----:B------:R-:W-:Y:S05]  /*1120*/  BRA `(.L_x_25285) ;  /* 0x00000d5000007947 */ /* 0x000fea0003800000 */
.L_x_25282:
        /* <DEDUP_REMOVED lines=8> */
.L_x_25287:
[----:B------:R-:W2:Y:S02]  /*11b0*/  LDG.E R22, [R2.64] ;  /* 0x0000002402167981 */ /* 0x000ea4000c1e1900 */
[----:B--2---:R-:W-:Y:S01]  /*11c0*/  SHF.R.S32.HI R23, RZ, 0x1f, R22 ;  /* 0x0000001fff177819 */ /* 0x004fe20000011416 */
[----:B------:R-:W-:Y:S05]  /*11d0*/  BRA `(.L_x_25285) ;  /* 0x00000ca000007947 */ /* 0x000fea0003800000 */
.L_x_25286:
[----:B------:R-:W2:Y:S02]  /*11e0*/  LDG.E.S16 R22, [R2.64] ;  /* 0x0000002402167981 */ /* 0x000ea4000c1e1700 */
[----:B--2---:R-:W-:Y:S01]  /*11f0*/  SHF.R.S32.HI R23, RZ, 0x1f, R22 ;  /* 0x0000001fff177819 */ /* 0x004fe20000011416 */
[----:B------:R-:W-:Y:S05]  /*1200*/  BRA `(.L_x_25285) ;  /* 0x00000c7000007947 */ /* 0x000fea0003800000 */
.L_x_25281:
        /* <DEDUP_REMOVED lines=9> */
.L_x_25289:
[----:B------:R-:W2:Y:S02]  /*12a0*/  LDG.E.U16 R2, [R2.64] ;  /* 0x0000002402027981 */ /* 0x000ea4000c1e1500 */
[----:B--2---:R-:W-:-:S06]  /*12b0*/  HADD2.F32 R22, -RZ, R2.H0_H0 ;  /* 0x20000002ff167230 */ /* 0x004fcc0000004100 */
[----:B------:R-:W0:Y:S01]  /*12c0*/  F2I.S64.TRUNC R22, R22 ;  /* 0x0000001600167311 */ /* 0x000e22000020d900 */
[----:B------:R-:W-:Y:S05]  /*12d0*/  BRA `(.L_x_25285) ;  /* 0x00000ba000007947 */ /* 0x000fea0003800000 */
.L_x_25288:
        /* <DEDUP_REMOVED lines=9> */
.L_x_25291:
[----:B------:R-:W2:Y:S02]  /*1370*/  LDG.E.U16 R2, [R2.64] ;  /* 0x0000002402027981 */ /* 0x000ea4000c1e1500 */
[----:B--2---:R-:W-:-:S06]  /*1380*/  HADD2.F32 R22, -RZ, R2.H0_H0 ;  /* 0x20000002ff167230 */ /* 0x004fcc0000004100 */
[----:B------:R-:W0:Y:S01]  /*1390*/  F2I.S64.TRUNC R22, R22 ;  /* 0x0000001600167311 */ /* 0x000e22000020d900 */
[----:B------:R-:W-:Y:S05]  /*13a0*/  BRA `(.L_x_25285) ;  /* 0x00000ad000007947 */ /* 0x000fea0003800000 */
.L_x_25290:
[----:B------:R-:W2:Y:S02]  /*13b0*/  LDG.E.64 R2, [R2.64] ;  /* 0x0000002402027981 */ /* 0x000ea4000c1e1b00 */
[----:B--2---:R0:W1:Y:S01]  /*13c0*/  F2I.S64.F64.TRUNC R22, R2 ;  /* 0x0000000200167311 */ /* 0x004062000030d900 */
[----:B------:R-:W-:Y:S05]  /*13d0*/  BRA `(.L_x_25285) ;  /* 0x00000aa000007947 */ /* 0x000fea0003800000 */
.L_x_25280:
        /* <DEDUP_REMOVED lines=13> */
.L_x_25294:
[----:B------:R-:W2:Y:S02]  /*14b0*/  LDG.E.64 R2, [R2.64] ;  /* 0x0000002402027981 */ /* 0x000ea4000c1e1b00 */
[----:B--2---:R0:W1:Y:S01]  /*14c0*/  F2I.S64.F64.TRUNC R22, R2 ;  /* 0x0000000200167311 */ /* 0x004062000030d900 */
[----:B------:R-:W-:Y:S05]  /*14d0*/  BRA `(.L_x_25285) ;  /* 0x000009a000007947 */ /* 0x000fea0003800000 */
.L_x_25293:
        /* <DEDUP_REMOVED lines=27> */
.L_x_25296:
        /* <DEDUP_REMOVED lines=14> */
.L_x_25295:
[----:B------:R-:W2:Y:S02]  /*1770*/  LDG.E.U16 R22, [R2.64] ;  /* 0x0000002402167981 */ /* 0x000ea4000c1e1500 */
[----:B--2---:R-:W-:-:S06]  /*1780*/  PRMT R22, RZ, 0x5410, R22 ;  /* 0x00005410ff167816 */ /* 0x004fcc0000000016 */
[----:B------:R-:W0:Y:S01]  /*1790*/  F2I.S64.TRUNC R22, R22 ;  /* 0x0000001600167311 */ /* 0x000e22000020d900 */
[----:B------:R-:W-:Y:S05]  /*17a0*/  BRA `(.L_x_25285) ;  /* 0x000006d000007947 */ /* 0x000fea0003800000 */
.L_x_25292:
        /* <DEDUP_REMOVED lines=11> */
.L_x_25299:
        /* <DEDUP_REMOVED lines=21> */
.L_x_25303:
[----:B------:R-:W-:Y:S05]  /*19b0*/  BSYNC B1 ;  /* 0x0000000000017941 */ /* 0x000fea0003800000 */
.L_x_25302:
[----:B------:R-:W-:Y:S01]  /*19c0*/  IMAD.SHL.U32 R2, R2, 0x100000, RZ ;  /* 0x0010000002027824 */ /* 0x000fe200078e00ff */
[----:B------:R-:W-:-:S04]  /*19d0*/  LEA R3, R0, 0x3b800000, 0x17 ;  /* 0x3b80000000037811 */ /* 0x000fc800078eb8ff */
[----:B------:R-:W-:Y:S02]  /*19e0*/  LOP3.LUT R22, R3, R2, R22, 0xfe, !PT ;  /* 0x0000000203167212 */ /* 0x000fe400078efe16 */
.L_x_25301:
[----:B------:R-:W-:Y:S05]  /*19f0*/  BSYNC B0 ;  /* 0x0000000000007941 */ /* 0x000fea0003800000 */
.L_x_25300:
[----:B------:R-:W0:Y:S01]  /*1a00*/  F2I.S64.TRUNC R22, R22 ;  /* 0x0000001600167311 */ /* 0x000e22000020d900 */
[----:B------:R-:W-:Y:S05]  /*1a10*/  BRA `(.L_x_25285) ;  /* 0x0000046000007947 */ /* 0x000fea0003800000 */
.L_x_25298:
        /* <DEDUP_REMOVED lines=21> */
.L_x_25307:
[----:B------:R-:W-:Y:S05]  /*1b70*/  BSYNC B1 ;  /* 0x0000000000017941 */ /* 0x000fea0003800000 */
.L_x_25306:
[----:B------:R-:W-:Y:S01]  /*1b80*/  IMAD.SHL.U32 R2, R2, 0x200000, RZ ;  /* 0x0020000002027824 */ /* 0x000fe200078e00ff */
[----:B------:R-:W-:-:S04]  /*1b90*/  LEA R3, R0, 0x37800000, 0x17 ;  /* 0x3780000000037811 */ /* 0x000fc800078eb8ff */
[----:B------:R-:W-:Y:S02]  /*1ba0*/  LOP3.LUT R22, R3, R2, R22, 0xfe, !PT ;  /* 0x0000000203167212 */ /* 0x000fe400078efe16 */
.L_x_25305:
[----:B------:R-:W-:Y:S05]  /*1bb0*/  BSYNC B0 ;  /* 0x0000000000007941 */ /* 0x000fea0003800000 */
.L_x_25304:
[----:B------:R-:W0:Y:S01]  /*1bc0*/  F2I.S64.TRUNC R22, R22 ;  /* 0x0000001600167311 */ /* 0x000e22000020d900 */
[----:B------:R-:W-:Y:S05]  /*1bd0*/  BRA `(.L_x_25285) ;  /* 0x000002a000007947 */ /* 0x000fea0003800000 */
.L_x_25297:
        /* <DEDUP_REMOVED lines=14> */
.L_x_25311:
[----:B------:R-:W-:Y:S05]  /*1cc0*/  BSYNC B0 ;  /* 0x0000000000007941 */ /* 0x000fea0003800000 */
.L_x_25310:
[----:B------:R-:W0:Y:S01]  /*1cd0*/  F2I.S64.TRUNC R22, R22 ;  /* 0x0000001600167311 */ /* 0x000e22000020d900 */
[----:B------:R-:W-:Y:S05]  /*1ce0*/  BRA `(.L_x_25285) ;  /* 0x0000019000007947 */ /* 0x000fea0003800000 */
.L_x_25284:
        /* <DEDUP_REMOVED lines=21> */
.L_x_25309:
[----:B------:R0:W5:Y:S01]  /*1e40*/  LDG.E.64 R22, [R2.64] ;  /* 0x0000002402167981 */ /* 0x000162000c1e1b00 */
[----:B------:R-:W-:Y:S05]  /*1e50*/  BRA `(.L_x_25285) ;  /* 0x0000002000007947 */ /* 0x000fea0003800000 */
.L_x_25308:
[----:B------:R0:W5:Y:S01]  /*1e60*/  LDG.E R22, [R2.64] ;  /* 0x0000002402167981 */ /* 0x000162000c1e1900 */
[----:B------:R-:W-:-:S03]  /*1e70*/  IMAD.MOV.U32 R23, RZ, RZ, RZ ;  /* 0x000000ffff177224 */ /* 0x000fc600078e00ff */
.L_x_25285:
[----:B------:R-:W-:-:S04]  /*1e80*/  IADD3 R26, R26, 0x80, RZ ;  /* 0x000000801a1a7810 */ /* 0x000fc80007ffe0ff */
.L_x_25279:
[----:B------:R-:W-:Y:S05]  /*1e90*/  BSYNC B6 ;  /* 0x0000000000067941 */ /* 0x000fea0003800000 */
.L_x_25278:
        /* <DEDUP_REMOVED lines=24> */
.L_x_25317:
[----:B------:R0:W5:Y:S01]  /*2020*/  LDG.E.U8 R16, [R2.64] ;  /* 0x0000002402107981 */ /* 0x000162000c1e1100 */
[----:B------:R-:W-:Y:S01]  /*2030*/  IMAD.MOV.U32 R17, RZ, RZ, RZ ;  /* 0x000000ffff117224 */ /* 0x000fe200078e00ff */
[----:B------:R-:W-:Y:S05]  /*2040*/  BRA `(.L_x_25319) ;  /* 0x00000d5000007947 */ /* 0x000fea0003800000 */
.L_x_25316:
        /* <DEDUP_REMOVED lines=8> */
.L_x_25321:
[----:B------:R-:W2:Y:S02]  /*20d0*/  LDG.E R16, [R2.64] ;  /* 0x0000002402107981 */ /* 0x000ea4000c1e1900 */
[----:B--2---:R-:W-:Y:S01]  /*20e0*/  SHF.R.S32.HI R17, RZ, 0x1f, R16 ;  /* 0x0000001fff117819 */ /* 0x004fe20000011410 */
[----:B------:R-:W-:Y:S05]  /*20f0*/  BRA `(.L_x_25319) ;  /* 0x00000ca000007947 */ /* 0x000fea0003800000 */
.L_x_25320:
[----:B------:R-:W2:Y:S02]  /*2100*/  LDG.E.S16 R16, [R2.64] ;  /* 0x0000002402107981 */ /* 0x000ea4000c1e1700 */
[----:B--2---:R-:W-:Y:S01]  /*2110*/  SHF.R.S32.HI R17, RZ, 0x1f, R16 ;  /* 0x0000001fff117819 */ /* 0x004fe20000011410 */
[----:B------:R-:W-:Y:S05]  /*2120*/  BRA `(.L_x_25319) ;  /* 0x00000c7000007947 */ /* 0x000fea0003800000 */
.L_x_25315:
        /* <DEDUP_REMOVED lines=9> */
.L_x_25323:
[----:B------:R-:W2:Y:S02]  /*21c0*/  LDG.E.U16 R2, [R2.64] ;  /* 0x0000002402027981 */ /* 0x000ea4000c1e1500 */
[----:B--2---:R-:W-:-:S06]  /*21d0*/  HADD2.F32 R16, -RZ, R2.H0_H0 ;  /* 0x20000002ff107230 */ /* 0x004fcc0000004100 */
[----:B------:R-:W0:Y:S01]  /*21e0*/  F2I.S64.TRUNC R16, R16 ;  /* 0x0000001000107311 */ /* 0x000e22000020d900 */
[----:B------:R-:W-:Y:S05]  /*21f0*/  BRA `(.L_x_25319) ;  /* 0x00000ba000007947 */ /* 0x000fea0003800000 */
.L_x_25322:
        /* <DEDUP_REMOVED lines=9> */
.L_x_25325:
[----:B------:R-:W2:Y:S02]  /*2290*/  LDG.E.U16 R2, [R2.64] ;  /* 0x0000002402027981 */ /* 0x000ea4000c1e1500 */
[----:B--2---:R-:W-:-:S06]  /*22a0*/  HADD2.F32 R16, -RZ, R2.H0_H0 ;  /* 0x20000002ff107230 */ /* 0x004fcc0000004100 */
[----:B------:R-:W0:Y:S01]  /*22b0*/  F2I.S64.TRUNC R16, R16 ;  /* 0x0000001000107311 */ /* 0x000e22000020d900 */
[----:B------:R-:W-:Y:S05]  /*22c0*/  BRA `(.L_x_25319) ;  /* 0x00000ad000007947 */ /* 0x000fea0003800000 */
.L_x_25324:
[----:B------:R-:W2:Y:S02]  /*22d0*/  LDG.E.64 R2, [R2.64] ;  /* 0x0000002402027981 */ /* 0x000ea4000c1e1b00 */
[----:B--2---:R0:W2:Y:S01]  /*22e0*/  F2I.S64.F64.TRUNC R16, R2 ;  /* 0x0000000200107311 */ /* 0x0040a2000030d900 */
[----:B------:R-:W-:Y:S05]  /*22f0*/  BRA `(.L_x_25319) ;  /* 0x00000aa000007947 */ /* 0x000fea0003800000 */
.L_x_25314:
        /* <DEDUP_REMOVED lines=13> */
.L_x_25328:
[----:B------:R-:W2:Y:S02]  /*23d0*/  LDG.E.64 R2, [R2.64] ;  /* 0x0000002402027981 */ /* 0x000ea4000c1e1b00 */
[----:B--2---:R0:W2:Y:S01]  /*23e0*/  F2I.S64.F64.TRUNC R16, R2 ;  /* 0x0000000200107311 */ /* 0x0040a2000030d900 */
[----:B------:R-:W-:Y:S05]  /*23f0*/  BRA `(.L_x_25319) ;  /* 0x000009a000007947 */ /* 0x000fea0003800000 */
.L_x_25327:
        /* <DEDUP_REMOVED lines=27> */
.L_x_25330:
        /* <DEDUP_REMOVED lines=14> */
.L_x_25329:
[----:B------:R-:W2:Y:S02]  /*2690*/  LDG.E.U16 R16, [R2.64] ;  /* 0x0000002402107981 */ /* 0x000ea4000c1e1500 */
[----:B--2---:R-:W-:-:S06]  /*26a0*/  PRMT R16, RZ, 0x5410, R16 ;  /* 0x00005410ff107816 */ /* 0x004fcc0000000010 */
[----:B------:R-:W0:Y:S01]  /*26b0*/  F2I.S64.TRUNC R16, R16 ;  /* 0x0000001000107311 */ /* 0x000e22000020d900 */
[----:B------:R-:W-:Y:S05]  /*26c0*/  BRA `(.L_x_25319) ;  /* 0x000006d000007947 */ /* 0x000fea0003800000 */
.L_x_25326:
        /* <DEDUP_REMOVED lines=11> */
.L_x_25333:
        /* <DEDUP_REMOVED lines=21> */
.L_x_25337:
[----:B------:R-:W-:Y:S05]  /*28d0*/  BSYNC B1 ;  /* 0x0000000000017941 */ /* 0x000fea0003800000 */
.L_x_25336:
[----:B------:R-:W-:Y:S01]  /*28e0*/  IMAD.SHL.U32 R2, R2, 0x100000, RZ ;  /* 0x0010000002027824 */ /* 0x000fe200078e00ff */
[----:B------:R-:W-:-:S04]  /*28f0*/  LEA R3, R0, 0x3b800000, 0x17 ;  /* 0x3b80000000037811 */ /* 0x000fc800078eb8ff */
[----:B------:R-:W-:Y:S02]  /*2900*/  LOP3.LUT R16, R3, R2, R16, 0xfe, !PT ;  /* 0x0000000203107212 */ /* 0x000fe400078efe10 */
.L_x_25335:
[----:B------:R-:W-:Y:S05]  /*2910*/  BSYNC B0 ;  /* 0x0000000000007941 */ /* 0x000fea0003800000 */
.L_x_25334:
[----:B------:R-:W0:Y:S01]  /*2920*/  F2I.S64.TRUNC R16, R16 ;  /* 0x0000001000107311 */ /* 0x000e22000020d900 */
[----:B------:R-:W-:Y:S05]  /*2930*/  BRA `(.L_x_25319) ;  /* 0x0000046000007947 */ /* 0x000fea0003800000 */
.L_x_25332:
        /* <DEDUP_REMOVED lines=21> */
.L_x_25341:
[----:B------:R-:W-:Y:S05]  /*2a90*/  BSYNC B1 ;  /* 0x0000000000017941 */ /* 0x000fea0003800000 */
.L_x_25340:
[----:B------:R-:W-:Y:S01]  /*2aa0*/  IMAD.SHL.U32 R2, R2, 0x200000, RZ ;  /* 0x0020000002027824 */ /* 0x000fe200078e00ff */
[----:B------:R-:W-:-:S04]  /*2ab0*/  LEA R3, R0, 0x37800000, 0x17 ;  /* 0x3780000000037811 */ /* 0x000fc800078eb8ff */
[----:B------:R-:W-:Y:S02]  /*2ac0*/  LOP3.LUT R16, R3, R2, R16, 0xfe, !PT ;  /* 0x0000000203107212 */ /* 0x000fe400078efe10 */
.L_x_25339:
[----:B------:R-:W-:Y:S05]  /*2ad0*/  BSYNC B0 ;  /* 0x0000000000007941 */ /* 0x000fea0003800000 */
.L_x_25338:
[----:B------:R-:W0:Y:S01]  /*2ae0*/  F2I.S64.TRUNC R16, R16 ;  /* 0x0000001000107311 */ /* 0x000e22000020d900 */
[----:B------:R-:W-:Y:S05]  /*2af0*/  BRA `(.L_x_25319) ;  /* 0x000002a000007947 */ /* 0x000fea0003800000 */
.L_x_25331:
        /* <DEDUP_REMOVED lines=14> */
.L_x_25345:
[----:B------:R-:W-:Y:S05]  /*2be0*/  BSYNC B0 ;  /* 0x0000000000007941 */ /* 0x000fea0003800000 */
.L_x_25344:
[----:B------:R-:W0:Y:S01]  /*2bf0*/  F2I.S64.TRUNC R16, R16 ;  /* 0x0000001000107311 */ /* 0x000e22000020d900 */
[----:B------:R-:W-:Y:S05]  /*2c00*/  BRA `(.L_x_25319) ;  /* 0x0000019000007947 */ /* 0x000fea0003800000 */
.L_x_25318:
        /* <DEDUP_REMOVED lines=21> */
.L_x_25343:
[----:B------:R0:W5:Y:S01]  /*2d60*/  LDG.E.64 R16, [R2.64] ;  /* 0x0000002402107981 */ /* 0x000162000c1e1b00 */
[----:B------:R-:W-:Y:S05]  /*2d70*/  BRA `(.L_x_25319) ;  /* 0x0000002000007947 */ /* 0x000fea0003800000 */
.L_x_25342:
[----:B------:R0:W5:Y:S01]  /*2d80*/  LDG.E R16, [R2.64] ;  /* 0x0000002402107981 */ /* 0x000162000c1e1900 */
[----:B------:R-:W-:-:S03]  /*2d90*/  IMAD.MOV.U32 R17, RZ, RZ, RZ ;  /* 0x000000ffff117224 */ /* 0x000fc600078e00ff */
.L_x_25319:
[----:B------:R-:W-:-:S04]  /*2da0*/  IADD3 R26, R26, 0x80, RZ ;  /* 0x000000801a1a7810 */ /* 0x000fc80007ffe0ff */
.L_x_25313:
[----:B------:R-:W-:Y:S05]  /*2db0*/  BSYNC B6 ;  /* 0x0000000000067941 */ /* 0x000fea0003800000 */
.L_x_25312:
        /* <DEDUP_REMOVED lines=21> */
.L_x_25351:
[----:B------:R0:W5:Y:S01]  /*2f10*/  LDG.E.U8 R24, [R2.64] ;  /* 0x0000002402187981 */ /* 0x000162000c1e1100 */
[----:B------:R-:W-:Y:S01]  /*2f20*/  IMAD.MOV.U32 R25, RZ, RZ, RZ ;  /* 0x000000ffff197224 */ /* 0x000fe200078e00ff */
[----:B------:R-:W-:Y:S05]  /*2f30*/  BRA `(.L_x_25347) ;  /* 0x00000d4000007947 */ /* 0x000fea0003800000 */
.L_x_25350:
        /* <DEDUP_REMOVED lines=8> */
.L_x_25354:
[----:B------:R-:W3:Y:S02]  /*2fc0*/  LDG.E R24, [R2.64] ;  /* 0x0000002402187981 */ /* 0x000ee4000c1e1900 */
[----:B---3--:R-:W-:Y:S01]  /*2fd0*/  SHF.R.S32.HI R25, RZ, 0x1f, R24 ;  /* 0x0000001fff197819 */ /* 0x008fe20000011418 */
[----:B------:R-:W-:Y:S05]  /*2fe0*/  BRA `(.L_x_25347) ;  /* 0x00000c9000007947 */ /* 0x000fea0003800000 */
.L_x_25353:
[----:B------:R-:W3:Y:S02]  /*2ff0*/  LDG.E.S16 R24, [R2.64] ;  /* 0x0000002402187981 */ /* 0x000ee4000c1e1700 */
[----:B---3--:R-:W-:Y:S01]  /*3000*/  SHF.R.S32.HI R25, RZ, 0x1f, R24 ;  /* 0x0000001fff197819 */ /* 0x008fe20000011418 */
[----:B------:R-:W-:Y:S05]  /*3010*/  BRA `(.L_x_25347) ;  /* 0x00000c6000007947 */ /* 0x000fea0003800000 */
.L_x_25349:
        /* <DEDUP_REMOVED lines=9> */
.L_x_25356:
[----:B------:R-:W3:Y:S02]  /*30b0*/  LDG.E.U16 R2, [R2.64] ;  /* 0x0000002402027981 */ /* 0x000ee4000c1e1500 */
[----:B---3--:R-:W-:-:S06]  /*30c0*/  HADD2.F32 R24, -RZ, R2.H0_H0 ;  /* 0x20000002ff187230 */ /* 0x008fcc0000004100 */
[----:B------:R-:W0:Y:S01]  /*30d0*/  F2I.S64.TRUNC R24, R24 ;  /* 0x0000001800187311 */ /* 0x000e22000020d900 */
[----:B------:R-:W-:Y:S05]  /*30e0*/  BRA `(.L_x_25347) ;  /* 0x00000b9000007947 */ /* 0x000fea0003800000 */
.L_x_25355:
        /* <DEDUP_REMOVED lines=9> */
.L_x_25358:
[----:B------:R-:W3:Y:S02]  /*3180*/  LDG.E.U16 R2, [R2.64] ;  /* 0x0000002402027981 */ /* 0x000ee4000c1e1500 */
[----:B---3--:R-:W-:-:S06]  /*3190*/  HADD2.F32 R24, -RZ, R2.H0_H0 ;  /* 0x20000002ff187230 */ /* 0x008fcc0000004100 */
[----:B------:R-:W0:Y:S01]  /*31a0*/  F2I.S64.TRUNC R24, R24 ;  /* 0x0000001800187311 */ /* 0x000e22000020d900 */
[----:B------:R-:W-:Y:S05]  /*31b0*/  BRA `(.L_x_25347) ;  /* 0x00000ac000007947 */ /* 0x000fea0003800000 */
.L_x_25357:
[----:B------:R-:W3:Y:S02]  /*31c0*/  LDG.E.64 R2, [R2.64] ;  /* 0x0000002402027981 */ /* 0x000ee4000c1e1b00 */
[----:B---3--:R0:W3:Y:S01]  /*31d0*/  F2I.S64.F64.TRUNC R24, R2 ;  /* 0x0000000200187311 */ /* 0x0080e2000030d900 */
[----:B------:R-:W-:Y:S05]  /*31e0*/  BRA `(.L_x_25347) ;  /* 0x00000a9000007947 */ /* 0x000fea0003800000 */
.L_x_25348:
        /* <DEDUP_REMOVED lines=13> */
.L_x_25361:
[----:B------:R-:W3:Y:S02]  /*32c0*/  LDG.E.64 R2, [R2.64] ;  /* 0x0000002402027981 */ /* 0x000ee4000c1e1b00 */
[----:B---3--:R0:W3:Y:S01]  /*32d0*/  F2I.S64.F64.TRUNC R24, R2 ;  /* 0x0000000200187311 */ /* 0x0080e2000030d900 */
[----:B------:R-:W-:Y:S05]  /*32e0*/  BRA `(.L_x_25347) ;  /* 0x0000099000007947 */ /* 0x000fea0003800000 */
.L_x_25360:
        /* <DEDUP_REMOVED lines=27> */
.L_x_25363:
        /* <DEDUP_REMOVED lines=14> */
.L_x_25362:
[----:B------:R-:W3:Y:S02]  /*3580*/  LDG.E.U16 R24, [R2.64] ;  /* 0x0000002402187981 */ /* 0x000ee4000c1e1500 */
[----:B---3--:R-:W-:-:S06]  /*3590*/  PRMT R24, RZ, 0x5410, R24 ;  /* 0x00005410ff187816 */ /* 0x008fcc0000000018 */
[----:B------:R-:W0:Y:S01]  /*35a0*/  F2I.S64.TRUNC R24, R24 ;  /* 0x0000001800187311 */ /* 0x000e22000020d900 */
[----:B------:R-:W-:Y:S05]  /*35b0*/  BRA `(.L_x_25347) ;  /* 0x000006c000007947 */ /* 0x000fea0003800000 */
.L_x_25359:
        /* <DEDUP_REMOVED lines=11> */
.L_x_25366:
        /* <DEDUP_REMOVED lines=21> */
.L_x_25370:
[----:B------:R-:W-:Y:S05]  /*37c0*/  BSYNC B1 ;  /* 0x0000000000017941 */ /* 0x000fea0003800000 */
.L_x_25369:
[----:B------:R-:W-:Y:S01]  /*37d0*/  IMAD.SHL.U32 R2, R2, 0x100000, RZ ;  /* 0x0010000002027824 */ /* 0x000fe200078e00ff */
[----:B------:R-:W-:-:S04]  /*37e0*/  LEA R3, R0, 0x3b800000, 0x17 ;  /* 0x3b80000000037811 */ /* 0x000fc800078eb8ff */
[----:B------:R-:W-:Y:S02]  /*37f0*/  LOP3.LUT R24, R3, R2, R24, 0xfe, !PT ;  /* 0x0000000203187212 */ /* 0x000fe400078efe18 */
.L_x_25368:
[----:B------:R-:W-:Y:S05]  /*3800*/  BSYNC B0 ;  /* 0x0000000000007941 */ /* 0x000fea0003800000 */
.L_x_25367:
[----:B------:R-:W0:Y:S01]  /*3810*/  F2I.S64.TRUNC R24, R24 ;  /* 0x0000001800187311 */ /* 0x000e22000020d900 */
[----:B------:R-:W-:Y:S05]  /*3820*/  BRA `(.L_x_25347) ;  /* 0x0000045000007947 */ /* 0x000fea0003800000 */
.L_x_25365:
        /* <DEDUP_REMOVED lines=21> */
.L_x_25374:
[----:B------:R-:W-:Y:S05]  /*3980*/  BSYNC B1 ;  /* 0x0000000000017941 */ /* 0x000fea0003800000 */
.L_x_25373:
[----:B------:R-:W-:Y:S01]  /*3990*/  IMAD.SHL.U32 R2, R2, 0x200000, RZ ;  /* 0x0020000002027824 */ /* 0x000fe200078e00ff */
[----:B------:R-:W-:-:S04]  /*39a0*/  LEA R3, R0, 0x37800000, 0x17 ;  /* 0x3780000000037811 */ /* 0x000fc800078eb8ff */
[----:B------:R-:W-:Y:S02]  /*39b0*/  LOP3.LUT R24, R3, R2, R24, 0xfe, !PT ;  /* 0x0000000203187212 */ /* 0x000fe400078efe18 */
.L_x_25372:
[----:B------:R-:W-:Y:S05]  /*39c0*/  BSYNC B0 ;  /* 0x0000000000007941 */ /* 0x000fea0003800000 */
.L_x_25371:
[----:B------:R-:W0:Y:S01]  /*39d0*/  F2I.S64.TRUNC R24, R24 ;  /* 0x0000001800187311 */ /* 0x000e22000020d900 */
[----:B------:R-:W-:Y:S05]  /*39e0*/  BRA `(.L_x_25347) ;  /* 0x0000029000007947 */ /* 0x000fea0003800000 */
.L_x_25364:
        /* <DEDUP_REMOVED lines=14> */
.L_x_25378:
[----:B------:R-:W-:Y:S05]  /*3ad0*/  BSYNC B0 ;  /* 0x0000000000007941 */ /* 0x000fea0003800000 */
.L_x_25377:
[----:B------:R-:W0:Y:S01]  /*3ae0*/  F2I.S64.TRUNC R24, R24 ;  /* 0x0000001800187311 */ /* 0x000e22000020d900 */
[----:B------:R-:W-:Y:S05]  /*3af0*/  BRA `(.L_x_25347) ;  /* 0x0000018000007947 */ /* 0x000fea0003800000 */
.L_x_25352:
        /* <DEDUP_REMOVED lines=20> */
.L_x_25376:
[----:B------:R0:W5:Y:S01]  /*3c40*/  LDG.E.64 R24, [R2.64] ;  /* 0x0000002402187981 */ /* 0x000162000c1e1b00 */
[----:B------:R-:W-:Y:S05]  /*3c50*/  BRA `(.L_x_25347) ;  /* 0x0000002000007947 */ /* 0x000fea0003800000 */
.L_x_25375:
[----:B------:R0:W5:Y:S01]  /*3c60*/  LDG.E R24, [R2.64] ;  /* 0x0000002402187981 */ /* 0x000162000c1e1900 */
[----:B------:R-:W-:-:S03]  /*3c70*/  IMAD.MOV.U32 R25, RZ, RZ, RZ ;  /* 0x000000ffff197224 */ /* 0x000fc600078e00ff */
.L_x_25347:
[----:B------:R-:W-:Y:S05]  /*3c80*/  BSYNC B6 ;  /* 0x0000000000067941 */ /* 0x000fea0003800000 */
.L_x_25346:
        /* <DEDUP_REMOVED lines=13> */
[----:B-123--:R-:W-:Y:S05]  /*3d60*/  CALL.REL.NOINC `($__internal_44_$__cuda_sm20_div_s64) ;  /* 0x00004fb000007944 */ /* 0x00efea0003c00000 */
[----:B------:R-:W-:Y:S02]  /*3d70*/  IMAD.MOV.U32 R4, RZ, RZ, R8 ;  /* 0x000000ffff047224 */ /* 0x000fe400078e0008 */
[----:B------:R-:W-:Y:S01]  /*3d80*/  IMAD.MOV.U32 R5, RZ, RZ, R3 ;  /* 0x000000ffff057224 */ /* 0x000fe200078e0003 */
[----:B------:R-:W-:Y:S05]  /*3d90*/  BRA `(.L_x_25383) ;  /* 0x0000013000007947 */ /* 0x000fea0003800000 */
.L_x_25382:
[----:B------:R-:W0:Y:S01]  /*3da0*/  I2F.U32.RP R0, R18 ;  /* 0x0000001200007306 */ /* 0x000e220000209000 */
[----:B------:R-:W-:-:S07]  /*3db0*/  ISETP.NE.U32.AND P3, PT, R18, RZ, PT ;  /* 0x000000ff1200720c */ /* 0x000fce0003f65070 */
[----:B0-----:R-:W0:Y:S02]  /*3dc0*/  MUFU.RCP R0, R0 ;  /* 0x0000000000007308 */ /* 0x001e240000001000 */
[----:B0-----:R-:W-:-:S06]  /*3dd0*/  IADD3 R4, R0, 0xffffffe, RZ ;  /* 0x0ffffffe00047810 */ /* 0x001fcc0007ffe0ff */
[----:B------:R0:W4:Y:S02]  /*3de0*/  F2I.FTZ.U32.TRUNC.NTZ R5, R4 ;  /* 0x0000000400057305 */ /* 0x000124000021f000 */
[----:B0-----:R-:W-:Y:S02]  /*3df0*/  IMAD.MOV.U32 R4, RZ, RZ, RZ ;  /* 0x000000ffff047224 */ /* 0x001fe400078e00ff */
[----:B----4-:R-:W-:-:S04]  /*3e00*/  IMAD.MOV R3, RZ, RZ, -R5 ;  /* 0x000000ffff037224 */ /* 0x010fc800078e0a05 */
[----:B------:R-:W-:-:S04]  /*3e10*/  IMAD R3, R3, R18, RZ ;  /* 0x0000001203037224 */ /* 0x000fc800078e02ff */
[----:B------:R-:W-:-:S06]  /*3e20*/  IMAD.HI.U32 R5, R5, R3, R4 ;  /* 0x0000000305057227 */ /* 0x000fcc00078e0004 */
[----:B------:R-:W-:-:S04]  /*3e30*/  IMAD.HI.U32 R4, R5, c[0x0][0x170], RZ ;  /* 0x00005c0005047a27 */ /* 0x000fc800078e00ff */
[----:B------:R-:W-:Y:S02]  /*3e40*/  IMAD.MOV R3, RZ, RZ, -R4 ;  /* 0x000000ffff037224 */ /* 0x000fe400078e0a04 */
[----:B------:R-:W-:Y:S02]  /*3e50*/  IMAD.MOV.U32 R5, RZ, RZ, RZ ;  /* 0x000000ffff057224 */ /* 0x000fe400078e00ff */
[----:B------:R-:W-:-:S05]  /*3e60*/  IMAD R3, R18, R3, c[0x0][0x170] ;  /* 0x00005c0012037624 */ /* 0x000fca00078e0203 */
[----:B------:R-:W-:-:S13]  /*3e70*/  ISETP.GE.U32.AND P1, PT, R3, R18, PT ;  /* 0x000000120300720c */ /* 0x000fda0003f26070 */
[----:B------:R-:W-:Y:S01]  /*3e80*/  @P1 IMAD.IADD R3, R3, 0x1, -R18 ;  /* 0x0000000103031824 */ /* 0x000fe200078e0a12 */
[----:B------:R-:W-:-:S04]  /*3e90*/  @P1 IADD3 R4, R4, 0x1, RZ ;  /* 0x0000000104041810 */ /* 0x000fc80007ffe0ff */
[----:B------:R-:W-:-:S13]  /*3ea0*/  ISETP.GE.U32.AND P2, PT, R3, R18, PT ;  /* 0x000000120300720c */ /* 0x000fda0003f46070 */
[----:B------:R-:W-:Y:S02]  /*3eb0*/  @P2 IADD3 R4, R4, 0x1, RZ ;  /* 0x0000000104042810 */ /* 0x000fe40007ffe0ff */
[----:B------:R-:W-:Y:S02]  /*3ec0*/  @!P3 LOP3.LUT R4, RZ, R18, RZ, 0x33, !PT ;  /* 0x00000012ff04b212 */ /* 0x000fe400078e33ff */
.L_x_25383:
[----:B------:R-:W-:Y:S05]  /*3ed0*/  BSYNC B1 ;  /* 0x0000000000017941 */ /* 0x000fea0003800000 */
.L_x_25381:
        /* <DEDUP_REMOVED lines=12> */
[----:B-123--:R-:W-:Y:S05]  /*3fa0*/  CALL.REL.NOINC `($__internal_45_$__cuda_sm20_rem_s64) ;  /* 0x000052b000007944 */ /* 0x00efea0003c00000 */
[----:B------:R-:W-:-:S04]  /*3fb0*/  ISETP.NE.U32.AND P0, PT, R0, RZ, PT ;  /* 0x000000ff0000720c */ /* 0x000fc80003f05070 */
[----:B------:R-:W-:Y:S01]  /*3fc0*/  ISETP.NE.AND.EX P0, PT, R3, RZ, PT, P0 ;  /* 0x000000ff0300720c */ /* 0x000fe20003f05300 */
[----:B------:R-:W-:Y:S07]  /*3fd0*/  BRA `(.L_x_25386) ;  /* 0x0000013000007947 */ /* 0x000fee0003800000 */
.L_x_25385:
        /* <DEDUP_REMOVED lines=19> */
.L_x_25386:
[----:B------:R-:W-:Y:S05]  /*4110*/  BSYNC B1 ;  /* 0x0000000000017941 */ /* 0x000fea0003800000 */
.L_x_25384:
[----:B------:R-:W-:-:S04]  /*4120*/  SEL R0, RZ, 0xffffffff, !P0 ;  /* 0xffffffffff007807 */ /* 0x000fc80004000000 */
[----:B------:R-:W-:-:S05]  /*4130*/  IADD3 R4, P0, R0, R4, RZ ;  /* 0x0000000400047210 */ /* 0x000fca0007f1e0ff */
[----:B------:R-:W-:-:S03]  /*4140*/  IMAD.X R5, R0, 0x1, R5, P0 ;  /* 0x0000000100057824 */ /* 0x000fc600000e0605 */
.L_x_25380:
[----:B------:R-:W-:Y:S05]  /*4150*/  BSYNC B0 ;  /* 0x0000000000007941 */ /* 0x000fea0003800000 */
.L_x_25379:
        /* <DEDUP_REMOVED lines=13> */
[----:B--23--:R-:W-:Y:S05]  /*4230*/  CALL.REL.NOINC `($__internal_44_$__cuda_sm20_div_s64) ;  /* 0x00004ae000007944 */ /* 0x00cfea0003c00000 */
[----:B------:R-:W-:Y:S02]  /*4240*/  IMAD.MOV.U32 R18, RZ, RZ, R8 ;  /* 0x000000ffff127224 */ /* 0x000fe400078e0008 */
[----:B------:R-:W-:Y:S01]  /*4250*/  IMAD.MOV.U32 R15, RZ, RZ, R3 ;  /* 0x000000ffff0f7224 */ /* 0x000fe200078e0003 */
[----:B------:R-:W-:Y:S05]  /*4260*/  BRA `(.L_x_25391) ;  /* 0x0000013000007947 */ /* 0x000fea0003800000 */
.L_x_25390:
        /* <DEDUP_REMOVED lines=19> */
.L_x_25391:
[----:B------:R-:W-:Y:S05]  /*43a0*/  BSYNC B1 ;  /* 0x0000000000017941 */ /* 0x000fea0003800000 */
.L_x_25389:
        /* <DEDUP_REMOVED lines=12> */
[----:B--23--:R-:W-:Y:S05]  /*4470*/  CALL.REL.NOINC `($__internal_45_$__cuda_sm20_rem_s64) ;  /* 0x00004de000007944 */ /* 0x00cfea0003c00000 */
[----:B------:R-:W-:-:S04]  /*4480*/  ISETP.NE.U32.AND P0, PT, R0, RZ, PT ;  /* 0x000000ff0000720c */ /* 0x000fc80003f05070 */
[----:B------:R-:W-:Y:S01]  /*4490*/  ISETP.NE.AND.EX P0, PT, R3, RZ, PT, P0 ;  /* 0x000000ff0300720c */ /* 0x000fe20003f05300 */
[----:B------:R-:W-:Y:S07]  /*44a0*/  BRA `(.L_x_25394) ;  /* 0x0000013000007947 */ /* 0x000fee0003800000 */
.L_x_25393:
        /* <DEDUP_REMOVED lines=19> */
.L_x_25394:
[----:B------:R-:W-:Y:S05]  /*45e0*/  BSYNC B1 ;  /* 0x0000000000017941 */ /* 0x000fea0003800000 */
.L_x_25392:
[----:B------:R-:W-:-:S04]  /*45f0*/  SEL R0, RZ, 0xffffffff, !P0 ;  /* 0xffffffffff007807 */ /* 0x000fc80004000000 */
[----:B------:R-:W-:-:S05]  /*4600*/  IADD3 R18, P0, R0, R18, RZ ;  /* 0x0000001200127210 */ /* 0x000fca0007f1e0ff */
[----:B------:R-:W-:-:S03]  /*4610*/  IMAD.X R15, R0, 0x1, R15, P0 ;  /* 0x00000001000f7824 */ /* 0x000fc600000e060f */
.L_x_25388:
[----:B------:R-:W-:Y:S05]  /*4620*/  BSYNC B0 ;  /* 0x0000000000007941 */ /* 0x000fea0003800000 */
.L_x_25387:
        /* <DEDUP_REMOVED lines=15> */
[----:B---3--:R-:W-:Y:S05]  /*4720*/  CALL.REL.NOINC `($__internal_44_$__cuda_sm20_div_s64) ;  /* 0x000045f000007944 */ /* 0x008fea0003c00000 */
[----:B------:R-:W-:Y:S02]  /*4730*/  IMAD.MOV.U32 R19, RZ, RZ, R8 ;  /* 0x000000ffff137224 */ /* 0x000fe400078e0008 */
[----:B------:R-:W-:Y:S01]  /*4740*/  IMAD.MOV.U32 R18, RZ, RZ, R3 ;  /* 0x000000ffff127224 */ /* 0x000fe200078e0003 */
[----:B------:R-:W-:Y:S05]  /*4750*/  BRA `(.L_x_25399) ;  /* 0x0000013000007947 */ /* 0x000fea0003800000 */
.L_x_25398:
        /* <DEDUP_REMOVED lines=19> */
.L_x_25399:
[----:B------:R-:W-:Y:S05]  /*4890*/  BSYNC B1 ;  /* 0x0000000000017941 */ /* 0x000fea0003800000 */
.L_x_25397:
        /* <DEDUP_REMOVED lines=12> */
[----:B---3--:R-:W-:Y:S05]  /*4960*/  CALL.REL.NOINC `($__internal_45_$__cuda_sm20_rem_s64) ;  /* 0x000048f000007944 */ /* 0x008fea0003c00000 */
[----:B------:R-:W-:-:S04]  /*4970*/  ISETP.NE.U32.AND P0, PT, R0, RZ, PT ;  /* 0x000000ff0000720c */ /* 0x000fc80003f05070 */
[----:B------:R-:W-:Y:S01]  /*4980*/  ISETP.NE.AND.EX P0, PT, R3, RZ, PT, P0 ;  /* 0x000000ff0300720c */ /* 0x000fe20003f05300 */
[----:B------:R-:W-:Y:S07]  /*4990*/  BRA `(.L_x_25402) ;  /* 0x0000013000007947 */ /* 0x000fee0003800000 */
.L_x_25401:
        /* <DEDUP_REMOVED lines=19> */
.L_x_25402:
[----:B------:R-:W-:Y:S05]  /*4ad0*/  BSYNC B1 ;  /* 0x0000000000017941 */ /* 0x000fea0003800000 */
.L_x_25400:
[----:B------:R-:W-:-:S04]  /*4ae0*/  SEL R0, RZ, 0xffffffff, !P0 ;  /* 0xffffffffff007807 */ /* 0x000fc80004000000 */
[----:B------:R-:W-:-:S05]  /*4af0*/  IADD3 R19, P0, R0, R19, RZ ;  /* 0x0000001300137210 */ /* 0x000fca0007f1e0ff */
[----:B------:R-:W-:-:S03]  /*4b00*/  IMAD.X R18, R0, 0x1, R18, P0 ;  /* 0x0000000100127824 */ /* 0x000fc600000e0612 */
.L_x_25396:
[----:B------:R-:W-:Y:S05]  /*4b10*/  BSYNC B0 ;  /* 0x0000000000007941 */ /* 0x000fea0003800000 */
.L_x_25395:
        /* <DEDUP_REMOVED lines=16> */
[----:B--2---:R-:W-:Y:S05]  /*4c20*/  CALL.REL.NOINC `($__internal_44_$__cuda_sm20_div_s64) ;  /* 0x000040f000007944 */ /* 0x004fea0003c00000 */
[----:B------:R-:W-:Y:S02]  /*4c30*/  IMAD.MOV.U32 R17, RZ, RZ, R8 ;  /* 0x000000ffff117224 */ /* 0x000fe400078e0008 */
[----:B------:R-:W-:Y:S01]  /*4c40*/  IMAD.MOV.U32 R16, RZ, RZ, R3 ;  /* 0x000000ffff107224 */ /* 0x000fe200078e0003 */
[----:B------:R-:W-:Y:S05]  /*4c50*/  BRA `(.L_x_25407) ;  /* 0x0000013000007947 */ /* 0x000fea0003800000 */
.L_x_25406:
[----:B------:R-:W0:Y:S01]  /*4c60*/  I2F.U32.RP R0, R24 ;  /* 0x0000001800007306 */ /* 0x000e220000209000 */
[----:B------:R-:W-:Y:S01]  /*4c70*/  ISETP.NE.U32.AND P3, PT, R24, RZ, PT ;  /* 0x000000ff1800720c */ /* 0x000fe20003f65070 */
[----:B--2---:R-:W-:-:S06]  /*4c80*/  IMAD.MOV.U32 R16, RZ, RZ, RZ ;  /* 0x000000ffff107224 */ /* 0x004fcc00078e00ff */
        /* <DEDUP_REMOVED lines=16> */
.L_x_25407:
[----:B------:R-:W-:Y:S05]  /*4d90*/  BSYNC B1 ;  /* 0x0000000000017941 */ /* 0x000fea0003800000 */
.L_x_25405:
        /* <DEDUP_REMOVED lines=12> */
[----:B------:R-:W-:Y:S05]  /*4e60*/  CALL.REL.NOINC `($__internal_45_$__cuda_sm20_rem_s64) ;  /* 0x000043f000007944 */ /* 0x000fea0003c00000 */
[----:B------:R-:W-:-:S04]  /*4e70*/  ISETP.NE.U32.AND P0, PT, R0, RZ, PT ;  /* 0x000000ff0000720c */ /* 0x000fc80003f05070 */
[----:B------:R-:W-:Y:S01]  /*4e80*/  ISETP.NE.AND.EX P0, PT, R3, RZ, PT, P0 ;  /* 0x000000ff0300720c */ /* 0x000fe20003f05300 */
[----:B------:R-:W-:Y:S07]  /*4e90*/  BRA `(.L_x_25410) ;  /* 0x0000013000007947 */ /* 0x000fee0003800000 */
.L_x_25409:
        /* <DEDUP_REMOVED lines=19> */
.L_x_25410:
[----:B------:R-:W-:Y:S05]  /*4fd0*/  BSYNC B1 ;  /* 0x0000000000017941 */ /* 0x000fea0003800000 */
.L_x_25408:
[----:B------:R-:W-:-:S04]  /*4fe0*/  SEL R0, RZ, 0xffffffff, !P0 ;  /* 0xffffffffff007807 */ /* 0x000fc80004000000 */
[----:B------:R-:W-:-:S05]  /*4ff0*/  IADD3 R17, P0, R0, R17, RZ ;  /* 0x0000001100117210 */ /* 0x000fca0007f1e0ff */
[----:B------:R-:W-:-:S03]  /*5000*/  IMAD.X R16, R0, 0x1, R16, P0 ;  /* 0x0000000100107824 */ /* 0x000fc600000e0610 */
.L_x_25404:
[----:B------:R-:W-:Y:S05]  /*5010*/  BSYNC B0 ;  /* 0x0000000000007941 */ /* 0x000fea0003800000 */
.L_x_25403:
[----:B---3--:R-:W0:Y:S01]  /*5020*/  LDC.U8 R24, c[0x0][0x194] ;  /* 0x00006500ff187b82 */ /* 0x008e220000000000 */
[-C--:B--2---:R-:W-:Y:S01]  /*5030*/  LOP3.LUT R17, R17, R16.reuse, RZ, 0x3c, !PT ;  /* 0x0000001011117212 */ /* 0x084fe200078e3cff */
[----:B------:R-:W-:Y:S03]  /*5040*/  BSSY B6, `(.L_x_25411) ;  /* 0x0000105000067945 */ /* 0x000fe60003800000 */
[----:B------:R-:W-:-:S04]  /*5050*/  LOP3.LUT R16, R17, R16, RZ, 0x3c, !PT ;  /* 0x0000001011107212 */ /* 0x000fc800078e3cff */
[----:B------:R-:W-:Y:S01]  /*5060*/  LOP3.LUT R17, R17, R16, RZ, 0x3c, !PT ;  /* 0x0000001011117212 */ /* 0x000fe200078e3cff */
        /* <DEDUP_REMOVED lines=21> */
.L_x_25416:
[----:B------:R0:W-:Y:S01]  /*51c0*/  STG.E.U8 [R8.64], R4 ;  /* 0x0000000408007986 */ /* 0x0001e2000c101124 */
[----:B------:R-:W-:Y:S01]  /*51d0*/  IMAD.MOV.U32 R2, RZ, RZ, R26 ;  /* 0x000000ffff027224 */ /* 0x000fe200078e001a */
[----:B------:R-:W-:Y:S05]  /*51e0*/  BRA `(.L_x_25412) ;  /* 0x00000ea000007947 */ /* 0x000fea0003800000 */
.L_x_25415:
        /* <DEDUP_REMOVED lines=9> */
.L_x_25419:
[----:B------:R0:W-:Y:S01]  /*5280*/  STG.E [R8.64], R4 ;  /* 0x0000000408007986 */ /* 0x0001e2000c101924 */
[----:B------:R-:W-:Y:S01]  /*5290*/  IMAD.MOV.U32 R2, RZ, RZ, R26 ;  /* 0x000000ffff027224 */ /* 0x000fe200078e001a */
[----:B------:R-:W-:Y:S05]  /*52a0*/  BRA `(.L_x_25412) ;  /* 0x00000de000007947 */ /* 0x000fea0003800000 */
.L_x_25418:
[----:B------:R0:W-:Y:S01]  /*52b0*/  STG.E.U16 [R8.64], R4 ;  /* 0x0000000408007986 */ /* 0x0001e2000c101524 */
[----:B------:R-:W-:Y:S01]  /*52c0*/  IMAD.MOV.U32 R2, RZ, RZ, R26 ;  /* 0x000000ffff027224 */ /* 0x000fe200078e001a */
[----:B------:R-:W-:Y:S05]  /*52d0*/  BRA `(.L_x_25412) ;  /* 0x00000db000007947 */ /* 0x000fea0003800000 */
.L_x_25414:
        /* <DEDUP_REMOVED lines=10> */
.L_x_25421:
[----:B------:R-:W0:Y:S01]  /*5380*/  I2F.S64 R0, R4 ;  /* 0x0000000400007312 */ /* 0x000e220000301400 */
[----:B------:R-:W-:Y:S01]  /*5390*/  IMAD.MOV.U32 R2, RZ, RZ, R26 ;  /* 0x000000ffff027224 */ /* 0x000fe200078e001a */
[----:B0-----:R-:W-:-:S05]  /*53a0*/  F2FP.PACK_AB R0, RZ, R0 ;  /* 0x00000000ff00723e */ /* 0x001fca00000000ff */
[----:B------:R0:W-:Y:S01]  /*53b0*/  STG.E.U16 [R8.64], R0 ;  /* 0x0000000008007986 */ /* 0x0001e2000c101524 */
[----:B------:R-:W-:Y:S05]  /*53c0*/  BRA `(.L_x_25412) ;  /* 0x00000cc000007947 */ /* 0x000fea0003800000 */
.L_x_25420:
        /* <DEDUP_REMOVED lines=11> */
.L_x_25423:
[----:B------:R-:W0:Y:S01]  /*5480*/  I2F.S64 R4, R4 ;  /* 0x0000000400047312 */ /* 0x000e220000301400 */
[----:B------:R-:W-:Y:S01]  /*5490*/  IMAD.MOV.U32 R2, RZ, RZ, R26 ;  /* 0x000000ffff027224 */ /* 0x000fe200078e001a */
[----:B0-----:R-:W-:-:S04]  /*54a0*/  F2FP.PACK_AB R3, RZ, R4 ;  /* 0x00000004ff03723e */ /* 0x001fc800000000ff */
[----:B------:R-:W-:-:S05]  /*54b0*/  PRMT R3, R3, 0x5410, RZ ;  /* 0x0000541003037816 */ /* 0x000fca00000000ff */
[----:B------:R0:W-:Y:S01]  /*54c0*/  STG.E [R8.64], R3 ;  /* 0x0000000308007986 */ /* 0x0001e2000c101924 */
[----:B------:R-:W-:Y:S05]  /*54d0*/  BRA `(.L_x_25412) ;  /* 0x00000bb000007947 */ /* 0x000fea0003800000 */
.L_x_25422:
[----:B------:R-:W0:Y:S01]  /*54e0*/  I2F.F64.S64 R4, R4 ;  /* 0x0000000400047312 */ /* 0x000e220000301c00 */
[----:B------:R-:W-:Y:S01]  /*54f0*/  IMAD.MOV.U32 R2, RZ, RZ, R26 ;  /* 0x000000ffff027224 */ /* 0x000fe200078e001a */
[----:B0-----:R0:W-:Y:S01]  /*5500*/  STG.E.64 [R8.64], R4 ;  /* 0x0000000408007986 */ /* 0x0011e2000c101b24 */
[----:B------:R-:W-:Y:S05]  /*5510*/  BRA `(.L_x_25412) ;  /* 0x00000b7000007947 */ /* 0x000fea0003800000 */
.L_x_25413:
        /* <DEDUP_REMOVED lines=14> */
.L_x_25426:
[----:B------:R-:W0:Y:S01]  /*5600*/  I2F.F64.S64 R4, R4 ;  /* 0x0000000400047312 */ /* 0x000e220000301c00 */
[----:B------:R-:W-:Y:S01]  /*5610*/  CS2R R6, SRZ ;  /* 0x0000000000067805 */ /* 0x000fe2000001ff00 */
[----:B------:R-:W-:-:S04]  /*5620*/  IMAD.MOV.U32 R2, RZ, RZ, R26 ;  /* 0x000000ffff027224 */ /* 0x000fc800078e001a */
[----:B0-----:R0:W-:Y:S01]  /*5630*/  STG.E.128 [R8.64], R4 ;  /* 0x0000000408007986 */ /* 0x0011e2000c101d24 */
[----:B------:R-:W-:Y:S05]  /*5640*/  BRA `(.L_x_25412) ;  /* 0x00000a4000007947 */ /* 0x000fea0003800000 */
.L_x_25425:
        /* <DEDUP_REMOVED lines=21> */
.L_x_25430:
[----:B------:R-:W-:Y:S05]  /*57a0*/  BSYNC B0 ;  /* 0x0000000000007941 */ /* 0x000fea0003800000 */
.L_x_25429:
[----:B------:R-:W-:Y:S01]  /*57b0*/  LOP3.LUT R3, R0, R3, RZ, 0xfc, !PT ;  /* 0x0000000300037212 */ /* 0x000fe200078efcff */
[----:B------:R-:W-:-:S04]  /*57c0*/  IMAD.MOV.U32 R2, RZ, RZ, R26 ;  /* 0x000000ffff027224 */ /* 0x000fc800078e001a */
[----:B------:R0:W-:Y:S01]  /*57d0*/  STG.E.U8 [R8.64], R3 ;  /* 0x0000000308007986 */ /* 0x0001e2000c101124 */
[----:B------:R-:W-:Y:S05]  /*57e0*/  BRA `(.L_x_25412) ;  /* 0x000008a000007947 */ /* 0x000fea0003800000 */
.L_x_25428:
        /* <DEDUP_REMOVED lines=13> */
.L_x_25432:
[----:B------:R-:W-:Y:S01]  /*58c0*/  IMAD.MOV.U32 R0, RZ, RZ, 0x7f ;  /* 0x0000007fff007424 */ /* 0x000fe200078e00ff */
[----:B------:R-:W-:-:S04]  /*58d0*/  ISETP.GT.U32.AND P0, PT, R2, 0x7f800000, PT ;  /* 0x7f8000000200780c */ /* 0x000fc80003f04070 */
[----:B------:R-:W-:-:S04]  /*58e0*/  SEL R0, R0, 0x7c, P0 ;  /* 0x0000007c00007807 */ /* 0x000fc80000000000 */
.L_x_25433:
[----:B------:R-:W-:Y:S05]  /*58f0*/  BSYNC B0 ;  /* 0x0000000000007941 */ /* 0x000fea0003800000 */
.L_x_25431:
[----:B------:R-:W-:-:S04]  /*5900*/  LOP3.LUT R2, R5, 0x80000000, RZ, 0xc0, !PT ;  /* 0x8000000005027812 */ /* 0x000fc800078ec0ff */
[----:B------:R-:W-:Y:S01]  /*5910*/  SHF.R.U32.HI R3, RZ, 0x18, R2 ;  /* 0x00000018ff037819 */ /* 0x000fe20000011602 */
[----:B------:R-:W-:-:S03]  /*5920*/  IMAD.MOV.U32 R2, RZ, RZ, R26 ;  /* 0x000000ffff027224 */ /* 0x000fc600078e001a */
[----:B------:R-:W-:-:S05]  /*5930*/  LOP3.LUT R3, R0, R3, RZ, 0xfc, !PT ;  /* 0x0000000300037212 */ /* 0x000fca00078efcff */
[----:B------:R0:W-:Y:S01]  /*5940*/  STG.E.U8 [R8.64], R3 ;  /* 0x0000000308007986 */ /* 0x0001e2000c101124 */
[----:B------:R-:W-:Y:S05]  /*5950*/  BRA `(.L_x_25412) ;  /* 0x0000073000007947 */ /* 0x000fea0003800000 */
.L_x_25427:
[----:B------:R-:W0:Y:S01]  /*5960*/  I2F.S64 R0, R4 ;  /* 0x0000000400007312 */ /* 0x000e220000301400 */
[----:B------:R-:W-:Y:S01]  /*5970*/  IMAD.MOV.U32 R2, RZ, RZ, R26 ;  /* 0x000000ffff027224 */ /* 0x000fe200078e001a */
[----:B0-----:R-:W-:-:S05]  /*5980*/  F2FP.BF16.PACK_AB R0, RZ, R0 ;  /* 0x00000000ff00723e */ /* 0x001fca00000010ff */
[----:B------:R0:W-:Y:S01]  /*5990*/  STG.E.U16 [R8.64], R0 ;  /* 0x0000000008007986 */ /* 0x0001e2000c101524 */
[----:B------:R-:W-:Y:S05]  /*59a0*/  BRA `(.L_x_25412) ;  /* 0x000006e000007947 */ /* 0x000fea0003800000 */
.L_x_25424:
        /* <DEDUP_REMOVED lines=11> */
.L_x_25436:
        /* <DEDUP_REMOVED lines=17> */
.L_x_25439:
[----:B------:R-:W-:-:S04]  /*5b70*/  LOP3.LUT R0, R5, 0x80000000, RZ, 0xc0, !PT ;  /* 0x8000000005007812 */ /* 0x000fc800078ec0ff */
[----:B------:R-:W-:-:S04]  /*5b80*/  SHF.R.U32.HI R3, RZ, 0x18, R0 ;  /* 0x00000018ff037819 */ /* 0x000fc80000011600 */
[----:B------:R-:W-:-:S04]  /*5b90*/  LOP3.LUT R2, R2, R3, RZ, 0xfc, !PT ;  /* 0x0000000302027212 */ /* 0x000fc800078efcff */
[----:B------:R-:W-:Y:S02]  /*5ba0*/  PRMT R0, R2, 0x7610, R0 ;  /* 0x0000761002007816 */ /* 0x000fe40000000000 */
.L_x_25438:
[----:B------:R-:W-:Y:S05]  /*5bb0*/  BSYNC B0 ;  /* 0x0000000000007941 */ /* 0x000fea0003800000 */
.L_x_25437:
[----:B------:R0:W-:Y:S01]  /*5bc0*/  STG.E.U8 [R8.64], R0 ;  /* 0x0000000008007986 */ /* 0x0001e2000c101124 */
[----:B------:R-:W-:Y:S01]  /*5bd0*/  IMAD.MOV.U32 R2, RZ, RZ, R26 ;  /* 0x000000ffff027224 */ /* 0x000fe200078e001a */
[----:B------:R-:W-:Y:S05]  /*5be0*/  BRA `(.L_x_25412) ;  /* 0x000004a000007947 */ /* 0x000fea0003800000 */
.L_x_25435:
        /* <DEDUP_REMOVED lines=17> */
.L_x_25442:
[----:B------:R-:W-:-:S04]  /*5d00*/  LOP3.LUT R0, R5, 0x80000000, RZ, 0xc0, !PT ;  /* 0x8000000005007812 */ /* 0x000fc800078ec0ff */
[----:B------:R-:W-:-:S04]  /*5d10*/  SHF.R.U32.HI R3, RZ, 0x18, R0 ;  /* 0x00000018ff037819 */ /* 0x000fc80000011600 */
[----:B------:R-:W-:-:S04]  /*5d20*/  LOP3.LUT R2, R2, R3, RZ, 0xfc, !PT ;  /* 0x0000000302027212 */ /* 0x000fc800078efcff */
[----:B------:R-:W-:Y:S02]  /*5d30*/  PRMT R0, R2, 0x7610, R0 ;  /* 0x0000761002007816 */ /* 0x000fe40000000000 */
.L_x_25441:
[----:B------:R-:W-:Y:S05]  /*5d40*/  BSYNC B0 ;  /* 0x0000000000007941 */ /* 0x000fea0003800000 */
.L_x_25440:
[----:B------:R0:W-:Y:S01]  /*5d50*/  STG.E.U8 [R8.64], R0 ;  /* 0x0000000008007986 */ /* 0x0001e2000c101124 */
[----:B------:R-:W-:Y:S01]  /*5d60*/  IMAD.MOV.U32 R2, RZ, RZ, R26 ;  /* 0x000000ffff027224 */ /* 0x000fe200078e001a */
[----:B------:R-:W-:Y:S05]  /*5d70*/  BRA `(.L_x_25412) ;  /* 0x0000031000007947 */ /* 0x000fea0003800000 */
.L_x_25434:
        /* <DEDUP_REMOVED lines=23> */
.L_x_25417:
        /* <DEDUP_REMOVED lines=21> */
.L_x_25444:
[----:B------:R0:W-:Y:S01]  /*6040*/  STG.E.64 [R8.64], R4 ;  /* 0x0000000408007986 */ /* 0x0001e2000c101b24 */
[----:B------:R-:W-:Y:S01]  /*6050*/  IMAD.MOV.U32 R2, RZ, RZ, R26 ;  /* 0x000000ffff027224 */ /* 0x000fe200078e001a */
[----:B------:R-:W-:Y:S05]  /*6060*/  BRA `(.L_x_25412) ;  /* 0x0000002000007947 */ /* 0x000fea0003800000 */
.L_x_25443:
[----:B------:R0:W-:Y:S01]  /*6070*/  STG.E [R8.64], R4 ;  /* 0x0000000408007986 */ /* 0x0001e2000c101924 */
[----:B------:R-:W-:-:S03]  /*6080*/  IMAD.MOV.U32 R2, RZ, RZ, R26 ;  /* 0x000000ffff027224 */ /* 0x000fc600078e001a */
.L_x_25412:
[----:B------:R-:W-:Y:S05]  /*6090*/  BSYNC B6 ;  /* 0x0000000000067941 */ /* 0x000fea0003800000 */
.L_x_25411:
        /* <DEDUP_REMOVED lines=21> */
.L_x_25450:
[----:B------:R0:W-:Y:S01]  /*61f0*/  STG.E.U8 [R8.64], R22 ;  /* 0x0000001608007986 */ /* 0x0001e2000c101124 */
[----:B------:R-:W-:Y:S05]  /*6200*/  BRA `(.L_x_25452) ;  /* 0x00000d6000007947 */ /* 0x000fea0003800000 */
.L_x_25449:
        /* <DEDUP_REMOVED lines=8> */
.L_x_25454:
[----:B------:R0:W-:Y:S01]  /*6290*/  STG.E [R8.64], R22 ;  /* 0x0000001608007986 */ /* 0x0001e2000c101924 */
[----:B------:R-:W-:Y:S05]  /*62a0*/  BRA `(.L_x_25452) ;  /* 0x00000cc000007947 */ /* 0x000fea0003800000 */
.L_x_25453:
[----:B------:R0:W-:Y:S01]  /*62b0*/  STG.E.U16 [R8.64], R22 ;  /* 0x0000001608007986 */ /* 0x0001e2000c101524 */
[----:B------:R-:W-:Y:S05]  /*62c0*/  BRA `(.L_x_25452) ;  /* 0x00000ca000007947 */ /* 0x000fea0003800000 */
.L_x_25448:
        /* <DEDUP_REMOVED lines=9> */
.L_x_25456:
[----:B------:R-:W0:Y:S02]  /*6360*/  I2F.S64 R0, R22 ;  /* 0x0000001600007312 */ /* 0x000e240000301400 */
[----:B0-----:R-:W-:-:S05]  /*6370*/  F2FP.PACK_AB R0, RZ, R0 ;  /* 0x00000000ff00723e */ /* 0x001fca00000000ff */
[----:B------:R0:W-:Y:S01]  /*6380*/  STG.E.U16 [R8.64], R0 ;  /* 0x0000000008007986 */ /* 0x0001e2000c101524 */
[----:B------:R-:W-:Y:S05]  /*6390*/  BRA `(.L_x_25452) ;  /* 0x00000bd000007947 */ /* 0x000fea0003800000 */
.L_x_25455:
        /* <DEDUP_REMOVED lines=10> */
.L_x_25458:
[----:B------:R-:W0:Y:S02]  /*6440*/  I2F.S64 R22, R22 ;  /* 0x0000001600167312 */ /* 0x000e240000301400 */
[----:B0-----:R-:W-:-:S04]  /*6450*/  F2FP.PACK_AB R3, RZ, R22 ;  /* 0x00000016ff03723e */ /* 0x001fc800000000ff */
[----:B------:R-:W-:-:S05]  /*6460*/  PRMT R3, R3, 0x5410, RZ ;  /* 0x0000541003037816 */ /* 0x000fca00000000ff */
[----:B------:R0:W-:Y:S01]  /*6470*/  STG.E [R8.64], R3 ;  /* 0x0000000308007986 */ /* 0x0001e2000c101924 */
[----:B------:R-:W-:Y:S05]  /*6480*/  BRA `(.L_x_25452) ;  /* 0x00000ae000007947 */ /* 0x000fea0003800000 */
.L_x_25457:
[----:B------:R-:W0:Y:S02]  /*6490*/  I2F.F64.S64 R22, R22 ;  /* 0x0000001600167312 */ /* 0x000e240000301c00 */
[----:B0-----:R0:W-:Y:S01]  /*64a0*/  STG.E.64 [R8.64], R22 ;  /* 0x0000001608007986 */ /* 0x0011e2000c101b24 */
[----:B------:R-:W-:Y:S05]  /*64b0*/  BRA `(.L_x_25452) ;  /* 0x00000ab000007947 */ /* 0x000fea0003800000 */
.L_x_25447:
        /* <DEDUP_REMOVED lines=13> */
.L_x_25461:
[----:B------:R-:W0:Y:S01]  /*6590*/  I2F.F64.S64 R4, R22 ;  /* 0x0000001600047312 */ /* 0x000e220000301c00 */
[----:B------:R-:W-:-:S05]  /*65a0*/  CS2R R6, SRZ ;  /* 0x0000000000067805 */ /* 0x000fca000001ff00 */
[----:B0-----:R0:W-:Y:S01]  /*65b0*/  STG.E.128 [R8.64], R4 ;  /* 0x0000000408007986 */ /* 0x0011e2000c101d24 */
[----:B------:R-:W-:Y:S05]  /*65c0*/  BRA `(.L_x_25452) ;  /* 0x000009a000007947 */ /* 0x000fea0003800000 */
.L_x_25460:
        /* <DEDUP_REMOVED lines=21> */
.L_x_25465:
[----:B------:R-:W-:Y:S05]  /*6720*/  BSYNC B0 ;  /* 0x0000000000007941 */ /* 0x000fea0003800000 */
.L_x_25464:
[----:B------:R-:W-:-:S05]  /*6730*/  LOP3.LUT R5, R0, R5, RZ, 0xfc, !PT ;  /* 0x0000000500057212 */ /* 0x000fca00078efcff */
[----:B------:R0:W-:Y:S01]  /*6740*/  STG.E.U8 [R8.64], R5 ;  /* 0x0000000508007986 */ /* 0x0001e2000c101124 */
[----:B------:R-:W-:Y:S05]  /*6750*/  BRA `(.L_x_25452) ;  /* 0x0000081000007947 */ /* 0x000fea0003800000 */
.L_x_25463:
        /* <DEDUP_REMOVED lines=13> */
.L_x_25467:
[----:B------:R-:W-:Y:S01]  /*6830*/  IMAD.MOV.U32 R0, RZ, RZ, 0x7f ;  /* 0x0000007fff007424 */ /* 0x000fe200078e00ff */
[----:B------:R-:W-:-:S04]  /*6840*/  ISETP.GT.U32.AND P0, PT, R3, 0x7f800000, PT ;  /* 0x7f8000000300780c */ /* 0x000fc80003f04070 */
[----:B------:R-:W-:-:S04]  /*6850*/  SEL R0, R0, 0x7c, P0 ;  /* 0x0000007c00007807 */ /* 0x000fc80000000000 */
.L_x_25468:
[----:B------:R-:W-:Y:S05]  /*6860*/  BSYNC B0 ;  /* 0x0000000000007941 */ /* 0x000fea0003800000 */
.L_x_25466:
[----:B------:R-:W-:-:S04]  /*6870*/  LOP3.LUT R3, R23, 0x80000000, RZ, 0xc0, !PT ;  /* 0x8000000017037812 */ /* 0x000fc800078ec0ff */
[----:B------:R-:W-:-:S04]  /*6880*/  SHF.R.U32.HI R3, RZ, 0x18, R3 ;  /* 0x00000018ff037819 */ /* 0x000fc80000011603 */
[----:B------:R-:W-:-:S05]  /*6890*/  LOP3.LUT R3, R0, R3, RZ, 0xfc, !PT ;  /* 0x0000000300037212 */ /* 0x000fca00078efcff */
[----:B------:R0:W-:Y:S01]  /*68a0*/  STG.E.U8 [R8.64], R3 ;  /* 0x0000000308007986 */ /* 0x0001e2000c101124 */
[----:B------:R-:W-:Y:S05]  /*68b0*/  BRA `(.L_x_25452) ;  /* 0x000006b000007947 */ /* 0x000fea0003800000 */
.L_x_25462:
[----:B------:R-:W0:Y:S02]  /*68c0*/  I2F.S64 R0, R22 ;  /* 0x0000001600007312 */ /* 0x000e240000301400 */
[----:B0-----:R-:W-:-:S05]  /*68d0*/  F2FP.BF16.PACK_AB R0, RZ, R0 ;  /* 0x00000000ff00723e */ /* 0x001fca00000010ff */
[----:B------:R0:W-:Y:S01]  /*68e0*/  STG.E.U16 [R8.64], R0 ;  /* 0x0000000008007986 */ /* 0x0001e2000c101524 */
[----:B------:R-:W-:Y:S05]  /*68f0*/  BRA `(.L_x_25452) ;  /* 0x0000067000007947 */ /* 0x000fea0003800000 */
.L_x_25459:
        /* <DEDUP_REMOVED lines=10> */
.L_x_25471:
        /* <DEDUP_REMOVED lines=17> */
.L_x_25474:
[----:B------:R-:W-:-:S04]  /*6ab0*/  LOP3.LUT R3, R23, 0x80000000, RZ, 0xc0, !PT ;  /* 0x8000000017037812 */ /* 0x000fc800078ec0ff */
[----:B------:R-:W-:-:S04]  /*6ac0*/  SHF.R.U32.HI R3, RZ, 0x18, R3 ;  /* 0x00000018ff037819 */ /* 0x000fc80000011603 */
[----:B------:R-:W-:-:S04]  /*6ad0*/  LOP3.LUT R0, R0, R3, RZ, 0xfc, !PT ;  /* 0x0000000300007212 */ /* 0x000fc800078efcff */
[----:B------:R-:W-:Y:S02]  /*6ae0*/  PRMT R4, R0, 0x7610, R4 ;  /* 0x0000761000047816 */ /* 0x000fe40000000004 */
.L_x_25473:
[----:B------:R-:W-:Y:S05]  /*6af0*/  BSYNC B0 ;  /* 0x0000000000007941 */ /* 0x000fea0003800000 */
.L_x_25472:
[----:B------:R0:W-:Y:S01]  /*6b00*/  STG.E.U8 [R8.64], R4 ;  /* 0x0000000408007986 */ /* 0x0001e2000c101124 */
[----:B------:R-:W-:Y:S05]  /*6b10*/  BRA `(.L_x_25452) ;  /* 0x0000045000007947 */ /* 0x000fea0003800000 */
.L_x_25470:
        /* <DEDUP_REMOVED lines=17> */
.L_x_25477:
[----:B------:R-:W-:-:S04]  /*6c30*/  LOP3.LUT R3, R23, 0x80000000, RZ, 0xc0, !PT ;  /* 0x8000000017037812 */ /* 0x000fc800078ec0ff */
[----:B------:R-:W-:-:S04]  /*6c40*/  SHF.R.U32.HI R3, RZ, 0x18, R3 ;  /* 0x00000018ff037819 */ /* 0x000fc80000011603 */
[----:B------:R-:W-:-:S04]  /*6c50*/  LOP3.LUT R0, R0, R3, RZ, 0xfc, !PT ;  /* 0x0000000300007212 */ /* 0x000fc800078efcff */
[----:B------:R-:W-:Y:S02]  /*6c60*/  PRMT R4, R0, 0x7610, R4 ;  /* 0x0000761000047816 */ /* 0x000fe40000000004 */
.L_x_25476:
[----:B------:R-:W-:Y:S05]  /*6c70*/  BSYNC B0 ;  /* 0x0000000000007941 */ /* 0x000fea0003800000 */
.L_x_25475:
[----:B------:R0:W-:Y:S01]  /*6c80*/  STG.E.U8 [R8.64], R4 ;  /* 0x0000000408007986 */ /* 0x0001e2000c101124 */
[----:B------:R-:W-:Y:S05]  /*6c90*/  BRA `(.L_x_25452) ;  /* 0x000002d000007947 */ /* 0x000fea0003800000 */
.L_x_25469:
        /* <DEDUP_REMOVED lines=22> */
.L_x_25451:
        /* <DEDUP_REMOVED lines=20> */
.L_x_25479:
[----:B------:R0:W-:Y:S01]  /*6f40*/  STG.E.64 [R8.64], R22 ;  /* 0x0000001608007986 */ /* 0x0001e2000c101b24 */
[----:B------:R-:W-:Y:S05]  /*6f50*/  BRA `(.L_x_25452) ;  /* 0x0000001000007947 */ /* 0x000fea0003800000 */
.L_x_25478:
[----:B------:R0:W-:Y:S02]  /*6f60*/  STG.E [R8.64], R22 ;  /* 0x0000001608007986 */ /* 0x0001e4000c101924 */
.L_x_25452:
        /* <DEDUP_REMOVED lines=21> */
.L_x_25483:
[----:B------:R0:W-:Y:S01]  /*70c0*/  STG.E.U8 [R8.64], R18 ;  /* 0x0000001208007986 */ /* 0x0001e2000c101124 */
[----:B------:R-:W-:Y:S05]  /*70d0*/  BRA `(.L_x_25485) ;  /* 0x00000d6000007947 */ /* 0x000fea0003800000 */
.L_x_25482:
        /* <DEDUP_REMOVED lines=8> */
.L_x_25487:
[----:B------:R0:W-:Y:S01]  /*7160*/  STG.E [R8.64], R18 ;  /* 0x0000001208007986 */ /* 0x0001e2000c101924 */
[----:B------:R-:W-:Y:S05]  /*7170*/  BRA `(.L_x_25485) ;  /* 0x00000cc000007947 */ /* 0x000fea0003800000 */
.L_x_25486:
[----:B------:R0:W-:Y:S01]  /*7180*/  STG.E.U16 [R8.64], R18 ;  /* 0x0000001208007986 */ /* 0x0001e2000c101524 */
[----:B------:R-:W-:Y:S05]  /*7190*/  BRA `(.L_x_25485) ;  /* 0x00000ca000007947 */ /* 0x000fea0003800000 */
.L_x_25481:
        /* <DEDUP_REMOVED lines=9> */
.L_x_25489:
[----:B------:R-:W0:Y:S02]  /*7230*/  I2F.S64 R0, R18 ;  /* 0x0000001200007312 */ /* 0x000e240000301400 */
[----:B0-----:R-:W-:-:S05]  /*7240*/  F2FP.PACK_AB R0, RZ, R0 ;  /* 0x00000000ff00723e */ /* 0x001fca00000000ff */
[----:B------:R0:W-:Y:S01]  /*7250*/  STG.E.U16 [R8.64], R0 ;  /* 0x0000000008007986 */ /* 0x0001e2000c101524 */
[----:B------:R-:W-:Y:S05]  /*7260*/  BRA `(.L_x_25485) ;  /* 0x00000bd000007947 */ /* 0x000fea0003800000 */
.L_x_25488:
        /* <DEDUP_REMOVED lines=10> */
.L_x_25491:
[----:B------:R-:W0:Y:S02]  /*7310*/  I2F.S64 R18, R18 ;  /* 0x0000001200127312 */ /* 0x000e240000301400 */
[----:B0-----:R-:W-:-:S04]  /*7320*/  F2FP.PACK_AB R3, RZ, R18 ;  /* 0x00000012ff03723e */ /* 0x001fc800000000ff */
[----:B------:R-:W-:-:S05]  /*7330*/  PRMT R3, R3, 0x5410, RZ ;  /* 0x0000541003037816 */ /* 0x000fca00000000ff */
[----:B------:R0:W-:Y:S01]  /*7340*/  STG.E [R8.64], R3 ;  /* 0x0000000308007986 */ /* 0x0001e2000c101924 */
[----:B------:R-:W-:Y:S05]  /*7350*/  BRA `(.L_x_25485) ;  /* 0x00000ae000007947 */ /* 0x000fea0003800000 */
.L_x_25490:
[----:B------:R-:W0:Y:S02]  /*7360*/  I2F.F64.S64 R18, R18 ;  /* 0x0000001200127312 */ /* 0x000e240000301c00 */
[----:B0-----:R0:W-:Y:S01]  /*7370*/  STG.E.64 [R8.64], R18 ;  /* 0x0000001208007986 */ /* 0x0011e2000c101b24 */
[----:B------:R-:W-:Y:S05]  /*7380*/  BRA `(.L_x_25485) ;  /* 0x00000ab000007947 */ /* 0x000fea0003800000 */
.L_x_25480:
        /* <DEDUP_REMOVED lines=13> */
.L_x_25494:
[----:B------:R-:W0:Y:S01]  /*7460*/  I2F.F64.S64 R4, R18 ;  /* 0x0000001200047312 */ /* 0x000e220000301c00 */
[----:B------:R-:W-:-:S05]  /*7470*/  CS2R R6, SRZ ;  /* 0x0000000000067805 */ /* 0x000fca000001ff00 */
[----:B0-----:R0:W-:Y:S01]  /*7480*/  STG.E.128 [R8.64], R4 ;  /* 0x0000000408007986 */ /* 0x0011e2000c101d24 */
[----:B------:R-:W-:Y:S05]  /*7490*/  BRA `(.L_x_25485) ;  /* 0x000009a000007947 */ /* 0x000fea0003800000 */
.L_x_25493:
        /* <DEDUP_REMOVED lines=21> */
.L_x_25498:
[----:B------:R-:W-:Y:S05]  /*75f0*/  BSYNC B0 ;  /* 0x0000000000007941 */ /* 0x000fea0003800000 */
.L_x_25497:
[----:B------:R-:W-:-:S05]  /*7600*/  LOP3.LUT R5, R0, R5, RZ, 0xfc, !PT ;  /* 0x0000000500057212 */ /* 0x000fca00078efcff */
[----:B------:R0:W-:Y:S01]  /*7610*/  STG.E.U8 [R8.64], R5 ;  /* 0x0000000508007986 */ /* 0x0001e2000c101124 */
[----:B------:R-:W-:Y:S05]  /*7620*/  BRA `(.L_x_25485) ;  /* 0x0000081000007947 */ /* 0x000fea0003800000 */
.L_x_25496:
        /* <DEDUP_REMOVED lines=13> */
.L_x_25500:
[----:B------:R-:W-:Y:S01]  /*7700*/  IMAD.MOV.U32 R0, RZ, RZ, 0x7f ;  /* 0x0000007fff007424 */ /* 0x000fe200078e00ff */
[----:B------:R-:W-:-:S04]  /*7710*/  ISETP.GT.U32.AND P0, PT, R3, 0x7f800000, PT ;  /* 0x7f8000000300780c */ /* 0x000fc80003f04070 */
[----:B------:R-:W-:-:S04]  /*7720*/  SEL R0, R0, 0x7c, P0 ;  /* 0x0000007c00007807 */ /* 0x000fc80000000000 */
.L_x_25501:
[----:B------:R-:W-:Y:S05]  /*7730*/  BSYNC B0 ;  /* 0x0000000000007941 */ /* 0x000fea0003800000 */
.L_x_25499:
[----:B------:R-:W-:-:S04]  /*7740*/  LOP3.LUT R3, R19, 0x80000000, RZ, 0xc0, !PT ;  /* 0x8000000013037812 */ /* 0x000fc800078ec0ff */
[----:B------:R-:W-:-:S04]  /*7750*/  SHF.R.U32.HI R3, RZ, 0x18, R3 ;  /* 0x00000018ff037819 */ /* 0x000fc80000011603 */
[----:B------:R-:W-:-:S05]  /*7760*/  LOP3.LUT R3, R0, R3, RZ, 0xfc, !PT ;  /* 0x0000000300037212 */ /* 0x000fca00078efcff */
[----:B------:R0:W-:Y:S01]  /*7770*/  STG.E.U8 [R8.64], R3 ;  /* 0x0000000308007986 */ /* 0x0001e2000c101124 */
[----:B------:R-:W-:Y:S05]  /*7780*/  BRA `(.L_x_25485) ;  /* 0x000006b000007947 */ /* 0x000fea0003800000 */
.L_x_25495:
[----:B------:R-:W0:Y:S02]  /*7790*/  I2F.S64 R0, R18 ;  /* 0x0000001200007312 */ /* 0x000e240000301400 */
[----:B0-----:R-:W-:-:S05]  /*77a0*/  F2FP.BF16.PACK_AB R0, RZ, R0 ;  /* 0x00000000ff00723e */ /* 0x001fca00000010ff */
[----:B------:R0:W-:Y:S01]  /*77b0*/  STG.E.U16 [R8.64], R0 ;  /* 0x0000000008007986 */ /* 0x0001e2000c101524 */
[----:B------:R-:W-:Y:S05]  /*77c0*/  BRA `(.L_x_25485) ;  /* 0x0000067000007947 */ /* 0x000fea0003800000 */
.L_x_25492:
        /* <DEDUP_REMOVED lines=10> */
.L_x_25504:
        /* <DEDUP_REMOVED lines=17> */
.L_x_25507:
[----:B------:R-:W-:-:S04]  /*7980*/  LOP3.LUT R3, R19, 0x80000000, RZ, 0xc0, !PT ;  /* 0x8000000013037812 */ /* 0x000fc800078ec0ff */
[----:B------:R-:W-:-:S04]  /*7990*/  SHF.R.U32.HI R3, RZ, 0x18, R3 ;  /* 0x00000018ff037819 */ /* 0x000fc80000011603 */
[----:B------:R-:W-:-:S04]  /*79a0*/  LOP3.LUT R0, R0, R3, RZ, 0xfc, !PT ;  /* 0x0000000300007212 */ /* 0x000fc800078efcff */
[----:B------:R-:W-:Y:S02]  /*79b0*/  PRMT R4, R0, 0x7610, R4 ;  /* 0x0000761000047816 */ /* 0x000fe40000000004 */
.L_x_25506:
[----:B------:R-:W-:Y:S05]  /*79c0*/  BSYNC B0 ;  /* 0x0000000000007941 */ /* 0x000fea0003800000 */
.L_x_25505:
[----:B------:R0:W-:Y:S01]  /*79d0*/  STG.E.U8 [R8.64], R4 ;  /* 0x0000000408007986 */ /* 0x0001e2000c101124 */
[----:B------:R-:W-:Y:S05]  /*79e0*/  BRA `(.L_x_25485) ;  /* 0x0000045000007947 */ /* 0x000fea0003800000 */
.L_x_25503:
        /* <DEDUP_REMOVED lines=17> */
.L_x_25510:
[----:B------:R-:W-:-:S04]  /*7b00*/  LOP3.LUT R3, R19, 0x80000000, RZ, 0xc0, !PT ;  /* 0x8000000013037812 */ /* 0x000fc800078ec0ff */
[----:B------:R-:W-:-:S04]  /*7b10*/  SHF.R.U32.HI R3, RZ, 0x18, R3 ;  /* 0x00000018ff037819 */ /* 0x000fc80000011603 */
[----:B------:R-:W-:-:S04]  /*7b20*/  LOP3.LUT R0, R0, R3, RZ, 0xfc, !PT ;  /* 0x0000000300007212 */ /* 0x000fc800078efcff */
[----:B------:R-:W-:Y:S02]  /*7b30*/  PRMT R4, R0, 0x7610, R4 ;  /* 0x0000761000047816 */ /* 0x000fe40000000004 */
.L_x_25509:
[----:B------:R-:W-:Y:S05]  /*7b40*/  BSYNC B0 ;  /* 0x0000000000007941 */ /* 0x000fea0003800000 */
.L_x_25508:
[----:B------:R0:W-:Y:S01]  /*7b50*/  STG.E.U8 [R8.64], R4 ;  /* 0x0000000408007986 */ /* 0x0001e2000c101124 */
[----:B------:R-:W-:Y:S05]  /*7b60*/  BRA `(.L_x_25485) ;  /* 0x000002d000007947 */ /* 0x000fea0003800000 */
.L_x_25502:
        /* <DEDUP_REMOVED lines=22> */
.L_x_25484:
        /* <DEDUP_REMOVED lines=20> */
.L_x_25512:
[----:B------:R0:W-:Y:S01]  /*7e10*/  STG.E.64 [R8.64], R18 ;  /* 0x0000001208007986 */ /* 0x0001e2000c101b24 */
[----:B------:R-:W-:Y:S05]  /*7e20*/  BRA `(.L_x_25485) ;  /* 0x0000001000007947 */ /* 0x000fea0003800000 */
.L_x_25511:
[----:B------:R0:W-:Y:S02]  /*7e30*/  STG.E [R8.64], R18 ;  /* 0x0000001208007986 */ /* 0x0001e4000c101924 */
.L_x_25485:
[----:B------:R-:W-:Y:S02]  /*7e40*/  IADD3 R2, R2, 0x80, RZ ;  /* 0x0000008002027810 */ /* 0x000fe40007ffe0ff */
.L_x_25446:
[----:B------:R-:W-:Y:S05]  /*7e50*/  BSYNC B6 ;  /* 0x0000000000067941 */ /* 0x000fea0003800000 */
.L_x_25445:
        /* <DEDUP_REMOVED lines=19> */
.L_x_25516:
[----:B------:R-:W-:Y:S01]  /*7f90*/  STG.E.U8 [R2.64], R16 ;  /* 0x0000001002007986 */ /* 0x000fe2000c101124 */
[----:B------:R-:W-:Y:S05]  /*7fa0*/  EXIT ;  /* 0x000000000000794d */ /* 0x000fea0003800000 */
.L_x_25515:
        /* <DEDUP_REMOVED lines=8> */
.L_x_25519:
[----:B------:R-:W-:Y:S01]  /*8030*/  STG.E [R2.64], R16 ;  /* 0x0000001002007986 */ /* 0x000fe2000c101924 */
[----:B------:R-:W-:Y:S05]  /*8040*/  EXIT ;  /* 0x000000000000794d */ /* 0x000fea0003800000 */
.L_x_25518:
[----:B------:R-:W-:Y:S01]  /*8050*/  STG.E.U16 [R2.64], R16 ;  /* 0x0000001002007986 */ /* 0x000fe2000c101524 */
[----:B------:R-:W-:Y:S05]  /*8060*/  EXIT ;  /* 0x000000000000794d */ /* 0x000fea0003800000 */
.L_x_25514:
        /* <DEDUP_REMOVED lines=9> */
.L_x_25521:
[----:B------:R-:W0:Y:S02]  /*8100*/  I2F.S64 R0, R16 ;  /* 0x0000001000007312 */ /* 0x000e240000301400 */
[----:B0-----:R-:W-:-:S05]  /*8110*/  F2FP.PACK_AB R0, RZ, R0 ;  /* 0x00000000ff00723e */ /* 0x001fca00000000ff */
[----:B------:R-:W-:Y:S01]  /*8120*/  STG.E.U16 [R2.64], R0 ;  /* 0x0000000002007986 */ /* 0x000fe2000c101524 */
[----:B------:R-:W-:Y:S05]  /*8130*/  EXIT ;  /* 0x000000000000794d */ /* 0x000fea0003800000 */
.L_x_25520:
        /* <DEDUP_REMOVED lines=10> */
.L_x_25523:
[----:B------:R-:W0:Y:S02]  /*81e0*/  I2F.S64 R16, R16 ;  /* 0x0000001000107312 */ /* 0x000e240000301400 */
[----:B0-----:R-:W-:-:S04]  /*81f0*/  F2FP.PACK_AB R5, RZ, R16 ;  /* 0x00000010ff05723e */ /* 0x001fc800000000ff */
[----:B------:R-:W-:-:S05]  /*8200*/  PRMT R5, R5, 0x5410, RZ ;  /* 0x0000541005057816 */ /* 0x000fca00000000ff */
[----:B------:R-:W-:Y:S01]  /*8210*/  STG.E [R2.64], R5 ;  /* 0x0000000502007986 */ /* 0x000fe2000c101924 */
[----:B------:R-:W-:Y:S05]  /*8220*/  EXIT ;  /* 0x000000000000794d */ /* 0x000fea0003800000 */
.L_x_25522:
[----:B------:R-:W0:Y:S02]  /*8230*/  I2F.F64.S64 R16, R16 ;  /* 0x0000001000107312 */ /* 0x000e240000301c00 */
[----:B0-----:R-:W-:Y:S01]  /*8240*/  STG.E.64 [R2.64], R16 ;  /* 0x0000001002007986 */ /* 0x001fe2000c101b24 */
[----:B------:R-:W-:Y:S05]  /*8250*/  EXIT ;  /* 0x000000000000794d */ /* 0x000fea0003800000 */
.L_x_25513:
        /* <DEDUP_REMOVED lines=13> */
.L_x_25526:
[----:B------:R-:W0:Y:S01]  /*8330*/  I2F.F64.S64 R16, R16 ;  /* 0x0000001000107312 */ /* 0x000e220000301c00 */
[----:B------:R-:W-:-:S05]  /*8340*/  CS2R R18, SRZ ;  /* 0x0000000000127805 */ /* 0x000fca000001ff00 */
[----:B0-----:R-:W-:Y:S01]  /*8350*/  STG.E.128 [R2.64], R16 ;  /* 0x0000001002007986 */ /* 0x001fe2000c101d24 */
[----:B------:R-:W-:Y:S05]  /*8360*/  EXIT ;  /* 0x000000000000794d */ /* 0x000fea0003800000 */
.L_x_25525:
        /* <DEDUP_REMOVED lines=21> */
.L_x_25530:
[----:B------:R-:W-:Y:S05]  /*84c0*/  BSYNC B0 ;  /* 0x0000000000007941 */ /* 0x000fea0003800000 */
.L_x_25529:
[----:B------:R-:W-:-:S05]  /*84d0*/  LOP3.LUT R5, R0, R5, RZ, 0xfc, !PT ;  /* 0x0000000500057212 */ /* 0x000fca00078efcff */
[----:B------:R-:W-:Y:S01]  /*84e0*/  STG.E.U8 [R2.64], R5 ;  /* 0x0000000502007986 */ /* 0x000fe2000c101124 */
[----:B------:R-:W-:Y:S05]  /*84f0*/  EXIT ;  /* 0x000000000000794d */ /* 0x000fea0003800000 */
.L_x_25528:
        /* <DEDUP_REMOVED lines=13> */
.L_x_25532:
[----:B------:R-:W-:Y:S01]  /*85d0*/  IMAD.MOV.U32 R0, RZ, RZ, 0x7f ;  /* 0x0000007fff007424 */ /* 0x000fe200078e00ff */
[----:B------:R-:W-:-:S04]  /*85e0*/  ISETP.GT.U32.AND P0, PT, R4, 0x7f800000, PT ;  /* 0x7f8000000400780c */ /* 0x000fc80003f04070 */
[----:B------:R-:W-:-:S04]  /*85f0*/  SEL R0, R0, 0x7c, P0 ;  /* 0x0000007c00007807 */ /* 0x000fc80000000000 */
.L_x_25533:
[----:B------:R-:W-:Y:S05]  /*8600*/  BSYNC B0 ;  /* 0x0000000000007941 */ /* 0x000fea0003800000 */
.L_x_25531:
[----:B------:R-:W-:-:S04]  /*8610*/  LOP3.LUT R4, R17, 0x80000000, RZ, 0xc0, !PT ;  /* 0x8000000011047812 */ /* 0x000fc800078ec0ff */
[----:B------:R-:W-:-:S04]  /*8620*/  SHF.R.U32.HI R5, RZ, 0x18, R4 ;  /* 0x00000018ff057819 */ /* 0x000fc80000011604 */
[----:B------:R-:W-:-:S05]  /*8630*/  LOP3.LUT R5, R0, R5, RZ, 0xfc, !PT ;  /* 0x0000000500057212 */ /* 0x000fca00078efcff */
[----:B------:R-:W-:Y:S01]  /*8640*/  STG.E.U8 [R2.64], R5 ;  /* 0x0000000502007986 */ /* 0x000fe2000c101124 */
[----:B------:R-:W-:Y:S05]  /*8650*/  EXIT ;  /* 0x000000000000794d */ /* 0x000fea0003800000 */
.L_x_25527:
[----:B------:R-:W0:Y:S02]  /*8660*/  I2F.S64 R0, R16 ;  /* 0x0000001000007312 */ /* 0x000e240000301400 */
[----:B0-----:R-:W-:-:S05]  /*8670*/  F2FP.BF16.PACK_AB R0, RZ, R0 ;  /* 0x00000000ff00723e */ /* 0x001fca00000010ff */
[----:B------:R-:W-:Y:S01]  /*8680*/  STG.E.U16 [R2.64], R0 ;  /* 0x0000000002007986 */ /* 0x000fe2000c101524 */
[----:B------:R-:W-:Y:S05]  /*8690*/  EXIT ;  /* 0x000000000000794d */ /* 0x000fea0003800000 */
.L_x_25524:
        /* <DEDUP_REMOVED lines=10> */
.L_x_25536:
        /* <DEDUP_REMOVED lines=17> */
.L_x_25539:
[----:B------:R-:W-:-:S04]  /*8850*/  LOP3.LUT R0, R17, 0x80000000, RZ, 0xc0, !PT ;  /* 0x8000000011007812 */ /* 0x000fc800078ec0ff */
[----:B------:R-:W-:-:S04]  /*8860*/  SHF.R.U32.HI R5, RZ, 0x18, R0 ;  /* 0x00000018ff057819 */ /* 0x000fc80000011600 */
[----:B------:R-:W-:-:S04]  /*8870*/  LOP3.LUT R4, R4, R5, RZ, 0xfc, !PT ;  /* 0x0000000504047212 */ /* 0x000fc800078efcff */
[----:B------:R-:W-:Y:S02]  /*8880*/  PRMT R0, R4, 0x7610, R0 ;  /* 0x0000761004007816 */ /* 0x000fe40000000000 */
.L_x_25538:
[----:B------:R-:W-:Y:S05]  /*8890*/  BSYNC B0 ;  /* 0x0000000000007941 */ /* 0x000fea0003800000 */
.L_x_25537:
[----:B------:R-:W-:Y:S01]  /*88a0*/  STG.E.U8 [R2.64], R0 ;  /* 0x0000000002007986 */ /* 0x000fe2000c101124 */
[----:B------:R-:W-:Y:S05]  /*88b0*/  EXIT ;  /* 0x000000000000794d */ /* 0x000fea0003800000 */
.L_x_25535:
        /* <DEDUP_REMOVED lines=17> */
.L_x_25542:
[----:B------:R-:W-:-:S04]  /*89d0*/  LOP3.LUT R0, R17, 0x80000000, RZ, 0xc0, !PT ;  /* 0x8000000011007812 */ /* 0x000fc800078ec0ff */
[----:B------:R-:W-:-:S04]  /*89e0*/  SHF.R.U32.HI R5, RZ, 0x18, R0 ;  /* 0x00000018ff057819 */ /* 0x000fc80000011600 */
[----:B------:R-:W-:-:S04]  /*89f0*/  LOP3.LUT R4, R4, R5, RZ, 0xfc, !PT ;  /* 0x0000000504047212 */ /* 0x000fc800078efcff */
[----:B------:R-:W-:Y:S02]  /*8a00*/  PRMT R0, R4, 0x7610, R0 ;  /* 0x0000761004007816 */ /* 0x000fe40000000000 */
.L_x_25541:
[----:B------:R-:W-:Y:S05]  /*8a10*/  BSYNC B0 ;  /* 0x0000000000007941 */ /* 0x000fea0003800000 */
.L_x_25540:
[----:B------:R-:W-:Y:S01]  /*8a20*/  STG.E.U8 [R2.64], R0 ;  /* 0x0000000002007986 */ /* 0x000fe2000c101124 */
[----:B------:R-:W-:Y:S05]  /*8a30*/  EXIT ;  /* 0x000000000000794d */ /* 0x000fea0003800000 */
.L_x_25534:
        /* <DEDUP_REMOVED lines=22> */
.L_x_25517:
        /* <DEDUP_REMOVED lines=20> */
.L_x_25544:
[----:B------:R-:W-:Y:S01]  /*8ce0*/  STG.E.64 [R2.64], R16 ;  /* 0x0000001002007986 */ /* 0x000fe2000c101b24 */
[----:B------:R-:W-:Y:S05]  /*8cf0*/  EXIT ;  /* 0x000000000000794d */ /* 0x000fea0003800000 */
.L_x_25543:
[----:B------:R-:W-:Y:S01]  /*8d00*/  STG.E [R2.64], R16 ;  /* 0x0000001002007986 */ /* 0x000fe2000c101924 */
[----:B------:R-:W-:Y:S05]  /*8d10*/  EXIT ;  /* 0x000000000000794d */ /* 0x000fea0003800000 */
        .weak           $__internal_44_$__cuda_sm20_div_s64
        .type           $__internal_44_$__cuda_sm20_div_s64,@function
        .size           $__internal_44_$__cuda_sm20_div_s64,($__internal_45_$__cuda_sm20_rem_s64 - $__internal_44_$__cuda_sm20_div_s64)
$__internal_44_$__cuda_sm20_div_s64:
[-C--:B------:R-:W-:Y:S02]  /*8d20*/  IADD3 R9, P2, RZ, -R14.reuse, RZ ;  /* 0x8000000eff097210 */ /* 0x080fe40007f5e0ff */
[----:B------:R-:W-:Y:S02]  /*8d30*/  ISETP.GE.AND P1, PT, R3, RZ, PT ;  /* 0x000000ff0300720c */ /* 0x000fe40003f26270 */
[----:B------:R-:W-:Y:S01]  /*8d40*/  ISETP.GE.AND P5, PT, R15, RZ, PT ;  /* 0x000000ff0f00720c */ /* 0x000fe20003fa6270 */
[----:B------:R-:W-:Y:S01]  /*8d50*/  IMAD.X R7, RZ, RZ, ~R3, P2 ;  /* 0x000000ffff077224 */ /* 0x000fe200010e0e03 */
[----:B------:R-:W-:Y:S02]  /*8d60*/  SEL R6, R9, R14, !P1 ;  /* 0x0000000e09067207 */ /* 0x000fe40004800000 */
[----:B------:R-:W-:-:S02]  /*8d70*/  ISETP.NE.U32.AND P6, PT, R14, RZ, PT ;  /* 0x000000ff0e00720c */ /* 0x000fc40003fc5070 */
[----:B------:R-:W-:Y:S02]  /*8d80*/  SEL R7, R7, R3, !P1 ;  /* 0x0000000307077207 */ /* 0x000fe40004800000 */
[----:B------:R-:W-:Y:S02]  /*8d90*/  ISETP.NE.AND.EX P6, PT, R3, RZ, PT, P6 ;  /* 0x000000ff0300720c */ /* 0x000fe40003fc5360 */
        /* <DEDUP_REMOVED lines=25> */
[----:B------:R-:W-:Y:S01]  /*8f30*/  IMAD.HI.U32 R13, P1, R12, R9, R10 ;  /* 0x000000090c0d7227 */ /* 0x000fe2000782000a */
[----:B------:R-:W-:-:S03]  /*8f40*/  IADD3 R10, P3, RZ, -R20, RZ ;  /* 0x80000014ff0a7210 */ /* 0x000fc60007f7e0ff */
[----:B------:R-:W-:Y:S01]  /*8f50*/  IMAD R9, R12, R8, RZ ;  /* 0x000000080c097224 */ /* 0x000fe200078e02ff */
[----:B------:R-:W-:Y:S01]  /*8f60*/  SEL R10, R10, R20, !P5 ;  /* 0x000000140a0a7207 */ /* 0x000fe20006800000 */
[----:B------:R-:W-:-:S03]  /*8f70*/  IMAD.X R11, RZ, RZ, ~R15, P3 ;  /* 0x000000ffff0b7224 */ /* 0x000fc600018e0e0f */
[----:B------:R-:W-:Y:S01]  /*8f80*/  IADD3 R13, P3, R9, R13, RZ ;  /* 0x0000000d090d7210 */ /* 0x000fe20007f7e0ff */
[----:B------:R-:W-:Y:S01]  /*8f90*/  IMAD.HI.U32 R9, R12, R8, RZ ;  /* 0x000000080c097227 */ /* 0x000fe200078e00ff */
[----:B------:R-:W-:-:S03]  /*8fa0*/  SEL R11, R11, R15, !P5 ;  /* 0x0000000f0b0b7207 */ /* 0x000fc60006800000 */
[----:B------:R-:W-:-:S04]  /*8fb0*/  IMAD.HI.U32 R8, R13, R10, RZ ;  /* 0x0000000a0d087227 */ /* 0x000fc800078e00ff */
[----:B------:R-:W-:Y:S02]  /*8fc0*/  IMAD.X R12, R9, 0x1, R12, P2 ;  /* 0x00000001090c7824 */ /* 0x000fe400010e060c */
[----:B------:R-:W-:-:S03]  /*8fd0*/  IMAD.MOV.U32 R9, RZ, RZ, RZ ;  /* 0x000000ffff097224 */ /* 0x000fc600078e00ff */
[----:B------:R-:W-:Y:S01]  /*8fe0*/  IADD3.X R12, RZ, RZ, R12, P3, P1 ;  /* 0x000000ffff0c7210 */ /* 0x000fe20001fe240c */
[----:B------:R-:W-:-:S04]  /*8ff0*/  IMAD.WIDE.U32 R8, R13, R11, R8 ;  /* 0x0000000b0d087225 */ /* 0x000fc800078e0008 */
[----:B------:R-:W-:-:S04]  /*9000*/  IMAD.HI.U32 R13, R12, R11, RZ ;  /* 0x0000000b0c0d7227 */ /* 0x000fc800078e00ff */
[----:B------:R-:W-:-:S04]  /*9010*/  IMAD.HI.U32 R8, P1, R12, R10, R8 ;  /* 0x0000000a0c087227 */ /* 0x000fc80007820008 */
[----:B------:R-:W-:Y:S02]  /*9020*/  IMAD R9, R12, R11, RZ ;  /* 0x0000000b0c097224 */ /* 0x000fe400078e02ff */
[----:B------:R-:W-:-:S03]  /*9030*/  IMAD.X R13, RZ, RZ, R13, P1 ;  /* 0x000000ffff0d7224 */ /* 0x000fc600008e060d */
[----:B------:R-:W-:-:S05]  /*9040*/  IADD3 R12, P2, R9, R8, RZ ;  /* 0x00000008090c7210 */ /* 0x000fca0007f5e0ff */
        /* <DEDUP_REMOVED lines=32> */
[----:B------:R-:W-:Y:S06]  /*9250*/  RET.REL.NODEC R6 `(_ZN2at6native27unrolled_elementwise_kernelINS0_13AUnaryFunctorIlllZZZNS0_15binary_internal21div_floor_kernel_cudaERNS_18TensorIteratorBaseEENKUlvE_clEvENKUlvE2_clEvEUlllE_EESt5arrayIPcLm2EELi4E23TrivialOffsetCalculatorILi1EjESE_NS0_6memory12LoadWithCastILi1EEENSF_13StoreWithCastILi1EEEEEviT_T0_T2_T3_T4_T5_) ;  /* 0xffff6da006007950 */ /* 0x000fec0003c3ffff */
        .weak           $__internal_45_$__cuda_sm20_rem_s64
        .type           $__internal_45_$__cuda_sm20_rem_s64,@function
        .size           $__internal_45_$__cuda_sm20_rem_s64,(.L_x_32515 - $__internal_45_$__cuda_sm20_rem_s64)
$__internal_45_$__cuda_sm20_rem_s64:
        /* <DEDUP_REMOVED lines=29> */
[----:B------:R-:W-:-:S04]  /*9430*/  IMAD.HI.U32 R8, R9, R11, RZ ;  /* 0x0000000b09087227 */ /* 0x000fc800078e00ff */
[----:B------:R-:W-:-:S04]  /*9440*/  IMAD.HI.U32 R14, R13, R10, RZ ;  /* 0x0000000a0d0e7227 */ /* 0x000fc800078e00ff */
[----:B------:R-:W-:-:S04]  /*9450*/  IMAD.WIDE.U32 R8, P0, R9, R10, R8 ;  /* 0x0000000a09087225 */ /* 0x000fc80007800008 */
[----:B------:R-:W-:Y:S02]  /*9460*/  IMAD.X R14, R14, 0x1, R13, P0 ;  /* 0x000000010e0e7824 */ /* 0x000fe400000e060d */
[----:B------:R-:W-:Y:S01]  /*9470*/  IMAD.HI.U32 R8, P2, R13, R11, R8 ;  /* 0x0000000b0d087227 */ /* 0x000fe20007840008 */
[----:B------:R-:W-:-:S03]  /*9480*/  IADD3 R11, P3, RZ, -R28, RZ ;  /* 0x8000001cff0b7210 */ /* 0x000fc60007f7e0ff */
[----:B------:R-:W-:Y:S01]  /*9490*/  IMAD R13, R13, R10, RZ ;  /* 0x0000000a0d0d7224 */ /* 0x000fe200078e02ff */
[----:B------:R-:W-:Y:S01]  /*94a0*/  SEL R11, R11, R28, !P1 ;  /* 0x0000001c0b0b7207 */ /* 0x000fe20004800000 */
[----:B------:R-:W-:Y:S02]  /*94b0*/  IMAD.X R10, RZ, RZ, ~R20, P3 ;  /* 0x000000ffff0a7224 */ /* 0x000fe400018e0e14 */
[----:B------:R-:W-:Y:S01]  /*94c0*/  IMAD.MOV.U32 R9, RZ, RZ, RZ ;  /* 0x000000ffff097224 */ /* 0x000fe200078e00ff */
[----:B------:R-:W-:Y:S02]  /*94d0*/  IADD3 R13, P0, R13, R8, RZ ;  /* 0x000000080d0d7210 */ /* 0x000fe40007f1e0ff */
[----:B------:R-:W-:-:S03]  /*94e0*/  SEL R10, R10, R20, !P1 ;  /* 0x000000140a0a7207 */ /* 0x000fc60004800000 */
        /* <DEDUP_REMOVED lines=12> */
[CC--:B------:R-:W-:Y:S01]  /*95b0*/  ISETP.GE.U32.AND P0, PT, R8.reuse, R6.reuse, PT ;  /* 0x000000060800720c */ /* 0x0c0fe20003f06070 */
[-C--:B------:R-:W-:Y:S01]  /*95c0*/  IMAD R13, R13, R6.reuse, R14 ;  /* 0x000000060d0d7224 */ /* 0x080fe200078e020e */
[----:B------:R-:W-:-:S03]  /*95d0*/  IADD3 R9, P2, R8, -R6, RZ ;  /* 0x8000000608097210 */ /* 0x000fc60007f5e0ff */
[----:B------:R-:W-:-:S05]  /*95e0*/  IMAD.X R13, R10, 0x1, ~R13, P3 ;  /* 0x000000010a0d7824 */ /* 0x000fca00018e0e0d */
[----:B------:R-:W-:-:S04]  /*95f0*/  ISETP.GE.U32.AND.EX P0, PT, R13, R7, PT, P0 ;  /* 0x000000070d00720c */ /* 0x000fc80003f06100 */
[----:B------:R-:W-:Y:S01]  /*9600*/  SEL R9, R9, R8, P0 ;  /* 0x0000000809097207 */ /* 0x000fe20000000000 */
[----:B------:R-:W-:-:S05]  /*9610*/  IMAD.X R8, R13, 0x1, ~R7, P2 ;  /* 0x000000010d087824 */ /* 0x000fca00010e0e07 */
[----:B------:R-:W-:Y:S01]  /*9620*/  SEL R8, R8, R13, P0 ;  /* 0x0000000d08087207 */ /* 0x000fe20000000000 */
[----:B------:R-:W-:Y:S01]  /*9630*/  IMAD.MOV.U32 R13, RZ, RZ, 0x0 ;  /* 0x00000000ff0d7424 */ /* 0x000fe200078e00ff */
        /* <DEDUP_REMOVED lines=11> */
[----:B------:R-:W-:Y:S02]  /*96f0*/  SEL R3, R0, R7, !P1 ;  /* 0x0000000700037207 */ /* 0x000fe40004800000 */
[----:B------:R-:W-:Y:S02]  /*9700*/  SEL R0, R8, 0xffffffff, P0 ;  /* 0xffffffff08007807 */ /* 0x000fe40000000000 */
[----:B------:R-:W-:Y:S01]  /*9710*/  SEL R3, R3, 0xffffffff, P0 ;  /* 0xffffffff03037807 */ /* 0x000fe20000000000 */
[----:B------:R-:W-:Y:S06]  /*9720*/  RET.REL.NODEC R12 `(_ZN2at6native27unrolled_elementwise_kernelINS0_13AUnaryFunctorIlllZZZNS0_15binary_internal21div_floor_kernel_cudaERNS_18TensorIteratorBaseEENKUlvE_clEvENKUlvE2_clEvEUlllE_EESt5arrayIPcLm2EELi4E23TrivialOffsetCalculatorILi1EjESE_NS0_6memory12LoadWithCastILi1EEENSF_13StoreWithCastILi1EEEEEviT_T0_T2_T3_T4_T5_) ;  /* 0xffff68d00c007950 */ /* 0x000fec0003c3ffff */
.L_x_25545:
        /* <DEDUP_REMOVED lines=13> */
.L_x_32515:


//--------------------- .text._ZN2at6native18elementwise_kernelILi128ELi2EZNS0_22gpu_kernel_impl_nocastINS0_13AUnaryFunctorIlllZZZNS0_15binary_internal21div_floor_kernel_cudaERNS_18TensorIteratorBaseEENKUlvE_clEvENKUlvE2_clEvEUlllE_EEEEvS6_RKT_EUliE_EEviT1_ --------------------------
	.section	.text._ZN2at6native18elementwise_kernelILi128ELi2EZNS0_22gpu_kernel_impl_nocastINS0_13AUnaryFunctorIlllZZZNS0_15binary_internal21div_floor_kernel_cudaERNS_18TensorIteratorBaseEENKUlvE_clEvENKUlvE2_clEvEUlllE_EEEEvS6_RKT_EUliE_EEviT1_,"ax",@progbits
	.sectioninfo	@"SHI_REGISTERS=28"
	.align	128
        .global         _ZN2at6native18elementwise_kernelILi128ELi2EZNS0_22gpu_kernel_impl_nocastINS0_13AUnaryFunctorIlllZZZNS0_15binary_internal21div_floor_kernel_cudaERNS_18TensorIteratorBaseEENKUlvE_clEvENKUlvE2_clEvEUlllE_EEEEvS6_RKT_EUliE_EEviT1_
        .type           _ZN2at6native18elementwise_kernelILi128ELi2EZNS0_22gpu_kernel_impl_nocastINS0_13AUnaryFunctorIlllZZZNS0_15binary_internal21div_floor_kernel_cudaERNS_18TensorIteratorBaseEENKUlvE_clEvENKUlvE2_clEvEUlllE_EEEEvS6_RKT_EUliE_EEviT1_,@function
        .size           _ZN2at6native18elementwise_kernelILi128ELi2EZNS0_22gpu_kernel_impl_nocastINS0_13AUnaryFunctorIlllZZZNS0_15binary_internal21div_floor_kernel_cudaERNS_18TensorIteratorBaseEENKUlvE_clEvENKUlvE2_clEvEUlllE_EEEEvS6_RKT_EUliE_EEviT1_,(.L_x_32517 - _ZN2at6native18elementwise_kernelILi128ELi2EZNS0_22gpu_kernel_impl_nocastINS0_13AUnaryFunctorIlllZZZNS0_15binary_internal21div_floor_kernel_cudaERNS_18TensorIteratorBaseEENKUlvE_clEvENKUlvE2_clEvEUlllE_EEEEvS6_RKT_EUliE_EEviT1_)
        .other          _ZN2at6native18elementwise_kernelILi128ELi2EZNS0_22gpu_kernel_impl_nocastINS0_13AUnaryFunctorIlllZZZNS0_15binary_internal21div_floor_kernel_cudaERNS_18TensorIteratorBaseEENKUlvE_clEvENKUlvE2_clEvEUlllE_EEEEvS6_RKT_EUliE_EEviT1_,@"STO_CUDA_ENTRY STV_DEFAULT"
_ZN2at6native18elementwise_kernelILi128ELi2EZNS0_22gpu_kernel_impl_nocastINS0_13AUnaryFunctorIlllZZZNS0_15binary_internal21div_floor_kernel_cudaERNS_18TensorIteratorBaseEENKUlvE_clEvENKUlvE2_clEvEUlllE_EEEEvS6_RKT_EUliE_EEviT1_:
.text._ZN2at6native18elementwise_kernelILi128ELi2EZNS0_22gpu_kernel_impl_nocastINS0_13AUnaryFunctorIlllZZZNS0_15binary_internal21div_floor_kernel_cudaERNS_18TensorIteratorBaseEENKUlvE_clEvENKUlvE2_clEvEUlllE_EEEEvS6_RKT_EUliE_EEviT1_:
        /* <DEDUP_REMOVED lines=236> */
.L_x_25548:
        /* <DEDUP_REMOVED lines=9> */
[----:B------:R-:W-:Y:S01]  /*0f50*/  MOV R17, c[0x0][0x378] ;  /* 0x0000de0000117a02 */ /* 0x000fe20000000f00 */
[----:B------:R-:W-:Y:S01]  /*0f60*/  IMAD.MOV.U32 R15, RZ, RZ, c[0x0][0x37c] ;  /* 0x0000df00ff0f7624 */ /* 0x000fe200078e00ff */
[----:B------:R-:W-:Y:S01]  /*0f70*/  MOV R14, R10 ;  /* 0x0000000a000e7202 */ /* 0x000fe20000000f00 */
[----:B------:R-:W-:Y:S01]  /*0f80*/  IMAD.MOV.U32 R12, RZ, RZ, R11 ;  /* 0x000000ffff0c7224 */ /* 0x000fe200078e000b */
[----:B------:R-:W-:Y:S02]  /*0f90*/  MOV R0, 0xfb0 ;  /* 0x00000fb000007802 */ /* 0x000fe40000000f00 */
[----:B------:R-:W-:Y:S05]  /*0fa0*/  CALL.REL.NOINC `($__internal_46_$__cuda_sm20_div_s64) ;  /* 0x0000177000007944 */ /* 0x000fea0003c00000 */
[----:B------:R-:W-:Y:S01]  /*0fb0*/  MOV R19, R17 ;  /* 0x0000001100137202 */ /* 0x000fe20000000f00 */
[----:B------:R-:W-:Y:S05]  /*0fc0*/  BRA `(.L_x_25551) ;  /* 0x0000013000007947 */ /* 0x000fea0003800000 */
.L_x_25550:
        /* <DEDUP_REMOVED lines=10> */
[----:B------:R-:W-:-:S04]  /*1070*/  IMAD.HI.U32 R18, R3, c[0x0][0x378], RZ ;  /* 0x0000de0003127a27 */ /* 0x000fc800078e00ff */
[----:B------:R-:W-:-:S04]  /*1080*/  IMAD.MOV R3, RZ, RZ, -R18 ;  /* 0x000000ffff037224 */ /* 0x000fc800078e0a12 */
[----:B------:R-:W-:-:S05]  /*1090*/  IMAD R3, R10, R3, c[0x0][0x378] ;  /* 0x0000de000a037624 */ /* 0x000fca00078e0203 */
[----:B------:R-:W-:-:S13]  /*10a0*/  ISETP.GE.U32.AND P0, PT, R3, R10, PT ;  /* 0x0000000a0300720c */ /* 0x000fda0003f06070 */
[----:B------:R-:W-:Y:S02]  /*10b0*/  @P0 IADD3 R3, -R10, R3, RZ ;  /* 0x000000030a030210 */ /* 0x000fe40007ffe1ff */
[----:B------:R-:W-:Y:S02]  /*10c0*/  @P0 IADD3 R18, R18, 0x1, RZ ;  /* 0x0000000112120810 */ /* 0x000fe40007ffe0ff */
[----:B------:R-:W-:-:S13]  /*10d0*/  ISETP.GE.U32.AND P2, PT, R3, R10, PT ;  /* 0x0000000a0300720c */ /* 0x000fda0003f46070 */
[----:B------:R-:W-:Y:S02]  /*10e0*/  @P2 IADD3 R18, R18, 0x1, RZ ;  /* 0x0000000112122810 */ /* 0x000fe40007ffe0ff */
[----:B------:R-:W-:Y:S02]  /*10f0*/  @!P3 LOP3.LUT R18, RZ, R10, RZ, 0x33, !PT ;  /* 0x0000000aff12b212 */ /* 0x000fe400078e33ff */
.L_x_25551:
[----:B------:R-:W-:Y:S05]  /*1100*/  BSYNC B1 ;  /* 0x0000000000017941 */ /* 0x000fea0003800000 */
.L_x_25549:
        /* <DEDUP_REMOVED lines=8> */
[----:B------:R-:W-:Y:S01]  /*1190*/  MOV R12, R10 ;  /* 0x0000000a000c7202 */ /* 0x000fe20000000f00 */
[----:B------:R-:W-:Y:S01]  /*11a0*/  IMAD.MOV.U32 R10, RZ, RZ, c[0x0][0x378] ;  /* 0x0000de00ff0a7624 */ /* 0x000fe200078e00ff */
[----:B------:R-:W-:Y:S02]  /*11b0*/  MOV R0, c[0x0][0x37c] ;  /* 0x0000df0000007a02 */ /* 0x000fe40000000f00 */
[----:B------:R-:W-:Y:S02]  /*11c0*/  MOV R14, 0x11e0 ;  /* 0x000011e0000e7802 */ /* 0x000fe40000000f00 */
[----:B------:R-:W-:Y:S05]  /*11d0*/  CALL.REL.NOINC `($__internal_47_$__cuda_sm20_rem_s64) ;  /* 0x00001a8000007944 */ /* 0x000fea0003c00000 */
[----:B------:R-:W-:-:S04]  /*11e0*/  ISETP.NE.U32.AND P0, PT, R0, RZ, PT ;  /* 0x000000ff0000720c */ /* 0x000fc80003f05070 */
[----:B------:R-:W-:Y:S01]  /*11f0*/  ISETP.NE.AND.EX P0, PT, R2, RZ, PT, P0 ;  /* 0x000000ff0200720c */ /* 0x000fe20003f05300 */
[----:B------:R-:W-:Y:S07]  /*1200*/  BRA `(.L_x_25556) ;  /* 0x0000013000007947 */ /* 0x000fee0003800000 */
.L_x_25555:
        /* <DEDUP_REMOVED lines=13> */
[----:B------:R-:W-:-:S04]  /*12e0*/  @P0 IADD3 R7, -R10, R7, RZ ;  /* 0x000000070a070210 */ /* 0x000fc80007ffe1ff */
[----:B------:R-:W-:-:S13]  /*12f0*/  ISETP.GE.U32.AND P0, PT, R7, R10, PT ;  /* 0x0000000a0700720c */ /* 0x000fda0003f06070 */
[----:B------:R-:W-:Y:S01]  /*1300*/  @P0 IMAD.IADD R7, R7, 0x1, -R10 ;  /* 0x0000000107070824 */ /* 0x000fe200078e0a0a */
[----:B------:R-:W-:-:S04]  /*1310*/  @!P1 LOP3.LUT R7, RZ, R10, RZ, 0x33, !PT ;  /* 0x0000000aff079212 */ /* 0x000fc800078e33ff */
[----:B------:R-:W-:-:S04]  /*1320*/  ISETP.NE.U32.AND P0, PT, R7, RZ, PT ;  /* 0x000000ff0700720c */ /* 0x000fc80003f05070 */
[----:B------:R-:W-:-:S08]  /*1330*/  ISETP.NE.AND.EX P0, PT, RZ, RZ, PT, P0 ;  /* 0x000000ffff00720c */ /* 0x000fd00003f05300 */
.L_x_25556:
[----:B------:R-:W-:Y:S05]  /*1340*/  BSYNC B2 ;  /* 0x0000000000027941 */ /* 0x000fea0003800000 */
.L_x_25554:
[----:B------:R-:W-:-:S04]  /*1350*/  SEL R0, RZ, 0xffffffff, !P0 ;  /* 0xffffffffff007807 */ /* 0x000fc80004000000 */
[----:B------:R-:W-:-:S04]  /*1360*/  IADD3 R18, P0, R0, R18, RZ ;  /* 0x0000001200127210 */ /* 0x000fc80007f1e0ff */
[----:B------:R-:W-:-:S04]  /*1370*/  IADD3.X R19, R0, R19, RZ, P0, !PT ;  /* 0x0000001300137210 */ /* 0x000fc800007fe4ff */
.L_x_25553:
[----:B------:R-:W-:Y:S05]  /*1380*/  BSYNC B1 ;  /* 0x0000000000017941 */ /* 0x000fea0003800000 */
.L_x_25552:
[----:B------:R0:W-:Y:S01]  /*1390*/  STG.E.64 [R4.64], R18 ;  /* 0x0000001204007986 */ /* 0x0001e2000c101b04 */
[----:B------:R-:W-:-:S05]  /*13a0*/  IMAD R7, R13, 0x100, R16 ;  /* 0x000001000d077824 */ /* 0x000fca00078e0210 */
[----:B------:R-:W-:Y:S02]  /*13b0*/  IADD3 R7, R7, 0x80, RZ ;  /* 0x0000008007077810 */ /* 0x000fe40007ffe0ff */
.L_x_25547:
[----:B------:R-:W-:Y:S05]  /*13c0*/  BSYNC B0 ;  /* 0x0000000000007941 */ /* 0x000fea0003800000 */
.L_x_25546:
[----:B------:R-:W-:-:S13]  /*13d0*/  ISETP.GE.AND P0, PT, R7, c[0x0][0x160], PT ;  /* 0x0000580007007a0c */ /* 0x000fda0003f06270 */
[----:B------:R-:W-:Y:S05]  /*13e0*/  @P0 EXIT ;  /* 0x000000000000094d */ /* 0x000fea0003800000 */
[----:B------:R-:W-:Y:S01]  /*13f0*/  ISETP.NE.AND P0, PT, RZ, c[0x0][0x168], PT ;  /* 0x00005a00ff007a0c */ /* 0x000fe20003f05270 */
[----:B0-----:R-:W-:Y:S01]  /*1400*/  IMAD.MOV.U32 R4, RZ, RZ, RZ ;  /* 0x000000ffff047224 */ /* 0x001fe200078e00ff */
[----:B------:R-:W-:-:S11]  /*1410*/  MOV R0, RZ ;  /* 0x000000ff00007202 */ /* 0x000fd60000000f00 */
[----:B------:R-:W-:Y:S05]  /*1420*/  @!P0 BRA `(.L_x_25557) ;  /* 0x00000e0000008947 */ /* 0x000fea0003800000 */
[----:B------:R-:W-:Y:S01]  /*1430*/  HFMA2.MMA R2, -RZ, RZ, 0, 0 ;  /* 0x00000000ff027435 */ /* 0x000fe200000001ff */
[----:B------:R-:W-:Y:S01]  /*1440*/  IMAD.MOV.U32 R3, RZ, RZ, R7 ;  /* 0x000000ffff037224 */ /* 0x000fe200078e0007 */
[----:B------:R-:W-:-:S04]  /*1450*/  MOV R5, c[0x0][0x168] ;  /* 0x00005a0000057a02 */ /* 0x000fc80000000f00 */
[----:B------:R-:W-:-:S04]  /*1460*/  ISETP.NE.AND P0, PT, R5, 0x1, PT ;  /* 0x000000010500780c */ /* 0x000fc80003f05270 */
[----:B------:R-:W-:-:S05]  /*1470*/  IMAD.HI.U32 R2, R7, c[0x0][0x170], R2 ;  /* 0x00005c0007027a27 */ /* 0x000fca00078e0002 */
        /* <DEDUP_REMOVED lines=219> */
.L_x_25557:
        /* <DEDUP_REMOVED lines=9> */
[----:B------:R-:W-:Y:S01]  /*22c0*/  IMAD.MOV.U32 R17, RZ, RZ, c[0x0][0x378] ;  /* 0x0000de00ff117624 */ /* 0x000fe200078e00ff */
[----:B------:R-:W-:Y:S01]  /*22d0*/  MOV R15, c[0x0][0x37c] ;  /* 0x0000df00000f7a02 */ /* 0x000fe20000000f00 */
[----:B------:R-:W-:Y:S01]  /*22e0*/  IMAD.MOV.U32 R12, RZ, RZ, R11 ;  /* 0x000000ffff0c7224 */ /* 0x000fe200078e000b */
[----:B------:R-:W-:Y:S02]  /*22f0*/  MOV R14, R10 ;  /* 0x0000000a000e7202 */ /* 0x000fe40000000f00 */
[----:B------:R-:W-:Y:S02]  /*2300*/  MOV R0, 0x2320 ;  /* 0x0000232000007802 */ /* 0x000fe40000000f00 */
[----:B------:R-:W-:Y:S05]  /*2310*/  CALL.REL.NOINC `($__internal_46_$__cuda_sm20_div_s64) ;  /* 0x0000040000007944 */ /* 0x000fea0003c00000 */
[----:B------:R-:W-:Y:S01]  /*2320*/  MOV R16, R18 ;  /* 0x0000001200107202 */ /* 0x000fe20000000f00 */
[----:B------:R-:W-:Y:S05]  /*2330*/  BRA `(.L_x_25560) ;  /* 0x0000013000007947 */ /* 0x000fea0003800000 */
.L_x_25559:
        /* <DEDUP_REMOVED lines=10> */
[----:B------:R-:W-:-:S05]  /*23e0*/  IMAD.HI.U32 R16, R3, c[0x0][0x378], RZ ;  /* 0x0000de0003107a27 */ /* 0x000fca00078e00ff */
[----:B------:R-:W-:-:S05]  /*23f0*/  IADD3 R3, -R16, RZ, RZ ;  /* 0x000000ff10037210 */ /* 0x000fca0007ffe1ff */
[----:B------:R-:W-:-:S05]  /*2400*/  IMAD R3, R10, R3, c[0x0][0x378] ;  /* 0x0000de000a037624 */ /* 0x000fca00078e0203 */
[----:B------:R-:W-:-:S13]  /*2410*/  ISETP.GE.U32.AND P0, PT, R3, R10, PT ;  /* 0x0000000a0300720c */ /* 0x000fda0003f06070 */
[----:B------:R-:W-:Y:S02]  /*2420*/  @P0 IADD3 R3, -R10, R3, RZ ;  /* 0x000000030a030210 */ /* 0x000fe40007ffe1ff */
[----:B------:R-:W-:Y:S02]  /*2430*/  @P0 IADD3 R16, R16, 0x1, RZ ;  /* 0x0000000110100810 */ /* 0x000fe40007ffe0ff */
[----:B------:R-:W-:-:S13]  /*2440*/  ISETP.GE.U32.AND P2, PT, R3, R10, PT ;  /* 0x0000000a0300720c */ /* 0x000fda0003f46070 */
[----:B------:R-:W-:Y:S02]  /*2450*/  @P2 IADD3 R16, R16, 0x1, RZ ;  /* 0x0000000110102810 */ /* 0x000fe40007ffe0ff */
[----:B------:R-:W-:Y:S02]  /*2460*/  @!P3 LOP3.LUT R16, RZ, R10, RZ, 0x33, !PT ;  /* 0x0000000aff10b212 */ /* 0x000fe400078e33ff */
.L_x_25560:
[----:B------:R-:W-:Y:S05]  /*2470*/  BSYNC B0 ;  /* 0x0000000000007941 */ /* 0x000fea0003800000 */
.L_x_25558:
        /* <DEDUP_REMOVED lines=16> */
.L_x_25564:
        /* <DEDUP_REMOVED lines=15> */
[----:B------:R-:W-:Y:S02]  /*2670*/  @P0 IADD3 R7, -R10, R7, RZ ;  /* 0x000000070a070210 */ /* 0x000fe40007ffe1ff */
[----:B------:R-:W-:-:S04]  /*2680*/  @!P1 LOP3.LUT R7, RZ, R10, RZ, 0x33, !PT ;  /* 0x0000000aff079212 */ /* 0x000fc800078e33ff */
[----:B------:R-:W-:-:S04]  /*2690*/  ISETP.NE.U32.AND P0, PT, R7, RZ, PT ;  /* 0x000000ff0700720c */ /* 0x000fc80003f05070 */
[----:B------:R-:W-:-:S08]  /*26a0*/  ISETP.NE.AND.EX P0, PT, RZ, RZ, PT, P0 ;  /* 0x000000ffff00720c */ /* 0x000fd00003f05300 */
.L_x_25565:
[----:B------:R-:W-:Y:S05]  /*26b0*/  BSYNC B1 ;  /* 0x0000000000017941 */ /* 0x000fea0003800000 */
.L_x_25563:
[----:B------:R-:W-:-:S04]  /*26c0*/  SEL R0, RZ, 0xffffffff, !P0 ;  /* 0xffffffffff007807 */ /* 0x000fc80004000000 */
[----:B------:R-:W-:-:S05]  /*26d0*/  IADD3 R16, P0, R0, R16, RZ ;  /* 0x0000001000107210 */ /* 0x000fca0007f1e0ff */
[----:B------:R-:W-:-:S03]  /*26e0*/  IMAD.X R17, R0, 0x1, R17, P0 ;  /* 0x0000000100117824 */ /* 0x000fc600000e0611 */
.L_x_25562:
[----:B------:R-:W-:Y:S05]  /*26f0*/  BSYNC B0 ;  /* 0x0000000000007941 */ /* 0x000fea0003800000 */
.L_x_25561:
[----:B------:R-:W-:Y:S01]  /*2700*/  STG.E.64 [R4.64], R16 ;  /* 0x0000001004007986 */ /* 0x000fe2000c101b04 */
[----:B------:R-:W-:Y:S05]  /*2710*/  EXIT ;  /* 0x000000000000794d */ /* 0x000fea0003800000 */
        .weak           $__internal_46_$__cuda_sm20_div_s64
        .type           $__internal_46_$__cuda_sm20_div_s64,@function
        .size           $__internal_46_$__cuda_sm20_div_s64,($__internal_47_$__cuda_sm20_rem_s64 - $__internal_46_$__cuda_sm20_div_s64)
$__internal_46_$__cuda_sm20_div_s64:
        /* <DEDUP_REMOVED lines=31> */
[----:B------:R-:W-:Y:S01]  /*2910*/  IMAD.WIDE.U32 R6, P0, R7, R18, R6 ;  /* 0x0000001207067225 */ /* 0x000fe20007800006 */
[----:B------:R-:W-:-:S03]  /*2920*/  SEL R17, R8, R17, !P4 ;  /* 0x0000001108117207 */ /* 0x000fc60006000000 */
[----:B------:R-:W-:-:S04]  /*2930*/  IMAD.HI.U32 R20, R19, R18, RZ ;  /* 0x0000001213147227 */ /* 0x000fc800078e00ff */
[----:B------:R-:W-:-:S04]  /*2940*/  IMAD.HI.U32 R6, P2, R19, R9, R6 ;  /* 0x0000000913067227 */ /* 0x000fc80007840006 */
[----:B------:R-:W-:Y:S01]  /*2950*/  IMAD R7, R19, R18, RZ ;  /* 0x0000001213077224 */ /* 0x000fe200078e02ff */
[----:B------:R-:W-:Y:S01]  /*2960*/  IADD3.X R19, R20, R19, RZ, P0, !PT ;  /* 0x0000001314137210 */ /* 0x000fe200007fe4ff */
[----:B------:R-:W-:-:S03]  /*2970*/  IMAD.X R18, RZ, RZ, ~R15, P5 ;  /* 0x000000ffff127224 */ /* 0x000fc600028e0e0f */
[----:B------:R-:W-:Y:S02]  /*2980*/  IADD3 R8, P3, R7, R6, RZ ;  /* 0x0000000607087210 */ /* 0x000fe40007f7e0ff */
[----:B------:R-:W-:Y:S02]  /*2990*/  SEL R9, R18, R15, !P4 ;  /* 0x0000000f12097207 */ /* 0x000fe40006000000 */
[----:B------:R-:W-:Y:S01]  /*29a0*/  MOV R7, RZ ;  /* 0x000000ff00077202 */ /* 0x000fe20000000f00 */
[----:B------:R-:W-:Y:S01]  /*29b0*/  IMAD.HI.U32 R6, R8, R17, RZ ;  /* 0x0000001108067227 */ /* 0x000fe200078e00ff */
[----:B------:R-:W-:Y:S02]  /*29c0*/  IADD3.X R18, RZ, RZ, R19, P3, P2 ;  /* 0x000000ffff127210 */ /* 0x000fe40001fe4413 */
[----:B------:R-:W-:-:S03]  /*29d0*/  LOP3.LUT R15, R12, R15, RZ, 0x3c, !PT ;  /* 0x0000000f0c0f7212 */ /* 0x000fc600078e3cff */
        /* <DEDUP_REMOVED lines=27> */
[----:B------:R-:W-:Y:S02]  /*2b90*/  SEL R17, R17, R2, P0 ;  /* 0x0000000211117207 */ /* 0x000fe40000000000 */
[-C--:B------:R-:W-:Y:S02]  /*2ba0*/  IADD3 R3, P3, RZ, -R18.reuse, RZ ;  /* 0x80000012ff037210 */ /* 0x080fe40007f7e0ff */
[----:B------:R-:W-:Y:S02]  /*2bb0*/  ISETP.GE.AND P2, PT, R15, RZ, PT ;  /* 0x000000ff0f00720c */ /* 0x000fe40003f46270 */
[----:B------:R-:W-:Y:S01]  /*2bc0*/  ISETP.NE.U32.AND P0, PT, R14, RZ, PT ;  /* 0x000000ff0e00720c */ /* 0x000fe20003f05070 */
[----:B------:R-:W-:Y:S01]  /*2bd0*/  IMAD.X R2, RZ, RZ, ~R17, P3 ;  /* 0x000000ffff027224 */ /* 0x000fe200018e0e11 */
[----:B------:R-:W-:Y:S01]  /*2be0*/  SEL R18, R3, R18, !P2 ;  /* 0x0000001203127207 */ /* 0x000fe20005000000 */
[----:B------:R-:W-:Y:S01]  /*2bf0*/  HFMA2.MMA R3, -RZ, RZ, 0, 0 ;  /* 0x00000000ff037435 */ /* 0x000fe200000001ff */
[----:B------:R-:W-:-:S02]  /*2c00*/  ISETP.NE.AND.EX P0, PT, R12, RZ, PT, P0 ;  /* 0x000000ff0c00720c */ /* 0x000fc40003f05300 */
[----:B------:R-:W-:Y:S02]  /*2c10*/  SEL R17, R2, R17, !P2 ;  /* 0x0000001102117207 */ /* 0x000fe40005000000 */
[----:B------:R-:W-:Y:S02]  /*2c20*/  MOV R2, R0 ;  /* 0x0000000000027202 */ /* 0x000fe40000000f00 */
[----:B------:R-:W-:Y:S02]  /*2c30*/  SEL R18, R18, 0xffffffff, P0 ;  /* 0xffffffff12127807 */ /* 0x000fe40000000000 */
[----:B------:R-:W-:Y:S01]  /*2c40*/  SEL R17, R17, 0xffffffff, P0 ;  /* 0xffffffff11117807 */ /* 0x000fe20000000000 */
[----:B------:R-:W-:Y:S06]  /*2c50*/  RET.REL.NODEC R2 `(_ZN2at6native18elementwise_kernelILi128ELi2EZNS0_22gpu_kernel_impl_nocastINS0_13AUnaryFunctorIlllZZZNS0_15binary_internal21div_floor_kernel_cudaERNS_18TensorIteratorBaseEENKUlvE_clEvENKUlvE2_clEvEUlllE_EEEEvS6_RKT_EUliE_EEviT1_) ;  /* 0xffffd3a002007950 */ /* 0x000fec0003c3ffff */
        .weak           $__internal_47_$__cuda_sm20_rem_s64
        .type           $__internal_47_$__cuda_sm20_rem_s64,@function
        .size           $__internal_47_$__cuda_sm20_rem_s64,(.L_x_32517 - $__internal_47_$__cuda_sm20_rem_s64)
$__internal_47_$__cuda_sm20_rem_s64:
        /* <DEDUP_REMOVED lines=33> */
[----:B------:R-:W-:-:S03]  /*2e70*/  SEL R9, R7, R10, !P1 ;  /* 0x0000000a07097207 */ /* 0x000fc60004800000 */
[CC--:B------:R-:W-:Y:S02]  /*2e80*/  IMAD R21, R15.reuse, R6.reuse, RZ ;  /* 0x000000060f157224 */ /* 0x0c0fe400078e02ff */
[----:B------:R-:W-:-:S03]  /*2e90*/  IMAD.HI.U32 R6, R15, R6, RZ ;  /* 0x000000060f067227 */ /* 0x000fc600078e00ff */
[----:B------:R-:W-:Y:S01]  /*2ea0*/  IADD3 R8, P3, R21, R8, RZ ;  /* 0x0000000815087210 */ /* 0x000fe20007f7e0ff */
[----:B------:R-:W-:Y:S01]  /*2eb0*/  IMAD.X R7, R6, 0x1, R15, P0 ;  /* 0x0000000106077824 */ /* 0x000fe200000e060f */
[----:B------:R-:W-:-:S03]  /*2ec0*/  IADD3.X R21, RZ, ~R0, RZ, P4, !PT ;  /* 0x80000000ff157210 */ /* 0x000fc600027fe4ff */
[----:B------:R-:W-:Y:S01]  /*2ed0*/  IMAD.HI.U32 R6, R8, R9, RZ ;  /* 0x0000000908067227 */ /* 0x000fe200078e00ff */
[----:B------:R-:W-:Y:S02]  /*2ee0*/  SEL R15, R21, R0, !P1 ;  /* 0x00000000150f7207 */ /* 0x000fe40004800000 */
[----:B------:R-:W-:Y:S01]  /*2ef0*/  IADD3.X R0, RZ, RZ, R7, P3, P2 ;  /* 0x000000ffff007210 */ /* 0x000fe20001fe4407 */
[----:B------:R-:W-:-:S04]  /*2f00*/  HFMA2.MMA R7, -RZ, RZ, 0, 0 ;  /* 0x00000000ff077435 */ /* 0x000fc800000001ff */
[----:B------:R-:W-:-:S06]  /*2f10*/  IMAD R21, R0, R15, RZ ;  /* 0x0000000f00157224 */ /* 0x000fcc00078e02ff */
[----:B------:R-:W-:-:S06]  /*2f20*/  IMAD.WIDE.U32 R6, R8, R15, R6 ;  /* 0x0000000f08067225 */ /* 0x000fcc00078e0006 */
        /* <DEDUP_REMOVED lines=9> */
[----:B------:R-:W-:-:S05]  /*2fc0*/  IMAD R0, R23, R2, R21 ;  /* 0x0000000217007224 */ /* 0x000fca00078e0215 */
        /* <DEDUP_REMOVED lines=8> */
[C---:B------:R-:W-:Y:S02]  /*3050*/  ISETP.GE.U32.AND.EX P0, PT, R9.reuse, R3, PT, P0 ;  /* 0x000000030900720c */ /* 0x040fe40003f06100 */
[----:B------:R-:W-:Y:S01]  /*3060*/  MOV R15, 0x0 ;  /* 0x00000000000f7802 */ /* 0x000fe20000000f00 */
[----:B------:R-:W-:Y:S01]  /*3070*/  IMAD.X R2, R9, 0x1, ~R3, P2 ;  /* 0x0000000109027824 */ /* 0x000fe200010e0e03 */
[----:B------:R-:W-:-:S04]  /*3080*/  SEL R0, R0, R7, P0 ;  /* 0x0000000700007207 */ /* 0x000fc80000000000 */
[----:B------:R-:W-:Y:S02]  /*3090*/  SEL R2, R2, R9, P0 ;  /* 0x0000000902027207 */ /* 0x000fe40000000000 */
[----:B------:R-:W-:Y:S02]  /*30a0*/  IADD3 R3, P2, RZ, -R0, RZ ;  /* 0x80000000ff037210 */ /* 0x000fe40007f5e0ff */
[----:B------:R-:W-:Y:S02]  /*30b0*/  ISETP.NE.U32.AND P0, PT, R12, RZ, PT ;  /* 0x000000ff0c00720c */ /* 0x000fe40003f05070 */
[----:B------:R-:W-:Y:S02]  /*30c0*/  IADD3.X R7, RZ, ~R2, RZ, P2, !PT ;  /* 0x80000002ff077210 */ /* 0x000fe400017fe4ff */
[----:B------:R-:W-:Y:S02]  /*30d0*/  ISETP.NE.AND.EX P0, PT, R11, RZ, PT, P0 ;  /* 0x000000ff0b00720c */ /* 0x000fe40003f05300 */
[----:B------:R-:W-:-:S02]  /*30e0*/  SEL R0, R3, R0, !P1 ;  /* 0x0000000003007207 */ /* 0x000fc40004800000 */
[----:B------:R-:W-:Y:S02]  /*30f0*/  SEL R2, R7, R2, !P1 ;  /* 0x0000000207027207 */ /* 0x000fe40004800000 */
[----:B------:R-:W-:Y:S02]  /*3100*/  SEL R0, R0, 0xffffffff, P0 ;  /* 0xffffffff00007807 */ /* 0x000fe40000000000 */
[----:B------:R-:W-:Y:S01]  /*3110*/  SEL R2, R2, 0xffffffff, P0 ;  /* 0xffffffff02027807 */ /* 0x000fe20000000000 */
[----:B------:R-:W-:Y:S06]  /*3120*/  RET.REL.NODEC R14 `(_ZN2at6native18elementwise_kernelILi128ELi2EZNS0_22gpu_kernel_impl_nocastINS0_13AUnaryFunctorIlllZZZNS0_15binary_internal21div_floor_kernel_cudaERNS_18TensorIteratorBaseEENKUlvE_clEvENKUlvE2_clEvEUlllE_EEEEvS6_RKT_EUliE_EEviT1_) ;  /* 0xffffced00e007950 */ /* 0x000fec0003c3ffff */
.L_x_25566:
        /* <DEDUP_REMOVED lines=13> */
.L_x_32517:


//--------------------- .text._ZN2at6native27unrolled_elementwise_kernelINS0_13AUnaryFunctorIlllZZZNS0_15binary_internal21div_floor_kernel_cudaERNS_18TensorIteratorBaseEENKUlvE_clEvENKUlvE2_clEvEUlllE_EESt5arrayIPcLm2EELi4E23TrivialOffsetCalculatorILi1EjESE_NS0_6memory15LoadWithoutCastENSF_16StoreWithoutCastEEEviT_T0_T2_T3_T4_T5_ --------------------------
	.section	.text._ZN2at6native27unrolled_elementwise_kernelINS0_13AUnaryFunctorIlllZZZNS0_15binary_internal21div_floor_kernel_cudaERNS_18TensorIteratorBaseEENKUlvE_clEvENKUlvE2_clEvEUlllE_EESt5arrayIPcLm2EELi4E23TrivialOffsetCalculatorILi1EjESE_NS0_6memory15LoadWithoutCastENSF_16StoreWithoutCastEEEviT_T0_T2_T3_T4_T5_,"ax",@progbits
	.sectioninfo	@"SHI_REGISTERS=34"
	.align	128
        .global         _ZN2at6native27unrolled_elementwise_kernelINS0_13AUnaryFunctorIlllZZZNS0_15binary_internal21div_floor_kernel_cudaERNS_18TensorIteratorBaseEENKUlvE_clEvENKUlvE2_clEvEUlllE_EESt5arrayIPcLm2EELi4E23TrivialOffsetCalculatorILi1EjESE_NS0_6memory15LoadWithoutCastENSF_16StoreWithoutCastEEEviT_T0_T2_T3_T4_T5_
        .type           _ZN2at6native27unrolled_elementwise_kernelINS0_13AUnaryFunctorIlllZZZNS0_15binary_internal21div_floor_kernel_cudaERNS_18TensorIteratorBaseEENKUlvE_clEvENKUlvE2_clEvEUlllE_EESt5arrayIPcLm2EELi4E23TrivialOffsetCalculatorILi1EjESE_NS0_6memory15LoadWithoutCastENSF_16StoreWithoutCastEEEviT_T0_T2_T3_T4_T5_,@function
        .size           _ZN2at6native27unrolled_elementwise_kernelINS0_13AUnaryFunctorIlllZZZNS0_15binary_internal21div_floor_kernel_cudaERNS_18TensorIteratorBaseEENKUlvE_clEvENKUlvE2_clEvEUlllE_EESt5arrayIPcLm2EELi4E23TrivialOffsetCalculatorILi1EjESE_NS0_6memory15LoadWithoutCastENSF_16StoreWithoutCastEEEviT_T0_T2_T3_T4_T5_,(.L_x_32519 - _ZN2at6native27unrolled_elementwise_kernelINS0_13AUnaryFunctorIlllZZZNS0_15binary_internal21div_floor_kernel_cudaERNS_18TensorIteratorBaseEENKUlvE_clEvENKUlvE2_clEvEUlllE_EESt5arrayIPcLm2EELi4E23TrivialOffsetCalculatorILi1EjESE_NS0_6memory15LoadWithoutCastENSF_16StoreWithoutCastEEEviT_T0_T2_T3_T4_T5_)
        .other          _ZN2at6native27unrolled_elementwise_kernelINS0_13AUnaryFunctorIlllZZZNS0_15binary_internal21div_floor_kernel_cudaERNS_18TensorIteratorBaseEENKUlvE_clEvENKUlvE2_clEvEUlllE_EESt5arrayIPcLm2EELi4E23TrivialOffsetCalculatorILi1EjESE_NS0_6memory15LoadWithoutCastENSF_16StoreWithoutCastEEEviT_T0_T2_T3_T4_T5_,@"STO_CUDA_ENTRY STV_DEFAULT"
_ZN2at6native27unrolled_elementwise_kernelINS0_13AUnaryFunctorIlllZZZNS0_15binary_internal21div_floor_kernel_cudaERNS_18TensorIteratorBaseEENKUlvE_clEvENKUlvE2_clEvEUlllE_EESt5arrayIPcLm2EELi4E23TrivialOffsetCalculatorILi1EjESE_NS0_6memory15LoadWithoutCastENSF_16StoreWithoutCastEEEviT_T0_T2_T3_T4_T5_:
.text._ZN2at6native27unrolled_elementwise_kernelINS0_13AUnaryFunctorIlllZZZNS0_15binary_internal21div_floor_kernel_cudaERNS_18TensorIteratorBaseEENKUlvE_clEvENKUlvE2_clEvEUlllE_EESt5arrayIPcLm2EELi4E23TrivialOffsetCalculatorILi1EjESE_NS0_6memory15LoadWithoutCastENSF_16StoreWithoutCastEEEviT_T0_T2_T3_T4_T5_:
        /* <DEDUP_REMOVED lines=19> */
[----:B------:R-:W-:Y:S02]  /*0130*/  @!P1 IADD3 R0, R0, 0x80, RZ ;  /* 0x0000008000009810 */ /* 0x000fe40007ffe0ff */
[----:B------:R-:W-:Y:S02]  /*0140*/  @!P1 MOV R5, 0x8 ;  /* 0x0000000800059802 */ /* 0x000fe40000000f00 */
        /* <DEDUP_REMOVED lines=19> */
[----:B------:R-:W-:Y:S01]  /*0280*/  IMAD.MOV.U32 R24, RZ, RZ, c[0x0][0x170] ;  /* 0x00005c00ff187624 */ /* 0x000fe200078e00ff */
[----:B------:R-:W-:Y:S01]  /*0290*/  MOV R8, 0x2e0 ;  /* 0x000002e000087802 */ /* 0x000fe20000000f00 */
[----:B0-----:R-:W-:Y:S02]  /*02a0*/  IMAD.MOV.U32 R2, RZ, RZ, c[0x0][0x174] ;  /* 0x00005d00ff027624 */ /* 0x001fe400078e00ff */
[----:B------:R-:W-:Y:S02]  /*02b0*/  IMAD.MOV.U32 R25, RZ, RZ, R22 ;  /* 0x000000ffff197224 */ /* 0x000fe400078e0016 */
[----:B------:R-:W-:Y:S02]  /*02c0*/  IMAD.MOV.U32 R3, RZ, RZ, R23 ;  /* 0x000000ffff037224 */ /* 0x000fe400078e0017 */
[----:B------:R-:W-:Y:S05]  /*02d0*/  CALL.REL.NOINC `($__internal_48_$__cuda_sm20_div_s64) ;  /* 0x0000144000007944 */ /* 0x000fea0003c00000 */
[----:B------:R-:W-:Y:S01]  /*02e0*/  MOV R10, R4 ;  /* 0x00000004000a7202 */ /* 0x000fe20000000f00 */
[----:B------:R-:W-:Y:S01]  /*02f0*/  IMAD.MOV.U32 R11, RZ, RZ, R5 ;  /* 0x000000ffff0b7224 */ /* 0x000fe200078e0005 */
[----:B------:R-:W-:Y:S05]  /*0300*/  BRA `(.L_x_25571) ;  /* 0x0000013000007947 */ /* 0x000fea0003800000 */
.L_x_25570:
        /* <DEDUP_REMOVED lines=19> */
.L_x_25571:
[----:B------:R-:W-:Y:S05]  /*0440*/  BSYNC B1 ;  /* 0x0000000000017941 */ /* 0x000fea0003800000 */
.L_x_25569:
        /* <DEDUP_REMOVED lines=8> */
[----:B------:R-:W-:Y:S01]  /*04d0*/  MOV R5, R23 ;  /* 0x0000001700057202 */ /* 0x000fe20000000f00 */
[----:B------:R-:W-:Y:S01]  /*04e0*/  IMAD.MOV.U32 R3, RZ, RZ, c[0x0][0x170] ;  /* 0x00005c00ff037624 */ /* 0x000fe200078e00ff */
[----:B------:R-:W-:Y:S01]  /*04f0*/  MOV R8, 0x520 ;  /* 0x0000052000087802 */ /* 0x000fe20000000f00 */
[----:B------:R-:W-:Y:S02]  /*0500*/  IMAD.MOV.U32 R2, RZ, RZ, c[0x0][0x174] ;  /* 0x00005d00ff027624 */ /* 0x000fe400078e00ff */
[----:B------:R-:W-:Y:S05]  /*0510*/  CALL.REL.NOINC `($__internal_49_$__cuda_sm20_rem_s64) ;  /* 0x0000174000007944 */ /* 0x000fea0003c00000 */
[----:B------:R-:W-:-:S04]  /*0520*/  ISETP.NE.U32.AND P1, PT, R4, RZ, PT ;  /* 0x000000ff0400720c */ /* 0x000fc80003f25070 */
[----:B------:R-:W-:Y:S01]  /*0530*/  ISETP.NE.AND.EX P1, PT, R5, RZ, PT, P1 ;  /* 0x000000ff0500720c */ /* 0x000fe20003f25310 */
[----:B------:R-:W-:Y:S07]  /*0540*/  BRA `(.L_x_25574) ;  /* 0x0000013000007947 */ /* 0x000fee0003800000 */
.L_x_25573:
        /* <DEDUP_REMOVED lines=19> */
.L_x_25574:
[----:B------:R-:W-:Y:S05]  /*0680*/  BSYNC B1 ;  /* 0x0000000000017941 */ /* 0x000fea0003800000 */
.L_x_25572:
[----:B------:R-:W-:-:S04]  /*0690*/  SEL R0, RZ, 0xffffffff, !P1 ;  /* 0xffffffffff007807 */ /* 0x000fc80004800000 */
[----:B------:R-:W-:-:S04]  /*06a0*/  IADD3 R10, P1, R0, R10, RZ ;  /* 0x0000000a000a7210 */ /* 0x000fc80007f3e0ff */
[----:B------:R-:W-:-:S04]  /*06b0*/  IADD3.X R11, R0, R11, RZ, P1, !PT ;  /* 0x0000000b000b7210 */ /* 0x000fc80000ffe4ff */
.L_x_25568:
[----:B------:R-:W-:Y:S05]  /*06c0*/  BSYNC B0 ;  /* 0x0000000000007941 */ /* 0x000fea0003800000 */
.L_x_25567:
        /* <DEDUP_REMOVED lines=13> */
[----:B------:R-:W-:Y:S05]  /*07a0*/  CALL.REL.NOINC `($__internal_48_$__cuda_sm20_div_s64) ;  /* 0x00000f7000007944 */ /* 0x000fea0003c00000 */
[----:B------:R-:W-:Y:S02]  /*07b0*/  IMAD.MOV.U32 R24, RZ, RZ, R4 ;  /* 0x000000ffff187224 */ /* 0x000fe400078e0004 */
[----:B------:R-:W-:Y:S01]  /*07c0*/  IMAD.MOV.U32 R25, RZ, RZ, R5 ;  /* 0x000000ffff197224 */ /* 0x000fe200078e0005 */
[----:B------:R-:W-:Y:S05]  /*07d0*/  BRA `(.L_x_25579) ;  /* 0x0000013000007947 */ /* 0x000fea0003800000 */
.L_x_25578:
[----:B------:R-:W0:Y:S01]  /*07e0*/  I2F.U32.RP R4, R20 ;  /* 0x0000001400047306 */ /* 0x000e220000209000 */
[----:B------:R-:W-:Y:S01]  /*07f0*/  ISETP.NE.U32.AND P3, PT, R20, RZ, PT ;  /* 0x000000ff1400720c */ /* 0x000fe20003f65070 */
[----:B------:R-:W-:-:S06]  /*0800*/  IMAD.MOV.U32 R25, RZ, RZ, RZ ;  /* 0x000000ffff197224 */ /* 0x000fcc00078e00ff */
[----:B0-----:R-:W0:Y:S02]  /*0810*/  MUFU.RCP R4, R4 ;  /* 0x0000000400047308 */ /* 0x001e240000001000 */
[----:B0-----:R-:W-:-:S06]  /*0820*/  IADD3 R2, R4, 0xffffffe, RZ ;  /* 0x0ffffffe04027810 */ /* 0x001fcc0007ffe0ff */
[----:B------:R0:W1:Y:S02]  /*0830*/  F2I.FTZ.U32.TRUNC.NTZ R3, R2 ;  /* 0x0000000200037305 */ /* 0x000064000021f000 */
[----:B0-----:R-:W-:Y:S01]  /*0840*/  HFMA2.MMA R2, -RZ, RZ, 0, 0 ;  /* 0x00000000ff027435 */ /* 0x001fe200000001ff */
[----:B-1----:R-:W-:-:S04]  /*0850*/  IMAD.MOV R5, RZ, RZ, -R3 ;  /* 0x000000ffff057224 */ /* 0x002fc800078e0a03 */
[----:B------:R-:W-:-:S05]  /*0860*/  IMAD R5, R5, R20, RZ ;  /* 0x0000001405057224 */ /* 0x000fca00078e02ff */
        /* <DEDUP_REMOVED lines=10> */
.L_x_25579:
[----:B------:R-:W-:Y:S05]  /*0910*/  BSYNC B1 ;  /* 0x0000000000017941 */ /* 0x000fea0003800000 */
.L_x_25577:
        /* <DEDUP_REMOVED lines=12> */
[----:B------:R-:W-:Y:S05]  /*09e0*/  CALL.REL.NOINC `($__internal_49_$__cuda_sm20_rem_s64) ;  /* 0x0000127000007944 */ /* 0x000fea0003c00000 */
[----:B------:R-:W-:-:S04]  /*09f0*/  ISETP.NE.U32.AND P1, PT, R4, RZ, PT ;  /* 0x000000ff0400720c */ /* 0x000fc80003f25070 */
[----:B------:R-:W-:Y:S01]  /*0a00*/  ISETP.NE.AND.EX P1, PT, R5, RZ, PT, P1 ;  /* 0x000000ff0500720c */ /* 0x000fe20003f25310 */
[----:B------:R-:W-:Y:S07]  /*0a10*/  BRA `(.L_x_25582) ;  /* 0x0000013000007947 */ /* 0x000fee0003800000 */
.L_x_25581:
        /* <DEDUP_REMOVED lines=19> */
.L_x_25582:
[----:B------:R-:W-:Y:S05]  /*0b50*/  BSYNC B1 ;  /* 0x0000000000017941 */ /* 0x000fea0003800000 */
.L_x_25580:
[----:B------:R-:W-:-:S04]  /*0b60*/  SEL R2, RZ, 0xffffffff, !P1 ;  /* 0xffffffffff027807 */ /* 0x000fc80004800000 */
[----:B------:R-:W-:-:S05]  /*0b70*/  IADD3 R24, P1, R2, R24, RZ ;  /* 0x0000001802187210 */ /* 0x000fca0007f3e0ff */
[----:B------:R-:W-:-:S03]  /*0b80*/  IMAD.X R25, R2, 0x1, R25, P1 ;  /* 0x0000000102197824 */ /* 0x000fc600008e0619 */
.L_x_25576:
[----:B------:R-:W-:Y:S05]  /*0b90*/  BSYNC B0 ;  /* 0x0000000000007941 */ /* 0x000fea0003800000 */
.L_x_25575:
        /* <DEDUP_REMOVED lines=10> */
[----:B------:R-:W-:Y:S01]  /*0c40*/  MOV R24, c[0x0][0x170] ;  /* 0x00005c0000187a02 */ /* 0x000fe20000000f00 */
[----:B------:R-:W-:Y:S01]  /*0c50*/  IMAD.MOV.U32 R2, RZ, RZ, c[0x0][0x174] ;  /* 0x00005d00ff027624 */ /* 0x000fe200078e00ff */
[----:B------:R-:W-:Y:S01]  /*0c60*/  MOV R8, 0xca0 ;  /* 0x00000ca000087802 */ /* 0x000fe20000000f00 */
[----:B------:R-:W-:Y:S02]  /*0c70*/  IMAD.MOV.U32 R25, RZ, RZ, R18 ;  /* 0x000000ffff197224 */ /* 0x000fe400078e0012 */
[----:B------:R-:W-:Y:S02]  /*0c80*/  IMAD.MOV.U32 R3, RZ, RZ, R19 ;  /* 0x000000ffff037224 */ /* 0x000fe400078e0013 */
[----:B------:R-:W-:Y:S05]  /*0c90*/  CALL.REL.NOINC `($__internal_48_$__cuda_sm20_div_s64) ;  /* 0x00000a8000007944 */ /* 0x000fea0003c00000 */
[----:B------:R-:W-:Y:S02]  /*0ca0*/  IMAD.MOV.U32 R24, RZ, RZ, R4 ;  /* 0x000000ffff187224 */ /* 0x000fe400078e0004 */
[----:B------:R-:W-:Y:S01]  /*0cb0*/  IMAD.MOV.U32 R25, RZ, RZ, R5 ;  /* 0x000000ffff197224 */ /* 0x000fe200078e0005 */
[----:B------:R-:W-:Y:S05]  /*0cc0*/  BRA `(.L_x_25587) ;  /* 0x0000013000007947 */ /* 0x000fea0003800000 */
.L_x_25586:
        /* <DEDUP_REMOVED lines=10> */
[----:B------:R-:W-:-:S05]  /*0d70*/  IMAD.HI.U32 R24, R3, c[0x0][0x170], RZ ;  /* 0x00005c0003187a27 */ /* 0x000fca00078e00ff */
[----:B------:R-:W-:-:S05]  /*0d80*/  IADD3 R3, -R24, RZ, RZ ;  /* 0x000000ff18037210 */ /* 0x000fca0007ffe1ff */
[----:B------:R-:W-:-:S05]  /*0d90*/  IMAD R3, R18, R3, c[0x0][0x170] ;  /* 0x00005c0012037624 */ /* 0x000fca00078e0203 */
[----:B------:R-:W-:-:S13]  /*0da0*/  ISETP.GE.U32.AND P1, PT, R3, R18, PT ;  /* 0x000000120300720c */ /* 0x000fda0003f26070 */
[----:B------:R-:W-:Y:S01]  /*0db0*/  @P1 IMAD.IADD R3, R3, 0x1, -R18 ;  /* 0x0000000103031824 */ /* 0x000fe200078e0a12 */
[----:B------:R-:W-:-:S04]  /*0dc0*/  @P1 IADD3 R24, R24, 0x1, RZ ;  /* 0x0000000118181810 */ /* 0x000fc80007ffe0ff */
[----:B------:R-:W-:-:S13]  /*0dd0*/  ISETP.GE.U32.AND P2, PT, R3, R18, PT ;  /* 0x000000120300720c */ /* 0x000fda0003f46070 */
[----:B------:R-:W-:Y:S02]  /*0de0*/  @P2 IADD3 R24, R24, 0x1, RZ ;  /* 0x0000000118182810 */ /* 0x000fe40007ffe0ff */
[----:B------:R-:W-:Y:S02]  /*0df0*/  @!P3 LOP3.LUT R24, RZ, R18, RZ, 0x33, !PT ;  /* 0x00000012ff18b212 */ /* 0x000fe400078e33ff */
.L_x_25587:
[----:B------:R-:W-:Y:S05]  /*0e00*/  BSYNC B1 ;  /* 0x0000000000017941 */ /* 0x000fea0003800000 */
.L_x_25585:
        /* <DEDUP_REMOVED lines=16> */
.L_x_25589:
        /* <DEDUP_REMOVED lines=19> */
.L_x_25590:
[----:B------:R-:W-:Y:S05]  /*1040*/  BSYNC B1 ;  /* 0x0000000000017941 */ /* 0x000fea0003800000 */
.L_x_25588:
[----:B------:R-:W-:-:S04]  /*1050*/  SEL R2, RZ, 0xffffffff, !P1 ;  /* 0xffffffffff027807 */ /* 0x000fc80004800000 */
[----:B------:R-:W-:-:S05]  /*1060*/  IADD3 R24, P1, R2, R24, RZ ;  /* 0x0000001802187210 */ /* 0x000fca0007f3e0ff */
[----:B------:R-:W-:-:S03]  /*1070*/  IMAD.X R25, R2, 0x1, R25, P1 ;  /* 0x0000000102197824 */ /* 0x000fc600008e0619 */
.L_x_25584:
[----:B------:R-:W-:Y:S05]  /*1080*/  BSYNC B0 ;  /* 0x0000000000007941 */ /* 0x000fea0003800000 */
.L_x_25583:
        /* <DEDUP_REMOVED lines=19> */
.L_x_25594:
        /* <DEDUP_REMOVED lines=19> */
.L_x_25595:
[----:B------:R-:W-:Y:S05]  /*12f0*/  BSYNC B1 ;  /* 0x0000000000017941 */ /* 0x000fea0003800000 */
.L_x_25593:
        /* <DEDUP_REMOVED lines=12> */
[----:B------:R-:W-:Y:S05]  /*13c0*/  CALL.REL.NOINC `($__internal_49_$__cuda_sm20_rem_s64) ;  /* 0x0000089000007944 */ /* 0x000fea0003c00000 */
[----:B------:R-:W-:-:S04]  /*13d0*/  ISETP.NE.U32.AND P1, PT, R4, RZ, PT ;  /* 0x000000ff0400720c */ /* 0x000fc80003f25070 */
[----:B------:R-:W-:Y:S01]  /*13e0*/  ISETP.NE.AND.EX P1, PT, R5, RZ, PT, P1 ;  /* 0x000000ff0500720c */ /* 0x000fe20003f25310 */
[----:B------:R-:W-:Y:S07]  /*13f0*/  BRA `(.L_x_25598) ;  /* 0x0000013000007947 */ /* 0x000fee0003800000 */
.L_x_25597:
        /* <DEDUP_REMOVED lines=19> */
.L_x_25598:
[----:B------:R-:W-:Y:S05]  /*1530*/  BSYNC B1 ;  /* 0x0000000000017941 */ /* 0x000fea0003800000 */
.L_x_25596:
[----:B------:R-:W-:-:S04]  /*1540*/  SEL R2, RZ, 0xffffffff, !P1 ;  /* 0xffffffffff027807 */ /* 0x000fc80004800000 */
[----:B------:R-:W-:-:S05]  /*1550*/  IADD3 R24, P1, R2, R24, RZ ;  /* 0x0000001802187210 */ /* 0x000fca0007f3e0ff */
[----:B------:R-:W-:-:S03]  /*1560*/  IMAD.X R25, R2, 0x1, R25, P1 ;  /* 0x0000000102197824 */ /* 0x000fc600008e0619 */
.L_x_25592:
[----:B------:R-:W-:Y:S05]  /*1570*/  BSYNC B0 ;  /* 0x0000000000007941 */ /* 0x000fea0003800000 */
.L_x_25591:
[----:B------:R-:W-:Y:S01]  /*1580*/  @!P0 LEA R2, R9, R6, 0x9 ;  /* 0x0000000609028211 */ /* 0x000fe200078e48ff */
[----:B------:R-:W-:Y:S01]  /*1590*/  @!P0 IMAD.MOV.U32 R3, RZ, RZ, 0x8 ;  /* 0x00000008ff038424 */ /* 0x000fe200078e00ff */
[----:B------:R-:W-:Y:S01]  /*15a0*/  BSSY B0, `(.L_x_25599) ;  /* 0x0000010000007945 */ /* 0x000fe20003800000 */
        /* <DEDUP_REMOVED lines=15> */
.L_x_25600:
[----:B------:R-:W-:Y:S05]  /*16a0*/  BSYNC B0 ;  /* 0x0000000000007941 */ /* 0x000fea0003800000 */
.L_x_25599:
[----:B------:R-:W-:-:S13]  /*16b0*/  ISETP.GE.AND P0, PT, R6, R7, PT ;  /* 0x000000070600720c */ /* 0x000fda0003f06270 */
[----:B------:R-:W-:Y:S05]  /*16c0*/  @P0 EXIT ;  /* 0x000000000000094d */ /* 0x000fea0003800000 */
[----:B0-----:R-:W-:Y:S01]  /*16d0*/  HFMA2.MMA R3, -RZ, RZ, 0, 4.76837158203125e-07 ;  /* 0x00000008ff037435 */ /* 0x001fe200000001ff */
[----:B------:R-:W-:-:S09]  /*16e0*/  IMAD R2, R9, 0x200, R6 ;  /* 0x0000020009027824 */ /* 0x000fd200078e0206 */
[----:B------:R-:W-:-:S05]  /*16f0*/  IMAD.WIDE.U32 R2, R2, R3, c[0x0][0x178] ;  /* 0x00005e0002027625 */ /* 0x000fca00078e0003 */
[----:B------:R-:W-:Y:S01]  /*1700*/  STG.E.64 [R2.64], R24 ;  /* 0x0000001802007986 */ /* 0x000fe2000c101b04 */
[----:B------:R-:W-:Y:S05]  /*1710*/  EXIT ;  /* 0x000000000000794d */ /* 0x000fea0003800000 */
        .weak           $__internal_48_$__cuda_sm20_div_s64
        .type           $__internal_48_$__cuda_sm20_div_s64,@function
        .size           $__internal_48_$__cuda_sm20_div_s64,($__internal_49_$__cuda_sm20_rem_s64 - $__internal_48_$__cuda_sm20_div_s64)
$__internal_48_$__cuda_sm20_div_s64:
[-C--:B------:R-:W-:Y:S02]  /*1720*/  IADD3 R4, P2, RZ, -R25.reuse, RZ ;  /* 0x80000019ff047210 */ /* 0x080fe40007f5e0ff */
[----:B------:R-:W-:Y:S02]  /*1730*/  ISETP.GE.AND P1, PT, R3, RZ, PT ;  /* 0x000000ff0300720c */ /* 0x000fe40003f26270 */
[----:B------:R-:W-:Y:S01]  /*1740*/  ISETP.GE.AND P5, PT, R2, RZ, PT ;  /* 0x000000ff0200720c */ /* 0x000fe20003fa6270 */
[----:B------:R-:W-:Y:S01]  /*1750*/  IMAD.X R14, RZ, RZ, ~R3, P2 ;  /* 0x000000ffff0e7224 */ /* 0x000fe200010e0e03 */
[----:B------:R-:W-:Y:S02]  /*1760*/  SEL R4, R4, R25, !P1 ;  /* 0x0000001904047207 */ /* 0x000fe40004800000 */
[----:B------:R-:W-:Y:S02]  /*1770*/  ISETP.NE.U32.AND P6, PT, R25, RZ, PT ;  /* 0x000000ff1900720c */ /* 0x000fe40003fc5070 */
[----:B------:R-:W-:-:S02]  /*1780*/  SEL R5, R14, R3, !P1 ;  /* 0x000000030e057207 */ /* 0x000fc40004800000 */
        /* <DEDUP_REMOVED lines=33> */
[----:B------:R-:W-:Y:S01]  /*19a0*/  IMAD.MOV.U32 R15, RZ, RZ, RZ ;  /* 0x000000ffff0f7224 */ /* 0x000fe200078e00ff */
[----:B------:R-:W-:Y:S02]  /*19b0*/  IADD3.X R27, R26, R27, RZ, P3, !PT ;  /* 0x0000001b1a1b7210 */ /* 0x000fe40001ffe4ff */
[-C--:B------:R-:W-:Y:S01]  /*19c0*/  SEL R29, R29, R2.reuse, !P5 ;  /* 0x000000021d1d7207 */ /* 0x080fe20006800000 */
[----:B------:R-:W-:Y:S01]  /*19d0*/  IMAD.HI.U32 R14, R16, R17, RZ ;  /* 0x00000011100e7227 */ /* 0x000fe200078e00ff */
[----:B------:R-:W-:-:S03]  /*19e0*/  LOP3.LUT R2, R3, R2, RZ, 0x3c, !PT ;  /* 0x0000000203027212 */ /* 0x000fc600078e3cff */
[----:B------:R-:W-:Y:S02]  /*19f0*/  IMAD.MOV.U32 R3, RZ, RZ, 0x0 ;  /* 0x00000000ff037424 */ /* 0x000fe400078e00ff */
        /* <DEDUP_REMOVED lines=26> */
[-C--:B------:R-:W-:Y:S02]  /*1ba0*/  IADD3.X R5, RZ, R14.reuse, RZ, P2, !PT ;  /* 0x0000000eff057210 */ /* 0x080fe400017fe4ff */
[----:B------:R-:W-:Y:S02]  /*1bb0*/  SEL R4, R4, R31, P1 ;  /* 0x0000001f04047207 */ /* 0x000fe40000800000 */
[----:B------:R-:W-:Y:S02]  /*1bc0*/  SEL R5, R5, R14, P1 ;  /* 0x0000000e05057207 */ /* 0x000fe40000800000 */
[----:B------:R-:W-:Y:S02]  /*1bd0*/  IADD3 R15, P1, RZ, -R4, RZ ;  /* 0x80000004ff0f7210 */ /* 0x000fe40007f3e0ff */
[----:B------:R-:W-:-:S03]  /*1be0*/  ISETP.GE.AND P2, PT, R2, RZ, PT ;  /* 0x000000ff0200720c */ /* 0x000fc60003f46270 */
[----:B------:R-:W-:Y:S01]  /*1bf0*/  IMAD.X R2, RZ, RZ, ~R5, P1 ;  /* 0x000000ffff027224 */ /* 0x000fe200008e0e05 */
[----:B------:R-:W-:-:S04]  /*1c00*/  SEL R4, R15, R4, !P2 ;  /* 0x000000040f047207 */ /* 0x000fc80005000000 */
[----:B------:R-:W-:Y:S01]  /*1c10*/  SEL R5, R2, R5, !P2 ;  /* 0x0000000502057207 */ /* 0x000fe20005000000 */
[----:B------:R-:W-:Y:S01]  /*1c20*/  IMAD.MOV.U32 R2, RZ, RZ, R8 ;  /* 0x000000ffff027224 */ /* 0x000fe200078e0008 */
[----:B------:R-:W-:Y:S02]  /*1c30*/  SEL R4, R4, 0xffffffff, P6 ;  /* 0xffffffff04047807 */ /* 0x000fe40003000000 */
[----:B------:R-:W-:Y:S01]  /*1c40*/  SEL R5, R5, 0xffffffff, P6 ;  /* 0xffffffff05057807 */ /* 0x000fe20003000000 */
[----:B------:R-:W-:Y:S06]  /*1c50*/  RET.REL.NODEC R2 `(_ZN2at6native27unrolled_elementwise_kernelINS0_13AUnaryFunctorIlllZZZNS0_15binary_internal21div_floor_kernel_cudaERNS_18TensorIteratorBaseEENKUlvE_clEvENKUlvE2_clEvEUlllE_EESt5arrayIPcLm2EELi4E23TrivialOffsetCalculatorILi1EjESE_NS0_6memory15LoadWithoutCastENSF_16StoreWithoutCastEEEviT_T0_T2_T3_T4_T5_) ;  /* 0xffffe3a002007950 */ /* 0x000fec0003c3ffff */
        .weak           $__internal_49_$__cuda_sm20_rem_s64
        .type           $__internal_49_$__cuda_sm20_rem_s64,@function
        .size           $__internal_49_$__cuda_sm20_rem_s64,(.L_x_32519 - $__internal_49_$__cuda_sm20_rem_s64)
$__internal_49_$__cuda_sm20_rem_s64:
[----:B------:R-:W-:Y:S02]  /*1c60*/  IADD3 R15, P2, RZ, -R4, RZ ;  /* 0x80000004ff0f7210 */ /* 0x000fe40007f5e0ff */
[----:B------:R-:W-:-:S03]  /*1c70*/  ISETP.GE.AND P1, PT, R5, RZ, PT ;  /* 0x000000ff0500720c */ /* 0x000fc60003f26270 */
[----:B------:R-:W-:Y:S01]  /*1c80*/  IMAD.X R16, RZ, RZ, ~R5, P2 ;  /* 0x000000ffff107224 */ /* 0x000fe200010e0e05 */
[----:B------:R-:W-:-:S04]  /*1c90*/  SEL R14, R15, R4, !P1 ;  /* 0x000000040f0e7207 */ /* 0x000fc80004800000 */
[----:B------:R-:W-:-:S04]  /*1ca0*/  SEL R15, R16, R5, !P1 ;  /* 0x00000005100f7207 */ /* 0x000fc80004800000 */
[----:B------:R-:W0:Y:S08]  /*1cb0*/  I2F.U64.RP R26, R14 ;  /* 0x0000000e001a7312 */ /* 0x000e300000309000 */
[----:B0-----:R-:W0:Y:S02]  /*1cc0*/  MUFU.RCP R26, R26 ;  /* 0x0000001a001a7308 */ /* 0x001e240000001000 */
[----:B0-----:R-:W-:-:S02]  /*1cd0*/  IADD3 R16, R26, 0x1ffffffe, RZ ;  /* 0x1ffffffe1a107810 */ /* 0x001fc40007ffe0ff */
[----:B------:R-:W-:-:S04]  /*1ce0*/  IADD3 R26, P4, RZ, -R3, RZ ;  /* 0x80000003ff1a7210 */ /* 0x000fc80007f9e0ff */
        /* <DEDUP_REMOVED lines=10> */
[----:B------:R-:W-:-:S05]  /*1d90*/  IMAD.HI.U32 R27, R17, R29, RZ ;  /* 0x0000001d111b7227 */ /* 0x000fca00078e00ff */
[----:B------:R-:W-:Y:S01]  /*1da0*/  IADD3.X R27, R27, R17, RZ, P1, !PT ;  /* 0x000000111b1b7210 */ /* 0x000fe20000ffe4ff */
        /* <DEDUP_REMOVED lines=14> */
[----:B------:R-:W-:Y:S02]  /*1e90*/  IMAD.X R16, R16, 0x1, R27, P1 ;  /* 0x0000000110107824 */ /* 0x000fe400008e061b */
[----:B------:R-:W-:Y:S01]  /*1ea0*/  IMAD.X R23, RZ, RZ, ~R2, P4 ;  /* 0x000000ffff177224 */ /* 0x000fe200020e0e02 */
[----:B------:R-:W-:Y:S02]  /*1eb0*/  IADD3 R22, P1, R22, R17, RZ ;  /* 0x0000001116167210 */ /* 0x000fe40007f3e0ff */
[----:B------:R-:W-:Y:S01]  /*1ec0*/  SEL R17, R26, R3, !P2 ;  /* 0x000000031a117207 */ /* 0x000fe20005000000 */
[----:B------:R-:W-:Y:S01]  /*1ed0*/  IMAD.MOV.U32 R3, RZ, RZ, RZ ;  /* 0x000000ffff037224 */ /* 0x000fe200078e00ff */
[----:B------:R-:W-:Y:S02]  /*1ee0*/  SEL R23, R23, R2, !P2 ;  /* 0x0000000217177207 */ /* 0x000fe40005000000 */
[----:B------:R-:W-:Y:S01]  /*1ef0*/  IADD3.X R16, RZ, RZ, R16, P1, P3 ;  /* 0x000000ffff107210 */ /* 0x000fe20000fe6410 */
[----:B------:R-:W-:-:S04]  /*1f00*/  IMAD.HI.U32 R2, R22, R17, RZ ;  /* 0x0000001116027227 */ /* 0x000fc800078e00ff */
        /* <DEDUP_REMOVED lines=11> */
[----:B------:R-:W-:-:S05]  /*1fc0*/  IMAD R2, R2, R14, R3 ;  /* 0x0000000e02027224 */ /* 0x000fca00078e0203 */
[----:B------:R-:W-:Y:S02]  /*1fd0*/  IADD3.X R3, ~R2, R23, RZ, P4, !PT ;  /* 0x0000001702037210 */ /* 0x000fe400027fe5ff */
[----:B------:R-:W-:Y:S02]  /*1fe0*/  IADD3 R2, P3, R17, -R14, RZ ;  /* 0x8000000e11027210 */ /* 0x000fe40007f7e0ff */
[----:B------:R-:W-:-:S03]  /*1ff0*/  ISETP.GE.U32.AND.EX P1, PT, R3, R15, PT, P1 ;  /* 0x0000000f0300720c */ /* 0x000fc60003f26110 */
[----:B------:R-:W-:Y:S01]  /*2000*/  IMAD.X R23, R3, 0x1, ~R15, P3 ;  /* 0x0000000103177824 */ /* 0x000fe200018e0e0f */
[----:B------:R-:W-:-:S04]  /*2010*/  SEL R17, R2, R17, P1 ;  /* 0x0000001102117207 */ /* 0x000fc80000800000 */
        /* <DEDUP_REMOVED lines=17> */
[----:B------:R-:W-:Y:S06]  /*2130*/  RET.REL.NODEC R2 `(_ZN2at6native27unrolled_elementwise_kernelINS0_13AUnaryFunctorIlllZZZNS0_15binary_internal21div_floor_kernel_cudaERNS_18TensorIteratorBaseEENKUlvE_clEvENKUlvE2_clEvEUlllE_EESt5arrayIPcLm2EELi4E23TrivialOffsetCalculatorILi1EjESE_NS0_6memory15LoadWithoutCastENSF_16StoreWithoutCastEEEviT_T0_T2_T3_T4_T5_) ;  /* 0xffffdec002007950 */ /* 0x000fec0003c3ffff */
.L_x_25601:
        /* <DEDUP_REMOVED lines=12> */
.L_x_32519:


//--------------------- .text._ZN2at6native29vectorized_elementwise_kernelILi2ENS0_13AUnaryFunctorIlllZZZNS0_15binary_internal21div_floor_kernel_cudaERNS_18TensorIteratorBaseEENKUlvE_clEvENKUlvE2_clEvEUlllE_EESt5arrayIPcLm2EEEEviT0_T1_ --------------------------
	.section	.text._ZN2at6native29vectorized_elementwise_kernelILi2ENS0_13AUnaryFunctorIlllZZZNS0_15binary_internal21div_floor_kernel_cudaERNS_18TensorIteratorBaseEENKUlvE_clEvENKUlvE2_clEvEUlllE_EESt5arrayIPcLm2EEEEviT0_T1_,"ax",@progbits
	.sectioninfo	@"SHI_REGISTERS=44"
	.align	128
        .global         _ZN2at6native29vectorized_elementwise_kernelILi2ENS0_13AUnaryFunctorIlllZZZNS0_15binary_internal21div_floor_kernel_cudaERNS_18TensorIteratorBaseEENKUlvE_clEvENKUlvE2_clEvEUlllE_EESt5arrayIPcLm2EEEEviT0_T1_
        .type           _ZN2at6native29vectorized_elementwise_kernelILi2ENS0_13AUnaryFunctorIlllZZZNS0_15binary_internal21div_floor_kernel_cudaERNS_18TensorIteratorBaseEENKUlvE_clEvENKUlvE2_clEvEUlllE_EESt5arrayIPcLm2EEEEviT0_T1_,@function
        .size           _ZN2at6native29vectorized_elementwise_kernelILi2ENS0_13AUnaryFunctorIlllZZZNS0_15binary_internal21div_floor_kernel_cudaERNS_18TensorIteratorBaseEENKUlvE_clEvENKUlvE2_clEvEUlllE_EESt5arrayIPcLm2EEEEviT0_T1_,(.L_x_32521 - _ZN2at6native29vectorized_elementwise_kernelILi2ENS0_13AUnaryFunctorIlllZZZNS0_15binary_internal21div_floor_kernel_cudaERNS_18TensorIteratorBaseEENKUlvE_clEvENKUlvE2_clEvEUlllE_EESt5arrayIPcLm2EEEEviT0_T1_)
        .other          _ZN2at6native29vectorized_elementwise_kernelILi2ENS0_13AUnaryFunctorIlllZZZNS0_15binary_internal21div_floor_kernel_cudaERNS_18TensorIteratorBaseEENKUlvE_clEvENKUlvE2_clEvEUlllE_EESt5arrayIPcLm2EEEEviT0_T1_,@"STO_CUDA_ENTRY STV_DEFAULT"
_ZN2at6native29vectorized_elementwise_kernelILi2ENS0_13AUnaryFunctorIlllZZZNS0_15binary_internal21div_floor_kernel_cudaERNS_18TensorIteratorBaseEENKUlvE_clEvENKUlvE2_clEvEUlllE_EESt5arrayIPcLm2EEEEviT0_T1_:
.text._ZN2at6native29vectorized_elementwise_kernelILi2ENS0_13AUnaryFunctorIlllZZZNS0_15binary_internal21div_floor_kernel_cudaERNS_18TensorIteratorBaseEENKUlvE_clEvENKUlvE2_clEvEUlllE_EESt5arrayIPcLm2EEEEviT0_T1_:
        /* <DEDUP_REMOVED lines=19> */
[----:B0-----:R-:W-:Y:S01]  /*0130*/  IMAD.MOV.U32 R7, RZ, RZ, c[0x0][0x170] ;  /* 0x00005c00ff077624 */ /* 0x001fe200078e00ff */
[----:B------:R-:W-:Y:S01]  /*0140*/  MOV R4, 0x190 ;  /* 0x0000019000047802 */ /* 0x000fe20000000f00 */
[----:B------:R-:W-:Y:S02]  /*0150*/  IMAD.MOV.U32 R3, RZ, RZ, c[0x0][0x174] ;  /* 0x00005d00ff037624 */ /* 0x000fe400078e00ff */
[----:B------:R-:W-:Y:S02]  /*0160*/  IMAD.MOV.U32 R10, RZ, RZ, R20 ;  /* 0x000000ffff0a7224 */ /* 0x000fe400078e0014 */
[----:B------:R-:W-:Y:S02]  /*0170*/  IMAD.MOV.U32 R11, RZ, RZ, R21 ;  /* 0x000000ffff0b7224 */ /* 0x000fe400078e0015 */
[----:B-----5:R-:W-:Y:S05]  /*0180*/  CALL.REL.NOINC `($__internal_50_$__cuda_sm20_div_s64) ;  /* 0x0000535000007944 */ /* 0x020fea0003c00000 */
[----:B------:R-:W-:Y:S02]  /*0190*/  IMAD.MOV.U32 R3, RZ, RZ, R7 ;  /* 0x000000ffff037224 */ /* 0x000fe400078e0007 */
[----:B------:R-:W-:Y:S01]  /*01a0*/  IMAD.MOV.U32 R4, RZ, RZ, R5 ;  /* 0x000000ffff047224 */ /* 0x000fe200078e0005 */
[----:B------:R-:W-:Y:S05]  /*01b0*/  BRA `(.L_x_25605) ;  /* 0x0000012000007947 */ /* 0x000fea0003800000 */
.L_x_25604:
[----:B0-----:R-:W0:Y:S01]  /*01c0*/  I2F.U32.RP R3, R20 ;  /* 0x0000001400037306 */ /* 0x001e220000209000 */
[----:B------:R-:W-:-:S02]  /*01d0*/  IADD3 R7, RZ, -R20, RZ ;  /* 0x80000014ff077210 */ /* 0x000fc40007ffe0ff */
[----:B------:R-:W-:-:S05]  /*01e0*/  ISETP.NE.U32.AND P3, PT, R20, RZ, PT ;  /* 0x000000ff1400720c */ /* 0x000fca0003f65070 */
[----:B0-----:R-:W0:Y:S02]  /*01f0*/  MUFU.RCP R3, R3 ;  /* 0x0000000300037308 */ /* 0x001e240000001000 */
[----:B0-----:R-:W-:-:S06]  /*0200*/  IADD3 R4, R3, 0xffffffe, RZ ;  /* 0x0ffffffe03047810 */ /* 0x001fcc0007ffe0ff */
[----:B------:R0:W1:Y:S02]  /*0210*/  F2I.FTZ.U32.TRUNC.NTZ R5, R4 ;  /* 0x0000000400057305 */ /* 0x000064000021f000 */
[----:B0-----:R-:W-:Y:S02]  /*0220*/  IMAD.MOV.U32 R4, RZ, RZ, RZ ;  /* 0x000000ffff047224 */ /* 0x001fe400078e00ff */
[----:B-1----:R-:W-:-:S04]  /*0230*/  IMAD R7, R7, R5, RZ ;  /* 0x0000000507077224 */ /* 0x002fc800078e02ff */
        /* <DEDUP_REMOVED lines=10> */
.L_x_25605:
[----:B------:R-:W-:Y:S05]  /*02e0*/  BSYNC B0 ;  /* 0x0000000000007941 */ /* 0x000fea0003800000 */
.L_x_25603:
        /* <DEDUP_REMOVED lines=13> */
[----:B-----5:R-:W-:Y:S05]  /*03c0*/  CALL.REL.NOINC `($__internal_51_$__cuda_sm20_rem_s64) ;  /* 0x0000565000007944 */ /* 0x020fea0003c00000 */
[----:B------:R-:W-:-:S04]  /*03d0*/  ISETP.NE.U32.AND P0, PT, R5, RZ, PT ;  /* 0x000000ff0500720c */ /* 0x000fc80003f05070 */
[----:B------:R-:W-:Y:S01]  /*03e0*/  ISETP.NE.AND.EX P0, PT, R7, RZ, PT, P0 ;  /* 0x000000ff0700720c */ /* 0x000fe20003f05300 */
[----:B------:R-:W-:Y:S07]  /*03f0*/  BRA `(.L_x_25610) ;  /* 0x0000013000007947 */ /* 0x000fee0003800000 */
.L_x_25609:
        /* <DEDUP_REMOVED lines=19> */
.L_x_25610:
[----:B------:R-:W-:Y:S05]  /*0530*/  BSYNC B1 ;  /* 0x0000000000017941 */ /* 0x000fea0003800000 */
.L_x_25608:
[----:B------:R-:W-:-:S04]  /*0540*/  SEL R5, RZ, 0xffffffff, !P0 ;  /* 0xffffffffff057807 */ /* 0x000fc80004000000 */
[----:B------:R-:W-:-:S05]  /*0550*/  IADD3 R3, P0, R5, R3, RZ ;  /* 0x0000000305037210 */ /* 0x000fca0007f1e0ff */
[----:B------:R-:W-:-:S03]  /*0560*/  IMAD.X R4, R5, 0x1, R4, P0 ;  /* 0x0000000105047824 */ /* 0x000fc600000e0604 */
.L_x_25607:
[----:B------:R-:W-:Y:S05]  /*0570*/  BSYNC B0 ;  /* 0x0000000000007941 */ /* 0x000fea0003800000 */
.L_x_25606:
[----:B------:R-:W-:Y:S01]  /*0580*/  LOP3.LUT R5, R23, c[0x0][0x174], RZ, 0xfc, !PT ;  /* 0x00005d0017057a12 */ /* 0x000fe200078efcff */
[----:B------:R-:W-:Y:S01]  /*0590*/  BSSY B0, `(.L_x_25611) ;  /* 0x0000020000007945 */ /* 0x000fe20003800000 */
[----:B------:R-:W-:Y:S02]  /*05a0*/  IMAD.MOV.U32 R20, RZ, RZ, R3 ;  /* 0x000000ffff147224 */ /* 0x000fe400078e0003 */
[----:B------:R-:W-:Y:S01]  /*05b0*/  ISETP.NE.U32.AND P0, PT, R5, RZ, PT ;  /* 0x000000ff0500720c */ /* 0x000fe20003f05070 */
[----:B------:R-:W-:-:S12]  /*05c0*/  IMAD.MOV.U32 R21, RZ, RZ, R4 ;  /* 0x000000ffff157224 */ /* 0x000fd800078e0004 */
[----:B------:R-:W-:Y:S05]  /*05d0*/  @!P0 BRA `(.L_x_25612) ;  /* 0x0000009000008947 */ /* 0x000fea0003800000 */
[----:B------:R-:W-:Y:S01]  /*05e0*/  IMAD.MOV.U32 R7, RZ, RZ, c[0x0][0x170] ;  /* 0x00005c00ff077624 */ /* 0x000fe200078e00ff */
[----:B------:R-:W-:Y:S01]  /*05f0*/  MOV R4, 0x640 ;  /* 0x0000064000047802 */ /* 0x000fe20000000f00 */
[----:B------:R-:W-:Y:S02]  /*0600*/  IMAD.MOV.U32 R3, RZ, RZ, c[0x0][0x174] ;  /* 0x00005d00ff037624 */ /* 0x000fe400078e00ff */
[----:B------:R-:W-:Y:S02]  /*0610*/  IMAD.MOV.U32 R10, RZ, RZ, R22 ;  /* 0x000000ffff0a7224 */ /* 0x000fe400078e0016 */
[----:B------:R-:W-:Y:S02]  /*0620*/  IMAD.MOV.U32 R11, RZ, RZ, R23 ;  /* 0x000000ffff0b7224 */ /* 0x000fe400078e0017 */
[----:B-----5:R-:W-:Y:S05]  /*0630*/  CALL.REL.NOINC `($__internal_50_$__cuda_sm20_div_s64) ;  /* 0x00004ea000007944 */ /* 0x020fea0003c00000 */
[----:B------:R-:W-:Y:S01]  /*0640*/  MOV R3, R7 ;  /* 0x0000000700037202 */ /* 0x000fe20000000f00 */
[----:B------:R-:W-:Y:S01]  /*0650*/  IMAD.MOV.U32 R4, RZ, RZ, R5 ;  /* 0x000000ffff047224 */ /* 0x000fe200078e0005 */
[----:B------:R-:W-:Y:S05]  /*0660*/  BRA `(.L_x_25613) ;  /* 0x0000012000007947 */ /* 0x000fea0003800000 */
.L_x_25612:
        /* <DEDUP_REMOVED lines=18> */
.L_x_25613:
[----:B------:R-:W-:Y:S05]  /*0790*/  BSYNC B0 ;  /* 0x0000000000007941 */ /* 0x000fea0003800000 */
.L_x_25611:
        /* <DEDUP_REMOVED lines=17> */
.L_x_25617:
[----:B------:R-:W0:Y:S01]  /*08b0*/  I2F.U32.RP R5, R22 ;  /* 0x0000001600057306 */ /* 0x000e220000209000 */
[----:B------:R-:W-:Y:S02]  /*08c0*/  IADD3 R9, RZ, -R22, RZ ;  /* 0x80000016ff097210 */ /* 0x000fe40007ffe0ff */
        /* <DEDUP_REMOVED lines=17> */
.L_x_25618:
[----:B------:R-:W-:Y:S05]  /*09e0*/  BSYNC B1 ;  /* 0x0000000000017941 */ /* 0x000fea0003800000 */
.L_x_25616:
[----:B------:R-:W-:-:S04]  /*09f0*/  SEL R5, RZ, 0xffffffff, !P0 ;  /* 0xffffffffff057807 */ /* 0x000fc80004000000 */
[----:B------:R-:W-:-:S05]  /*0a00*/  IADD3 R3, P0, R5, R3, RZ ;  /* 0x0000000305037210 */ /* 0x000fca0007f1e0ff */
[----:B------:R-:W-:-:S03]  /*0a10*/  IMAD.X R4, R5, 0x1, R4, P0 ;  /* 0x0000000105047824 */ /* 0x000fc600000e0604 */
.L_x_25615:
[----:B------:R-:W-:Y:S05]  /*0a20*/  BSYNC B0 ;  /* 0x0000000000007941 */ /* 0x000fea0003800000 */
.L_x_25614:
[----:B-----5:R-:W-:Y:S01]  /*0a30*/  LOP3.LUT R5, R25, c[0x0][0x174], RZ, 0xfc, !PT ;  /* 0x00005d0019057a12 */ /* 0x020fe200078efcff */
[----:B------:R-:W-:Y:S01]  /*0a40*/  BSSY B0, `(.L_x_25619) ;  /* 0x0000020000007945 */ /* 0x000fe20003800000 */
[----:B------:R-:W-:Y:S02]  /*0a50*/  IMAD.MOV.U32 R22, RZ, RZ, R3 ;  /* 0x000000ffff167224 */ /* 0x000fe400078e0003 */
[----:B------:R-:W-:Y:S01]  /*0a60*/  ISETP.NE.U32.AND P0, PT, R5, RZ, PT ;  /* 0x000000ff0500720c */ /* 0x000fe20003f05070 */
[----:B------:R-:W-:-:S12]  /*0a70*/  IMAD.MOV.U32 R23, RZ, RZ, R4 ;  /* 0x000000ffff177224 */ /* 0x000fd800078e0004 */
[----:B------:R-:W-:Y:S05]  /*0a80*/  @!P0 BRA `(.L_x_25620) ;  /* 0x0000009000008947 */ /* 0x000fea0003800000 */
[----:B------:R-:W-:Y:S01]  /*0a90*/  IMAD.MOV.U32 R7, RZ, RZ, c[0x0][0x170] ;  /* 0x00005c00ff077624 */ /* 0x000fe200078e00ff */
[----:B------:R-:W-:Y:S01]  /*0aa0*/  MOV R10, R24 ;  /* 0x00000018000a7202 */ /* 0x000fe20000000f00 */
[----:B------:R-:W-:Y:S01]  /*0ab0*/  IMAD.MOV.U32 R3, RZ, RZ, c[0x0][0x174] ;  /* 0x00005d00ff037624 */ /* 0x000fe200078e00ff */
[----:B------:R-:W-:Y:S01]  /*0ac0*/  MOV R4, 0xaf0 ;  /* 0x00000af000047802 */ /* 0x000fe20000000f00 */
[----:B------:R-:W-:Y:S02]  /*0ad0*/  IMAD.MOV.U32 R11, RZ, RZ, R25 ;  /* 0x000000ffff0b7224 */ /* 0x000fe400078e0019 */
[----:B------:R-:W-:Y:S05]  /*0ae0*/  CALL.REL.NOINC `($__internal_50_$__cuda_sm20_div_s64) ;  /* 0x000049f000007944 */ /* 0x000fea0003c00000 */
[----:B------:R-:W-:Y:S02]  /*0af0*/  IMAD.MOV.U32 R3, RZ, RZ, R7 ;  /* 0x000000ffff037224 */ /* 0x000fe400078e0007 */
[----:B------:R-:W-:Y:S01]  /*0b00*/  IMAD.MOV.U32 R4, RZ, RZ, R5 ;  /* 0x000000ffff047224 */ /* 0x000fe200078e0005 */
[----:B------:R-:W-:Y:S05]  /*0b10*/  BRA `(.L_x_25621) ;  /* 0x0000012000007947 */ /* 0x000fea0003800000 */
.L_x_25620:
        /* <DEDUP_REMOVED lines=18> */
.L_x_25621:
[----:B------:R-:W-:Y:S05]  /*0c40*/  BSYNC B0 ;  /* 0x0000000000007941 */ /* 0x000fea0003800000 */
.L_x_25619:
        /* <DEDUP_REMOVED lines=13> */
[----:B------:R-:W-:Y:S05]  /*0d20*/  CALL.REL.NOINC `($__internal_51_$__cuda_sm20_rem_s64) ;  /* 0x00004cf000007944 */ /* 0x000fea0003c00000 */
[----:B------:R-:W-:-:S04]  /*0d30*/  ISETP.NE.U32.AND P0, PT, R5, RZ, PT ;  /* 0x000000ff0500720c */ /* 0x000fc80003f05070 */
[----:B------:R-:W-:Y:S01]  /*0d40*/  ISETP.NE.AND.EX P0, PT, R7, RZ, PT, P0 ;  /* 0x000000ff0700720c */ /* 0x000fe20003f05300 */
[----:B------:R-:W-:Y:S07]  /*0d50*/  BRA `(.L_x_25626) ;  /* 0x0000013000007947 */ /* 0x000fee0003800000 */
.L_x_25625:
        /* <DEDUP_REMOVED lines=19> */
.L_x_25626:
[----:B------:R-:W-:Y:S05]  /*0e90*/  BSYNC B1 ;  /* 0x0000000000017941 */ /* 0x000fea0003800000 */
.L_x_25624:
[----:B------:R-:W-:-:S04]  /*0ea0*/  SEL R5, RZ, 0xffffffff, !P0 ;  /* 0xffffffffff057807 */ /* 0x000fc80004000000 */
[----:B------:R-:W-:-:S05]  /*0eb0*/  IADD3 R3, P0, R5, R3, RZ ;  /* 0x0000000305037210 */ /* 0x000fca0007f1e0ff */
[----:B------:R-:W-:-:S03]  /*0ec0*/  IMAD.X R4, R5, 0x1, R4, P0 ;  /* 0x0000000105047824 */ /* 0x000fc600000e0604 */
.L_x_25623:
[----:B------:R-:W-:Y:S05]  /*0ed0*/  BSYNC B0 ;  /* 0x0000000000007941 */ /* 0x000fea0003800000 */
.L_x_25622:
[----:B------:R-:W-:Y:S01]  /*0ee0*/  LOP3.LUT R5, R27, c[0x0][0x174], RZ, 0xfc, !PT ;  /* 0x00005d001b057a12 */ /* 0x000fe200078efcff */
[----:B------:R-:W-:Y:S01]  /*0ef0*/  BSSY B0, `(.L_x_25627) ;  /* 0x0000020000007945 */ /* 0x000fe20003800000 */
[----:B------:R-:W-:Y:S02]  /*0f00*/  IMAD.MOV.U32 R24, RZ, RZ, R3 ;  /* 0x000000ffff187224 */ /* 0x000fe400078e0003 */
[----:B------:R-:W-:Y:S01]  /*0f10*/  ISETP.NE.U32.AND P0, PT, R5, RZ, PT ;  /* 0x000000ff0500720c */ /* 0x000fe20003f05070 */
[----:B------:R-:W-:-:S12]  /*0f20*/  IMAD.MOV.U32 R25, RZ, RZ, R4 ;  /* 0x000000ffff197224 */ /* 0x000fd800078e0004 */
[----:B------:R-:W-:Y:S05]  /*0f30*/  @!P0 BRA `(.L_x_25628) ;  /* 0x0000009000008947 */ /* 0x000fea0003800000 */
[----:B------:R-:W-:Y:S01]  /*0f40*/  MOV R7, c[0x0][0x170] ;  /* 0x00005c0000077a02 */ /* 0x000fe20000000f00 */
[----:B------:R-:W-:Y:S01]  /*0f50*/  IMAD.MOV.U32 R3, RZ, RZ, c[0x0][0x174] ;  /* 0x00005d00ff037624 */ /* 0x000fe200078e00ff */
[----:B------:R-:W-:Y:S01]  /*0f60*/  MOV R4, 0xfa0 ;  /* 0x00000fa000047802 */ /* 0x000fe20000000f00 */
[----:B------:R-:W-:Y:S02]  /*0f70*/  IMAD.MOV.U32 R10, RZ, RZ, R26 ;  /* 0x000000ffff0a7224 */ /* 0x000fe400078e001a */
[----:B------:R-:W-:Y:S02]  /*0f80*/  IMAD.MOV.U32 R11, RZ, RZ, R27 ;  /* 0x000000ffff0b7224 */ /* 0x000fe400078e001b */
[----:B------:R-:W-:Y:S05]  /*0f90*/  CALL.REL.NOINC `($__internal_50_$__cuda_sm20_div_s64) ;  /* 0x0000454000007944 */ /* 0x000fea0003c00000 */
[----:B------:R-:W-:Y:S02]  /*0fa0*/  IMAD.MOV.U32 R3, RZ, RZ, R7 ;  /* 0x000000ffff037224 */ /* 0x000fe400078e0007 */
[----:B------:R-:W-:Y:S01]  /*0fb0*/  IMAD.MOV.U32 R4, RZ, RZ, R5 ;  /* 0x000000ffff047224 */ /* 0x000fe200078e0005 */
[----:B------:R-:W-:Y:S05]  /*0fc0*/  BRA `(.L_x_25629) ;  /* 0x0000012000007947 */ /* 0x000fea0003800000 */
.L_x_25628:
        /* <DEDUP_REMOVED lines=18> */
.L_x_25629:
[----:B------:R-:W-:Y:S05]  /*10f0*/  BSYNC B0 ;  /* 0x0000000000007941 */ /* 0x000fea0003800000 */
.L_x_25627:
        /* <DEDUP_REMOVED lines=13> */
[----:B------:R-:W-:Y:S05]  /*11d0*/  CALL.REL.NOINC `($__internal_51_$__cuda_sm20_rem_s64) ;  /* 0x0000484000007944 */ /* 0x000fea0003c00000 */
[----:B------:R-:W-:-:S04]  /*11e0*/  ISETP.NE.U32.AND P0, PT, R5, RZ, PT ;  /* 0x000000ff0500720c */ /* 0x000fc80003f05070 */
[----:B------:R-:W-:Y:S01]  /*11f0*/  ISETP.NE.AND.EX P0, PT, R7, RZ, PT, P0 ;  /* 0x000000ff0700720c */ /* 0x000fe20003f05300 */
[----:B------:R-:W-:Y:S07]  /*1200*/  BRA `(.L_x_25634) ;  /* 0x0000013000007947 */ /* 0x000fee0003800000 */
.L_x_25633:
        /* <DEDUP_REMOVED lines=19> */
.L_x_25634:
[----:B------:R-:W-:Y:S05]  /*1340*/  BSYNC B1 ;  /* 0x0000000000017941 */ /* 0x000fea0003800000 */
.L_x_25632:
[----:B------:R-:W-:-:S04]  /*1350*/  SEL R5, RZ, 0xffffffff, !P0 ;  /* 0xffffffffff057807 */ /* 0x000fc80004000000 */
[----:B------:R-:W-:-:S05]  /*1360*/  IADD3 R3, P0, R5, R3, RZ ;  /* 0x0000000305037210 */ /* 0x000fca0007f1e0ff */
[----:B------:R-:W-:-:S03]  /*1370*/  IMAD.X R4, R5, 0x1, R4, P0 ;  /* 0x0000000105047824 */ /* 0x000fc600000e0604 */
.L_x_25631:
[----:B------:R-:W-:Y:S05]  /*1380*/  BSYNC B0 ;  /* 0x0000000000007941 */ /* 0x000fea0003800000 */
.L_x_25630:
[----:B------:R-:W-:Y:S01]  /*1390*/  LOP3.LUT R5, R13, c[0x0][0x174], RZ, 0xfc, !PT ;  /* 0x00005d000d057a12 */ /* 0x000fe200078efcff */
[----:B------:R-:W-:Y:S01]  /*13a0*/  BSSY B0, `(.L_x_25635) ;  /* 0x0000020000007945 */ /* 0x000fe20003800000 */
[----:B------:R-:W-:Y:S01]  /*13b0*/  MOV R26, R3 ;  /* 0x00000003001a7202 */ /* 0x000fe20000000f00 */
[----:B------:R-:W-:Y:S01]  /*13c0*/  IMAD.MOV.U32 R27, RZ, RZ, R4 ;  /* 0x000000ffff1b7224 */ /* 0x000fe200078e0004 */
[----:B------:R-:W-:-:S13]  /*13d0*/  ISETP.NE.U32.AND P0, PT, R5, RZ, PT ;  /* 0x000000ff0500720c */ /* 0x000fda0003f05070 */
[----:B------:R-:W-:Y:S05]  /*13e0*/  @!P0 BRA `(.L_x_25636) ;  /* 0x0000009000008947 */ /* 0x000fea0003800000 */
[----:B------:R-:W-:Y:S01]  /*13f0*/  IMAD.MOV.U32 R7, RZ, RZ, c[0x0][0x170] ;  /* 0x00005c00ff077624 */ /* 0x000fe200078e00ff */
[----:B------:R-:W-:Y:S01]  /*1400*/  MOV R4, 0x1450 ;  /* 0x0000145000047802 */ /* 0x000fe20000000f00 */
[----:B------:R-:W-:Y:S02]  /*1410*/  IMAD.MOV.U32 R3, RZ, RZ, c[0x0][0x174] ;  /* 0x00005d00ff037624 */ /* 0x000fe400078e00ff */
[----:B------:R-:W-:Y:S02]  /*1420*/  IMAD.MOV.U32 R10, RZ, RZ, R12 ;  /* 0x000000ffff0a7224 */ /* 0x000fe400078e000c */
[----:B------:R-:W-:Y:S02]  /*1430*/  IMAD.MOV.U32 R11, RZ, RZ, R13 ;  /* 0x000000ffff0b7224 */ /* 0x000fe400078e000d */
[----:B------:R-:W-:Y:S05]  /*1440*/  CALL.REL.NOINC `($__internal_50_$__cuda_sm20_div_s64) ;  /* 0x0000409000007944 */ /* 0x000fea0003c00000 */
[----:B------:R-:W-:Y:S02]  /*1450*/  IMAD.MOV.U32 R3, RZ, RZ, R7 ;  /* 0x000000ffff037224 */ /* 0x000fe400078e0007 */
[----:B------:R-:W-:Y:S01]  /*1460*/  IMAD.MOV.U32 R4, RZ, RZ, R5 ;  /* 0x000000ffff047224 */ /* 0x000fe200078e0005 */
[----:B------:R-:W-:Y:S05]  /*1470*/  BRA `(.L_x_25637) ;  /* 0x0000012000007947 */ /* 0x000fea0003800000 */
.L_x_25636:
        /* <DEDUP_REMOVED lines=18> */
.L_x_25637:
[----:B------:R-:W-:Y:S05]  /*15a0*/  BSYNC B0 ;  /* 0x0000000000007941 */ /* 0x000fea0003800000 */
.L_x_25635:
        /* <DEDUP_REMOVED lines=13> */
[----:B------:R-:W-:Y:S05]  /*1680*/  CALL.REL.NOINC `($__internal_51_$__cuda_sm20_rem_s64) ;  /* 0x0000439000007944 */ /* 0x000fea0003c00000 */
[----:B------:R-:W-:-:S04]  /*1690*/  ISETP.NE.U32.AND P0, PT, R5, RZ, PT ;  /* 0x000000ff0500720c */ /* 0x000fc80003f05070 */
[----:B------:R-:W-:Y:S01]  /*16a0*/  ISETP.NE.AND.EX P0, PT, R7, RZ, PT, P0 ;  /* 0x000000ff0700720c */ /* 0x000fe20003f05300 */
[----:B------:R-:W-:Y:S07]  /*16b0*/  BRA `(.L_x_25642) ;  /* 0x0000013000007947 */ /* 0x000fee0003800000 */
.L_x_25641:
        /* <DEDUP_REMOVED lines=15> */
[----:B------:R-:W-:Y:S02]  /*17b0*/  @P0 IADD3 R9, -R12, R9, RZ ;  /* 0x000000090c090210 */ /* 0x000fe40007ffe1ff */
[----:B------:R-:W-:-:S04]  /*17c0*/  @!P1 LOP3.LUT R9, RZ, R12, RZ, 0x33, !PT ;  /* 0x0000000cff099212 */ /* 0x000fc800078e33ff */
[----:B------:R-:W-:-:S04]  /*17d0*/  ISETP.NE.U32.AND P0, PT, R9, RZ, PT ;  /* 0x000000ff0900720c */ /* 0x000fc80003f05070 */
[----:B------:R-:W-:-:S08]  /*17e0*/  ISETP.NE.AND.EX P0, PT, RZ, RZ, PT, P0 ;  /* 0x000000ffff00720c */ /* 0x000fd00003f05300 */
.L_x_25642:
[----:B------:R-:W-:Y:S05]  /*17f0*/  BSYNC B1 ;  /* 0x0000000000017941 */ /* 0x000fea0003800000 */
.L_x_25640:
[----:B------:R-:W-:-:S04]  /*1800*/  SEL R5, RZ, 0xffffffff, !P0 ;  /* 0xffffffffff057807 */ /* 0x000fc80004000000 */
[----:B------:R-:W-:-:S05]  /*1810*/  IADD3 R3, P0, R5, R3, RZ ;  /* 0x0000000305037210 */ /* 0x000fca0007f1e0ff */
[----:B------:R-:W-:-:S03]  /*1820*/  IMAD.X R4, R5, 0x1, R4, P0 ;  /* 0x0000000105047824 */ /* 0x000fc600000e0604 */
.L_x_25639:
[----:B------:R-:W-:Y:S05]  /*1830*/  BSYNC B0 ;  /* 0x0000000000007941 */ /* 0x000fea0003800000 */
.L_x_25638:
        /* <DEDUP_REMOVED lines=15> */
.L_x_25644:
[----:B------:R-:W0:Y:S01]  /*1930*/  I2F.U32.RP R3, R14 ;  /* 0x0000000e00037306 */ /* 0x000e220000209000 */
        /* <DEDUP_REMOVED lines=17> */
.L_x_25645:
[----:B------:R-:W-:Y:S05]  /*1a50*/  BSYNC B0 ;  /* 0x0000000000007941 */ /* 0x000fea0003800000 */
.L_x_25643:
        /* <DEDUP_REMOVED lines=17> */
.L_x_25649:
        /* <DEDUP_REMOVED lines=19> */
.L_x_25650:
[----:B------:R-:W-:Y:S05]  /*1ca0*/  BSYNC B1 ;  /* 0x0000000000017941 */ /* 0x000fea0003800000 */
.L_x_25648:
[----:B------:R-:W-:-:S04]  /*1cb0*/  SEL R5, RZ, 0xffffffff, !P0 ;  /* 0xffffffffff057807 */ /* 0x000fc80004000000 */
[----:B------:R-:W-:-:S05]  /*1cc0*/  IADD3 R3, P0, R5, R3, RZ ;  /* 0x0000000305037210 */ /* 0x000fca0007f1e0ff */
[----:B------:R-:W-:-:S03]  /*1cd0*/  IMAD.X R4, R5, 0x1, R4, P0 ;  /* 0x0000000105047824 */ /* 0x000fc600000e0604 */
.L_x_25647:
[----:B------:R-:W-:Y:S05]  /*1ce0*/  BSYNC B0 ;  /* 0x0000000000007941 */ /* 0x000fea0003800000 */
.L_x_25646:
        /* <DEDUP_REMOVED lines=12> */
[----:B------:R-:W-:Y:S01]  /*1db0*/  MOV R3, R7 ;  /* 0x0000000700037202 */ /* 0x000fe20000000f00 */
[----:B------:R-:W-:Y:S01]  /*1dc0*/  IMAD.MOV.U32 R4, RZ, RZ, R5 ;  /* 0x000000ffff047224 */ /* 0x000fe200078e0005 */
[----:B------:R-:W-:Y:S05]  /*1dd0*/  BRA `(.L_x_25653) ;  /* 0x0000012000007947 */ /* 0x000fea0003800000 */
.L_x_25652:
        /* <DEDUP_REMOVED lines=18> */
.L_x_25653:
[----:B------:R-:W-:Y:S05]  /*1f00*/  BSYNC B0 ;  /* 0x0000000000007941 */ /* 0x000fea0003800000 */
.L_x_25651:
        /* <DEDUP_REMOVED lines=17> */
.L_x_25657:
        /* <DEDUP_REMOVED lines=19> */
.L_x_25658:
[----:B------:R-:W-:Y:S05]  /*2150*/  BSYNC B1 ;  /* 0x0000000000017941 */ /* 0x000fea0003800000 */
.L_x_25656:
[----:B------:R-:W-:-:S04]  /*2160*/  SEL R5, RZ, 0xffffffff, !P0 ;  /* 0xffffffffff057807 */ /* 0x000fc80004000000 */
[----:B------:R-:W-:-:S05]  /*2170*/  IADD3 R3, P0, R5, R3, RZ ;  /* 0x0000000305037210 */ /* 0x000fca0007f1e0ff */
[----:B------:R-:W-:-:S03]  /*2180*/  IMAD.X R4, R5, 0x1, R4, P0 ;  /* 0x0000000105047824 */ /* 0x000fc600000e0604 */
.L_x_25655:
[----:B------:R-:W-:Y:S05]  /*2190*/  BSYNC B0 ;  /* 0x0000000000007941 */ /* 0x000fea0003800000 */
.L_x_25654:
[----:B------:R-:W-:Y:S01]  /*21a0*/  LOP3.LUT R5, R19, c[0x0][0x174], RZ, 0xfc, !PT ;  /* 0x00005d0013057a12 */ /* 0x000fe200078efcff */
        /* <DEDUP_REMOVED lines=14> */
.L_x_25660:
        /* <DEDUP_REMOVED lines=18> */
.L_x_25661:
[----:B------:R-:W-:Y:S05]  /*23b0*/  BSYNC B0 ;  /* 0x0000000000007941 */ /* 0x000fea0003800000 */
.L_x_25659:
        /* <DEDUP_REMOVED lines=17> */
.L_x_25665:
        /* <DEDUP_REMOVED lines=19> */
.L_x_25666:
[----:B------:R-:W-:Y:S05]  /*2600*/  BSYNC B1 ;  /* 0x0000000000017941 */ /* 0x000fea0003800000 */
.L_x_25664:
[----:B------:R-:W-:-:S04]  /*2610*/  SEL R5, RZ, 0xffffffff, !P0 ;  /* 0xffffffffff057807 */ /* 0x000fc80004000000 */
[----:B------:R-:W-:-:S05]  /*2620*/  IADD3 R3, P0, R5, R3, RZ ;  /* 0x0000000305037210 */ /* 0x000fca0007f1e0ff */
[----:B------:R-:W-:-:S03]  /*2630*/  IMAD.X R4, R5, 0x1, R4, P0 ;  /* 0x0000000105047824 */ /* 0x000fc600000e0604 */
.L_x_25663:
[----:B------:R-:W-:Y:S05]  /*2640*/  BSYNC B0 ;  /* 0x0000000000007941 */ /* 0x000fea0003800000 */
.L_x_25662:
[----:B------:R-:W-:Y:S01]  /*2650*/  IMAD.MOV.U32 R7, RZ, RZ, 0x8 ;  /* 0x00000008ff077424 */ /* 0x000fe200078e00ff */
[----:B------:R-:W-:Y:S01]  /*2660*/  MOV R19, R4 ;  /* 0x0000000400137202 */ /* 0x000fe20000000f00 */
[----:B------:R-:W-:Y:S02]  /*2670*/  IMAD.MOV.U32 R18, RZ, RZ, R3 ;  /* 0x000000ffff127224 */ /* 0x000fe400078e0003 */
[----:B------:R-:W-:-:S06]  /*2680*/  IMAD.WIDE.U32 R6, R0, R7, c[0x0][0x178] ;  /* 0x00005e0000067625 */ /* 0x000fcc00078e0007 */
[----:B------:R-:W-:-:S05]  /*2690*/  IMAD.WIDE R6, R2, 0x10, R6 ;  /* 0x0000001002067825 */ /* 0x000fca00078e0206 */
[----:B------:R-:W-:Y:S04]  /*26a0*/  STG.E.128 [R6.64], R20 ;  /* 0x0000001406007986 */ /* 0x000fe8000c101d04 */
[----:B------:R-:W-:Y:S04]  /*26b0*/  STG.E.128 [R6.64+0x800], R24 ;  /* 0x0008001806007986 */ /* 0x000fe8000c101d04 */
[----:B------:R-:W-:Y:S04]  /*26c0*/  STG.E.128 [R6.64+0x1000], R12 ;  /* 0x0010000c06007986 */ /* 0x000fe8000c101d04 */
[----:B------:R-:W-:Y:S01]  /*26d0*/  STG.E.128 [R6.64+0x1800], R16 ;  /* 0x0018001006007986 */ /* 0x000fe2000c101d04 */
[----:B------:R-:W-:Y:S05]  /*26e0*/  EXIT ;  /* 0x000000000000794d */ /* 0x000fea0003800000 */
.L_x_25602:
        /* <DEDUP_REMOVED lines=11> */
[----:B------:R-:W-:-:S04]  /*27a0*/  CS2R R18, SRZ ;  /* 0x0000000000127805 */ /* 0x000fc8000001ff00 */
        /* <DEDUP_REMOVED lines=8> */
[----:B------:R-:W-:Y:S02]  /*2830*/  @!P5 IADD3 R3, R3, 0x80, RZ ;  /* 0x000000800303d810 */ /* 0x000fe40007ffe0ff */
[----:B------:R-:W-:-:S02]  /*2840*/  @!P5 MOV R9, 0x8 ;  /* 0x000000080009d802 */ /* 0x000fc40000000f00 */
        /* <DEDUP_REMOVED lines=25> */
[----:B------:R0:W5:Y:S01]  /*29e0*/  @!P4 LDG.E.64 R18, [R6.64] ;  /* 0x000000040612c981 */ /* 0x000162000c1e1b00 */
[----:B------:R-:W-:Y:S02]  /*29f0*/  @!P6 IMAD.MOV.U32 R5, RZ, RZ, 0x8 ;  /* 0x00000008ff05e424 */ /* 0x000fe400078e00ff */
[----:B--2---:R-:W-:-:S04]  /*2a00*/  @!P3 IMAD.WIDE.U32 R8, R20, R23, c[0x0][0x180] ;  /* 0x000060001408b625 */ /* 0x004fc800078e0017 */
        /* <DEDUP_REMOVED lines=13> */
[----:B0-----:R-:W-:Y:S01]  /*2ae0*/  IMAD.MOV.U32 R7, RZ, RZ, c[0x0][0x170] ;  /* 0x00005c00ff077624 */ /* 0x001fe200078e00ff */
        /* <DEDUP_REMOVED lines=8> */
.L_x_25670:
        /* <DEDUP_REMOVED lines=19> */
.L_x_25671:
[----:B------:R-:W-:Y:S05]  /*2ca0*/  BSYNC B1 ;  /* 0x0000000000017941 */ /* 0x000fea0003800000 */
.L_x_25669:
        /* <DEDUP_REMOVED lines=12> */
[----:B------:R-:W-:Y:S05]  /*2d70*/  CALL.REL.NOINC `($__internal_51_$__cuda_sm20_rem_s64) ;  /* 0x00002ca000007944 */ /* 0x000fea0003c00000 */
[----:B------:R-:W-:-:S04]  /*2d80*/  ISETP.NE.U32.AND P1, PT, R5, RZ, PT ;  /* 0x000000ff0500720c */ /* 0x000fc80003f25070 */
[----:B------:R-:W-:Y:S01]  /*2d90*/  ISETP.NE.AND.EX P1, PT, R7, RZ, PT, P1 ;  /* 0x000000ff0700720c */ /* 0x000fe20003f25310 */
[----:B------:R-:W-:Y:S07]  /*2da0*/  BRA `(.L_x_25674) ;  /* 0x0000013000007947 */ /* 0x000fee0003800000 */
.L_x_25673:
        /* <DEDUP_REMOVED lines=19> */
.L_x_25674:
[----:B------:R-:W-:Y:S05]  /*2ee0*/  BSYNC B1 ;  /* 0x0000000000017941 */ /* 0x000fea0003800000 */
.L_x_25672:
[----:B------:R-:W-:-:S04]  /*2ef0*/  SEL R3, RZ, 0xffffffff, !P1 ;  /* 0xffffffffff037807 */ /* 0x000fc80004800000 */
[----:B------:R-:W-:-:S05]  /*2f00*/  IADD3 R24, P1, R3, R24, RZ ;  /* 0x0000001803187210 */ /* 0x000fca0007f3e0ff */
[----:B------:R-:W-:-:S03]  /*2f10*/  IMAD.X R25, R3, 0x1, R25, P1 ;  /* 0x0000000103197824 */ /* 0x000fc600008e0619 */
.L_x_25668:
[----:B------:R-:W-:Y:S05]  /*2f20*/  BSYNC B0 ;  /* 0x0000000000007941 */ /* 0x000fea0003800000 */
.L_x_25667:
[----:B0-----:R-:W-:Y:S01]  /*2f30*/  IADD3 R23, R21, 0x80, RZ ;  /* 0x0000008015177810 */ /* 0x001fe20007ffe0ff */
[----:B------:R-:W-:Y:S03]  /*2f40*/  BSSY B0, `(.L_x_25675) ;  /* 0x000004b000007945 */ /* 0x000fe60003800000 */
[----:B------:R-:W-:-:S13]  /*2f50*/  ISETP.GE.AND P1, PT, R23, R2, PT ;  /* 0x000000021700720c */ /* 0x000fda0003f26270 */
[----:B------:R-:W-:Y:S05]  /*2f60*/  @P1 BRA `(.L_x_25676) ;  /* 0x0000048000001947 */ /* 0x000fea0003800000 */
[----:B-----5:R-:W-:Y:S01]  /*2f70*/  LOP3.LUT R3, R15, c[0x0][0x174], RZ, 0xfc, !PT ;  /* 0x00005d000f037a12 */ /* 0x020fe200078efcff */
[----:B------:R-:W-:Y:S03]  /*2f80*/  BSSY B1, `(.L_x_25677) ;  /* 0x000001f000017945 */ /* 0x000fe60003800000 */
[----:B------:R-:W-:-:S13]  /*2f90*/  ISETP.NE.U32.AND P3, PT, R3, RZ, PT ;  /* 0x000000ff0300720c */ /* 0x000fda0003f65070 */
[----:B------:R-:W-:Y:S05]  /*2fa0*/  @!P3 BRA `(.L_x_25678) ;  /* 0x000000900000b947 */ /* 0x000fea0003800000 */
[----:B------:R-:W-:Y:S01]  /*2fb0*/  IMAD.MOV.U32 R7, RZ, RZ, c[0x0][0x170] ;  /* 0x00005c00ff077624 */ /* 0x000fe200078e00ff */
[----:B------:R-:W-:Y:S01]  /*2fc0*/  MOV R3, c[0x0][0x174] ;  /* 0x00005d0000037a02 */ /* 0x000fe20000000f00 */
[----:B------:R-:W-:Y:S01]  /*2fd0*/  IMAD.MOV.U32 R10, RZ, RZ, R14 ;  /* 0x000000ffff0a7224 */ /* 0x000fe200078e000e */
[----:B------:R-:W-:Y:S01]  /*2fe0*/  MOV R4, 0x3010 ;  /* 0x0000301000047802 */ /* 0x000fe20000000f00 */
[----:B------:R-:W-:Y:S02]  /*2ff0*/  IMAD.MOV.U32 R11, RZ, RZ, R15 ;  /* 0x000000ffff0b7224 */ /* 0x000fe400078e000f */
[----:B------:R-:W-:Y:S05]  /*3000*/  CALL.REL.NOINC `($__internal_50_$__cuda_sm20_div_s64) ;  /* 0x000024d000007944 */ /* 0x000fea0003c00000 */
[----:B------:R-:W-:Y:S02]  /*3010*/  IMAD.MOV.U32 R12, RZ, RZ, R7 ;  /* 0x000000ffff0c7224 */ /* 0x000fe400078e0007 */
[----:B------:R-:W-:Y:S01]  /*3020*/  IMAD.MOV.U32 R13, RZ, RZ, R5 ;  /* 0x000000ffff0d7224 */ /* 0x000fe200078e0005 */
[----:B------:R-:W-:Y:S05]  /*3030*/  BRA `(.L_x_25679) ;  /* 0x0000013000007947 */ /* 0x000fea0003800000 */
.L_x_25678:
        /* <DEDUP_REMOVED lines=19> */
.L_x_25679:
[----:B------:R-:W-:Y:S05]  /*3170*/  BSYNC B1 ;  /* 0x0000000000017941 */ /* 0x000fea0003800000 */
.L_x_25677:
        /* <DEDUP_REMOVED lines=16> */
.L_x_25681:
        /* <DEDUP_REMOVED lines=19> */
.L_x_25682:
[----:B------:R-:W-:Y:S05]  /*33b0*/  BSYNC B1 ;  /* 0x0000000000017941 */ /* 0x000fea0003800000 */
.L_x_25680:
[----:B------:R-:W-:-:S04]  /*33c0*/  SEL R3, RZ, 0xffffffff, !P1 ;  /* 0xffffffffff037807 */ /* 0x000fc80004800000 */
[----:B------:R-:W-:-:S05]  /*33d0*/  IADD3 R12, P1, R3, R12, RZ ;  /* 0x0000000c030c7210 */ /* 0x000fca0007f3e0ff */
[----:B------:R-:W-:-:S03]  /*33e0*/  IMAD.X R13, R3, 0x1, R13, P1 ;  /* 0x00000001030d7824 */ /* 0x000fc600008e060d */
.L_x_25676:
[----:B------:R-:W-:Y:S05]  /*33f0*/  BSYNC B0 ;  /* 0x0000000000007941 */ /* 0x000fea0003800000 */
.L_x_25675:
[----:B------:R-:W-:Y:S01]  /*3400*/  IADD3 R3, R21, 0x100, RZ ;  /* 0x0000010015037810 */ /* 0x000fe20007ffe0ff */
[----:B------:R-:W-:Y:S03]  /*3410*/  BSSY B0, `(.L_x_25683) ;  /* 0x000004b000007945 */ /* 0x000fe60003800000 */
[----:B------:R-:W-:-:S13]  /*3420*/  ISETP.GE.AND P1, PT, R3, R2, PT ;  /* 0x000000020300720c */ /* 0x000fda0003f26270 */
[----:B------:R-:W-:Y:S05]  /*3430*/  @P1 BRA `(.L_x_25684) ;  /* 0x0000048000001947 */ /* 0x000fea0003800000 */
[----:B-----5:R-:W-:Y:S01]  /*3440*/  LOP3.LUT R3, R17, c[0x0][0x174], RZ, 0xfc, !PT ;  /* 0x00005d0011037a12 */ /* 0x020fe200078efcff */
        /* <DEDUP_REMOVED lines=12> */
.L_x_25686:
        /* <DEDUP_REMOVED lines=19> */
.L_x_25687:
[----:B------:R-:W-:Y:S05]  /*3640*/  BSYNC B1 ;  /* 0x0000000000017941 */ /* 0x000fea0003800000 */
.L_x_25685:
        /* <DEDUP_REMOVED lines=16> */
.L_x_25689:
        /* <DEDUP_REMOVED lines=19> */
.L_x_25690:
[----:B------:R-:W-:Y:S05]  /*3880*/  BSYNC B1 ;  /* 0x0000000000017941 */ /* 0x000fea0003800000 */
.L_x_25688:
[----:B------:R-:W-:-:S04]  /*3890*/  SEL R3, RZ, 0xffffffff, !P1 ;  /* 0xffffffffff037807 */ /* 0x000fc80004800000 */
[----:B------:R-:W-:-:S04]  /*38a0*/  IADD3 R14, P1, R3, R14, RZ ;  /* 0x0000000e030e7210 */ /* 0x000fc80007f3e0ff */
[----:B------:R-:W-:-:S04]  /*38b0*/  IADD3.X R15, R3, R15, RZ, P1, !PT ;  /* 0x0000000f030f7210 */ /* 0x000fc80000ffe4ff */
.L_x_25684:
[----:B------:R-:W-:Y:S05]  /*38c0*/  BSYNC B0 ;  /* 0x0000000000007941 */ /* 0x000fea0003800000 */
.L_x_25683:
        /* <DEDUP_REMOVED lines=17> */
.L_x_25694:
        /* <DEDUP_REMOVED lines=14> */
[-C--:B------:R-:W-:Y:S02]  /*3ac0*/  @P1 IADD3 R5, R5, -R18.reuse, RZ ;  /* 0x8000001205051210 */ /* 0x080fe40007ffe0ff */
[----:B------:R-:W-:Y:S02]  /*3ad0*/  @P1 IADD3 R16, R16, 0x1, RZ ;  /* 0x0000000110101810 */ /* 0x000fe40007ffe0ff */
[----:B------:R-:W-:-:S13]  /*3ae0*/  ISETP.GE.U32.AND P2, PT, R5, R18, PT ;  /* 0x000000120500720c */ /* 0x000fda0003f46070 */
[----:B------:R-:W-:Y:S02]  /*3af0*/  @P2 IADD3 R16, R16, 0x1, RZ ;  /* 0x0000000110102810 */ /* 0x000fe40007ffe0ff */
[----:B------:R-:W-:Y:S02]  /*3b00*/  @!P4 LOP3.LUT R16, RZ, R18, RZ, 0x33, !PT ;  /* 0x00000012ff10c212 */ /* 0x000fe400078e33ff */
.L_x_25695:
[----:B------:R-:W-:Y:S05]  /*3b10*/  BSYNC B1 ;  /* 0x0000000000017941 */ /* 0x000fea0003800000 */
.L_x_25693:
        /* <DEDUP_REMOVED lines=16> */
.L_x_25697:
        /* <DEDUP_REMOVED lines=15> */
[-C--:B------:R-:W-:Y:S02]  /*3d10*/  @P1 IADD3 R7, R7, -R18.reuse, RZ ;  /* 0x8000001207071210 */ /* 0x080fe40007ffe0ff */
[----:B------:R-:W-:-:S04]  /*3d20*/  @!P2 LOP3.LUT R7, RZ, R18, RZ, 0x33, !PT ;  /* 0x00000012ff07a212 */ /* 0x000fc800078e33ff */
[----:B------:R-:W-:-:S04]  /*3d30*/  ISETP.NE.U32.AND P1, PT, R7, RZ, PT ;  /* 0x000000ff0700720c */ /* 0x000fc80003f25070 */
[----:B------:R-:W-:-:S08]  /*3d40*/  ISETP.NE.AND.EX P1, PT, RZ, RZ, PT, P1 ;  /* 0x000000ffff00720c */ /* 0x000fd00003f25310 */
.L_x_25698:
[----:B------:R-:W-:Y:S05]  /*3d50*/  BSYNC B1 ;  /* 0x0000000000017941 */ /* 0x000fea0003800000 */
.L_x_25696:
[----:B------:R-:W-:-:S04]  /*3d60*/  SEL R3, RZ, 0xffffffff, !P1 ;  /* 0xffffffffff037807 */ /* 0x000fc80004800000 */
[----:B------:R-:W-:-:S05]  /*3d70*/  IADD3 R16, P1, R3, R16, RZ ;  /* 0x0000001003107210 */ /* 0x000fca0007f3e0ff */
[----:B------:R-:W-:-:S03]  /*3d80*/  IMAD.X R17, R3, 0x1, R17, P1 ;  /* 0x0000000103117824 */ /* 0x000fc600008e0611 */
.L_x_25692:
[----:B------:R-:W-:Y:S05]  /*3d90*/  BSYNC B0 ;  /* 0x0000000000007941 */ /* 0x000fea0003800000 */
.L_x_25691:
        /* <DEDUP_REMOVED lines=17> */
.L_x_25702:
        /* <DEDUP_REMOVED lines=19> */
.L_x_25703:
[----:B------:R-:W-:Y:S05]  /*3fe0*/  BSYNC B1 ;  /* 0x0000000000017941 */ /* 0x000fea0003800000 */
.L_x_25701:
        /* <DEDUP_REMOVED lines=16> */
.L_x_25705:
        /* <DEDUP_REMOVED lines=13> */
[----:B------:R-:W-:-:S04]  /*41c0*/  @P1 IADD3 R7, R7, -R34, RZ ;  /* 0x8000002207071210 */ /* 0x000fc80007ffe0ff */
[----:B------:R-:W-:-:S13]  /*41d0*/  ISETP.GE.U32.AND P1, PT, R7, R34, PT ;  /* 0x000000220700720c */ /* 0x000fda0003f26070 */
[----:B------:R-:W-:Y:S01]  /*41e0*/  @P1 IMAD.IADD R7, R7, 0x1, -R34 ;  /* 0x0000000107071824 */ /* 0x000fe200078e0a22 */
[----:B------:R-:W-:-:S04]  /*41f0*/  @!P2 LOP3.LUT R7, RZ, R34, RZ, 0x33, !PT ;  /* 0x00000022ff07a212 */ /* 0x000fc800078e33ff */
[----:B------:R-:W-:-:S04]  /*4200*/  ISETP.NE.U32.AND P1, PT, R7, RZ, PT ;  /* 0x000000ff0700720c */ /* 0x000fc80003f25070 */
[----:B------:R-:W-:-:S08]  /*4210*/  ISETP.NE.AND.EX P1, PT, RZ, RZ, PT, P1 ;  /* 0x000000ffff00720c */ /* 0x000fd00003f25310 */
.L_x_25706:
[----:B------:R-:W-:Y:S05]  /*4220*/  BSYNC B1 ;  /* 0x0000000000017941 */ /* 0x000fea0003800000 */
.L_x_25704:
[----:B------:R-:W-:-:S04]  /*4230*/  SEL R3, RZ, 0xffffffff, !P1 ;  /* 0xffffffffff037807 */ /* 0x000fc80004800000 */
[----:B------:R-:W-:-:S05]  /*4240*/  IADD3 R18, P1, R3, R18, RZ ;  /* 0x0000001203127210 */ /* 0x000fca0007f3e0ff */
[----:B------:R-:W-:-:S03]  /*4250*/  IMAD.X R19, R3, 0x1, R19, P1 ;  /* 0x0000000103137824 */ /* 0x000fc600008e0613 */
.L_x_25700:
[----:B------:R-:W-:Y:S05]  /*4260*/  BSYNC B0 ;  /* 0x0000000000007941 */ /* 0x000fea0003800000 */
.L_x_25699:
        /* <DEDUP_REMOVED lines=17> */
.L_x_25710:
[----:B------:R-:W0:Y:S01]  /*4380*/  I2F.U32.RP R3, R32 ;  /* 0x0000002000037306 */ /* 0x000e220000209000 */
[----:B------:R-:W-:-:S07]  /*4390*/  ISETP.NE.U32.AND P4, PT, R32, RZ, PT ;  /* 0x000000ff2000720c */ /* 0x000fce0003f85070 */
[----:B0-----:R-:W0:Y:S02]  /*43a0*/  MUFU.RCP R3, R3 ;  /* 0x0000000300037308 */ /* 0x001e240000001000 */
[----:B0-----:R-:W-:Y:S01]  /*43b0*/  IADD3 R4, R3, 0xffffffe, RZ ;  /* 0x0ffffffe03047810 */ /* 0x001fe20007ffe0ff */
[----:B------:R-:W-:-:S05]  /*43c0*/  IMAD.MOV.U32 R3, RZ, RZ, RZ ;  /* 0x000000ffff037224 */ /* 0x000fca00078e00ff */
[----:B------:R0:W1:Y:S02]  /*43d0*/  F2I.FTZ.U32.TRUNC.NTZ R5, R4 ;  /* 0x0000000400057305 */ /* 0x000064000021f000 */
[----:B0-----:R-:W-:Y:S01]  /*43e0*/  MOV R4, RZ ;  /* 0x000000ff00047202 */ /* 0x001fe20000000f00 */
        /* <DEDUP_REMOVED lines=12> */
.L_x_25711:
[----:B------:R-:W-:Y:S05]  /*44b0*/  BSYNC B1 ;  /* 0x0000000000017941 */ /* 0x000fea0003800000 */
.L_x_25709:
        /* <DEDUP_REMOVED lines=16> */
.L_x_25713:
        /* <DEDUP_REMOVED lines=19> */
.L_x_25714:
[----:B------:R-:W-:Y:S05]  /*46f0*/  BSYNC B1 ;  /* 0x0000000000017941 */ /* 0x000fea0003800000 */
.L_x_25712:
[----:B------:R-:W-:-:S04]  /*4700*/  SEL R5, RZ, 0xffffffff, !P1 ;  /* 0xffffffffff057807 */ /* 0x000fc80004800000 */
[----:B------:R-:W-:-:S05]  /*4710*/  IADD3 R4, P1, R5, R4, RZ ;  /* 0x0000000405047210 */ /* 0x000fca0007f3e0ff */
[----:B------:R-:W-:-:S03]  /*4720*/  IMAD.X R3, R5, 0x1, R3, P1 ;  /* 0x0000000105037824 */ /* 0x000fc600008e0603 */
.L_x_25708:
[----:B------:R-:W-:Y:S05]  /*4730*/  BSYNC B0 ;  /* 0x0000000000007941 */ /* 0x000fea0003800000 */
.L_x_25707:
        /* <DEDUP_REMOVED lines=19> */
.L_x_25718:
[----:B------:R-:W0:Y:S01]  /*4870*/  I2F.U32.RP R3, R26 ;  /* 0x0000001a00037306 */ /* 0x000e220000209000 */
[----:B------:R-:W-:-:S07]  /*4880*/  ISETP.NE.U32.AND P4, PT, R26, RZ, PT ;  /* 0x000000ff1a00720c */ /* 0x000fce0003f85070 */
[----:B0-----:R-:W0:Y:S02]  /*4890*/  MUFU.RCP R3, R3 ;  /* 0x0000000300037308 */ /* 0x001e240000001000 */
[----:B0-----:R-:W-:Y:S01]  /*48a0*/  IADD3 R4, R3, 0xffffffe, RZ ;  /* 0x0ffffffe03047810 */ /* 0x001fe20007ffe0ff */
[----:B------:R-:W-:-:S05]  /*48b0*/  IMAD.MOV.U32 R3, RZ, RZ, RZ ;  /* 0x000000ffff037224 */ /* 0x000fca00078e00ff */
        /* <DEDUP_REMOVED lines=14> */
.L_x_25719:
[----:B------:R-:W-:Y:S05]  /*49a0*/  BSYNC B1 ;  /* 0x0000000000017941 */ /* 0x000fea0003800000 */
.L_x_25717:
        /* <DEDUP_REMOVED lines=16> */
.L_x_25721:
        /* <DEDUP_REMOVED lines=19> */
.L_x_25722:
[----:B------:R-:W-:Y:S05]  /*4be0*/  BSYNC B1 ;  /* 0x0000000000017941 */ /* 0x000fea0003800000 */
.L_x_25720:
[----:B------:R-:W-:-:S04]  /*4bf0*/  SEL R5, RZ, 0xffffffff, !P1 ;  /* 0xffffffffff057807 */ /* 0x000fc80004800000 */
[----:B------:R-:W-:-:S05]  /*4c00*/  IADD3 R4, P1, R5, R4, RZ ;  /* 0x0000000405047210 */ /* 0x000fca0007f3e0ff */
[----:B------:R-:W-:-:S03]  /*4c10*/  IMAD.X R3, R5, 0x1, R3, P1 ;  /* 0x0000000105037824 */ /* 0x000fc600008e0603 */
.L_x_25716:
[----:B------:R-:W-:Y:S05]  /*4c20*/  BSYNC B0 ;  /* 0x0000000000007941 */ /* 0x000fea0003800000 */
.L_x_25715:
        /* <DEDUP_REMOVED lines=19> */
.L_x_25726:
        /* <DEDUP_REMOVED lines=19> */
.L_x_25727:
[----:B------:R-:W-:Y:S05]  /*4e90*/  BSYNC B1 ;  /* 0x0000000000017941 */ /* 0x000fea0003800000 */
.L_x_25725:
        /* <DEDUP_REMOVED lines=16> */
.L_x_25729:
        /* <DEDUP_REMOVED lines=19> */
.L_x_25730:
[----:B------:R-:W-:Y:S05]  /*50d0*/  BSYNC B1 ;  /* 0x0000000000017941 */ /* 0x000fea0003800000 */
.L_x_25728:
[----:B------:R-:W-:-:S04]  /*50e0*/  SEL R5, RZ, 0xffffffff, !P1 ;  /* 0xffffffffff057807 */ /* 0x000fc80004800000 */
[----:B------:R-:W-:-:S05]  /*50f0*/  IADD3 R4, P1, R5, R4, RZ ;  /* 0x0000000405047210 */ /* 0x000fca0007f3e0ff */
[----:B------:R-:W-:-:S03]  /*5100*/  IMAD.X R3, R5, 0x1, R3, P1 ;  /* 0x0000000105037824 */ /* 0x000fc600008e0603 */
.L_x_25724:
[----:B------:R-:W-:Y:S05]  /*5110*/  BSYNC B0 ;  /* 0x0000000000007941 */ /* 0x000fea0003800000 */
.L_x_25723:
[----:B------:R-:W-:Y:S01]  /*5120*/  @!P0 IMAD.IADD R6, R0, 0x1, R21 ;  /* 0x0000000100068824 */ /* 0x000fe200078e0215 */
[----:B------:R-:W-:Y:S01]  /*5130*/  BSSY B0, `(.L_x_25731) ;  /* 0x0000032000007945 */ /* 0x000fe20003800000 */
[----:B------:R-:W-:Y:S01]  /*5140*/  @!P0 IMAD.MOV.U32 R7, RZ, RZ, 0x8 ;  /* 0x00000008ff078424 */ /* 0x000fe200078e00ff */
[----:B------:R-:W-:Y:S01]  /*5150*/  BSSY B1, `(.L_x_25732) ;  /* 0x0000029000017945 */ /* 0x000fe20003800000 */
[----:B------:R-:W-:Y:S02]  /*5160*/  @!P0 IMAD.MOV.U32 R21, RZ, RZ, R23 ;  /* 0x000000ffff158224 */ /* 0x000fe400078e0017 */
[----:B------:R-:W-:-:S04]  /*5170*/  @!P0 IMAD.WIDE.U32 R6, R6, R7, c[0x0][0x178] ;  /* 0x00005e0006068625 */ /* 0x000fc800078e0007 */
[----:B------:R-:W-:Y:S01]  /*5180*/  IMAD.MOV.U32 R5, RZ, RZ, R3 ;  /* 0x000000ffff057224 */ /* 0x000fe200078e0003 */
        /* <DEDUP_REMOVED lines=10> */
[----:B0-----:R-:W-:Y:S01]  /*5230*/  IADD3 R6, R0, R21, RZ ;  /* 0x0000001500067210 */ /* 0x001fe20007ffe0ff */
[----:B------:R-:W-:Y:S01]  /*5240*/  IMAD.MOV.U32 R7, RZ, RZ, 0x8 ;  /* 0x00000008ff077424 */ /* 0x000fe200078e00ff */
[----:B------:R-:W-:-:S03]  /*5250*/  IADD3 R21, R21, 0x80, RZ ;  /* 0x0000008015157810 */ /* 0x000fc60007ffe0ff */
[----:B------:R-:W-:-:S05]  /*5260*/  IMAD.WIDE.U32 R6, R6, R7, c[0x0][0x178] ;  /* 0x00005e0006067625 */ /* 0x000fca00078e0007 */
[----:B------:R0:W-:Y:S02]  /*5270*/  STG.E.64 [R6.64], R14 ;  /* 0x0000000e06007986 */ /* 0x0001e4000c101b04 */
.L_x_25733:
[----:B0-----:R-:W-:-:S13]  /*5280*/  ISETP.GE.AND P0, PT, R21, R2, PT ;  /* 0x000000021500720c */ /* 0x001fda0003f06270 */
[----:B------:R-:W-:Y:S05]  /*5290*/  @P0 BRA `(.L_x_25735) ;  /* 0x000000c000000947 */ /* 0x000fea0003800000 */
[----:B------:R-:W-:Y:S01]  /*52a0*/  IMAD.IADD R6, R0, 0x1, R21 ;  /* 0x0000000100067824 */ /* 0x000fe200078e0215 */
[----:B------:R-:W-:Y:S01]  /*52b0*/  IADD3 R21, R21, 0x80, RZ ;  /* 0x0000008015157810 */ /* 0x000fe20007ffe0ff */
[----:B------:R-:W-:-:S04]  /*52c0*/  IMAD.MOV.U32 R7, RZ, RZ, 0x8 ;  /* 0x00000008ff077424 */ /* 0x000fc800078e00ff */
[----:B------:R-:W-:-:S05]  /*52d0*/  IMAD.WIDE.U32 R6, R6, R7, c[0x0][0x178] ;  /* 0x00005e0006067625 */ /* 0x000fca00078e0007 */
[----:B------:R0:W-:Y:S02]  /*52e0*/  STG.E.64 [R6.64], R16 ;  /* 0x0000001006007986 */ /* 0x0001e4000c101b04 */
.L_x_25734:
[----:B------:R-:W-:-:S13]  /*52f0*/  ISETP.GE.AND P0, PT, R21, R2, PT ;  /* 0x000000021500720c */ /* 0x000fda0003f06270 */
[----:B------:R-:W-:Y:S05]  /*5300*/  @P0 BRA `(.L_x_25736) ;  /* 0x000000d000000947 */ /* 0x000fea0003800000 */
[----:B0-----:R-:W-:Y:S01]  /*5310*/  IMAD.IADD R6, R0, 0x1, R21 ;  /* 0x0000000100067824 */ /* 0x001fe200078e0215 */
[----:B------:R-:W-:Y:S01]  /*5320*/  IADD3 R21, R21, 0x80, RZ ;  /* 0x0000008015157810 */ /* 0x000fe20007ffe0ff */
[----:B------:R-:W-:-:S04]  /*5330*/  IMAD.MOV.U32 R7, RZ, RZ, 0x8 ;  /* 0x00000008ff077424 */ /* 0x000fc800078e00ff */
[----:B------:R-:W-:-:S05]  /*5340*/  IMAD.WIDE.U32 R6, R6, R7, c[0x0][0x178] ;  /* 0x00005e0006067625 */ /* 0x000fca00078e0007 */
[----:B------:R0:W-:Y:S02]  /*5350*/  STG.E.64 [R6.64], R18 ;  /* 0x0000001206007986 */ /* 0x0001e4000c101b04 */
.L_x_25735:
        /* <DEDUP_REMOVED lines=8> */
.L_x_25736:
[----:B------:R-:W-:Y:S05]  /*53e0*/  BSYNC B1 ;  /* 0x0000000000017941 */ /* 0x000fea0003800000 */
.L_x_25732:
[----:B------:R-:W-:-:S13]  /*53f0*/  ISETP.GE.AND P0, PT, R21, R2, PT ;  /* 0x000000021500720c */ /* 0x000fda0003f06270 */
[----:B0-----:R-:W-:Y:S01]  /*5400*/  @!P0 MOV R7, 0x8 ;  /* 0x0000000800078802 */ /* 0x001fe20000000f00 */
[----:B------:R-:W-:Y:S01]  /*5410*/  @!P0 IMAD.IADD R6, R0, 0x1, R21 ;  /* 0x0000000100068824 */ /* 0x000fe200078e0215 */
[----:B------:R-:W-:-:S03]  /*5420*/  @!P0 IADD3 R21, R21, 0x80, RZ ;  /* 0x0000008015158810 */ /* 0x000fc60007ffe0ff */
[----:B------:R-:W-:-:S05]  /*5430*/  @!P0 IMAD.WIDE.U32 R6, R6, R7, c[0x0][0x178] ;  /* 0x00005e0006068625 */ /* 0x000fca00078e0007 */
[----:B------:R0:W-:Y:S02]  /*5440*/  @!P0 STG.E.64 [R6.64], R26 ;  /* 0x0000001a06008986 */ /* 0x0001e4000c101b04 */
.L_x_25737:
[----:B------:R-:W-:Y:S05]  /*5450*/  BSYNC B0 ;  /* 0x0000000000007941 */ /* 0x000fea0003800000 */
.L_x_25731:
        /* <DEDUP_REMOVED lines=8> */
        .weak           $__internal_50_$__cuda_sm20_div_s64
        .type           $__internal_50_$__cuda_sm20_div_s64,@function
        .size           $__internal_50_$__cuda_sm20_div_s64,($__internal_51_$__cuda_sm20_rem_s64 - $__internal_50_$__cuda_sm20_div_s64)
$__internal_50_$__cuda_sm20_div_s64:
[-C--:B------:R-:W-:Y:S02]  /*54e0*/  IADD3 R28, P2, RZ, -R10.reuse, RZ ;  /* 0x8000000aff1c7210 */ /* 0x080fe40007f5e0ff */
[----:B------:R-:W-:Y:S02]  /*54f0*/  ISETP.GE.AND P1, PT, R11, RZ, PT ;  /* 0x000000ff0b00720c */ /* 0x000fe40003f26270 */
[----:B------:R-:W-:Y:S01]  /*5500*/  ISETP.NE.U32.AND P6, PT, R10, RZ, PT ;  /* 0x000000ff0a00720c */ /* 0x000fe20003fc5070 */
[----:B------:R-:W-:Y:S01]  /*5510*/  IMAD.X R6, RZ, RZ, ~R11, P2 ;  /* 0x000000ffff067224 */ /* 0x000fe200010e0e0b */
[----:B------:R-:W-:Y:S02]  /*5520*/  SEL R28, R28, R10, !P1 ;  /* 0x0000000a1c1c7207 */ /* 0x000fe40004800000 */
[----:B------:R-:W-:Y:S02]  /*5530*/  ISETP.GE.AND P5, PT, R3, RZ, PT ;  /* 0x000000ff0300720c */ /* 0x000fe40003fa6270 */
        /* <DEDUP_REMOVED lines=30> */
[----:B------:R-:W-:Y:S01]  /*5720*/  IADD3 R10, P1, RZ, -R7, RZ ;  /* 0x80000007ff0a7210 */ /* 0x000fe20007f3e0ff */
[----:B------:R-:W-:Y:S01]  /*5730*/  IMAD.MOV.U32 R37, RZ, RZ, RZ ;  /* 0x000000ffff257224 */ /* 0x000fe200078e00ff */
[----:B------:R-:W-:Y:S02]  /*5740*/  IADD3 R8, P2, R8, R5, RZ ;  /* 0x0000000508087210 */ /* 0x000fe40007f5e0ff */
[----:B------:R-:W-:Y:S02]  /*5750*/  SEL R7, R10, R7, !P5 ;  /* 0x000000070a077207 */ /* 0x000fe40006800000 */
[----:B------:R-:W-:-:S03]  /*5760*/  IADD3.X R10, RZ, ~R3, RZ, P1, !PT ;  /* 0x80000003ff0a7210 */ /* 0x000fc60000ffe4ff */
        /* <DEDUP_REMOVED lines=12> */
[----:B------:R-:W-:-:S04]  /*5830*/  IMAD.X R8, RZ, RZ, R8, P2 ;  /* 0x000000ffff087224 */ /* 0x000fc800010e0608 */
[----:B------:R-:W-:Y:S01]  /*5840*/  IMAD R10, R8, R28, R9 ;  /* 0x0000001c080a7224 */ /* 0x000fe200078e0209 */
[----:B------:R-:W-:-:S03]  /*5850*/  IADD3 R9, P2, R6, 0x1, RZ ;  /* 0x0000000106097810 */ /* 0x000fc60007f5e0ff */
[----:B------:R-:W-:Y:S01]  /*5860*/  IMAD.X R5, R5, 0x1, ~R10, P1 ;  /* 0x0000000105057824 */ /* 0x000fe200008e0e0a */
[CC--:B------:R-:W-:Y:S02]  /*5870*/  ISETP.GE.U32.AND P1, PT, R7.reuse, R28.reuse, PT ;  /* 0x0000001c0700720c */ /* 0x0c0fe40003f26070 */
[----:B------:R-:W-:Y:S02]  /*5880*/  IADD3 R10, P4, R7, -R28, RZ ;  /* 0x8000001c070a7210 */ /* 0x000fe40007f9e0ff */
[----:B------:R-:W-:-:S04]  /*5890*/  ISETP.GE.U32.AND.EX P1, PT, R5, R29, PT, P1 ;  /* 0x0000001d0500720c */ /* 0x000fc80003f26110 */
[----:B------:R-:W-:Y:S02]  /*58a0*/  SEL R7, R10, R7, P1 ;  /* 0x000000070a077207 */ /* 0x000fe40000800000 */
[----:B------:R-:W-:Y:S01]  /*58b0*/  SEL R9, R9, R6, P1 ;  /* 0x0000000609097207 */ /* 0x000fe20000800000 */
[----:B------:R-:W-:Y:S01]  /*58c0*/  IMAD.X R6, R5, 0x1, ~R29, P4 ;  /* 0x0000000105067824 */ /* 0x000fe200020e0e1d */
[----:B------:R-:W-:Y:S01]  /*58d0*/  ISETP.GE.U32.AND P5, PT, R7, R28, PT ;  /* 0x0000001c0700720c */ /* 0x000fe20003fa6070 */
[----:B------:R-:W-:-:S03]  /*58e0*/  IMAD.X R7, RZ, RZ, R8, P2 ;  /* 0x000000ffff077224 */ /* 0x000fc600010e0608 */
[----:B------:R-:W-:Y:S02]  /*58f0*/  SEL R5, R6, R5, P1 ;  /* 0x0000000506057207 */ /* 0x000fe40000800000 */
[----:B------:R-:W-:Y:S02]  /*5900*/  SEL R7, R7, R8, P1 ;  /* 0x0000000807077207 */ /* 0x000fe40000800000 */
[----:B------:R-:W-:Y:S02]  /*5910*/  IADD3 R6, P2, R9, 0x1, RZ ;  /* 0x0000000109067810 */ /* 0x000fe40007f5e0ff */
[----:B------:R-:W-:Y:S02]  /*5920*/  ISETP.GE.U32.AND.EX P1, PT, R5, R29, PT, P5 ;  /* 0x0000001d0500720c */ /* 0x000fe40003f26150 */
[----:B------:R-:W-:Y:S01]  /*5930*/  LOP3.LUT R5, R11, R3, RZ, 0x3c, !PT ;  /* 0x000000030b057212 */ /* 0x000fe200078e3cff */
[----:B------:R-:W-:Y:S01]  /*5940*/  IMAD.X R8, RZ, RZ, R7, P2 ;  /* 0x000000ffff087224 */ /* 0x000fe200010e0607 */
[----:B------:R-:W-:Y:S01]  /*5950*/  SEL R6, R6, R9, P1 ;  /* 0x0000000906067207 */ /* 0x000fe20000800000 */
[----:B------:R-:W-:-:S03]  /*5960*/  IMAD.MOV.U32 R9, RZ, RZ, 0x0 ;  /* 0x00000000ff097424 */ /* 0x000fc600078e00ff */
[----:B------:R-:W-:Y:S02]  /*5970*/  SEL R8, R8, R7, P1 ;  /* 0x0000000708087207 */ /* 0x000fe40000800000 */
[----:B------:R-:W-:Y:S02]  /*5980*/  IADD3 R7, P2, RZ, -R6, RZ ;  /* 0x80000006ff077210 */ /* 0x000fe40007f5e0ff */
[----:B------:R-:W-:-:S03]  /*5990*/  ISETP.GE.AND P1, PT, R5, RZ, PT ;  /* 0x000000ff0500720c */ /* 0x000fc60003f26270 */
[----:B------:R-:W-:Y:S01]  /*59a0*/  IMAD.X R5, RZ, RZ, ~R8, P2 ;  /* 0x000000ffff057224 */ /* 0x000fe200010e0e08 */
[----:B------:R-:W-:Y:S02]  /*59b0*/  ISETP.NE.AND.EX P2, PT, R11, RZ, PT, P6 ;  /* 0x000000ff0b00720c */ /* 0x000fe40003f45360 */
[----:B------:R-:W-:Y:S02]  /*59c0*/  SEL R7, R7, R6, !P1 ;  /* 0x0000000607077207 */ /* 0x000fe40004800000 */
[----:B------:R-:W-:Y:S02]  /*59d0*/  SEL R5, R5, R8, !P1 ;  /* 0x0000000805057207 */ /* 0x000fe40004800000 */
[----:B------:R-:W-:Y:S02]  /*59e0*/  MOV R8, R4 ;  /* 0x0000000400087202 */ /* 0x000fe40000000f00 */
[----:B------:R-:W-:Y:S02]  /*59f0*/  SEL R7, R7, 0xffffffff, P2 ;  /* 0xffffffff07077807 */ /* 0x000fe40001000000 */
[----:B------:R-:W-:Y:S01]  /*5a00*/  SEL R5, R5, 0xffffffff, P2 ;  /* 0xffffffff05057807 */ /* 0x000fe20001000000 */
[----:B------:R-:W-:Y:S06]  /*5a10*/  RET.REL.NODEC R8 `(_ZN2at6native29vectorized_elementwise_kernelILi2ENS0_13AUnaryFunctorIlllZZZNS0_15binary_internal21div_floor_kernel_cudaERNS_18TensorIteratorBaseEENKUlvE_clEvENKUlvE2_clEvEUlllE_EESt5arrayIPcLm2EEEEviT0_T1_) ;  /* 0xffffa5e008007950 */ /* 0x000fec0003c3ffff */
        .weak           $__internal_51_$__cuda_sm20_rem_s64
        .type           $__internal_51_$__cuda_sm20_rem_s64,@function
        .size           $__internal_51_$__cuda_sm20_rem_s64,(.L_x_32521 - $__internal_51_$__cuda_sm20_rem_s64)
$__internal_51_$__cuda_sm20_rem_s64:
        /* <DEDUP_REMOVED lines=21> */
[----:B------:R-:W-:Y:S02]  /*5b70*/  HFMA2.MMA R37, -RZ, RZ, 0, 0 ;  /* 0x00000000ff257435 */ /* 0x000fe400000001ff */
[----:B------:R-:W-:-:S04]  /*5b80*/  IADD3 R29, P1, R5, R28, RZ ;  /* 0x0000001c051d7210 */ /* 0x000fc80007f3e0ff */
[----:B------:R-:W-:Y:S01]  /*5b90*/  IADD3.X R36, RZ, RZ, R36, P1, P2 ;  /* 0x000000ffff247210 */ /* 0x000fe20000fe4424 */
[----:B------:R-:W-:Y:S01]  /*5ba0*/  IMAD.WIDE.U32 R40, R29, R38, RZ ;  /* 0x000000261d287225 */ /* 0x000fe200078e00ff */
[----:B------:R-:W-:-:S03]  /*5bb0*/  ISETP.GE.AND P2, PT, R7, RZ, PT ;  /* 0x000000ff0700720c */ /* 0x000fc60003f46270 */
        /* <DEDUP_REMOVED lines=50> */
[----:B------:R-:W-:Y:S06]  /*5ee0*/  RET.REL.NODEC R10 `(_ZN2at6native29vectorized_elementwise_kernelILi2ENS0_13AUnaryFunctorIlllZZZNS0_15binary_internal21div_floor_kernel_cudaERNS_18TensorIteratorBaseEENKUlvE_clEvENKUlvE2_clEvEUlllE_EESt5arrayIPcLm2EEEEviT0_T1_) ;  /* 0xffffa1100a007950 */ /* 0x000fec0003c3ffff */
.L_x_25738:
        /* <DEDUP_REMOVED lines=9> */
.L_x_32521:


//--------------------- .text._ZN2at6native29vectorized_elementwise_kernelILi4ENS0_13AUnaryFunctorIlllZZZNS0_15binary_internal21div_floor_kernel_cudaERNS_18TensorIteratorBaseEENKUlvE_clEvENKUlvE2_clEvEUlllE_EESt5arrayIPcLm2EEEEviT0_T1_ --------------------------
	.section	.text._ZN2at6native29vectorized_elementwise_kernelILi4ENS0_13AUnaryFunctorIlllZZZNS0_15binary_internal21div_floor_kernel_cudaERNS_18TensorIteratorBaseEENKUlvE_clEvENKUlvE2_clEvEUlllE_EESt5arrayIPcLm2EEEEviT0_T1_,"ax",@progbits
	.sectioninfo	@"SHI_REGISTERS=44"
	.align	128
        .global         _ZN2at6native29vectorized_elementwise_kernelILi4ENS0_13AUnaryFunctorIlllZZZNS0_15binary_internal21div_floor_kernel_cudaERNS_18TensorIteratorBaseEENKUlvE_clEvENKUlvE2_clEvEUlllE_EESt5arrayIPcLm2EEEEviT0_T1_
        .type           _ZN2at6native29vectorized_elementwise_kernelILi4ENS0_13AUnaryFunctorIlllZZZNS0_15binary_internal21div_floor_kernel_cudaERNS_18TensorIteratorBaseEENKUlvE_clEvENKUlvE2_clEvEUlllE_EESt5arrayIPcLm2EEEEviT0_T1_,@function
        .size           _ZN2at6native29vectorized_elementwise_kernelILi4ENS0_13AUnaryFunctorIlllZZZNS0_15binary_internal21div_floor_kernel_cudaERNS_18TensorIteratorBaseEENKUlvE_clEvENKUlvE2_clEvEUlllE_EESt5arrayIPcLm2EEEEviT0_T1_,(.L_x_32523 - _ZN2at6native29vectorized_elementwise_kernelILi4ENS0_13AUnaryFunctorIlllZZZNS0_15binary_internal21div_floor_kernel_cudaERNS_18TensorIteratorBaseEENKUlvE_clEvENKUlvE2_clEvEUlllE_EESt5arrayIPcLm2EEEEviT0_T1_)
        .other          _ZN2at6native29vectorized_elementwise_kernelILi4ENS0_13AUnaryFunctorIlllZZZNS0_15binary_internal21div_floor_kernel_cudaERNS_18TensorIteratorBaseEENKUlvE_clEvENKUlvE2_clEvEUlllE_EESt5arrayIPcLm2EEEEviT0_T1_,@"STO_CUDA_ENTRY STV_DEFAULT"
_ZN2at6native29vectorized_elementwise_kernelILi4ENS0_13AUnaryFunctorIlllZZZNS0_15binary_internal21div_floor_kernel_cudaERNS_18TensorIteratorBaseEENKUlvE_clEvENKUlvE2_clEvEUlllE_EESt5arrayIPcLm2EEEEviT0_T1_:
.text._ZN2at6native29vectorized_elementwise_kernelILi4ENS0_13AUnaryFunctorIlllZZZNS0_15binary_internal21div_floor_kernel_cudaERNS_18TensorIteratorBaseEENKUlvE_clEvENKUlvE2_clEvEUlllE_EESt5arrayIPcLm2EEEEviT0_T1_:
        /* <DEDUP_REMOVED lines=24> */
[----:B-----5:R-:W-:Y:S05]  /*0180*/  CALL.REL.NOINC `($__internal_52_$__cuda_sm20_div_s64) ;  /* 0x0000535000007944 */ /* 0x020fea0003c00000 */
[----:B------:R-:W-:Y:S02]  /*0190*/  IMAD.MOV.U32 R3, RZ, RZ, R7 ;  /* 0x000000ffff037224 */ /* 0x000fe400078e0007 */
[----:B------:R-:W-:Y:S01]  /*01a0*/  IMAD.MOV.U32 R4, RZ, RZ, R5 ;  /* 0x000000ffff047224 */ /* 0x000fe200078e0005 */
[----:B------:R-:W-:Y:S05]  /*01b0*/  BRA `(.L_x_25742) ;  /* 0x0000012000007947 */ /* 0x000fea0003800000 */
.L_x_25741:
        /* <DEDUP_REMOVED lines=18> */
.L_x_25742:
[----:B------:R-:W-:Y:S05]  /*02e0*/  BSYNC B0 ;  /* 0x0000000000007941 */ /* 0x000fea0003800000 */
.L_x_25740:
        /* <DEDUP_REMOVED lines=13> */
[----:B-----5:R-:W-:Y:S05]  /*03c0*/  CALL.REL.NOINC `($__internal_53_$__cuda_sm20_rem_s64) ;  /* 0x0000565000007944 */ /* 0x020fea0003c00000 */
[----:B------:R-:W-:-:S04]  /*03d0*/  ISETP.NE.U32.AND P0, PT, R5, RZ, PT ;  /* 0x000000ff0500720c */ /* 0x000fc80003f05070 */
[----:B------:R-:W-:Y:S01]  /*03e0*/  ISETP.NE.AND.EX P0, PT, R7, RZ, PT, P0 ;  /* 0x000000ff0700720c */ /* 0x000fe20003f05300 */
[----:B------:R-:W-:Y:S07]  /*03f0*/  BRA `(.L_x_25747) ;  /* 0x0000013000007947 */ /* 0x000fee0003800000 */
.L_x_25746:
        /* <DEDUP_REMOVED lines=19> */
.L_x_25747:
[----:B------:R-:W-:Y:S05]  /*0530*/  BSYNC B1 ;  /* 0x0000000000017941 */ /* 0x000fea0003800000 */
.L_x_25745:
[----:B------:R-:W-:-:S04]  /*0540*/  SEL R5, RZ, 0xffffffff, !P0 ;  /* 0xffffffffff057807 */ /* 0x000fc80004000000 */
[----:B------:R-:W-:-:S05]  /*0550*/  IADD3 R3, P0, R5, R3, RZ ;  /* 0x0000000305037210 */ /* 0x000fca0007f1e0ff */
[----:B------:R-:W-:-:S03]  /*0560*/  IMAD.X R4, R5, 0x1, R4, P0 ;  /* 0x0000000105047824 */ /* 0x000fc600000e0604 */
.L_x_25744:
[----:B------:R-:W-:Y:S05]  /*0570*/  BSYNC B0 ;  /* 0x0000000000007941 */ /* 0x000fea0003800000 */
.L_x_25743:
        /* <DEDUP_REMOVED lines=11> */
[----:B-----5:R-:W-:Y:S05]  /*0630*/  CALL.REL.NOINC `($__internal_52_$__cuda_sm20_div_s64) ;  /* 0x00004ea000007944 */ /* 0x020fea0003c00000 */
[----:B------:R-:W-:Y:S01]  /*0640*/  MOV R3, R7 ;  /* 0x0000000700037202 */ /* 0x000fe20000000f00 */
[----:B------:R-:W-:Y:S01]  /*0650*/  IMAD.MOV.U32 R4, RZ, RZ, R5 ;  /* 0x000000ffff047224 */ /* 0x000fe200078e0005 */
[----:B------:R-:W-:Y:S05]  /*0660*/  BRA `(.L_x_25750) ;  /* 0x0000012000007947 */ /* 0x000fea0003800000 */
.L_x_25749:
        /* <DEDUP_REMOVED lines=18> */
.L_x_25750:
[----:B------:R-:W-:Y:S05]  /*0790*/  BSYNC B0 ;  /* 0x0000000000007941 */ /* 0x000fea0003800000 */
.L_x_25748:
        /* <DEDUP_REMOVED lines=17> */
.L_x_25754:
        /* <DEDUP_REMOVED lines=19> */
.L_x_25755:
[----:B------:R-:W-:Y:S05]  /*09e0*/  BSYNC B1 ;  /* 0x0000000000017941 */ /* 0x000fea0003800000 */
.L_x_25753:
[----:B------:R-:W-:-:S04]  /*09f0*/  SEL R5, RZ, 0xffffffff, !P0 ;  /* 0xffffffffff057807 */ /* 0x000fc80004000000 */
[----:B------:R-:W-:-:S05]  /*0a00*/  IADD3 R3, P0, R5, R3, RZ ;  /* 0x0000000305037210 */ /* 0x000fca0007f1e0ff */
[----:B------:R-:W-:-:S03]  /*0a10*/  IMAD.X R4, R5, 0x1, R4, P0 ;  /* 0x0000000105047824 */ /* 0x000fc600000e0604 */
.L_x_25752:
[----:B------:R-:W-:Y:S05]  /*0a20*/  BSYNC B0 ;  /* 0x0000000000007941 */ /* 0x000fea0003800000 */
.L_x_25751:
        /* <DEDUP_REMOVED lines=11> */
[----:B------:R-:W-:Y:S05]  /*0ae0*/  CALL.REL.NOINC `($__internal_52_$__cuda_sm20_div_s64) ;  /* 0x000049f000007944 */ /* 0x000fea0003c00000 */
[----:B------:R-:W-:Y:S02]  /*0af0*/  IMAD.MOV.U32 R3, RZ, RZ, R7 ;  /* 0x000000ffff037224 */ /* 0x000fe400078e0007 */
[----:B------:R-:W-:Y:S01]  /*0b00*/  IMAD.MOV.U32 R4, RZ, RZ, R5 ;  /* 0x000000ffff047224 */ /* 0x000fe200078e0005 */
[----:B------:R-:W-:Y:S05]  /*0b10*/  BRA `(.L_x_25758) ;  /* 0x0000012000007947 */ /* 0x000fea0003800000 */
.L_x_25757:
        /* <DEDUP_REMOVED lines=18> */
.L_x_25758:
[----:B------:R-:W-:Y:S05]  /*0c40*/  BSYNC B0 ;  /* 0x0000000000007941 */ /* 0x000fea0003800000 */
.L_x_25756:
        /* <DEDUP_REMOVED lines=13> */
[----:B------:R-:W-:Y:S05]  /*0d20*/  CALL.REL.NOINC `($__internal_53_$__cuda_sm20_rem_s64) ;  /* 0x00004cf000007944 */ /* 0x000fea0003c00000 */
[----:B------:R-:W-:-:S04]  /*0d30*/  ISETP.NE.U32.AND P0, PT, R5, RZ, PT ;  /* 0x000000ff0500720c */ /* 0x000fc80003f05070 */
[----:B------:R-:W-:Y:S01]  /*0d40*/  ISETP.NE.AND.EX P0, PT, R7, RZ, PT, P0 ;  /* 0x000000ff0700720c */ /* 0x000fe20003f05300 */
[----:B------:R-:W-:Y:S07]  /*0d50*/  BRA `(.L_x_25763) ;  /* 0x0000013000007947 */ /* 0x000fee0003800000 */
.L_x_25762:
        /* <DEDUP_REMOVED lines=19> */
.L_x_25763:
[----:B------:R-:W-:Y:S05]  /*0e90*/  BSYNC B1 ;  /* 0x0000000000017941 */ /* 0x000fea0003800000 */
.L_x_25761:
[----:B------:R-:W-:-:S04]  /*0ea0*/  SEL R5, RZ, 0xffffffff, !P0 ;  /* 0xffffffffff057807 */ /* 0x000fc80004000000 */
[----:B------:R-:W-:-:S05]  /*0eb0*/  IADD3 R3, P0, R5, R3, RZ ;  /* 0x0000000305037210 */ /* 0x000fca0007f1e0ff */
[----:B------:R-:W-:-:S03]  /*0ec0*/  IMAD.X R4, R5, 0x1, R4, P0 ;  /* 0x0000000105047824 */ /* 0x000fc600000e0604 */
.L_x_25760:
[----:B------:R-:W-:Y:S05]  /*0ed0*/  BSYNC B0 ;  /* 0x0000000000007941 */ /* 0x000fea0003800000 */
.L_x_25759:
        /* <DEDUP_REMOVED lines=11> */
[----:B------:R-:W-:Y:S05]  /*0f90*/  CALL.REL.NOINC `($__internal_52_$__cuda_sm20_div_s64) ;  /* 0x0000454000007944 */ /* 0x000fea0003c00000 */
[----:B------:R-:W-:Y:S02]  /*0fa0*/  IMAD.MOV.U32 R3, RZ, RZ, R7 ;  /* 0x000000ffff037224 */ /* 0x000fe400078e0007 */
[----:B------:R-:W-:Y:S01]  /*0fb0*/  IMAD.MOV.U32 R4, RZ, RZ, R5 ;  /* 0x000000ffff047224 */ /* 0x000fe200078e0005 */
[----:B------:R-:W-:Y:S05]  /*0fc0*/  BRA `(.L_x_25766) ;  /* 0x0000012000007947 */ /* 0x000fea0003800000 */
.L_x_25765:
        /* <DEDUP_REMOVED lines=18> */
.L_x_25766:
[----:B------:R-:W-:Y:S05]  /*10f0*/  BSYNC B0 ;  /* 0x0000000000007941 */ /* 0x000fea0003800000 */
.L_x_25764:
        /* <DEDUP_REMOVED lines=13> */
[----:B------:R-:W-:Y:S05]  /*11d0*/  CALL.REL.NOINC `($__internal_53_$__cuda_sm20_rem_s64) ;  /* 0x0000484000007944 */ /* 0x000fea0003c00000 */
[----:B------:R-:W-:-:S04]  /*11e0*/  ISETP.NE.U32.AND P0, PT, R5, RZ, PT ;  /* 0x000000ff0500720c */ /* 0x000fc80003f05070 */
[----:B------:R-:W-:Y:S01]  /*11f0*/  ISETP.NE.AND.EX P0, PT, R7, RZ, PT, P0 ;  /* 0x000000ff0700720c */ /* 0x000fe20003f05300 */
[----:B------:R-:W-:Y:S07]  /*1200*/  BRA `(.L_x_25771) ;  /* 0x0000013000007947 */ /* 0x000fee0003800000 */
.L_x_25770:
        /* <DEDUP_REMOVED lines=19> */
.L_x_25771:
[----:B------:R-:W-:Y:S05]  /*1340*/  BSYNC B1 ;  /* 0x0000000000017941 */ /* 0x000fea0003800000 */
.L_x_25769:
[----:B------:R-:W-:-:S04]  /*1350*/  SEL R5, RZ, 0xffffffff, !P0 ;  /* 0xffffffffff057807 */ /* 0x000fc80004000000 */
[----:B------:R-:W-:-:S05]  /*1360*/  IADD3 R3, P0, R5, R3, RZ ;  /* 0x0000000305037210 */ /* 0x000fca0007f1e0ff */
[----:B------:R-:W-:-:S03]  /*1370*/  IMAD.X R4, R5, 0x1, R4, P0 ;  /* 0x0000000105047824 */ /* 0x000fc600000e0604 */
.L_x_25768:
[----:B------:R-:W-:Y:S05]  /*1380*/  BSYNC B0 ;  /* 0x0000000000007941 */ /* 0x000fea0003800000 */
.L_x_25767:
        /* <DEDUP_REMOVED lines=11> */
[----:B------:R-:W-:Y:S05]  /*1440*/  CALL.REL.NOINC `($__internal_52_$__cuda_sm20_div_s64) ;  /* 0x0000409000007944 */ /* 0x000fea0003c00000 */
[----:B------:R-:W-:Y:S02]  /*1450*/  IMAD.MOV.U32 R3, RZ, RZ, R7 ;  /* 0x000000ffff037224 */ /* 0x000fe400078e0007 */
[----:B------:R-:W-:Y:S01]  /*1460*/  IMAD.MOV.U32 R4, RZ, RZ, R5 ;  /* 0x000000ffff047224 */ /* 0x000fe200078e0005 */
[----:B------:R-:W-:Y:S05]  /*1470*/  BRA `(.L_x_25774) ;  /* 0x0000012000007947 */ /* 0x000fea0003800000 */
.L_x_25773:
        /* <DEDUP_REMOVED lines=18> */
.L_x_25774:
[----:B------:R-:W-:Y:S05]  /*15a0*/  BSYNC B0 ;  /* 0x0000000000007941 */ /* 0x000fea0003800000 */
.L_x_25772:
        /* <DEDUP_REMOVED lines=13> */
[----:B------:R-:W-:Y:S05]  /*1680*/  CALL.REL.NOINC `($__internal_53_$__cuda_sm20_rem_s64) ;  /* 0x0000439000007944 */ /* 0x000fea0003c00000 */
[----:B------:R-:W-:-:S04]  /*1690*/  ISETP.NE.U32.AND P0, PT, R5, RZ, PT ;  /* 0x000000ff0500720c */ /* 0x000fc80003f05070 */
[----:B------:R-:W-:Y:S01]  /*16a0*/  ISETP.NE.AND.EX P0, PT, R7, RZ, PT, P0 ;  /* 0x000000ff0700720c */ /* 0x000fe20003f05300 */
[----:B------:R-:W-:Y:S07]  /*16b0*/  BRA `(.L_x_25779) ;  /* 0x0000013000007947 */ /* 0x000fee0003800000 */
.L_x_25778:
        /* <DEDUP_REMOVED lines=19> */
.L_x_25779:
[----:B------:R-:W-:Y:S05]  /*17f0*/  BSYNC B1 ;  /* 0x0000000000017941 */ /* 0x000fea0003800000 */
.L_x_25777:
[----:B------:R-:W-:-:S04]  /*1800*/  SEL R5, RZ, 0xffffffff, !P0 ;  /* 0xffffffffff057807 */ /* 0x000fc80004000000 */
[----:B------:R-:W-:-:S05]  /*1810*/  IADD3 R3, P0, R5, R3, RZ ;  /* 0x0000000305037210 */ /* 0x000fca0007f1e0ff */
[----:B------:R-:W-:-:S03]  /*1820*/  IMAD.X R4, R5, 0x1, R4, P0 ;  /* 0x0000000105047824 */ /* 0x000fc600000e0604 */
.L_x_25776:
[----:B------:R-:W-:Y:S05]  /*1830*/  BSYNC B0 ;  /* 0x0000000000007941 */ /* 0x000fea0003800000 */
.L_x_25775:
        /* <DEDUP_REMOVED lines=15> */
.L_x_25781:
        /* <DEDUP_REMOVED lines=18> */
.L_x_25782:
[----:B------:R-:W-:Y:S05]  /*1a50*/  BSYNC B0 ;  /* 0x0000000000007941 */ /* 0x000fea0003800000 */
.L_x_25780:
        /* <DEDUP_REMOVED lines=17> */
.L_x_25786:
        /* <DEDUP_REMOVED lines=19> */
.L_x_25787:
[----:B------:R-:W-:Y:S05]  /*1ca0*/  BSYNC B1 ;  /* 0x0000000000017941 */ /* 0x000fea0003800000 */
.L_x_25785:
[----:B------:R-:W-:-:S04]  /*1cb0*/  SEL R5, RZ, 0xffffffff, !P0 ;  /* 0xffffffffff057807 */ /* 0x000fc80004000000 */
[----:B------:R-:W-:-:S05]  /*1cc0*/  IADD3 R3, P0, R5, R3, RZ ;  /* 0x0000000305037210 */ /* 0x000fca0007f1e0ff */
[----:B------:R-:W-:-:S03]  /*1cd0*/  IMAD.X R4, R5, 0x1, R4, P0 ;  /* 0x0000000105047824 */ /* 0x000fc600000e0604 */
.L_x_25784:
[----:B------:R-:W-:Y:S05]  /*1ce0*/  BSYNC B0 ;  /* 0x0000000000007941 */ /* 0x000fea0003800000 */
.L_x_25783:
        /* <DEDUP_REMOVED lines=12> */
[----:B------:R-:W-:Y:S01]  /*1db0*/  MOV R3, R7 ;  /* 0x0000000700037202 */ /* 0x000fe20000000f00 */
[----:B------:R-:W-:Y:S01]  /*1dc0*/  IMAD.MOV.U32 R4, RZ, RZ, R5 ;  /* 0x000000ffff047224 */ /* 0x000fe200078e0005 */
[----:B------:R-:W-:Y:S05]  /*1dd0*/  BRA `(.L_x_25790) ;  /* 0x0000012000007947 */ /* 0x000fea0003800000 */
.L_x_25789:
        /* <DEDUP_REMOVED lines=18> */
.L_x_25790:
[----:B------:R-:W-:Y:S05]  /*1f00*/  BSYNC B0 ;  /* 0x0000000000007941 */ /* 0x000fea0003800000 */
.L_x_25788:
        /* <DEDUP_REMOVED lines=17> */
.L_x_25794:
        /* <DEDUP_REMOVED lines=19> */
.L_x_25795:
[----:B------:R-:W-:Y:S05]  /*2150*/  BSYNC B1 ;  /* 0x0000000000017941 */ /* 0x000fea0003800000 */
.L_x_25793:
[----:B------:R-:W-:-:S04]  /*2160*/  SEL R5, RZ, 0xffffffff, !P0 ;  /* 0xffffffffff057807 */ /* 0x000fc80004000000 */
[----:B------:R-:W-:-:S05]  /*2170*/  IADD3 R3, P0, R5, R3, RZ ;  /* 0x0000000305037210 */ /* 0x000fca0007f1e0ff */
[----:B------:R-:W-:-:S03]  /*2180*/  IMAD.X R4, R5, 0x1, R4, P0 ;  /* 0x0000000105047824 */ /* 0x000fc600000e0604 */
.L_x_25792:
[----:B------:R-:W-:Y:S05]  /*2190*/  BSYNC B0 ;  /* 0x0000000000007941 */ /* 0x000fea0003800000 */
.L_x_25791:
        /* <DEDUP_REMOVED lines=15> */
.L_x_25797:
        /* <DEDUP_REMOVED lines=18> */
.L_x_25798:
[----:B------:R-:W-:Y:S05]  /*23b0*/  BSYNC B0 ;  /* 0x0000000000007941 */ /* 0x000fea0003800000 */
.L_x_25796:
        /* <DEDUP_REMOVED lines=17> */
.L_x_25802:
        /* <DEDUP_REMOVED lines=19> */
.L_x_25803:
[----:B------:R-:W-:Y:S05]  /*2600*/  BSYNC B1 ;  /* 0x0000000000017941 */ /* 0x000fea0003800000 */
.L_x_25801:
[----:B------:R-:W-:-:S04]  /*2610*/  SEL R5, RZ, 0xffffffff, !P0 ;  /* 0xffffffffff057807 */ /* 0x000fc80004000000 */
[----:B------:R-:W-:-:S05]  /*2620*/  IADD3 R3, P0, R5, R3, RZ ;  /* 0x0000000305037210 */ /* 0x000fca0007f1e0ff */
[----:B------:R-:W-:-:S03]  /*2630*/  IMAD.X R4, R5, 0x1, R4, P0 ;  /* 0x0000000105047824 */ /* 0x000fc600000e0604 */
.L_x_25800:
[----:B------:R-:W-:Y:S05]  /*2640*/  BSYNC B0 ;  /* 0x0000000000007941 */ /* 0x000fea0003800000 */
.L_x_25799:
        /* <DEDUP_REMOVED lines=10> */
.L_x_25739:
        /* <DEDUP_REMOVED lines=72> */
.L_x_25807:
        /* <DEDUP_REMOVED lines=19> */
.L_x_25808:
[----:B------:R-:W-:Y:S05]  /*2ca0*/  BSYNC B1 ;  /* 0x0000000000017941 */ /* 0x000fea0003800000 */
.L_x_25806:
        /* <DEDUP_REMOVED lines=12> */
[----:B------:R-:W-:Y:S05]  /*2d70*/  CALL.REL.NOINC `($__internal_53_$__cuda_sm20_rem_s64) ;  /* 0x00002ca000007944 */ /* 0x000fea0003c00000 */
[----:B------:R-:W-:-:S04]  /*2d80*/  ISETP.NE.U32.AND P1, PT, R5, RZ, PT ;  /* 0x000000ff0500720c */ /* 0x000fc80003f25070 */
[----:B------:R-:W-:Y:S01]  /*2d90*/  ISETP.NE.AND.EX P1, PT, R7, RZ, PT, P1 ;  /* 0x000000ff0700720c */ /* 0x000fe20003f25310 */
[----:B------:R-:W-:Y:S07]  /*2da0*/  BRA `(.L_x_25811) ;  /* 0x0000013000007947 */ /* 0x000fee0003800000 */
.L_x_25810:
        /* <DEDUP_REMOVED lines=19> */
.L_x_25811:
[----:B------:R-:W-:Y:S05]  /*2ee0*/  BSYNC B1 ;  /* 0x0000000000017941 */ /* 0x000fea0003800000 */
.L_x_25809:
[----:B------:R-:W-:-:S04]  /*2ef0*/  SEL R3, RZ, 0xffffffff, !P1 ;  /* 0xffffffffff037807 */ /* 0x000fc80004800000 */
[----:B------:R-:W-:-:S05]  /*2f00*/  IADD3 R24, P1, R3, R24, RZ ;  /* 0x0000001803187210 */ /* 0x000fca0007f3e0ff */
[----:B------:R-:W-:-:S03]  /*2f10*/  IMAD.X R25, R3, 0x1, R25, P1 ;  /* 0x0000000103197824 */ /* 0x000fc600008e0619 */
.L_x_25805:
[----:B------:R-:W-:Y:S05]  /*2f20*/  BSYNC B0 ;  /* 0x0000000000007941 */ /* 0x000fea0003800000 */
.L_x_25804:
        /* <DEDUP_REMOVED lines=13> */
[----:B------:R-:W-:Y:S05]  /*3000*/  CALL.REL.NOINC `($__internal_52_$__cuda_sm20_div_s64) ;  /* 0x000024d000007944 */ /* 0x000fea0003c00000 */
[----:B------:R-:W-:Y:S02]  /*3010*/  IMAD.MOV.U32 R12, RZ, RZ, R7 ;  /* 0x000000ffff0c7224 */ /* 0x000fe400078e0007 */
[----:B------:R-:W-:Y:S01]  /*3020*/  IMAD.MOV.U32 R13, RZ, RZ, R5 ;  /* 0x000000ffff0d7224 */ /* 0x000fe200078e0005 */
[----:B------:R-:W-:Y:S05]  /*3030*/  BRA `(.L_x_25816) ;  /* 0x0000013000007947 */ /* 0x000fea0003800000 */
.L_x_25815:
        /* <DEDUP_REMOVED lines=19> */
.L_x_25816:
[----:B------:R-:W-:Y:S05]  /*3170*/  BSYNC B1 ;  /* 0x0000000000017941 */ /* 0x000fea0003800000 */
.L_x_25814:
        /* <DEDUP_REMOVED lines=16> */
.L_x_25818:
        /* <DEDUP_REMOVED lines=19> */
.L_x_25819:
[----:B------:R-:W-:Y:S05]  /*33b0*/  BSYNC B1 ;  /* 0x0000000000017941 */ /* 0x000fea0003800000 */
.L_x_25817:
[----:B------:R-:W-:-:S04]  /*33c0*/  SEL R3, RZ, 0xffffffff, !P1 ;  /* 0xffffffffff037807 */ /* 0x000fc80004800000 */
[----:B------:R-:W-:-:S05]  /*33d0*/  IADD3 R12, P1, R3, R12, RZ ;  /* 0x0000000c030c7210 */ /* 0x000fca0007f3e0ff */
[----:B------:R-:W-:-:S03]  /*33e0*/  IMAD.X R13, R3, 0x1, R13, P1 ;  /* 0x00000001030d7824 */ /* 0x000fc600008e060d */
.L_x_25813:
[----:B------:R-:W-:Y:S05]  /*33f0*/  BSYNC B0 ;  /* 0x0000000000007941 */ /* 0x000fea0003800000 */
.L_x_25812:
        /* <DEDUP_REMOVED lines=17> */
.L_x_25823:
        /* <DEDUP_REMOVED lines=19> */
.L_x_25824:
[----:B------:R-:W-:Y:S05]  /*3640*/  BSYNC B1 ;  /* 0x0000000000017941 */ /* 0x000fea0003800000 */
.L_x_25822:
        /* <DEDUP_REMOVED lines=16> */
.L_x_25826:
        /* <DEDUP_REMOVED lines=19> */
.L_x_25827:
[----:B------:R-:W-:Y:S05]  /*3880*/  BSYNC B1 ;  /* 0x0000000000017941 */ /* 0x000fea0003800000 */
.L_x_25825:
[----:B------:R-:W-:-:S04]  /*3890*/  SEL R3, RZ, 0xffffffff, !P1 ;  /* 0xffffffffff037807 */ /* 0x000fc80004800000 */
[----:B------:R-:W-:-:S04]  /*38a0*/  IADD3 R14, P1, R3, R14, RZ ;  /* 0x0000000e030e7210 */ /* 0x000fc80007f3e0ff */
[----:B------:R-:W-:-:S04]  /*38b0*/  IADD3.X R15, R3, R15, RZ, P1, !PT ;  /* 0x0000000f030f7210 */ /* 0x000fc80000ffe4ff */
.L_x_25821:
[----:B------:R-:W-:Y:S05]  /*38c0*/  BSYNC B0 ;  /* 0x0000000000007941 */ /* 0x000fea0003800000 */
.L_x_25820:
        /* <DEDUP_REMOVED lines=17> */
.L_x_25831:
        /* <DEDUP_REMOVED lines=19> */
.L_x_25832:
[----:B------:R-:W-:Y:S05]  /*3b10*/  BSYNC B1 ;  /* 0x0000000000017941 */ /* 0x000fea0003800000 */
.L_x_25830:
        /* <DEDUP_REMOVED lines=16> */
.L_x_25834:
        /* <DEDUP_REMOVED lines=19> */
.L_x_25835:
[----:B------:R-:W-:Y:S05]  /*3d50*/  BSYNC B1 ;  /* 0x0000000000017941 */ /* 0x000fea0003800000 */
.L_x_25833:
[----:B------:R-:W-:-:S04]  /*3d60*/  SEL R3, RZ, 0xffffffff, !P1 ;  /* 0xffffffffff037807 */ /* 0x000fc80004800000 */
[----:B------:R-:W-:-:S05]  /*3d70*/  IADD3 R16, P1, R3, R16, RZ ;  /* 0x0000001003107210 */ /* 0x000fca0007f3e0ff */
[----:B------:R-:W-:-:S03]  /*3d80*/  IMAD.X R17, R3, 0x1, R17, P1 ;  /* 0x0000000103117824 */ /* 0x000fc600008e0611 */
.L_x_25829:
[----:B------:R-:W-:Y:S05]  /*3d90*/  BSYNC B0 ;  /* 0x0000000000007941 */ /* 0x000fea0003800000 */
.L_x_25828:
        /* <DEDUP_REMOVED lines=17> */
.L_x_25839:
        /* <DEDUP_REMOVED lines=19> */
.L_x_25840:
[----:B------:R-:W-:Y:S05]  /*3fe0*/  BSYNC B1 ;  /* 0x0000000000017941 */ /* 0x000fea0003800000 */
.L_x_25838:
        /* <DEDUP_REMOVED lines=16> */
.L_x_25842:
        /* <DEDUP_REMOVED lines=19> */
.L_x_25843:
[----:B------:R-:W-:Y:S05]  /*4220*/  BSYNC B1 ;  /* 0x0000000000017941 */ /* 0x000fea0003800000 */
.L_x_25841:
[----:B------:R-:W-:-:S04]  /*4230*/  SEL R3, RZ, 0xffffffff, !P1 ;  /* 0xffffffffff037807 */ /* 0x000fc80004800000 */
[----:B------:R-:W-:-:S05]  /*4240*/  IADD3 R18, P1, R3, R18, RZ ;  /* 0x0000001203127210 */ /* 0x000fca0007f3e0ff */
[----:B------:R-:W-:-:S03]  /*4250*/  IMAD.X R19, R3, 0x1, R19, P1 ;  /* 0x0000000103137824 */ /* 0x000fc600008e0613 */
.L_x_25837:
[----:B------:R-:W-:Y:S05]  /*4260*/  BSYNC B0 ;  /* 0x0000000000007941 */ /* 0x000fea0003800000 */
.L_x_25836:
        /* <DEDUP_REMOVED lines=17> */
.L_x_25847:
        /* <DEDUP_REMOVED lines=19> */
.L_x_25848:
[----:B------:R-:W-:Y:S05]  /*44b0*/  BSYNC B1 ;  /* 0x0000000000017941 */ /* 0x000fea0003800000 */
.L_x_25846:
        /* <DEDUP_REMOVED lines=16> */
.L_x_25850:
        /* <DEDUP_REMOVED lines=19> */
.L_x_25851:
[----:B------:R-:W-:Y:S05]  /*46f0*/  BSYNC B1 ;  /* 0x0000000000017941 */ /* 0x000fea0003800000 */
.L_x_25849:
[----:B------:R-:W-:-:S04]  /*4700*/  SEL R5, RZ, 0xffffffff, !P1 ;  /* 0xffffffffff057807 */ /* 0x000fc80004800000 */
[----:B------:R-:W-:-:S05]  /*4710*/  IADD3 R4, P1, R5, R4, RZ ;  /* 0x0000000405047210 */ /* 0x000fca0007f3e0ff */
[----:B------:R-:W-:-:S03]  /*4720*/  IMAD.X R3, R5, 0x1, R3, P1 ;  /* 0x0000000105037824 */ /* 0x000fc600008e0603 */
.L_x_25845:
[----:B------:R-:W-:Y:S05]  /*4730*/  BSYNC B0 ;  /* 0x0000000000007941 */ /* 0x000fea0003800000 */
.L_x_25844:
        /* <DEDUP_REMOVED lines=19> */
.L_x_25855:
        /* <DEDUP_REMOVED lines=19> */
.L_x_25856:
[----:B------:R-:W-:Y:S05]  /*49a0*/  BSYNC B1 ;  /* 0x0000000000017941 */ /* 0x000fea0003800000 */
.L_x_25854:
        /* <DEDUP_REMOVED lines=16> */
.L_x_25858:
        /* <DEDUP_REMOVED lines=19> */
.L_x_25859:
[----:B------:R-:W-:Y:S05]  /*4be0*/  BSYNC B1 ;  /* 0x0000000000017941 */ /* 0x000fea0003800000 */
.L_x_25857:
[----:B------:R-:W-:-:S04]  /*4bf0*/  SEL R5, RZ, 0xffffffff, !P1 ;  /* 0xffffffffff057807 */ /* 0x000fc80004800000 */
[----:B------:R-:W-:-:S05]  /*4c00*/  IADD3 R4, P1, R5, R4, RZ ;  /* 0x0000000405047210 */ /* 0x000fca0007f3e0ff */
[----:B------:R-:W-:-:S03]  /*4c10*/  IMAD.X R3, R5, 0x1, R3, P1 ;  /* 0x0000000105037824 */ /* 0x000fc600008e0603 */
.L_x_25853:
[----:B------:R-:W-:Y:S05]  /*4c20*/  BSYNC B0 ;  /* 0x0000000000007941 */ /* 0x000fea0003800000 */
.L_x_25852:
        /* <DEDUP_REMOVED lines=19> */
.L_x_25863:
        /* <DEDUP_REMOVED lines=19> */
.L_x_25864:
[----:B------:R-:W-:Y:S05]  /*4e90*/  BSYNC B1 ;  /* 0x0000000000017941 */ /* 0x000fea0003800000 */
.L_x_25862:
        /* <DEDUP_REMOVED lines=16> */
.L_x_25866:
        /* <DEDUP_REMOVED lines=19> */
.L_x_25867:
[----:B------:R-:W-:Y:S05]  /*50d0*/  BSYNC B1 ;  /* 0x0000000000017941 */ /* 0x000fea0003800000 */
.L_x_25865:
[----:B------:R-:W-:-:S04]  /*50e0*/  SEL R5, RZ, 0xffffffff, !P1 ;  /* 0xffffffffff057807 */ /* 0x000fc80004800000 */
[----:B------:R-:W-:-:S05]  /*50f0*/  IADD3 R4, P1, R5, R4, RZ ;  /* 0x0000000405047210 */ /* 0x000fca0007f3e0ff */
[----:B------:R-:W-:-:S03]  /*5100*/  IMAD.X R3, R5, 0x1, R3, P1 ;  /* 0x0000000105037824 */ /* 0x000fc600008e0603 */
.L_x_25861:
[----:B------:R-:W-:Y:S05]  /*5110*/  BSYNC B0 ;  /* 0x0000000000007941 */ /* 0x000fea0003800000 */
.L_x_25860:
        /* <DEDUP_REMOVED lines=22> */
.L_x_25870:
[----:B0-----:R-:W-:-:S13]  /*5280*/  ISETP.GE.AND P0, PT, R21, R2, PT ;  /* 0x000000021500720c */ /* 0x001fda0003f06270 */
[----:B------:R-:W-:Y:S05]  /*5290*/  @P0 BRA `(.L_x_25872) ;  /* 0x000000c000000947 */ /* 0x000fea0003800000 */
[----:B------:R-:W-:Y:S01]  /*52a0*/  IMAD.IADD R6, R0, 0x1, R21 ;  /* 0x0000000100067824 */ /* 0x000fe200078e0215 */
[----:B------:R-:W-:Y:S01]  /*52b0*/  IADD3 R21, R21, 0x80, RZ ;  /* 0x0000008015157810 */ /* 0x000fe20007ffe0ff */
[----:B------:R-:W-:-:S04]  /*52c0*/  IMAD.MOV.U32 R7, RZ, RZ, 0x8 ;  /* 0x00000008ff077424 */ /* 0x000fc800078e00ff */
[----:B------:R-:W-:-:S05]  /*52d0*/  IMAD.WIDE.U32 R6, R6, R7, c[0x0][0x178] ;  /* 0x00005e0006067625 */ /* 0x000fca00078e0007 */
[----:B------:R0:W-:Y:S02]  /*52e0*/  STG.E.64 [R6.64], R16 ;  /* 0x0000001006007986 */ /* 0x0001e4000c101b04 */
.L_x_25871:
[----:B------:R-:W-:-:S13]  /*52f0*/  ISETP.GE.AND P0, PT, R21, R2, PT ;  /* 0x000000021500720c */ /* 0x000fda0003f06270 */
[----:B------:R-:W-:Y:S05]  /*5300*/  @P0 BRA `(.L_x_25873) ;  /* 0x000000d000000947 */ /* 0x000fea0003800000 */
[----:B0-----:R-:W-:Y:S01]  /*5310*/  IMAD.IADD R6, R0, 0x1, R21 ;  /* 0x0000000100067824 */ /* 0x001fe200078e0215 */
[----:B------:R-:W-:Y:S01]  /*5320*/  IADD3 R21, R21, 0x80, RZ ;  /* 0x0000008015157810 */ /* 0x000fe20007ffe0ff */
[----:B------:R-:W-:-:S04]  /*5330*/  IMAD.MOV.U32 R7, RZ, RZ, 0x8 ;  /* 0x00000008ff077424 */ /* 0x000fc800078e00ff */
[----:B------:R-:W-:-:S05]  /*5340*/  IMAD.WIDE.U32 R6, R6, R7, c[0x0][0x178] ;  /* 0x00005e0006067625 */ /* 0x000fca00078e0007 */
[----:B------:R0:W-:Y:S02]  /*5350*/  STG.E.64 [R6.64], R18 ;  /* 0x0000001206007986 */ /* 0x0001e4000c101b04 */
.L_x_25872:
        /* <DEDUP_REMOVED lines=8> */
.L_x_25873:
[----:B------:R-:W-:Y:S05]  /*53e0*/  BSYNC B1 ;  /* 0x0000000000017941 */ /* 0x000fea0003800000 */
.L_x_25869:
[----:B------:R-:W-:-:S13]  /*53f0*/  ISETP.GE.AND P0, PT, R21, R2, PT ;  /* 0x000000021500720c */ /* 0x000fda0003f06270 */
[----:B0-----:R-:W-:Y:S01]  /*5400*/  @!P0 MOV R7, 0x8 ;  /* 0x0000000800078802 */ /* 0x001fe20000000f00 */
[----:B------:R-:W-:Y:S01]  /*5410*/  @!P0 IMAD.IADD R6, R0, 0x1, R21 ;  /* 0x0000000100068824 */ /* 0x000fe200078e0215 */
[----:B------:R-:W-:-:S03]  /*5420*/  @!P0 IADD3 R21, R21, 0x80, RZ ;  /* 0x0000008015158810 */ /* 0x000fc60007ffe0ff */
[----:B------:R-:W-:-:S05]  /*5430*/  @!P0 IMAD.WIDE.U32 R6, R6, R7, c[0x0][0x178] ;  /* 0x00005e0006068625 */ /* 0x000fca00078e0007 */
[----:B------:R0:W-:Y:S02]  /*5440*/  @!P0 STG.E.64 [R6.64], R26 ;  /* 0x0000001a06008986 */ /* 0x0001e4000c101b04 */
.L_x_25874:
[----:B------:R-:W-:Y:S05]  /*5450*/  BSYNC B0 ;  /* 0x0000000000007941 */ /* 0x000fea0003800000 */
.L_x_25868:
        /* <DEDUP_REMOVED lines=8> */
        .weak           $__internal_52_$__cuda_sm20_div_s64
        .type           $__internal_52_$__cuda_sm20_div_s64,@function
        .size           $__internal_52_$__cuda_sm20_div_s64,($__internal_53_$__cuda_sm20_rem_s64 - $__internal_52_$__cuda_sm20_div_s64)
$__internal_52_$__cuda_sm20_div_s64:
        /* <DEDUP_REMOVED lines=83> */
[----:B------:R-:W-:Y:S06]  /*5a10*/  RET.REL.NODEC R8 `(_ZN2at6native29vectorized_elementwise_kernelILi4ENS0_13AUnaryFunctorIlllZZZNS0_15binary_internal21div_floor_kernel_cudaERNS_18TensorIteratorBaseEENKUlvE_clEvENKUlvE2_clEvEUlllE_EESt5arrayIPcLm2EEEEviT0_T1_) ;  /* 0xffffa5e008007950 */ /* 0x000fec0003c3ffff */
        .weak           $__internal_53_$__cuda_sm20_rem_s64
        .type           $__internal_53_$__cuda_sm20_rem_s64,@function
        .size           $__internal_53_$__cuda_sm20_rem_s64,(.L_x_32523 - $__internal_53_$__cuda_sm20_rem_s64)
$__internal_53_$__cuda_sm20_rem_s64:
        /* <DEDUP_REMOVED lines=76> */
[----:B------:R-:W-:Y:S06]  /*5ee0*/  RET.REL.NODEC R10 `(_ZN2at6native29vectorized_elementwise_kernelILi4ENS0_13AUnaryFunctorIlllZZZNS0_15binary_internal21div_floor_kernel_cudaERNS_18TensorIteratorBaseEENKUlvE_clEvENKUlvE2_clEvEUlllE_EESt5arrayIPcLm2EEEEviT0_T1_) ;  /* 0xffffa1100a007950 */ /* 0x000fec0003c3ffff */
.L_x_25875:
        /* <DEDUP_REMOVED lines=9> */
.L_x_32523:


//--------------------- .text._ZN2at6native29vectorized_elementwise_kernelILi8ENS0_13AUnaryFunctorIlllZZZNS0_15binary_internal21div_floor_kernel_cudaERNS_18TensorIteratorBaseEENKUlvE_clEvENKUlvE2_clEvEUlllE_EESt5arrayIPcLm2EEEEviT0_T1_ --------------------------
	.section	.text._ZN2at6native29vectorized_elementwise_kernelILi8ENS0_13AUnaryFunctorIlllZZZNS0_15binary_internal21div_floor_kernel_cudaERNS_18TensorIteratorBaseEENKUlvE_clEvENKUlvE2_clEvEUlllE_EESt5arrayIPcLm2EEEEviT0_T1_,"ax",@progbits
	.sectioninfo	@"SHI_REGISTERS=4"
	.align	128
        .global         _ZN2at6native29vectorized_elementwise_kernelILi8ENS0_13AUnaryFunctorIlllZZZNS0_15binary_internal21div_floor_kernel_cudaERNS_18TensorIteratorBaseEENKUlvE_clEvENKUlvE2_clEvEUlllE_EESt5arrayIPcLm2EEEEviT0_T1_
        .type           _ZN2at6native29vectorized_elementwise_kernelILi8ENS0_13AUnaryFunctorIlllZZZNS0_15binary_internal21div_floor_kernel_cudaERNS_18TensorIteratorBaseEENKUlvE_clEvENKUlvE2_clEvEUlllE_EESt5arrayIPcLm2EEEEviT0_T1_,@function
        .size           _ZN2at6native29vectorized_elementwise_kernelILi8ENS0_13AUnaryFunctorIlllZZZNS0_15binary_internal21div_floor_kernel_cudaERNS_18TensorIteratorBaseEENKUlvE_clEvENKUlvE2_clEvEUlllE_EESt5arrayIPcLm2EEEEviT0_T1_,(.L_x_32695 - _ZN2at6native29vectorized_elementwise_kernelILi8ENS0_13AUnaryFunctorIlllZZZNS0_15binary_internal21div_floor_kernel_cudaERNS_18TensorIteratorBaseEENKUlvE_clEvENKUlvE2_clEvEUlllE_EESt5arrayIPcLm2EEEEviT0_T1_)
        .other          _ZN2at6native29vectorized_elementwise_kernelILi8ENS0_13AUnaryFunctorIlllZZZNS0_15binary_internal21div_floor_kernel_cudaERNS_18TensorIteratorBaseEENKUlvE_clEvENKUlvE2_clEvEUlllE_EESt5arrayIPcLm2EEEEviT0_T1_,@"STO_CUDA_ENTRY STV_DEFAULT"
_ZN2at6native29vectorized_elementwise_kernelILi8ENS0_13AUnaryFunctorIlllZZZNS0_15binary_internal21div_floor_kernel_cudaERNS_18TensorIteratorBaseEENKUlvE_clEvENKUlvE2_clEvEUlllE_EESt5arrayIPcLm2EEEEviT0_T1_:
.text._ZN2at6native29vectorized_elementwise_kernelILi8ENS0_13AUnaryFunctorIlllZZZNS0_15binary_internal21div_floor_kernel_cudaERNS_18TensorIteratorBaseEENKUlvE_clEvENKUlvE2_clEvEUlllE_EESt5arrayIPcLm2EEEEviT0_T1_:
[----:B------:R-:W-:Y:S02]  /*0000*/  MOV R1, c[0x0][0x28] ;  /* 0x00000a0000017a02 */ /* 0x000fe40000000f00 */
[----:B------:R-:W-:Y:S05]  /*0010*/  EXIT ;  /* 0x000000000000794d */ /* 0x000fea0003800000 */
.L_x_25876:
        /* <DEDUP_REMOVED lines=14> */
.L_x_32695:


//--------------------- .text._ZN2at6native18elementwise_kernelILi128ELi4EZNS0_15gpu_kernel_implINS0_13BinaryFunctorIiiiZZZNS0_15binary_internal21div_floor_kernel_cudaERNS_18TensorIteratorBaseEENKUlvE_clEvENKUlvE1_clEvEUliiE_EEEEvS6_RKT_EUliE_EEviT1_ --------------------------
	.section	.text._ZN2at6native18elementwise_kernelILi128ELi4EZNS0_15gpu_kernel_implINS0_13BinaryFunctorIiiiZZZNS0_15binary_internal21div_floor_kernel_cudaERNS_18TensorIteratorBaseEENKUlvE_clEvENKUlvE1_clEvEUliiE_EEEEvS6_RKT_EUliE_EEviT1_,"ax",@progbits
	.sectioninfo	@"SHI_REGISTERS=27"
	.align	128
        .global         _ZN2at6native18elementwise_kernelILi128ELi4EZNS0_15gpu_kernel_implINS0_13BinaryFunctorIiiiZZZNS0_15binary_internal21div_floor_kernel_cudaERNS_18TensorIteratorBaseEENKUlvE_clEvENKUlvE1_clEvEUliiE_EEEEvS6_RKT_EUliE_EEviT1_
        .type           _ZN2at6native18elementwise_kernelILi128ELi4EZNS0_15gpu_kernel_implINS0_13BinaryFunctorIiiiZZZNS0_15binary_internal21div_floor_kernel_cudaERNS_18TensorIteratorBaseEENKUlvE_clEvENKUlvE1_clEvEUliiE_EEEEvS6_RKT_EUliE_EEviT1_,@function
        .size           _ZN2at6native18elementwise_kernelILi128ELi4EZNS0_15gpu_kernel_implINS0_13BinaryFunctorIiiiZZZNS0_15binary_internal21div_floor_kernel_cudaERNS_18TensorIteratorBaseEENKUlvE_clEvENKUlvE1_clEvEUliiE_EEEEvS6_RKT_EUliE_EEviT1_,(.L_x_32696 - _ZN2at6native18elementwise_kernelILi128ELi4EZNS0_15gpu_kernel_implINS0_13BinaryFunctorIiiiZZZNS0_15binary_internal21div_floor_kernel_cudaERNS_18TensorIteratorBaseEENKUlvE_clEvENKUlvE1_clEvEUliiE_EEEEvS6_RKT_EUliE_EEviT1_)
        .other          _ZN2at6native18elementwise_kernelILi128ELi4EZNS0_15gpu_kernel_implINS0_13BinaryFunctorIiiiZZZNS0_15binary_internal21div_floor_kernel_cudaERNS_18TensorIteratorBaseEENKUlvE_clEvENKUlvE1_clEvEUliiE_EEEEvS6_RKT_EUliE_EEviT1_,@"STO_CUDA_ENTRY STV_DEFAULT"
_ZN2at6native18elementwise_kernelILi128ELi4EZNS0_15gpu_kernel_implINS0_13BinaryFunctorIiiiZZZNS0_15binary_internal21div_floor_kernel_cudaERNS_18TensorIteratorBaseEENKUlvE_clEvENKUlvE1_clEvEUliiE_EEEEvS6_RKT_EUliE_EEviT1_:
.text._ZN2at6native18elementwise_kernelILi128ELi4EZNS0_15gpu_kernel_implINS0_13BinaryFunctorIiiiZZZNS0_15binary_internal21div_floor_kernel_cudaERNS_18TensorIteratorBaseEENKUlvE_clEvENKUlvE1_clEvEUliiE_EEEEvS6_RKT_EUliE_EEviT1_:
        /* <DEDUP_REMOVED lines=263> */
.L_x_25879:
        /* <DEDUP_REMOVED lines=18> */
.L_x_25883:
[----:B------:R0:W5:Y:S01]  /*1190*/  LDG.E.U8 R22, [R2.64] ;  /* 0x0000002402167981 */ /* 0x000162000c1e1100 */
[----:B------:R-:W-:Y:S05]  /*11a0*/  BRA `(.L_x_25885) ;  /* 0x00000d0000007947 */ /* 0x000fea0003800000 */
.L_x_25882:
        /* <DEDUP_REMOVED lines=8> */
.L_x_25887:
[----:B------:R0:W5:Y:S01]  /*1230*/  LDG.E R22, [R2.64] ;  /* 0x0000002402167981 */ /* 0x000162000c1e1900 */
[----:B------:R-:W-:Y:S05]  /*1240*/  BRA `(.L_x_25885) ;  /* 0x00000c6000007947 */ /* 0x000fea0003800000 */
.L_x_25886:
[----:B------:R0:W5:Y:S01]  /*1250*/  LDG.E.S16 R22, [R2.64] ;  /* 0x0000002402167981 */ /* 0x000162000c1e1700 */
[----:B------:R-:W-:Y:S05]  /*1260*/  BRA `(.L_x_25885) ;  /* 0x00000c4000007947 */ /* 0x000fea0003800000 */
.L_x_25881:
        /* <DEDUP_REMOVED lines=9> */
.L_x_25889:
[----:B------:R-:W2:Y:S02]  /*1300*/  LDG.E.U16 R2, [R2.64] ;  /* 0x0000002402027981 */ /* 0x000ea4000c1e1500 */
[----:B--2---:R-:W-:-:S06]  /*1310*/  HADD2.F32 R22, -RZ, R2.H0_H0 ;  /* 0x20000002ff167230 */ /* 0x004fcc0000004100 */
[----:B------:R-:W0:Y:S01]  /*1320*/  F2I.FTZ.TRUNC.NTZ R22, R22 ;  /* 0x0000001600167305 */ /* 0x000e22000021f100 */
[----:B------:R-:W-:Y:S05]  /*1330*/  BRA `(.L_x_25885) ;  /* 0x00000b7000007947 */ /* 0x000fea0003800000 */
.L_x_25888:
        /* <DEDUP_REMOVED lines=9> */
.L_x_25891:
[----:B------:R-:W2:Y:S02]  /*13d0*/  LDG.E.U16 R2, [R2.64] ;  /* 0x0000002402027981 */ /* 0x000ea4000c1e1500 */
[----:B--2---:R-:W-:-:S06]  /*13e0*/  HADD2.F32 R22, -RZ, R2.H0_H0 ;  /* 0x20000002ff167230 */ /* 0x004fcc0000004100 */
[----:B------:R-:W0:Y:S01]  /*13f0*/  F2I.FTZ.TRUNC.NTZ R22, R22 ;  /* 0x0000001600167305 */ /* 0x000e22000021f100 */
[----:B------:R-:W-:Y:S05]  /*1400*/  BRA `(.L_x_25885) ;  /* 0x00000aa000007947 */ /* 0x000fea0003800000 */
.L_x_25890:
[----:B------:R-:W2:Y:S02]  /*1410*/  LDG.E.64 R22, [R2.64] ;  /* 0x0000002402167981 */ /* 0x000ea4000c1e1b00 */
[----:B--2---:R0:W1:Y:S01]  /*1420*/  F2I.F64.TRUNC R22, R22 ;  /* 0x0000001600167311 */ /* 0x004062000030d100 */
[----:B------:R-:W-:Y:S05]  /*1430*/  BRA `(.L_x_25885) ;  /* 0x00000a7000007947 */ /* 0x000fea0003800000 */
.L_x_25880:
        /* <DEDUP_REMOVED lines=12> */
.L_x_25894:
[----:B------:R-:W2:Y:S02]  /*1500*/  LDG.E.64 R2, [R2.64] ;  /* 0x0000002402027981 */ /* 0x000ea4000c1e1b00 */
[----:B--2---:R0:W1:Y:S01]  /*1510*/  F2I.F64.TRUNC R22, R2 ;  /* 0x0000000200167311 */ /* 0x004062000030d100 */
[----:B------:R-:W-:Y:S05]  /*1520*/  BRA `(.L_x_25885) ;  /* 0x0000098000007947 */ /* 0x000fea0003800000 */
.L_x_25893:
        /* <DEDUP_REMOVED lines=25> */
[----:B------:R0:W1:Y:S01]  /*16c0*/  F2I.FTZ.TRUNC.NTZ R22, R5 ;  /* 0x0000000500167305 */ /* 0x000062000021f100 */
[----:B------:R-:W-:Y:S05]  /*16d0*/  BRA `(.L_x_25885) ;  /* 0x000007d000007947 */ /* 0x000fea0003800000 */
.L_x_25896:
        /* <DEDUP_REMOVED lines=12> */
[----:B------:R0:W1:Y:S01]  /*17a0*/  F2I.FTZ.TRUNC.NTZ R22, R4 ;  /* 0x0000000400167305 */ /* 0x000062000021f100 */
[----:B------:R-:W-:Y:S05]  /*17b0*/  BRA `(.L_x_25885) ;  /* 0x000006f000007947 */ /* 0x000fea0003800000 */
.L_x_25895:
[----:B------:R-:W2:Y:S02]  /*17c0*/  LDG.E.U16 R22, [R2.64] ;  /* 0x0000002402167981 */ /* 0x000ea4000c1e1500 */
[----:B--2---:R-:W-:-:S06]  /*17d0*/  PRMT R22, RZ, 0x5410, R22 ;  /* 0x00005410ff167816 */ /* 0x004fcc0000000016 */
[----:B------:R-:W0:Y:S01]  /*17e0*/  F2I.FTZ.TRUNC.NTZ R22, R22 ;  /* 0x0000001600167305 */ /* 0x000e22000021f100 */
[----:B------:R-:W-:Y:S05]  /*17f0*/  BRA `(.L_x_25885) ;  /* 0x000006b000007947 */ /* 0x000fea0003800000 */
.L_x_25892:
        /* <DEDUP_REMOVED lines=10> */
.L_x_25899:
        /* <DEDUP_REMOVED lines=21> */
.L_x_25903:
[----:B------:R-:W-:Y:S05]  /*19f0*/  BSYNC B1 ;  /* 0x0000000000017941 */ /* 0x000fea0003800000 */
.L_x_25902:
[----:B------:R-:W-:Y:S01]  /*1a00*/  IMAD.SHL.U32 R2, R2, 0x100000, RZ ;  /* 0x0010000002027824 */ /* 0x000fe200078e00ff */
[----:B------:R-:W-:-:S04]  /*1a10*/  LEA R3, R0, 0x3b800000, 0x17 ;  /* 0x3b80000000037811 */ /* 0x000fc800078eb8ff */
[----:B------:R-:W-:Y:S02]  /*1a20*/  LOP3.LUT R22, R3, R2, R22, 0xfe, !PT ;  /* 0x0000000203167212 */ /* 0x000fe400078efe16 */
.L_x_25901:
[----:B------:R-:W-:Y:S05]  /*1a30*/  BSYNC B0 ;  /* 0x0000000000007941 */ /* 0x000fea0003800000 */
.L_x_25900:
[----:B------:R-:W0:Y:S01]  /*1a40*/  F2I.FTZ.TRUNC.NTZ R22, R22 ;  /* 0x0000001600167305 */ /* 0x000e22000021f100 */
[----:B------:R-:W-:Y:S05]  /*1a50*/  BRA `(.L_x_25885) ;  /* 0x0000045000007947 */ /* 0x000fea0003800000 */
.L_x_25898:
        /* <DEDUP_REMOVED lines=21> */
.L_x_25907:
[----:B------:R-:W-:Y:S05]  /*1bb0*/  BSYNC B1 ;  /* 0x0000000000017941 */ /* 0x000fea0003800000 */
.L_x_25906:
[----:B------:R-:W-:Y:S01]  /*1bc0*/  IMAD.SHL.U32 R2, R2, 0x200000, RZ ;  /* 0x0020000002027824 */ /* 0x000fe200078e00ff */
[----:B------:R-:W-:-:S04]  /*1bd0*/  LEA R3, R0, 0x37800000, 0x17 ;  /* 0x3780000000037811 */ /* 0x000fc800078eb8ff */
[----:B------:R-:W-:Y:S02]  /*1be0*/  LOP3.LUT R22, R3, R2, R22, 0xfe, !PT ;  /* 0x0000000203167212 */ /* 0x000fe400078efe16 */
.L_x_25905:
[----:B------:R-:W-:Y:S05]  /*1bf0*/  BSYNC B0 ;  /* 0x0000000000007941 */ /* 0x000fea0003800000 */
.L_x_25904:
[----:B------:R-:W0:Y:S01]  /*1c00*/  F2I.FTZ.TRUNC.NTZ R22, R22 ;  /* 0x0000001600167305 */ /* 0x000e22000021f100 */
[----:B------:R-:W-:Y:S05]  /*1c10*/  BRA `(.L_x_25885) ;  /* 0x0000029000007947 */ /* 0x000fea0003800000 */
.L_x_25897:
        /* <DEDUP_REMOVED lines=14> */
.L_x_25911:
[----:B------:R-:W-:Y:S05]  /*1d00*/  BSYNC B0 ;  /* 0x0000000000007941 */ /* 0x000fea0003800000 */
.L_x_25910:
[----:B------:R-:W0:Y:S01]  /*1d10*/  F2I.FTZ.TRUNC.NTZ R22, R22 ;  /* 0x0000001600167305 */ /* 0x000e22000021f100 */
[----:B------:R-:W-:Y:S05]  /*1d20*/  BRA `(.L_x_25885) ;  /* 0x0000018000007947 */ /* 0x000fea0003800000 */
.L_x_25884:
        /* <DEDUP_REMOVED lines=11> */
[----:B------:R-:W-:-:S02]  /*1de0*/  IMAD.MOV.U32 R22, RZ, RZ, RZ ;  /* 0x000000ffff167224 */ /* 0x000fc400078e00ff */
[----:B------:R-:W-:Y:S01]  /*1df0*/  LEPC R14 ;  /* 0x00000000000e734e */ /* 0x000fe20000000000 */
[----:B------:R-:W-:-:S02]  /*1e00*/  MOV R9, 0x1e70 ;  /* 0x00001e7000097802 */ /* 0x000fc40000000f00 */
[----:B------:R-:W-:Y:S02]  /*1e10*/  MOV R20, 0x1df0 ;  /* 0x00001df000147802 */ /* 0x000fe40000000f00 */
[----:B------:R-:W-:Y:S02]  /*1e20*/  MOV R21, 0x0 ;  /* 0x0000000000157802 */ /* 0x000fe40000000f00 */
[----:B------:R-:W-:Y:S02]  /*1e30*/  MOV R0, 0x0 ;  /* 0x0000000000007802 */ /* 0x000fe40000000f00 */
[----:B------:R-:W-:-:S04]  /*1e40*/  IADD3 R20, P0, P1, -R20, R9, R14 ;  /* 0x0000000914147210 */ /* 0x000fc8000791e10e */
[----:B------:R-:W-:-:S04]  /*1e50*/  IADD3.X R21, ~R0, R21, R15, P0, P1 ;  /* 0x0000001500157210 */ /* 0x000fc800007e250f */
[----:B0-----:R-:W-:Y:S05]  /*1e60*/  CALL.ABS.NOINC R2 ;  /* 0x0000000002007343 */ /* 0x001fea0003c00000 */
[----:B------:R-:W-:Y:S05]  /*1e70*/  BRA `(.L_x_25885) ;  /* 0x0000003000007947 */ /* 0x000fea0003800000 */
.L_x_25909:
[----:B------:R0:W5:Y:S01]  /*1e80*/  LDG.E R22, [R2.64] ;  /* 0x0000002402167981 */ /* 0x000162000c1e1900 */
[----:B------:R-:W-:Y:S05]  /*1e90*/  BRA `(.L_x_25885) ;  /* 0x0000001000007947 */ /* 0x000fea0003800000 */
.L_x_25908:
[----:B------:R0:W5:Y:S02]  /*1ea0*/  LDG.E R22, [R2.64] ;  /* 0x0000002402167981 */ /* 0x000164000c1e1900 */
.L_x_25885:
        /* <DEDUP_REMOVED lines=16> */
.L_x_25915:
[----:B------:R0:W5:Y:S01]  /*1fb0*/  LDG.E.U8 R23, [R2.64] ;  /* 0x0000002402177981 */ /* 0x000162000c1e1100 */
[----:B------:R-:W-:Y:S05]  /*1fc0*/  BRA `(.L_x_25917) ;  /* 0x00000d0000007947 */ /* 0x000fea0003800000 */
.L_x_25914:
        /* <DEDUP_REMOVED lines=8> */
.L_x_25919:
[----:B------:R0:W5:Y:S01]  /*2050*/  LDG.E R23, [R2.64] ;  /* 0x0000002402177981 */ /* 0x000162000c1e1900 */
[----:B------:R-:W-:Y:S05]  /*2060*/  BRA `(.L_x_25917) ;  /* 0x00000c6000007947 */ /* 0x000fea0003800000 */
.L_x_25918:
[----:B------:R0:W5:Y:S01]  /*2070*/  LDG.E.S16 R23, [R2.64] ;  /* 0x0000002402177981 */ /* 0x000162000c1e1700 */
[----:B------:R-:W-:Y:S05]  /*2080*/  BRA `(.L_x_25917) ;  /* 0x00000c4000007947 */ /* 0x000fea0003800000 */
.L_x_25913:
        /* <DEDUP_REMOVED lines=9> */
.L_x_25921:
[----:B------:R-:W2:Y:S02]  /*2120*/  LDG.E.U16 R2, [R2.64] ;  /* 0x0000002402027981 */ /* 0x000ea4000c1e1500 */
[----:B--2---:R-:W-:-:S06]  /*2130*/  HADD2.F32 R23, -RZ, R2.H0_H0 ;  /* 0x20000002ff177230 */ /* 0x004fcc0000004100 */
[----:B------:R-:W0:Y:S01]  /*2140*/  F2I.FTZ.TRUNC.NTZ R23, R23 ;  /* 0x0000001700177305 */ /* 0x000e22000021f100 */
[----:B------:R-:W-:Y:S05]  /*2150*/  BRA `(.L_x_25917) ;  /* 0x00000b7000007947 */ /* 0x000fea0003800000 */
.L_x_25920:
        /* <DEDUP_REMOVED lines=9> */
.L_x_25923:
[----:B------:R-:W2:Y:S02]  /*21f0*/  LDG.E.U16 R2, [R2.64] ;  /* 0x0000002402027981 */ /* 0x000ea4000c1e1500 */
[----:B--2---:R-:W-:-:S06]  /*2200*/  HADD2.F32 R23, -RZ, R2.H0_H0 ;  /* 0x20000002ff177230 */ /* 0x004fcc0000004100 */
[----:B------:R-:W0:Y:S01]  /*2210*/  F2I.FTZ.TRUNC.NTZ R23, R23 ;  /* 0x0000001700177305 */ /* 0x000e22000021f100 */
[----:B------:R-:W-:Y:S05]  /*2220*/  BRA `(.L_x_25917) ;  /* 0x00000aa000007947 */ /* 0x000fea0003800000 */
.L_x_25922:
[----:B------:R-:W2:Y:S02]  /*2230*/  LDG.E.64 R2, [R2.64] ;  /* 0x0000002402027981 */ /* 0x000ea4000c1e1b00 */
[----:B--2---:R0:W2:Y:S01]  /*2240*/  F2I.F64.TRUNC R23, R2 ;  /* 0x0000000200177311 */ /* 0x0040a2000030d100 */
[----:B------:R-:W-:Y:S05]  /*2250*/  BRA `(.L_x_25917) ;  /* 0x00000a7000007947 */ /* 0x000fea0003800000 */
.L_x_25912:
        /* <DEDUP_REMOVED lines=12> */
.L_x_25926:
[----:B------:R-:W2:Y:S02]  /*2320*/  LDG.E.64 R2, [R2.64] ;  /* 0x0000002402027981 */ /* 0x000ea4000c1e1b00 */
[----:B--2---:R0:W2:Y:S01]  /*2330*/  F2I.F64.TRUNC R23, R2 ;  /* 0x0000000200177311 */ /* 0x0040a2000030d100 */
[----:B------:R-:W-:Y:S05]  /*2340*/  BRA `(.L_x_25917) ;  /* 0x0000098000007947 */ /* 0x000fea0003800000 */
.L_x_25925:
        /* <DEDUP_REMOVED lines=25> */
[----:B------:R0:W2:Y:S01]  /*24e0*/  F2I.FTZ.TRUNC.NTZ R23, R5 ;  /* 0x0000000500177305 */ /* 0x0000a2000021f100 */
[----:B------:R-:W-:Y:S05]  /*24f0*/  BRA `(.L_x_25917) ;  /* 0x000007d000007947 */ /* 0x000fea0003800000 */
.L_x_25928:
        /* <DEDUP_REMOVED lines=12> */
[----:B------:R0:W2:Y:S01]  /*25c0*/  F2I.FTZ.TRUNC.NTZ R23, R4 ;  /* 0x0000000400177305 */ /* 0x0000a2000021f100 */
[----:B------:R-:W-:Y:S05]  /*25d0*/  BRA `(.L_x_25917) ;  /* 0x000006f000007947 */ /* 0x000fea0003800000 */
.L_x_25927:
[----:B------:R-:W2:Y:S02]  /*25e0*/  LDG.E.U16 R23, [R2.64] ;  /* 0x0000002402177981 */ /* 0x000ea4000c1e1500 */
[----:B--2---:R-:W-:-:S06]  /*25f0*/  PRMT R23, RZ, 0x5410, R23 ;  /* 0x00005410ff177816 */ /* 0x004fcc0000000017 */
[----:B------:R-:W0:Y:S01]  /*2600*/  F2I.FTZ.TRUNC.NTZ R23, R23 ;  /* 0x0000001700177305 */ /* 0x000e22000021f100 */
[----:B------:R-:W-:Y:S05]  /*2610*/  BRA `(.L_x_25917) ;  /* 0x000006b000007947 */ /* 0x000fea0003800000 */
.L_x_25924:
        /* <DEDUP_REMOVED lines=10> */
.L_x_25931:
        /* <DEDUP_REMOVED lines=21> */
.L_x_25935:
[----:B------:R-:W-:Y:S05]  /*2810*/  BSYNC B1 ;  /* 0x0000000000017941 */ /* 0x000fea0003800000 */
.L_x_25934:
[----:B------:R-:W-:Y:S01]  /*2820*/  IMAD.SHL.U32 R2, R2, 0x100000, RZ ;  /* 0x0010000002027824 */ /* 0x000fe200078e00ff */
[----:B------:R-:W-:-:S04]  /*2830*/  LEA R0, R0, 0x3b800000, 0x17 ;  /* 0x3b80000000007811 */ /* 0x000fc800078eb8ff */
[----:B------:R-:W-:Y:S02]  /*2840*/  LOP3.LUT R23, R0, R2, R23, 0xfe, !PT ;  /* 0x0000000200177212 */ /* 0x000fe400078efe17 */
.L_x_25933:
[----:B------:R-:W-:Y:S05]  /*2850*/  BSYNC B0 ;  /* 0x0000000000007941 */ /* 0x000fea0003800000 */
.L_x_25932:
[----:B------:R-:W0:Y:S01]  /*2860*/  F2I.FTZ.TRUNC.NTZ R23, R23 ;  /* 0x0000001700177305 */ /* 0x000e22000021f100 */
[----:B------:R-:W-:Y:S05]  /*2870*/  BRA `(.L_x_25917) ;  /* 0x0000045000007947 */ /* 0x000fea0003800000 */
.L_x_25930:
        /* <DEDUP_REMOVED lines=21> */
.L_x_25939:
[----:B------:R-:W-:Y:S05]  /*29d0*/  BSYNC B1 ;  /* 0x0000000000017941 */ /* 0x000fea0003800000 */
.L_x_25938:
[----:B------:R-:W-:Y:S01]  /*29e0*/  IMAD.SHL.U32 R2, R2, 0x200000, RZ ;  /* 0x0020000002027824 */ /* 0x000fe200078e00ff */
[----:B------:R-:W-:-:S04]  /*29f0*/  LEA R0, R0, 0x37800000, 0x17 ;  /* 0x3780000000007811 */ /* 0x000fc800078eb8ff */
[----:B------:R-:W-:Y:S02]  /*2a00*/  LOP3.LUT R23, R0, R2, R23, 0xfe, !PT ;  /* 0x0000000200177212 */ /* 0x000fe400078efe17 */
.L_x_25937:
[----:B------:R-:W-:Y:S05]  /*2a10*/  BSYNC B0 ;  /* 0x0000000000007941 */ /* 0x000fea0003800000 */
.L_x_25936:
[----:B------:R-:W0:Y:S01]  /*2a20*/  F2I.FTZ.TRUNC.NTZ R23, R23 ;  /* 0x0000001700177305 */ /* 0x000e22000021f100 */
[----:B------:R-:W-:Y:S05]  /*2a30*/  BRA `(.L_x_25917) ;  /* 0x0000029000007947 */ /* 0x000fea0003800000 */
.L_x_25929:
        /* <DEDUP_REMOVED lines=14> */
.L_x_25943:
[----:B------:R-:W-:Y:S05]  /*2b20*/  BSYNC B0 ;  /* 0x0000000000007941 */ /* 0x000fea0003800000 */
.L_x_25942:
[----:B------:R-:W0:Y:S01]  /*2b30*/  F2I.FTZ.TRUNC.NTZ R23, R23 ;  /* 0x0000001700177305 */ /* 0x000e22000021f100 */
[----:B------:R-:W-:Y:S05]  /*2b40*/  BRA `(.L_x_25917) ;  /* 0x0000018000007947 */ /* 0x000fea0003800000 */
.L_x_25916:
        /* <DEDUP_REMOVED lines=19> */
[----:B01---5:R-:W-:Y:S05]  /*2c80*/  CALL.ABS.NOINC R2 ;  /* 0x0000000002007343 */ /* 0x023fea0003c00000 */
[----:B------:R-:W-:Y:S05]  /*2c90*/  BRA `(.L_x_25917) ;  /* 0x0000003000007947 */ /* 0x000fea0003800000 */
.L_x_25941:
[----:B------:R0:W5:Y:S01]  /*2ca0*/  LDG.E R23, [R2.64] ;  /* 0x0000002402177981 */ /* 0x000162000c1e1900 */
[----:B------:R-:W-:Y:S05]  /*2cb0*/  BRA `(.L_x_25917) ;  /* 0x0000001000007947 */ /* 0x000fea0003800000 */
.L_x_25940:
[----:B------:R0:W5:Y:S02]  /*2cc0*/  LDG.E R23, [R2.64] ;  /* 0x0000002402177981 */ /* 0x000164000c1e1900 */
.L_x_25917:
[-C--:B0-2--5:R-:W-:Y:S01]  /*2cd0*/  IABS R0, R23.reuse ;  /* 0x0000001700007213 */ /* 0x0a5fe20000000000 */
[----:B------:R-:W-:Y:S01]  /*2ce0*/  BSSY B0, `(.L_x_25944) ;  /* 0x0000029000007945 */ /* 0x000fe20003800000 */
[----:B-1----:R-:W-:Y:S02]  /*2cf0*/  IABS R6, R22 ;  /* 0x0000001600067213 */ /* 0x002fe40000000000 */
[----:B------:R-:W0:Y:S01]  /*2d00*/  I2F.RP R4, R0 ;  /* 0x0000000000047306 */ /* 0x000e220000209400 */
[----:B------:R-:W-:-:S07]  /*2d10*/  IABS R7, R23 ;  /* 0x0000001700077213 */ /* 0x000fce0000000000 */
        /* <DEDUP_REMOVED lines=10> */
[----:B------:R-:W-:Y:S01]  /*2dc0*/  IMAD.HI.U32 R3, R3, R6, RZ ;  /* 0x0000000603037227 */ /* 0x000fe200078e00ff */
[----:B------:R-:W-:-:S03]  /*2dd0*/  LOP3.LUT R2, R23, R22, RZ, 0x3c, !PT ;  /* 0x0000001617027212 */ /* 0x000fc600078e3cff */
[----:B------:R-:W-:Y:S01]  /*2de0*/  IMAD R5, R3, R5, R6 ;  /* 0x0000000503057224 */ /* 0x000fe200078e0206 */
[----:B------:R-:W-:Y:S01]  /*2df0*/  ISETP.GT.AND P3, PT, R2, -0x1, PT ;  /* 0xffffffff0200780c */ /* 0x000fe20003f64270 */
[----:B------:R-:W0:Y:S01]  /*2e00*/  LDC.U8 R6, c[0x0][0x3e1] ;  /* 0x0000f840ff067b82 */ /* 0x000e220000000000 */
[----:B------:R-:W-:Y:S02]  /*2e10*/  LOP3.LUT R2, RZ, R23, RZ, 0x33, !PT ;  /* 0x00000017ff027212 */ /* 0x000fe400078e33ff */
[----:B------:R-:W-:-:S13]  /*2e20*/  ISETP.GT.U32.AND P2, PT, R0, R5, PT ;  /* 0x000000050000720c */ /* 0x000fda0003f44070 */
[----:B------:R-:W-:Y:S01]  /*2e30*/  @!P2 IMAD.IADD R5, R5, 0x1, -R0 ;  /* 0x000000010505a824 */ /* 0x000fe200078e0a00 */
[----:B------:R-:W-:Y:S02]  /*2e40*/  @!P2 IADD3 R3, R3, 0x1, RZ ;  /* 0x000000010303a810 */ /* 0x000fe40007ffe0ff */
[----:B------:R-:W-:Y:S02]  /*2e50*/  ISETP.NE.AND P2, PT, R23, RZ, PT ;  /* 0x000000ff1700720c */ /* 0x000fe40003f45270 */
[----:B------:R-:W-:Y:S02]  /*2e60*/  ISETP.GE.U32.AND P1, PT, R5, R0, PT ;  /* 0x000000000500720c */ /* 0x000fe40003f26070 */
[----:B0-----:R-:W-:-:S11]  /*2e70*/  PRMT R4, R6, 0x9910, RZ ;  /* 0x0000991006047816 */ /* 0x001fd600000000ff */
        /* <DEDUP_REMOVED lines=15> */
.L_x_25945:
[----:B------:R-:W-:Y:S05]  /*2f70*/  BSYNC B0 ;  /* 0x0000000000007941 */ /* 0x000fea0003800000 */
.L_x_25944:
        /* <DEDUP_REMOVED lines=11> */
.L_x_25949:
[----:B------:R0:W-:Y:S01]  /*3030*/  STG.E.U8 [R16.64], R9 ;  /* 0x0000000910007986 */ /* 0x0001e2000c101124 */
[----:B------:R-:W-:Y:S05]  /*3040*/  BRA `(.L_x_25951) ;  /* 0x00000d9000007947 */ /* 0x000fea0003800000 */
.L_x_25948:
[----:B------:R-:W-:-:S13]  /*3050*/  ISETP.NE.AND P0, PT, R4, 0x2, PT ;  /* 0x000000020400780c */ /* 0x000fda0003f05270 */
[----:B------:R-:W-:Y:S05]  /*3060*/  @!P0 BRA `(.L_x_25952) ;  /* 0x000000a000008947 */ /* 0x000fea0003800000 */
[----:B------:R-:W-:-:S13]  /*3070*/  ISETP.NE.AND P0, PT, R4, 0x3, PT ;  /* 0x000000030400780c */ /* 0x000fda0003f05270 */
[----:B------:R-:W-:Y:S05]  /*3080*/  @!P0 BRA `(.L_x_25953) ;  /* 0x0000006000008947 */ /* 0x000fea0003800000 */
[----:B------:R-:W-:-:S13]  /*3090*/  ISETP.NE.AND P0, PT, R4, 0x4, PT ;  /* 0x000000040400780c */ /* 0x000fda0003f05270 */
[----:B------:R-:W-:Y:S05]  /*30a0*/  @P0 BRA `(.L_x_25950) ;  /* 0x00000ba000000947 */ /* 0x000fea0003800000 */
[--C-:B------:R-:W-:Y:S01]  /*30b0*/  SHF.R.S32.HI R3, RZ, 0x1f, R9.reuse ;  /* 0x0000001fff037819 */ /* 0x100fe20000011409 */
[----:B------:R-:W-:-:S05]  /*30c0*/  IMAD.MOV.U32 R2, RZ, RZ, R9 ;  /* 0x000000ffff027224 */ /* 0x000fca00078e0009 */
[----:B------:R0:W-:Y:S01]  /*30d0*/  STG.E.64 [R16.64], R2 ;  /* 0x0000000210007986 */ /* 0x0001e2000c101b24 */
[----:B------:R-:W-:Y:S05]  /*30e0*/  BRA `(.L_x_25951) ;  /* 0x00000cf000007947 */ /* 0x000fea0003800000 */
.L_x_25953:
[----:B------:R0:W-:Y:S01]  /*30f0*/  STG.E [R16.64], R9 ;  /* 0x0000000910007986 */ /* 0x0001e2000c101924 */
[----:B------:R-:W-:Y:S05]  /*3100*/  BRA `(.L_x_25951) ;  /* 0x00000cd000007947 */ /* 0x000fea0003800000 */
.L_x_25952:
[----:B------:R0:W-:Y:S01]  /*3110*/  STG.E.U16 [R16.64], R9 ;  /* 0x0000000910007986 */ /* 0x0001e2000c101524 */
[----:B------:R-:W-:Y:S05]  /*3120*/  BRA `(.L_x_25951) ;  /* 0x00000cb000007947 */ /* 0x000fea0003800000 */
.L_x_25947:
[----:B------:R-:W-:-:S13]  /*3130*/  ISETP.GT.AND P0, PT, R4, 0x6, PT ;  /* 0x000000060400780c */ /* 0x000fda0003f04270 */
[----:B------:R-:W-:Y:S05]  /*3140*/  @P0 BRA `(.L_x_25954) ;  /* 0x000000b000000947 */ /* 0x000fea0003800000 */
[----:B------:R-:W-:-:S13]  /*3150*/  ISETP.NE.AND P0, PT, R4, 0x5, PT ;  /* 0x000000050400780c */ /* 0x000fda0003f05270 */
[----:B------:R-:W-:Y:S05]  /*3160*/  @!P0 BRA `(.L_x_25955) ;  /* 0x0000005000008947 */ /* 0x000fea0003800000 */
[----:B------:R-:W-:-:S13]  /*3170*/  ISETP.NE.AND P0, PT, R4, 0x6, PT ;  /* 0x000000060400780c */ /* 0x000fda0003f05270 */
[----:B------:R-:W-:Y:S05]  /*3180*/  @P0 BRA `(.L_x_25950) ;  /* 0x00000ac000000947 */ /* 0x000fea0003800000 */
[----:B------:R-:W0:Y:S02]  /*3190*/  I2F R9, R9 ;  /* 0x0000000900097306 */ /* 0x000e240000201400 */
[----:B0-----:R0:W-:Y:S01]  /*31a0*/  STG.E [R16.64], R9 ;  /* 0x0000000910007986 */ /* 0x0011e2000c101924 */
[----:B------:R-:W-:Y:S05]  /*31b0*/  BRA `(.L_x_25951) ;  /* 0x00000c2000007947 */ /* 0x000fea0003800000 */
.L_x_25955:
[----:B------:R-:W0:Y:S02]  /*31c0*/  I2F R0, R9 ;  /* 0x0000000900007306 */ /* 0x000e240000201400 */
[----:B0-----:R-:W-:-:S05]  /*31d0*/  F2FP.PACK_AB R0, RZ, R0 ;  /* 0x00000000ff00723e */ /* 0x001fca00000000ff */
[----:B------:R0:W-:Y:S01]  /*31e0*/  STG.E.U16 [R16.64], R0 ;  /* 0x0000000010007986 */ /* 0x0001e2000c101524 */
[----:B------:R-:W-:Y:S05]  /*31f0*/  BRA `(.L_x_25951) ;  /* 0x00000be000007947 */ /* 0x000fea0003800000 */
.L_x_25954:
[----:B------:R-:W-:-:S13]  /*3200*/  ISETP.NE.AND P0, PT, R4, 0x7, PT ;  /* 0x000000070400780c */ /* 0x000fda0003f05270 */
[----:B------:R-:W-:Y:S05]  /*3210*/  @!P0 BRA `(.L_x_25956) ;  /* 0x000000d000008947 */ /* 0x000fea0003800000 */
[----:B------:R-:W-:-:S13]  /*3220*/  ISETP.NE.AND P0, PT, R4, 0x8, PT ;  /* 0x000000080400780c */ /* 0x000fda0003f05270 */
[----:B------:R-:W-:Y:S05]  /*3230*/  @!P0 BRA `(.L_x_25957) ;  /* 0x0000006000008947 */ /* 0x000fea0003800000 */
[----:B------:R-:W-:-:S13]  /*3240*/  ISETP.NE.AND P0, PT, R4, 0x9, PT ;  /* 0x000000090400780c */ /* 0x000fda0003f05270 */
[----:B------:R-:W-:Y:S05]  /*3250*/  @P0 BRA `(.L_x_25950) ;  /* 0x000009f000000947 */ /* 0x000fea0003800000 */
[----:B------:R-:W0:Y:S01]  /*3260*/  I2F R2, R9 ;  /* 0x0000000900027306 */ /* 0x000e220000201400 */
[----:B------:R-:W-:-:S05]  /*3270*/  IMAD.MOV.U32 R3, RZ, RZ, RZ ;  /* 0x000000ffff037224 */ /* 0x000fca00078e00ff */
[----:B0-----:R0:W-:Y:S01]  /*3280*/  STG.E.64 [R16.64], R2 ;  /* 0x0000000210007986 */ /* 0x0011e2000c101b24 */
[----:B------:R-:W-:Y:S05]  /*3290*/  BRA `(.L_x_25951) ;  /* 0x00000b4000007947 */ /* 0x000fea0003800000 */
.L_x_25957:
[----:B------:R-:W0:Y:S02]  /*32a0*/  I2F R9, R9 ;  /* 0x0000000900097306 */ /* 0x000e240000201400 */
[----:B0-----:R-:W-:-:S04]  /*32b0*/  F2FP.PACK_AB R3, RZ, R9 ;  /* 0x00000009ff03723e */ /* 0x001fc800000000ff */
[----:B------:R-:W-:-:S05]  /*32c0*/  PRMT R3, R3, 0x5410, RZ ;  /* 0x0000541003037816 */ /* 0x000fca00000000ff */
[----:B------:R0:W-:Y:S01]  /*32d0*/  STG.E [R16.64], R3 ;  /* 0x0000000310007986 */ /* 0x0001e2000c101924 */
[----:B------:R-:W-:Y:S05]  /*32e0*/  BRA `(.L_x_25951) ;  /* 0x00000af000007947 */ /* 0x000fea0003800000 */
.L_x_25956:
[----:B------:R-:W0:Y:S02]  /*32f0*/  I2F.F64 R2, R9 ;  /* 0x0000000900027312 */ /* 0x000e240000201c00 */
[----:B0-----:R0:W-:Y:S01]  /*3300*/  STG.E.64 [R16.64], R2 ;  /* 0x0000000210007986 */ /* 0x0011e2000c101b24 */
[----:B------:R-:W-:Y:S05]  /*3310*/  BRA `(.L_x_25951) ;  /* 0x00000ac000007947 */ /* 0x000fea0003800000 */
.L_x_25946:
        /* <DEDUP_REMOVED lines=8> */
[----:B------:R-:W-:-:S04]  /*33a0*/  ISETP.NE.AND P0, PT, R9, RZ, PT ;  /* 0x000000ff0900720c */ /* 0x000fc80003f05270 */
[----:B------:R-:W-:-:S05]  /*33b0*/  SEL R3, RZ, 0x1, !P0 ;  /* 0x00000001ff037807 */ /* 0x000fca0004000000 */
[----:B------:R0:W-:Y:S01]  /*33c0*/  STG.E.U8 [R16.64], R3 ;  /* 0x0000000310007986 */ /* 0x0001e2000c101124 */
[----:B------:R-:W-:Y:S05]  /*33d0*/  BRA `(.L_x_25951) ;  /* 0x00000a0000007947 */ /* 0x000fea0003800000 */
.L_x_25960:
[----:B------:R-:W0:Y:S01]  /*33e0*/  I2F.F64 R4, R9 ;  /* 0x0000000900047312 */ /* 0x000e220000201c00 */
[----:B------:R-:W-:-:S05]  /*33f0*/  CS2R R6, SRZ ;  /* 0x0000000000067805 */ /* 0x000fca000001ff00 */
[----:B0-----:R0:W-:Y:S01]  /*3400*/  STG.E.128 [R16.64], R4 ;  /* 0x0000000410007986 */ /* 0x0011e2000c101d24 */
[----:B------:R-:W-:Y:S05]  /*3410*/  BRA `(.L_x_25951) ;  /* 0x000009c000007947 */ /* 0x000fea0003800000 */
.L_x_25959:
[----:B------:R-:W-:-:S13]  /*3420*/  ISETP.NE.AND P0, PT, R4, 0xf, PT ;  /* 0x0000000f0400780c */ /* 0x000fda0003f05270 */
[----:B------:R-:W-:Y:S05]  /*3430*/  @!P0 BRA `(.L_x_25961) ;  /* 0x000002d000008947 */ /* 0x000fea0003800000 */
[----:B------:R-:W-:-:S13]  /*3440*/  ISETP.NE.AND P0, PT, R4, 0x17, PT ;  /* 0x000000170400780c */ /* 0x000fda0003f05270 */
[----:B------:R-:W-:Y:S05]  /*3450*/  @!P0 BRA `(.L_x_25962) ;  /* 0x0000015000008947 */ /* 0x000fea0003800000 */
[----:B------:R-:W-:-:S13]  /*3460*/  ISETP.NE.AND P0, PT, R4, 0x18, PT ;  /* 0x000000180400780c */ /* 0x000fda0003f05270 */
[----:B------:R-:W-:Y:S05]  /*3470*/  @P0 BRA `(.L_x_25950) ;  /* 0x000007d000000947 */ /* 0x000fea0003800000 */
[----:B------:R-:W0:Y:S01]  /*3480*/  I2F R9, R9 ;  /* 0x0000000900097306 */ /* 0x000e220000201400 */
        /* <DEDUP_REMOVED lines=14> */
.L_x_25964:
[----:B------:R-:W-:Y:S05]  /*3570*/  BSYNC B0 ;  /* 0x0000000000007941 */ /* 0x000fea0003800000 */
.L_x_25963:
[----:B------:R-:W-:-:S05]  /*3580*/  LOP3.LUT R3, R0, R3, RZ, 0xfc, !PT ;  /* 0x0000000300037212 */ /* 0x000fca00078efcff */
[----:B------:R0:W-:Y:S01]  /*3590*/  STG.E.U8 [R16.64], R3 ;  /* 0x0000000310007986 */ /* 0x0001e2000c101124 */
[----:B------:R-:W-:Y:S05]  /*35a0*/  BRA `(.L_x_25951) ;  /* 0x0000083000007947 */ /* 0x000fea0003800000 */
.L_x_25962:
[----:B------:R-:W0:Y:S01]  /*35b0*/  I2F R9, R9 ;  /* 0x0000000900097306 */ /* 0x000e220000201400 */
        /* <DEDUP_REMOVED lines=12> */
.L_x_25966:
[----:B------:R-:W-:Y:S01]  /*3680*/  IMAD.MOV.U32 R0, RZ, RZ, 0x7f ;  /* 0x0000007fff007424 */ /* 0x000fe200078e00ff */
[----:B------:R-:W-:-:S04]  /*3690*/  ISETP.GT.U32.AND P0, PT, R2, 0x7f800000, PT ;  /* 0x7f8000000200780c */ /* 0x000fc80003f04070 */
[----:B------:R-:W-:-:S04]  /*36a0*/  SEL R0, R0, 0x7c, P0 ;  /* 0x0000007c00007807 */ /* 0x000fc80000000000 */
.L_x_25967:
[----:B------:R-:W-:Y:S05]  /*36b0*/  BSYNC B0 ;  /* 0x0000000000007941 */ /* 0x000fea0003800000 */
.L_x_25965:
[----:B------:R-:W-:-:S04]  /*36c0*/  LOP3.LUT R2, R9, 0x80000000, RZ, 0xc0, !PT ;  /* 0x8000000009027812 */ /* 0x000fc800078ec0ff */
[----:B------:R-:W-:-:S04]  /*36d0*/  SHF.R.U32.HI R3, RZ, 0x18, R2 ;  /* 0x00000018ff037819 */ /* 0x000fc80000011602 */
[----:B------:R-:W-:-:S05]  /*36e0*/  LOP3.LUT R3, R0, R3, RZ, 0xfc, !PT ;  /* 0x0000000300037212 */ /* 0x000fca00078efcff */
[----:B------:R0:W-:Y:S01]  /*36f0*/  STG.E.U8 [R16.64], R3 ;  /* 0x0000000310007986 */ /* 0x0001e2000c101124 */
[----:B------:R-:W-:Y:S05]  /*3700*/  BRA `(.L_x_25951) ;  /* 0x000006d000007947 */ /* 0x000fea0003800000 */
.L_x_25961:
[----:B------:R-:W0:Y:S02]  /*3710*/  I2F R0, R9 ;  /* 0x0000000900007306 */ /* 0x000e240000201400 */
[----:B0-----:R-:W-:-:S05]  /*3720*/  F2FP.BF16.PACK_AB R0, RZ, R0 ;  /* 0x00000000ff00723e */ /* 0x001fca00000010ff */
[----:B------:R0:W-:Y:S01]  /*3730*/  STG.E.U16 [R16.64], R0 ;  /* 0x0000000010007986 */ /* 0x0001e2000c101524 */
[----:B------:R-:W-:Y:S05]  /*3740*/  BRA `(.L_x_25951) ;  /* 0x0000069000007947 */ /* 0x000fea0003800000 */
.L_x_25958:
        /* <DEDUP_REMOVED lines=10> */
.L_x_25970:
[----:B------:R-:W0:Y:S01]  /*37f0*/  I2F R9, R9 ;  /* 0x0000000900097306 */ /* 0x000e220000201400 */
        /* <DEDUP_REMOVED lines=16> */
.L_x_25973:
[----:B------:R-:W-:-:S04]  /*3900*/  LOP3.LUT R2, R9, 0x80000000, RZ, 0xc0, !PT ;  /* 0x8000000009027812 */ /* 0x000fc800078ec0ff */
[----:B------:R-:W-:-:S04]  /*3910*/  SHF.R.U32.HI R3, RZ, 0x18, R2 ;  /* 0x00000018ff037819 */ /* 0x000fc80000011602 */
[----:B------:R-:W-:-:S04]  /*3920*/  LOP3.LUT R0, R0, R3, RZ, 0xfc, !PT ;  /* 0x0000000300007212 */ /* 0x000fc800078efcff */
[----:B------:R-:W-:Y:S02]  /*3930*/  PRMT R8, R0, 0x7610, R8 ;  /* 0x0000761000087816 */ /* 0x000fe40000000008 */
.L_x_25972:
[----:B------:R-:W-:Y:S05]  /*3940*/  BSYNC B0 ;  /* 0x0000000000007941 */ /* 0x000fea0003800000 */
.L_x_25971:
[----:B------:R0:W-:Y:S01]  /*3950*/  STG.E.U8 [R16.64], R8 ;  /* 0x0000000810007986 */ /* 0x0001e2000c101124 */
[----:B------:R-:W-:Y:S05]  /*3960*/  BRA `(.L_x_25951) ;  /* 0x0000047000007947 */ /* 0x000fea0003800000 */
.L_x_25969:
        /* <DEDUP_REMOVED lines=17> */
.L_x_25976:
[----:B------:R-:W-:-:S04]  /*3a80*/  LOP3.LUT R2, R9, 0x80000000, RZ, 0xc0, !PT ;  /* 0x8000000009027812 */ /* 0x000fc800078ec0ff */
[----:B------:R-:W-:-:S04]  /*3a90*/  SHF.R.U32.HI R3, RZ, 0x18, R2 ;  /* 0x00000018ff037819 */ /* 0x000fc80000011602 */
[----:B------:R-:W-:-:S04]  /*3aa0*/  LOP3.LUT R0, R0, R3, RZ, 0xfc, !PT ;  /* 0x0000000300007212 */ /* 0x000fc800078efcff */
[----:B------:R-:W-:Y:S02]  /*3ab0*/  PRMT R8, R0, 0x7610, R8 ;  /* 0x0000761000087816 */ /* 0x000fe40000000008 */
.L_x_25975:
[----:B------:R-:W-:Y:S05]  /*3ac0*/  BSYNC B0 ;  /* 0x0000000000007941 */ /* 0x000fea0003800000 */
.L_x_25974:
[----:B------:R0:W-:Y:S01]  /*3ad0*/  STG.E.U8 [R16.64], R8 ;  /* 0x0000000810007986 */ /* 0x0001e2000c101124 */
[----:B------:R-:W-:Y:S05]  /*3ae0*/  BRA `(.L_x_25951) ;  /* 0x000002f000007947 */ /* 0x000fea0003800000 */
.L_x_25968:
[----:B------:R-:W-:-:S13]  /*3af0*/  ISETP.NE.AND P0, PT, R4, 0x1c, PT ;  /* 0x0000001c0400780c */ /* 0x000fda0003f05270 */
[----:B------:R-:W-:Y:S05]  /*3b00*/  @!P0 BRA `(.L_x_25977) ;  /* 0x000002c000008947 */ /* 0x000fea0003800000 */
[----:B------:R-:W-:-:S13]  /*3b10*/  ISETP.NE.AND P0, PT, R4, 0x1d, PT ;  /* 0x0000001d0400780c */ /* 0x000fda0003f05270 */
[----:B------:R-:W-:Y:S05]  /*3b20*/  @!P0 BRA `(.L_x_25978) ;  /* 0x0000026000008947 */ /* 0x000fea0003800000 */
[----:B------:R-:W-:-:S13]  /*3b30*/  ISETP.NE.AND P0, PT, R4, 0x2c, PT ;  /* 0x0000002c0400780c */ /* 0x000fda0003f05270 */
[----:B------:R-:W-:Y:S05]  /*3b40*/  @P0 BRA `(.L_x_25950) ;  /* 0x0000010000000947 */ /* 0x000fea0003800000 */
[----:B------:R-:W0:Y:S01]  /*3b50*/  I2F R4, R9 ;  /* 0x0000000900047306 */ /* 0x000e220000201400 */
        /* <DEDUP_REMOVED lines=15> */
.L_x_25950:
        /* <DEDUP_REMOVED lines=20> */
.L_x_25978:
[--C-:B------:R-:W-:Y:S01]  /*3d90*/  SHF.R.S32.HI R3, RZ, 0x1f, R9.reuse ;  /* 0x0000001fff037819 */ /* 0x100fe20000011409 */
[----:B------:R-:W-:-:S05]  /*3da0*/  IMAD.MOV.U32 R2, RZ, RZ, R9 ;  /* 0x000000ffff027224 */ /* 0x000fca00078e0009 */
[----:B------:R0:W-:Y:S01]  /*3db0*/  STG.E.64 [R16.64], R2 ;  /* 0x0000000210007986 */ /* 0x0001e2000c101b24 */
[----:B------:R-:W-:Y:S05]  /*3dc0*/  BRA `(.L_x_25951) ;  /* 0x0000001000007947 */ /* 0x000fea0003800000 */
.L_x_25977:
[----:B------:R0:W-:Y:S02]  /*3dd0*/  STG.E [R16.64], R9 ;  /* 0x0000000910007986 */ /* 0x0001e4000c101924 */
.L_x_25951:
[----:B------:R-:W-:-:S05]  /*3de0*/  IMAD R18, R19, 0x200, R18 ;  /* 0x0000020013127824 */ /* 0x000fca00078e0212 */
[----:B------:R-:W-:Y:S02]  /*3df0*/  IADD3 R23, R18, 0x80, RZ ;  /* 0x0000008012177810 */ /* 0x000fe40007ffe0ff */
.L_x_25878:
[----:B------:R-:W-:Y:S05]  /*3e00*/  BSYNC B6 ;  /* 0x0000000000067941 */ /* 0x000fea0003800000 */
.L_x_25877:
        /* <DEDUP_REMOVED lines=258> */
.L_x_25981:
        /* <DEDUP_REMOVED lines=18> */
.L_x_25985:
[----:B------:R0:W5:Y:S01]  /*4f50*/  LDG.E.U8 R18, [R2.64] ;  /* 0x0000002402127981 */ /* 0x000162000c1e1100 */
[----:B------:R-:W-:Y:S05]  /*4f60*/  BRA `(.L_x_25987) ;  /* 0x00000d0000007947 */ /* 0x000fea0003800000 */
.L_x_25984:
        /* <DEDUP_REMOVED lines=8> */
.L_x_25989:
[----:B------:R0:W5:Y:S01]  /*4ff0*/  LDG.E R18, [R2.64] ;  /* 0x0000002402127981 */ /* 0x000162000c1e1900 */
[----:B------:R-:W-:Y:S05]  /*5000*/  BRA `(.L_x_25987) ;  /* 0x00000c6000007947 */ /* 0x000fea0003800000 */
.L_x_25988:
[----:B------:R0:W5:Y:S01]  /*5010*/  LDG.E.S16 R18, [R2.64] ;  /* 0x0000002402127981 */ /* 0x000162000c1e1700 */
[----:B------:R-:W-:Y:S05]  /*5020*/  BRA `(.L_x_25987) ;  /* 0x00000c4000007947 */ /* 0x000fea0003800000 */
.L_x_25983:
        /* <DEDUP_REMOVED lines=9> */
.L_x_25991:
[----:B------:R-:W2:Y:S02]  /*50c0*/  LDG.E.U16 R2, [R2.64] ;  /* 0x0000002402027981 */ /* 0x000ea4000c1e1500 */
[----:B--2---:R-:W-:-:S06]  /*50d0*/  HADD2.F32 R18, -RZ, R2.H0_H0 ;  /* 0x20000002ff127230 */ /* 0x004fcc0000004100 */
[----:B------:R-:W0:Y:S01]  /*50e0*/  F2I.FTZ.TRUNC.NTZ R18, R18 ;  /* 0x0000001200127305 */ /* 0x000e22000021f100 */
[----:B------:R-:W-:Y:S05]  /*50f0*/  BRA `(.L_x_25987) ;  /* 0x00000b7000007947 */ /* 0x000fea0003800000 */
.L_x_25990:
        /* <DEDUP_REMOVED lines=9> */
.L_x_25993:
[----:B------:R-:W2:Y:S02]  /*5190*/  LDG.E.U16 R2, [R2.64] ;  /* 0x0000002402027981 */ /* 0x000ea4000c1e1500 */
[----:B--2---:R-:W-:-:S06]  /*51a0*/  HADD2.F32 R18, -RZ, R2.H0_H0 ;  /* 0x20000002ff127230 */ /* 0x004fcc0000004100 */
[----:B------:R-:W0:Y:S01]  /*51b0*/  F2I.FTZ.TRUNC.NTZ R18, R18 ;  /* 0x0000001200127305 */ /* 0x000e22000021f100 */
[----:B------:R-:W-:Y:S05]  /*51c0*/  BRA `(.L_x_25987) ;  /* 0x00000aa000007947 */ /* 0x000fea0003800000 */
.L_x_25992:
[----:B------:R-:W2:Y:S02]  /*51d0*/  LDG.E.64 R2, [R2.64] ;  /* 0x0000002402027981 */ /* 0x000ea4000c1e1b00 */
[----:B--2---:R0:W1:Y:S01]  /*51e0*/  F2I.F64.TRUNC R18, R2 ;  /* 0x0000000200127311 */ /* 0x004062000030d100 */
[----:B------:R-:W-:Y:S05]  /*51f0*/  BRA `(.L_x_25987) ;  /* 0x00000a7000007947 */ /* 0x000fea0003800000 */
.L_x_25982:
        /* <DEDUP_REMOVED lines=12> */
.L_x_25996:
[----:B------:R-:W2:Y:S02]  /*52c0*/  LDG.E.64 R2, [R2.64] ;  /* 0x0000002402027981 */ /* 0x000ea4000c1e1b00 */
[----:B--2---:R0:W1:Y:S01]  /*52d0*/  F2I.F64.TRUNC R18, R2 ;  /* 0x0000000200127311 */ /* 0x004062000030d100 */
[----:B------:R-:W-:Y:S05]  /*52e0*/  BRA `(.L_x_25987) ;  /* 0x0000098000007947 */ /* 0x000fea0003800000 */
.L_x_25995:
        /* <DEDUP_REMOVED lines=27> */
.L_x_25998:
        /* <DEDUP_REMOVED lines=14> */
.L_x_25997:
[----:B------:R-:W2:Y:S02]  /*5580*/  LDG.E.U16 R18, [R2.64] ;  /* 0x0000002402127981 */ /* 0x000ea4000c1e1500 */
[----:B--2---:R-:W-:-:S06]  /*5590*/  PRMT R18, RZ, 0x5410, R18 ;  /* 0x00005410ff127816 */ /* 0x004fcc0000000012 */
[----:B------:R-:W0:Y:S01]  /*55a0*/  F2I.FTZ.TRUNC.NTZ R18, R18 ;  /* 0x0000001200127305 */ /* 0x000e22000021f100 */
[----:B------:R-:W-:Y:S05]  /*55b0*/  BRA `(.L_x_25987) ;  /* 0x000006b000007947 */ /* 0x000fea0003800000 */
.L_x_25994:
        /* <DEDUP_REMOVED lines=10> */
.L_x_26001:
        /* <DEDUP_REMOVED lines=21> */
.L_x_26005:
[----:B------:R-:W-:Y:S05]  /*57b0*/  BSYNC B1 ;  /* 0x0000000000017941 */ /* 0x000fea0003800000 */
.L_x_26004:
[----:B------:R-:W-:Y:S01]  /*57c0*/  IMAD.SHL.U32 R2, R2, 0x100000, RZ ;  /* 0x0010000002027824 */ /* 0x000fe200078e00ff */
[----:B------:R-:W-:-:S04]  /*57d0*/  LEA R3, R0, 0x3b800000, 0x17 ;  /* 0x3b80000000037811 */ /* 0x000fc800078eb8ff */
[----:B------:R-:W-:Y:S02]  /*57e0*/  LOP3.LUT R18, R3, R2, R18, 0xfe, !PT ;  /* 0x0000000203127212 */ /* 0x000fe400078efe12 */
.L_x_26003:
[----:B------:R-:W-:Y:S05]  /*57f0*/  BSYNC B0 ;  /* 0x0000000000007941 */ /* 0x000fea0003800000 */
.L_x_26002:
[----:B------:R-:W0:Y:S01]  /*5800*/  F2I.FTZ.TRUNC.NTZ R18, R18 ;  /* 0x0000001200127305 */ /* 0x000e22000021f100 */
[----:B------:R-:W-:Y:S05]  /*5810*/  BRA `(.L_x_25987) ;  /* 0x0000045000007947 */ /* 0x000fea0003800000 */
.L_x_26000:
        /* <DEDUP_REMOVED lines=21> */
.L_x_26009:
[----:B------:R-:W-:Y:S05]  /*5970*/  BSYNC B1 ;  /* 0x0000000000017941 */ /* 0x000fea0003800000 */
.L_x_26008:
[----:B------:R-:W-:Y:S01]  /*5980*/  IMAD.SHL.U32 R2, R2, 0x200000, RZ ;  /* 0x0020000002027824 */ /* 0x000fe200078e00ff */
[----:B------:R-:W-:-:S04]  /*5990*/  LEA R3, R0, 0x37800000, 0x17 ;  /* 0x3780000000037811 */ /* 0x000fc800078eb8ff */
[----:B------:R-:W-:Y:S02]  /*59a0*/  LOP3.LUT R18, R3, R2, R18, 0xfe, !PT ;  /* 0x0000000203127212 */ /* 0x000fe400078efe12 */
.L_x_26007:
[----:B------:R-:W-:Y:S05]  /*59b0*/  BSYNC B0 ;  /* 0x0000000000007941 */ /* 0x000fea0003800000 */
.L_x_26006:
[----:B------:R-:W0:Y:S01]  /*59c0*/  F2I.FTZ.TRUNC.NTZ R18, R18 ;  /* 0x0000001200127305 */ /* 0x000e22000021f100 */
[----:B------:R-:W-:Y:S05]  /*59d0*/  BRA `(.L_x_25987) ;  /* 0x0000029000007947 */ /* 0x000fea0003800000 */
.L_x_25999:
        /* <DEDUP_REMOVED lines=14> */
.L_x_26013:
[----:B------:R-:W-:Y:S05]  /*5ac0*/  BSYNC B0 ;  /* 0x0000000000007941 */ /* 0x000fea0003800000 */
.L_x_26012:
[----:B------:R-:W0:Y:S01]  /*5ad0*/  F2I.FTZ.TRUNC.NTZ R18, R18 ;  /* 0x0000001200127305 */ /* 0x000e22000021f100 */
[----:B------:R-:W-:Y:S05]  /*5ae0*/  BRA `(.L_x_25987) ;  /* 0x0000018000007947 */ /* 0x000fea0003800000 */
.L_x_25986:
        /* <DEDUP_REMOVED lines=21> */
.L_x_26011:
[----:B------:R0:W5:Y:S01]  /*5c40*/  LDG.E R18, [R2.64] ;  /* 0x0000002402127981 */ /* 0x000162000c1e1900 */
[----:B------:R-:W-:Y:S05]  /*5c50*/  BRA `(.L_x_25987) ;  /* 0x0000001000007947 */ /* 0x000fea0003800000 */
.L_x_26010:
[----:B------:R0:W5:Y:S02]  /*5c60*/  LDG.E R18, [R2.64] ;  /* 0x0000002402127981 */ /* 0x000164000c1e1900 */
.L_x_25987:
        /* <DEDUP_REMOVED lines=16> */
.L_x_26017:
[----:B------:R0:W5:Y:S01]  /*5d70*/  LDG.E.U8 R19, [R2.64] ;  /* 0x0000002402137981 */ /* 0x000162000c1e1100 */
[----:B------:R-:W-:Y:S05]  /*5d80*/  BRA `(.L_x_26019) ;  /* 0x00000d0000007947 */ /* 0x000fea0003800000 */
.L_x_26016:
        /* <DEDUP_REMOVED lines=8> */
.L_x_26021:
[----:B------:R0:W5:Y:S01]  /*5e10*/  LDG.E R19, [R2.64] ;  /* 0x0000002402137981 */ /* 0x000162000c1e1900 */
[----:B------:R-:W-:Y:S05]  /*5e20*/  BRA `(.L_x_26019) ;  /* 0x00000c6000007947 */ /* 0x000fea0003800000 */
.L_x_26020:
[----:B------:R0:W5:Y:S01]  /*5e30*/  LDG.E.S16 R19, [R2.64] ;  /* 0x0000002402137981 */ /* 0x000162000c1e1700 */
[----:B------:R-:W-:Y:S05]  /*5e40*/  BRA `(.L_x_26019) ;  /* 0x00000c4000007947 */ /* 0x000fea0003800000 */
.L_x_26015:
        /* <DEDUP_REMOVED lines=9> */
.L_x_26023:
[----:B------:R-:W2:Y:S02]  /*5ee0*/  LDG.E.U16 R2, [R2.64] ;  /* 0x0000002402027981 */ /* 0x000ea4000c1e1500 */
[----:B--2---:R-:W-:-:S06]  /*5ef0*/  HADD2.F32 R19, -RZ, R2.H0_H0 ;  /* 0x20000002ff137230 */ /* 0x004fcc0000004100 */
[----:B------:R-:W0:Y:S01]  /*5f00*/  F2I.FTZ.TRUNC.NTZ R19, R19 ;  /* 0x0000001300137305 */ /* 0x000e22000021f100 */
[----:B------:R-:W-:Y:S05]  /*5f10*/  BRA `(.L_x_26019) ;  /* 0x00000b7000007947 */ /* 0x000fea0003800000 */
.L_x_26022:
        /* <DEDUP_REMOVED lines=9> */
.L_x_26025:
[----:B------:R-:W2:Y:S02]  /*5fb0*/  LDG.E.U16 R2, [R2.64] ;  /* 0x0000002402027981 */ /* 0x000ea4000c1e1500 */
[----:B--2---:R-:W-:-:S06]  /*5fc0*/  HADD2.F32 R19, -RZ, R2.H0_H0 ;  /* 0x20000002ff137230 */ /* 0x004fcc0000004100 */
[----:B------:R-:W0:Y:S01]  /*5fd0*/  F2I.FTZ.TRUNC.NTZ R19, R19 ;  /* 0x0000001300137305 */ /* 0x000e22000021f100 */
[----:B------:R-:W-:Y:S05]  /*5fe0*/  BRA `(.L_x_26019) ;  /* 0x00000aa000007947 */ /* 0x000fea0003800000 */
.L_x_26024:
[----:B------:R-:W2:Y:S02]  /*5ff0*/  LDG.E.64 R2, [R2.64] ;  /* 0x0000002402027981 */ /* 0x000ea4000c1e1b00 */
[----:B--2---:R0:W2:Y:S01]  /*6000*/  F2I.F64.TRUNC R19, R2 ;  /* 0x0000000200137311 */ /* 0x0040a2000030d100 */
[----:B------:R-:W-:Y:S05]  /*6010*/  BRA `(.L_x_26019) ;  /* 0x00000a7000007947 */ /* 0x000fea0003800000 */
.L_x_26014:
        /* <DEDUP_REMOVED lines=12> */
.L_x_26028:
[----:B------:R-:W2:Y:S02]  /*60e0*/  LDG.E.64 R2, [R2.64] ;  /* 0x0000002402027981 */ /* 0x000ea4000c1e1b00 */
[----:B--2---:R0:W2:Y:S01]  /*60f0*/  F2I.F64.TRUNC R19, R2 ;  /* 0x0000000200137311 */ /* 0x0040a2000030d100 */
[----:B------:R-:W-:Y:S05]  /*6100*/  BRA `(.L_x_26019) ;  /* 0x0000098000007947 */ /* 0x000fea0003800000 */
.L_x_26027:
        /* <DEDUP_REMOVED lines=27> */
.L_x_26030:
        /* <DEDUP_REMOVED lines=14> */
.L_x_26029:
[----:B------:R-:W2:Y:S02]  /*63a0*/  LDG.E.U16 R19, [R2.64] ;  /* 0x0000002402137981 */ /* 0x000ea4000c1e1500 */
[----:B--2---:R-:W-:-:S06]  /*63b0*/  PRMT R19, RZ, 0x5410, R19 ;  /* 0x00005410ff137816 */ /* 0x004fcc0000000013 */
[----:B------:R-:W0:Y:S01]  /*63c0*/  F2I.FTZ.TRUNC.NTZ R19, R19 ;  /* 0x0000001300137305 */ /* 0x000e22000021f100 */
[----:B------:R-:W-:Y:S05]  /*63d0*/  BRA `(.L_x_26019) ;  /* 0x000006b000007947 */ /* 0x000fea0003800000 */
.L_x_26026:
        /* <DEDUP_REMOVED lines=10> */
.L_x_26033:
        /* <DEDUP_REMOVED lines=21> */
.L_x_26037:
[----:B------:R-:W-:Y:S05]  /*65d0*/  BSYNC B1 ;  /* 0x0000000000017941 */ /* 0x000fea0003800000 */
.L_x_26036:
[----:B------:R-:W-:Y:S01]  /*65e0*/  IMAD.SHL.U32 R2, R2, 0x100000, RZ ;  /* 0x0010000002027824 */ /* 0x000fe200078e00ff */
[----:B------:R-:W-:-:S04]  /*65f0*/  LEA R0, R0, 0x3b800000, 0x17 ;  /* 0x3b80000000007811 */ /* 0x000fc800078eb8ff */
[----:B------:R-:W-:Y:S02]  /*6600*/  LOP3.LUT R19, R0, R2, R19, 0xfe, !PT ;  /* 0x0000000200137212 */ /* 0x000fe400078efe13 */
.L_x_26035:
[----:B------:R-:W-:Y:S05]  /*6610*/  BSYNC B0 ;  /* 0x0000000000007941 */ /* 0x000fea0003800000 */
.L_x_26034:
[----:B------:R-:W0:Y:S01]  /*6620*/  F2I.FTZ.TRUNC.NTZ R19, R19 ;  /* 0x0000001300137305 */ /* 0x000e22000021f100 */
[----:B------:R-:W-:Y:S05]  /*6630*/  BRA `(.L_x_26019) ;  /* 0x0000045000007947 */ /* 0x000fea0003800000 */
.L_x_26032:
        /* <DEDUP_REMOVED lines=21> */
.L_x_26041:
[----:B------:R-:W-:Y:S05]  /*6790*/  BSYNC B1 ;  /* 0x0000000000017941 */ /* 0x000fea0003800000 */
.L_x_26040:
[----:B------:R-:W-:Y:S01]  /*67a0*/  IMAD.SHL.U32 R2, R2, 0x200000, RZ ;  /* 0x0020000002027824 */ /* 0x000fe200078e00ff */
[----:B------:R-:W-:-:S04]  /*67b0*/  LEA R0, R0, 0x37800000, 0x17 ;  /* 0x3780000000007811 */ /* 0x000fc800078eb8ff */
[----:B------:R-:W-:Y:S02]  /*67c0*/  LOP3.LUT R19, R0, R2, R19, 0xfe, !PT ;  /* 0x0000000200137212 */ /* 0x000fe400078efe13 */
.L_x_26039:
[----:B------:R-:W-:Y:S05]  /*67d0*/  BSYNC B0 ;  /* 0x0000000000007941 */ /* 0x000fea0003800000 */
.L_x_26038:
[----:B------:R-:W0:Y:S01]  /*67e0*/  F2I.FTZ.TRUNC.NTZ R19, R19 ;  /* 0x0000001300137305 */ /* 0x000e22000021f100 */
[----:B------:R-:W-:Y:S05]  /*67f0*/  BRA `(.L_x_26019) ;  /* 0x0000029000007947 */ /* 0x000fea0003800000 */
.L_x_26031:
        /* <DEDUP_REMOVED lines=14> */
.L_x_26045:
[----:B------:R-:W-:Y:S05]  /*68e0*/  BSYNC B0 ;  /* 0x0000000000007941 */ /* 0x000fea0003800000 */
.L_x_26044:
[----:B------:R-:W0:Y:S01]  /*68f0*/  F2I.FTZ.TRUNC.NTZ R19, R19 ;  /* 0x0000001300137305 */ /* 0x000e22000021f100 */
[----:B------:R-:W-:Y:S05]  /*6900*/  BRA `(.L_x_26019) ;  /* 0x0000018000007947 */ /* 0x000fea0003800000 */
.L_x_26018:
        /* <DEDUP_REMOVED lines=21> */
.L_x_26043:
[----:B------:R0:W5:Y:S01]  /*6a60*/  LDG.E R19, [R2.64] ;  /* 0x0000002402137981 */ /* 0x000162000c1e1900 */
[----:B------:R-:W-:Y:S05]  /*6a70*/  BRA `(.L_x_26019) ;  /* 0x0000001000007947 */ /* 0x000fea0003800000 */
.L_x_26042:
[----:B------:R0:W5:Y:S02]  /*6a80*/  LDG.E R19, [R2.64] ;  /* 0x0000002402137981 */ /* 0x000164000c1e1900 */
.L_x_26019:
        /* <DEDUP_REMOVED lines=42> */
.L_x_26047:
[----:B------:R-:W-:Y:S05]  /*6d30*/  BSYNC B0 ;  /* 0x0000000000007941 */ /* 0x000fea0003800000 */
.L_x_26046:
        /* <DEDUP_REMOVED lines=11> */
.L_x_26051:
[----:B------:R0:W-:Y:S01]  /*6df0*/  STG.E.U8 [R16.64], R9 ;  /* 0x0000000910007986 */ /* 0x0001e2000c101124 */
[----:B------:R-:W-:Y:S05]  /*6e00*/  BRA `(.L_x_26053) ;  /* 0x00000d9000007947 */ /* 0x000fea0003800000 */
.L_x_26050:
        /* <DEDUP_REMOVED lines=10> */
.L_x_26055:
[----:B------:R0:W-:Y:S01]  /*6eb0*/  STG.E [R16.64], R9 ;  /* 0x0000000910007986 */ /* 0x0001e2000c101924 */
[----:B------:R-:W-:Y:S05]  /*6ec0*/  BRA `(.L_x_26053) ;  /* 0x00000cd000007947 */ /* 0x000fea0003800000 */
.L_x_26054:
[----:B------:R0:W-:Y:S01]  /*6ed0*/  STG.E.U16 [R16.64], R9 ;  /* 0x0000000910007986 */ /* 0x0001e2000c101524 */
[----:B------:R-:W-:Y:S05]  /*6ee0*/  BRA `(.L_x_26053) ;  /* 0x00000cb000007947 */ /* 0x000fea0003800000 */
.L_x_26049:
        /* <DEDUP_REMOVED lines=9> */
.L_x_26057:
[----:B------:R-:W0:Y:S02]  /*6f80*/  I2F R0, R9 ;  /* 0x0000000900007306 */ /* 0x000e240000201400 */
[----:B0-----:R-:W-:-:S05]  /*6f90*/  F2FP.PACK_AB R0, RZ, R0 ;  /* 0x00000000ff00723e */ /* 0x001fca00000000ff */
[----:B------:R0:W-:Y:S01]  /*6fa0*/  STG.E.U16 [R16.64], R0 ;  /* 0x0000000010007986 */ /* 0x0001e2000c101524 */
[----:B------:R-:W-:Y:S05]  /*6fb0*/  BRA `(.L_x_26053) ;  /* 0x00000be000007947 */ /* 0x000fea0003800000 */
.L_x_26056:
        /* <DEDUP_REMOVED lines=10> */
.L_x_26059:
[----:B------:R-:W0:Y:S02]  /*7060*/  I2F R9, R9 ;  /* 0x0000000900097306 */ /* 0x000e240000201400 */
[----:B0-----:R-:W-:-:S04]  /*7070*/  F2FP.PACK_AB R3, RZ, R9 ;  /* 0x00000009ff03723e */ /* 0x001fc800000000ff */
[----:B------:R-:W-:-:S05]  /*7080*/  PRMT R3, R3, 0x5410, RZ ;  /* 0x0000541003037816 */ /* 0x000fca00000000ff */
[----:B------:R0:W-:Y:S01]  /*7090*/  STG.E [R16.64], R3 ;  /* 0x0000000310007986 */ /* 0x0001e2000c101924 */
[----:B------:R-:W-:Y:S05]  /*70a0*/  BRA `(.L_x_26053) ;  /* 0x00000af000007947 */ /* 0x000fea0003800000 */
.L_x_26058:
[----:B------:R-:W0:Y:S02]  /*70b0*/  I2F.F64 R2, R9 ;  /* 0x0000000900027312 */ /* 0x000e240000201c00 */
[----:B0-----:R0:W-:Y:S01]  /*70c0*/  STG.E.64 [R16.64], R2 ;  /* 0x0000000210007986 */ /* 0x0011e2000c101b24 */
[----:B------:R-:W-:Y:S05]  /*70d0*/  BRA `(.L_x_26053) ;  /* 0x00000ac000007947 */ /* 0x000fea0003800000 */
.L_x_26048:
        /* <DEDUP_REMOVED lines=12> */
.L_x_26062:
[----:B------:R-:W0:Y:S01]  /*71a0*/  I2F.F64 R4, R9 ;  /* 0x0000000900047312 */ /* 0x000e220000201c00 */
[----:B------:R-:W-:-:S05]  /*71b0*/  CS2R R6, SRZ ;  /* 0x0000000000067805 */ /* 0x000fca000001ff00 */
[----:B0-----:R0:W-:Y:S01]  /*71c0*/  STG.E.128 [R16.64], R4 ;  /* 0x0000000410007986 */ /* 0x0011e2000c101d24 */
[----:B------:R-:W-:Y:S05]  /*71d0*/  BRA `(.L_x_26053) ;  /* 0x000009c000007947 */ /* 0x000fea0003800000 */
.L_x_26061:
        /* <DEDUP_REMOVED lines=21> */
.L_x_26066:
[----:B------:R-:W-:Y:S05]  /*7330*/  BSYNC B0 ;  /* 0x0000000000007941 */ /* 0x000fea0003800000 */
.L_x_26065:
[----:B------:R-:W-:-:S05]  /*7340*/  LOP3.LUT R3, R0, R3, RZ, 0xfc, !PT ;  /* 0x0000000300037212 */ /* 0x000fca00078efcff */
[----:B------:R0:W-:Y:S01]  /*7350*/  STG.E.U8 [R16.64], R3 ;  /* 0x0000000310007986 */ /* 0x0001e2000c101124 */
[----:B------:R-:W-:Y:S05]  /*7360*/  BRA `(.L_x_26053) ;  /* 0x0000083000007947 */ /* 0x000fea0003800000 */
.L_x_26064:
        /* <DEDUP_REMOVED lines=13> */
.L_x_26068:
[----:B------:R-:W-:Y:S01]  /*7440*/  IMAD.MOV.U32 R0, RZ, RZ, 0x7f ;  /* 0x0000007fff007424 */ /* 0x000fe200078e00ff */
[----:B------:R-:W-:-:S04]  /*7450*/  ISETP.GT.U32.AND P0, PT, R2, 0x7f800000, PT ;  /* 0x7f8000000200780c */ /* 0x000fc80003f04070 */
[----:B------:R-:W-:-:S04]  /*7460*/  SEL R0, R0, 0x7c, P0 ;  /* 0x0000007c00007807 */ /* 0x000fc80000000000 */
.L_x_26069:
[----:B------:R-:W-:Y:S05]  /*7470*/  BSYNC B0 ;  /* 0x0000000000007941 */ /* 0x000fea0003800000 */
.L_x_26067:
[----:B------:R-:W-:-:S04]  /*7480*/  LOP3.LUT R2, R9, 0x80000000, RZ, 0xc0, !PT ;  /* 0x8000000009027812 */ /* 0x000fc800078ec0ff */
[----:B------:R-:W-:-:S04]  /*7490*/  SHF.R.U32.HI R3, RZ, 0x18, R2 ;  /* 0x00000018ff037819 */ /* 0x000fc80000011602 */
[----:B------:R-:W-:-:S05]  /*74a0*/  LOP3.LUT R3, R0, R3, RZ, 0xfc, !PT ;  /* 0x0000000300037212 */ /* 0x000fca00078efcff */
[----:B------:R0:W-:Y:S01]  /*74b0*/  STG.E.U8 [R16.64], R3 ;  /* 0x0000000310007986 */ /* 0x0001e2000c101124 */
[----:B------:R-:W-:Y:S05]  /*74c0*/  BRA `(.L_x_26053) ;  /* 0x000006d000007947 */ /* 0x000fea0003800000 */
.L_x_26063:
[----:B------:R-:W0:Y:S02]  /*74d0*/  I2F R0, R9 ;  /* 0x0000000900007306 */ /* 0x000e240000201400 */
[----:B0-----:R-:W-:-:S05]  /*74e0*/  F2FP.BF16.PACK_AB R0, RZ, R0 ;  /* 0x00000000ff00723e */ /* 0x001fca00000010ff */
[----:B------:R0:W-:Y:S01]  /*74f0*/  STG.E.U16 [R16.64], R0 ;  /* 0x0000000010007986 */ /* 0x0001e2000c101524 */
[----:B------:R-:W-:Y:S05]  /*7500*/  BRA `(.L_x_26053) ;  /* 0x0000069000007947 */ /* 0x000fea0003800000 */
.L_x_26060:
        /* <DEDUP_REMOVED lines=10> */
.L_x_26072:
        /* <DEDUP_REMOVED lines=17> */
.L_x_26075:
[----:B------:R-:W-:-:S04]  /*76c0*/  LOP3.LUT R2, R9, 0x80000000, RZ, 0xc0, !PT ;  /* 0x8000000009027812 */ /* 0x000fc800078ec0ff */
[----:B------:R-:W-:-:S04]  /*76d0*/  SHF.R.U32.HI R3, RZ, 0x18, R2 ;  /* 0x00000018ff037819 */ /* 0x000fc80000011602 */
[----:B------:R-:W-:-:S04]  /*76e0*/  LOP3.LUT R0, R0, R3, RZ, 0xfc, !PT ;  /* 0x0000000300007212 */ /* 0x000fc800078efcff */
[----:B------:R-:W-:Y:S02]  /*76f0*/  PRMT R8, R0, 0x7610, R8 ;  /* 0x0000761000087816 */ /* 0x000fe40000000008 */
.L_x_26074:
[----:B------:R-:W-:Y:S05]  /*7700*/  BSYNC B0 ;  /* 0x0000000000007941 */ /* 0x000fea0003800000 */
.L_x_26073:
[----:B------:R0:W-:Y:S01]  /*7710*/  STG.E.U8 [R16.64], R8 ;  /* 0x0000000810007986 */ /* 0x0001e2000c101124 */
[----:B------:R-:W-:Y:S05]  /*7720*/  BRA `(.L_x_26053) ;  /* 0x0000047000007947 */ /* 0x000fea0003800000 */
.L_x_26071:
        /* <DEDUP_REMOVED lines=17> */
.L_x_26078:
[----:B------:R-:W-:-:S04]  /*7840*/  LOP3.LUT R2, R9, 0x80000000, RZ, 0xc0, !PT ;  /* 0x8000000009027812 */ /* 0x000fc800078ec0ff */
[----:B------:R-:W-:-:S04]  /*7850*/  SHF.R.U32.HI R3, RZ, 0x18, R2 ;  /* 0x00000018ff037819 */ /* 0x000fc80000011602 */
[----:B------:R-:W-:-:S04]  /*7860*/  LOP3.LUT R0, R0, R3, RZ, 0xfc, !PT ;  /* 0x0000000300007212 */ /* 0x000fc800078efcff */
[----:B------:R-:W-:Y:S02]  /*7870*/  PRMT R8, R0, 0x7610, R8 ;  /* 0x0000761000087816 */ /* 0x000fe40000000008 */
.L_x_26077:
[----:B------:R-:W-:Y:S05]  /*7880*/  BSYNC B0 ;  /* 0x0000000000007941 */ /* 0x000fea0003800000 */
.L_x_26076:
[----:B------:R0:W-:Y:S01]  /*7890*/  STG.E.U8 [R16.64], R8 ;  /* 0x0000000810007986 */ /* 0x0001e2000c101124 */
[----:B------:R-:W-:Y:S05]  /*78a0*/  BRA `(.L_x_26053) ;  /* 0x000002f000007947 */ /* 0x000fea0003800000 */
.L_x_26070:
        /* <DEDUP_REMOVED lines=22> */
.L_x_26052:
        /* <DEDUP_REMOVED lines=20> */
.L_x_26080:
[--C-:B------:R-:W-:Y:S01]  /*7b50*/  SHF.R.S32.HI R3, RZ, 0x1f, R9.reuse ;  /* 0x0000001fff037819 */ /* 0x100fe20000011409 */
[----:B------:R-:W-:-:S05]  /*7b60*/  IMAD.MOV.U32 R2, RZ, RZ, R9 ;  /* 0x000000ffff027224 */ /* 0x000fca00078e0009 */
[----:B------:R0:W-:Y:S01]  /*7b70*/  STG.E.64 [R16.64], R2 ;  /* 0x0000000210007986 */ /* 0x0001e2000c101b24 */
[----:B------:R-:W-:Y:S05]  /*7b80*/  BRA `(.L_x_26053) ;  /* 0x0000001000007947 */ /* 0x000fea0003800000 */
.L_x_26079:
[----:B------:R0:W-:Y:S02]  /*7b90*/  STG.E [R16.64], R9 ;  /* 0x0000000910007986 */ /* 0x0001e4000c101924 */
.L_x_26053:
        /* <DEDUP_REMOVED lines=258> */
.L_x_26081:
        /* <DEDUP_REMOVED lines=18> */
.L_x_26085:
[----:B------:R0:W5:Y:S01]  /*8ce0*/  LDG.E.U8 R18, [R2.64] ;  /* 0x0000002402127981 */ /* 0x000162000c1e1100 */
[----:B------:R-:W-:Y:S05]  /*8cf0*/  BRA `(.L_x_26087) ;  /* 0x00000d0000007947 */ /* 0x000fea0003800000 */
.L_x_26084:
        /* <DEDUP_REMOVED lines=8> */
.L_x_26089:
[----:B------:R0:W5:Y:S01]  /*8d80*/  LDG.E R18, [R2.64] ;  /* 0x0000002402127981 */ /* 0x000162000c1e1900 */
[----:B------:R-:W-:Y:S05]  /*8d90*/  BRA `(.L_x_26087) ;  /* 0x00000c6000007947 */ /* 0x000fea0003800000 */
.L_x_26088:
[----:B------:R0:W5:Y:S01]  /*8da0*/  LDG.E.S16 R18, [R2.64] ;  /* 0x0000002402127981 */ /* 0x000162000c1e1700 */
[----:B------:R-:W-:Y:S05]  /*8db0*/  BRA `(.L_x_26087) ;  /* 0x00000c4000007947 */ /* 0x000fea0003800000 */
.L_x_26083:
        /* <DEDUP_REMOVED lines=9> */
.L_x_26091:
[----:B------:R-:W2:Y:S02]  /*8e50*/  LDG.E.U16 R2, [R2.64] ;  /* 0x0000002402027981 */ /* 0x000ea4000c1e1500 */
[----:B--2---:R-:W-:-:S06]  /*8e60*/  HADD2.F32 R18, -RZ, R2.H0_H0 ;  /* 0x20000002ff127230 */ /* 0x004fcc0000004100 */
[----:B------:R-:W0:Y:S01]  /*8e70*/  F2I.FTZ.TRUNC.NTZ R18, R18 ;  /* 0x0000001200127305 */ /* 0x000e22000021f100 */
[----:B------:R-:W-:Y:S05]  /*8e80*/  BRA `(.L_x_26087) ;  /* 0x00000b7000007947 */ /* 0x000fea0003800000 */
.L_x_26090:
        /* <DEDUP_REMOVED lines=9> */
.L_x_26093:
[----:B------:R-:W2:Y:S02]  /*8f20*/  LDG.E.U16 R2, [R2.64] ;  /* 0x0000002402027981 */ /* 0x000ea4000c1e1500 */
[----:B--2---:R-:W-:-:S06]  /*8f30*/  HADD2.F32 R18, -RZ, R2.H0_H0 ;  /* 0x20000002ff127230 */ /* 0x004fcc0000004100 */
[----:B------:R-:W0:Y:S01]  /*8f40*/  F2I.FTZ.TRUNC.NTZ R18, R18 ;  /* 0x0000001200127305 */ /* 0x000e22000021f100 */
[----:B------:R-:W-:Y:S05]  /*8f50*/  BRA `(.L_x_26087) ;  /* 0x00000aa000007947 */ /* 0x000fea0003800000 */
.L_x_26092:
[----:B------:R-:W2:Y:S02]  /*8f60*/  LDG.E.64 R2, [R2.64] ;  /* 0x0000002402027981 */ /* 0x000ea4000c1e1b00 */
[----:B--2---:R0:W1:Y:S01]  /*8f70*/  F2I.F64.TRUNC R18, R2 ;  /* 0x0000000200127311 */ /* 0x004062000030d100 */
[----:B------:R-:W-:Y:S05]  /*8f80*/  BRA `(.L_x_26087) ;  /* 0x00000a7000007947 */ /* 0x000fea0003800000 */
.L_x_26082:
        /* <DEDUP_REMOVED lines=12> */
.L_x_26096:
[----:B------:R-:W2:Y:S02]  /*9050*/  LDG.E.64 R2, [R2.64] ;  /* 0x0000002402027981 */ /* 0x000ea4000c1e1b00 */
[----:B--2---:R0:W1:Y:S01]  /*9060*/  F2I.F64.TRUNC R18, R2 ;  /* 0x0000000200127311 */ /* 0x004062000030d100 */
[----:B------:R-:W-:Y:S05]  /*9070*/  BRA `(.L_x_26087) ;  /* 0x0000098000007947 */ /* 0x000fea0003800000 */
.L_x_26095:
        /* <DEDUP_REMOVED lines=27> */
.L_x_26098:
        /* <DEDUP_REMOVED lines=14> */
.L_x_26097:
[----:B------:R-:W2:Y:S02]  /*9310*/  LDG.E.U16 R18, [R2.64] ;  /* 0x0000002402127981 */ /* 0x000ea4000c1e1500 */
[----:B--2---:R-:W-:-:S06]  /*9320*/  PRMT R18, RZ, 0x5410, R18 ;  /* 0x00005410ff127816 */ /* 0x004fcc0000000012 */
[----:B------:R-:W0:Y:S01]  /*9330*/  F2I.FTZ.TRUNC.NTZ R18, R18 ;  /* 0x0000001200127305 */ /* 0x000e22000021f100 */
[----:B------:R-:W-:Y:S05]  /*9340*/  BRA `(.L_x_26087) ;  /* 0x000006b000007947 */ /* 0x000fea0003800000 */
.L_x_26094:
        /* <DEDUP_REMOVED lines=10> */
.L_x_26101:
        /* <DEDUP_REMOVED lines=21> */
.L_x_26105:
[----:B------:R-:W-:Y:S05]  /*9540*/  BSYNC B1 ;  /* 0x0000000000017941 */ /* 0x000fea0003800000 */
.L_x_26104:
[----:B------:R-:W-:Y:S01]  /*9550*/  IMAD.SHL.U32 R2, R2, 0x100000, RZ ;  /* 0x0010000002027824 */ /* 0x000fe200078e00ff */
[----:B------:R-:W-:-:S04]  /*9560*/  LEA R3, R0, 0x3b800000, 0x17 ;  /* 0x3b80000000037811 */ /* 0x000fc800078eb8ff */
[----:B------:R-:W-:Y:S02]  /*9570*/  LOP3.LUT R18, R3, R2, R18, 0xfe, !PT ;  /* 0x0000000203127212 */ /* 0x000fe400078efe12 */
.L_x_26103:
[----:B------:R-:W-:Y:S05]  /*9580*/  BSYNC B0 ;  /* 0x0000000000007941 */ /* 0x000fea0003800000 */
.L_x_26102:
[----:B------:R-:W0:Y:S01]  /*9590*/  F2I.FTZ.TRUNC.NTZ R18, R18 ;  /* 0x0000001200127305 */ /* 0x000e22000021f100 */
[----:B------:R-:W-:Y:S05]  /*95a0*/  BRA `(.L_x_26087) ;  /* 0x0000045000007947 */ /* 0x000fea0003800000 */
.L_x_26100:
        /* <DEDUP_REMOVED lines=21> */
.L_x_26109:
[----:B------:R-:W-:Y:S05]  /*9700*/  BSYNC B1 ;  /* 0x0000000000017941 */ /* 0x000fea0003800000 */
.L_x_26108:
[----:B------:R-:W-:Y:S01]  /*9710*/  IMAD.SHL.U32 R2, R2, 0x200000, RZ ;  /* 0x0020000002027824 */ /* 0x000fe200078e00ff */
[----:B------:R-:W-:-:S04]  /*9720*/  LEA R3, R0, 0x37800000, 0x17 ;  /* 0x3780000000037811 */ /* 0x000fc800078eb8ff */
[----:B------:R-:W-:Y:S02]  /*9730*/  LOP3.LUT R18, R3, R2, R18, 0xfe, !PT ;  /* 0x0000000203127212 */ /* 0x000fe400078efe12 */
.L_x_26107:
[----:B------:R-:W-:Y:S05]  /*9740*/  BSYNC B0 ;  /* 0x0000000000007941 */ /* 0x000fea0003800000 */
.L_x_26106:
[----:B------:R-:W0:Y:S01]  /*9750*/  F2I.FTZ.TRUNC.NTZ R18, R18 ;  /* 0x0000001200127305 */ /* 0x000e22000021f100 */
[----:B------:R-:W-:Y:S05]  /*9760*/  BRA `(.L_x_26087) ;  /* 0x0000029000007947 */ /* 0x000fea0003800000 */
.L_x_26099:
        /* <DEDUP_REMOVED lines=14> */
.L_x_26113:
[----:B------:R-:W-:Y:S05]  /*9850*/  BSYNC B0 ;  /* 0x0000000000007941 */ /* 0x000fea0003800000 */
.L_x_26112:
[----:B------:R-:W0:Y:S01]  /*9860*/  F2I.FTZ.TRUNC.NTZ R18, R18 ;  /* 0x0000001200127305 */ /* 0x000e22000021f100 */
[----:B------:R-:W-:Y:S05]  /*9870*/  BRA `(.L_x_26087) ;  /* 0x0000018000007947 */ /* 0x000fea0003800000 */
.L_x_26086:
        /* <DEDUP_REMOVED lines=21> */
.L_x_26111:
[----:B------:R0:W5:Y:S01]  /*99d0*/  LDG.E R18, [R2.64] ;  /* 0x0000002402127981 */ /* 0x000162000c1e1900 */
[----:B------:R-:W-:Y:S05]  /*99e0*/  BRA `(.L_x_26087) ;  /* 0x0000001000007947 */ /* 0x000fea0003800000 */
.L_x_26110:
[----:B------:R0:W5:Y:S02]  /*99f0*/  LDG.E R18, [R2.64] ;  /* 0x0000002402127981 */ /* 0x000164000c1e1900 */
.L_x_26087:
        /* <DEDUP_REMOVED lines=16> */
.L_x_26117:
[----:B------:R0:W5:Y:S01]  /*9b00*/  LDG.E.U8 R19, [R2.64] ;  /* 0x0000002402137981 */ /* 0x000162000c1e1100 */
[----:B------:R-:W-:Y:S05]  /*9b10*/  BRA `(.L_x_26119) ;  /* 0x00000d0000007947 */ /* 0x000fea0003800000 */
.L_x_26116:
        /* <DEDUP_REMOVED lines=8> */
.L_x_26121:
[----:B------:R0:W5:Y:S01]  /*9ba0*/  LDG.E R19, [R2.64] ;  /* 0x0000002402137981 */ /* 0x000162000c1e1900 */
[----:B------:R-:W-:Y:S05]  /*9bb0*/  BRA `(.L_x_26119) ;  /* 0x00000c6000007947 */ /* 0x000fea0003800000 */
.L_x_26120:
[----:B------:R0:W5:Y:S01]  /*9bc0*/  LDG.E.S16 R19, [R2.64] ;  /* 0x0000002402137981 */ /* 0x000162000c1e1700 */
[----:B------:R-:W-:Y:S05]  /*9bd0*/  BRA `(.L_x_26119) ;  /* 0x00000c4000007947 */ /* 0x000fea0003800000 */
.L_x_26115:
        /* <DEDUP_REMOVED lines=9> */
.L_x_26123:
[----:B------:R-:W2:Y:S02]  /*9c70*/  LDG.E.U16 R2, [R2.64] ;  /* 0x0000002402027981 */ /* 0x000ea4000c1e1500 */
[----:B--2---:R-:W-:-:S06]  /*9c80*/  HADD2.F32 R19, -RZ, R2.H0_H0 ;  /* 0x20000002ff137230 */ /* 0x004fcc0000004100 */
[----:B------:R-:W0:Y:S01]  /*9c90*/  F2I.FTZ.TRUNC.NTZ R19, R19 ;  /* 0x0000001300137305 */ /* 0x000e22000021f100 */
[----:B------:R-:W-:Y:S05]  /*9ca0*/  BRA `(.L_x_26119) ;  /* 0x00000b7000007947 */ /* 0x000fea0003800000 */
.L_x_26122:
        /* <DEDUP_REMOVED lines=9> */
.L_x_26125:
[----:B------:R-:W2:Y:S02]  /*9d40*/  LDG.E.U16 R2, [R2.64] ;  /* 0x0000002402027981 */ /* 0x000ea4000c1e1500 */
[----:B--2---:R-:W-:-:S06]  /*9d50*/  HADD2.F32 R19, -RZ, R2.H0_H0 ;  /* 0x20000002ff137230 */ /* 0x004fcc0000004100 */
[----:B------:R-:W0:Y:S01]  /*9d60*/  F2I.FTZ.TRUNC.NTZ R19, R19 ;  /* 0x0000001300137305 */ /* 0x000e22000021f100 */
[----:B------:R-:W-:Y:S05]  /*9d70*/  BRA `(.L_x_26119) ;  /* 0x00000aa000007947 */ /* 0x000fea0003800000 */
.L_x_26124:
[----:B------:R-:W2:Y:S02]  /*9d80*/  LDG.E.64 R2, [R2.64] ;  /* 0x0000002402027981 */ /* 0x000ea4000c1e1b00 */
[----:B--2---:R0:W2:Y:S01]  /*9d90*/  F2I.F64.TRUNC R19, R2 ;  /* 0x0000000200137311 */ /* 0x0040a2000030d100 */
[----:B------:R-:W-:Y:S05]  /*9da0*/  BRA `(.L_x_26119) ;  /* 0x00000a7000007947 */ /* 0x000fea0003800000 */
.L_x_26114:
        /* <DEDUP_REMOVED lines=12> */
.L_x_26128:
[----:B------:R-:W2:Y:S02]  /*9e70*/  LDG.E.64 R2, [R2.64] ;  /* 0x0000002402027981 */ /* 0x000ea4000c1e1b00 */
[----:B--2---:R0:W2:Y:S01]  /*9e80*/  F2I.F64.TRUNC R19, R2 ;  /* 0x0000000200137311 */ /* 0x0040a2000030d100 */
[----:B------:R-:W-:Y:S05]  /*9e90*/  BRA `(.L_x_26119) ;  /* 0x0000098000007947 */ /* 0x000fea0003800000 */
.L_x_26127:
        /* <DEDUP_REMOVED lines=27> */
.L_x_26130:
        /* <DEDUP_REMOVED lines=14> */
.L_x_26129:
[----:B------:R-:W2:Y:S02]  /*a130*/  LDG.E.U16 R19, [R2.64] ;  /* 0x0000002402137981 */ /* 0x000ea4000c1e1500 */
[----:B--2---:R-:W-:-:S06]  /*a140*/  PRMT R19, RZ, 0x5410, R19 ;  /* 0x00005410ff137816 */ /* 0x004fcc0000000013 */
[----:B------:R-:W0:Y:S01]  /*a150*/  F2I.FTZ.TRUNC.NTZ R19, R19 ;  /* 0x0000001300137305 */ /* 0x000e22000021f100 */
[----:B------:R-:W-:Y:S05]  /*a160*/  BRA `(.L_x_26119) ;  /* 0x000006b000007947 */ /* 0x000fea0003800000 */
.L_x_26126:
        /* <DEDUP_REMOVED lines=10> */
.L_x_26133:
        /* <DEDUP_REMOVED lines=21> */
.L_x_26137:
[----:B------:R-:W-:Y:S05]  /*a360*/  BSYNC B1 ;  /* 0x0000000000017941 */ /* 0x000fea0003800000 */
.L_x_26136:
[----:B------:R-:W-:Y:S01]  /*a370*/  IMAD.SHL.U32 R2, R2, 0x100000, RZ ;  /* 0x0010000002027824 */ /* 0x000fe200078e00ff */
[----:B------:R-:W-:-:S04]  /*a380*/  LEA R0, R0, 0x3b800000, 0x17 ;  /* 0x3b80000000007811 */ /* 0x000fc800078eb8ff */
[----:B------:R-:W-:Y:S02]  /*a390*/  LOP3.LUT R19, R0, R2, R19, 0xfe, !PT ;  /* 0x0000000200137212 */ /* 0x000fe400078efe13 */
.L_x_26135:
[----:B------:R-:W-:Y:S05]  /*a3a0*/  BSYNC B0 ;  /* 0x0000000000007941 */ /* 0x000fea0003800000 */
.L_x_26134:
[----:B------:R-:W0:Y:S01]  /*a3b0*/  F2I.FTZ.TRUNC.NTZ R19, R19 ;  /* 0x0000001300137305 */ /* 0x000e22000021f100 */
[----:B------:R-:W-:Y:S05]  /*a3c0*/  BRA `(.L_x_26119) ;  /* 0x0000045000007947 */ /* 0x000fea0003800000 */
.L_x_26132:
        /* <DEDUP_REMOVED lines=21> */
.L_x_26141:
[----:B------:R-:W-:Y:S05]  /*a520*/  BSYNC B1 ;  /* 0x0000000000017941 */ /* 0x000fea0003800000 */
.L_x_26140:
[----:B------:R-:W-:Y:S01]  /*a530*/  IMAD.SHL.U32 R2, R2, 0x200000, RZ ;  /* 0x0020000002027824 */ /* 0x000fe200078e00ff */
[----:B------:R-:W-:-:S04]  /*a540*/  LEA R0, R0, 0x37800000, 0x17 ;  /* 0x3780000000007811 */ /* 0x000fc800078eb8ff */
[----:B------:R-:W-:Y:S02]  /*a550*/  LOP3.LUT R19, R0, R2, R19, 0xfe, !PT ;  /* 0x0000000200137212 */ /* 0x000fe400078efe13 */
.L_x_26139:
[----:B------:R-:W-:Y:S05]  /*a560*/  BSYNC B0 ;  /* 0x0000000000007941 */ /* 0x000fea0003800000 */
.L_x_26138:
[----:B------:R-:W0:Y:S01]  /*a570*/  F2I.FTZ.TRUNC.NTZ R19, R19 ;  /* 0x0000001300137305 */ /* 0x000e22000021f100 */
[----:B------:R-:W-:Y:S05]  /*a580*/  BRA `(.L_x_26119) ;  /* 0x0000029000007947 */ /* 0x000fea0003800000 */
.L_x_26131:
        /* <DEDUP_REMOVED lines=14> */
.L_x_26145:
[----:B------:R-:W-:Y:S05]  /*a670*/  BSYNC B0 ;  /* 0x0000000000007941 */ /* 0x000fea0003800000 */
.L_x_26144:
[----:B------:R-:W0:Y:S01]  /*a680*/  F2I.FTZ.TRUNC.NTZ R19, R19 ;  /* 0x0000001300137305 */ /* 0x000e22000021f100 */
[----:B------:R-:W-:Y:S05]  /*a690*/  BRA `(.L_x_26119) ;  /* 0x0000018000007947 */ /* 0x000fea0003800000 */
.L_x_26118:
        /* <DEDUP_REMOVED lines=21> */
.L_x_26143:
[----:B------:R0:W5:Y:S01]  /*a7f0*/  LDG.E R19, [R2.64] ;  /* 0x0000002402137981 */ /* 0x000162000c1e1900 */
[----:B------:R-:W-:Y:S05]  /*a800*/  BRA `(.L_x_26119) ;  /* 0x0000001000007947 */ /* 0x000fea0003800000 */
.L_x_26142:
[----:B------:R0:W5:Y:S02]  /*a810*/  LDG.E R19, [R2.64] ;  /* 0x0000002402137981 */ /* 0x000164000c1e1900 */
.L_x_26119:
        /* <DEDUP_REMOVED lines=42> */
.L_x_26147:
[----:B------:R-:W-:Y:S05]  /*aac0*/  BSYNC B0 ;  /* 0x0000000000007941 */ /* 0x000fea0003800000 */
.L_x_26146:
        /* <DEDUP_REMOVED lines=11> */
.L_x_26151:
[----:B------:R0:W-:Y:S01]  /*ab80*/  STG.E.U8 [R16.64], R9 ;  /* 0x0000000910007986 */ /* 0x0001e2000c101124 */
[----:B------:R-:W-:Y:S05]  /*ab90*/  BRA `(.L_x_26153) ;  /* 0x00000d9000007947 */ /* 0x000fea0003800000 */
.L_x_26150:
        /* <DEDUP_REMOVED lines=10> */
.L_x_26155:
[----:B------:R0:W-:Y:S01]  /*ac40*/  STG.E [R16.64], R9 ;  /* 0x0000000910007986 */ /* 0x0001e2000c101924 */
[----:B------:R-:W-:Y:S05]  /*ac50*/  BRA `(.L_x_26153) ;  /* 0x00000cd000007947 */ /* 0x000fea0003800000 */
.L_x_26154:
[----:B------:R0:W-:Y:S01]  /*ac60*/  STG.E.U16 [R16.64], R9 ;  /* 0x0000000910007986 */ /* 0x0001e2000c101524 */
[----:B------:R-:W-:Y:S05]  /*ac70*/  BRA `(.L_x_26153) ;  /* 0x00000cb000007947 */ /* 0x000fea0003800000 */
.L_x_26149:
        /* <DEDUP_REMOVED lines=9> */
.L_x_26157:
[----:B------:R-:W0:Y:S02]  /*ad10*/  I2F R0, R9 ;  /* 0x0000000900007306 */ /* 0x000e240000201400 */
[----:B0-----:R-:W-:-:S05]  /*ad20*/  F2FP.PACK_AB R0, RZ, R0 ;  /* 0x00000000ff00723e */ /* 0x001fca00000000ff */
[----:B------:R0:W-:Y:S01]  /*ad30*/  STG.E.U16 [R16.64], R0 ;  /* 0x0000000010007986 */ /* 0x0001e2000c101524 */
[----:B------:R-:W-:Y:S05]  /*ad40*/  BRA `(.L_x_26153) ;  /* 0x00000be000007947 */ /* 0x000fea0003800000 */
.L_x_26156:
        /* <DEDUP_REMOVED lines=10> */
.L_x_26159:
[----:B------:R-:W0:Y:S02]  /*adf0*/  I2F R9, R9 ;  /* 0x0000000900097306 */ /* 0x000e240000201400 */
[----:B0-----:R-:W-:-:S04]  /*ae00*/  F2FP.PACK_AB R3, RZ, R9 ;  /* 0x00000009ff03723e */ /* 0x001fc800000000ff */
[----:B------:R-:W-:-:S05]  /*ae10*/  PRMT R3, R3, 0x5410, RZ ;  /* 0x0000541003037816 */ /* 0x000fca00000000ff */
[----:B------:R0:W-:Y:S01]  /*ae20*/  STG.E [R16.64], R3 ;  /* 0x0000000310007986 */ /* 0x0001e2000c101924 */
[----:B------:R-:W-:Y:S05]  /*ae30*/  BRA `(.L_x_26153) ;  /* 0x00000af000007947 */ /* 0x000fea0003800000 */
.L_x_26158:
[----:B------:R-:W0:Y:S02]  /*ae40*/  I2F.F64 R2, R9 ;  /* 0x0000000900027312 */ /* 0x000e240000201c00 */
[----:B0-----:R0:W-:Y:S01]  /*ae50*/  STG.E.64 [R16.64], R2 ;  /* 0x0000000210007986 */ /* 0x0011e2000c101b24 */
[----:B------:R-:W-:Y:S05]  /*ae60*/  BRA `(.L_x_26153) ;  /* 0x00000ac000007947 */ /* 0x000fea0003800000 */
.L_x_26148:
        /* <DEDUP_REMOVED lines=12> */
.L_x_26162:
[----:B------:R-:W0:Y:S01]  /*af30*/  I2F.F64 R4, R9 ;  /* 0x0000000900047312 */ /* 0x000e220000201c00 */
[----:B------:R-:W-:-:S05]  /*af40*/  CS2R R6, SRZ ;  /* 0x0000000000067805 */ /* 0x000fca000001ff00 */
[----:B0-----:R0:W-:Y:S01]  /*af50*/  STG.E.128 [R16.64], R4 ;  /* 0x0000000410007986 */ /* 0x0011e2000c101d24 */
[----:B------:R-:W-:Y:S05]  /*af60*/  BRA `(.L_x_26153) ;  /* 0x000009c000007947 */ /* 0x000fea0003800000 */
.L_x_26161:
        /* <DEDUP_REMOVED lines=21> */
.L_x_26166:
[----:B------:R-:W-:Y:S05]  /*b0c0*/  BSYNC B0 ;  /* 0x0000000000007941 */ /* 0x000fea0003800000 */
.L_x_26165:
[----:B------:R-:W-:-:S05]  /*b0d0*/  LOP3.LUT R3, R0, R3, RZ, 0xfc, !PT ;  /* 0x0000000300037212 */ /* 0x000fca00078efcff */
[----:B------:R0:W-:Y:S01]  /*b0e0*/  STG.E.U8 [R16.64], R3 ;  /* 0x0000000310007986 */ /* 0x0001e2000c101124 */
[----:B------:R-:W-:Y:S05]  /*b0f0*/  BRA `(.L_x_26153) ;  /* 0x0000083000007947 */ /* 0x000fea0003800000 */
.L_x_26164:
        /* <DEDUP_REMOVED lines=13> */
.L_x_26168:
[----:B------:R-:W-:Y:S01]  /*b1d0*/  IMAD.MOV.U32 R0, RZ, RZ, 0x7f ;  /* 0x0000007fff007424 */ /* 0x000fe200078e00ff */
[----:B------:R-:W-:-:S04]  /*b1e0*/  ISETP.GT.U32.AND P0, PT, R2, 0x7f800000, PT ;  /* 0x7f8000000200780c */ /* 0x000fc80003f04070 */
[----:B------:R-:W-:-:S04]  /*b1f0*/  SEL R0, R0, 0x7c, P0 ;  /* 0x0000007c00007807 */ /* 0x000fc80000000000 */
.L_x_26169:
[----:B------:R-:W-:Y:S05]  /*b200*/  BSYNC B0 ;  /* 0x0000000000007941 */ /* 0x000fea0003800000 */
.L_x_26167:
[----:B------:R-:W-:-:S04]  /*b210*/  LOP3.LUT R2, R9, 0x80000000, RZ, 0xc0, !PT ;  /* 0x8000000009027812 */ /* 0x000fc800078ec0ff */
[----:B------:R-:W-:-:S04]  /*b220*/  SHF.R.U32.HI R3, RZ, 0x18, R2 ;  /* 0x00000018ff037819 */ /* 0x000fc80000011602 */
[----:B------:R-:W-:-:S05]  /*b230*/  LOP3.LUT R3, R0, R3, RZ, 0xfc, !PT ;  /* 0x0000000300037212 */ /* 0x000fca00078efcff */
[----:B------:R0:W-:Y:S01]  /*b240*/  STG.E.U8 [R16.64], R3 ;  /* 0x0000000310007986 */ /* 0x0001e2000c101124 */
[----:B------:R-:W-:Y:S05]  /*b250*/  BRA `(.L_x_26153) ;  /* 0x000006d000007947 */ /* 0x000fea0003800000 */
.L_x_26163:
[----:B------:R-:W0:Y:S02]  /*b260*/  I2F R0, R9 ;  /* 0x0000000900007306 */ /* 0x000e240000201400 */
[----:B0-----:R-:W-:-:S05]  /*b270*/  F2FP.BF16.PACK_AB R0, RZ, R0 ;  /* 0x00000000ff00723e */ /* 0x001fca00000010ff */
[----:B------:R0:W-:Y:S01]  /*b280*/  STG.E.U16 [R16.64], R0 ;  /* 0x0000000010007986 */ /* 0x0001e2000c101524 */
[----:B------:R-:W-:Y:S05]  /*b290*/  BRA `(.L_x_26153) ;  /* 0x0000069000007947 */ /* 0x000fea0003800000 */
.L_x_26160:
        /* <DEDUP_REMOVED lines=10> */
.L_x_26172:
        /* <DEDUP_REMOVED lines=17> */
.L_x_26175:
[----:B------:R-:W-:-:S04]  /*b450*/  LOP3.LUT R2, R9, 0x80000000, RZ, 0xc0, !PT ;  /* 0x8000000009027812 */ /* 0x000fc800078ec0ff */
[----:B------:R-:W-:-:S04]  /*b460*/  SHF.R.U32.HI R3, RZ, 0x18, R2 ;  /* 0x00000018ff037819 */ /* 0x000fc80000011602 */
[----:B------:R-:W-:-:S04]  /*b470*/  LOP3.LUT R0, R0, R3, RZ, 0xfc, !PT ;  /* 0x0000000300007212 */ /* 0x000fc800078efcff */
[----:B------:R-:W-:Y:S02]  /*b480*/  PRMT R8, R0, 0x7610, R8 ;  /* 0x0000761000087816 */ /* 0x000fe40000000008 */
.L_x_26174:
[----:B------:R-:W-:Y:S05]  /*b490*/  BSYNC B0 ;  /* 0x0000000000007941 */ /* 0x000fea0003800000 */
.L_x_26173:
[----:B------:R0:W-:Y:S01]  /*b4a0*/  STG.E.U8 [R16.64], R8 ;  /* 0x0000000810007986 */ /* 0x0001e2000c101124 */
[----:B------:R-:W-:Y:S05]  /*b4b0*/  BRA `(.L_x_26153) ;  /* 0x0000047000007947 */ /* 0x000fea0003800000 */
.L_x_26171:
        /* <DEDUP_REMOVED lines=17> */
.L_x_26178:
[----:B------:R-:W-:-:S04]  /*b5d0*/  LOP3.LUT R2, R9, 0x80000000, RZ, 0xc0, !PT ;  /* 0x8000000009027812 */ /* 0x000fc800078ec0ff */
[----:B------:R-:W-:-:S04]  /*b5e0*/  SHF.R.U32.HI R3, RZ, 0x18, R2 ;  /* 0x00000018ff037819 */ /* 0x000fc80000011602 */
[----:B------:R-:W-:-:S04]  /*b5f0*/  LOP3.LUT R0, R0, R3, RZ, 0xfc, !PT ;  /* 0x0000000300007212 */ /* 0x000fc800078efcff */
[----:B------:R-:W-:Y:S02]  /*b600*/  PRMT R8, R0, 0x7610, R8 ;  /* 0x0000761000087816 */ /* 0x000fe40000000008 */
.L_x_26177:
[----:B------:R-:W-:Y:S05]  /*b610*/  BSYNC B0 ;  /* 0x0000000000007941 */ /* 0x000fea0003800000 */
.L_x_26176:
[----:B------:R0:W-:Y:S01]  /*b620*/  STG.E.U8 [R16.64], R8 ;  /* 0x0000000810007986 */ /* 0x0001e2000c101124 */
[----:B------:R-:W-:Y:S05]  /*b630*/  BRA `(.L_x_26153) ;  /* 0x000002f000007947 */ /* 0x000fea0003800000 */
.L_x_26170:
        /* <DEDUP_REMOVED lines=22> */
.L_x_26152:
        /* <DEDUP_REMOVED lines=20> */
.L_x_26180:
[--C-:B------:R-:W-:Y:S01]  /*b8e0*/  SHF.R.S32.HI R3, RZ, 0x1f, R9.reuse ;  /* 0x0000001fff037819 */ /* 0x100fe20000011409 */
[----:B------:R-:W-:-:S05]  /*b8f0*/  IMAD.MOV.U32 R2, RZ, RZ, R9 ;  /* 0x000000ffff027224 */ /* 0x000fca00078e0009 */
[----:B------:R0:W-:Y:S01]  /*b900*/  STG.E.64 [R16.64], R2 ;  /* 0x0000000210007986 */ /* 0x0001e2000c101b24 */
[----:B------:R-:W-:Y:S05]  /*b910*/  BRA `(.L_x_26153) ;  /* 0x0000001000007947 */ /* 0x000fea0003800000 */
.L_x_26179:
[----:B------:R0:W-:Y:S02]  /*b920*/  STG.E [R16.64], R9 ;  /* 0x0000000910007986 */ /* 0x0001e4000c101924 */
.L_x_26153:
[----:B------:R-:W-:Y:S02]  /*b930*/  IADD3 R23, R23, 0x80, RZ ;  /* 0x0000008017177810 */ /* 0x000fe40007ffe0ff */
.L_x_25980:
[----:B------:R-:W-:Y:S05]  /*b940*/  BSYNC B6 ;  /* 0x0000000000067941 */ /* 0x000fea0003800000 */
.L_x_25979:
        /* <DEDUP_REMOVED lines=257> */
.L_x_26181:
        /* <DEDUP_REMOVED lines=18> */
.L_x_26185:
[----:B------:R0:W5:Y:S01]  /*ca80*/  LDG.E.U8 R18, [R2.64] ;  /* 0x0000002402127981 */ /* 0x000162000c1e1100 */
[----:B------:R-:W-:Y:S05]  /*ca90*/  BRA `(.L_x_26187) ;  /* 0x00000d0000007947 */ /* 0x000fea0003800000 */
.L_x_26184:
        /* <DEDUP_REMOVED lines=8> */
.L_x_26189:
[----:B------:R0:W5:Y:S01]  /*cb20*/  LDG.E R18, [R2.64] ;  /* 0x0000002402127981 */ /* 0x000162000c1e1900 */
[----:B------:R-:W-:Y:S05]  /*cb30*/  BRA `(.L_x_26187) ;  /* 0x00000c6000007947 */ /* 0x000fea0003800000 */
.L_x_26188:
[----:B------:R0:W5:Y:S01]  /*cb40*/  LDG.E.S16 R18, [R2.64] ;  /* 0x0000002402127981 */ /* 0x000162000c1e1700 */
[----:B------:R-:W-:Y:S05]  /*cb50*/  BRA `(.L_x_26187) ;  /* 0x00000c4000007947 */ /* 0x000fea0003800000 */
.L_x_26183:
        /* <DEDUP_REMOVED lines=9> */
.L_x_26191:
[----:B------:R-:W2:Y:S02]  /*cbf0*/  LDG.E.U16 R2, [R2.64] ;  /* 0x0000002402027981 */ /* 0x000ea4000c1e1500 */
[----:B--2---:R-:W-:-:S06]  /*cc00*/  HADD2.F32 R18, -RZ, R2.H0_H0 ;  /* 0x20000002ff127230 */ /* 0x004fcc0000004100 */
[----:B------:R-:W0:Y:S01]  /*cc10*/  F2I.FTZ.TRUNC.NTZ R18, R18 ;  /* 0x0000001200127305 */ /* 0x000e22000021f100 */
[----:B------:R-:W-:Y:S05]  /*cc20*/  BRA `(.L_x_26187) ;  /* 0x00000b7000007947 */ /* 0x000fea0003800000 */
.L_x_26190:
        /* <DEDUP_REMOVED lines=9> */
.L_x_26193:
[----:B------:R-:W2:Y:S02]  /*ccc0*/  LDG.E.U16 R2, [R2.64] ;  /* 0x0000002402027981 */ /* 0x000ea4000c1e1500 */
[----:B--2---:R-:W-:-:S06]  /*ccd0*/  HADD2.F32 R18, -RZ, R2.H0_H0 ;  /* 0x20000002ff127230 */ /* 0x004fcc0000004100 */
[----:B------:R-:W0:Y:S01]  /*cce0*/  F2I.FTZ.TRUNC.NTZ R18, R18 ;  /* 0x0000001200127305 */ /* 0x000e22000021f100 */
[----:B------:R-:W-:Y:S05]  /*ccf0*/  BRA `(.L_x_26187) ;  /* 0x00000aa000007947 */ /* 0x000fea0003800000 */
.L_x_26192:
[----:B------:R-:W2:Y:S02]  /*cd00*/  LDG.E.64 R2, [R2.64] ;  /* 0x0000002402027981 */ /* 0x000ea4000c1e1b00 */
[----:B--2---:R0:W1:Y:S01]  /*cd10*/  F2I.F64.TRUNC R18, R2 ;  /* 0x0000000200127311 */ /* 0x004062000030d100 */
[----:B------:R-:W-:Y:S05]  /*cd20*/  BRA `(.L_x_26187) ;  /* 0x00000a7000007947 */ /* 0x000fea0003800000 */
.L_x_26182:
        /* <DEDUP_REMOVED lines=12> */
.L_x_26196:
[----:B------:R-:W2:Y:S02]  /*cdf0*/  LDG.E.64 R2, [R2.64] ;  /* 0x0000002402027981 */ /* 0x000ea4000c1e1b00 */
[----:B--2---:R0:W1:Y:S01]  /*ce00*/  F2I.F64.TRUNC R18, R2 ;  /* 0x0000000200127311 */ /* 0x004062000030d100 */
[----:B------:R-:W-:Y:S05]  /*ce10*/  BRA `(.L_x_26187) ;  /* 0x0000098000007947 */ /* 0x000fea0003800000 */
.L_x_26195:
        /* <DEDUP_REMOVED lines=27> */
.L_x_26198:
        /* <DEDUP_REMOVED lines=14> */
.L_x_26197:
[----:B------:R-:W2:Y:S02]  /*d0b0*/  LDG.E.U16 R18, [R2.64] ;  /* 0x0000002402127981 */ /* 0x000ea4000c1e1500 */
[----:B--2---:R-:W-:-:S06]  /*d0c0*/  PRMT R18, RZ, 0x5410, R18 ;  /* 0x00005410ff127816 */ /* 0x004fcc0000000012 */
[----:B------:R-:W0:Y:S01]  /*d0d0*/  F2I.FTZ.TRUNC.NTZ R18, R18 ;  /* 0x0000001200127305 */ /* 0x000e22000021f100 */
[----:B------:R-:W-:Y:S05]  /*d0e0*/  BRA `(.L_x_26187) ;  /* 0x000006b000007947 */ /* 0x000fea0003800000 */
.L_x_26194:
        /* <DEDUP_REMOVED lines=10> */
.L_x_26201:
        /* <DEDUP_REMOVED lines=21> */
.L_x_26205:
[----:B------:R-:W-:Y:S05]  /*d2e0*/  BSYNC B1 ;  /* 0x0000000000017941 */ /* 0x000fea0003800000 */
.L_x_26204:
[----:B------:R-:W-:Y:S01]  /*d2f0*/  IMAD.SHL.U32 R2, R2, 0x100000, RZ ;  /* 0x0010000002027824 */ /* 0x000fe200078e00ff */
[----:B------:R-:W-:-:S04]  /*d300*/  LEA R3, R0, 0x3b800000, 0x17 ;  /* 0x3b80000000037811 */ /* 0x000fc800078eb8ff */
[----:B------:R-:W-:Y:S02]  /*d310*/  LOP3.LUT R18, R3, R2, R18, 0xfe, !PT ;  /* 0x0000000203127212 */ /* 0x000fe400078efe12 */
.L_x_26203:
[----:B------:R-:W-:Y:S05]  /*d320*/  BSYNC B0 ;  /* 0x0000000000007941 */ /* 0x000fea0003800000 */
.L_x_26202:
[----:B------:R-:W0:Y:S01]  /*d330*/  F2I.FTZ.TRUNC.NTZ R18, R18 ;  /* 0x0000001200127305 */ /* 0x000e22000021f100 */
[----:B------:R-:W-:Y:S05]  /*d340*/  BRA `(.L_x_26187) ;  /* 0x0000045000007947 */ /* 0x000fea0003800000 */
.L_x_26200:
        /* <DEDUP_REMOVED lines=21> */
.L_x_26209:
[----:B------:R-:W-:Y:S05]  /*d4a0*/  BSYNC B1 ;  /* 0x0000000000017941 */ /* 0x000fea0003800000 */
.L_x_26208:
[----:B------:R-:W-:Y:S01]  /*d4b0*/  IMAD.SHL.U32 R2, R2, 0x200000, RZ ;  /* 0x0020000002027824 */ /* 0x000fe200078e00ff */
[----:B------:R-:W-:-:S04]  /*d4c0*/  LEA R3, R0, 0x37800000, 0x17 ;  /* 0x3780000000037811 */ /* 0x000fc800078eb8ff */
[----:B------:R-:W-:Y:S02]  /*d4d0*/  LOP3.LUT R18, R3, R2, R18, 0xfe, !PT ;  /* 0x0000000203127212 */ /* 0x000fe400078efe12 */
.L_x_26207:
[----:B------:R-:W-:Y:S05]  /*d4e0*/  BSYNC B0 ;  /* 0x0000000000007941 */ /* 0x000fea0003800000 */
.L_x_26206:
[----:B------:R-:W0:Y:S01]  /*d4f0*/  F2I.FTZ.TRUNC.NTZ R18, R18 ;  /* 0x0000001200127305 */ /* 0x000e22000021f100 */
[----:B------:R-:W-:Y:S05]  /*d500*/  BRA `(.L_x_26187) ;  /* 0x0000029000007947 */ /* 0x000fea0003800000 */
.L_x_26199:
        /* <DEDUP_REMOVED lines=14> */
.L_x_26213:
[----:B------:R-:W-:Y:S05]  /*d5f0*/  BSYNC B0 ;  /* 0x0000000000007941 */ /* 0x000fea0003800000 */
.L_x_26212:
[----:B------:R-:W0:Y:S01]  /*d600*/  F2I.FTZ.TRUNC.NTZ R18, R18 ;  /* 0x0000001200127305 */ /* 0x000e22000021f100 */
[----:B------:R-:W-:Y:S05]  /*d610*/  BRA `(.L_x_26187) ;  /* 0x0000018000007947 */ /* 0x000fea0003800000 */
.L_x_26186:
        /* <DEDUP_REMOVED lines=21> */
.L_x_26211:
[----:B------:R0:W5:Y:S01]  /*d770*/  LDG.E R18, [R2.64] ;  /* 0x0000002402127981 */ /* 0x000162000c1e1900 */
[----:B------:R-:W-:Y:S05]  /*d780*/  BRA `(.L_x_26187) ;  /* 0x0000001000007947 */ /* 0x000fea0003800000 */
.L_x_26210:
[----:B------:R0:W5:Y:S02]  /*d790*/  LDG.E R18, [R2.64] ;  /* 0x0000002402127981 */ /* 0x000164000c1e1900 */
.L_x_26187:
        /* <DEDUP_REMOVED lines=16> */
.L_x_26217:
[----:B------:R0:W5:Y:S01]  /*d8a0*/  LDG.E.U8 R19, [R2.64] ;  /* 0x0000002402137981 */ /* 0x000162000c1e1100 */
[----:B------:R-:W-:Y:S05]  /*d8b0*/  BRA `(.L_x_26219) ;  /* 0x00000d0000007947 */ /* 0x000fea0003800000 */
.L_x_26216:
        /* <DEDUP_REMOVED lines=8> */
.L_x_26221:
[----:B------:R0:W5:Y:S01]  /*d940*/  LDG.E R19, [R2.64] ;  /* 0x0000002402137981 */ /* 0x000162000c1e1900 */
[----:B------:R-:W-:Y:S05]  /*d950*/  BRA `(.L_x_26219) ;  /* 0x00000c6000007947 */ /* 0x000fea0003800000 */
.L_x_26220:
[----:B------:R0:W5:Y:S01]  /*d960*/  LDG.E.S16 R19, [R2.64] ;  /* 0x0000002402137981 */ /* 0x000162000c1e1700 */
[----:B------:R-:W-:Y:S05]  /*d970*/  BRA `(.L_x_26219) ;  /* 0x00000c4000007947 */ /* 0x000fea0003800000 */
.L_x_26215:
        /* <DEDUP_REMOVED lines=9> */
.L_x_26223:
[----:B------:R-:W2:Y:S02]  /*da10*/  LDG.E.U16 R2, [R2.64] ;  /* 0x0000002402027981 */ /* 0x000ea4000c1e1500 */
[----:B--2---:R-:W-:-:S06]  /*da20*/  HADD2.F32 R19, -RZ, R2.H0_H0 ;  /* 0x20000002ff137230 */ /* 0x004fcc0000004100 */
[----:B------:R-:W0:Y:S01]  /*da30*/  F2I.FTZ.TRUNC.NTZ R19, R19 ;  /* 0x0000001300137305 */ /* 0x000e22000021f100 */
[----:B------:R-:W-:Y:S05]  /*da40*/  BRA `(.L_x_26219) ;  /* 0x00000b7000007947 */ /* 0x000fea0003800000 */
.L_x_26222:
        /* <DEDUP_REMOVED lines=9> */
.L_x_26225:
[----:B------:R-:W2:Y:S02]  /*dae0*/  LDG.E.U16 R2, [R2.64] ;  /* 0x0000002402027981 */ /* 0x000ea4000c1e1500 */
[----:B--2---:R-:W-:-:S06]  /*daf0*/  HADD2.F32 R19, -RZ, R2.H0_H0 ;  /* 0x20000002ff137230 */ /* 0x004fcc0000004100 */
[----:B------:R-:W0:Y:S01]  /*db00*/  F2I.FTZ.TRUNC.NTZ R19, R19 ;  /* 0x0000001300137305 */ /* 0x000e22000021f100 */
[----:B------:R-:W-:Y:S05]  /*db10*/  BRA `(.L_x_26219) ;  /* 0x00000aa000007947 */ /* 0x000fea0003800000 */
.L_x_26224:
[----:B------:R-:W2:Y:S02]  /*db20*/  LDG.E.64 R2, [R2.64] ;  /* 0x0000002402027981 */ /* 0x000ea4000c1e1b00 */
[----:B--2---:R0:W2:Y:S01]  /*db30*/  F2I.F64.TRUNC R19, R2 ;  /* 0x0000000200137311 */ /* 0x0040a2000030d100 */
[----:B------:R-:W-:Y:S05]  /*db40*/  BRA `(.L_x_26219) ;  /* 0x00000a7000007947 */ /* 0x000fea0003800000 */
.L_x_26214:
        /* <DEDUP_REMOVED lines=12> */
.L_x_26228:
[----:B------:R-:W2:Y:S02]  /*dc10*/  LDG.E.64 R2, [R2.64] ;  /* 0x0000002402027981 */ /* 0x000ea4000c1e1b00 */
[----:B--2---:R0:W2:Y:S01]  /*dc20*/  F2I.F64.TRUNC R19, R2 ;  /* 0x0000000200137311 */ /* 0x0040a2000030d100 */
[----:B------:R-:W-:Y:S05]  /*dc30*/  BRA `(.L_x_26219) ;  /* 0x0000098000007947 */ /* 0x000fea0003800000 */
.L_x_26227:
        /* <DEDUP_REMOVED lines=27> */
.L_x_26230:
        /* <DEDUP_REMOVED lines=14> */
.L_x_26229:
[----:B------:R-:W2:Y:S02]  /*ded0*/  LDG.E.U16 R19, [R2.64] ;  /* 0x0000002402137981 */ /* 0x000ea4000c1e1500 */
[----:B--2---:R-:W-:-:S06]  /*dee0*/  PRMT R19, RZ, 0x5410, R19 ;  /* 0x00005410ff137816 */ /* 0x004fcc0000000013 */
[----:B------:R-:W0:Y:S01]  /*def0*/  F2I.FTZ.TRUNC.NTZ R19, R19 ;  /* 0x0000001300137305 */ /* 0x000e22000021f100 */
[----:B------:R-:W-:Y:S05]  /*df00*/  BRA `(.L_x_26219) ;  /* 0x000006b000007947 */ /* 0x000fea0003800000 */
.L_x_26226:
        /* <DEDUP_REMOVED lines=10> */
.L_x_26233:
        /* <DEDUP_REMOVED lines=21> */
.L_x_26237:
[----:B------:R-:W-:Y:S05]  /*e100*/  BSYNC B1 ;  /* 0x0000000000017941 */ /* 0x000fea0003800000 */
.L_x_26236:
[----:B------:R-:W-:Y:S01]  /*e110*/  IMAD.SHL.U32 R2, R2, 0x100000, RZ ;  /* 0x0010000002027824 */ /* 0x000fe200078e00ff */
[----:B------:R-:W-:-:S04]  /*e120*/  LEA R0, R0, 0x3b800000, 0x17 ;  /* 0x3b80000000007811 */ /* 0x000fc800078eb8ff */
[----:B------:R-:W-:Y:S02]  /*e130*/  LOP3.LUT R19, R0, R2, R19, 0xfe, !PT ;  /* 0x0000000200137212 */ /* 0x000fe400078efe13 */
.L_x_26235:
[----:B------:R-:W-:Y:S05]  /*e140*/  BSYNC B0 ;  /* 0x0000000000007941 */ /* 0x000fea0003800000 */
.L_x_26234:
[----:B------:R-:W0:Y:S01]  /*e150*/  F2I.FTZ.TRUNC.NTZ R19, R19 ;  /* 0x0000001300137305 */ /* 0x000e22000021f100 */
[----:B------:R-:W-:Y:S05]  /*e160*/  BRA `(.L_x_26219) ;  /* 0x0000045000007947 */ /* 0x000fea0003800000 */
.L_x_26232:
        /* <DEDUP_REMOVED lines=21> */
.L_x_26241:
[----:B------:R-:W-:Y:S05]  /*e2c0*/  BSYNC B1 ;  /* 0x0000000000017941 */ /* 0x000fea0003800000 */
.L_x_26240:
[----:B------:R-:W-:Y:S01]  /*e2d0*/  IMAD.SHL.U32 R2, R2, 0x200000, RZ ;  /* 0x0020000002027824 */ /* 0x000fe200078e00ff */
[----:B------:R-:W-:-:S04]  /*e2e0*/  LEA R0, R0, 0x37800000, 0x17 ;  /* 0x3780000000007811 */ /* 0x000fc800078eb8ff */
[----:B------:R-:W-:Y:S02]  /*e2f0*/  LOP3.LUT R19, R0, R2, R19, 0xfe, !PT ;  /* 0x0000000200137212 */ /* 0x000fe400078efe13 */
.L_x_26239:
[----:B------:R-:W-:Y:S05]  /*e300*/  BSYNC B0 ;  /* 0x0000000000007941 */ /* 0x000fea0003800000 */
.L_x_26238:
[----:B------:R-:W0:Y:S01]  /*e310*/  F2I.FTZ.TRUNC.NTZ R19, R19 ;  /* 0x0000001300137305 */ /* 0x000e22000021f100 */
[----:B------:R-:W-:Y:S05]  /*e320*/  BRA `(.L_x_26219) ;  /* 0x0000029000007947 */ /* 0x000fea0003800000 */
.L_x_26231:
        /* <DEDUP_REMOVED lines=14> */
.L_x_26245:
[----:B------:R-:W-:Y:S05]  /*e410*/  BSYNC B0 ;  /* 0x0000000000007941 */ /* 0x000fea0003800000 */
.L_x_26244:
[----:B------:R-:W0:Y:S01]  /*e420*/  F2I.FTZ.TRUNC.NTZ R19, R19 ;  /* 0x0000001300137305 */ /* 0x000e22000021f100 */
[----:B------:R-:W-:Y:S05]  /*e430*/  BRA `(.L_x_26219) ;  /* 0x0000018000007947 */ /* 0x000fea0003800000 */
.L_x_26218:
        /* <DEDUP_REMOVED lines=21> */
.L_x_26243:
[----:B------:R0:W5:Y:S01]  /*e590*/  LDG.E R19, [R2.64] ;  /* 0x0000002402137981 */ /* 0x000162000c1e1900 */
[----:B------:R-:W-:Y:S05]  /*e5a0*/  BRA `(.L_x_26219) ;  /* 0x0000001000007947 */ /* 0x000fea0003800000 */
.L_x_26242:
[----:B------:R0:W5:Y:S02]  /*e5b0*/  LDG.E R19, [R2.64] ;  /* 0x0000002402137981 */ /* 0x000164000c1e1900 */
.L_x_26219:
[-C--:B0-2--5:R-:W-:Y:S01]  /*e5c0*/  IABS R7, R19.reuse ;  /* 0x0000001300077213 */ /* 0x0a5fe20000000000 */
[----:B------:R-:W-:Y:S01]  /*e5d0*/  BSSY B0, `(.L_x_26246) ;  /* 0x000002a000007945 */ /* 0x000fe20003800000 */
[----:B-1----:R-:W-:Y:S02]  /*e5e0*/  IABS R6, R18 ;  /* 0x0000001200067213 */ /* 0x002fe40000000000 */
[----:B------:R-:W0:Y:S01]  /*e5f0*/  I2F.RP R0, R7 ;  /* 0x0000000700007306 */ /* 0x000e220000209400 */
[----:B------:R-:W-:-:S07]  /*e600*/  IABS R8, R19 ;  /* 0x0000001300087213 */ /* 0x000fce0000000000 */
        /* <DEDUP_REMOVED lines=9> */
[----:B------:R-:W0:Y:S01]  /*e6a0*/  LDC.U8 R6, c[0x0][0x3e1] ;  /* 0x0000f840ff067b82 */ /* 0x000e220000000000 */
[----:B------:R-:W-:-:S04]  /*e6b0*/  LOP3.LUT R2, R18, R19, RZ, 0x3c, !PT ;  /* 0x0000001312027212 */ /* 0x000fc800078e3cff */
[----:B------:R-:W-:Y:S01]  /*e6c0*/  IMAD.HI.U32 R3, R3, R4, RZ ;  /* 0x0000000403037227 */ /* 0x000fe200078e00ff */
[----:B------:R-:W-:Y:S02]  /*e6d0*/  ISETP.GE.AND P0, PT, R2, RZ, PT ;  /* 0x000000ff0200720c */ /* 0x000fe40003f06270 */
[----:B------:R-:W-:Y:S01]  /*e6e0*/  LOP3.LUT R2, R19, R18, RZ, 0x3c, !PT ;  /* 0x0000001213027212 */ /* 0x000fe200078e3cff */
[----:B------:R-:W-:-:S03]  /*e6f0*/  IMAD R0, R3, R0, R4 ;  /* 0x0000000003007224 */ /* 0x000fc600078e0204 */
[----:B------:R-:W-:Y:S02]  /*e700*/  ISETP.GT.AND P3, PT, R2, -0x1, PT ;  /* 0xffffffff0200780c */ /* 0x000fe40003f64270 */
[----:B------:R-:W-:Y:S02]  /*e710*/  ISETP.GT.U32.AND P2, PT, R7, R0, PT ;  /* 0x000000000700720c */ /* 0x000fe40003f44070 */
[----:B------:R-:W-:Y:S02]  /*e720*/  LOP3.LUT R2, RZ, R19, RZ, 0x33, !PT ;  /* 0x00000013ff027212 */ /* 0x000fe400078e33ff */
[----:B0-----:R-:W-:-:S09]  /*e730*/  PRMT R4, R6, 0x9910, RZ ;  /* 0x0000991006047816 */ /* 0x001fd200000000ff */
[----:B------:R-:W-:Y:S01]  /*e740*/  @!P2 IMAD.IADD R0, R0, 0x1, -R7 ;  /* 0x000000010000a824 */ /* 0x000fe200078e0a07 */
[----:B------:R-:W-:Y:S02]  /*e750*/  @!P2 IADD3 R3, R3, 0x1, RZ ;  /* 0x000000010303a810 */ /* 0x000fe40007ffe0ff */
[----:B------:R-:W-:Y:S02]  /*e760*/  ISETP.NE.AND P2, PT, R19, RZ, PT ;  /* 0x000000ff1300720c */ /* 0x000fe40003f45270 */
[----:B------:R-:W-:-:S13]  /*e770*/  ISETP.GE.U32.AND P1, PT, R0, R7, PT ;  /* 0x000000070000720c */ /* 0x000fda0003f26070 */
[----:B------:R-:W-:Y:S02]  /*e780*/  @P1 IADD3 R3, R3, 0x1, RZ ;  /* 0x0000000103031810 */ /* 0x000fe40007ffe0ff */
[----:B------:R-:W-:-:S03]  /*e790*/  ISETP.GT.AND P1, PT, R4, 0x9, PT ;  /* 0x000000090400780c */ /* 0x000fc60003f24270 */
        /* <DEDUP_REMOVED lines=13> */
.L_x_26247:
[----:B------:R-:W-:Y:S05]  /*e870*/  BSYNC B0 ;  /* 0x0000000000007941 */ /* 0x000fea0003800000 */
.L_x_26246:
        /* <DEDUP_REMOVED lines=11> */
.L_x_26251:
[----:B------:R-:W-:Y:S01]  /*e930*/  STG.E.U8 [R16.64], R5 ;  /* 0x0000000510007986 */ /* 0x000fe2000c101124 */
[----:B------:R-:W-:Y:S05]  /*e940*/  EXIT ;  /* 0x000000000000794d */ /* 0x000fea0003800000 */
.L_x_26250:
        /* <DEDUP_REMOVED lines=8> */
[----:B------:R-:W-:Y:S01]  /*e9d0*/  STG.E.64 [R16.64], R2 ;  /* 0x0000000210007986 */ /* 0x000fe2000c101b24 */
[----:B------:R-:W-:Y:S05]  /*e9e0*/  EXIT ;  /* 0x000000000000794d */ /* 0x000fea0003800000 */
.L_x_26254:
[----:B------:R-:W-:Y:S01]  /*e9f0*/  STG.E [R16.64], R5 ;  /* 0x0000000510007986 */ /* 0x000fe2000c101924 */
[----:B------:R-:W-:Y:S05]  /*ea00*/  EXIT ;  /* 0x000000000000794d */ /* 0x000fea0003800000 */
.L_x_26253:
[----:B------:R-:W-:Y:S01]  /*ea10*/  STG.E.U16 [R16.64], R5 ;  /* 0x0000000510007986 */ /* 0x000fe2000c101524 */
[----:B------:R-:W-:Y:S05]  /*ea20*/  EXIT ;  /* 0x000000000000794d */ /* 0x000fea0003800000 */
.L_x_26249:
[----:B------:R-:W-:-:S13]  /*ea30*/  ISETP.GT.AND P0, PT, R4, 0x6, PT ;  /* 0x000000060400780c */ /* 0x000fda0003f04270 */
[----:B------:R-:W-:Y:S05]  /*ea40*/  @P0 BRA `(.L_x_26255) ;  /* 0x000000b000000947 */ /* 0x000fea0003800000 */
[----:B------:R-:W-:-:S13]  /*ea50*/  ISETP.NE.AND P0, PT, R4, 0x5, PT ;  /* 0x000000050400780c */ /* 0x000fda0003f05270 */
[----:B------:R-:W-:Y:S05]  /*ea60*/  @!P0 BRA `(.L_x_26256) ;  /* 0x0000005000008947 */ /* 0x000fea0003800000 */
[----:B------:R-:W-:-:S13]  /*ea70*/  ISETP.NE.AND P0, PT, R4, 0x6, PT ;  /* 0x000000060400780c */ /* 0x000fda0003f05270 */
[----:B------:R-:W-:Y:S05]  /*ea80*/  @P0 BRA `(.L_x_26252) ;  /* 0x00000ac000000947 */ /* 0x000fea0003800000 */
[----:B------:R-:W0:Y:S02]  /*ea90*/  I2F R5, R5 ;  /* 0x0000000500057306 */ /* 0x000e240000201400 */
[----:B0-----:R-:W-:Y:S01]  /*eaa0*/  STG.E [R16.64], R5 ;  /* 0x0000000510007986 */ /* 0x001fe2000c101924 */
[----:B------:R-:W-:Y:S05]  /*eab0*/  EXIT ;  /* 0x000000000000794d */ /* 0x000fea0003800000 */
.L_x_26256:
[----:B------:R-:W0:Y:S02]  /*eac0*/  I2F R0, R5 ;  /* 0x0000000500007306 */ /* 0x000e240000201400 */
[----:B0-----:R-:W-:-:S05]  /*ead0*/  F2FP.PACK_AB R0, RZ, R0 ;  /* 0x00000000ff00723e */ /* 0x001fca00000000ff */
[----:B------:R-:W-:Y:S01]  /*eae0*/  STG.E.U16 [R16.64], R0 ;  /* 0x0000000010007986 */ /* 0x000fe2000c101524 */
[----:B------:R-:W-:Y:S05]  /*eaf0*/  EXIT ;  /* 0x000000000000794d */ /* 0x000fea0003800000 */
.L_x_26255:
        /* <DEDUP_REMOVED lines=8> */
[----:B0-----:R-:W-:Y:S01]  /*eb80*/  STG.E.64 [R16.64], R2 ;  /* 0x0000000210007986 */ /* 0x001fe2000c101b24 */
[----:B------:R-:W-:Y:S05]  /*eb90*/  EXIT ;  /* 0x000000000000794d */ /* 0x000fea0003800000 */
.L_x_26258:
[----:B------:R-:W0:Y:S02]  /*eba0*/  I2F R5, R5 ;  /* 0x0000000500057306 */ /* 0x000e240000201400 */
[----:B0-----:R-:W-:-:S04]  /*ebb0*/  F2FP.PACK_AB R3, RZ, R5 ;  /* 0x00000005ff03723e */ /* 0x001fc800000000ff */
[----:B------:R-:W-:-:S05]  /*ebc0*/  PRMT R3, R3, 0x5410, RZ ;  /* 0x0000541003037816 */ /* 0x000fca00000000ff */
[----:B------:R-:W-:Y:S01]  /*ebd0*/  STG.E [R16.64], R3 ;  /* 0x0000000310007986 */ /* 0x000fe2000c101924 */
[----:B------:R-:W-:Y:S05]  /*ebe0*/  EXIT ;  /* 0x000000000000794d */ /* 0x000fea0003800000 */
.L_x_26257:
[----:B------:R-:W0:Y:S02]  /*ebf0*/  I2F.F64 R2, R5 ;  /* 0x0000000500027312 */ /* 0x000e240000201c00 */
[----:B0-----:R-:W-:Y:S01]  /*ec00*/  STG.E.64 [R16.64], R2 ;  /* 0x0000000210007986 */ /* 0x001fe2000c101b24 */
[----:B------:R-:W-:Y:S05]  /*ec10*/  EXIT ;  /* 0x000000000000794d */ /* 0x000fea0003800000 */
.L_x_26248:
        /* <DEDUP_REMOVED lines=10> */
[----:B------:R-:W-:Y:S01]  /*ecc0*/  STG.E.U8 [R16.64], R3 ;  /* 0x0000000310007986 */ /* 0x000fe2000c101124 */
[----:B------:R-:W-:Y:S05]  /*ecd0*/  EXIT ;  /* 0x000000000000794d */ /* 0x000fea0003800000 */
.L_x_26261:
[----:B------:R-:W0:Y:S01]  /*ece0*/  I2F.F64 R4, R5 ;  /* 0x0000000500047312 */ /* 0x000e220000201c00 */
[----:B------:R-:W-:-:S05]  /*ecf0*/  CS2R R6, SRZ ;  /* 0x0000000000067805 */ /* 0x000fca000001ff00 */
[----:B0-----:R-:W-:Y:S01]  /*ed00*/  STG.E.128 [R16.64], R4 ;  /* 0x0000000410007986 */ /* 0x001fe2000c101d24 */
[----:B------:R-:W-:Y:S05]  /*ed10*/  EXIT ;  /* 0x000000000000794d */ /* 0x000fea0003800000 */
.L_x_26260:
        /* <DEDUP_REMOVED lines=21> */
.L_x_26265:
[----:B------:R-:W-:Y:S05]  /*ee70*/  BSYNC B0 ;  /* 0x0000000000007941 */ /* 0x000fea0003800000 */
.L_x_26264:
[----:B------:R-:W-:-:S05]  /*ee80*/  LOP3.LUT R3, R0, R3, RZ, 0xfc, !PT ;  /* 0x0000000300037212 */ /* 0x000fca00078efcff */
[----:B------:R-:W-:Y:S01]  /*ee90*/  STG.E.U8 [R16.64], R3 ;  /* 0x0000000310007986 */ /* 0x000fe2000c101124 */
[----:B------:R-:W-:Y:S05]  /*eea0*/  EXIT ;  /* 0x000000000000794d */ /* 0x000fea0003800000 */
.L_x_26263:
        /* <DEDUP_REMOVED lines=13> */
.L_x_26267:
[----:B------:R-:W-:Y:S01]  /*ef80*/  IMAD.MOV.U32 R0, RZ, RZ, 0x7f ;  /* 0x0000007fff007424 */ /* 0x000fe200078e00ff */
[----:B------:R-:W-:-:S04]  /*ef90*/  ISETP.GT.U32.AND P0, PT, R2, 0x7f800000, PT ;  /* 0x7f8000000200780c */ /* 0x000fc80003f04070 */
[----:B------:R-:W-:-:S04]  /*efa0*/  SEL R0, R0, 0x7c, P0 ;  /* 0x0000007c00007807 */ /* 0x000fc80000000000 */
.L_x_26268:
[----:B------:R-:W-:Y:S05]  /*efb0*/  BSYNC B0 ;  /* 0x0000000000007941 */ /* 0x000fea0003800000 */
.L_x_26266:
[----:B------:R-:W-:-:S04]  /*efc0*/  LOP3.LUT R2, R5, 0x80000000, RZ, 0xc0, !PT ;  /* 0x8000000005027812 */ /* 0x000fc800078ec0ff */
[----:B------:R-:W-:-:S04]  /*efd0*/  SHF.R.U32.HI R3, RZ, 0x18, R2 ;  /* 0x00000018ff037819 */ /* 0x000fc80000011602 */
[----:B------:R-:W-:-:S05]  /*efe0*/  LOP3.LUT R3, R0, R3, RZ, 0xfc, !PT ;  /* 0x0000000300037212 */ /* 0x000fca00078efcff */
[----:B------:R-:W-:Y:S01]  /*eff0*/  STG.E.U8 [R16.64], R3 ;  /* 0x0000000310007986 */ /* 0x000fe2000c101124 */
[----:B------:R-:W-:Y:S05]  /*f000*/  EXIT ;  /* 0x000000000000794d */ /* 0x000fea0003800000 */
.L_x_26262:
[----:B------:R-:W0:Y:S02]  /*f010*/  I2F R0, R5 ;  /* 0x0000000500007306 */ /* 0x000e240000201400 */
[----:B0-----:R-:W-:-:S05]  /*f020*/  F2FP.BF16.PACK_AB R0, RZ, R0 ;  /* 0x00000000ff00723e */ /* 0x001fca00000010ff */
[----:B------:R-:W-:Y:S01]  /*f030*/  STG.E.U16 [R16.64], R0 ;  /* 0x0000000010007986 */ /* 0x000fe2000c101524 */
[----:B------:R-:W-:Y:S05]  /*f040*/  EXIT ;  /* 0x000000000000794d */ /* 0x000fea0003800000 */
.L_x_26259:
        /* <DEDUP_REMOVED lines=10> */
.L_x_26271:
        /* <DEDUP_REMOVED lines=17> */
.L_x_26274:
[----:B------:R-:W-:-:S04]  /*f200*/  LOP3.LUT R2, R5, 0x80000000, RZ, 0xc0, !PT ;  /* 0x8000000005027812 */ /* 0x000fc800078ec0ff */
[----:B------:R-:W-:-:S04]  /*f210*/  SHF.R.U32.HI R3, RZ, 0x18, R2 ;  /* 0x00000018ff037819 */ /* 0x000fc80000011602 */
[----:B------:R-:W-:-:S04]  /*f220*/  LOP3.LUT R0, R0, R3, RZ, 0xfc, !PT ;  /* 0x0000000300007212 */ /* 0x000fc800078efcff */
[----:B------:R-:W-:Y:S02]  /*f230*/  PRMT R8, R0, 0x7610, R8 ;  /* 0x0000761000087816 */ /* 0x000fe40000000008 */
.L_x_26273:
[----:B------:R-:W-:Y:S05]  /*f240*/  BSYNC B0 ;  /* 0x0000000000007941 */ /* 0x000fea0003800000 */
.L_x_26272:
[----:B------:R-:W-:Y:S01]  /*f250*/  STG.E.U8 [R16.64], R8 ;  /* 0x0000000810007986 */ /* 0x000fe2000c101124 */
[----:B------:R-:W-:Y:S05]  /*f260*/  EXIT ;  /* 0x000000000000794d */ /* 0x000fea0003800000 */
.L_x_26270:
        /* <DEDUP_REMOVED lines=17> */
.L_x_26277:
[----:B------:R-:W-:-:S04]  /*f380*/  LOP3.LUT R2, R5, 0x80000000, RZ, 0xc0, !PT ;  /* 0x8000000005027812 */ /* 0x000fc800078ec0ff */
[----:B------:R-:W-:-:S04]  /*f390*/  SHF.R.U32.HI R3, RZ, 0x18, R2 ;  /* 0x00000018ff037819 */ /* 0x000fc80000011602 */
[----:B------:R-:W-:-:S04]  /*f3a0*/  LOP3.LUT R0, R0, R3, RZ, 0xfc, !PT ;  /* 0x0000000300007212 */ /* 0x000fc800078efcff */
[----:B------:R-:W-:Y:S02]  /*f3b0*/  PRMT R8, R0, 0x7610, R8 ;  /* 0x0000761000087816 */ /* 0x000fe40000000008 */
.L_x_26276:
[----:B------:R-:W-:Y:S05]  /*f3c0*/  BSYNC B0 ;  /* 0x0000000000007941 */ /* 0x000fea0003800000 */
.L_x_26275:
[----:B------:R-:W-:Y:S01]  /*f3d0*/  STG.E.U8 [R16.64], R8 ;  /* 0x0000000810007986 */ /* 0x000fe2000c101124 */
[----:B------:R-:W-:Y:S05]  /*f3e0*/  EXIT ;  /* 0x000000000000794d */ /* 0x000fea0003800000 */
.L_x_26269:
        /* <DEDUP_REMOVED lines=22> */
.L_x_26252:
        /* <DEDUP_REMOVED lines=20> */
.L_x_26279:
[--C-:B------:R-:W-:Y:S01]  /*f690*/  SHF.R.S32.HI R3, RZ, 0x1f, R5.reuse ;  /* 0x0000001fff037819 */ /* 0x100fe20000011405 */
[----:B------:R-:W-:-:S05]  /*f6a0*/  IMAD.MOV.U32 R2, RZ, RZ, R5 ;  /* 0x000000ffff027224 */ /* 0x000fca00078e0005 */
[----:B------:R-:W-:Y:S01]  /*f6b0*/  STG.E.64 [R16.64], R2 ;  /* 0x0000000210007986 */ /* 0x000fe2000c101b24 */
[----:B------:R-:W-:Y:S05]  /*f6c0*/  EXIT ;  /* 0x000000000000794d */ /* 0x000fea0003800000 */
.L_x_26278:
[----:B------:R-:W-:Y:S01]  /*f6d0*/  STG.E [R16.64], R5 ;  /* 0x0000000510007986 */ /* 0x000fe2000c101924 */
[----:B------:R-:W-:Y:S05]  /*f6e0*/  EXIT ;  /* 0x000000000000794d */ /* 0x000fea0003800000 */
.L_x_26280:
        /* <DEDUP_REMOVED lines=9> */
.L_x_32696:


//--------------------- .text._ZN2at6native27unrolled_elementwise_kernelINS0_13BinaryFunctorIiiiZZZNS0_15binary_internal21div_floor_kernel_cudaERNS_18TensorIteratorBaseEENKUlvE_clEvENKUlvE1_clEvEUliiE_EESt5arrayIPcLm3EELi4E23TrivialOffsetCalculatorILi2EjESD_ILi1EjENS0_6memory12LoadWithCastILi2EEENSG_13StoreWithCastILi1EEEEEviT_T0_T2_T3_T4_T5_ --------------------------
	.section	.text._ZN2at6native27unrolled_elementwise_kernelINS0_13BinaryFunctorIiiiZZZNS0_15binary_internal21div_floor_kernel_cudaERNS_18TensorIteratorBaseEENKUlvE_clEvENKUlvE1_clEvEUliiE_EESt5arrayIPcLm3EELi4E23TrivialOffsetCalculatorILi2EjESD_ILi1EjENS0_6memory12LoadWithCastILi2EEENSG_13StoreWithCastILi1EEEEEviT_T0_T2_T3_T4_T5_,"ax",@progbits
	.sectioninfo	@"SHI_REGISTERS=32"
	.align	128
        .global         _ZN2at6native27unrolled_elementwise_kernelINS0_13BinaryFunctorIiiiZZZNS0_15binary_internal21div_floor_kernel_cudaERNS_18TensorIteratorBaseEENKUlvE_clEvENKUlvE1_clEvEUliiE_EESt5arrayIPcLm3EELi4E23TrivialOffsetCalculatorILi2EjESD_ILi1EjENS0_6memory12LoadWithCastILi2EEENSG_13StoreWithCastILi1EEEEEviT_T0_T2_T3_T4_T5_
        .type           _ZN2at6native27unrolled_elementwise_kernelINS0_13BinaryFunctorIiiiZZZNS0_15binary_internal21div_floor_kernel_cudaERNS_18TensorIteratorBaseEENKUlvE_clEvENKUlvE1_clEvEUliiE_EESt5arrayIPcLm3EELi4E23TrivialOffsetCalculatorILi2EjESD_ILi1EjENS0_6memory12LoadWithCastILi2EEENSG_13StoreWithCastILi1EEEEEviT_T0_T2_T3_T4_T5_,@function
        .size           _ZN2at6native27unrolled_elementwise_kernelINS0_13BinaryFunctorIiiiZZZNS0_15binary_internal21div_floor_kernel_cudaERNS_18TensorIteratorBaseEENKUlvE_clEvENKUlvE1_clEvEUliiE_EESt5arrayIPcLm3EELi4E23TrivialOffsetCalculatorILi2EjESD_ILi1EjENS0_6memory12LoadWithCastILi2EEENSG_13StoreWithCastILi1EEEEEviT_T0_T2_T3_T4_T5_,(.L_x_32697 - _ZN2at6native27unrolled_elementwise_kernelINS0_13BinaryFunctorIiiiZZZNS0_15binary_internal21div_floor_kernel_cudaERNS_18TensorIteratorBaseEENKUlvE_clEvENKUlvE1_clEvEUliiE_EESt5arrayIPcLm3EELi4E23TrivialOffsetCalculatorILi2EjESD_ILi1EjENS0_6memory12LoadWithCastILi2EEENSG_13StoreWithCastILi1EEEEEviT_T0_T2_T3_T4_T5_)
        .other          _ZN2at6native27unrolled_elementwise_kernelINS0_13BinaryFunctorIiiiZZZNS0_15binary_internal21div_floor_kernel_cudaERNS_18TensorIteratorBaseEENKUlvE_clEvENKUlvE1_clEvEUliiE_EESt5arrayIPcLm3EELi4E23TrivialOffsetCalculatorILi2EjESD_ILi1EjENS0_6memory12LoadWithCastILi2EEENSG_13StoreWithCastILi1EEEEEviT_T0_T2_T3_T4_T5_,@"STO_CUDA_ENTRY STV_DEFAULT"
_ZN2at6native27unrolled_elementwise_kernelINS0_13BinaryFunctorIiiiZZZNS0_15binary_internal21div_floor_kernel_cudaERNS_18TensorIteratorBaseEENKUlvE_clEvENKUlvE1_clEvEUliiE_EESt5arrayIPcLm3EELi4E23TrivialOffsetCalculatorILi2EjESD_ILi1EjENS0_6memory12LoadWithCastILi2EEENSG_13StoreWithCastILi1EEEEEviT_T0_T2_T3_T4_T5_:
.text._ZN2at6native27unrolled_elementwise_kernelINS0_13BinaryFunctorIiiiZZZNS0_15binary_internal21div_floor_kernel_cudaERNS_18TensorIteratorBaseEENKUlvE_clEvENKUlvE1_clEvEUliiE_EESt5arrayIPcLm3EELi4E23TrivialOffsetCalculatorILi2EjESD_ILi1EjENS0_6memory12LoadWithCastILi2EEENSG_13StoreWithCastILi1EEEEEviT_T0_T2_T3_T4_T5_:
        /* <DEDUP_REMOVED lines=9> */
[----:B------:R-:W3:Y:S01]  /*0090*/  LDC.U8 R19, c[0x0][0x185] ;  /* 0x00006140ff137b82 */ /* 0x000ee20000000000 */
[----:B------:R-:W-:-:S02]  /*00a0*/  IMAD.MOV.U32 R24, RZ, RZ, RZ ;  /* 0x000000ffff187224 */ /* 0x000fc400078e00ff */
        /* <DEDUP_REMOVED lines=20> */
.L_x_26286:
[----:B------:R0:W5:Y:S01]  /*01f0*/  LDG.E.U8 R28, [R4.64] ;  /* 0x00000024041c7981 */ /* 0x000162000c1e1100 */
[----:B------:R-:W-:Y:S05]  /*0200*/  BRA `(.L_x_26288) ;  /* 0x00000d1000007947 */ /* 0x000fea0003800000 */
.L_x_26285:
        /* <DEDUP_REMOVED lines=8> */
.L_x_26290:
[----:B------:R0:W5:Y:S01]  /*0290*/  LDG.E R28, [R4.64] ;  /* 0x00000024041c7981 */ /* 0x000162000c1e1900 */
[----:B------:R-:W-:Y:S05]  /*02a0*/  BRA `(.L_x_26288) ;  /* 0x00000c7000007947 */ /* 0x000fea0003800000 */
.L_x_26289:
[----:B------:R0:W5:Y:S01]  /*02b0*/  LDG.E.S16 R28, [R4.64] ;  /* 0x00000024041c7981 */ /* 0x000162000c1e1700 */
[----:B------:R-:W-:Y:S05]  /*02c0*/  BRA `(.L_x_26288) ;  /* 0x00000c5000007947 */ /* 0x000fea0003800000 */
.L_x_26284:
        /* <DEDUP_REMOVED lines=9> */
.L_x_26292:
[----:B------:R-:W2:Y:S02]  /*0360*/  LDG.E.U16 R4, [R4.64] ;  /* 0x0000002404047981 */ /* 0x000ea4000c1e1500 */
[----:B--2---:R-:W-:-:S06]  /*0370*/  HADD2.F32 R28, -RZ, R4.H0_H0 ;  /* 0x20000004ff1c7230 */ /* 0x004fcc0000004100 */
[----:B------:R-:W0:Y:S01]  /*0380*/  F2I.FTZ.TRUNC.NTZ R28, R28 ;  /* 0x0000001c001c7305 */ /* 0x000e22000021f100 */
[----:B------:R-:W-:Y:S05]  /*0390*/  BRA `(.L_x_26288) ;  /* 0x00000b8000007947 */ /* 0x000fea0003800000 */
.L_x_26291:
        /* <DEDUP_REMOVED lines=9> */
.L_x_26294:
[----:B------:R-:W2:Y:S02]  /*0430*/  LDG.E.U16 R4, [R4.64] ;  /* 0x0000002404047981 */ /* 0x000ea4000c1e1500 */
[----:B--2---:R-:W-:-:S06]  /*0440*/  HADD2.F32 R28, -RZ, R4.H0_H0 ;  /* 0x20000004ff1c7230 */ /* 0x004fcc0000004100 */
[----:B------:R-:W0:Y:S01]  /*0450*/  F2I.FTZ.TRUNC.NTZ R28, R28 ;  /* 0x0000001c001c7305 */ /* 0x000e22000021f100 */
[----:B------:R-:W-:Y:S05]  /*0460*/  BRA `(.L_x_26288) ;  /* 0x00000ab000007947 */ /* 0x000fea0003800000 */
.L_x_26293:
[----:B------:R-:W2:Y:S02]  /*0470*/  LDG.E.64 R28, [R4.64] ;  /* 0x00000024041c7981 */ /* 0x000ea4000c1e1b00 */
[----:B--2---:R0:W1:Y:S01]  /*0480*/  F2I.F64.TRUNC R28, R28 ;  /* 0x0000001c001c7311 */ /* 0x004062000030d100 */
[----:B------:R-:W-:Y:S05]  /*0490*/  BRA `(.L_x_26288) ;  /* 0x00000a8000007947 */ /* 0x000fea0003800000 */
.L_x_26283:
        /* <DEDUP_REMOVED lines=12> */
.L_x_26297:
[----:B------:R-:W2:Y:S02]  /*0560*/  LDG.E.64 R4, [R4.64] ;  /* 0x0000002404047981 */ /* 0x000ea4000c1e1b00 */
[----:B--2---:R0:W1:Y:S01]  /*0570*/  F2I.F64.TRUNC R28, R4 ;  /* 0x00000004001c7311 */ /* 0x004062000030d100 */
[----:B------:R-:W-:Y:S05]  /*0580*/  BRA `(.L_x_26288) ;  /* 0x0000099000007947 */ /* 0x000fea0003800000 */
.L_x_26296:
        /* <DEDUP_REMOVED lines=27> */
.L_x_26299:
        /* <DEDUP_REMOVED lines=12> */
[----:B------:R-:W-:-:S04]  /*0800*/  LOP3.LUT R0, R3, 0x80000000, R0, 0xf8, !PT ;  /* 0x8000000003007812 */ /* 0x000fc800078ef800 */
[----:B------:R0:W1:Y:S01]  /*0810*/  F2I.FTZ.TRUNC.NTZ R28, R0 ;  /* 0x00000000001c7305 */ /* 0x000062000021f100 */
[----:B------:R-:W-:Y:S05]  /*0820*/  BRA `(.L_x_26288) ;  /* 0x000006f000007947 */ /* 0x000fea0003800000 */
.L_x_26298:
[----:B------:R-:W2:Y:S02]  /*0830*/  LDG.E.U16 R28, [R4.64] ;  /* 0x00000024041c7981 */ /* 0x000ea4000c1e1500 */
[----:B--2---:R-:W-:-:S06]  /*0840*/  PRMT R28, RZ, 0x5410, R28 ;  /* 0x00005410ff1c7816 */ /* 0x004fcc000000001c */
[----:B------:R-:W0:Y:S01]  /*0850*/  F2I.FTZ.TRUNC.NTZ R28, R28 ;  /* 0x0000001c001c7305 */ /* 0x000e22000021f100 */
[----:B------:R-:W-:Y:S05]  /*0860*/  BRA `(.L_x_26288) ;  /* 0x000006b000007947 */ /* 0x000fea0003800000 */
.L_x_26295:
        /* <DEDUP_REMOVED lines=10> */
.L_x_26302:
        /* <DEDUP_REMOVED lines=21> */
.L_x_26306:
[----:B------:R-:W-:Y:S05]  /*0a60*/  BSYNC B1 ;  /* 0x0000000000017941 */ /* 0x000fea0003800000 */
.L_x_26305:
[----:B------:R-:W-:Y:S01]  /*0a70*/  IMAD.SHL.U32 R3, R3, 0x100000, RZ ;  /* 0x0010000003037824 */ /* 0x000fe200078e00ff */
[----:B------:R-:W-:-:S04]  /*0a80*/  LEA R5, R0, 0x3b800000, 0x17 ;  /* 0x3b80000000057811 */ /* 0x000fc800078eb8ff */
[----:B------:R-:W-:Y:S02]  /*0a90*/  LOP3.LUT R28, R5, R3, R28, 0xfe, !PT ;  /* 0x00000003051c7212 */ /* 0x000fe400078efe1c */
.L_x_26304:
[----:B------:R-:W-:Y:S05]  /*0aa0*/  BSYNC B0 ;  /* 0x0000000000007941 */ /* 0x000fea0003800000 */
.L_x_26303:
[----:B------:R-:W0:Y:S01]  /*0ab0*/  F2I.FTZ.TRUNC.NTZ R28, R28 ;  /* 0x0000001c001c7305 */ /* 0x000e22000021f100 */
[----:B------:R-:W-:Y:S05]  /*0ac0*/  BRA `(.L_x_26288) ;  /* 0x0000045000007947 */ /* 0x000fea0003800000 */
.L_x_26301:
        /* <DEDUP_REMOVED lines=21> */
.L_x_26310:
[----:B------:R-:W-:Y:S05]  /*0c20*/  BSYNC B1 ;  /* 0x0000000000017941 */ /* 0x000fea0003800000 */
.L_x_26309:
[----:B------:R-:W-:Y:S01]  /*0c30*/  IMAD.SHL.U32 R3, R3, 0x200000, RZ ;  /* 0x0020000003037824 */ /* 0x000fe200078e00ff */
[----:B------:R-:W-:-:S04]  /*0c40*/  LEA R5, R0, 0x37800000, 0x17 ;  /* 0x3780000000057811 */ /* 0x000fc800078eb8ff */
[----:B------:R-:W-:Y:S02]  /*0c50*/  LOP3.LUT R28, R5, R3, R28, 0xfe, !PT ;  /* 0x00000003051c7212 */ /* 0x000fe400078efe1c */
.L_x_26308:
[----:B------:R-:W-:Y:S05]  /*0c60*/  BSYNC B0 ;  /* 0x0000000000007941 */ /* 0x000fea0003800000 */
.L_x_26307:
[----:B------:R-:W0:Y:S01]  /*0c70*/  F2I.FTZ.TRUNC.NTZ R28, R28 ;  /* 0x0000001c001c7305 */ /* 0x000e22000021f100 */
[----:B------:R-:W-:Y:S05]  /*0c80*/  BRA `(.L_x_26288) ;  /* 0x0000029000007947 */ /* 0x000fea0003800000 */
.L_x_26300:
        /* <DEDUP_REMOVED lines=14> */
.L_x_26314:
[----:B------:R-:W-:Y:S05]  /*0d70*/  BSYNC B0 ;  /* 0x0000000000007941 */ /* 0x000fea0003800000 */
.L_x_26313:
[----:B------:R-:W0:Y:S01]  /*0d80*/  F2I.FTZ.TRUNC.NTZ R28, R28 ;  /* 0x0000001c001c7305 */ /* 0x000e22000021f100 */
[----:B------:R-:W-:Y:S05]  /*0d90*/  BRA `(.L_x_26288) ;  /* 0x0000018000007947 */ /* 0x000fea0003800000 */
.L_x_26287:
        /* <DEDUP_REMOVED lines=21> */
.L_x_26312:
[----:B------:R0:W5:Y:S01]  /*0ef0*/  LDG.E R28, [R4.64] ;  /* 0x00000024041c7981 */ /* 0x000162000c1e1900 */
[----:B------:R-:W-:Y:S05]  /*0f00*/  BRA `(.L_x_26288) ;  /* 0x0000001000007947 */ /* 0x000fea0003800000 */
.L_x_26311:
[----:B------:R0:W5:Y:S02]  /*0f10*/  LDG.E R28, [R4.64] ;  /* 0x00000024041c7981 */ /* 0x000164000c1e1900 */
.L_x_26288:
        /* <DEDUP_REMOVED lines=16> */
.L_x_26318:
[----:B------:R0:W5:Y:S01]  /*1020*/  LDG.E.U8 R24, [R4.64] ;  /* 0x0000002404187981 */ /* 0x000162000c1e1100 */
[----:B------:R-:W-:Y:S05]  /*1030*/  BRA `(.L_x_26320) ;  /* 0x00000d0000007947 */ /* 0x000fea0003800000 */
.L_x_26317:
        /* <DEDUP_REMOVED lines=8> */
.L_x_26322:
[----:B------:R0:W5:Y:S01]  /*10c0*/  LDG.E R24, [R4.64] ;  /* 0x0000002404187981 */ /* 0x000162000c1e1900 */
[----:B------:R-:W-:Y:S05]  /*10d0*/  BRA `(.L_x_26320) ;  /* 0x00000c6000007947 */ /* 0x000fea0003800000 */
.L_x_26321:
[----:B------:R0:W5:Y:S01]  /*10e0*/  LDG.E.S16 R24, [R4.64] ;  /* 0x0000002404187981 */ /* 0x000162000c1e1700 */
[----:B------:R-:W-:Y:S05]  /*10f0*/  BRA `(.L_x_26320) ;  /* 0x00000c4000007947 */ /* 0x000fea0003800000 */
.L_x_26316:
        /* <DEDUP_REMOVED lines=9> */
.L_x_26324:
[----:B------:R-:W2:Y:S02]  /*1190*/  LDG.E.U16 R4, [R4.64] ;  /* 0x0000002404047981 */ /* 0x000ea4000c1e1500 */
[----:B--2---:R-:W-:-:S06]  /*11a0*/  HADD2.F32 R24, -RZ, R4.H0_H0 ;  /* 0x20000004ff187230 */ /* 0x004fcc0000004100 */
[----:B------:R-:W0:Y:S01]  /*11b0*/  F2I.FTZ.TRUNC.NTZ R24, R24 ;  /* 0x0000001800187305 */ /* 0x000e22000021f100 */
[----:B------:R-:W-:Y:S05]  /*11c0*/  BRA `(.L_x_26320) ;  /* 0x00000b7000007947 */ /* 0x000fea0003800000 */
.L_x_26323:
        /* <DEDUP_REMOVED lines=9> */
.L_x_26326:
[----:B------:R-:W2:Y:S02]  /*1260*/  LDG.E.U16 R4, [R4.64] ;  /* 0x0000002404047981 */ /* 0x000ea4000c1e1500 */
[----:B--2---:R-:W-:-:S06]  /*1270*/  HADD2.F32 R24, -RZ, R4.H0_H0 ;  /* 0x20000004ff187230 */ /* 0x004fcc0000004100 */
[----:B------:R-:W0:Y:S01]  /*1280*/  F2I.FTZ.TRUNC.NTZ R24, R24 ;  /* 0x0000001800187305 */ /* 0x000e22000021f100 */
[----:B------:R-:W-:Y:S05]  /*1290*/  BRA `(.L_x_26320) ;  /* 0x00000aa000007947 */ /* 0x000fea0003800000 */
.L_x_26325:
[----:B------:R-:W2:Y:S02]  /*12a0*/  LDG.E.64 R24, [R4.64] ;  /* 0x0000002404187981 */ /* 0x000ea4000c1e1b00 */
[----:B--2---:R0:W2:Y:S01]  /*12b0*/  F2I.F64.TRUNC R24, R24 ;  /* 0x0000001800187311 */ /* 0x0040a2000030d100 */
[----:B------:R-:W-:Y:S05]  /*12c0*/  BRA `(.L_x_26320) ;  /* 0x00000a7000007947 */ /* 0x000fea0003800000 */
.L_x_26315:
        /* <DEDUP_REMOVED lines=12> */
.L_x_26329:
[----:B------:R-:W2:Y:S02]  /*1390*/  LDG.E.64 R4, [R4.64] ;  /* 0x0000002404047981 */ /* 0x000ea4000c1e1b00 */
[----:B--2---:R0:W2:Y:S01]  /*13a0*/  F2I.F64.TRUNC R24, R4 ;  /* 0x0000000400187311 */ /* 0x0040a2000030d100 */
[----:B------:R-:W-:Y:S05]  /*13b0*/  BRA `(.L_x_26320) ;  /* 0x0000098000007947 */ /* 0x000fea0003800000 */
.L_x_26328:
        /* <DEDUP_REMOVED lines=27> */
.L_x_26331:
        /* <DEDUP_REMOVED lines=12> */
[----:B------:R0:W2:Y:S01]  /*1630*/  F2I.FTZ.TRUNC.NTZ R24, R0 ;  /* 0x0000000000187305 */ /* 0x0000a2000021f100 */
[----:B------:R-:W-:Y:S05]  /*1640*/  BRA `(.L_x_26320) ;  /* 0x000006f000007947 */ /* 0x000fea0003800000 */
.L_x_26330:
[----:B------:R-:W2:Y:S02]  /*1650*/  LDG.E.U16 R24, [R4.64] ;  /* 0x0000002404187981 */ /* 0x000ea4000c1e1500 */
[----:B--2---:R-:W-:-:S06]  /*1660*/  PRMT R24, RZ, 0x5410, R24 ;  /* 0x00005410ff187816 */ /* 0x004fcc0000000018 */
[----:B------:R-:W0:Y:S01]  /*1670*/  F2I.FTZ.TRUNC.NTZ R24, R24 ;  /* 0x0000001800187305 */ /* 0x000e22000021f100 */
[----:B------:R-:W-:Y:S05]  /*1680*/  BRA `(.L_x_26320) ;  /* 0x000006b000007947 */ /* 0x000fea0003800000 */
.L_x_26327:
        /* <DEDUP_REMOVED lines=10> */
.L_x_26334:
        /* <DEDUP_REMOVED lines=21> */
.L_x_26338:
[----:B------:R-:W-:Y:S05]  /*1880*/  BSYNC B1 ;  /* 0x0000000000017941 */ /* 0x000fea0003800000 */
.L_x_26337:
[----:B------:R-:W-:Y:S01]  /*1890*/  IMAD.SHL.U32 R3, R3, 0x100000, RZ ;  /* 0x0010000003037824 */ /* 0x000fe200078e00ff */
[----:B------:R-:W-:-:S04]  /*18a0*/  LEA R5, R0, 0x3b800000, 0x17 ;  /* 0x3b80000000057811 */ /* 0x000fc800078eb8ff */
[----:B------:R-:W-:Y:S02]  /*18b0*/  LOP3.LUT R24, R5, R3, R24, 0xfe, !PT ;  /* 0x0000000305187212 */ /* 0x000fe400078efe18 */
.L_x_26336:
[----:B------:R-:W-:Y:S05]  /*18c0*/  BSYNC B0 ;  /* 0x0000000000007941 */ /* 0x000fea0003800000 */
.L_x_26335:
[----:B------:R-:W0:Y:S01]  /*18d0*/  F2I.FTZ.TRUNC.NTZ R24, R24 ;  /* 0x0000001800187305 */ /* 0x000e22000021f100 */
[----:B------:R-:W-:Y:S05]  /*18e0*/  BRA `(.L_x_26320) ;  /* 0x0000045000007947 */ /* 0x000fea0003800000 */
.L_x_26333:
        /* <DEDUP_REMOVED lines=21> */
.L_x_26342:
[----:B------:R-:W-:Y:S05]  /*1a40*/  BSYNC B1 ;  /* 0x0000000000017941 */ /* 0x000fea0003800000 */
.L_x_26341:
[----:B------:R-:W-:Y:S01]  /*1a50*/  IMAD.SHL.U32 R3, R3, 0x200000, RZ ;  /* 0x0020000003037824 */ /* 0x000fe200078e00ff */
[----:B------:R-:W-:-:S04]  /*1a60*/  LEA R5, R0, 0x37800000, 0x17 ;  /* 0x3780000000057811 */ /* 0x000fc800078eb8ff */
[----:B------:R-:W-:Y:S02]  /*1a70*/  LOP3.LUT R24, R5, R3, R24, 0xfe, !PT ;  /* 0x0000000305187212 */ /* 0x000fe400078efe18 */
.L_x_26340:
[----:B------:R-:W-:Y:S05]  /*1a80*/  BSYNC B0 ;  /* 0x0000000000007941 */ /* 0x000fea0003800000 */
.L_x_26339:
[----:B------:R-:W0:Y:S01]  /*1a90*/  F2I.FTZ.TRUNC.NTZ R24, R24 ;  /* 0x0000001800187305 */ /* 0x000e22000021f100 */
[----:B------:R-:W-:Y:S05]  /*1aa0*/  BRA `(.L_x_26320) ;  /* 0x0000029000007947 */ /* 0x000fea0003800000 */
.L_x_26332:
        /* <DEDUP_REMOVED lines=14> */
.L_x_26346:
[----:B------:R-:W-:Y:S05]  /*1b90*/  BSYNC B0 ;  /* 0x0000000000007941 */ /* 0x000fea0003800000 */
.L_x_26345:
[----:B------:R-:W0:Y:S01]  /*1ba0*/  F2I.FTZ.TRUNC.NTZ R24, R24 ;  /* 0x0000001800187305 */ /* 0x000e22000021f100 */
[----:B------:R-:W-:Y:S05]  /*1bb0*/  BRA `(.L_x_26320) ;  /* 0x0000018000007947 */ /* 0x000fea0003800000 */
.L_x_26319:
        /* <DEDUP_REMOVED lines=21> */
.L_x_26344:
[----:B------:R0:W5:Y:S01]  /*1d10*/  LDG.E R24, [R4.64] ;  /* 0x0000002404187981 */ /* 0x000162000c1e1900 */
[----:B------:R-:W-:Y:S05]  /*1d20*/  BRA `(.L_x_26320) ;  /* 0x0000001000007947 */ /* 0x000fea0003800000 */
.L_x_26343:
[----:B------:R0:W5:Y:S02]  /*1d30*/  LDG.E R24, [R4.64] ;  /* 0x0000002404187981 */ /* 0x000164000c1e1900 */
.L_x_26320:
[----:B------:R-:W3:Y:S02]  /*1d40*/  S2R R17, SR_TID.X ;  /* 0x0000000000117919 */ /* 0x000ee40000002100 */
[----:B---3--:R-:W-:Y:S02]  /*1d50*/  IADD3 R17, R17, 0x80, RZ ;  /* 0x0000008011117810 */ /* 0x008fe40007ffe0ff */
.L_x_26282:
[----:B-1-3--:R-:W-:Y:S05]  /*1d60*/  BSYNC B6 ;  /* 0x0000000000067941 */ /* 0x00afea0003800000 */
.L_x_26281:
[----:B------:R-:W-:Y:S01]  /*1d70*/  ISETP.GE.AND P0, PT, R17, R16, PT ;  /* 0x000000101100720c */ /* 0x000fe20003f06270 */
[----:B------:R-:W-:Y:S01]  /*1d80*/  BSSY B6, `(.L_x_26347) ;  /* 0x00001c9000067945 */ /* 0x000fe20003800000 */
[----:B------:R-:W-:-:S11]  /*1d90*/  IMAD.MOV.U32 R29, RZ, RZ, RZ ;  /* 0x000000ffff1d7224 */ /* 0x000fd600078e00ff */
        /* <DEDUP_REMOVED lines=18> */
.L_x_26352:
[----:B------:R0:W5:Y:S01]  /*1ec0*/  LDG.E.U8 R22, [R4.64] ;  /* 0x0000002404167981 */ /* 0x000162000c1e1100 */
[----:B------:R-:W-:Y:S05]  /*1ed0*/  BRA `(.L_x_26354) ;  /* 0x00000d0000007947 */ /* 0x000fea0003800000 */
.L_x_26351:
        /* <DEDUP_REMOVED lines=8> */
.L_x_26356:
[----:B------:R0:W5:Y:S01]  /*1f60*/  LDG.E R22, [R4.64] ;  /* 0x0000002404167981 */ /* 0x000162000c1e1900 */
[----:B------:R-:W-:Y:S05]  /*1f70*/  BRA `(.L_x_26354) ;  /* 0x00000c6000007947 */ /* 0x000fea0003800000 */
.L_x_26355:
[----:B------:R0:W5:Y:S01]  /*1f80*/  LDG.E.S16 R22, [R4.64] ;  /* 0x0000002404167981 */ /* 0x000162000c1e1700 */
[----:B------:R-:W-:Y:S05]  /*1f90*/  BRA `(.L_x_26354) ;  /* 0x00000c4000007947 */ /* 0x000fea0003800000 */
.L_x_26350:
        /* <DEDUP_REMOVED lines=9> */
.L_x_26358:
[----:B------:R-:W3:Y:S02]  /*2030*/  LDG.E.U16 R4, [R4.64] ;  /* 0x0000002404047981 */ /* 0x000ee4000c1e1500 */
[----:B---3--:R-:W-:-:S06]  /*2040*/  HADD2.F32 R22, -RZ, R4.H0_H0 ;  /* 0x20000004ff167230 */ /* 0x008fcc0000004100 */
[----:B------:R-:W0:Y:S01]  /*2050*/  F2I.FTZ.TRUNC.NTZ R22, R22 ;  /* 0x0000001600167305 */ /* 0x000e22000021f100 */
[----:B------:R-:W-:Y:S05]  /*2060*/  BRA `(.L_x_26354) ;  /* 0x00000b7000007947 */ /* 0x000fea0003800000 */
.L_x_26357:
        /* <DEDUP_REMOVED lines=9> */
.L_x_26360:
[----:B------:R-:W3:Y:S02]  /*2100*/  LDG.E.U16 R4, [R4.64] ;  /* 0x0000002404047981 */ /* 0x000ee4000c1e1500 */
[----:B---3--:R-:W-:-:S06]  /*2110*/  HADD2.F32 R22, -RZ, R4.H0_H0 ;  /* 0x20000004ff167230 */ /* 0x008fcc0000004100 */
[----:B------:R-:W0:Y:S01]  /*2120*/  F2I.FTZ.TRUNC.NTZ R22, R22 ;  /* 0x0000001600167305 */ /* 0x000e22000021f100 */
[----:B------:R-:W-:Y:S05]  /*2130*/  BRA `(.L_x_26354) ;  /* 0x00000aa000007947 */ /* 0x000fea0003800000 */
.L_x_26359:
[----:B------:R-:W3:Y:S02]  /*2140*/  LDG.E.64 R4, [R4.64] ;  /* 0x0000002404047981 */ /* 0x000ee4000c1e1b00 */
[----:B---3--:R0:W1:Y:S01]  /*2150*/  F2I.F64.TRUNC R22, R4 ;  /* 0x0000000400167311 */ /* 0x008062000030d100 */
[----:B------:R-:W-:Y:S05]  /*2160*/  BRA `(.L_x_26354) ;  /* 0x00000a7000007947 */ /* 0x000fea0003800000 */
.L_x_26349:
        /* <DEDUP_REMOVED lines=12> */
.L_x_26363:
[----:B------:R-:W3:Y:S02]  /*2230*/  LDG.E.64 R4, [R4.64] ;  /* 0x0000002404047981 */ /* 0x000ee4000c1e1b00 */
[----:B---3--:R0:W1:Y:S01]  /*2240*/  F2I.F64.TRUNC R22, R4 ;  /* 0x0000000400167311 */ /* 0x008062000030d100 */
[----:B------:R-:W-:Y:S05]  /*2250*/  BRA `(.L_x_26354) ;  /* 0x0000098000007947 */ /* 0x000fea0003800000 */
.L_x_26362:
        /* <DEDUP_REMOVED lines=27> */
.L_x_26365:
        /* <DEDUP_REMOVED lines=14> */
.L_x_26364:
[----:B------:R-:W3:Y:S02]  /*24f0*/  LDG.E.U16 R22, [R4.64] ;  /* 0x0000002404167981 */ /* 0x000ee4000c1e1500 */
[----:B---3--:R-:W-:-:S06]  /*2500*/  PRMT R22, RZ, 0x5410, R22 ;  /* 0x00005410ff167816 */ /* 0x008fcc0000000016 */
[----:B------:R-:W0:Y:S01]  /*2510*/  F2I.FTZ.TRUNC.NTZ R22, R22 ;  /* 0x0000001600167305 */ /* 0x000e22000021f100 */
[----:B------:R-:W-:Y:S05]  /*2520*/  BRA `(.L_x_26354) ;  /* 0x000006b000007947 */ /* 0x000fea0003800000 */
.L_x_26361:
        /* <DEDUP_REMOVED lines=10> */
.L_x_26368:
        /* <DEDUP_REMOVED lines=21> */
.L_x_26372:
[----:B------:R-:W-:Y:S05]  /*2720*/  BSYNC B1 ;  /* 0x0000000000017941 */ /* 0x000fea0003800000 */
.L_x_26371:
[----:B------:R-:W-:Y:S01]  /*2730*/  IMAD.SHL.U32 R3, R3, 0x100000, RZ ;  /* 0x0010000003037824 */ /* 0x000fe200078e00ff */
[----:B------:R-:W-:-:S04]  /*2740*/  LEA R5, R0, 0x3b800000, 0x17 ;  /* 0x3b80000000057811 */ /* 0x000fc800078eb8ff */
[----:B------:R-:W-:Y:S02]  /*2750*/  LOP3.LUT R22, R5, R3, R22, 0xfe, !PT ;  /* 0x0000000305167212 */ /* 0x000fe400078efe16 */
.L_x_26370:
[----:B------:R-:W-:Y:S05]  /*2760*/  BSYNC B0 ;  /* 0x0000000000007941 */ /* 0x000fea0003800000 */
.L_x_26369:
[----:B------:R-:W0:Y:S01]  /*2770*/  F2I.FTZ.TRUNC.NTZ R22, R22 ;  /* 0x0000001600167305 */ /* 0x000e22000021f100 */
[----:B------:R-:W-:Y:S05]  /*2780*/  BRA `(.L_x_26354) ;  /* 0x0000045000007947 */ /* 0x000fea0003800000 */
.L_x_26367:
        /* <DEDUP_REMOVED lines=21> */
.L_x_26376:
[----:B------:R-:W-:Y:S05]  /*28e0*/  BSYNC B1 ;  /* 0x0000000000017941 */ /* 0x000fea0003800000 */
.L_x_26375:
[----:B------:R-:W-:Y:S01]  /*28f0*/  IMAD.SHL.U32 R3, R3, 0x200000, RZ ;  /* 0x0020000003037824 */ /* 0x000fe200078e00ff */
[----:B------:R-:W-:-:S04]  /*2900*/  LEA R5, R0, 0x37800000, 0x17 ;  /* 0x3780000000057811 */ /* 0x000fc800078eb8ff */
[----:B------:R-:W-:Y:S02]  /*2910*/  LOP3.LUT R22, R5, R3, R22, 0xfe, !PT ;  /* 0x0000000305167212 */ /* 0x000fe400078efe16 */
.L_x_26374:
[----:B------:R-:W-:Y:S05]  /*2920*/  BSYNC B0 ;  /* 0x0000000000007941 */ /* 0x000fea0003800000 */
.L_x_26373:
[----:B------:R-:W0:Y:S01]  /*2930*/  F2I.FTZ.TRUNC.NTZ R22, R22 ;  /* 0x0000001600167305 */ /* 0x000e22000021f100 */
[----:B------:R-:W-:Y:S05]  /*2940*/  BRA `(.L_x_26354) ;  /* 0x0000029000007947 */ /* 0x000fea0003800000 */
.L_x_26366:
        /* <DEDUP_REMOVED lines=14> */
.L_x_26380:
[----:B------:R-:W-:Y:S05]  /*2a30*/  BSYNC B0 ;  /* 0x0000000000007941 */ /* 0x000fea0003800000 */
.L_x_26379:
[----:B------:R-:W0:Y:S01]  /*2a40*/  F2I.FTZ.TRUNC.NTZ R22, R22 ;  /* 0x0000001600167305 */ /* 0x000e22000021f100 */
[----:B------:R-:W-:Y:S05]  /*2a50*/  BRA `(.L_x_26354) ;  /* 0x0000018000007947 */ /* 0x000fea0003800000 */
.L_x_26353:
        /* <DEDUP_REMOVED lines=19> */
[----:B0-2--5:R-:W-:Y:S05]  /*2b90*/  CALL.ABS.NOINC R14 ;  /* 0x000000000e007343 */ /* 0x025fea0003c00000 */
[----:B------:R-:W-:Y:S05]  /*2ba0*/  BRA `(.L_x_26354) ;  /* 0x0000003000007947 */ /* 0x000fea0003800000 */
.L_x_26378:
[----:B------:R0:W5:Y:S01]  /*2bb0*/  LDG.E R22, [R4.64] ;  /* 0x0000002404167981 */ /* 0x000162000c1e1900 */
[----:B------:R-:W-:Y:S05]  /*2bc0*/  BRA `(.L_x_26354) ;  /* 0x0000001000007947 */ /* 0x000fea0003800000 */
.L_x_26377:
[----:B------:R0:W5:Y:S02]  /*2bd0*/  LDG.E R22, [R4.64] ;  /* 0x0000002404167981 */ /* 0x000164000c1e1900 */
.L_x_26354:
        /* <DEDUP_REMOVED lines=16> */
.L_x_26384:
[----:B------:R0:W5:Y:S01]  /*2ce0*/  LDG.E.U8 R29, [R4.64] ;  /* 0x00000024041d7981 */ /* 0x000162000c1e1100 */
[----:B------:R-:W-:Y:S05]  /*2cf0*/  BRA `(.L_x_26386) ;  /* 0x00000d0000007947 */ /* 0x000fea0003800000 */
.L_x_26383:
        /* <DEDUP_REMOVED lines=8> */
.L_x_26388:
[----:B------:R0:W5:Y:S01]  /*2d80*/  LDG.E R29, [R4.64] ;  /* 0x00000024041d7981 */ /* 0x000162000c1e1900 */
[----:B------:R-:W-:Y:S05]  /*2d90*/  BRA `(.L_x_26386) ;  /* 0x00000c6000007947 */ /* 0x000fea0003800000 */
.L_x_26387:
[----:B------:R0:W5:Y:S01]  /*2da0*/  LDG.E.S16 R29, [R4.64] ;  /* 0x00000024041d7981 */ /* 0x000162000c1e1700 */
[----:B------:R-:W-:Y:S05]  /*2db0*/  BRA `(.L_x_26386) ;  /* 0x00000c4000007947 */ /* 0x000fea0003800000 */
.L_x_26382:
        /* <DEDUP_REMOVED lines=9> */
.L_x_26390:
[----:B------:R-:W3:Y:S02]  /*2e50*/  LDG.E.U16 R4, [R4.64] ;  /* 0x0000002404047981 */ /* 0x000ee4000c1e1500 */
[----:B---3--:R-:W-:-:S06]  /*2e60*/  HADD2.F32 R29, -RZ, R4.H0_H0 ;  /* 0x20000004ff1d7230 */ /* 0x008fcc0000004100 */
[----:B------:R-:W0:Y:S01]  /*2e70*/  F2I.FTZ.TRUNC.NTZ R29, R29 ;  /* 0x0000001d001d7305 */ /* 0x000e22000021f100 */
[----:B------:R-:W-:Y:S05]  /*2e80*/  BRA `(.L_x_26386) ;  /* 0x00000b7000007947 */ /* 0x000fea0003800000 */
.L_x_26389:
        /* <DEDUP_REMOVED lines=9> */
.L_x_26392:
[----:B------:R-:W3:Y:S02]  /*2f20*/  LDG.E.U16 R4, [R4.64] ;  /* 0x0000002404047981 */ /* 0x000ee4000c1e1500 */
[----:B---3--:R-:W-:-:S06]  /*2f30*/  HADD2.F32 R29, -RZ, R4.H0_H0 ;  /* 0x20000004ff1d7230 */ /* 0x008fcc0000004100 */
[----:B------:R-:W0:Y:S01]  /*2f40*/  F2I.FTZ.TRUNC.NTZ R29, R29 ;  /* 0x0000001d001d7305 */ /* 0x000e22000021f100 */
[----:B------:R-:W-:Y:S05]  /*2f50*/  BRA `(.L_x_26386) ;  /* 0x00000aa000007947 */ /* 0x000fea0003800000 */
.L_x_26391:
[----:B------:R-:W3:Y:S02]  /*2f60*/  LDG.E.64 R4, [R4.64] ;  /* 0x0000002404047981 */ /* 0x000ee4000c1e1b00 */
[----:B---3--:R0:W3:Y:S01]  /*2f70*/  F2I.F64.TRUNC R29, R4 ;  /* 0x00000004001d7311 */ /* 0x0080e2000030d100 */
[----:B------:R-:W-:Y:S05]  /*2f80*/  BRA `(.L_x_26386) ;  /* 0x00000a7000007947 */ /* 0x000fea0003800000 */
.L_x_26381:
        /* <DEDUP_REMOVED lines=12> */
.L_x_26395:
[----:B------:R-:W3:Y:S02]  /*3050*/  LDG.E.64 R4, [R4.64] ;  /* 0x0000002404047981 */ /* 0x000ee4000c1e1b00 */
[----:B---3--:R0:W3:Y:S01]  /*3060*/  F2I.F64.TRUNC R29, R4 ;  /* 0x00000004001d7311 */ /* 0x0080e2000030d100 */
[----:B------:R-:W-:Y:S05]  /*3070*/  BRA `(.L_x_26386) ;  /* 0x0000098000007947 */ /* 0x000fea0003800000 */
.L_x_26394:
        /* <DEDUP_REMOVED lines=25> */
[----:B------:R0:W3:Y:S01]  /*3210*/  F2I.FTZ.TRUNC.NTZ R29, R7 ;  /* 0x00000007001d7305 */ /* 0x0000e2000021f100 */
[----:B------:R-:W-:Y:S05]  /*3220*/  BRA `(.L_x_26386) ;  /* 0x000007d000007947 */ /* 0x000fea0003800000 */
.L_x_26397:
        /* <DEDUP_REMOVED lines=12> */
[----:B------:R0:W3:Y:S01]  /*32f0*/  F2I.FTZ.TRUNC.NTZ R29, R0 ;  /* 0x00000000001d7305 */ /* 0x0000e2000021f100 */
[----:B------:R-:W-:Y:S05]  /*3300*/  BRA `(.L_x_26386) ;  /* 0x000006f000007947 */ /* 0x000fea0003800000 */
.L_x_26396:
[----:B------:R-:W3:Y:S02]  /*3310*/  LDG.E.U16 R29, [R4.64] ;  /* 0x00000024041d7981 */ /* 0x000ee4000c1e1500 */
[----:B---3--:R-:W-:-:S06]  /*3320*/  PRMT R29, RZ, 0x5410, R29 ;  /* 0x00005410ff1d7816 */ /* 0x008fcc000000001d */
[----:B------:R-:W0:Y:S01]  /*3330*/  F2I.FTZ.TRUNC.NTZ R29, R29 ;  /* 0x0000001d001d7305 */ /* 0x000e22000021f100 */
[----:B------:R-:W-:Y:S05]  /*3340*/  BRA `(.L_x_26386) ;  /* 0x000006b000007947 */ /* 0x000fea0003800000 */
.L_x_26393:
        /* <DEDUP_REMOVED lines=10> */
.L_x_26400:
        /* <DEDUP_REMOVED lines=21> */
.L_x_26404:
[----:B------:R-:W-:Y:S05]  /*3540*/  BSYNC B1 ;  /* 0x0000000000017941 */ /* 0x000fea0003800000 */
.L_x_26403:
[----:B------:R-:W-:Y:S01]  /*3550*/  IMAD.SHL.U32 R3, R3, 0x100000, RZ ;  /* 0x0010000003037824 */ /* 0x000fe200078e00ff */
[----:B------:R-:W-:-:S04]  /*3560*/  LEA R0, R0, 0x3b800000, 0x17 ;  /* 0x3b80000000007811 */ /* 0x000fc800078eb8ff */
[----:B------:R-:W-:Y:S02]  /*3570*/  LOP3.LUT R29, R0, R3, R29, 0xfe, !PT ;  /* 0x00000003001d7212 */ /* 0x000fe400078efe1d */
.L_x_26402:
[----:B------:R-:W-:Y:S05]  /*3580*/  BSYNC B0 ;  /* 0x0000000000007941 */ /* 0x000fea0003800000 */
.L_x_26401:
[----:B------:R-:W0:Y:S01]  /*3590*/  F2I.FTZ.TRUNC.NTZ R29, R29 ;  /* 0x0000001d001d7305 */ /* 0x000e22000021f100 */
[----:B------:R-:W-:Y:S05]  /*35a0*/  BRA `(.L_x_26386) ;  /* 0x0000045000007947 */ /* 0x000fea0003800000 */
.L_x_26399:
        /* <DEDUP_REMOVED lines=21> */
.L_x_26408:
[----:B------:R-:W-:Y:S05]  /*3700*/  BSYNC B1 ;  /* 0x0000000000017941 */ /* 0x000fea0003800000 */
.L_x_26407:
[----:B------:R-:W-:Y:S01]  /*3710*/  IMAD.SHL.U32 R3, R3, 0x200000, RZ ;  /* 0x0020000003037824 */ /* 0x000fe200078e00ff */
[----:B------:R-:W-:-:S04]  /*3720*/  LEA R0, R0, 0x37800000, 0x17 ;  /* 0x3780000000007811 */ /* 0x000fc800078eb8ff */
[----:B------:R-:W-:Y:S02]  /*3730*/  LOP3.LUT R29, R0, R3, R29, 0xfe, !PT ;  /* 0x00000003001d7212 */ /* 0x000fe400078efe1d */
.L_x_26406:
[----:B------:R-:W-:Y:S05]  /*3740*/  BSYNC B0 ;  /* 0x0000000000007941 */ /* 0x000fea0003800000 */
.L_x_26405:
[----:B------:R-:W0:Y:S01]  /*3750*/  F2I.FTZ.TRUNC.NTZ R29, R29 ;  /* 0x0000001d001d7305 */ /* 0x000e22000021f100 */
[----:B------:R-:W-:Y:S05]  /*3760*/  BRA `(.L_x_26386) ;  /* 0x0000029000007947 */ /* 0x000fea0003800000 */
.L_x_26398:
        /* <DEDUP_REMOVED lines=14> */
.L_x_26412:
[----:B------:R-:W-:Y:S05]  /*3850*/  BSYNC B0 ;  /* 0x0000000000007941 */ /* 0x000fea0003800000 */
.L_x_26411:
[----:B------:R-:W0:Y:S01]  /*3860*/  F2I.FTZ.TRUNC.NTZ R29, R29 ;  /* 0x0000001d001d7305 */ /* 0x000e22000021f100 */
[----:B------:R-:W-:Y:S05]  /*3870*/  BRA `(.L_x_26386) ;  /* 0x0000018000007947 */ /* 0x000fea0003800000 */
.L_x_26385:
        /* <DEDUP_REMOVED lines=19> */
[----:B012--5:R-:W-:Y:S05]  /*39b0*/  CALL.ABS.NOINC R14 ;  /* 0x000000000e007343 */ /* 0x027fea0003c00000 */
[----:B------:R-:W-:Y:S05]  /*39c0*/  BRA `(.L_x_26386) ;  /* 0x0000003000007947 */ /* 0x000fea0003800000 */
.L_x_26410:
[----:B------:R0:W5:Y:S01]  /*39d0*/  LDG.E R29, [R4.64] ;  /* 0x00000024041d7981 */ /* 0x000162000c1e1900 */
[----:B------:R-:W-:Y:S05]  /*39e0*/  BRA `(.L_x_26386) ;  /* 0x0000001000007947 */ /* 0x000fea0003800000 */
.L_x_26409:
[----:B------:R0:W5:Y:S02]  /*39f0*/  LDG.E R29, [R4.64] ;  /* 0x00000024041d7981 */ /* 0x000164000c1e1900 */
.L_x_26386:
[----:B------:R-:W-:-:S03]  /*3a00*/  IADD3 R17, R17, 0x80, RZ ;  /* 0x0000008011117810 */ /* 0x000fc60007ffe0ff */
.L_x_26348:
[----:B------:R-:W-:Y:S05]  /*3a10*/  BSYNC B6 ;  /* 0x0000000000067941 */ /* 0x000fea0003800000 */
.L_x_26347:
[----:B------:R-:W-:Y:S01]  /*3a20*/  ISETP.GE.AND P0, PT, R17, R16, PT ;  /* 0x000000101100720c */ /* 0x000fe20003f06270 */
[----:B------:R-:W-:Y:S01]  /*3a30*/  BSSY B6, `(.L_x_26413) ;  /* 0x00001ca000067945 */ /* 0x000fe20003800000 */
[----:B------:R-:W-:Y:S01]  /*3a40*/  IMAD.MOV.U32 R18, RZ, RZ, RZ ;  /* 0x000000ffff127224 */ /* 0x000fe200078e00ff */
[----:B------:R-:W-:-:S10]  /*3a50*/  CS2R R26, SRZ ;  /* 0x00000000001a7805 */ /* 0x000fd4000001ff00 */
        /* <DEDUP_REMOVED lines=18> */
.L_x_26418:
[----:B------:R0:W5:Y:S01]  /*3b80*/  LDG.E.U8 R26, [R4.64] ;  /* 0x00000024041a7981 */ /* 0x000162000c1e1100 */
[----:B------:R-:W-:Y:S05]  /*3b90*/  BRA `(.L_x_26420) ;  /* 0x00000d0000007947 */ /* 0x000fea0003800000 */
.L_x_26417:
        /* <DEDUP_REMOVED lines=8> */
.L_x_26422:
[----:B------:R0:W5:Y:S01]  /*3c20*/  LDG.E R26, [R4.64] ;  /* 0x00000024041a7981 */ /* 0x000162000c1e1900 */
[----:B------:R-:W-:Y:S05]  /*3c30*/  BRA `(.L_x_26420) ;  /* 0x00000c6000007947 */ /* 0x000fea0003800000 */
.L_x_26421:
[----:B------:R0:W5:Y:S01]  /*3c40*/  LDG.E.S16 R26, [R4.64] ;  /* 0x00000024041a7981 */ /* 0x000162000c1e1700 */
[----:B------:R-:W-:Y:S05]  /*3c50*/  BRA `(.L_x_26420) ;  /* 0x00000c4000007947 */ /* 0x000fea0003800000 */
.L_x_26416:
        /* <DEDUP_REMOVED lines=9> */
.L_x_26424:
[----:B------:R-:W4:Y:S02]  /*3cf0*/  LDG.E.U16 R4, [R4.64] ;  /* 0x0000002404047981 */ /* 0x000f24000c1e1500 */
[----:B----4-:R-:W-:-:S06]  /*3d00*/  HADD2.F32 R26, -RZ, R4.H0_H0 ;  /* 0x20000004ff1a7230 */ /* 0x010fcc0000004100 */
[----:B------:R-:W0:Y:S01]  /*3d10*/  F2I.FTZ.TRUNC.NTZ R26, R26 ;  /* 0x0000001a001a7305 */ /* 0x000e22000021f100 */
[----:B------:R-:W-:Y:S05]  /*3d20*/  BRA `(.L_x_26420) ;  /* 0x00000b7000007947 */ /* 0x000fea0003800000 */
.L_x_26423:
        /* <DEDUP_REMOVED lines=9> */
.L_x_26426:
[----:B------:R-:W4:Y:S02]  /*3dc0*/  LDG.E.U16 R4, [R4.64] ;  /* 0x0000002404047981 */ /* 0x000f24000c1e1500 */
[----:B----4-:R-:W-:-:S06]  /*3dd0*/  HADD2.F32 R26, -RZ, R4.H0_H0 ;  /* 0x20000004ff1a7230 */ /* 0x010fcc0000004100 */
[----:B------:R-:W0:Y:S01]  /*3de0*/  F2I.FTZ.TRUNC.NTZ R26, R26 ;  /* 0x0000001a001a7305 */ /* 0x000e22000021f100 */
[----:B------:R-:W-:Y:S05]  /*3df0*/  BRA `(.L_x_26420) ;  /* 0x00000aa000007947 */ /* 0x000fea0003800000 */
.L_x_26425:
[----:B------:R-:W4:Y:S02]  /*3e00*/  LDG.E.64 R26, [R4.64] ;  /* 0x00000024041a7981 */ /* 0x000f24000c1e1b00 */
[----:B----4-:R0:W4:Y:S01]  /*3e10*/  F2I.F64.TRUNC R26, R26 ;  /* 0x0000001a001a7311 */ /* 0x010122000030d100 */
[----:B------:R-:W-:Y:S05]  /*3e20*/  BRA `(.L_x_26420) ;  /* 0x00000a7000007947 */ /* 0x000fea0003800000 */
.L_x_26415:
        /* <DEDUP_REMOVED lines=12> */
.L_x_26429:
[----:B------:R-:W4:Y:S02]  /*3ef0*/  LDG.E.64 R4, [R4.64] ;  /* 0x0000002404047981 */ /* 0x000f24000c1e1b00 */
[----:B----4-:R0:W4:Y:S01]  /*3f00*/  F2I.F64.TRUNC R26, R4 ;  /* 0x00000004001a7311 */ /* 0x010122000030d100 */
[----:B------:R-:W-:Y:S05]  /*3f10*/  BRA `(.L_x_26420) ;  /* 0x0000098000007947 */ /* 0x000fea0003800000 */
.L_x_26428:
        /* <DEDUP_REMOVED lines=25> */
[----:B------:R0:W4:Y:S01]  /*40b0*/  F2I.FTZ.TRUNC.NTZ R26, R7 ;  /* 0x00000007001a7305 */ /* 0x000122000021f100 */
[----:B------:R-:W-:Y:S05]  /*40c0*/  BRA `(.L_x_26420) ;  /* 0x000007d000007947 */ /* 0x000fea0003800000 */
.L_x_26431:
        /* <DEDUP_REMOVED lines=12> */
[----:B------:R0:W4:Y:S01]  /*4190*/  F2I.FTZ.TRUNC.NTZ R26, R0 ;  /* 0x00000000001a7305 */ /* 0x000122000021f100 */
[----:B------:R-:W-:Y:S05]  /*41a0*/  BRA `(.L_x_26420) ;  /* 0x000006f000007947 */ /* 0x000fea0003800000 */
.L_x_26430:
[----:B------:R-:W4:Y:S02]  /*41b0*/  LDG.E.U16 R26, [R4.64] ;  /* 0x00000024041a7981 */ /* 0x000f24000c1e1500 */
[----:B----4-:R-:W-:-:S06]  /*41c0*/  PRMT R26, RZ, 0x5410, R26 ;  /* 0x00005410ff1a7816 */ /* 0x010fcc000000001a */
[----:B------:R-:W0:Y:S01]  /*41d0*/  F2I.FTZ.TRUNC.NTZ R26, R26 ;  /* 0x0000001a001a7305 */ /* 0x000e22000021f100 */
[----:B------:R-:W-:Y:S05]  /*41e0*/  BRA `(.L_x_26420) ;  /* 0x000006b000007947 */ /* 0x000fea0003800000 */
.L_x_26427:
        /* <DEDUP_REMOVED lines=10> */
.L_x_26434:
        /* <DEDUP_REMOVED lines=21> */
.L_x_26438:
[----:B------:R-:W-:Y:S05]  /*43e0*/  BSYNC B1 ;  /* 0x0000000000017941 */ /* 0x000fea0003800000 */
.L_x_26437:
[----:B------:R-:W-:Y:S01]  /*43f0*/  IMAD.SHL.U32 R3, R3, 0x100000, RZ ;  /* 0x0010000003037824 */ /* 0x000fe200078e00ff */
[----:B------:R-:W-:-:S04]  /*4400*/  LEA R5, R0, 0x3b800000, 0x17 ;  /* 0x3b80000000057811 */ /* 0x000fc800078eb8ff */
[----:B------:R-:W-:Y:S02]  /*4410*/  LOP3.LUT R26, R5, R3, R26, 0xfe, !PT ;  /* 0x00000003051a7212 */ /* 0x000fe400078efe1a */
.L_x_26436:
[----:B------:R-:W-:Y:S05]  /*4420*/  BSYNC B0 ;  /* 0x0000000000007941 */ /* 0x000fea0003800000 */
.L_x_26435:
[----:B------:R-:W0:Y:S01]  /*4430*/  F2I.FTZ.TRUNC.NTZ R26, R26 ;  /* 0x0000001a001a7305 */ /* 0x000e22000021f100 */
[----:B------:R-:W-:Y:S05]  /*4440*/  BRA `(.L_x_26420) ;  /* 0x0000045000007947 */ /* 0x000fea0003800000 */
.L_x_26433:
        /* <DEDUP_REMOVED lines=21> */
.L_x_26442:
[----:B------:R-:W-:Y:S05]  /*45a0*/  BSYNC B1 ;  /* 0x0000000000017941 */ /* 0x000fea0003800000 */
.L_x_26441:
[----:B------:R-:W-:Y:S01]  /*45b0*/  IMAD.SHL.U32 R3, R3, 0x200000, RZ ;  /* 0x0020000003037824 */ /* 0x000fe200078e00ff */
[----:B------:R-:W-:-:S04]  /*45c0*/  LEA R5, R0, 0x37800000, 0x17 ;  /* 0x3780000000057811 */ /* 0x000fc800078eb8ff */
[----:B------:R-:W-:Y:S02]  /*45d0*/  LOP3.LUT R26, R5, R3, R26, 0xfe, !PT ;  /* 0x00000003051a7212 */ /* 0x000fe400078efe1a */
.L_x_26440:
[----:B------:R-:W-:Y:S05]  /*45e0*/  BSYNC B0 ;  /* 0x0000000000007941 */ /* 0x000fea0003800000 */
.L_x_26439:
[----:B------:R-:W0:Y:S01]  /*45f0*/  F2I.FTZ.TRUNC.NTZ R26, R26 ;  /* 0x0000001a001a7305 */ /* 0x000e22000021f100 */
[----:B------:R-:W-:Y:S05]  /*4600*/  BRA `(.L_x_26420) ;  /* 0x0000029000007947 */ /* 0x000fea0003800000 */
.L_x_26432:
        /* <DEDUP_REMOVED lines=14> */
.L_x_26446:
[----:B------:R-:W-:Y:S05]  /*46f0*/  BSYNC B0 ;  /* 0x0000000000007941 */ /* 0x000fea0003800000 */
.L_x_26445:
[----:B------:R-:W0:Y:S01]  /*4700*/  F2I.FTZ.TRUNC.NTZ R26, R26 ;  /* 0x0000001a001a7305 */ /* 0x000e22000021f100 */
[----:B------:R-:W-:Y:S05]  /*4710*/  BRA `(.L_x_26420) ;  /* 0x0000018000007947 */ /* 0x000fea0003800000 */
.L_x_26419:
        /* <DEDUP_REMOVED lines=19> */
[----:B0123-5:R-:W-:Y:S05]  /*4850*/  CALL.ABS.NOINC R14 ;  /* 0x000000000e007343 */ /* 0x02ffea0003c00000 */
[----:B------:R-:W-:Y:S05]  /*4860*/  BRA `(.L_x_26420) ;  /* 0x0000003000007947 */ /* 0x000fea0003800000 */
.L_x_26444:
[----:B------:R0:W5:Y:S01]  /*4870*/  LDG.E R26, [R4.64] ;  /* 0x00000024041a7981 */ /* 0x000162000c1e1900 */
[----:B------:R-:W-:Y:S05]  /*4880*/  BRA `(.L_x_26420) ;  /* 0x0000001000007947 */ /* 0x000fea0003800000 */
.L_x_26443:
[----:B------:R0:W5:Y:S02]  /*4890*/  LDG.E R26, [R4.64] ;  /* 0x00000024041a7981 */ /* 0x000164000c1e1900 */
.L_x_26420:
        /* <DEDUP_REMOVED lines=16> */
.L_x_26450:
[----:B------:R0:W5:Y:S01]  /*49a0*/  LDG.E.U8 R27, [R4.64] ;  /* 0x00000024041b7981 */ /* 0x000162000c1e1100 */
[----:B------:R-:W-:Y:S05]  /*49b0*/  BRA `(.L_x_26452) ;  /* 0x00000d0000007947 */ /* 0x000fea0003800000 */
.L_x_26449:
        /* <DEDUP_REMOVED lines=8> */
.L_x_26454:
[----:B------:R0:W5:Y:S01]  /*4a40*/  LDG.E R27, [R4.64] ;  /* 0x00000024041b7981 */ /* 0x000162000c1e1900 */
[----:B------:R-:W-:Y:S05]  /*4a50*/  BRA `(.L_x_26452) ;  /* 0x00000c6000007947 */ /* 0x000fea0003800000 */
.L_x_26453:
[----:B------:R0:W5:Y:S01]  /*4a60*/  LDG.E.S16 R27, [R4.64] ;  /* 0x00000024041b7981 */ /* 0x000162000c1e1700 */
[----:B------:R-:W-:Y:S05]  /*4a70*/  BRA `(.L_x_26452) ;  /* 0x00000c4000007947 */ /* 0x000fea0003800000 */
.L_x_26448:
        /* <DEDUP_REMOVED lines=9> */
.L_x_26456:
[----:B----4-:R-:W4:Y:S02]  /*4b10*/  LDG.E.U16 R4, [R4.64] ;  /* 0x0000002404047981 */ /* 0x010f24000c1e1500 */
[----:B----4-:R-:W-:-:S06]  /*4b20*/  HADD2.F32 R27, -RZ, R4.H0_H0 ;  /* 0x20000004ff1b7230 */ /* 0x010fcc0000004100 */
[----:B------:R-:W0:Y:S01]  /*4b30*/  F2I.FTZ.TRUNC.NTZ R27, R27 ;  /* 0x0000001b001b7305 */ /* 0x000e22000021f100 */
[----:B------:R-:W-:Y:S05]  /*4b40*/  BRA `(.L_x_26452) ;  /* 0x00000b7000007947 */ /* 0x000fea0003800000 */
.L_x_26455:
        /* <DEDUP_REMOVED lines=9> */
.L_x_26458:
[----:B----4-:R-:W4:Y:S02]  /*4be0*/  LDG.E.U16 R4, [R4.64] ;  /* 0x0000002404047981 */ /* 0x010f24000c1e1500 */
[----:B----4-:R-:W-:-:S06]  /*4bf0*/  HADD2.F32 R27, -RZ, R4.H0_H0 ;  /* 0x20000004ff1b7230 */ /* 0x010fcc0000004100 */
[----:B------:R-:W0:Y:S01]  /*4c00*/  F2I.FTZ.TRUNC.NTZ R27, R27 ;  /* 0x0000001b001b7305 */ /* 0x000e22000021f100 */
[----:B------:R-:W-:Y:S05]  /*4c10*/  BRA `(.L_x_26452) ;  /* 0x00000aa000007947 */ /* 0x000fea0003800000 */
.L_x_26457:
[----:B----4-:R-:W4:Y:S02]  /*4c20*/  LDG.E.64 R4, [R4.64] ;  /* 0x0000002404047981 */ /* 0x010f24000c1e1b00 */
[----:B----4-:R0:W4:Y:S01]  /*4c30*/  F2I.F64.TRUNC R27, R4 ;  /* 0x00000004001b7311 */ /* 0x010122000030d100 */
[----:B------:R-:W-:Y:S05]  /*4c40*/  BRA `(.L_x_26452) ;  /* 0x00000a7000007947 */ /* 0x000fea0003800000 */
.L_x_26447:
        /* <DEDUP_REMOVED lines=12> */
.L_x_26461:
[----:B----4-:R-:W4:Y:S02]  /*4d10*/  LDG.E.64 R4, [R4.64] ;  /* 0x0000002404047981 */ /* 0x010f24000c1e1b00 */
[----:B----4-:R0:W4:Y:S01]  /*4d20*/  F2I.F64.TRUNC R27, R4 ;  /* 0x00000004001b7311 */ /* 0x010122000030d100 */
[----:B------:R-:W-:Y:S05]  /*4d30*/  BRA `(.L_x_26452) ;  /* 0x0000098000007947 */ /* 0x000fea0003800000 */
.L_x_26460:
        /* <DEDUP_REMOVED lines=27> */
.L_x_26463:
        /* <DEDUP_REMOVED lines=14> */
.L_x_26462:
[----:B----4-:R-:W4:Y:S02]  /*4fd0*/  LDG.E.U16 R27, [R4.64] ;  /* 0x00000024041b7981 */ /* 0x010f24000c1e1500 */
[----:B----4-:R-:W-:-:S06]  /*4fe0*/  PRMT R27, RZ, 0x5410, R27 ;  /* 0x00005410ff1b7816 */ /* 0x010fcc000000001b */
[----:B------:R-:W0:Y:S01]  /*4ff0*/  F2I.FTZ.TRUNC.NTZ R27, R27 ;  /* 0x0000001b001b7305 */ /* 0x000e22000021f100 */
[----:B------:R-:W-:Y:S05]  /*5000*/  BRA `(.L_x_26452) ;  /* 0x000006b000007947 */ /* 0x000fea0003800000 */
.L_x_26459:
        /* <DEDUP_REMOVED lines=10> */
.L_x_26466:
        /* <DEDUP_REMOVED lines=21> */
.L_x_26470:
[----:B------:R-:W-:Y:S05]  /*5200*/  BSYNC B1 ;  /* 0x0000000000017941 */ /* 0x000fea0003800000 */
.L_x_26469:
[----:B------:R-:W-:Y:S01]  /*5210*/  IMAD.SHL.U32 R3, R3, 0x100000, RZ ;  /* 0x0010000003037824 */ /* 0x000fe200078e00ff */
[----:B------:R-:W-:-:S04]  /*5220*/  LEA R0, R0, 0x3b800000, 0x17 ;  /* 0x3b80000000007811 */ /* 0x000fc800078eb8ff */
[----:B------:R-:W-:Y:S02]  /*5230*/  LOP3.LUT R27, R0, R3, R27, 0xfe, !PT ;  /* 0x00000003001b7212 */ /* 0x000fe400078efe1b */
.L_x_26468:
[----:B------:R-:W-:Y:S05]  /*5240*/  BSYNC B0 ;  /* 0x0000000000007941 */ /* 0x000fea0003800000 */
.L_x_26467:
[----:B------:R-:W0:Y:S01]  /*5250*/  F2I.FTZ.TRUNC.NTZ R27, R27 ;  /* 0x0000001b001b7305 */ /* 0x000e22000021f100 */
[----:B------:R-:W-:Y:S05]  /*5260*/  BRA `(.L_x_26452) ;  /* 0x0000045000007947 */ /* 0x000fea0003800000 */
.L_x_26465:
        /* <DEDUP_REMOVED lines=21> */
.L_x_26474:
[----:B------:R-:W-:Y:S05]  /*53c0*/  BSYNC B1 ;  /* 0x0000000000017941 */ /* 0x000fea0003800000 */
.L_x_26473:
[----:B------:R-:W-:Y:S01]  /*53d0*/  IMAD.SHL.U32 R3, R3, 0x200000, RZ ;  /* 0x0020000003037824 */ /* 0x000fe200078e00ff */
[----:B------:R-:W-:-:S04]  /*53e0*/  LEA R0, R0, 0x37800000, 0x17 ;  /* 0x3780000000007811 */ /* 0x000fc800078eb8ff */
[----:B------:R-:W-:Y:S02]  /*53f0*/  LOP3.LUT R27, R0, R3, R27, 0xfe, !PT ;  /* 0x00000003001b7212 */ /* 0x000fe400078efe1b */
.L_x_26472:
[----:B------:R-:W-:Y:S05]  /*5400*/  BSYNC B0 ;  /* 0x0000000000007941 */ /* 0x000fea0003800000 */
.L_x_26471:
[----:B------:R-:W0:Y:S01]  /*5410*/  F2I.FTZ.TRUNC.NTZ R27, R27 ;  /* 0x0000001b001b7305 */ /* 0x000e22000021f100 */
[----:B------:R-:W-:Y:S05]  /*5420*/  BRA `(.L_x_26452) ;  /* 0x0000029000007947 */ /* 0x000fea0003800000 */
.L_x_26464:
        /* <DEDUP_REMOVED lines=14> */
.L_x_26478:
[----:B------:R-:W-:Y:S05]  /*5510*/  BSYNC B0 ;  /* 0x0000000000007941 */ /* 0x000fea0003800000 */
.L_x_26477:
[----:B------:R-:W0:Y:S01]  /*5520*/  F2I.FTZ.TRUNC.NTZ R27, R27 ;  /* 0x0000001b001b7305 */ /* 0x000e22000021f100 */
[----:B------:R-:W-:Y:S05]  /*5530*/  BRA `(.L_x_26452) ;  /* 0x0000018000007947 */ /* 0x000fea0003800000 */
.L_x_26451:
        /* <DEDUP_REMOVED lines=19> */
[----:B012345:R-:W-:Y:S05]  /*5670*/  CALL.ABS.NOINC R14 ;  /* 0x000000000e007343 */ /* 0x03ffea0003c00000 */
[----:B------:R-:W-:Y:S05]  /*5680*/  BRA `(.L_x_26452) ;  /* 0x0000003000007947 */ /* 0x000fea0003800000 */
.L_x_26476:
[----:B------:R0:W5:Y:S01]  /*5690*/  LDG.E R27, [R4.64] ;  /* 0x00000024041b7981 */ /* 0x000162000c1e1900 */
[----:B------:R-:W-:Y:S05]  /*56a0*/  BRA `(.L_x_26452) ;  /* 0x0000001000007947 */ /* 0x000fea0003800000 */
.L_x_26475:
[----:B------:R0:W5:Y:S02]  /*56b0*/  LDG.E R27, [R4.64] ;  /* 0x00000024041b7981 */ /* 0x000164000c1e1900 */
.L_x_26452:
[----:B------:R-:W-:-:S03]  /*56c0*/  IADD3 R17, R17, 0x80, RZ ;  /* 0x0000008011117810 */ /* 0x000fc60007ffe0ff */
.L_x_26414:
[----:B------:R-:W-:Y:S05]  /*56d0*/  BSYNC B6 ;  /* 0x0000000000067941 */ /* 0x000fea0003800000 */
.L_x_26413:
[----:B------:R-:W-:Y:S01]  /*56e0*/  ISETP.GE.AND P0, PT, R17, R16, PT ;  /* 0x000000101100720c */ /* 0x000fe20003f06270 */
[----:B------:R-:W-:Y:S01]  /*56f0*/  BSSY B6, `(.L_x_26479) ;  /* 0x00001c7000067945 */ /* 0x000fe20003800000 */
[----:B0-----:R-:W-:-:S11]  /*5700*/  IMAD.MOV.U32 R25, RZ, RZ, RZ ;  /* 0x000000ffff197224 */ /* 0x001fd600078e00ff */
        /* <DEDUP_REMOVED lines=18> */
.L_x_26484:
[----:B------:R0:W5:Y:S01]  /*5830*/  LDG.E.U8 R25, [R4.64] ;  /* 0x0000002404197981 */ /* 0x000162000c1e1100 */
[----:B------:R-:W-:Y:S05]  /*5840*/  BRA `(.L_x_26486) ;  /* 0x00000d0000007947 */ /* 0x000fea0003800000 */
.L_x_26483:
        /* <DEDUP_REMOVED lines=8> */
.L_x_26488:
[----:B------:R0:W5:Y:S01]  /*58d0*/  LDG.E R25, [R4.64] ;  /* 0x0000002404197981 */ /* 0x000162000c1e1900 */
[----:B------:R-:W-:Y:S05]  /*58e0*/  BRA `(.L_x_26486) ;  /* 0x00000c6000007947 */ /* 0x000fea0003800000 */
.L_x_26487:
[----:B------:R0:W5:Y:S01]  /*58f0*/  LDG.E.S16 R25, [R4.64] ;  /* 0x0000002404197981 */ /* 0x000162000c1e1700 */
[----:B------:R-:W-:Y:S05]  /*5900*/  BRA `(.L_x_26486) ;  /* 0x00000c4000007947 */ /* 0x000fea0003800000 */
.L_x_26482:
        /* <DEDUP_REMOVED lines=9> */
.L_x_26490:
[----:B----4-:R-:W4:Y:S02]  /*59a0*/  LDG.E.U16 R4, [R4.64] ;  /* 0x0000002404047981 */ /* 0x010f24000c1e1500 */
[----:B----4-:R-:W-:-:S06]  /*59b0*/  HADD2.F32 R25, -RZ, R4.H0_H0 ;  /* 0x20000004ff197230 */ /* 0x010fcc0000004100 */
[----:B------:R-:W0:Y:S01]  /*59c0*/  F2I.FTZ.TRUNC.NTZ R25, R25 ;  /* 0x0000001900197305 */ /* 0x000e22000021f100 */
[----:B------:R-:W-:Y:S05]  /*59d0*/  BRA `(.L_x_26486) ;  /* 0x00000b7000007947 */ /* 0x000fea0003800000 */
.L_x_26489:
        /* <DEDUP_REMOVED lines=9> */
.L_x_26492:
[----:B----4-:R-:W4:Y:S02]  /*5a70*/  LDG.E.U16 R4, [R4.64] ;  /* 0x0000002404047981 */ /* 0x010f24000c1e1500 */
[----:B----4-:R-:W-:-:S06]  /*5a80*/  HADD2.F32 R25, -RZ, R4.H0_H0 ;  /* 0x20000004ff197230 */ /* 0x010fcc0000004100 */
[----:B------:R-:W0:Y:S01]  /*5a90*/  F2I.FTZ.TRUNC.NTZ R25, R25 ;  /* 0x0000001900197305 */ /* 0x000e22000021f100 */
[----:B------:R-:W-:Y:S05]  /*5aa0*/  BRA `(.L_x_26486) ;  /* 0x00000aa000007947 */ /* 0x000fea0003800000 */
.L_x_26491:
[----:B----4-:R-:W4:Y:S02]  /*5ab0*/  LDG.E.64 R4, [R4.64] ;  /* 0x0000002404047981 */ /* 0x010f24000c1e1b00 */
[----:B----4-:R0:W4:Y:S01]  /*5ac0*/  F2I.F64.TRUNC R25, R4 ;  /* 0x0000000400197311 */ /* 0x010122000030d100 */
[----:B------:R-:W-:Y:S05]  /*5ad0*/  BRA `(.L_x_26486) ;  /* 0x00000a7000007947 */ /* 0x000fea0003800000 */
.L_x_26481:
        /* <DEDUP_REMOVED lines=12> */
.L_x_26495:
[----:B----4-:R-:W4:Y:S02]  /*5ba0*/  LDG.E.64 R4, [R4.64] ;  /* 0x0000002404047981 */ /* 0x010f24000c1e1b00 */
[----:B----4-:R0:W4:Y:S01]  /*5bb0*/  F2I.F64.TRUNC R25, R4 ;  /* 0x0000000400197311 */ /* 0x010122000030d100 */
[----:B------:R-:W-:Y:S05]  /*5bc0*/  BRA `(.L_x_26486) ;  /* 0x0000098000007947 */ /* 0x000fea0003800000 */
.L_x_26494:
        /* <DEDUP_REMOVED lines=27> */
.L_x_26497:
        /* <DEDUP_REMOVED lines=14> */
.L_x_26496:
[----:B----4-:R-:W4:Y:S02]  /*5e60*/  LDG.E.U16 R25, [R4.64] ;  /* 0x0000002404197981 */ /* 0x010f24000c1e1500 */
[----:B----4-:R-:W-:-:S06]  /*5e70*/  PRMT R25, RZ, 0x5410, R25 ;  /* 0x00005410ff197816 */ /* 0x010fcc0000000019 */
[----:B------:R-:W0:Y:S01]  /*5e80*/  F2I.FTZ.TRUNC.NTZ R25, R25 ;  /* 0x0000001900197305 */ /* 0x000e22000021f100 */
[----:B------:R-:W-:Y:S05]  /*5e90*/  BRA `(.L_x_26486) ;  /* 0x000006b000007947 */ /* 0x000fea0003800000 */
.L_x_26493:
        /* <DEDUP_REMOVED lines=10> */
.L_x_26500:
        /* <DEDUP_REMOVED lines=21> */
.L_x_26504:
[----:B------:R-:W-:Y:S05]  /*6090*/  BSYNC B1 ;  /* 0x0000000000017941 */ /* 0x000fea0003800000 */
.L_x_26503:
[----:B------:R-:W-:Y:S01]  /*60a0*/  IMAD.SHL.U32 R3, R3, 0x100000, RZ ;  /* 0x0010000003037824 */ /* 0x000fe200078e00ff */
[----:B------:R-:W-:-:S04]  /*60b0*/  LEA R0, R0, 0x3b800000, 0x17 ;  /* 0x3b80000000007811 */ /* 0x000fc800078eb8ff */
[----:B------:R-:W-:Y:S02]  /*60c0*/  LOP3.LUT R25, R0, R3, R25, 0xfe, !PT ;  /* 0x0000000300197212 */ /* 0x000fe400078efe19 */
.L_x_26502:
[----:B------:R-:W-:Y:S05]  /*60d0*/  BSYNC B0 ;  /* 0x0000000000007941 */ /* 0x000fea0003800000 */
.L_x_26501:
[----:B------:R-:W0:Y:S01]  /*60e0*/  F2I.FTZ.TRUNC.NTZ R25, R25 ;  /* 0x0000001900197305 */ /* 0x000e22000021f100 */
[----:B------:R-:W-:Y:S05]  /*60f0*/  BRA `(.L_x_26486) ;  /* 0x0000045000007947 */ /* 0x000fea0003800000 */
.L_x_26499:
        /* <DEDUP_REMOVED lines=21> */
.L_x_26508:
[----:B------:R-:W-:Y:S05]  /*6250*/  BSYNC B1 ;  /* 0x0000000000017941 */ /* 0x000fea0003800000 */
.L_x_26507:
[----:B------:R-:W-:Y:S01]  /*6260*/  IMAD.SHL.U32 R3, R3, 0x200000, RZ ;  /* 0x0020000003037824 */ /* 0x000fe200078e00ff */
[----:B------:R-:W-:-:S04]  /*6270*/  LEA R0, R0, 0x37800000, 0x17 ;  /* 0x3780000000007811 */ /* 0x000fc800078eb8ff */
[----:B------:R-:W-:Y:S02]  /*6280*/  LOP3.LUT R25, R0, R3, R25, 0xfe, !PT ;  /* 0x0000000300197212 */ /* 0x000fe400078efe19 */
.L_x_26506:
[----:B------:R-:W-:Y:S05]  /*6290*/  BSYNC B0 ;  /* 0x0000000000007941 */ /* 0x000fea0003800000 */
.L_x_26505:
[----:B------:R-:W0:Y:S01]  /*62a0*/  F2I.FTZ.TRUNC.NTZ R25, R25 ;  /* 0x0000001900197305 */ /* 0x000e22000021f100 */
[----:B------:R-:W-:Y:S05]  /*62b0*/  BRA `(.L_x_26486) ;  /* 0x0000029000007947 */ /* 0x000fea0003800000 */
.L_x_26498:
        /* <DEDUP_REMOVED lines=14> */
.L_x_26512:
[----:B------:R-:W-:Y:S05]  /*63a0*/  BSYNC B0 ;  /* 0x0000000000007941 */ /* 0x000fea0003800000 */
.L_x_26511:
[----:B------:R-:W0:Y:S01]  /*63b0*/  F2I.FTZ.TRUNC.NTZ R25, R25 ;  /* 0x0000001900197305 */ /* 0x000e22000021f100 */
[----:B------:R-:W-:Y:S05]  /*63c0*/  BRA `(.L_x_26486) ;  /* 0x0000018000007947 */ /* 0x000fea0003800000 */
.L_x_26485:
        /* <DEDUP_REMOVED lines=21> */
.L_x_26510:
[----:B------:R0:W5:Y:S01]  /*6520*/  LDG.E R25, [R4.64] ;  /* 0x0000002404197981 */ /* 0x000162000c1e1900 */
[----:B------:R-:W-:Y:S05]  /*6530*/  BRA `(.L_x_26486) ;  /* 0x0000001000007947 */ /* 0x000fea0003800000 */
.L_x_26509:
[----:B------:R0:W5:Y:S02]  /*6540*/  LDG.E R25, [R4.64] ;  /* 0x0000002404197981 */ /* 0x000164000c1e1900 */
.L_x_26486:
        /* <DEDUP_REMOVED lines=16> */
.L_x_26516:
[----:B------:R0:W5:Y:S01]  /*6650*/  LDG.E.U8 R18, [R4.64] ;  /* 0x0000002404127981 */ /* 0x000162000c1e1100 */
[----:B------:R-:W-:Y:S05]  /*6660*/  BRA `(.L_x_26480) ;  /* 0x00000cf000007947 */ /* 0x000fea0003800000 */
.L_x_26515:
        /* <DEDUP_REMOVED lines=8> */
.L_x_26519:
[----:B------:R0:W5:Y:S01]  /*66f0*/  LDG.E R18, [R4.64] ;  /* 0x0000002404127981 */ /* 0x000162000c1e1900 */
[----:B------:R-:W-:Y:S05]  /*6700*/  BRA `(.L_x_26480) ;  /* 0x00000c5000007947 */ /* 0x000fea0003800000 */
.L_x_26518:
[----:B------:R0:W5:Y:S01]  /*6710*/  LDG.E.S16 R18, [R4.64] ;  /* 0x0000002404127981 */ /* 0x000162000c1e1700 */
[----:B------:R-:W-:Y:S05]  /*6720*/  BRA `(.L_x_26480) ;  /* 0x00000c3000007947 */ /* 0x000fea0003800000 */
.L_x_26514:
        /* <DEDUP_REMOVED lines=9> */
.L_x_26521:
[----:B----4-:R-:W4:Y:S02]  /*67c0*/  LDG.E.U16 R4, [R4.64] ;  /* 0x0000002404047981 */ /* 0x010f24000c1e1500 */
[----:B----4-:R-:W-:-:S06]  /*67d0*/  HADD2.F32 R18, -RZ, R4.H0_H0 ;  /* 0x20000004ff127230 */ /* 0x010fcc0000004100 */
[----:B------:R-:W0:Y:S01]  /*67e0*/  F2I.FTZ.TRUNC.NTZ R18, R18 ;  /* 0x0000001200127305 */ /* 0x000e22000021f100 */
[----:B------:R-:W-:Y:S05]  /*67f0*/  BRA `(.L_x_26480) ;  /* 0x00000b6000007947 */ /* 0x000fea0003800000 */
.L_x_26520:
        /* <DEDUP_REMOVED lines=9> */
.L_x_26523:
[----:B----4-:R-:W4:Y:S02]  /*6890*/  LDG.E.U16 R4, [R4.64] ;  /* 0x0000002404047981 */ /* 0x010f24000c1e1500 */
[----:B----4-:R-:W-:-:S06]  /*68a0*/  HADD2.F32 R18, -RZ, R4.H0_H0 ;  /* 0x20000004ff127230 */ /* 0x010fcc0000004100 */
[----:B------:R-:W0:Y:S01]  /*68b0*/  F2I.FTZ.TRUNC.NTZ R18, R18 ;  /* 0x0000001200127305 */ /* 0x000e22000021f100 */
[----:B------:R-:W-:Y:S05]  /*68c0*/  BRA `(.L_x_26480) ;  /* 0x00000a9000007947 */ /* 0x000fea0003800000 */
.L_x_26522:
[----:B----4-:R-:W4:Y:S02]  /*68d0*/  LDG.E.64 R18, [R4.64] ;  /* 0x0000002404127981 */ /* 0x010f24000c1e1b00 */
[----:B----4-:R0:W4:Y:S01]  /*68e0*/  F2I.F64.TRUNC R18, R18 ;  /* 0x0000001200127311 */ /* 0x010122000030d100 */
[----:B------:R-:W-:Y:S05]  /*68f0*/  BRA `(.L_x_26480) ;  /* 0x00000a6000007947 */ /* 0x000fea0003800000 */
.L_x_26513:
        /* <DEDUP_REMOVED lines=12> */
.L_x_26526:
[----:B----4-:R-:W4:Y:S02]  /*69c0*/  LDG.E.64 R4, [R4.64] ;  /* 0x0000002404047981 */ /* 0x010f24000c1e1b00 */
[----:B----4-:R0:W4:Y:S01]  /*69d0*/  F2I.F64.TRUNC R18, R4 ;  /* 0x0000000400127311 */ /* 0x010122000030d100 */
[----:B------:R-:W-:Y:S05]  /*69e0*/  BRA `(.L_x_26480) ;  /* 0x0000097000007947 */ /* 0x000fea0003800000 */
.L_x_26525:
        /* <DEDUP_REMOVED lines=27> */
.L_x_26528:
        /* <DEDUP_REMOVED lines=14> */
.L_x_26527:
[----:B----4-:R-:W4:Y:S02]  /*6c80*/  LDG.E.U16 R18, [R4.64] ;  /* 0x0000002404127981 */ /* 0x010f24000c1e1500 */
[----:B----4-:R-:W-:-:S06]  /*6c90*/  PRMT R18, RZ, 0x5410, R18 ;  /* 0x00005410ff127816 */ /* 0x010fcc0000000012 */
[----:B------:R-:W0:Y:S01]  /*6ca0*/  F2I.FTZ.TRUNC.NTZ R18, R18 ;  /* 0x0000001200127305 */ /* 0x000e22000021f100 */
[----:B------:R-:W-:Y:S05]  /*6cb0*/  BRA `(.L_x_26480) ;  /* 0x000006a000007947 */ /* 0x000fea0003800000 */
.L_x_26524:
        /* <DEDUP_REMOVED lines=10> */
.L_x_26531:
        /* <DEDUP_REMOVED lines=21> */
.L_x_26535:
[----:B------:R-:W-:Y:S05]  /*6eb0*/  BSYNC B1 ;  /* 0x0000000000017941 */ /* 0x000fea0003800000 */
.L_x_26534:
[----:B------:R-:W-:Y:S01]  /*6ec0*/  IMAD.SHL.U32 R3, R3, 0x100000, RZ ;  /* 0x0010000003037824 */ /* 0x000fe200078e00ff */
[----:B------:R-:W-:-:S04]  /*6ed0*/  LEA R5, R0, 0x3b800000, 0x17 ;  /* 0x3b80000000057811 */ /* 0x000fc800078eb8ff */
[----:B------:R-:W-:Y:S02]  /*6ee0*/  LOP3.LUT R18, R5, R3, R18, 0xfe, !PT ;  /* 0x0000000305127212 */ /* 0x000fe400078efe12 */
.L_x_26533:
[----:B------:R-:W-:Y:S05]  /*6ef0*/  BSYNC B0 ;  /* 0x0000000000007941 */ /* 0x000fea0003800000 */
.L_x_26532:
[----:B------:R-:W0:Y:S01]  /*6f00*/  F2I.FTZ.TRUNC.NTZ R18, R18 ;  /* 0x0000001200127305 */ /* 0x000e22000021f100 */
[----:B------:R-:W-:Y:S05]  /*6f10*/  BRA `(.L_x_26480) ;  /* 0x0000044000007947 */ /* 0x000fea0003800000 */
.L_x_26530:
        /* <DEDUP_REMOVED lines=21> */
.L_x_26539:
[----:B------:R-:W-:Y:S05]  /*7070*/  BSYNC B1 ;  /* 0x0000000000017941 */ /* 0x000fea0003800000 */
.L_x_26538:
[----:B------:R-:W-:Y:S01]  /*7080*/  IMAD.SHL.U32 R3, R3, 0x200000, RZ ;  /* 0x0020000003037824 */ /* 0x000fe200078e00ff */
[----:B------:R-:W-:-:S04]  /*7090*/  LEA R5, R0, 0x37800000, 0x17 ;  /* 0x3780000000057811 */ /* 0x000fc800078eb8ff */
[----:B------:R-:W-:Y:S02]  /*70a0*/  LOP3.LUT R18, R5, R3, R18, 0xfe, !PT ;  /* 0x0000000305127212 */ /* 0x000fe400078efe12 */
.L_x_26537:
[----:B------:R-:W-:Y:S05]  /*70b0*/  BSYNC B0 ;  /* 0x0000000000007941 */ /* 0x000fea0003800000 */
.L_x_26536:
[----:B------:R-:W0:Y:S01]  /*70c0*/  F2I.FTZ.TRUNC.NTZ R18, R18 ;  /* 0x0000001200127305 */ /* 0x000e22000021f100 */
[----:B------:R-:W-:Y:S05]  /*70d0*/  BRA `(.L_x_26480) ;  /* 0x0000028000007947 */ /* 0x000fea0003800000 */
.L_x_26529:
        /* <DEDUP_REMOVED lines=14> */
.L_x_26543:
[----:B------:R-:W-:Y:S05]  /*71c0*/  BSYNC B0 ;  /* 0x0000000000007941 */ /* 0x000fea0003800000 */
.L_x_26542:
[----:B------:R-:W0:Y:S01]  /*71d0*/  F2I.FTZ.TRUNC.NTZ R18, R18 ;  /* 0x0000001200127305 */ /* 0x000e22000021f100 */
[----:B------:R-:W-:Y:S05]  /*71e0*/  BRA `(.L_x_26480) ;  /* 0x0000017000007947 */ /* 0x000fea0003800000 */
.L_x_26517:
        /* <DEDUP_REMOVED lines=20> */
.L_x_26541:
[----:B------:R0:W5:Y:S01]  /*7330*/  LDG.E R18, [R4.64] ;  /* 0x0000002404127981 */ /* 0x000162000c1e1900 */
[----:B------:R-:W-:Y:S05]  /*7340*/  BRA `(.L_x_26480) ;  /* 0x0000001000007947 */ /* 0x000fea0003800000 */
.L_x_26540:
[----:B------:R0:W5:Y:S02]  /*7350*/  LDG.E R18, [R4.64] ;  /* 0x0000002404127981 */ /* 0x000164000c1e1900 */
.L_x_26480:
[----:B------:R-:W-:Y:S05]  /*7360*/  BSYNC B6 ;  /* 0x0000000000067941 */ /* 0x000fea0003800000 */
.L_x_26479:
[----:B0-----:R-:W0:Y:S01]  /*7370*/  S2R R19, SR_TID.X ;  /* 0x0000000000137919 */ /* 0x001e220000002100 */
        /* <DEDUP_REMOVED lines=10> */
[----:B--2-45:R-:W-:Y:S02]  /*7420*/  IABS R3, R24 ;  /* 0x0000001800037213 */ /* 0x034fe40000000000 */
[----:B------:R-:W-:Y:S02]  /*7430*/  IABS R8, R28 ;  /* 0x0000001c00087213 */ /* 0x000fe40000000000 */
[----:B------:R-:W0:Y:S01]  /*7440*/  I2F.RP R0, R3 ;  /* 0x0000000300007306 */ /* 0x000e220000209400 */
[----:B------:R-:W-:-:S07]  /*7450*/  IABS R9, R24 ;  /* 0x0000001800097213 */ /* 0x000fce0000000000 */
        /* <DEDUP_REMOVED lines=14> */
[----:B------:R-:W-:-:S09]  /*7540*/  LOP3.LUT R0, R24, R28, RZ, 0x3c, !PT ;  /* 0x0000001c18007212 */ /* 0x000fd200078e3cff */
        /* <DEDUP_REMOVED lines=20> */
.L_x_26545:
[----:B----4-:R-:W-:Y:S05]  /*7690*/  BSYNC B0 ;  /* 0x0000000000007941 */ /* 0x010fea0003800000 */
.L_x_26544:
[----:B------:R-:W-:Y:S01]  /*76a0*/  BSSY B0, `(.L_x_26546) ;  /* 0x0000029000007945 */ /* 0x000fe20003800000 */
[----:B------:R-:W-:Y:S05]  /*76b0*/  @P3 BRA `(.L_x_26547) ;  /* 0x0000027000003947 */ /* 0x000fea0003800000 */
[-C--:B---3-5:R-:W-:Y:S02]  /*76c0*/  IABS R3, R29.reuse ;  /* 0x0000001d00037213 */ /* 0x0a8fe40000000000 */
        /* <DEDUP_REMOVED lines=26> */
[----:B--2---:R-:W-:Y:S01]  /*7870*/  SEL R24, R6, R5, !P3 ;  /* 0x0000000506187207 */ /* 0x004fe20005800000 */
        /* <DEDUP_REMOVED lines=11> */
.L_x_26547:
[----:B------:R-:W-:Y:S05]  /*7930*/  BSYNC B0 ;  /* 0x0000000000007941 */ /* 0x000fea0003800000 */
.L_x_26546:
[----:B------:R-:W-:Y:S01]  /*7940*/  BSSY B0, `(.L_x_26548) ;  /* 0x0000029000007945 */ /* 0x000fe20003800000 */
[----:B------:R-:W-:Y:S05]  /*7950*/  @P0 BRA `(.L_x_26549) ;  /* 0x0000027000000947 */ /* 0x000fea0003800000 */
[-C--:B-----5:R-:W-:Y:S02]  /*7960*/  IABS R3, R27.reuse ;  /* 0x0000001b00037213 */ /* 0x0a0fe40000000000 */
[----:B------:R-:W-:Y:S02]  /*7970*/  IABS R9, R26 ;  /* 0x0000001a00097213 */ /* 0x000fe40000000000 */
[----:B------:R-:W0:Y:S01]  /*7980*/  I2F.RP R6, R3 ;  /* 0x0000000300067306 */ /* 0x000e220000209400 */
[----:B------:R-:W-:-:S07]  /*7990*/  IABS R10, R27 ;  /* 0x0000001b000a7213 */ /* 0x000fce0000000000 */
[----:B0-----:R-:W0:Y:S02]  /*79a0*/  MUFU.RCP R6, R6 ;  /* 0x0000000600067308 */ /* 0x001e240000001000 */
[----:B0-----:R-:W-:Y:S01]  /*79b0*/  IADD3 R4, R6, 0xffffffe, RZ ;  /* 0x0ffffffe06047810 */ /* 0x001fe20007ffe0ff */
[----:B------:R-:W-:-:S05]  /*79c0*/  IMAD.MOV R6, RZ, RZ, -R10 ;  /* 0x000000ffff067224 */ /* 0x000fca00078e0a0a */
[----:B------:R0:W4:Y:S02]  /*79d0*/  F2I.FTZ.U32.TRUNC.NTZ R5, R4 ;  /* 0x0000000400057305 */ /* 0x000124000021f000 */
[----:B0-----:R-:W-:Y:S02]  /*79e0*/  IMAD.MOV.U32 R4, RZ, RZ, RZ ;  /* 0x000000ffff047224 */ /* 0x001fe400078e00ff */
[----:B----4-:R-:W-:-:S04]  /*79f0*/  IMAD.MOV R8, RZ, RZ, -R5 ;  /* 0x000000ffff087224 */ /* 0x010fc800078e0a05 */
        /* <DEDUP_REMOVED lines=17> */
[----:B-1----:R-:W-:Y:S01]  /*7b10*/  SEL R22, R6, R5, !P0 ;  /* 0x0000000506167207 */ /* 0x002fe20004000000 */
        /* <DEDUP_REMOVED lines=11> */
.L_x_26549:
[----:B------:R-:W-:Y:S05]  /*7bd0*/  BSYNC B0 ;  /* 0x0000000000007941 */ /* 0x000fea0003800000 */
.L_x_26548:
        /* <DEDUP_REMOVED lines=41> */
.L_x_26551:
[----:B------:R-:W-:Y:S05]  /*7e70*/  BSYNC B0 ;  /* 0x0000000000007941 */ /* 0x000fea0003800000 */
.L_x_26550:
        /* <DEDUP_REMOVED lines=20> */
.L_x_26557:
[----:B------:R0:W-:Y:S01]  /*7fc0*/  STG.E.U8 [R8.64], R0 ;  /* 0x0000000008007986 */ /* 0x0001e2000c101124 */
[----:B------:R-:W-:Y:S01]  /*7fd0*/  IMAD.MOV.U32 R19, RZ, RZ, R23 ;  /* 0x000000ffff137224 */ /* 0x000fe200078e0017 */
[----:B------:R-:W-:Y:S05]  /*7fe0*/  BRA `(.L_x_26553) ;  /* 0x00000ed000007947 */ /* 0x000fea0003800000 */
.L_x_26556:
[----:B------:R-:W-:-:S13]  /*7ff0*/  ISETP.NE.AND P0, PT, R3, 0x2, PT ;  /* 0x000000020300780c */ /* 0x000fda0003f05270 */
[----:B------:R-:W-:Y:S05]  /*8000*/  @!P0 BRA `(.L_x_26559) ;  /* 0x000000c000008947 */ /* 0x000fea0003800000 */
[----:B------:R-:W-:-:S13]  /*8010*/  ISETP.NE.AND P0, PT, R3, 0x3, PT ;  /* 0x000000030300780c */ /* 0x000fda0003f05270 */
[----:B------:R-:W-:Y:S05]  /*8020*/  @!P0 BRA `(.L_x_26560) ;  /* 0x0000007000008947 */ /* 0x000fea0003800000 */
[----:B------:R-:W-:-:S13]  /*8030*/  ISETP.NE.AND P0, PT, R3, 0x4, PT ;  /* 0x000000040300780c */ /* 0x000fda0003f05270 */
[----:B------:R-:W-:Y:S05]  /*8040*/  @P0 BRA `(.L_x_26558) ;  /* 0x00000cb000000947 */ /* 0x000fea0003800000 */
[--C-:B------:R-:W-:Y:S01]  /*8050*/  SHF.R.S32.HI R5, RZ, 0x1f, R0.reuse ;  /* 0x0000001fff057819 */ /* 0x100fe20000011400 */
[----:B------:R-:W-:Y:S02]  /*8060*/  IMAD.MOV.U32 R4, RZ, RZ, R0 ;  /* 0x000000ffff047224 */ /* 0x000fe400078e0000 */
[----:B------:R-:W-:-:S03]  /*8070*/  IMAD.MOV.U32 R19, RZ, RZ, R23 ;  /* 0x000000ffff137224 */ /* 0x000fc600078e0017 */
[----:B------:R0:W-:Y:S01]  /*8080*/  STG.E.64 [R8.64], R4 ;  /* 0x0000000408007986 */ /* 0x0001e2000c101b24 */
[----:B------:R-:W-:Y:S05]  /*8090*/  BRA `(.L_x_26553) ;  /* 0x00000e2000007947 */ /* 0x000fea0003800000 */
.L_x_26560:
[----:B------:R0:W-:Y:S01]  /*80a0*/  STG.E [R8.64], R0 ;  /* 0x0000000008007986 */ /* 0x0001e2000c101924 */
[----:B------:R-:W-:Y:S01]  /*80b0*/  IMAD.MOV.U32 R19, RZ, RZ, R23 ;  /* 0x000000ffff137224 */ /* 0x000fe200078e0017 */
[----:B------:R-:W-:Y:S05]  /*80c0*/  BRA `(.L_x_26553) ;  /* 0x00000df000007947 */ /* 0x000fea0003800000 */
.L_x_26559:
[----:B------:R0:W-:Y:S01]  /*80d0*/  STG.E.U16 [R8.64], R0 ;  /* 0x0000000008007986 */ /* 0x0001e2000c101524 */
[----:B------:R-:W-:Y:S01]  /*80e0*/  IMAD.MOV.U32 R19, RZ, RZ, R23 ;  /* 0x000000ffff137224 */ /* 0x000fe200078e0017 */
[----:B------:R-:W-:Y:S05]  /*80f0*/  BRA `(.L_x_26553) ;  /* 0x00000dc000007947 */ /* 0x000fea0003800000 */
.L_x_26555:
[----:B------:R-:W-:-:S13]  /*8100*/  ISETP.GT.AND P0, PT, R3, 0x6, PT ;  /* 0x000000060300780c */ /* 0x000fda0003f04270 */
[----:B------:R-:W-:Y:S05]  /*8110*/  @P0 BRA `(.L_x_26561) ;  /* 0x000000d000000947 */ /* 0x000fea0003800000 */
[----:B------:R-:W-:-:S13]  /*8120*/  ISETP.NE.AND P0, PT, R3, 0x5, PT ;  /* 0x000000050300780c */ /* 0x000fda0003f05270 */
[----:B------:R-:W-:Y:S05]  /*8130*/  @!P0 BRA `(.L_x_26562) ;  /* 0x0000006000008947 */ /* 0x000fea0003800000 */
[----:B------:R-:W-:-:S13]  /*8140*/  ISETP.NE.AND P0, PT, R3, 0x6, PT ;  /* 0x000000060300780c */ /* 0x000fda0003f05270 */
[----:B------:R-:W-:Y:S05]  /*8150*/  @P0 BRA `(.L_x_26558) ;  /* 0x00000ba000000947 */ /* 0x000fea0003800000 */
[----:B------:R-:W0:Y:S01]  /*8160*/  I2F R3, R0 ;  /* 0x0000000000037306 */ /* 0x000e220000201400 */
[----:B------:R-:W-:Y:S01]  /*8170*/  IMAD.MOV.U32 R19, RZ, RZ, R23 ;  /* 0x000000ffff137224 */ /* 0x000fe200078e0017 */
[----:B0-----:R0:W-:Y:S01]  /*8180*/  STG.E [R8.64], R3 ;  /* 0x0000000308007986 */ /* 0x0011e2000c101924 */
[----:B------:R-:W-:Y:S05]  /*8190*/  BRA `(.L_x_26553) ;  /* 0x00000d2000007947 */ /* 0x000fea0003800000 */
.L_x_26562:
[----:B------:R-:W0:Y:S01]  /*81a0*/  I2F R3, R0 ;  /* 0x0000000000037306 */ /* 0x000e220000201400 */
[----:B------:R-:W-:Y:S01]  /*81b0*/  IMAD.MOV.U32 R19, RZ, RZ, R23 ;  /* 0x000000ffff137224 */ /* 0x000fe200078e0017 */
[----:B0-----:R-:W-:-:S05]  /*81c0*/  F2FP.PACK_AB R3, RZ, R3 ;  /* 0x00000003ff03723e */ /* 0x001fca00000000ff */
[----:B------:R0:W-:Y:S01]  /*81d0*/  STG.E.U16 [R8.64], R3 ;  /* 0x0000000308007986 */ /* 0x0001e2000c101524 */
[----:B------:R-:W-:Y:S05]  /*81e0*/  BRA `(.L_x_26553) ;  /* 0x00000cd000007947 */ /* 0x000fea0003800000 */
.L_x_26561:
[----:B------:R-:W-:-:S13]  /*81f0*/  ISETP.NE.AND P0, PT, R3, 0x7, PT ;  /* 0x000000070300780c */ /* 0x000fda0003f05270 */
[----:B------:R-:W-:Y:S05]  /*8200*/  @!P0 BRA `(.L_x_26563) ;  /* 0x000000f000008947 */ /* 0x000fea0003800000 */
[----:B------:R-:W-:-:S13]  /*8210*/  ISETP.NE.AND P0, PT, R3, 0x8, PT ;  /* 0x000000080300780c */ /* 0x000fda0003f05270 */
[----:B------:R-:W-:Y:S05]  /*8220*/  @!P0 BRA `(.L_x_26564) ;  /* 0x0000007000008947 */ /* 0x000fea0003800000 */
[----:B------:R-:W-:-:S13]  /*8230*/  ISETP.NE.AND P0, PT, R3, 0x9, PT ;  /* 0x000000090300780c */ /* 0x000fda0003f05270 */
[----:B------:R-:W-:Y:S05]  /*8240*/  @P0 BRA `(.L_x_26558) ;  /* 0x00000ab000000947 */ /* 0x000fea0003800000 */
[----:B------:R-:W0:Y:S01]  /*8250*/  I2F R4, R0 ;  /* 0x0000000000047306 */ /* 0x000e220000201400 */
[----:B------:R-:W-:Y:S02]  /*8260*/  IMAD.MOV.U32 R5, RZ, RZ, RZ ;  /* 0x000000ffff057224 */ /* 0x000fe400078e00ff */
[----:B------:R-:W-:-:S03]  /*8270*/  IMAD.MOV.U32 R19, RZ, RZ, R23 ;  /* 0x000000ffff137224 */ /* 0x000fc600078e0017 */
[----:B0-----:R0:W-:Y:S01]  /*8280*/  STG.E.64 [R8.64], R4 ;  /* 0x0000000408007986 */ /* 0x0011e2000c101b24 */
[----:B------:R-:W-:Y:S05]  /*8290*/  BRA `(.L_x_26553) ;  /* 0x00000c2000007947 */ /* 0x000fea0003800000 */
.L_x_26564:
[----:B------:R-:W0:Y:S01]  /*82a0*/  I2F R0, R0 ;  /* 0x0000000000007306 */ /* 0x000e220000201400 */
[----:B------:R-:W-:Y:S01]  /*82b0*/  IMAD.MOV.U32 R19, RZ, RZ, R23 ;  /* 0x000000ffff137224 */ /* 0x000fe200078e0017 */
[----:B0-----:R-:W-:-:S04]  /*82c0*/  F2FP.PACK_AB R3, RZ, R0 ;  /* 0x00000000ff03723e */ /* 0x001fc800000000ff */
[----:B------:R-:W-:-:S05]  /*82d0*/  PRMT R3, R3, 0x5410, RZ ;  /* 0x0000541003037816 */ /* 0x000fca00000000ff */
[----:B------:R0:W-:Y:S01]  /*82e0*/  STG.E [R8.64], R3 ;  /* 0x0000000308007986 */ /* 0x0001e2000c101924 */
[----:B------:R-:W-:Y:S05]  /*82f0*/  BRA `(.L_x_26553) ;  /* 0x00000bc000007947 */ /* 0x000fea0003800000 */
.L_x_26563:
[----:B------:R-:W0:Y:S01]  /*8300*/  I2F.F64 R4, R0 ;  /* 0x0000000000047312 */ /* 0x000e220000201c00 */
[----:B------:R-:W-:Y:S01]  /*8310*/  IMAD.MOV.U32 R19, RZ, RZ, R23 ;  /* 0x000000ffff137224 */ /* 0x000fe200078e0017 */
[----:B0-----:R0:W-:Y:S01]  /*8320*/  STG.E.64 [R8.64], R4 ;  /* 0x0000000408007986 */ /* 0x0011e2000c101b24 */
[----:B------:R-:W-:Y:S05]  /*8330*/  BRA `(.L_x_26553) ;  /* 0x00000b8000007947 */ /* 0x000fea0003800000 */
.L_x_26554:
        /* <DEDUP_REMOVED lines=8> */
[----:B------:R-:W-:Y:S01]  /*83c0*/  ISETP.NE.AND P0, PT, R0, RZ, PT ;  /* 0x000000ff0000720c */ /* 0x000fe20003f05270 */
[----:B------:R-:W-:-:S03]  /*83d0*/  IMAD.MOV.U32 R19, RZ, RZ, R23 ;  /* 0x000000ffff137224 */ /* 0x000fc600078e0017 */
[----:B------:R-:W-:-:S05]  /*83e0*/  SEL R3, RZ, 0x1, !P0 ;  /* 0x00000001ff037807 */ /* 0x000fca0004000000 */
[----:B------:R0:W-:Y:S01]  /*83f0*/  STG.E.U8 [R8.64], R3 ;  /* 0x0000000308007986 */ /* 0x0001e2000c101124 */
[----:B------:R-:W-:Y:S05]  /*8400*/  BRA `(.L_x_26553) ;  /* 0x00000ab000007947 */ /* 0x000fea0003800000 */
.L_x_26567:
[----:B------:R-:W0:Y:S01]  /*8410*/  I2F.F64 R4, R0 ;  /* 0x0000000000047312 */ /* 0x000e220000201c00 */
[----:B------:R-:W-:Y:S01]  /*8420*/  CS2R R6, SRZ ;  /* 0x0000000000067805 */ /* 0x000fe2000001ff00 */
[----:B------:R-:W-:-:S04]  /*8430*/  IMAD.MOV.U32 R19, RZ, RZ, R23 ;  /* 0x000000ffff137224 */ /* 0x000fc800078e0017 */
[----:B0-----:R0:W-:Y:S01]  /*8440*/  STG.E.128 [R8.64], R4 ;  /* 0x0000000408007986 */ /* 0x0011e2000c101d24 */
[----:B------:R-:W-:Y:S05]  /*8450*/  BRA `(.L_x_26553) ;  /* 0x00000a6000007947 */ /* 0x000fea0003800000 */
.L_x_26566:
        /* <DEDUP_REMOVED lines=21> */
.L_x_26571:
[----:B------:R-:W-:Y:S05]  /*85b0*/  BSYNC B0 ;  /* 0x0000000000007941 */ /* 0x000fea0003800000 */
.L_x_26570:
[----:B------:R-:W-:Y:S01]  /*85c0*/  LOP3.LUT R3, R3, R4, RZ, 0xfc, !PT ;  /* 0x0000000403037212 */ /* 0x000fe200078efcff */
[----:B------:R-:W-:-:S04]  /*85d0*/  IMAD.MOV.U32 R19, RZ, RZ, R23 ;  /* 0x000000ffff137224 */ /* 0x000fc800078e0017 */
[----:B------:R0:W-:Y:S01]  /*85e0*/  STG.E.U8 [R8.64], R3 ;  /* 0x0000000308007986 */ /* 0x0001e2000c101124 */
[----:B------:R-:W-:Y:S05]  /*85f0*/  BRA `(.L_x_26553) ;  /* 0x000008c000007947 */ /* 0x000fea0003800000 */
.L_x_26569:
        /* <DEDUP_REMOVED lines=13> */
.L_x_26573:
[----:B------:R-:W-:Y:S01]  /*86d0*/  IMAD.MOV.U32 R0, RZ, RZ, 0x7f ;  /* 0x0000007fff007424 */ /* 0x000fe200078e00ff */
[----:B------:R-:W-:-:S04]  /*86e0*/  ISETP.GT.U32.AND P0, PT, R3, 0x7f800000, PT ;  /* 0x7f8000000300780c */ /* 0x000fc80003f04070 */
[----:B------:R-:W-:-:S04]  /*86f0*/  SEL R0, R0, 0x7c, P0 ;  /* 0x0000007c00007807 */ /* 0x000fc80000000000 */
.L_x_26574:
[----:B------:R-:W-:Y:S05]  /*8700*/  BSYNC B0 ;  /* 0x0000000000007941 */ /* 0x000fea0003800000 */
.L_x_26572:
[----:B------:R-:W-:Y:S01]  /*8710*/  LOP3.LUT R3, R5, 0x80000000, RZ, 0xc0, !PT ;  /* 0x8000000005037812 */ /* 0x000fe200078ec0ff */
[----:B------:R-:W-:-:S03]  /*8720*/  IMAD.MOV.U32 R19, RZ, RZ, R23 ;  /* 0x000000ffff137224 */ /* 0x000fc600078e0017 */
[----:B------:R-:W-:-:S04]  /*8730*/  SHF.R.U32.HI R3, RZ, 0x18, R3 ;  /* 0x00000018ff037819 */ /* 0x000fc80000011603 */
[----:B------:R-:W-:-:S05]  /*8740*/  LOP3.LUT R3, R0, R3, RZ, 0xfc, !PT ;  /* 0x0000000300037212 */ /* 0x000fca00078efcff */
[----:B------:R0:W-:Y:S01]  /*8750*/  STG.E.U8 [R8.64], R3 ;  /* 0x0000000308007986 */ /* 0x0001e2000c101124 */
[----:B------:R-:W-:Y:S05]  /*8760*/  BRA `(.L_x_26553) ;  /* 0x0000075000007947 */ /* 0x000fea0003800000 */
.L_x_26568:
[----:B------:R-:W0:Y:S01]  /*8770*/  I2F R3, R0 ;  /* 0x0000000000037306 */ /* 0x000e220000201400 */
[----:B------:R-:W-:Y:S01]  /*8780*/  IMAD.MOV.U32 R19, RZ, RZ, R23 ;  /* 0x000000ffff137224 */ /* 0x000fe200078e0017 */
[----:B0-----:R-:W-:-:S05]  /*8790*/  F2FP.BF16.PACK_AB R3, RZ, R3 ;  /* 0x00000003ff03723e */ /* 0x001fca00000010ff */
[----:B------:R0:W-:Y:S01]  /*87a0*/  STG.E.U16 [R8.64], R3 ;  /* 0x0000000308007986 */ /* 0x0001e2000c101524 */
[----:B------:R-:W-:Y:S05]  /*87b0*/  BRA `(.L_x_26553) ;  /* 0x0000070000007947 */ /* 0x000fea0003800000 */
.L_x_26565:
        /* <DEDUP_REMOVED lines=11> */
.L_x_26577:
        /* <DEDUP_REMOVED lines=17> */
.L_x_26580:
[----:B------:R-:W-:-:S04]  /*8980*/  LOP3.LUT R3, R5, 0x80000000, RZ, 0xc0, !PT ;  /* 0x8000000005037812 */ /* 0x000fc800078ec0ff */
[----:B------:R-:W-:-:S04]  /*8990*/  SHF.R.U32.HI R3, RZ, 0x18, R3 ;  /* 0x00000018ff037819 */ /* 0x000fc80000011603 */
[----:B------:R-:W-:-:S04]  /*89a0*/  LOP3.LUT R0, R0, R3, RZ, 0xfc, !PT ;  /* 0x0000000300007212 */ /* 0x000fc800078efcff */
[----:B------:R-:W-:Y:S02]  /*89b0*/  PRMT R4, R0, 0x7610, R4 ;  /* 0x0000761000047816 */ /* 0x000fe40000000004 */
.L_x_26579:
[----:B------:R-:W-:Y:S05]  /*89c0*/  BSYNC B0 ;  /* 0x0000000000007941 */ /* 0x000fea0003800000 */
.L_x_26578:
[----:B------:R0:W-:Y:S01]  /*89d0*/  STG.E.U8 [R8.64], R4 ;  /* 0x0000000408007986 */ /* 0x0001e2000c101124 */
[----:B------:R-:W-:Y:S01]  /*89e0*/  IMAD.MOV.U32 R19, RZ, RZ, R23 ;  /* 0x000000ffff137224 */ /* 0x000fe200078e0017 */
[----:B------:R-:W-:Y:S05]  /*89f0*/  BRA `(.L_x_26553) ;  /* 0x000004c000007947 */ /* 0x000fea0003800000 */
.L_x_26576:
        /* <DEDUP_REMOVED lines=17> */
.L_x_26583:
[----:B------:R-:W-:-:S04]  /*8b10*/  LOP3.LUT R3, R5, 0x80000000, RZ, 0xc0, !PT ;  /* 0x8000000005037812 */ /* 0x000fc800078ec0ff */
[----:B------:R-:W-:-:S04]  /*8b20*/  SHF.R.U32.HI R3, RZ, 0x18, R3 ;  /* 0x00000018ff037819 */ /* 0x000fc80000011603 */
[----:B------:R-:W-:-:S04]  /*8b30*/  LOP3.LUT R0, R0, R3, RZ, 0xfc, !PT ;  /* 0x0000000300007212 */ /* 0x000fc800078efcff */
[----:B------:R-:W-:Y:S02]  /*8b40*/  PRMT R4, R0, 0x7610, R4 ;  /* 0x0000761000047816 */ /* 0x000fe40000000004 */
.L_x_26582:
[----:B------:R-:W-:Y:S05]  /*8b50*/  BSYNC B0 ;  /* 0x0000000000007941 */ /* 0x000fea0003800000 */
.L_x_26581:
[----:B------:R0:W-:Y:S01]  /*8b60*/  STG.E.U8 [R8.64], R4 ;  /* 0x0000000408007986 */ /* 0x0001e2000c101124 */
[----:B------:R-:W-:Y:S01]  /*8b70*/  IMAD.MOV.U32 R19, RZ, RZ, R23 ;  /* 0x000000ffff137224 */ /* 0x000fe200078e0017 */
[----:B------:R-:W-:Y:S05]  /*8b80*/  BRA `(.L_x_26553) ;  /* 0x0000033000007947 */ /* 0x000fea0003800000 */
.L_x_26575:
[----:B------:R-:W-:-:S13]  /*8b90*/  ISETP.NE.AND P0, PT, R3, 0x1c, PT ;  /* 0x0000001c0300780c */ /* 0x000fda0003f05270 */
[----:B------:R-:W-:Y:S05]  /*8ba0*/  @!P0 BRA `(.L_x_26584) ;  /* 0x000002f000008947 */ /* 0x000fea0003800000 */
[----:B------:R-:W-:-:S13]  /*8bb0*/  ISETP.NE.AND P0, PT, R3, 0x1d, PT ;  /* 0x0000001d0300780c */ /* 0x000fda0003f05270 */
[----:B------:R-:W-:Y:S05]  /*8bc0*/  @!P0 BRA `(.L_x_26585) ;  /* 0x0000028000008947 */ /* 0x000fea0003800000 */
[----:B------:R-:W-:-:S13]  /*8bd0*/  ISETP.NE.AND P0, PT, R3, 0x2c, PT ;  /* 0x0000002c0300780c */ /* 0x000fda0003f05270 */
[----:B------:R-:W-:Y:S05]  /*8be0*/  @P0 BRA `(.L_x_26558) ;  /* 0x0000011000000947 */ /* 0x000fea0003800000 */
[----:B------:R-:W0:Y:S01]  /*8bf0*/  I2F R0, R0 ;  /* 0x0000000000007306 */ /* 0x000e220000201400 */
        /* <DEDUP_REMOVED lines=16> */
.L_x_26558:
        /* <DEDUP_REMOVED lines=21> */
.L_x_26585:
[--C-:B------:R-:W-:Y:S01]  /*8e50*/  SHF.R.S32.HI R5, RZ, 0x1f, R0.reuse ;  /* 0x0000001fff057819 */ /* 0x100fe20000011400 */
[----:B------:R-:W-:Y:S02]  /*8e60*/  IMAD.MOV.U32 R4, RZ, RZ, R0 ;  /* 0x000000ffff047224 */ /* 0x000fe400078e0000 */
[----:B------:R-:W-:-:S03]  /*8e70*/  IMAD.MOV.U32 R19, RZ, RZ, R23 ;  /* 0x000000ffff137224 */ /* 0x000fc600078e0017 */
[----:B------:R0:W-:Y:S01]  /*8e80*/  STG.E.64 [R8.64], R4 ;  /* 0x0000000408007986 */ /* 0x0001e2000c101b24 */
[----:B------:R-:W-:Y:S05]  /*8e90*/  BRA `(.L_x_26553) ;  /* 0x0000002000007947 */ /* 0x000fea0003800000 */
.L_x_26584:
[----:B------:R0:W-:Y:S01]  /*8ea0*/  STG.E [R8.64], R0 ;  /* 0x0000000008007986 */ /* 0x0001e2000c101924 */
[----:B------:R-:W-:-:S03]  /*8eb0*/  IMAD.MOV.U32 R19, RZ, RZ, R23 ;  /* 0x000000ffff137224 */ /* 0x000fc600078e0017 */
.L_x_26553:
[----:B------:R-:W-:Y:S05]  /*8ec0*/  BSYNC B6 ;  /* 0x0000000000067941 */ /* 0x000fea0003800000 */
.L_x_26552:
        /* <DEDUP_REMOVED lines=19> */
[----:B--2--5:R0:W-:Y:S01]  /*9000*/  STG.E.U8 [R8.64], R24 ;  /* 0x0000001808007986 */ /* 0x0241e2000c101124 */
[----:B------:R-:W-:Y:S05]  /*9010*/  BRA `(.L_x_26593) ;  /* 0x00000d9000007947 */ /* 0x000fea0003800000 */
.L_x_26591:
[----:B--2--5:R0:W-:Y:S01]  /*9020*/  STG.E.U8 [R8.64], R24 ;  /* 0x0000001808007986 */ /* 0x0241e2000c101124 */
[----:B------:R-:W-:Y:S05]  /*9030*/  BRA `(.L_x_26593) ;  /* 0x00000d7000007947 */ /* 0x000fea0003800000 */
.L_x_26590:
[----:B------:R-:W-:-:S13]  /*9040*/  ISETP.NE.AND P0, PT, R0, 0x2, PT ;  /* 0x000000020000780c */ /* 0x000fda0003f05270 */
[----:B------:R-:W-:Y:S05]  /*9050*/  @!P0 BRA `(.L_x_26594) ;  /* 0x0000009000008947 */ /* 0x000fea0003800000 */
[----:B------:R-:W-:-:S13]  /*9060*/  ISETP.NE.AND P0, PT, R0, 0x3, PT ;  /* 0x000000030000780c */ /* 0x000fda0003f05270 */
[----:B------:R-:W-:Y:S05]  /*9070*/  @!P0 BRA `(.L_x_26595) ;  /* 0x0000005000008947 */ /* 0x000fea0003800000 */
[----:B------:R-:W-:-:S13]  /*9080*/  ISETP.NE.AND P0, PT, R0, 0x4, PT ;  /* 0x000000040000780c */ /* 0x000fda0003f05270 */
[----:B------:R-:W-:Y:S05]  /*9090*/  @P0 BRA `(.L_x_26592) ;  /* 0x00000b9000000947 */ /* 0x000fea0003800000 */
[----:B--2--5:R-:W-:-:S05]  /*90a0*/  SHF.R.S32.HI R25, RZ, 0x1f, R24 ;  /* 0x0000001fff197819 */ /* 0x024fca0000011418 */
[----:B------:R0:W-:Y:S01]  /*90b0*/  STG.E.64 [R8.64], R24 ;  /* 0x0000001808007986 */ /* 0x0001e2000c101b24 */
[----:B------:R-:W-:Y:S05]  /*90c0*/  BRA `(.L_x_26593) ;  /* 0x00000ce000007947 */ /* 0x000fea0003800000 */
.L_x_26595:
[----:B--2--5:R0:W-:Y:S01]  /*90d0*/  STG.E [R8.64], R24 ;  /* 0x0000001808007986 */ /* 0x0241e2000c101924 */
[----:B------:R-:W-:Y:S05]  /*90e0*/  BRA `(.L_x_26593) ;  /* 0x00000cc000007947 */ /* 0x000fea0003800000 */
.L_x_26594:
[----:B--2--5:R0:W-:Y:S01]  /*90f0*/  STG.E.U16 [R8.64], R24 ;  /* 0x0000001808007986 */ /* 0x0241e2000c101524 */
[----:B------:R-:W-:Y:S05]  /*9100*/  BRA `(.L_x_26593) ;  /* 0x00000ca000007947 */ /* 0x000fea0003800000 */
.L_x_26589:
[----:B------:R-:W-:-:S13]  /*9110*/  ISETP.GT.AND P0, PT, R0, 0x6, PT ;  /* 0x000000060000780c */ /* 0x000fda0003f04270 */
[----:B------:R-:W-:Y:S05]  /*9120*/  @P0 BRA `(.L_x_26596) ;  /* 0x000000b000000947 */ /* 0x000fea0003800000 */
[----:B------:R-:W-:-:S13]  /*9130*/  ISETP.NE.AND P0, PT, R0, 0x5, PT ;  /* 0x000000050000780c */ /* 0x000fda0003f05270 */
[----:B------:R-:W-:Y:S05]  /*9140*/  @!P0 BRA `(.L_x_26597) ;  /* 0x0000005000008947 */ /* 0x000fea0003800000 */
[----:B------:R-:W-:-:S13]  /*9150*/  ISETP.NE.AND P0, PT, R0, 0x6, PT ;  /* 0x000000060000780c */ /* 0x000fda0003f05270 */
[----:B------:R-:W-:Y:S05]  /*9160*/  @P0 BRA `(.L_x_26592) ;  /* 0x00000ac000000947 */ /* 0x000fea0003800000 */
[----:B--2--5:R-:W0:Y:S02]  /*9170*/  I2F R3, R24 ;  /* 0x0000001800037306 */ /* 0x024e240000201400 */
[----:B0-----:R0:W-:Y:S01]  /*9180*/  STG.E [R8.64], R3 ;  /* 0x0000000308007986 */ /* 0x0011e2000c101924 */
[----:B------:R-:W-:Y:S05]  /*9190*/  BRA `(.L_x_26593) ;  /* 0x00000c1000007947 */ /* 0x000fea0003800000 */
.L_x_26597:
[----:B--2--5:R-:W0:Y:S02]  /*91a0*/  I2F R0, R24 ;  /* 0x0000001800007306 */ /* 0x024e240000201400 */
[----:B0-----:R-:W-:-:S05]  /*91b0*/  F2FP.PACK_AB R0, RZ, R0 ;  /* 0x00000000ff00723e */ /* 0x001fca00000000ff */
[----:B------:R0:W-:Y:S01]  /*91c0*/  STG.E.U16 [R8.64], R0 ;  /* 0x0000000008007986 */ /* 0x0001e2000c101524 */
[----:B------:R-:W-:Y:S05]  /*91d0*/  BRA `(.L_x_26593) ;  /* 0x00000bd000007947 */ /* 0x000fea0003800000 */
.L_x_26596:
[----:B------:R-:W-:-:S13]  /*91e0*/  ISETP.NE.AND P0, PT, R0, 0x7, PT ;  /* 0x000000070000780c */ /* 0x000fda0003f05270 */
[----:B------:R-:W-:Y:S05]  /*91f0*/  @!P0 BRA `(.L_x_26598) ;  /* 0x000000d000008947 */ /* 0x000fea0003800000 */
[----:B------:R-:W-:-:S13]  /*9200*/  ISETP.NE.AND P0, PT, R0, 0x8, PT ;  /* 0x000000080000780c */ /* 0x000fda0003f05270 */
[----:B------:R-:W-:Y:S05]  /*9210*/  @!P0 BRA `(.L_x_26599) ;  /* 0x0000006000008947 */ /* 0x000fea0003800000 */
[----:B------:R-:W-:-:S13]  /*9220*/  ISETP.NE.AND P0, PT, R0, 0x9, PT ;  /* 0x000000090000780c */ /* 0x000fda0003f05270 */
[----:B------:R-:W-:Y:S05]  /*9230*/  @P0 BRA `(.L_x_26592) ;  /* 0x000009f000000947 */ /* 0x000fea0003800000 */
[----:B--2--5:R-:W0:Y:S01]  /*9240*/  I2F R24, R24 ;  /* 0x0000001800187306 */ /* 0x024e220000201400 */
[----:B------:R-:W-:-:S05]  /*9250*/  IMAD.MOV.U32 R25, RZ, RZ, RZ ;  /* 0x000000ffff197224 */ /* 0x000fca00078e00ff */
[----:B0-----:R0:W-:Y:S01]  /*9260*/  STG.E.64 [R8.64], R24 ;  /* 0x0000001808007986 */ /* 0x0011e2000c101b24 */
[----:B------:R-:W-:Y:S05]  /*9270*/  BRA `(.L_x_26593) ;  /* 0x00000b3000007947 */ /* 0x000fea0003800000 */
.L_x_26599:
[----:B--2--5:R-:W0:Y:S02]  /*9280*/  I2F R24, R24 ;  /* 0x0000001800187306 */ /* 0x024e240000201400 */
[----:B0-----:R-:W-:-:S04]  /*9290*/  F2FP.PACK_AB R3, RZ, R24 ;  /* 0x00000018ff03723e */ /* 0x001fc800000000ff */
[----:B------:R-:W-:-:S05]  /*92a0*/  PRMT R3, R3, 0x5410, RZ ;  /* 0x0000541003037816 */ /* 0x000fca00000000ff */
[----:B------:R0:W-:Y:S01]  /*92b0*/  STG.E [R8.64], R3 ;  /* 0x0000000308007986 */ /* 0x0001e2000c101924 */
[----:B------:R-:W-:Y:S05]  /*92c0*/  BRA `(.L_x_26593) ;  /* 0x00000ae000007947 */ /* 0x000fea0003800000 */
.L_x_26598:
[----:B--2--5:R-:W0:Y:S02]  /*92d0*/  I2F.F64 R24, R24 ;  /* 0x0000001800187312 */ /* 0x024e240000201c00 */
[----:B0-----:R0:W-:Y:S01]  /*92e0*/  STG.E.64 [R8.64], R24 ;  /* 0x0000001808007986 */ /* 0x0011e2000c101b24 */
[----:B------:R-:W-:Y:S05]  /*92f0*/  BRA `(.L_x_26593) ;  /* 0x00000ab000007947 */ /* 0x000fea0003800000 */
.L_x_26588:
        /* <DEDUP_REMOVED lines=8> */
[----:B--2--5:R-:W-:-:S04]  /*9380*/  ISETP.NE.AND P0, PT, R24, RZ, PT ;  /* 0x000000ff1800720c */ /* 0x024fc80003f05270 */
[----:B------:R-:W-:-:S05]  /*9390*/  SEL R3, RZ, 0x1, !P0 ;  /* 0x00000001ff037807 */ /* 0x000fca0004000000 */
[----:B------:R0:W-:Y:S01]  /*93a0*/  STG.E.U8 [R8.64], R3 ;  /* 0x0000000308007986 */ /* 0x0001e2000c101124 */
[----:B------:R-:W-:Y:S05]  /*93b0*/  BRA `(.L_x_26593) ;  /* 0x000009f000007947 */ /* 0x000fea0003800000 */
.L_x_26602:
[----:B--2--5:R-:W0:Y:S01]  /*93c0*/  I2F.F64 R4, R24 ;  /* 0x0000001800047312 */ /* 0x024e220000201c00 */
[----:B------:R-:W-:-:S05]  /*93d0*/  CS2R R6, SRZ ;  /* 0x0000000000067805 */ /* 0x000fca000001ff00 */
[----:B0-----:R0:W-:Y:S01]  /*93e0*/  STG.E.128 [R8.64], R4 ;  /* 0x0000000408007986 */ /* 0x0011e2000c101d24 */
[----:B------:R-:W-:Y:S05]  /*93f0*/  BRA `(.L_x_26593) ;  /* 0x000009b000007947 */ /* 0x000fea0003800000 */
.L_x_26601:
[----:B------:R-:W-:-:S13]  /*9400*/  ISETP.NE.AND P0, PT, R0, 0xf, PT ;  /* 0x0000000f0000780c */ /* 0x000fda0003f05270 */
[----:B------:R-:W-:Y:S05]  /*9410*/  @!P0 BRA `(.L_x_26603) ;  /* 0x000002d000008947 */ /* 0x000fea0003800000 */
[----:B------:R-:W-:-:S13]  /*9420*/  ISETP.NE.AND P0, PT, R0, 0x17, PT ;  /* 0x000000170000780c */ /* 0x000fda0003f05270 */
[----:B------:R-:W-:Y:S05]  /*9430*/  @!P0 BRA `(.L_x_26604) ;  /* 0x0000015000008947 */ /* 0x000fea0003800000 */
[----:B------:R-:W-:-:S13]  /*9440*/  ISETP.NE.AND P0, PT, R0, 0x18, PT ;  /* 0x000000180000780c */ /* 0x000fda0003f05270 */
[----:B------:R-:W-:Y:S05]  /*9450*/  @P0 BRA `(.L_x_26592) ;  /* 0x000007d000000947 */ /* 0x000fea0003800000 */
[----:B--2--5:R-:W0:Y:S01]  /*9460*/  I2F R7, R24 ;  /* 0x0000001800077306 */ /* 0x024e220000201400 */
        /* <DEDUP_REMOVED lines=14> */
.L_x_26606:
[----:B------:R-:W-:Y:S05]  /*9550*/  BSYNC B0 ;  /* 0x0000000000007941 */ /* 0x000fea0003800000 */
.L_x_26605:
[----:B------:R-:W-:-:S05]  /*9560*/  LOP3.LUT R5, R0, R5, RZ, 0xfc, !PT ;  /* 0x0000000500057212 */ /* 0x000fca00078efcff */
[----:B------:R0:W-:Y:S01]  /*9570*/  STG.E.U8 [R8.64], R5 ;  /* 0x0000000508007986 */ /* 0x0001e2000c101124 */
[----:B------:R-:W-:Y:S05]  /*9580*/  BRA `(.L_x_26593) ;  /* 0x0000082000007947 */ /* 0x000fea0003800000 */
.L_x_26604:
[----:B--2--5:R-:W0:Y:S01]  /*9590*/  I2F R5, R24 ;  /* 0x0000001800057306 */ /* 0x024e220000201400 */
        /* <DEDUP_REMOVED lines=12> */
.L_x_26608:
[----:B------:R-:W-:Y:S01]  /*9660*/  IMAD.MOV.U32 R0, RZ, RZ, 0x7f ;  /* 0x0000007fff007424 */ /* 0x000fe200078e00ff */
[----:B------:R-:W-:-:S04]  /*9670*/  ISETP.GT.U32.AND P0, PT, R3, 0x7f800000, PT ;  /* 0x7f8000000300780c */ /* 0x000fc80003f04070 */
[----:B------:R-:W-:-:S04]  /*9680*/  SEL R0, R0, 0x7c, P0 ;  /* 0x0000007c00007807 */ /* 0x000fc80000000000 */
.L_x_26609:
[----:B------:R-:W-:Y:S05]  /*9690*/  BSYNC B0 ;  /* 0x0000000000007941 */ /* 0x000fea0003800000 */
.L_x_26607:
[----:B------:R-:W-:-:S04]  /*96a0*/  LOP3.LUT R3, R5, 0x80000000, RZ, 0xc0, !PT ;  /* 0x8000000005037812 */ /* 0x000fc800078ec0ff */
[----:B------:R-:W-:-:S04]  /*96b0*/  SHF.R.U32.HI R3, RZ, 0x18, R3 ;  /* 0x00000018ff037819 */ /* 0x000fc80000011603 */
[----:B------:R-:W-:-:S05]  /*96c0*/  LOP3.LUT R3, R0, R3, RZ, 0xfc, !PT ;  /* 0x0000000300037212 */ /* 0x000fca00078efcff */
[----:B------:R0:W-:Y:S01]  /*96d0*/  STG.E.U8 [R8.64], R3 ;  /* 0x0000000308007986 */ /* 0x0001e2000c101124 */
[----:B------:R-:W-:Y:S05]  /*96e0*/  BRA `(.L_x_26593) ;  /* 0x000006c000007947 */ /* 0x000fea0003800000 */
.L_x_26603:
[----:B--2--5:R-:W0:Y:S02]  /*96f0*/  I2F R0, R24 ;  /* 0x0000001800007306 */ /* 0x024e240000201400 */
[----:B0-----:R-:W-:-:S05]  /*9700*/  F2FP.BF16.PACK_AB R0, RZ, R0 ;  /* 0x00000000ff00723e */ /* 0x001fca00000010ff */
[----:B------:R0:W-:Y:S01]  /*9710*/  STG.E.U16 [R8.64], R0 ;  /* 0x0000000008007986 */ /* 0x0001e2000c101524 */
[----:B------:R-:W-:Y:S05]  /*9720*/  BRA `(.L_x_26593) ;  /* 0x0000068000007947 */ /* 0x000fea0003800000 */
.L_x_26600:
        /* <DEDUP_REMOVED lines=8> */
[----:B--2--5:R0:W-:Y:S01]  /*97b0*/  STG.E.U16 [R8.64], R24 ;  /* 0x0000001808007986 */ /* 0x0241e2000c101524 */
[----:B------:R-:W-:Y:S05]  /*97c0*/  BRA `(.L_x_26593) ;  /* 0x000005e000007947 */ /* 0x000fea0003800000 */
.L_x_26612:
[----:B--2--5:R-:W0:Y:S01]  /*97d0*/  I2F R5, R24 ;  /* 0x0000001800057306 */ /* 0x024e220000201400 */
        /* <DEDUP_REMOVED lines=16> */
.L_x_26615:
[----:B------:R-:W-:-:S04]  /*98e0*/  LOP3.LUT R3, R5, 0x80000000, RZ, 0xc0, !PT ;  /* 0x8000000005037812 */ /* 0x000fc800078ec0ff */
[----:B------:R-:W-:-:S04]  /*98f0*/  SHF.R.U32.HI R3, RZ, 0x18, R3 ;  /* 0x00000018ff037819 */ /* 0x000fc80000011603 */
[----:B------:R-:W-:-:S04]  /*9900*/  LOP3.LUT R0, R0, R3, RZ, 0xfc, !PT ;  /* 0x0000000300007212 */ /* 0x000fc800078efcff */
[----:B------:R-:W-:Y:S02]  /*9910*/  PRMT R4, R0, 0x7610, R4 ;  /* 0x0000761000047816 */ /* 0x000fe40000000004 */
.L_x_26614:
[----:B------:R-:W-:Y:S05]  /*9920*/  BSYNC B0 ;  /* 0x0000000000007941 */ /* 0x000fea0003800000 */
.L_x_26613:
[----:B------:R0:W-:Y:S01]  /*9930*/  STG.E.U8 [R8.64], R4 ;  /* 0x0000000408007986 */ /* 0x0001e2000c101124 */
[----:B------:R-:W-:Y:S05]  /*9940*/  BRA `(.L_x_26593) ;  /* 0x0000046000007947 */ /* 0x000fea0003800000 */
.L_x_26611:
        /* <DEDUP_REMOVED lines=17> */
.L_x_26618:
[----:B------:R-:W-:-:S04]  /*9a60*/  LOP3.LUT R3, R5, 0x80000000, RZ, 0xc0, !PT ;  /* 0x8000000005037812 */ /* 0x000fc800078ec0ff */
[----:B------:R-:W-:-:S04]  /*9a70*/  SHF.R.U32.HI R3, RZ, 0x18, R3 ;  /* 0x00000018ff037819 */ /* 0x000fc80000011603 */
[----:B------:R-:W-:-:S04]  /*9a80*/  LOP3.LUT R0, R0, R3, RZ, 0xfc, !PT ;  /* 0x0000000300007212 */ /* 0x000fc800078efcff */
[----:B------:R-:W-:Y:S02]  /*9a90*/  PRMT R4, R0, 0x7610, R4 ;  /* 0x0000761000047816 */ /* 0x000fe40000000004 */
.L_x_26617:
[----:B------:R-:W-:Y:S05]  /*9aa0*/  BSYNC B0 ;  /* 0x0000000000007941 */ /* 0x000fea0003800000 */
.L_x_26616:
[----:B------:R0:W-:Y:S01]  /*9ab0*/  STG.E.U8 [R8.64], R4 ;  /* 0x0000000408007986 */ /* 0x0001e2000c101124 */
[----:B------:R-:W-:Y:S05]  /*9ac0*/  BRA `(.L_x_26593) ;  /* 0x000002e000007947 */ /* 0x000fea0003800000 */
.L_x_26610:
[----:B------:R-:W-:-:S13]  /*9ad0*/  ISETP.NE.AND P0, PT, R0, 0x1c, PT ;  /* 0x0000001c0000780c */ /* 0x000fda0003f05270 */
[----:B------:R-:W-:Y:S05]  /*9ae0*/  @!P0 BRA `(.L_x_26619) ;  /* 0x000002b000008947 */ /* 0x000fea0003800000 */
[----:B------:R-:W-:-:S13]  /*9af0*/  ISETP.NE.AND P0, PT, R0, 0x1d, PT ;  /* 0x0000001d0000780c */ /* 0x000fda0003f05270 */
[----:B------:R-:W-:Y:S05]  /*9b00*/  @!P0 BRA `(.L_x_26620) ;  /* 0x0000026000008947 */ /* 0x000fea0003800000 */
[----:B------:R-:W-:-:S13]  /*9b10*/  ISETP.NE.AND P0, PT, R0, 0x2c, PT ;  /* 0x0000002c0000780c */ /* 0x000fda0003f05270 */
[----:B------:R-:W-:Y:S05]  /*9b20*/  @P0 BRA `(.L_x_26592) ;  /* 0x0000010000000947 */ /* 0x000fea0003800000 */
[----:B--2--5:R-:W0:Y:S01]  /*9b30*/  I2F R24, R24 ;  /* 0x0000001800187306 */ /* 0x024e220000201400 */
        /* <DEDUP_REMOVED lines=15> */
.L_x_26592:
        /* <DEDUP_REMOVED lines=19> */
[----:B------:R-:W-:Y:S05]  /*9d60*/  BRA `(.L_x_26593) ;  /* 0x0000004000007947 */ /* 0x000fea0003800000 */
.L_x_26620:
[----:B--2--5:R-:W-:-:S05]  /*9d70*/  SHF.R.S32.HI R25, RZ, 0x1f, R24 ;  /* 0x0000001fff197819 */ /* 0x024fca0000011418 */
[----:B------:R0:W-:Y:S01]  /*9d80*/  STG.E.64 [R8.64], R24 ;  /* 0x0000001808007986 */ /* 0x0001e2000c101b24 */
[----:B------:R-:W-:Y:S05]  /*9d90*/  BRA `(.L_x_26593) ;  /* 0x0000001000007947 */ /* 0x000fea0003800000 */
.L_x_26619:
[----:B--2--5:R0:W-:Y:S02]  /*9da0*/  STG.E [R8.64], R24 ;  /* 0x0000001808007986 */ /* 0x0241e4000c101924 */
.L_x_26593:
        /* <DEDUP_REMOVED lines=19> */
[----:B-1----:R0:W-:Y:S01]  /*9ee0*/  STG.E.U8 [R8.64], R22 ;  /* 0x0000001608007986 */ /* 0x0021e2000c101124 */
[----:B------:R-:W-:Y:S05]  /*9ef0*/  BRA `(.L_x_26626) ;  /* 0x00000d9000007947 */ /* 0x000fea0003800000 */
.L_x_26624:
[----:B-1----:R0:W-:Y:S01]  /*9f00*/  STG.E.U8 [R8.64], R22 ;  /* 0x0000001608007986 */ /* 0x0021e2000c101124 */
[----:B------:R-:W-:Y:S05]  /*9f10*/  BRA `(.L_x_26626) ;  /* 0x00000d7000007947 */ /* 0x000fea0003800000 */
.L_x_26623:
[----:B------:R-:W-:-:S13]  /*9f20*/  ISETP.NE.AND P0, PT, R0, 0x2, PT ;  /* 0x000000020000780c */ /* 0x000fda0003f05270 */
[----:B------:R-:W-:Y:S05]  /*9f30*/  @!P0 BRA `(.L_x_26627) ;  /* 0x0000009000008947 */ /* 0x000fea0003800000 */
[----:B------:R-:W-:-:S13]  /*9f40*/  ISETP.NE.AND P0, PT, R0, 0x3, PT ;  /* 0x000000030000780c */ /* 0x000fda0003f05270 */
[----:B------:R-:W-:Y:S05]  /*9f50*/  @!P0 BRA `(.L_x_26628) ;  /* 0x0000005000008947 */ /* 0x000fea0003800000 */
[----:B------:R-:W-:-:S13]  /*9f60*/  ISETP.NE.AND P0, PT, R0, 0x4, PT ;  /* 0x000000040000780c */ /* 0x000fda0003f05270 */
[----:B------:R-:W-:Y:S05]  /*9f70*/  @P0 BRA `(.L_x_26625) ;  /* 0x00000b9000000947 */ /* 0x000fea0003800000 */
[----:B-1----:R-:W-:-:S05]  /*9f80*/  SHF.R.S32.HI R23, RZ, 0x1f, R22 ;  /* 0x0000001fff177819 */ /* 0x002fca0000011416 */
[----:B------:R0:W-:Y:S01]  /*9f90*/  STG.E.64 [R8.64], R22 ;  /* 0x0000001608007986 */ /* 0x0001e2000c101b24 */
[----:B------:R-:W-:Y:S05]  /*9fa0*/  BRA `(.L_x_26626) ;  /* 0x00000ce000007947 */ /* 0x000fea0003800000 */
.L_x_26628:
[----:B-1----:R0:W-:Y:S01]  /*9fb0*/  STG.E [R8.64], R22 ;  /* 0x0000001608007986 */ /* 0x0021e2000c101924 */
[----:B------:R-:W-:Y:S05]  /*9fc0*/  BRA `(.L_x_26626) ;  /* 0x00000cc000007947 */ /* 0x000fea0003800000 */
.L_x_26627:
[----:B-1----:R0:W-:Y:S01]  /*9fd0*/  STG.E.U16 [R8.64], R22 ;  /* 0x0000001608007986 */ /* 0x0021e2000c101524 */
[----:B------:R-:W-:Y:S05]  /*9fe0*/  BRA `(.L_x_26626) ;  /* 0x00000ca000007947 */ /* 0x000fea0003800000 */
.L_x_26622:
[----:B------:R-:W-:-:S13]  /*9ff0*/  ISETP.GT.AND P0, PT, R0, 0x6, PT ;  /* 0x000000060000780c */ /* 0x000fda0003f04270 */
[----:B------:R-:W-:Y:S05]  /*a000*/  @P0 BRA `(.L_x_26629) ;  /* 0x000000b000000947 */ /* 0x000fea0003800000 */
[----:B------:R-:W-:-:S13]  /*a010*/  ISETP.NE.AND P0, PT, R0, 0x5, PT ;  /* 0x000000050000780c */ /* 0x000fda0003f05270 */
[----:B------:R-:W-:Y:S05]  /*a020*/  @!P0 BRA `(.L_x_26630) ;  /* 0x0000005000008947 */ /* 0x000fea0003800000 */
[----:B------:R-:W-:-:S13]  /*a030*/  ISETP.NE.AND P0, PT, R0, 0x6, PT ;  /* 0x000000060000780c */ /* 0x000fda0003f05270 */
[----:B------:R-:W-:Y:S05]  /*a040*/  @P0 BRA `(.L_x_26625) ;  /* 0x00000ac000000947 */ /* 0x000fea0003800000 */
[----:B-1----:R-:W0:Y:S02]  /*a050*/  I2F R3, R22 ;  /* 0x0000001600037306 */ /* 0x002e240000201400 */
[----:B0-----:R0:W-:Y:S01]  /*a060*/  STG.E [R8.64], R3 ;  /* 0x0000000308007986 */ /* 0x0011e2000c101924 */
[----:B------:R-:W-:Y:S05]  /*a070*/  BRA `(.L_x_26626) ;  /* 0x00000c1000007947 */ /* 0x000fea0003800000 */
.L_x_26630:
[----:B-1----:R-:W0:Y:S02]  /*a080*/  I2F R0, R22 ;  /* 0x0000001600007306 */ /* 0x002e240000201400 */
[----:B0-----:R-:W-:-:S05]  /*a090*/  F2FP.PACK_AB R0, RZ, R0 ;  /* 0x00000000ff00723e */ /* 0x001fca00000000ff */
[----:B------:R0:W-:Y:S01]  /*a0a0*/  STG.E.U16 [R8.64], R0 ;  /* 0x0000000008007986 */ /* 0x0001e2000c101524 */
[----:B------:R-:W-:Y:S05]  /*a0b0*/  BRA `(.L_x_26626) ;  /* 0x00000bd000007947 */ /* 0x000fea0003800000 */
.L_x_26629:
[----:B------:R-:W-:-:S13]  /*a0c0*/  ISETP.NE.AND P0, PT, R0, 0x7, PT ;  /* 0x000000070000780c */ /* 0x000fda0003f05270 */
[----:B------:R-:W-:Y:S05]  /*a0d0*/  @!P0 BRA `(.L_x_26631) ;  /* 0x000000d000008947 */ /* 0x000fea0003800000 */
[----:B------:R-:W-:-:S13]  /*a0e0*/  ISETP.NE.AND P0, PT, R0, 0x8, PT ;  /* 0x000000080000780c */ /* 0x000fda0003f05270 */
[----:B------:R-:W-:Y:S05]  /*a0f0*/  @!P0 BRA `(.L_x_26632) ;  /* 0x0000006000008947 */ /* 0x000fea0003800000 */
[----:B------:R-:W-:-:S13]  /*a100*/  ISETP.NE.AND P0, PT, R0, 0x9, PT ;  /* 0x000000090000780c */ /* 0x000fda0003f05270 */
[----:B------:R-:W-:Y:S05]  /*a110*/  @P0 BRA `(.L_x_26625) ;  /* 0x000009f000000947 */ /* 0x000fea0003800000 */
[----:B-1----:R-:W0:Y:S01]  /*a120*/  I2F R22, R22 ;  /* 0x0000001600167306 */ /* 0x002e220000201400 */
[----:B------:R-:W-:-:S05]  /*a130*/  IMAD.MOV.U32 R23, RZ, RZ, RZ ;  /* 0x000000ffff177224 */ /* 0x000fca00078e00ff */
[----:B0-----:R0:W-:Y:S01]  /*a140*/  STG.E.64 [R8.64], R22 ;  /* 0x0000001608007986 */ /* 0x0011e2000c101b24 */
[----:B------:R-:W-:Y:S05]  /*a150*/  BRA `(.L_x_26626) ;  /* 0x00000b3000007947 */ /* 0x000fea0003800000 */
.L_x_26632:
[----:B-1----:R-:W0:Y:S02]  /*a160*/  I2F R22, R22 ;  /* 0x0000001600167306 */ /* 0x002e240000201400 */
[----:B0-----:R-:W-:-:S04]  /*a170*/  F2FP.PACK_AB R3, RZ, R22 ;  /* 0x00000016ff03723e */ /* 0x001fc800000000ff */
[----:B------:R-:W-:-:S05]  /*a180*/  PRMT R3, R3, 0x5410, RZ ;  /* 0x0000541003037816 */ /* 0x000fca00000000ff */
[----:B------:R0:W-:Y:S01]  /*a190*/  STG.E [R8.64], R3 ;  /* 0x0000000308007986 */ /* 0x0001e2000c101924 */
[----:B------:R-:W-:Y:S05]  /*a1a0*/  BRA `(.L_x_26626) ;  /* 0x00000ae000007947 */ /* 0x000fea0003800000 */
.L_x_26631:
[----:B-1----:R-:W0:Y:S02]  /*a1b0*/  I2F.F64 R22, R22 ;  /* 0x0000001600167312 */ /* 0x002e240000201c00 */
[----:B0-----:R0:W-:Y:S01]  /*a1c0*/  STG.E.64 [R8.64], R22 ;  /* 0x0000001608007986 */ /* 0x0011e2000c101b24 */
[----:B------:R-:W-:Y:S05]  /*a1d0*/  BRA `(.L_x_26626) ;  /* 0x00000ab000007947 */ /* 0x000fea0003800000 */
.L_x_26621:
        /* <DEDUP_REMOVED lines=8> */
[----:B-1----:R-:W-:-:S04]  /*a260*/  ISETP.NE.AND P0, PT, R22, RZ, PT ;  /* 0x000000ff1600720c */ /* 0x002fc80003f05270 */
[----:B------:R-:W-:-:S05]  /*a270*/  SEL R3, RZ, 0x1, !P0 ;  /* 0x00000001ff037807 */ /* 0x000fca0004000000 */
[----:B------:R0:W-:Y:S01]  /*a280*/  STG.E.U8 [R8.64], R3 ;  /* 0x0000000308007986 */ /* 0x0001e2000c101124 */
[----:B------:R-:W-:Y:S05]  /*a290*/  BRA `(.L_x_26626) ;  /* 0x000009f000007947 */ /* 0x000fea0003800000 */
.L_x_26635:
[----:B-1----:R-:W0:Y:S01]  /*a2a0*/  I2F.F64 R4, R22 ;  /* 0x0000001600047312 */ /* 0x002e220000201c00 */
[----:B------:R-:W-:-:S05]  /*a2b0*/  CS2R R6, SRZ ;  /* 0x0000000000067805 */ /* 0x000fca000001ff00 */
[----:B0-----:R0:W-:Y:S01]  /*a2c0*/  STG.E.128 [R8.64], R4 ;  /* 0x0000000408007986 */ /* 0x0011e2000c101d24 */
[----:B------:R-:W-:Y:S05]  /*a2d0*/  BRA `(.L_x_26626) ;  /* 0x000009b000007947 */ /* 0x000fea0003800000 */
.L_x_26634:
[----:B------:R-:W-:-:S13]  /*a2e0*/  ISETP.NE.AND P0, PT, R0, 0xf, PT ;  /* 0x0000000f0000780c */ /* 0x000fda0003f05270 */
[----:B------:R-:W-:Y:S05]  /*a2f0*/  @!P0 BRA `(.L_x_26636) ;  /* 0x000002d000008947 */ /* 0x000fea0003800000 */
[----:B------:R-:W-:-:S13]  /*a300*/  ISETP.NE.AND P0, PT, R0, 0x17, PT ;  /* 0x000000170000780c */ /* 0x000fda0003f05270 */
[----:B------:R-:W-:Y:S05]  /*a310*/  @!P0 BRA `(.L_x_26637) ;  /* 0x0000015000008947 */ /* 0x000fea0003800000 */
[----:B------:R-:W-:-:S13]  /*a320*/  ISETP.NE.AND P0, PT, R0, 0x18, PT ;  /* 0x000000180000780c */ /* 0x000fda0003f05270 */
[----:B------:R-:W-:Y:S05]  /*a330*/  @P0 BRA `(.L_x_26625) ;  /* 0x000007d000000947 */ /* 0x000fea0003800000 */
[----:B-1----:R-:W0:Y:S01]  /*a340*/  I2F R7, R22 ;  /* 0x0000001600077306 */ /* 0x002e220000201400 */
        /* <DEDUP_REMOVED lines=14> */
.L_x_26639:
[----:B------:R-:W-:Y:S05]  /*a430*/  BSYNC B0 ;  /* 0x0000000000007941 */ /* 0x000fea0003800000 */
.L_x_26638:
[----:B------:R-:W-:-:S05]  /*a440*/  LOP3.LUT R5, R0, R5, RZ, 0xfc, !PT ;  /* 0x0000000500057212 */ /* 0x000fca00078efcff */
[----:B------:R0:W-:Y:S01]  /*a450*/  STG.E.U8 [R8.64], R5 ;  /* 0x0000000508007986 */ /* 0x0001e2000c101124 */
[----:B------:R-:W-:Y:S05]  /*a460*/  BRA `(.L_x_26626) ;  /* 0x0000082000007947 */ /* 0x000fea0003800000 */
.L_x_26637:
[----:B-1----:R-:W0:Y:S01]  /*a470*/  I2F R5, R22 ;  /* 0x0000001600057306 */ /* 0x002e220000201400 */
        /* <DEDUP_REMOVED lines=12> */
.L_x_26641:
[----:B------:R-:W-:Y:S01]  /*a540*/  IMAD.MOV.U32 R0, RZ, RZ, 0x7f ;  /* 0x0000007fff007424 */ /* 0x000fe200078e00ff */
[----:B------:R-:W-:-:S04]  /*a550*/  ISETP.GT.U32.AND P0, PT, R3, 0x7f800000, PT ;  /* 0x7f8000000300780c */ /* 0x000fc80003f04070 */
[----:B------:R-:W-:-:S04]  /*a560*/  SEL R0, R0, 0x7c, P0 ;  /* 0x0000007c00007807 */ /* 0x000fc80000000000 */
.L_x_26642:
[----:B------:R-:W-:Y:S05]  /*a570*/  BSYNC B0 ;  /* 0x0000000000007941 */ /* 0x000fea0003800000 */
.L_x_26640:
[----:B------:R-:W-:-:S04]  /*a580*/  LOP3.LUT R3, R5, 0x80000000, RZ, 0xc0, !PT ;  /* 0x8000000005037812 */ /* 0x000fc800078ec0ff */
[----:B------:R-:W-:-:S04]  /*a590*/  SHF.R.U32.HI R3, RZ, 0x18, R3 ;  /* 0x00000018ff037819 */ /* 0x000fc80000011603 */
[----:B------:R-:W-:-:S05]  /*a5a0*/  LOP3.LUT R3, R0, R3, RZ, 0xfc, !PT ;  /* 0x0000000300037212 */ /* 0x000fca00078efcff */
[----:B------:R0:W-:Y:S01]  /*a5b0*/  STG.E.U8 [R8.64], R3 ;  /* 0x0000000308007986 */ /* 0x0001e2000c101124 */
[----:B------:R-:W-:Y:S05]  /*a5c0*/  BRA `(.L_x_26626) ;  /* 0x000006c000007947 */ /* 0x000fea0003800000 */
.L_x_26636:
[----:B-1----:R-:W0:Y:S02]  /*a5d0*/  I2F R0, R22 ;  /* 0x0000001600007306 */ /* 0x002e240000201400 */
[----:B0-----:R-:W-:-:S05]  /*a5e0*/  F2FP.BF16.PACK_AB R0, RZ, R0 ;  /* 0x00000000ff00723e */ /* 0x001fca00000010ff */
[----:B------:R0:W-:Y:S01]  /*a5f0*/  STG.E.U16 [R8.64], R0 ;  /* 0x0000000008007986 */ /* 0x0001e2000c101524 */
[----:B------:R-:W-:Y:S05]  /*a600*/  BRA `(.L_x_26626) ;  /* 0x0000068000007947 */ /* 0x000fea0003800000 */
.L_x_26633:
        /* <DEDUP_REMOVED lines=8> */
[----:B-1----:R0:W-:Y:S01]  /*a690*/  STG.E.U16 [R8.64], R22 ;  /* 0x0000001608007986 */ /* 0x0021e2000c101524 */
[----:B------:R-:W-:Y:S05]  /*a6a0*/  BRA `(.L_x_26626) ;  /* 0x000005e000007947 */ /* 0x000fea0003800000 */
.L_x_26645:
[----:B-1----:R-:W0:Y:S01]  /*a6b0*/  I2F R5, R22 ;  /* 0x0000001600057306 */ /* 0x002e220000201400 */
        /* <DEDUP_REMOVED lines=16> */
.L_x_26648:
[----:B------:R-:W-:-:S04]  /*a7c0*/  LOP3.LUT R3, R5, 0x80000000, RZ, 0xc0, !PT ;  /* 0x8000000005037812 */ /* 0x000fc800078ec0ff */
[----:B------:R-:W-:-:S04]  /*a7d0*/  SHF.R.U32.HI R3, RZ, 0x18, R3 ;  /* 0x00000018ff037819 */ /* 0x000fc80000011603 */
[----:B------:R-:W-:-:S04]  /*a7e0*/  LOP3.LUT R0, R0, R3, RZ, 0xfc, !PT ;  /* 0x0000000300007212 */ /* 0x000fc800078efcff */
[----:B------:R-:W-:Y:S02]  /*a7f0*/  PRMT R4, R0, 0x7610, R4 ;  /* 0x0000761000047816 */ /* 0x000fe40000000004 */
.L_x_26647:
[----:B------:R-:W-:Y:S05]  /*a800*/  BSYNC B0 ;  /* 0x0000000000007941 */ /* 0x000fea0003800000 */
.L_x_26646:
[----:B------:R0:W-:Y:S01]  /*a810*/  STG.E.U8 [R8.64], R4 ;  /* 0x0000000408007986 */ /* 0x0001e2000c101124 */
[----:B------:R-:W-:Y:S05]  /*a820*/  BRA `(.L_x_26626) ;  /* 0x0000046000007947 */ /* 0x000fea0003800000 */
.L_x_26644:
        /* <DEDUP_REMOVED lines=17> */
.L_x_26651:
[----:B------:R-:W-:-:S04]  /*a940*/  LOP3.LUT R3, R5, 0x80000000, RZ, 0xc0, !PT ;  /* 0x8000000005037812 */ /* 0x000fc800078ec0ff */
[----:B------:R-:W-:-:S04]  /*a950*/  SHF.R.U32.HI R3, RZ, 0x18, R3 ;  /* 0x00000018ff037819 */ /* 0x000fc80000011603 */
[----:B------:R-:W-:-:S04]  /*a960*/  LOP3.LUT R0, R0, R3, RZ, 0xfc, !PT ;  /* 0x0000000300007212 */ /* 0x000fc800078efcff */
[----:B------:R-:W-:Y:S02]  /*a970*/  PRMT R4, R0, 0x7610, R4 ;  /* 0x0000761000047816 */ /* 0x000fe40000000004 */
.L_x_26650:
[----:B------:R-:W-:Y:S05]  /*a980*/  BSYNC B0 ;  /* 0x0000000000007941 */ /* 0x000fea0003800000 */
.L_x_26649:
[----:B------:R0:W-:Y:S01]  /*a990*/  STG.E.U8 [R8.64], R4 ;  /* 0x0000000408007986 */ /* 0x0001e2000c101124 */
[----:B------:R-:W-:Y:S05]  /*a9a0*/  BRA `(.L_x_26626) ;  /* 0x000002e000007947 */ /* 0x000fea0003800000 */
.L_x_26643:
[----:B------:R-:W-:-:S13]  /*a9b0*/  ISETP.NE.AND P0, PT, R0, 0x1c, PT ;  /* 0x0000001c0000780c */ /* 0x000fda0003f05270 */
[----:B------:R-:W-:Y:S05]  /*a9c0*/  @!P0 BRA `(.L_x_26652) ;  /* 0x000002b000008947 */ /* 0x000fea0003800000 */
[----:B------:R-:W-:-:S13]  /*a9d0*/  ISETP.NE.AND P0, PT, R0, 0x1d, PT ;  /* 0x0000001d0000780c */ /* 0x000fda0003f05270 */
[----:B------:R-:W-:Y:S05]  /*a9e0*/  @!P0 BRA `(.L_x_26653) ;  /* 0x0000026000008947 */ /* 0x000fea0003800000 */
[----:B------:R-:W-:-:S13]  /*a9f0*/  ISETP.NE.AND P0, PT, R0, 0x2c, PT ;  /* 0x0000002c0000780c */ /* 0x000fda0003f05270 */
[----:B------:R-:W-:Y:S05]  /*aa00*/  @P0 BRA `(.L_x_26625) ;  /* 0x0000010000000947 */ /* 0x000fea0003800000 */
[----:B-1----:R-:W0:Y:S01]  /*aa10*/  I2F R22, R22 ;  /* 0x0000001600167306 */ /* 0x002e220000201400 */
        /* <DEDUP_REMOVED lines=15> */
.L_x_26625:
        /* <DEDUP_REMOVED lines=15> */
[----:B-1----:R-:W-:Y:S02]  /*ac00*/  MOV R22, 0x0 ;  /* 0x0000000000167802 */ /* 0x002fe40000000f00 */
[----:B------:R-:W-:-:S04]  /*ac10*/  IADD3 R20, P0, P1, -R0, R3, R20 ;  /* 0x0000000300147210 */ /* 0x000fc8000791e114 */
[----:B------:R-:W-:-:S04]  /*ac20*/  IADD3.X R21, ~R22, R9, R21, P0, P1 ;  /* 0x0000000916157210 */ /* 0x000fc800007e2515 */
[----:B0--3--:R-:W-:Y:S05]  /*ac30*/  CALL.ABS.NOINC R14 ;  /* 0x000000000e007343 */ /* 0x009fea0003c00000 */
[----:B------:R-:W-:Y:S05]  /*ac40*/  BRA `(.L_x_26626) ;  /* 0x0000004000007947 */ /* 0x000fea0003800000 */
.L_x_26653:
[----:B-1----:R-:W-:-:S05]  /*ac50*/  SHF.R.S32.HI R23, RZ, 0x1f, R22 ;  /* 0x0000001fff177819 */ /* 0x002fca0000011416 */
[----:B------:R0:W-:Y:S01]  /*ac60*/  STG.E.64 [R8.64], R22 ;  /* 0x0000001608007986 */ /* 0x0001e2000c101b24 */
[----:B------:R-:W-:Y:S05]  /*ac70*/  BRA `(.L_x_26626) ;  /* 0x0000001000007947 */ /* 0x000fea0003800000 */
.L_x_26652:
[----:B-1----:R0:W-:Y:S02]  /*ac80*/  STG.E [R8.64], R22 ;  /* 0x0000001608007986 */ /* 0x0021e4000c101924 */
.L_x_26626:
[----:B------:R-:W-:Y:S02]  /*ac90*/  IADD3 R19, R19, 0x80, RZ ;  /* 0x0000008013137810 */ /* 0x000fe40007ffe0ff */
.L_x_26587:
[----:B------:R-:W-:Y:S05]  /*aca0*/  BSYNC B6 ;  /* 0x0000000000067941 */ /* 0x000fea0003800000 */
.L_x_26586:
        /* <DEDUP_REMOVED lines=19> */
.L_x_26657:
[----:B-----5:R-:W-:Y:S01]  /*ade0*/  STG.E.U8 [R2.64], R18 ;  /* 0x0000001202007986 */ /* 0x020fe2000c101124 */
[----:B------:R-:W-:Y:S05]  /*adf0*/  EXIT ;  /* 0x000000000000794d */ /* 0x000fea0003800000 */
.L_x_26656:
[----:B------:R-:W-:-:S13]  /*ae00*/  ISETP.NE.AND P0, PT, R0, 0x2, PT ;  /* 0x000000020000780c */ /* 0x000fda0003f05270 */
[----:B------:R-:W-:Y:S05]  /*ae10*/  @!P0 BRA `(.L_x_26659) ;  /* 0x0000009000008947 */ /* 0x000fea0003800000 */
[----:B------:R-:W-:-:S13]  /*ae20*/  ISETP.NE.AND P0, PT, R0, 0x3, PT ;  /* 0x000000030000780c */ /* 0x000fda0003f05270 */
[----:B------:R-:W-:Y:S05]  /*ae30*/  @!P0 BRA `(.L_x_26660) ;  /* 0x0000005000008947 */ /* 0x000fea0003800000 */
[----:B------:R-:W-:-:S13]  /*ae40*/  ISETP.NE.AND P0, PT, R0, 0x4, PT ;  /* 0x000000040000780c */ /* 0x000fda0003f05270 */
[----:B------:R-:W-:Y:S05]  /*ae50*/  @P0 BRA `(.L_x_26658) ;  /* 0x00000b9000000947 */ /* 0x000fea0003800000 */
[----:B-----5:R-:W-:-:S05]  /*ae60*/  SHF.R.S32.HI R19, RZ, 0x1f, R18 ;  /* 0x0000001fff137819 */ /* 0x020fca0000011412 */
[----:B------:R-:W-:Y:S01]  /*ae70*/  STG.E.64 [R2.64], R18 ;  /* 0x0000001202007986 */ /* 0x000fe2000c101b24 */
[----:B------:R-:W-:Y:S05]  /*ae80*/  EXIT ;  /* 0x000000000000794d */ /* 0x000fea0003800000 */
.L_x_26660:
[----:B-----5:R-:W-:Y:S01]  /*ae90*/  STG.E [R2.64], R18 ;  /* 0x0000001202007986 */ /* 0x020fe2000c101924 */
[----:B------:R-:W-:Y:S05]  /*aea0*/  EXIT ;  /* 0x000000000000794d */ /* 0x000fea0003800000 */
.L_x_26659:
[----:B-----5:R-:W-:Y:S01]  /*aeb0*/  STG.E.U16 [R2.64], R18 ;  /* 0x0000001202007986 */ /* 0x020fe2000c101524 */
[----:B------:R-:W-:Y:S05]  /*aec0*/  EXIT ;  /* 0x000000000000794d */ /* 0x000fea0003800000 */
.L_x_26655:
[----:B------:R-:W-:-:S13]  /*aed0*/  ISETP.GT.AND P0, PT, R0, 0x6, PT ;  /* 0x000000060000780c */ /* 0x000fda0003f04270 */
[----:B------:R-:W-:Y:S05]  /*aee0*/  @P0 BRA `(.L_x_26661) ;  /* 0x000000b000000947 */ /* 0x000fea0003800000 */
[----:B------:R-:W-:-:S13]  /*aef0*/  ISETP.NE.AND P0, PT, R0, 0x5, PT ;  /* 0x000000050000780c */ /* 0x000fda0003f05270 */
[----:B------:R-:W-:Y:S05]  /*af00*/  @!P0 BRA `(.L_x_26662) ;  /* 0x0000005000008947 */ /* 0x000fea0003800000 */
[----:B------:R-:W-:-:S13]  /*af10*/  ISETP.NE.AND P0, PT, R0, 0x6, PT ;  /* 0x000000060000780c */ /* 0x000fda0003f05270 */
[----:B------:R-:W-:Y:S05]  /*af20*/  @P0 BRA `(.L_x_26658) ;  /* 0x00000ac000000947 */ /* 0x000fea0003800000 */
[----:B-----5:R-:W0:Y:S02]  /*af30*/  I2F R5, R18 ;  /* 0x0000001200057306 */ /* 0x020e240000201400 */
[----:B0-----:R-:W-:Y:S01]  /*af40*/  STG.E [R2.64], R5 ;  /* 0x0000000502007986 */ /* 0x001fe2000c101924 */
[----:B------:R-:W-:Y:S05]  /*af50*/  EXIT ;  /* 0x000000000000794d */ /* 0x000fea0003800000 */
.L_x_26662:
[----:B-----5:R-:W0:Y:S02]  /*af60*/  I2F R0, R18 ;  /* 0x0000001200007306 */ /* 0x020e240000201400 */
[----:B0-----:R-:W-:-:S05]  /*af70*/  F2FP.PACK_AB R0, RZ, R0 ;  /* 0x00000000ff00723e */ /* 0x001fca00000000ff */
[----:B------:R-:W-:Y:S01]  /*af80*/  STG.E.U16 [R2.64], R0 ;  /* 0x0000000002007986 */ /* 0x000fe2000c101524 */
[----:B------:R-:W-:Y:S05]  /*af90*/  EXIT ;  /* 0x000000000000794d */ /* 0x000fea0003800000 */
.L_x_26661:
[----:B------:R-:W-:-:S13]  /*afa0*/  ISETP.NE.AND P0, PT, R0, 0x7, PT ;  /* 0x000000070000780c */ /* 0x000fda0003f05270 */
[----:B------:R-:W-:Y:S05]  /*afb0*/  @!P0 BRA `(.L_x_26663) ;  /* 0x000000d000008947 */ /* 0x000fea0003800000 */
[----:B------:R-:W-:-:S13]  /*afc0*/  ISETP.NE.AND P0, PT, R0, 0x8, PT ;  /* 0x000000080000780c */ /* 0x000fda0003f05270 */
[----:B------:R-:W-:Y:S05]  /*afd0*/  @!P0 BRA `(.L_x_26664) ;  /* 0x0000006000008947 */ /* 0x000fea0003800000 */
[----:B------:R-:W-:-:S13]  /*afe0*/  ISETP.NE.AND P0, PT, R0, 0x9, PT ;  /* 0x000000090000780c */ /* 0x000fda0003f05270 */
[----:B------:R-:W-:Y:S05]  /*aff0*/  @P0 BRA `(.L_x_26658) ;  /* 0x000009f000000947 */ /* 0x000fea0003800000 */
[----:B-----5:R-:W0:Y:S01]  /*b000*/  I2F R18, R18 ;  /* 0x0000001200127306 */ /* 0x020e220000201400 */
[----:B------:R-:W-:-:S05]  /*b010*/  IMAD.MOV.U32 R19, RZ, RZ, RZ ;  /* 0x000000ffff137224 */ /* 0x000fca00078e00ff */
[----:B0-----:R-:W-:Y:S01]  /*b020*/  STG.E.64 [R2.64], R18 ;  /* 0x0000001202007986 */ /* 0x001fe2000c101b24 */
[----:B------:R-:W-:Y:S05]  /*b030*/  EXIT ;  /* 0x000000000000794d */ /* 0x000fea0003800000 */
.L_x_26664:
[----:B-----5:R-:W0:Y:S02]  /*b040*/  I2F R18, R18 ;  /* 0x0000001200127306 */ /* 0x020e240000201400 */
[----:B0-----:R-:W-:-:S04]  /*b050*/  F2FP.PACK_AB R5, RZ, R18 ;  /* 0x00000012ff05723e */ /* 0x001fc800000000ff */
[----:B------:R-:W-:-:S05]  /*b060*/  PRMT R5, R5, 0x5410, RZ ;  /* 0x0000541005057816 */ /* 0x000fca00000000ff */
[----:B------:R-:W-:Y:S01]  /*b070*/  STG.E [R2.64], R5 ;  /* 0x0000000502007986 */ /* 0x000fe2000c101924 */
[----:B------:R-:W-:Y:S05]  /*b080*/  EXIT ;  /* 0x000000000000794d */ /* 0x000fea0003800000 */
.L_x_26663:
[----:B-----5:R-:W0:Y:S02]  /*b090*/  I2F.F64 R18, R18 ;  /* 0x0000001200127312 */ /* 0x020e240000201c00 */
[----:B0-----:R-:W-:Y:S01]  /*b0a0*/  STG.E.64 [R2.64], R18 ;  /* 0x0000001202007986 */ /* 0x001fe2000c101b24 */
[----:B------:R-:W-:Y:S05]  /*b0b0*/  EXIT ;  /* 0x000000000000794d */ /* 0x000fea0003800000 */
.L_x_26654:
        /* <DEDUP_REMOVED lines=8> */
[----:B-----5:R-:W-:-:S04]  /*b140*/  ISETP.NE.AND P0, PT, R18, RZ, PT ;  /* 0x000000ff1200720c */ /* 0x020fc80003f05270 */
[----:B------:R-:W-:-:S05]  /*b150*/  SEL R5, RZ, 0x1, !P0 ;  /* 0x00000001ff057807 */ /* 0x000fca0004000000 */
[----:B------:R-:W-:Y:S01]  /*b160*/  STG.E.U8 [R2.64], R5 ;  /* 0x0000000502007986 */ /* 0x000fe2000c101124 */
[----:B------:R-:W-:Y:S05]  /*b170*/  EXIT ;  /* 0x000000000000794d */ /* 0x000fea0003800000 */
.L_x_26667:
[----:B-----5:R-:W0:Y:S01]  /*b180*/  I2F.F64 R4, R18 ;  /* 0x0000001200047312 */ /* 0x020e220000201c00 */
[----:B------:R-:W-:-:S05]  /*b190*/  CS2R R6, SRZ ;  /* 0x0000000000067805 */ /* 0x000fca000001ff00 */
[----:B0-----:R-:W-:Y:S01]  /*b1a0*/  STG.E.128 [R2.64], R4 ;  /* 0x0000000402007986 */ /* 0x001fe2000c101d24 */
[----:B------:R-:W-:Y:S05]  /*b1b0*/  EXIT ;  /* 0x000000000000794d */ /* 0x000fea0003800000 */
.L_x_26666:
[----:B------:R-:W-:-:S13]  /*b1c0*/  ISETP.NE.AND P0, PT, R0, 0xf, PT ;  /* 0x0000000f0000780c */ /* 0x000fda0003f05270 */
[----:B------:R-:W-:Y:S05]  /*b1d0*/  @!P0 BRA `(.L_x_26668) ;  /* 0x000002d000008947 */ /* 0x000fea0003800000 */
[----:B------:R-:W-:-:S13]  /*b1e0*/  ISETP.NE.AND P0, PT, R0, 0x17, PT ;  /* 0x000000170000780c */ /* 0x000fda0003f05270 */
[----:B------:R-:W-:Y:S05]  /*b1f0*/  @!P0 BRA `(.L_x_26669) ;  /* 0x0000015000008947 */ /* 0x000fea0003800000 */
[----:B------:R-:W-:-:S13]  /*b200*/  ISETP.NE.AND P0, PT, R0, 0x18, PT ;  /* 0x000000180000780c */ /* 0x000fda0003f05270 */
[----:B------:R-:W-:Y:S05]  /*b210*/  @P0 BRA `(.L_x_26658) ;  /* 0x000007d000000947 */ /* 0x000fea0003800000 */
[----:B-----5:R-:W0:Y:S01]  /*b220*/  I2F R7, R18 ;  /* 0x0000001200077306 */ /* 0x020e220000201400 */
        /* <DEDUP_REMOVED lines=14> */
.L_x_26671:
[----:B------:R-:W-:Y:S05]  /*b310*/  BSYNC B0 ;  /* 0x0000000000007941 */ /* 0x000fea0003800000 */
.L_x_26670:
[----:B------:R-:W-:-:S05]  /*b320*/  LOP3.LUT R5, R0, R5, RZ, 0xfc, !PT ;  /* 0x0000000500057212 */ /* 0x000fca00078efcff */
[----:B------:R-:W-:Y:S01]  /*b330*/  STG.E.U8 [R2.64], R5 ;  /* 0x0000000502007986 */ /* 0x000fe2000c101124 */
[----:B------:R-:W-:Y:S05]  /*b340*/  EXIT ;  /* 0x000000000000794d */ /* 0x000fea0003800000 */
.L_x_26669:
[----:B-----5:R-:W0:Y:S01]  /*b350*/  I2F R5, R18 ;  /* 0x0000001200057306 */ /* 0x020e220000201400 */
        /* <DEDUP_REMOVED lines=12> */
.L_x_26673:
[----:B------:R-:W-:Y:S01]  /*b420*/  IMAD.MOV.U32 R0, RZ, RZ, 0x7f ;  /* 0x0000007fff007424 */ /* 0x000fe200078e00ff */
[----:B------:R-:W-:-:S04]  /*b430*/  ISETP.GT.U32.AND P0, PT, R4, 0x7f800000, PT ;  /* 0x7f8000000400780c */ /* 0x000fc80003f04070 */
[----:B------:R-:W-:-:S04]  /*b440*/  SEL R0, R0, 0x7c, P0 ;  /* 0x0000007c00007807 */ /* 0x000fc80000000000 */
.L_x_26674:
[----:B------:R-:W-:Y:S05]  /*b450*/  BSYNC B0 ;  /* 0x0000000000007941 */ /* 0x000fea0003800000 */
.L_x_26672:
[----:B------:R-:W-:-:S04]  /*b460*/  LOP3.LUT R4, R5, 0x80000000, RZ, 0xc0, !PT ;  /* 0x8000000005047812 */ /* 0x000fc800078ec0ff */
[----:B------:R-:W-:-:S04]  /*b470*/  SHF.R.U32.HI R5, RZ, 0x18, R4 ;  /* 0x00000018ff057819 */ /* 0x000fc80000011604 */
[----:B------:R-:W-:-:S05]  /*b480*/  LOP3.LUT R5, R0, R5, RZ, 0xfc, !PT ;  /* 0x0000000500057212 */ /* 0x000fca00078efcff */
[----:B------:R-:W-:Y:S01]  /*b490*/  STG.E.U8 [R2.64], R5 ;  /* 0x0000000502007986 */ /* 0x000fe2000c101124 */
[----:B------:R-:W-:Y:S05]  /*b4a0*/  EXIT ;  /* 0x000000000000794d */ /* 0x000fea0003800000 */
.L_x_26668:
[----:B-----5:R-:W0:Y:S02]  /*b4b0*/  I2F R0, R18 ;  /* 0x0000001200007306 */ /* 0x020e240000201400 */
[----:B0-----:R-:W-:-:S05]  /*b4c0*/  F2FP.BF16.PACK_AB R0, RZ, R0 ;  /* 0x00000000ff00723e */ /* 0x001fca00000010ff */
[----:B------:R-:W-:Y:S01]  /*b4d0*/  STG.E.U16 [R2.64], R0 ;  /* 0x0000000002007986 */ /* 0x000fe2000c101524 */
[----:B------:R-:W-:Y:S05]  /*b4e0*/  EXIT ;  /* 0x000000000000794d */ /* 0x000fea0003800000 */
.L_x_26665:
        /* <DEDUP_REMOVED lines=10> */
.L_x_26677:
[----:B-----5:R-:W0:Y:S01]  /*b590*/  I2F R7, R18 ;  /* 0x0000001200077306 */ /* 0x020e220000201400 */
        /* <DEDUP_REMOVED lines=16> */
.L_x_26680:
[----:B------:R-:W-:-:S04]  /*b6a0*/  LOP3.LUT R0, R7, 0x80000000, RZ, 0xc0, !PT ;  /* 0x8000000007007812 */ /* 0x000fc800078ec0ff */
[----:B------:R-:W-:-:S04]  /*b6b0*/  SHF.R.U32.HI R5, RZ, 0x18, R0 ;  /* 0x00000018ff057819 */ /* 0x000fc80000011600 */
[----:B------:R-:W-:-:S04]  /*b6c0*/  LOP3.LUT R4, R4, R5, RZ, 0xfc, !PT ;  /* 0x0000000504047212 */ /* 0x000fc800078efcff */
[----:B------:R-:W-:Y:S02]  /*b6d0*/  PRMT R0, R4, 0x7610, R0 ;  /* 0x0000761004007816 */ /* 0x000fe40000000000 */
.L_x_26679:
[----:B------:R-:W-:Y:S05]  /*b6e0*/  BSYNC B0 ;  /* 0x0000000000007941 */ /* 0x000fea0003800000 */
.L_x_26678:
[----:B------:R-:W-:Y:S01]  /*b6f0*/  STG.E.U8 [R2.64], R0 ;  /* 0x0000000002007986 */ /* 0x000fe2000c101124 */
[----:B------:R-:W-:Y:S05]  /*b700*/  EXIT ;  /* 0x000000000000794d */ /* 0x000fea0003800000 */
.L_x_26676:
        /* <DEDUP_REMOVED lines=17> */
.L_x_26683:
[----:B------:R-:W-:-:S04]  /*b820*/  LOP3.LUT R0, R7, 0x80000000, RZ, 0xc0, !PT ;  /* 0x8000000007007812 */ /* 0x000fc800078ec0ff */
[----:B------:R-:W-:-:S04]  /*b830*/  SHF.R.U32.HI R5, RZ, 0x18, R0 ;  /* 0x00000018ff057819 */ /* 0x000fc80000011600 */
[----:B------:R-:W-:-:S04]  /*b840*/  LOP3.LUT R4, R4, R5, RZ, 0xfc, !PT ;  /* 0x0000000504047212 */ /* 0x000fc800078efcff */
[----:B------:R-:W-:Y:S02]  /*b850*/  PRMT R0, R4, 0x7610, R0 ;  /* 0x0000761004007816 */ /* 0x000fe40000000000 */
.L_x_26682:
[----:B------:R-:W-:Y:S05]  /*b860*/  BSYNC B0 ;  /* 0x0000000000007941 */ /* 0x000fea0003800000 */
.L_x_26681:
[----:B------:R-:W-:Y:S01]  /*b870*/  STG.E.U8 [R2.64], R0 ;  /* 0x0000000002007986 */ /* 0x000fe2000c101124 */
[----:B------:R-:W-:Y:S05]  /*b880*/  EXIT ;  /* 0x000000000000794d */ /* 0x000fea0003800000 */
.L_x_26675:
[----:B------:R-:W-:-:S13]  /*b890*/  ISETP.NE.AND P0, PT, R0, 0x1c, PT ;  /* 0x0000001c0000780c */ /* 0x000fda0003f05270 */
[----:B------:R-:W-:Y:S05]  /*b8a0*/  @!P0 BRA `(.L_x_26684) ;  /* 0x000002b000008947 */ /* 0x000fea0003800000 */
[----:B------:R-:W-:-:S13]  /*b8b0*/  ISETP.NE.AND P0, PT, R0, 0x1d, PT ;  /* 0x0000001d0000780c */ /* 0x000fda0003f05270 */
[----:B------:R-:W-:Y:S05]  /*b8c0*/  @!P0 BRA `(.L_x_26685) ;  /* 0x0000026000008947 */ /* 0x000fea0003800000 */
[----:B------:R-:W-:-:S13]  /*b8d0*/  ISETP.NE.AND P0, PT, R0, 0x2c, PT ;  /* 0x0000002c0000780c */ /* 0x000fda0003f05270 */
[----:B------:R-:W-:Y:S05]  /*b8e0*/  @P0 BRA `(.L_x_26658) ;  /* 0x0000010000000947 */ /* 0x000fea0003800000 */
[----:B-----5:R-:W0:Y:S01]  /*b8f0*/  I2F R18, R18 ;  /* 0x0000001200127306 */ /* 0x020e220000201400 */
        /* <DEDUP_REMOVED lines=15> */
.L_x_26658:
        /* <DEDUP_REMOVED lines=20> */
.L_x_26685:
[----:B-----5:R-:W-:-:S05]  /*bb30*/  SHF.R.S32.HI R19, RZ, 0x1f, R18 ;  /* 0x0000001fff137819 */ /* 0x020fca0000011412 */
[----:B------:R-:W-:Y:S01]  /*bb40*/  STG.E.64 [R2.64], R18 ;  /* 0x0000001202007986 */ /* 0x000fe2000c101b24 */
[----:B------:R-:W-:Y:S05]  /*bb50*/  EXIT ;  /* 0x000000000000794d */ /* 0x000fea0003800000 */
.L_x_26684:
[----:B-----5:R-:W-:Y:S01]  /*bb60*/  STG.E [R2.64], R18 ;  /* 0x0000001202007986 */ /* 0x020fe2000c101924 */
[----:B------:R-:W-:Y:S05]  /*bb70*/  EXIT ;  /* 0x000000000000794d */ /* 0x000fea0003800000 */
.L_x_26686:
        /* <DEDUP_REMOVED lines=16> */
.L_x_32697:


//--------------------- .text._ZN2at6native18elementwise_kernelILi128ELi2EZNS0_22gpu_kernel_impl_nocastINS0_13BinaryFunctorIiiiZZZNS0_15binary_internal21div_floor_kernel_cudaERNS_18TensorIteratorBaseEENKUlvE_clEvENKUlvE1_clEvEUliiE_EEEEvS6_RKT_EUliE_EEviT1_ --------------------------
	.section	.text._ZN2at6native18elementwise_kernelILi128ELi2EZNS0_22gpu_kernel_impl_nocastINS0_13BinaryFunctorIiiiZZZNS0_15binary_internal21div_floor_kernel_cudaERNS_18TensorIteratorBaseEENKUlvE_clEvENKUlvE1_clEvEUliiE_EEEEvS6_RKT_EUliE_EEviT1_,"ax",@progbits
	.sectioninfo	@"SHI_REGISTERS=15"
	.align	128
        .global         _ZN2at6native18elementwise_kernelILi128ELi2EZNS0_22gpu_kernel_impl_nocastINS0_13BinaryFunctorIiiiZZZNS0_15binary_internal21div_floor_kernel_cudaERNS_18TensorIteratorBaseEENKUlvE_clEvENKUlvE1_clEvEUliiE_EEEEvS6_RKT_EUliE_EEviT1_
        .type           _ZN2at6native18elementwise_kernelILi128ELi2EZNS0_22gpu_kernel_impl_nocastINS0_13BinaryFunctorIiiiZZZNS0_15binary_internal21div_floor_kernel_cudaERNS_18TensorIteratorBaseEENKUlvE_clEvENKUlvE1_clEvEUliiE_EEEEvS6_RKT_EUliE_EEviT1_,@function
        .size           _ZN2at6native18elementwise_kernelILi128ELi2EZNS0_22gpu_kernel_impl_nocastINS0_13BinaryFunctorIiiiZZZNS0_15binary_internal21div_floor_kernel_cudaERNS_18TensorIteratorBaseEENKUlvE_clEvENKUlvE1_clEvEUliiE_EEEEvS6_RKT_EUliE_EEviT1_,(.L_x_32698 - _ZN2at6native18elementwise_kernelILi128ELi2EZNS0_22gpu_kernel_impl_nocastINS0_13BinaryFunctorIiiiZZZNS0_15binary_internal21div_floor_kernel_cudaERNS_18TensorIteratorBaseEENKUlvE_clEvENKUlvE1_clEvEUliiE_EEEEvS6_RKT_EUliE_EEviT1_)
        .other          _ZN2at6native18elementwise_kernelILi128ELi2EZNS0_22gpu_kernel_impl_nocastINS0_13BinaryFunctorIiiiZZZNS0_15binary_internal21div_floor_kernel_cudaERNS_18TensorIteratorBaseEENKUlvE_clEvENKUlvE1_clEvEUliiE_EEEEvS6_RKT_EUliE_EEviT1_,@"STO_CUDA_ENTRY STV_DEFAULT"
_ZN2at6native18elementwise_kernelILi128ELi2EZNS0_22gpu_kernel_impl_nocastINS0_13BinaryFunctorIiiiZZZNS0_15binary_internal21div_floor_kernel_cudaERNS_18TensorIteratorBaseEENKUlvE_clEvENKUlvE1_clEvEUliiE_EEEEvS6_RKT_EUliE_EEviT1_:
.text._ZN2at6native18elementwise_kernelILi128ELi2EZNS0_22gpu_kernel_impl_nocastINS0_13BinaryFunctorIiiiZZZNS0_15binary_internal21div_floor_kernel_cudaERNS_18TensorIteratorBaseEENKUlvE_clEvENKUlvE1_clEvEUliiE_EEEEvS6_RKT_EUliE_EEviT1_:
        /* <DEDUP_REMOVED lines=262> */
.L_x_26689:
[----:B------:R-:W-:-:S04]  /*1060*/  IADD3 R4, P0, R4, c[0x0][0x3d8], RZ ;  /* 0x0000f60004047a10 */ /* 0x000fc80007f1e0ff */
[----:B------:R-:W-:-:S05]  /*1070*/  IADD3.X R5, RZ, c[0x0][0x3dc], RZ, P0, !PT ;  /* 0x0000f700ff057a10 */ /* 0x000fca00007fe4ff */
[----:B------:R-:W2:Y:S01]  /*1080*/  LDG.E R4, [R4.64] ;  /* 0x0000000404047981 */ /* 0x000ea2000c1e1900 */
[----:B------:R-:W-:-:S04]  /*1090*/  IADD3 R6, P0, R3, c[0x0][0x3d0], RZ ;  /* 0x0000f40003067a10 */ /* 0x000fc80007f1e0ff */
[----:B------:R-:W-:-:S05]  /*10a0*/  IADD3.X R7, RZ, c[0x0][0x3d4], RZ, P0, !PT ;  /* 0x0000f500ff077a10 */ /* 0x000fca00007fe4ff */
[----:B------:R-:W3:Y:S01]  /*10b0*/  LDG.E R11, [R6.64] ;  /* 0x00000004060b7981 */ /* 0x000ee2000c1e1900 */
[----:B------:R-:W-:Y:S01]  /*10c0*/  BSSY B1, `(.L_x_26690) ;  /* 0x000002a000017945 */ /* 0x000fe20003800000 */
[-C--:B--2---:R-:W-:Y:S02]  /*10d0*/  IABS R10, R4.reuse ;  /* 0x00000004000a7213 */ /* 0x084fe40000000000 */
[----:B------:R-:W-:Y:S02]  /*10e0*/  IABS R12, R4 ;  /* 0x00000004000c7213 */ /* 0x000fe40000000000 */
[----:B------:R-:W0:Y:S02]  /*10f0*/  I2F.RP R3, R10 ;  /* 0x0000000a00037306 */ /* 0x000e240000209400 */
[----:B------:R-:W-:Y:S02]  /*1100*/  IADD3 R12, RZ, -R12, RZ ;  /* 0x8000000cff0c7210 */ /* 0x000fe40007ffe0ff */
[----:B---3--:R-:W-:-:S04]  /*1110*/  IABS R6, R11 ;  /* 0x0000000b00067213 */ /* 0x008fc80000000000 */
[----:B0-----:R-:W0:Y:S02]  /*1120*/  MUFU.RCP R3, R3 ;  /* 0x0000000300037308 */ /* 0x001e240000001000 */
[----:B0-----:R-:W-:Y:S02]  /*1130*/  IADD3 R8, R3, 0xffffffe, RZ ;  /* 0x0ffffffe03087810 */ /* 0x001fe40007ffe0ff */
[----:B------:R-:W-:-:S04]  /*1140*/  LOP3.LUT R3, R11, R4, RZ, 0x3c, !PT ;  /* 0x000000040b037212 */ /* 0x000fc800078e3cff */
[----:B------:R0:W1:Y:S01]  /*1150*/  F2I.FTZ.U32.TRUNC.NTZ R9, R8 ;  /* 0x0000000800097305 */ /* 0x000062000021f000 */
[----:B------:R-:W-:Y:S02]  /*1160*/  ISETP.GE.AND P0, PT, R3, RZ, PT ;  /* 0x000000ff0300720c */ /* 0x000fe40003f06270 */
[----:B------:R-:W-:Y:S02]  /*1170*/  LOP3.LUT R3, R4, R11, RZ, 0x3c, !PT ;  /* 0x0000000b04037212 */ /* 0x000fe400078e3cff */
[----:B0-----:R-:W-:Y:S02]  /*1180*/  MOV R8, RZ ;  /* 0x000000ff00087202 */ /* 0x001fe40000000f00 */
[----:B-1----:R-:W-:-:S05]  /*1190*/  IADD3 R5, RZ, -R9, RZ ;  /* 0x80000009ff057210 */ /* 0x002fca0007ffe0ff */
[----:B------:R-:W-:-:S04]  /*11a0*/  IMAD R5, R5, R10, RZ ;  /* 0x0000000a05057224 */ /* 0x000fc800078e02ff */
[----:B------:R-:W-:Y:S01]  /*11b0*/  IMAD.HI.U32 R9, R9, R5, R8 ;  /* 0x0000000509097227 */ /* 0x000fe200078e0008 */
[----:B------:R-:W-:-:S05]  /*11c0*/  MOV R5, R12 ;  /* 0x0000000c00057202 */ /* 0x000fca0000000f00 */
[----:B------:R-:W-:-:S04]  /*11d0*/  IMAD.HI.U32 R9, R9, R6, RZ ;  /* 0x0000000609097227 */ /* 0x000fc800078e00ff */
[----:B------:R-:W-:-:S05]  /*11e0*/  IMAD R5, R9, R5, R6 ;  /* 0x0000000509057224 */ /* 0x000fca00078e0206 */
[----:B------:R-:W-:-:S13]  /*11f0*/  ISETP.GT.U32.AND P2, PT, R10, R5, PT ;  /* 0x000000050a00720c */ /* 0x000fda0003f44070 */
[-C--:B------:R-:W-:Y:S02]  /*1200*/  @!P2 IADD3 R5, R5, -R10.reuse, RZ ;  /* 0x8000000a0505a210 */ /* 0x080fe40007ffe0ff */
[----:B------:R-:W-:Y:S02]  /*1210*/  @!P2 IADD3 R9, R9, 0x1, RZ ;  /* 0x000000010909a810 */ /* 0x000fe40007ffe0ff */
[----:B------:R-:W-:Y:S02]  /*1220*/  ISETP.GE.U32.AND P1, PT, R5, R10, PT ;  /* 0x0000000a0500720c */ /* 0x000fe40003f26070 */
[----:B------:R-:W-:-:S11]  /*1230*/  ISETP.GT.AND P2, PT, R3, -0x1, PT ;  /* 0xffffffff0300780c */ /* 0x000fd60003f44270 */
[----:B------:R-:W-:Y:S02]  /*1240*/  @P1 IADD3 R9, R9, 0x1, RZ ;  /* 0x0000000109091810 */ /* 0x000fe40007ffe0ff */
[----:B------:R-:W-:-:S03]  /*1250*/  IADD3 R2, P1, R2, c[0x0][0x3c8], RZ ;  /* 0x0000f20002027a10 */ /* 0x000fc60007f3e0ff */
[----:B------:R-:W-:Y:S01]  /*1260*/  @!P0 IMAD.MOV R9, RZ, RZ, -R9 ;  /* 0x000000ffff098224 */ /* 0x000fe200078e0a09 */
[----:B------:R-:W-:Y:S02]  /*1270*/  IADD3.X R3, RZ, c[0x0][0x3cc], RZ, P1, !PT ;  /* 0x0000f300ff037a10 */ /* 0x000fe40000ffe4ff */
[----:B------:R-:W-:Y:S02]  /*1280*/  ISETP.NE.AND P1, PT, R4, RZ, PT ;  /* 0x000000ff0400720c */ /* 0x000fe40003f25270 */
[----:B------:R-:W-:-:S04]  /*1290*/  LOP3.LUT R4, RZ, R4, RZ, 0x33, !PT ;  /* 0x00000004ff047212 */ /* 0x000fc800078e33ff */
        /* <DEDUP_REMOVED lines=10> */
[----:B------:R-:W-:-:S04]  /*1340*/  @!P0 IADD3 R4, R7, RZ, RZ ;  /* 0x000000ff07048210 */ /* 0x000fc80007ffe0ff */
[----:B------:R-:W-:Y:S02]  /*1350*/  MOV R7, R4 ;  /* 0x0000000400077202 */ /* 0x000fe40000000f00 */
.L_x_26691:
[----:B------:R-:W-:Y:S05]  /*1360*/  BSYNC B1 ;  /* 0x0000000000017941 */ /* 0x000fea0003800000 */
.L_x_26690:
[----:B------:R0:W-:Y:S01]  /*1370*/  STG.E [R2.64], R7 ;  /* 0x0000000702007986 */ /* 0x0001e2000c101904 */
[----:B------:R-:W-:-:S03]  /*1380*/  IADD3 R9, R0, 0x80, RZ ;  /* 0x0000008000097810 */ /* 0x000fc60007ffe0ff */
.L_x_26688:
[----:B------:R-:W-:Y:S05]  /*1390*/  BSYNC B0 ;  /* 0x0000000000007941 */ /* 0x000fea0003800000 */
.L_x_26687:
[----:B------:R-:W-:-:S13]  /*13a0*/  ISETP.GE.AND P0, PT, R9, c[0x0][0x160], PT ;  /* 0x0000580009007a0c */ /* 0x000fda0003f06270 */
[----:B------:R-:W-:Y:S05]  /*13b0*/  @P0 EXIT ;  /* 0x000000000000094d */ /* 0x000fea0003800000 */
[----:B------:R-:W-:Y:S01]  /*13c0*/  ISETP.NE.AND P0, PT, RZ, c[0x0][0x168], PT ;  /* 0x00005a00ff007a0c */ /* 0x000fe20003f05270 */
[----:B------:R-:W-:Y:S01]  /*13d0*/  HFMA2.MMA R0, -RZ, RZ, 0, 0 ;  /* 0x00000000ff007435 */ /* 0x000fe200000001ff */
[----:B0-----:R-:W-:-:S11]  /*13e0*/  CS2R R2, SRZ ;  /* 0x0000000000027805 */ /* 0x001fd6000001ff00 */
        /* <DEDUP_REMOVED lines=250> */
.L_x_26692:
[----:B------:R-:W-:-:S04]  /*2390*/  IADD3 R4, P0, R3, c[0x0][0x3d8], RZ ;  /* 0x0000f60003047a10 */ /* 0x000fc80007f1e0ff */
[----:B------:R-:W-:-:S05]  /*23a0*/  IADD3.X R5, RZ, c[0x0][0x3dc], RZ, P0, !PT ;  /* 0x0000f700ff057a10 */ /* 0x000fca00007fe4ff */
[----:B------:R-:W2:Y:S01]  /*23b0*/  LDG.E R10, [R4.64] ;  /* 0x00000004040a7981 */ /* 0x000ea2000c1e1900 */
[----:B------:R-:W-:-:S04]  /*23c0*/  IADD3 R2, P0, R2, c[0x0][0x3d0], RZ ;  /* 0x0000f40002027a10 */ /* 0x000fc80007f1e0ff */
[----:B------:R-:W-:-:S05]  /*23d0*/  IADD3.X R3, RZ, c[0x0][0x3d4], RZ, P0, !PT ;  /* 0x0000f500ff037a10 */ /* 0x000fca00007fe4ff */
[----:B------:R0:W3:Y:S01]  /*23e0*/  LDG.E R11, [R2.64] ;  /* 0x00000004020b7981 */ /* 0x0000e2000c1e1900 */
[----:B------:R-:W-:Y:S01]  /*23f0*/  BSSY B0, `(.L_x_26693) ;  /* 0x0000029000007945 */ /* 0x000fe20003800000 */
[-C--:B--2---:R-:W-:Y:S02]  /*2400*/  IABS R9, R10.reuse ;  /* 0x0000000a00097213 */ /* 0x084fe40000000000 */
[----:B------:R-:W-:Y:S02]  /*2410*/  IABS R12, R10 ;  /* 0x0000000a000c7213 */ /* 0x000fe40000000000 */
[----:B------:R-:W1:Y:S02]  /*2420*/  I2F.RP R8, R9 ;  /* 0x0000000900087306 */ /* 0x000e640000209400 */
[----:B0-----:R-:W-:Y:S02]  /*2430*/  IADD3 R2, RZ, -R12, RZ ;  /* 0x8000000cff027210 */ /* 0x001fe40007ffe0ff */
[----:B---3--:R-:W-:-:S04]  /*2440*/  LOP3.LUT R3, R10, R11, RZ, 0x3c, !PT ;  /* 0x0000000b0a037212 */ /* 0x008fc800078e3cff */
[----:B-1----:R-:W0:Y:S02]  /*2450*/  MUFU.RCP R8, R8 ;  /* 0x0000000800087308 */ /* 0x002e240000001000 */
[----:B0-----:R-:W-:-:S06]  /*2460*/  IADD3 R6, R8, 0xffffffe, RZ ;  /* 0x0ffffffe08067810 */ /* 0x001fcc0007ffe0ff */
[----:B------:R0:W1:Y:S02]  /*2470*/  F2I.FTZ.U32.TRUNC.NTZ R7, R6 ;  /* 0x0000000600077305 */ /* 0x000064000021f000 */
[----:B0-----:R-:W-:Y:S01]  /*2480*/  MOV R6, RZ ;  /* 0x000000ff00067202 */ /* 0x001fe20000000f00 */
[----:B-1----:R-:W-:-:S04]  /*2490*/  IMAD.MOV R4, RZ, RZ, -R7 ;  /* 0x000000ffff047224 */ /* 0x002fc800078e0a07 */
[----:B------:R-:W-:Y:S01]  /*24a0*/  IMAD R5, R4, R9, RZ ;  /* 0x0000000904057224 */ /* 0x000fe200078e02ff */
[----:B------:R-:W-:-:S03]  /*24b0*/  IABS R4, R11 ;  /* 0x0000000b00047213 */ /* 0x000fc60000000000 */
        /* <DEDUP_REMOVED lines=12> */
[----:B------:R-:W-:Y:S02]  /*2580*/  LOP3.LUT R0, RZ, R10, RZ, 0x33, !PT ;  /* 0x0000000aff007212 */ /* 0x000fe400078e33ff */
[----:B------:R-:W-:Y:S02]  /*2590*/  IADD3.X R3, RZ, c[0x0][0x3cc], RZ, P1, !PT ;  /* 0x0000f300ff037a10 */ /* 0x000fe40000ffe4ff */
[----:B------:R-:W-:Y:S02]  /*25a0*/  ISETP.NE.AND P1, PT, R10, RZ, PT ;  /* 0x000000ff0a00720c */ /* 0x000fe40003f25270 */
[----:B------:R-:W-:-:S04]  /*25b0*/  @!P0 IADD3 R7, -R7, RZ, RZ ;  /* 0x000000ff07078210 */ /* 0x000fc80007ffe1ff */
        /* <DEDUP_REMOVED lines=12> */
.L_x_26694:
[----:B------:R-:W-:Y:S05]  /*2680*/  BSYNC B0 ;  /* 0x0000000000007941 */ /* 0x000fea0003800000 */
.L_x_26693:
[----:B------:R-:W-:Y:S01]  /*2690*/  STG.E [R2.64], R7 ;  /* 0x0000000702007986 */ /* 0x000fe2000c101904 */
[----:B------:R-:W-:Y:S05]  /*26a0*/  EXIT ;  /* 0x000000000000794d */ /* 0x000fea0003800000 */
.L_x_26695:
        /* <DEDUP_REMOVED lines=13> */
.L_x_32698:


//--------------------- .text._ZN2at6native27unrolled_elementwise_kernelINS0_13BinaryFunctorIiiiZZZNS0_15binary_internal21div_floor_kernel_cudaERNS_18TensorIteratorBaseEENKUlvE_clEvENKUlvE1_clEvEUliiE_EESt5arrayIPcLm3EELi4E23TrivialOffsetCalculatorILi2EjESD_ILi1EjENS0_6memory15LoadWithoutCastENSG_16StoreWithoutCastEEEviT_T0_T2_T3_T4_T5_ --------------------------
	.section	.text._ZN2at6native27unrolled_elementwise_kernelINS0_13BinaryFunctorIiiiZZZNS0_15binary_internal21div_floor_kernel_cudaERNS_18TensorIteratorBaseEENKUlvE_clEvENKUlvE1_clEvEUliiE_EESt5arrayIPcLm3EELi4E23TrivialOffsetCalculatorILi2EjESD_ILi1EjENS0_6memory15LoadWithoutCastENSG_16StoreWithoutCastEEEviT_T0_T2_T3_T4_T5_,"ax",@progbits
	.sectioninfo	@"SHI_REGISTERS=28"
	.align	128
        .global         _ZN2at6native27unrolled_elementwise_kernelINS0_13BinaryFunctorIiiiZZZNS0_15binary_internal21div_floor_kernel_cudaERNS_18TensorIteratorBaseEENKUlvE_clEvENKUlvE1_clEvEUliiE_EESt5arrayIPcLm3EELi4E23TrivialOffsetCalculatorILi2EjESD_ILi1EjENS0_6memory15LoadWithoutCastENSG_16StoreWithoutCastEEEviT_T0_T2_T3_T4_T5_
        .type           _ZN2at6native27unrolled_elementwise_kernelINS0_13BinaryFunctorIiiiZZZNS0_15binary_internal21div_floor_kernel_cudaERNS_18TensorIteratorBaseEENKUlvE_clEvENKUlvE1_clEvEUliiE_EESt5arrayIPcLm3EELi4E23TrivialOffsetCalculatorILi2EjESD_ILi1EjENS0_6memory15LoadWithoutCastENSG_16StoreWithoutCastEEEviT_T0_T2_T3_T4_T5_,@function
        .size           _ZN2at6native27unrolled_elementwise_kernelINS0_13BinaryFunctorIiiiZZZNS0_15binary_internal21div_floor_kernel_cudaERNS_18TensorIteratorBaseEENKUlvE_clEvENKUlvE1_clEvEUliiE_EESt5arrayIPcLm3EELi4E23TrivialOffsetCalculatorILi2EjESD_ILi1EjENS0_6memory15LoadWithoutCastENSG_16StoreWithoutCastEEEviT_T0_T2_T3_T4_T5_,(.L_x_32699 - _ZN2at6native27unrolled_elementwise_kernelINS0_13BinaryFunctorIiiiZZZNS0_15binary_internal21div_floor_kernel_cudaERNS_18TensorIteratorBaseEENKUlvE_clEvENKUlvE1_clEvEUliiE_EESt5arrayIPcLm3EELi4E23TrivialOffsetCalculatorILi2EjESD_ILi1EjENS0_6memory15LoadWithoutCastENSG_16StoreWithoutCastEEEviT_T0_T2_T3_T4_T5_)
        .other          _ZN2at6native27unrolled_elementwise_kernelINS0_13BinaryFunctorIiiiZZZNS0_15binary_internal21div_floor_kernel_cudaERNS_18TensorIteratorBaseEENKUlvE_clEvENKUlvE1_clEvEUliiE_EESt5arrayIPcLm3EELi4E23TrivialOffsetCalculatorILi2EjESD_ILi1EjENS0_6memory15LoadWithoutCastENSG_16StoreWithoutCastEEEviT_T0_T2_T3_T4_T5_,@"STO_CUDA_ENTRY STV_DEFAULT"
_ZN2at6native27unrolled_elementwise_kernelINS0_13BinaryFunctorIiiiZZZNS0_15binary_internal21div_floor_kernel_cudaERNS_18TensorIteratorBaseEENKUlvE_clEvENKUlvE1_clEvEUliiE_EESt5arrayIPcLm3EELi4E23TrivialOffsetCalculatorILi2EjESD_ILi1EjENS0_6memory15LoadWithoutCastENSG_16StoreWithoutCastEEEviT_T0_T2_T3_T4_T5_:
.text._ZN2at6native27unrolled_elementwise_kernelINS0_13BinaryFunctorIiiiZZZNS0_15binary_internal21div_floor_kernel_cudaERNS_18TensorIteratorBaseEENKUlvE_clEvENKUlvE1_clEvEUliiE_EESt5arrayIPcLm3EELi4E23TrivialOffsetCalculatorILi2EjESD_ILi1EjENS0_6memory15LoadWithoutCastENSG_16StoreWithoutCastEEEviT_T0_T2_T3_T4_T5_:
[----:B------:R-:W-:Y:S02]  /*0000*/  IMAD.MOV.U32 R1, RZ, RZ, c[0x0][0x28] ;  /* 0x00000a00ff017624 */ /* 0x000fe400078e00ff */
[----:B------:R-:W0:Y:S01]  /*0010*/  S2R R0, SR_CTAID.X ;  /* 0x0000000000007919 */ /* 0x000e220000002500 */
[----:B------:R-:W-:-:S03]  /*0020*/  IMAD.MOV.U32 R3, RZ, RZ, -0x200 ;  /* 0xfffffe00ff037424 */ /* 0x000fc600078e00ff */
[----:B------:R-:W1:Y:S01]  /*0030*/  S2R R9, SR_TID.X ;  /* 0x0000000000097919 */ /* 0x000e620000002100 */
[----:B------:R-:W-:Y:S01]  /*0040*/  ULDC.64 UR4, c[0x0][0x118] ;  /* 0x0000460000047ab9 */ /* 0x000fe20000000a00 */
[----:B------:R-:W-:Y:S02]  /*0050*/  IMAD.MOV.U32 R8, RZ, RZ, RZ ;  /* 0x000000ffff087224 */ /* 0x000fe400078e00ff */
[----:B0-----:R-:W-:Y:S01]  /*0060*/  IMAD R2, R0, R3, c[0x0][0x160] ;  /* 0x0000580000027624 */ /* 0x001fe200078e0203 */
[----:B------:R-:W-:Y:S01]  /*0070*/  CS2R R20, SRZ ;  /* 0x0000000000147805 */ /* 0x000fe2000001ff00 */
[----:B------:R-:W-:Y:S02]  /*0080*/  IMAD.MOV.U32 R3, RZ, RZ, RZ ;  /* 0x000000ffff037224 */ /* 0x000fe400078e00ff */
[----:B-1----:R-:W-:Y:S01]  /*0090*/  IMAD.MOV.U32 R7, RZ, RZ, R9 ;  /* 0x000000ffff077224 */ /* 0x002fe200078e0009 */
[----:B------:R-:W-:-:S13]  /*00a0*/  ISETP.GE.AND P0, PT, R9, R2, PT ;  /* 0x000000020900720c */ /* 0x000fda0003f06270 */
[----:B------:R-:W-:Y:S01]  /*00b0*/  @!P0 IMAD R24, R0, 0x200, R7 ;  /* 0x0000020000188824 */ /* 0x000fe200078e0207 */
[----:B------:R-:W-:Y:S01]  /*00c0*/  @!P0 IADD3 R7, R7, 0x80, RZ ;  /* 0x0000008007078810 */ /* 0x000fe20007ffe0ff */
[----:B------:R-:W-:-:S03]  /*00d0*/  @!P0 IMAD.MOV.U32 R25, RZ, RZ, 0x4 ;  /* 0x00000004ff198424 */ /* 0x000fc600078e00ff */
[----:B------:R-:W-:Y:S01]  /*00e0*/  ISETP.GE.AND P1, PT, R7, R2, PT ;  /* 0x000000020700720c */ /* 0x000fe20003f26270 */
[----:B------:R-:W-:-:S04]  /*00f0*/  @!P0 IMAD.WIDE.U32 R22, R24, R25, c[0x0][0x170] ;  /* 0x00005c0018168625 */ /* 0x000fc800078e0019 */
[----:B------:R-:W-:Y:S01]  /*0100*/  @!P0 IMAD.WIDE.U32 R24, R24, R25, c[0x0][0x178] ;  /* 0x00005e0018188625 */ /* 0x000fe200078e0019 */
[----:B------:R0:W5:Y:S04]  /*0110*/  @!P0 LDG.E R20, [R22.64] ;  /* 0x0000000416148981 */ /* 0x000168000c1e1900 */
[----:B------:R0:W5:Y:S03]  /*0120*/  @!P0 LDG.E R21, [R24.64] ;  /* 0x0000000418158981 */ /* 0x000166000c1e1900 */
[----:B------:R-:W-:Y:S01]  /*0130*/  @!P1 IMAD R10, R0, 0x200, R7 ;  /* 0x00000200000a9824 */ /* 0x000fe200078e0207 */
[----:B------:R-:W-:Y:S01]  /*0140*/  @!P1 IADD3 R7, R7, 0x80, RZ ;  /* 0x0000008007079810 */ /* 0x000fe20007ffe0ff */
[----:B------:R-:W-:-:S03]  /*0150*/  @!P1 IMAD.MOV.U32 R11, RZ, RZ, 0x4 ;  /* 0x00000004ff0b9424 */ /* 0x000fc600078e00ff */
[----:B------:R-:W-:Y:S01]  /*0160*/  ISETP.GE.AND P3, PT, R7, R2, PT ;  /* 0x000000020700720c */ /* 0x000fe20003f66270 */
[----:B------:R-:W-:Y:S01]  /*0170*/  @!P1 IMAD.WIDE.U32 R16, R10, R11, c[0x0][0x170] ;  /* 0x00005c000a109625 */ /* 0x000fe200078e000b */
[----:B------:R-:W-:-:S04]  /*0180*/  CS2R R4, SRZ ;  /* 0x0000000000047805 */ /* 0x000fc8000001ff00 */
[----:B------:R1:W5:Y:S07]  /*0190*/  @!P1 LDG.E R3, [R16.64] ;  /* 0x0000000410039981 */ /* 0x00036e000c1e1900 */
[----:B------:R-:W-:Y:S01]  /*01a0*/  @!P3 IMAD R14, R0, 0x200, R7 ;  /* 0x00000200000eb824 */ /* 0x000fe200078e0207 */
[----:B------:R-:W-:-:S04]  /*01b0*/  @!P3 IADD3 R7, R7, 0x80, RZ ;  /* 0x000000800707b810 */ /* 0x000fc80007ffe0ff */
[----:B------:R-:W-:Y:S01]  /*01c0*/  ISETP.GE.AND P2, PT, R7, R2, PT ;  /* 0x000000020700720c */ /* 0x000fe20003f46270 */
[----:B------:R-:W-:-:S04]  /*01d0*/  @!P3 IMAD.MOV.U32 R15, RZ, RZ, 0x4 ;  /* 0x00000004ff0fb424 */ /* 0x000fc800078e00ff */
[----:B------:R-:W-:-:S08]  /*01e0*/  @!P3 IMAD.WIDE.U32 R12, R14, R15, c[0x0][0x170] ;  /* 0x00005c000e0cb625 */ /* 0x000fd000078e000f */
[----:B------:R-:W-:Y:S01]  /*01f0*/  @!P2 IMAD R18, R0, 0x200, R7 ;  /* 0x000002000012a824 */ /* 0x000fe200078e0207 */
[----:B------:R2:W5:Y:S01]  /*0200*/  @!P3 LDG.E R4, [R12.64] ;  /* 0x000000040c04b981 */ /* 0x000562000c1e1900 */
[----:B------:R-:W-:Y:S01]  /*0210*/  @!P2 IMAD.MOV.U32 R19, RZ, RZ, 0x4 ;  /* 0x00000004ff13a424 */ /* 0x000fe200078e00ff */
[----:B------:R-:W-:Y:S01]  /*0220*/  CS2R R6, SRZ ;  /* 0x0000000000067805 */ /* 0x000fe2000001ff00 */
[----:B------:R-:W-:-:S04]  /*0230*/  @!P1 IMAD.WIDE.U32 R10, R10, R11, c[0x0][0x178] ;  /* 0x00005e000a0a9625 */ /* 0x000fc800078e000b */
[----:B-1----:R-:W-:Y:S01]  /*0240*/  @!P2 IMAD.WIDE.U32 R16, R18, R19, c[0x0][0x170] ;  /* 0x00005c001210a625 */ /* 0x002fe200078e0013 */
[----:B------:R1:W5:Y:S03]  /*0250*/  @!P1 LDG.E R8, [R10.64] ;  /* 0x000000040a089981 */ /* 0x000366000c1e1900 */
[----:B------:R-:W-:Y:S01]  /*0260*/  @!P3 IMAD.WIDE.U32 R14, R14, R15, c[0x0][0x178] ;  /* 0x00005e000e0eb625 */ /* 0x000fe200078e000f */
[----:B------:R3:W5:Y:S03]  /*0270*/  @!P2 LDG.E R6, [R16.64] ;  /* 0x000000041006a981 */ /* 0x000766000c1e1900 */
[----:B--2---:R-:W-:Y:S01]  /*0280*/  IMAD.MOV.U32 R13, RZ, RZ, R9 ;  /* 0x000000ffff0d7224 */ /* 0x004fe200078e0009 */
[----:B------:R2:W5:Y:S01]  /*0290*/  @!P3 LDG.E R5, [R14.64] ;  /* 0x000000040e05b981 */ /* 0x000562000c1e1900 */
[----:B------:R-:W-:Y:S01]  /*02a0*/  @!P2 IMAD.WIDE.U32 R18, R18, R19, c[0x0][0x178] ;  /* 0x00005e001212a625 */ /* 0x000fe200078e0013 */
[----:B------:R-:W-:Y:S02]  /*02b0*/  BSSY B0, `(.L_x_26696) ;  /* 0x0000030000007945 */ /* 0x000fe40003800000 */
[----:B-1----:R-:W-:-:S02]  /*02c0*/  IADD3 R11, R13, 0x100, RZ ;  /* 0x000001000d0b7810 */ /* 0x002fc40007ffe0ff */
[C---:B---3--:R-:W-:Y:S01]  /*02d0*/  IADD3 R17, R13.reuse, 0x80, RZ ;  /* 0x000000800d117810 */ /* 0x048fe20007ffe0ff */
[----:B------:R0:W5:Y:S01]  /*02e0*/  @!P2 LDG.E R7, [R18.64] ;  /* 0x000000041207a981 */ /* 0x000162000c1e1900 */
[----:B--2---:R-:W-:-:S03]  /*02f0*/  IADD3 R15, R13, 0x180, RZ ;  /* 0x000001800d0f7810 */ /* 0x004fc60007ffe0ff */
[----:B------:R-:W-:Y:S01]  /*0300*/  @!P0 IMAD.MOV.U32 R13, RZ, RZ, R17 ;  /* 0x000000ffff0d8224 */ /* 0x000fe200078e0011 */
[-C--:B------:R-:W-:Y:S02]  /*0310*/  ISETP.GE.AND P1, PT, R11, R2.reuse, PT ;  /* 0x000000020b00720c */ /* 0x080fe40003f26270 */
[-C--:B------:R-:W-:Y:S02]  /*0320*/  ISETP.GE.AND P2, PT, R15, R2.reuse, PT ;  /* 0x000000020f00720c */ /* 0x080fe40003f46270 */
[----:B------:R-:W-:Y:S01]  /*0330*/  ISETP.GE.AND P4, PT, R17, R2, PT ;  /* 0x000000021100720c */ /* 0x000fe20003f86270 */
[----:B------:R-:W-:Y:S07]  /*0340*/  @P0 BRA `(.L_x_26697) ;  /* 0x0000026000000947 */ /* 0x000fee0003800000 */
[-C--:B0----5:R-:W-:Y:S02]  /*0350*/  IABS R12, R21.reuse ;  /* 0x00000015000c7213 */ /* 0x0a1fe40000000000 */
[----:B------:R-:W-:Y:S02]  /*0360*/  IABS R16, R20 ;  /* 0x0000001400107213 */ /* 0x000fe40000000000 */
[----:B------:R-:W0:Y:S01]  /*0370*/  I2F.RP R14, R12 ;  /* 0x0000000c000e7306 */ /* 0x000e220000209400 */
[----:B------:R-:W-:-:S05]  /*0380*/  IABS R17, R21 ;  /* 0x0000001500117213 */ /* 0x000fca0000000000 */
        /* <DEDUP_REMOVED lines=11> */
[----:B------:R-:W-:-:S03]  /*0440*/  LOP3.LUT R10, R21, R20, RZ, 0x3c, !PT ;  /* 0x00000014150a7212 */ /* 0x000fc600078e3cff */
        /* <DEDUP_REMOVED lines=22> */
.L_x_26697:
[----:B0-----:R-:W-:Y:S05]  /*05b0*/  BSYNC B0 ;  /* 0x0000000000007941 */ /* 0x001fea0003800000 */
.L_x_26696:
[----:B------:R-:W-:Y:S01]  /*05c0*/  @!P0 IMAD R10, R0, 0x200, R9 ;  /* 0x00000200000a8824 */ /* 0x000fe200078e0209 */
[----:B------:R-:W-:Y:S01]  /*05d0*/  BSSY B0, `(.L_x_26698) ;  /* 0x000002c000007945 */ /* 0x000fe20003800000 */
[----:B------:R-:W-:Y:S01]  /*05e0*/  @!P0 IMAD.MOV.U32 R11, RZ, RZ, 0x4 ;  /* 0x00000004ff0b8424 */ /* 0x000fe200078e00ff */
[----:B------:R-:W-:-:S03]  /*05f0*/  ISETP.GE.AND P3, PT, R13, R2, PT ;  /* 0x000000020d00720c */ /* 0x000fc60003f66270 */
[----:B------:R-:W-:Y:S01]  /*0600*/  @!P0 IMAD.WIDE.U32 R10, R10, R11, c[0x0][0x168] ;  /* 0x00005a000a0a8625 */ /* 0x000fe200078e000b */
        /* <DEDUP_REMOVED lines=40> */
.L_x_26699:
[----:B------:R-:W-:Y:S05]  /*0890*/  BSYNC B0 ;  /* 0x0000000000007941 */ /* 0x000fea0003800000 */
.L_x_26698:
        /* <DEDUP_REMOVED lines=13> */
[----:B------:R-:W-:Y:S01]  /*0970*/  IMAD.MOV.U32 R12, RZ, RZ, R14 ;  /* 0x000000ffff0c7224 */ /* 0x000fe200078e000e */
[----:B------:R-:W-:Y:S01]  /*0980*/  LOP3.LUT R14, RZ, R5, RZ, 0x33, !PT ;  /* 0x00000005ff0e7212 */ /* 0x000fe200078e33ff */
        /* <DEDUP_REMOVED lines=26> */
.L_x_26701:
[----:B------:R-:W-:Y:S05]  /*0b30*/  BSYNC B0 ;  /* 0x0000000000007941 */ /* 0x000fea0003800000 */
.L_x_26700:
        /* <DEDUP_REMOVED lines=41> */
.L_x_26703:
[----:B------:R-:W-:Y:S05]  /*0dd0*/  BSYNC B0 ;  /* 0x0000000000007941 */ /* 0x000fea0003800000 */
.L_x_26702:
[----:B------:R0:W-:Y:S01]  /*0de0*/  @!P0 STG.E [R10.64], R15 ;  /* 0x0000000f0a008986 */ /* 0x0001e2000c101904 */
[----:B------:R-:W-:Y:S01]  /*0df0*/  BSSY B0, `(.L_x_26704) ;  /* 0x000000c000007945 */ /* 0x000fe20003800000 */
[----:B------:R-:W-:Y:S05]  /*0e00*/  @P3 BRA `(.L_x_26705) ;  /* 0x000000a000003947 */ /* 0x000fea0003800000 */
[----:B-----5:R-:W-:Y:S01]  /*0e10*/  IMAD R4, R0, 0x200, R13 ;  /* 0x0000020000047824 */ /* 0x020fe200078e020d */
[----:B------:R-:W-:Y:S01]  /*0e20*/  IADD3 R13, R13, 0x80, RZ ;  /* 0x000000800d0d7810 */ /* 0x000fe20007ffe0ff */
[----:B------:R-:W-:-:S03]  /*0e30*/  IMAD.MOV.U32 R7, RZ, RZ, 0x4 ;  /* 0x00000004ff077424 */ /* 0x000fc600078e00ff */
[----:B------:R-:W-:Y:S01]  /*0e40*/  ISETP.GE.AND P0, PT, R13, R2, PT ;  /* 0x000000020d00720c */ /* 0x000fe20003f06270 */
[----:B------:R-:W-:-:S05]  /*0e50*/  IMAD.WIDE.U32 R4, R4, R7, c[0x0][0x168] ;  /* 0x00005a0004047625 */ /* 0x000fca00078e0007 */
[----:B------:R1:W-:Y:S07]  /*0e60*/  STG.E [R4.64], R8 ;  /* 0x0000000804007986 */ /* 0x0003ee000c101904 */
[----:B------:R-:W-:Y:S01]  /*0e70*/  @!P0 IMAD R6, R0, 0x200, R13 ;  /* 0x0000020000068824 */ /* 0x000fe200078e020d */
[----:B------:R-:W-:-:S03]  /*0e80*/  @!P0 IADD3 R13, R13, 0x80, RZ ;  /* 0x000000800d0d8810 */ /* 0x000fc60007ffe0ff */
[----:B------:R-:W-:-:S05]  /*0e90*/  @!P0 IMAD.WIDE.U32 R6, R6, R7, c[0x0][0x168] ;  /* 0x00005a0006068625 */ /* 0x000fca00078e0007 */
[----:B------:R1:W-:Y:S02]  /*0ea0*/  @!P0 STG.E [R6.64], R3 ;  /* 0x0000000306008986 */ /* 0x0003e4000c101904 */
.L_x_26705:
[----:B------:R-:W-:Y:S05]  /*0eb0*/  BSYNC B0 ;  /* 0x0000000000007941 */ /* 0x000fea0003800000 */
.L_x_26704:
[----:B------:R-:W-:-:S13]  /*0ec0*/  ISETP.GE.AND P0, PT, R13, R2, PT ;  /* 0x000000020d00720c */ /* 0x000fda0003f06270 */
[----:B------:R-:W-:Y:S05]  /*0ed0*/  @P0 EXIT ;  /* 0x000000000000094d */ /* 0x000fea0003800000 */
[----:B------:R-:W-:Y:S02]  /*0ee0*/  IMAD R2, R0, 0x200, R13 ;  /* 0x0000020000027824 */ /* 0x000fe400078e020d */
[----:B-1---5:R-:W-:-:S04]  /*0ef0*/  IMAD.MOV.U32 R3, RZ, RZ, 0x4 ;  /* 0x00000004ff037424 */ /* 0x022fc800078e00ff */
[----:B------:R-:W-:-:S05]  /*0f00*/  IMAD.WIDE.U32 R2, R2, R3, c[0x0][0x168] ;  /* 0x00005a0002027625 */ /* 0x000fca00078e0003 */
[----:B------:R-:W-:Y:S01]  /*0f10*/  STG.E [R2.64], R17 ;  /* 0x0000001102007986 */ /* 0x000fe2000c101904 */
[----:B------:R-:W-:Y:S05]  /*0f20*/  EXIT ;  /* 0x000000000000794d */ /* 0x000fea0003800000 */
.L_x_26706:
        /* <DEDUP_REMOVED lines=13> */
.L_x_32699:


//--------------------- .text._ZN2at6native29vectorized_elementwise_kernelILi2ENS0_13BinaryFunctorIiiiZZZNS0_15binary_internal21div_floor_kernel_cudaERNS_18TensorIteratorBaseEENKUlvE_clEvENKUlvE1_clEvEUliiE_EESt5arrayIPcLm3EEEEviT0_T1_ --------------------------
	.section	.text._ZN2at6native29vectorized_elementwise_kernelILi2ENS0_13BinaryFunctorIiiiZZZNS0_15binary_internal21div_floor_kernel_cudaERNS_18TensorIteratorBaseEENKUlvE_clEvENKUlvE1_clEvEUliiE_EESt5arrayIPcLm3EEEEviT0_T1_,"ax",@progbits
	.sectioninfo	@"SHI_REGISTERS=32"
	.align	128
        .global         _ZN2at6native29vectorized_elementwise_kernelILi2ENS0_13BinaryFunctorIiiiZZZNS0_15binary_internal21div_floor_kernel_cudaERNS_18TensorIteratorBaseEENKUlvE_clEvENKUlvE1_clEvEUliiE_EESt5arrayIPcLm3EEEEviT0_T1_
        .type           _ZN2at6native29vectorized_elementwise_kernelILi2ENS0_13BinaryFunctorIiiiZZZNS0_15binary_internal21div_floor_kernel_cudaERNS_18TensorIteratorBaseEENKUlvE_clEvENKUlvE1_clEvEUliiE_EESt5arrayIPcLm3EEEEviT0_T1_,@function
        .size           _ZN2at6native29vectorized_elementwise_kernelILi2ENS0_13BinaryFunctorIiiiZZZNS0_15binary_internal21div_floor_kernel_cudaERNS_18TensorIteratorBaseEENKUlvE_clEvENKUlvE1_clEvEUliiE_EESt5arrayIPcLm3EEEEviT0_T1_,(.L_x_32700 - _ZN2at6native29vectorized_elementwise_kernelILi2ENS0_13BinaryFunctorIiiiZZZNS0_15binary_internal21div_floor_kernel_cudaERNS_18TensorIteratorBaseEENKUlvE_clEvENKUlvE1_clEvEUliiE_EESt5arrayIPcLm3EEEEviT0_T1_)
        .other          _ZN2at6native29vectorized_elementwise_kernelILi2ENS0_13BinaryFunctorIiiiZZZNS0_15binary_internal21div_floor_kernel_cudaERNS_18TensorIteratorBaseEENKUlvE_clEvENKUlvE1_clEvEUliiE_EESt5arrayIPcLm3EEEEviT0_T1_,@"STO_CUDA_ENTRY STV_DEFAULT"
_ZN2at6native29vectorized_elementwise_kernelILi2ENS0_13BinaryFunctorIiiiZZZNS0_15binary_internal21div_floor_kernel_cudaERNS_18TensorIteratorBaseEENKUlvE_clEvENKUlvE1_clEvEUliiE_EESt5arrayIPcLm3EEEEviT0_T1_:
.text._ZN2at6native29vectorized_elementwise_kernelILi2ENS0_13BinaryFunctorIiiiZZZNS0_15binary_internal21div_floor_kernel_cudaERNS_18TensorIteratorBaseEENKUlvE_clEvENKUlvE1_clEvEUliiE_EESt5arrayIPcLm3EEEEviT0_T1_:
        /* <DEDUP_REMOVED lines=16> */
[----:B------:R1:W3:Y:S04]  /*0100*/  LDG.E.64 R18, [R24.64] ;  /* 0x0000000418127981 */ /* 0x0002e8000c1e1b00 */
[----:B------:R1:W5:Y:S04]  /*0110*/  LDG.E.64 R14, [R24.64+0x400] ;  /* 0x00040004180e7981 */ /* 0x000368000c1e1b00 */
[----:B------:R1:W5:Y:S04]  /*0120*/  LDG.E.64 R10, [R24.64+0x800] ;  /* 0x00080004180a7981 */ /* 0x000368000c1e1b00 */
[----:B------:R1:W5:Y:S04]  /*0130*/  LDG.E.64 R8, [R24.64+0xc00] ;  /* 0x000c000418087981 */ /* 0x000368000c1e1b00 */
[----:B------:R0:W5:Y:S01]  /*0140*/  LDG.E.64 R4, [R26.64+0xc00] ;  /* 0x000c00041a047981 */ /* 0x000162000c1e1b00 */
[----:B------:R-:W-:Y:S01]  /*0150*/  BSSY B0, `(.L_x_26708) ;  /* 0x0000030000007945 */ /* 0x000fe20003800000 */
[----:B--2---:R-:W-:-:S04]  /*0160*/  IABS R21, R2 ;  /* 0x0000000200157213 */ /* 0x004fc80000000000 */
[----:B------:R-:W2:Y:S08]  /*0170*/  I2F.RP R28, R21 ;  /* 0x00000015001c7306 */ /* 0x000eb00000209400 */
[----:B--2---:R-:W2:Y:S02]  /*0180*/  MUFU.RCP R28, R28 ;  /* 0x0000001c001c7308 */ /* 0x004ea40000001000 */
[----:B--2---:R-:W-:-:S06]  /*0190*/  IADD3 R22, R28, 0xffffffe, RZ ;  /* 0x0ffffffe1c167810 */ /* 0x004fcc0007ffe0ff */
[----:B------:R2:W4:Y:S01]  /*01a0*/  F2I.FTZ.U32.TRUNC.NTZ R23, R22 ;  /* 0x0000001600177305 */ /* 0x000522000021f000 */
[----:B-1----:R-:W-:Y:S01]  /*01b0*/  IABS R24, R3 ;  /* 0x0000000300187213 */ /* 0x002fe20000000000 */
[----:B--2---:R-:W-:Y:S02]  /*01c0*/  IMAD.MOV.U32 R22, RZ, RZ, RZ ;  /* 0x000000ffff167224 */ /* 0x004fe400078e00ff */
[----:B----4-:R-:W-:-:S04]  /*01d0*/  IMAD.MOV R20, RZ, RZ, -R23 ;  /* 0x000000ffff147224 */ /* 0x010fc800078e0a17 */
[----:B------:R-:W-:Y:S02]  /*01e0*/  IMAD R25, R20, R21, RZ ;  /* 0x0000001514197224 */ /* 0x000fe400078e02ff */
[----:B------:R-:W-:Y:S01]  /*01f0*/  IMAD.MOV.U32 R20, RZ, RZ, R24 ;  /* 0x000000ffff147224 */ /* 0x000fe200078e0018 */
[----:B------:R-:W-:Y:S01]  /*0200*/  IABS R24, R2 ;  /* 0x0000000200187213 */ /* 0x000fe20000000000 */
[----:B------:R-:W-:Y:S01]  /*0210*/  IMAD.HI.U32 R23, R23, R25, R22 ;  /* 0x0000001917177227 */ /* 0x000fe200078e0016 */
[----:B---3--:R-:W-:Y:S01]  /*0220*/  IABS R22, R18 ;  /* 0x0000001200167213 */ /* 0x008fe20000000000 */
[----:B------:R-:W1:Y:S02]  /*0230*/  I2F.RP R25, R20 ;  /* 0x0000001400197306 */ /* 0x000e640000209400 */
[----:B0-----:R-:W-:Y:S02]  /*0240*/  IMAD.MOV R27, RZ, RZ, -R24 ;  /* 0x000000ffff1b7224 */ /* 0x001fe400078e0a18 */
[----:B------:R-:W-:-:S04]  /*0250*/  IMAD.HI.U32 R24, R23, R22, RZ ;  /* 0x0000001617187227 */ /* 0x000fc800078e00ff */
[----:B------:R-:W-:-:S05]  /*0260*/  IMAD R22, R24, R27, R22 ;  /* 0x0000001b18167224 */ /* 0x000fca00078e0216 */
[----:B------:R-:W-:Y:S01]  /*0270*/  ISETP.GT.U32.AND P1, PT, R21, R22, PT ;  /* 0x000000161500720c */ /* 0x000fe20003f24070 */
[----:B-1----:R-:W0:Y:S01]  /*0280*/  MUFU.RCP R25, R25 ;  /* 0x0000001900197308 */ /* 0x002e220000001000 */
[----:B------:R-:W-:-:S11]  /*0290*/  LOP3.LUT R26, R18, R2, RZ, 0x3c, !PT ;  /* 0x00000002121a7212 */ /* 0x000fd600078e3cff */
[----:B------:R-:W-:-:S05]  /*02a0*/  @!P1 IMAD.IADD R22, R22, 0x1, -R21 ;  /* 0x0000000116169824 */ /* 0x000fca00078e0a15 */
[----:B------:R-:W-:Y:S02]  /*02b0*/  ISETP.GE.U32.AND P0, PT, R22, R21, PT ;  /* 0x000000151600720c */ /* 0x000fe40003f06070 */
[----:B0-----:R-:W-:Y:S02]  /*02c0*/  IADD3 R23, R25, 0xffffffe, RZ ;  /* 0x0ffffffe19177810 */ /* 0x001fe40007ffe0ff */
[----:B------:R-:W-:Y:S02]  /*02d0*/  ISETP.GE.AND P2, PT, R26, RZ, PT ;  /* 0x000000ff1a00720c */ /* 0x000fe40003f46270 */
[----:B------:R-:W-:Y:S02]  /*02e0*/  LOP3.LUT R26, R2, R18, RZ, 0x3c, !PT ;  /* 0x00000012021a7212 */ /* 0x000fe400078e3cff */
[----:B------:R-:W0:Y:S01]  /*02f0*/  F2I.FTZ.U32.TRUNC.NTZ R23, R23 ;  /* 0x0000001700177305 */ /* 0x000e22000021f000 */
[----:B------:R-:W-:Y:S02]  /*0300*/  @!P1 IADD3 R24, R24, 0x1, RZ ;  /* 0x0000000118189810 */ /* 0x000fe40007ffe0ff */
[----:B------:R-:W-:-:S02]  /*0310*/  ISETP.GT.AND P1, PT, R26, -0x1, PT ;  /* 0xffffffff1a00780c */ /* 0x000fc40003f24270 */
[----:B------:R-:W-:-:S05]  /*0320*/  @P0 IADD3 R24, R24, 0x1, RZ ;  /* 0x0000000118180810 */ /* 0x000fca0007ffe0ff */
[----:B------:R-:W-:Y:S01]  /*0330*/  IMAD.MOV.U32 R27, RZ, RZ, R24 ;  /* 0x000000ffff1b7224 */ /* 0x000fe200078e0018 */
[----:B------:R-:W-:Y:S02]  /*0340*/  ISETP.NE.AND P0, PT, R2, RZ, PT ;  /* 0x000000ff0200720c */ /* 0x000fe40003f05270 */
[----:B------:R-:W-:Y:S01]  /*0350*/  LOP3.LUT R24, RZ, R2, RZ, 0x33, !PT ;  /* 0x00000002ff187212 */ /* 0x000fe200078e33ff */
[----:B------:R-:W-:Y:S02]  /*0360*/  @!P2 IMAD.MOV R27, RZ, RZ, -R27 ;  /* 0x000000ffff1ba224 */ /* 0x000fe400078e0a1b */
[----:B0-----:R-:W-:-:S03]  /*0370*/  IMAD.MOV R25, RZ, RZ, -R23 ;  /* 0x000000ffff197224 */ /* 0x001fc600078e0a17 */
[----:B------:R-:W-:Y:S01]  /*0380*/  SEL R2, R24, R27, !P0 ;  /* 0x0000001b18027207 */ /* 0x000fe20004000000 */
[----:B------:R-:W-:Y:S01]  /*0390*/  IMAD R25, R25, R20, RZ ;  /* 0x0000001419197224 */ /* 0x000fe200078e02ff */
        /* <DEDUP_REMOVED lines=11> */
.L_x_26709:
[----:B------:R-:W-:Y:S05]  /*0450*/  BSYNC B0 ;  /* 0x0000000000007941 */ /* 0x000fea0003800000 */
.L_x_26708:
[----:B------:R-:W-:Y:S01]  /*0460*/  IMAD.MOV.U32 R22, RZ, RZ, RZ ;  /* 0x000000ffff167224 */ /* 0x000fe200078e00ff */
[----:B------:R-:W-:Y:S01]  /*0470*/  IABS R18, R3 ;  /* 0x0000000300127213 */ /* 0x000fe20000000000 */
[----:B------:R-:W-:Y:S01]  /*0480*/  BSSY B0, `(.L_x_26710) ;  /* 0x0000029000007945 */ /* 0x000fe20003800000 */
[----:B-----5:R-:W-:Y:S01]  /*0490*/  IABS R24, R12 ;  /* 0x0000000c00187213 */ /* 0x020fe20000000000 */
[----:B------:R-:W-:Y:S01]  /*04a0*/  IMAD.HI.U32 R22, R23, R25, R22 ;  /* 0x0000001917167227 */ /* 0x000fe200078e0016 */
[----:B------:R-:W-:Y:S02]  /*04b0*/  IABS R25, R19 ;  /* 0x0000001300197213 */ /* 0x000fe40000000000 */
[----:B------:R-:W0:Y:S01]  /*04c0*/  I2F.RP R26, R24 ;  /* 0x00000018001a7306 */ /* 0x000e220000209400 */
[----:B------:R-:W-:Y:S01]  /*04d0*/  IMAD.MOV R21, RZ, RZ, -R18 ;  /* 0x000000ffff157224 */ /* 0x000fe200078e0a12 */
[----:B------:R-:W-:Y:S01]  /*04e0*/  IABS R18, R13 ;  /* 0x0000000d00127213 */ /* 0x000fe20000000000 */
[----:B------:R-:W-:-:S04]  /*04f0*/  IMAD.HI.U32 R22, R22, R25, RZ ;  /* 0x0000001916167227 */ /* 0x000fc800078e00ff */
[----:B------:R-:W-:Y:S01]  /*0500*/  IMAD R25, R22, R21, R25 ;  /* 0x0000001516197224 */ /* 0x000fe200078e0219 */
[----:B------:R-:W1:Y:S01]  /*0510*/  I2F.RP R23, R18 ;  /* 0x0000001200177306 */ /* 0x000e620000209400 */
[----:B------:R-:W-:-:S03]  /*0520*/  LOP3.LUT R21, R3, R19, RZ, 0x3c, !PT ;  /* 0x0000001303157212 */ /* 0x000fc600078e3cff */
[----:B------:R-:W-:Y:S02]  /*0530*/  ISETP.GT.U32.AND P1, PT, R20, R25, PT ;  /* 0x000000191400720c */ /* 0x000fe40003f24070 */
[----:B------:R-:W-:Y:S02]  /*0540*/  ISETP.GT.AND P3, PT, R21, -0x1, PT ;  /* 0xffffffff1500780c */ /* 0x000fe40003f64270 */
[----:B0-----:R-:W0:Y:S01]  /*0550*/  MUFU.RCP R26, R26 ;  /* 0x0000001a001a7308 */ /* 0x001e220000001000 */
[----:B------:R-:W-:-:S04]  /*0560*/  LOP3.LUT R21, R19, R3, RZ, 0x3c, !PT ;  /* 0x0000000313157212 */ /* 0x000fc800078e3cff */
[----:B------:R-:W-:-:S03]  /*0570*/  ISETP.GE.AND P2, PT, R21, RZ, PT ;  /* 0x000000ff1500720c */ /* 0x000fc60003f46270 */
[----:B-1----:R-:W1:Y:S01]  /*0580*/  MUFU.RCP R23, R23 ;  /* 0x0000001700177308 */ /* 0x002e620000001000 */
[----:B------:R-:W-:Y:S01]  /*0590*/  @!P1 IMAD.IADD R25, R25, 0x1, -R20 ;  /* 0x0000000119199824 */ /* 0x000fe200078e0a14 */
[----:B------:R-:W-:-:S04]  /*05a0*/  @!P1 IADD3 R22, R22, 0x1, RZ ;  /* 0x0000000116169810 */ /* 0x000fc80007ffe0ff */
[----:B------:R-:W-:Y:S02]  /*05b0*/  ISETP.GE.U32.AND P0, PT, R25, R20, PT ;  /* 0x000000141900720c */ /* 0x000fe40003f06070 */
[----:B0-----:R-:W-:Y:S02]  /*05c0*/  IADD3 R28, R26, 0xffffffe, RZ ;  /* 0x0ffffffe1a1c7810 */ /* 0x001fe40007ffe0ff */
[----:B------:R-:W-:Y:S02]  /*05d0*/  LOP3.LUT R26, RZ, R3, RZ, 0x33, !PT ;  /* 0x00000003ff1a7212 */ /* 0x000fe400078e33ff */
[----:B------:R0:W2:Y:S01]  /*05e0*/  F2I.FTZ.U32.TRUNC.NTZ R21, R28 ;  /* 0x0000001c00157305 */ /* 0x0000a2000021f000 */
[----:B-1----:R-:W-:-:S06]  /*05f0*/  IADD3 R29, R23, 0xffffffe, RZ ;  /* 0x0ffffffe171d7810 */ /* 0x002fcc0007ffe0ff */
[----:B------:R-:W-:Y:S01]  /*0600*/  @P0 IADD3 R22, R22, 0x1, RZ ;  /* 0x0000000116160810 */ /* 0x000fe20007ffe0ff */
[----:B------:R0:W1:Y:S01]  /*0610*/  F2I.FTZ.U32.TRUNC.NTZ R23, R29 ;  /* 0x0000001d00177305 */ /* 0x000062000021f000 */
[----:B------:R-:W-:-:S03]  /*0620*/  ISETP.NE.AND P0, PT, R3, RZ, PT ;  /* 0x000000ff0300720c */ /* 0x000fc60003f05270 */
[----:B------:R-:W-:-:S04]  /*0630*/  IMAD.MOV.U32 R27, RZ, RZ, R22 ;  /* 0x000000ffff1b7224 */ /* 0x000fc800078e0016 */
[----:B------:R-:W-:-:S05]  /*0640*/  @!P2 IMAD.MOV R27, RZ, RZ, -R27 ;  /* 0x000000ffff1ba224 */ /* 0x000fca00078e0a1b */
[----:B------:R-:W-:Y:S01]  /*0650*/  SEL R3, R26, R27, !P0 ;  /* 0x0000001b1a037207 */ /* 0x000fe20004000000 */
[----:B------:R-:W-:Y:S05]  /*0660*/  @P3 BRA `(.L_x_26711) ;  /* 0x000000a000003947 */ /* 0x000fea0003800000 */
[----:B0-2---:R-:W-:Y:S01]  /*0670*/  ISETP.GE.AND P2, PT, R19, RZ, PT ;  /* 0x000000ff1300720c */ /* 0x005fe20003f46270 */
        /* <DEDUP_REMOVED lines=9> */
.L_x_26711:
[----:B0-2---:R-:W-:Y:S05]  /*0710*/  BSYNC B0 ;  /* 0x0000000000007941 */ /* 0x005fea0003800000 */
.L_x_26710:
[----:B------:R-:W-:Y:S01]  /*0720*/  IMAD.MOV R19, RZ, RZ, -R21 ;  /* 0x000000ffff137224 */ /* 0x000fe200078e0a15 */
[----:B------:R-:W-:Y:S01]  /*0730*/  BSSY B0, `(.L_x_26712) ;  /* 0x0000032000007945 */ /* 0x000fe20003800000 */
[----:B------:R-:W-:Y:S02]  /*0740*/  IMAD.MOV.U32 R20, RZ, RZ, RZ ;  /* 0x000000ffff147224 */ /* 0x000fe400078e00ff */
[----:B------:R-:W-:Y:S02]  /*0750*/  IMAD R19, R19, R24, RZ ;  /* 0x0000001813137224 */ /* 0x000fe400078e02ff */
[----:B-1----:R-:W-:Y:S02]  /*0760*/  IMAD.MOV R25, RZ, RZ, -R23 ;  /* 0x000000ffff197224 */ /* 0x002fe400078e0a17 */
[----:B------:R-:W-:Y:S01]  /*0770*/  IMAD.HI.U32 R20, R21, R19, R20 ;  /* 0x0000001315147227 */ /* 0x000fe200078e0014 */
[----:B------:R-:W-:Y:S02]  /*0780*/  IABS R19, R14 ;  /* 0x0000000e00137213 */ /* 0x000fe40000000000 */
[----:B------:R-:W-:Y:S01]  /*0790*/  IABS R21, R12 ;  /* 0x0000000c00157213 */ /* 0x000fe20000000000 */
[----:B------:R-:W-:-:S02]  /*07a0*/  IMAD R25, R25, R18, RZ ;  /* 0x0000001219197224 */ /* 0x000fc400078e02ff */
[----:B------:R-:W-:Y:S02]  /*07b0*/  IMAD.MOV.U32 R22, RZ, RZ, RZ ;  /* 0x000000ffff167224 */ /* 0x000fe400078e00ff */
[----:B------:R-:W-:Y:S01]  /*07c0*/  IMAD.MOV R26, RZ, RZ, -R21 ;  /* 0x000000ffff1a7224 */ /* 0x000fe200078e0a15 */
[----:B------:R-:W-:Y:S01]  /*07d0*/  IABS R21, R15 ;  /* 0x0000000f00157213 */ /* 0x000fe20000000000 */
[----:B------:R-:W-:-:S04]  /*07e0*/  IMAD.HI.U32 R22, R23, R25, R22 ;  /* 0x0000001917167227 */ /* 0x000fc800078e0016 */
[----:B------:R-:W-:Y:S01]  /*07f0*/  IMAD.HI.U32 R23, R20, R19, RZ ;  /* 0x0000001314177227 */ /* 0x000fe200078e00ff */
[----:B------:R-:W-:-:S03]  /*0800*/  IABS R20, R13 ;  /* 0x0000000d00147213 */ /* 0x000fc60000000000 */
[----:B------:R-:W-:Y:S01]  /*0810*/  IMAD R19, R23, R26, R19 ;  /* 0x0000001a17137224 */ /* 0x000fe200078e0213 */
[----:B------:R-:W-:Y:S01]  /*0820*/  LOP3.LUT R26, RZ, R12, RZ, 0x33, !PT ;  /* 0x0000000cff1a7212 */ /* 0x000fe200078e33ff */
[----:B------:R-:W-:Y:S01]  /*0830*/  IMAD.MOV R25, RZ, RZ, -R20 ;  /* 0x000000ffff197224 */ /* 0x000fe200078e0a14 */
[----:B------:R-:W-:Y:S01]  /*0840*/  IABS R20, R6 ;  /* 0x0000000600147213 */ /* 0x000fe20000000000 */
[----:B------:R-:W-:Y:S01]  /*0850*/  IMAD.HI.U32 R22, R22, R21, RZ ;  /* 0x0000001516167227 */ /* 0x000fe200078e00ff */
[----:B------:R-:W-:Y:S02]  /*0860*/  ISETP.GT.U32.AND P2, PT, R24, R19, PT ;  /* 0x000000131800720c */ /* 0x000fe40003f44070 */
[----:B------:R-:W0:Y:S01]  /*0870*/  I2F.RP R27, R20 ;  /* 0x00000014001b7306 */ /* 0x000e220000209400 */
[----:B------:R-:W-:Y:S01]  /*0880*/  IMAD R21, R22, R25, R21 ;  /* 0x0000001916157224 */ /* 0x000fe200078e0215 */
[----:B------:R-:W-:-:S04]  /*0890*/  LOP3.LUT R25, R14, R12, RZ, 0x3c, !PT ;  /* 0x0000000c0e197212 */ /* 0x000fc800078e3cff */
[----:B------:R-:W-:Y:S02]  /*08a0*/  ISETP.GE.AND P3, PT, R25, RZ, PT ;  /* 0x000000ff1900720c */ /* 0x000fe40003f66270 */
[----:B------:R-:W-:Y:S02]  /*08b0*/  LOP3.LUT R25, R12, R14, RZ, 0x3c, !PT ;  /* 0x0000000e0c197212 */ /* 0x000fe400078e3cff */
[----:B------:R-:W-:Y:S01]  /*08c0*/  ISETP.GT.U32.AND P0, PT, R18, R21, PT ;  /* 0x000000151200720c */ /* 0x000fe20003f04070 */
[----:B------:R-:W-:Y:S01]  /*08d0*/  @!P2 IMAD.IADD R19, R19, 0x1, -R24 ;  /* 0x000000011313a824 */ /* 0x000fe200078e0a18 */
[----:B------:R-:W-:Y:S02]  /*08e0*/  @!P2 IADD3 R23, R23, 0x1, RZ ;  /* 0x000000011717a810 */ /* 0x000fe40007ffe0ff */
[----:B------:R-:W-:Y:S02]  /*08f0*/  ISETP.GT.AND P4, PT, R25, -0x1, PT ;  /* 0xffffffff1900780c */ /* 0x000fe40003f84270 */
[----:B------:R-:W-:Y:S01]  /*0900*/  ISETP.GE.U32.AND P1, PT, R19, R24, PT ;  /* 0x000000181300720c */ /* 0x000fe20003f26070 */
[----:B0-----:R-:W0:Y:S01]  /*0910*/  MUFU.RCP R27, R27 ;  /* 0x0000001b001b7308 */ /* 0x001e220000001000 */
[----:B------:R-:W-:-:S05]  /*0920*/  ISETP.NE.AND P2, PT, R12, RZ, PT ;  /* 0x000000ff0c00720c */ /* 0x000fca0003f45270 */
[----:B------:R-:W-:-:S06]  /*0930*/  @!P0 IMAD.IADD R21, R21, 0x1, -R18 ;  /* 0x0000000115158824 */ /* 0x000fcc00078e0a12 */
[----:B------:R-:W-:Y:S02]  /*0940*/  @P1 IADD3 R23, R23, 0x1, RZ ;  /* 0x0000000117171810 */ /* 0x000fe40007ffe0ff */
[----:B------:R-:W-:-:S03]  /*0950*/  ISETP.GE.U32.AND P1, PT, R21, R18, PT ;  /* 0x000000121500720c */ /* 0x000fc60003f26070 */
[----:B------:R-:W-:Y:S01]  /*0960*/  IMAD.MOV.U32 R25, RZ, RZ, R23 ;  /* 0x000000ffff197224 */ /* 0x000fe200078e0017 */
[----:B0-----:R-:W-:-:S03]  /*0970*/  IADD3 R23, R27, 0xffffffe, RZ ;  /* 0x0ffffffe1b177810 */ /* 0x001fc60007ffe0ff */
        /* <DEDUP_REMOVED lines=13> */
.L_x_26713:
[----:B------:R-:W-:Y:S05]  /*0a50*/  BSYNC B0 ;  /* 0x0000000000007941 */ /* 0x000fea0003800000 */
.L_x_26712:
[----:B------:R-:W-:Y:S01]  /*0a60*/  LOP3.LUT R14, R15, R13, RZ, 0x3c, !PT ;  /* 0x0000000d0f0e7212 */ /* 0x000fe200078e3cff */
[----:B------:R-:W0:Y:S01]  /*0a70*/  F2I.FTZ.U32.TRUNC.NTZ R19, R23 ;  /* 0x0000001700137305 */ /* 0x000e22000021f000 */
[----:B------:R-:W-:Y:S01]  /*0a80*/  @!P0 IADD3 R22, R22, 0x1, RZ ;  /* 0x0000000116168810 */ /* 0x000fe20007ffe0ff */
[----:B------:R-:W-:Y:S01]  /*0a90*/  BSSY B0, `(.L_x_26714) ;  /* 0x0000017000007945 */ /* 0x000fe20003800000 */
[----:B------:R-:W-:Y:S02]  /*0aa0*/  ISETP.GE.AND P2, PT, R14, RZ, PT ;  /* 0x000000ff0e00720c */ /* 0x000fe40003f46270 */
[----:B------:R-:W-:Y:S02]  /*0ab0*/  LOP3.LUT R14, R13, R15, RZ, 0x3c, !PT ;  /* 0x0000000f0d0e7212 */ /* 0x000fe400078e3cff */
[----:B------:R-:W-:Y:S02]  /*0ac0*/  @P1 IADD3 R22, R22, 0x1, RZ ;  /* 0x0000000116161810 */ /* 0x000fe40007ffe0ff */
[----:B------:R-:W-:-:S02]  /*0ad0*/  ISETP.GT.AND P1, PT, R14, -0x1, PT ;  /* 0xffffffff0e00780c */ /* 0x000fc40003f24270 */
[----:B------:R-:W-:Y:S01]  /*0ae0*/  ISETP.NE.AND P0, PT, R13, RZ, PT ;  /* 0x000000ff0d00720c */ /* 0x000fe20003f05270 */
[----:B------:R-:W-:Y:S01]  /*0af0*/  IMAD.MOV.U32 R14, RZ, RZ, R22 ;  /* 0x000000ffff0e7224 */ /* 0x000fe200078e0016 */
[----:B------:R-:W-:Y:S02]  /*0b00*/  LOP3.LUT R25, RZ, R13, RZ, 0x33, !PT ;  /* 0x0000000dff197212 */ /* 0x000fe400078e33ff */
[----:B------:R-:W-:Y:S01]  /*0b10*/  IABS R22, R7 ;  /* 0x0000000700167213 */ /* 0x000fe20000000000 */
[----:B------:R-:W-:Y:S02]  /*0b20*/  @!P2 IMAD.MOV R14, RZ, RZ, -R14 ;  /* 0x000000ffff0ea224 */ /* 0x000fe400078e0a0e */
[----:B0-----:R-:W-:-:S03]  /*0b30*/  IMAD.MOV R23, RZ, RZ, -R19 ;  /* 0x000000ffff177224 */ /* 0x001fc600078e0a13 */
        /* <DEDUP_REMOVED lines=12> */
.L_x_26715:
[----:B------:R-:W-:Y:S05]  /*0c00*/  BSYNC B0 ;  /* 0x0000000000007941 */ /* 0x000fea0003800000 */
.L_x_26714:
[----:B------:R-:W-:Y:S01]  /*0c10*/  IABS R14, R4 ;  /* 0x00000004000e7213 */ /* 0x000fe20000000000 */
[----:B------:R-:W-:Y:S01]  /*0c20*/  IMAD R15, R23, R20, RZ ;  /* 0x00000014170f7224 */ /* 0x000fe200078e02ff */
[----:B------:R-:W-:Y:S01]  /*0c30*/  IABS R25, R10 ;  /* 0x0000000a00197213 */ /* 0x000fe20000000000 */
[----:B------:R-:W-:Y:S01]  /*0c40*/  IMAD.MOV.U32 R18, RZ, RZ, RZ ;  /* 0x000000ffff127224 */ /* 0x000fe200078e00ff */
[----:B------:R-:W0:Y:S01]  /*0c50*/  I2F.RP R26, R22 ;  /* 0x00000016001a7306 */ /* 0x000e220000209400 */
[----:B------:R-:W-:Y:S01]  /*0c60*/  IMAD.MOV.U32 R23, RZ, RZ, R14 ;  /* 0x000000ffff177224 */ /* 0x000fe200078e000e */
[----:B------:R-:W-:Y:S01]  /*0c70*/  IABS R24, R5 ;  /* 0x0000000500187213 */ /* 0x000fe20000000000 */
[----:B------:R-:W-:Y:S01]  /*0c80*/  IMAD.HI.U32 R14, R19, R15, R18 ;  /* 0x0000000f130e7227 */ /* 0x000fe200078e0012 */
[----:B------:R-:W-:Y:S01]  /*0c90*/  IABS R15, R6 ;  /* 0x00000006000f7213 */ /* 0x000fe20000000000 */
[----:B------:R-:W-:Y:S03]  /*0ca0*/  BSSY B0, `(.L_x_26716) ;  /* 0x0000029000007945 */ /* 0x000fe60003800000 */
[----:B------:R-:W1:Y:S01]  /*0cb0*/  I2F.RP R27, R23 ;  /* 0x00000017001b7306 */ /* 0x000e620000209400 */
[----:B------:R-:W-:-:S02]  /*0cc0*/  IMAD.MOV R18, RZ, RZ, -R15 ;  /* 0x000000ffff127224 */ /* 0x000fc400078e0a0f */
[----:B------:R-:W-:-:S04]  /*0cd0*/  IMAD.HI.U32 R14, R14, R25, RZ ;  /* 0x000000190e0e7227 */ /* 0x000fc800078e00ff */
[----:B------:R-:W-:Y:S01]  /*0ce0*/  IMAD R25, R14, R18, R25 ;  /* 0x000000120e197224 */ /* 0x000fe200078e0219 */
[----:B------:R-:W2:Y:S01]  /*0cf0*/  I2F.RP R15, R24 ;  /* 0x00000018000f7306 */ /* 0x000ea20000209400 */
[----:B------:R-:W-:-:S03]  /*0d00*/  LOP3.LUT R18, R10, R6, RZ, 0x3c, !PT ;  /* 0x000000060a127212 */ /* 0x000fc600078e3cff */
[----:B------:R-:W-:Y:S02]  /*0d10*/  ISETP.GT.U32.AND P1, PT, R20, R25, PT ;  /* 0x000000191400720c */ /* 0x000fe40003f24070 */
[----:B------:R-:W-:Y:S02]  /*0d20*/  ISETP.GE.AND P2, PT, R18, RZ, PT ;  /* 0x000000ff1200720c */ /* 0x000fe40003f46270 */
[----:B0-----:R-:W0:Y:S08]  /*0d30*/  MUFU.RCP R26, R26 ;  /* 0x0000001a001a7308 */ /* 0x001e300000001000 */
[----:B-1----:R-:W1:Y:S01]  /*0d40*/  MUFU.RCP R27, R27 ;  /* 0x0000001b001b7308 */ /* 0x002e620000001000 */
[----:B------:R-:W-:Y:S01]  /*0d50*/  @!P1 IMAD.IADD R25, R25, 0x1, -R20 ;  /* 0x0000000119199824 */ /* 0x000fe200078e0a14 */
[----:B------:R-:W-:-:S04]  /*0d60*/  @!P1 IADD3 R14, R14, 0x1, RZ ;  /* 0x000000010e0e9810 */ /* 0x000fc80007ffe0ff */
[----:B------:R-:W-:Y:S02]  /*0d70*/  ISETP.GE.U32.AND P0, PT, R25, R20, PT ;  /* 0x000000141900720c */ /* 0x000fe40003f06070 */
[----:B--2---:R-:W2:Y:S01]  /*0d80*/  MUFU.RCP R15, R15 ;  /* 0x0000000f000f7308 */ /* 0x004ea20000001000 */
[----:B0-----:R-:W-:Y:S02]  /*0d90*/  IADD3 R21, R26, 0xffffffe, RZ ;  /* 0x0ffffffe1a157810 */ /* 0x001fe40007ffe0ff */
[----:B------:R-:W-:-:S04]  /*0da0*/  LOP3.LUT R26, R6, R10, RZ, 0x3c, !PT ;  /* 0x0000000a061a7212 */ /* 0x000fc800078e3cff */
[----:B------:R-:W-:Y:S01]  /*0db0*/  ISETP.GT.AND P1, PT, R26, -0x1, PT ;  /* 0xffffffff1a00780c */ /* 0x000fe20003f24270 */
[----:B------:R-:W0:Y:S01]  /*0dc0*/  F2I.FTZ.U32.TRUNC.NTZ R21, R21 ;  /* 0x0000001500157305 */ /* 0x000e22000021f000 */
[----:B-1----:R-:W-:Y:S02]  /*0dd0*/  IADD3 R19, R27, 0xffffffe, RZ ;  /* 0x0ffffffe1b137810 */ /* 0x002fe40007ffe0ff */
[----:B------:R-:W-:Y:S02]  /*0de0*/  @P0 IADD3 R14, R14, 0x1, RZ ;  /* 0x000000010e0e0810 */ /* 0x000fe40007ffe0ff */
[----:B------:R-:W-:Y:S02]  /*0df0*/  ISETP.NE.AND P0, PT, R6, RZ, PT ;  /* 0x000000ff0600720c */ /* 0x000fe40003f05270 */
[----:B------:R-:W-:Y:S01]  /*0e00*/  LOP3.LUT R27, RZ, R6, RZ, 0x33, !PT ;  /* 0x00000006ff1b7212 */ /* 0x000fe200078e33ff */
[----:B------:R-:W1:Y:S01]  /*0e10*/  F2I.FTZ.U32.TRUNC.NTZ R19, R19 ;  /* 0x0000001300137305 */ /* 0x000e62000021f000 */
[----:B--2---:R-:W-:Y:S01]  /*0e20*/  IADD3 R29, R15, 0xffffffe, RZ ;  /* 0x0ffffffe0f1d7810 */ /* 0x004fe20007ffe0ff */
[----:B------:R-:W-:-:S04]  /*0e30*/  IMAD.MOV.U32 R28, RZ, RZ, R14 ;  /* 0x000000ffff1c7224 */ /* 0x000fc800078e000e */
[----:B------:R-:W-:Y:S02]  /*0e40*/  @!P2 IMAD.MOV R28, RZ, RZ, -R28 ;  /* 0x000000ffff1ca224 */ /* 0x000fe400078e0a1c */
[----:B------:R2:W3:Y:S01]  /*0e50*/  F2I.FTZ.U32.TRUNC.NTZ R15, R29 ;  /* 0x0000001d000f7305 */ /* 0x0004e2000021f000 */
[----:B0-----:R-:W-:Y:S02]  /*0e60*/  IMAD.MOV R26, RZ, RZ, -R21 ;  /* 0x000000ffff1a7224 */ /* 0x001fe400078e0a15 */
        /* <DEDUP_REMOVED lines=12> */
.L_x_26717:
[----:B------:R-:W-:Y:S05]  /*0f30*/  BSYNC B0 ;  /* 0x0000000000007941 */ /* 0x000fea0003800000 */
.L_x_26716:
[----:B------:R-:W-:Y:S01]  /*0f40*/  IMAD R25, R26, R22, RZ ;  /* 0x000000161a197224 */ /* 0x000fe200078e02ff */
[----:B------:R-:W-:Y:S01]  /*0f50*/  BSSY B0, `(.L_x_26718) ;  /* 0x000004c000007945 */ /* 0x000fe20003800000 */
[----:B------:R-:W-:Y:S02]  /*0f60*/  IMAD.MOV.U32 R20, RZ, RZ, RZ ;  /* 0x000000ffff147224 */ /* 0x000fe400078e00ff */
[----:B---3--:R-:W-:Y:S02]  /*0f70*/  IMAD.MOV R27, RZ, RZ, -R15 ;  /* 0x000000ffff1b7224 */ /* 0x008fe400078e0a0f */
[----:B-1----:R-:W-:Y:S02]  /*0f80*/  IMAD.MOV R10, RZ, RZ, -R19 ;  /* 0x000000ffff0a7224 */ /* 0x002fe400078e0a13 */
[----:B------:R-:W-:-:S04]  /*0f90*/  IMAD.HI.U32 R20, R21, R25, R20 ;  /* 0x0000001915147227 */ /* 0x000fc800078e0014 */
[----:B------:R-:W-:Y:S01]  /*0fa0*/  IMAD R25, R27, R24, RZ ;  /* 0x000000181b197224 */ /* 0x000fe200078e02ff */
[-C--:B------:R-:W-:Y:S01]  /*0fb0*/  LOP3.LUT R27, RZ, R4.reuse, RZ, 0x33, !PT ;  /* 0x00000004ff1b7212 */ /* 0x080fe200078e33ff */
[----:B------:R-:W-:Y:S02]  /*0fc0*/  IMAD.MOV.U32 R14, RZ, RZ, RZ ;  /* 0x000000ffff0e7224 */ /* 0x000fe400078e00ff */
[----:B------:R-:W-:Y:S02]  /*0fd0*/  IMAD R21, R10, R23, RZ ;  /* 0x000000170a157224 */ /* 0x000fe400078e02ff */
[----:B------:R-:W-:Y:S02]  /*0fe0*/  IMAD.MOV.U32 R18, RZ, RZ, RZ ;  /* 0x000000ffff127224 */ /* 0x000fe400078e00ff */
[----:B------:R-:W-:Y:S01]  /*0ff0*/  IMAD.HI.U32 R14, R15, R25, R14 ;  /* 0x000000190f0e7227 */ /* 0x000fe200078e000e */
[----:B------:R-:W-:Y:S02]  /*1000*/  IABS R15, R7 ;  /* 0x00000007000f7213 */ /* 0x000fe40000000000 */
[----:B------:R-:W-:Y:S01]  /*1010*/  IABS R25, R4 ;  /* 0x0000000400197213 */ /* 0x000fe20000000000 */
[----:B------:R-:W-:Y:S01]  /*1020*/  IMAD.HI.U32 R10, R19, R21, R18 ;  /* 0x00000015130a7227 */ /* 0x000fe200078e0012 */
[----:B------:R-:W-:-:S02]  /*1030*/  IABS R21, R11 ;  /* 0x0000000b00157213 */ /* 0x000fc40000000000 */
[----:B------:R-:W-:Y:S01]  /*1040*/  IABS R19, R8 ;  /* 0x0000000800137213 */ /* 0x000fe20000000000 */
[----:B------:R-:W-:Y:S02]  /*1050*/  IMAD.MOV R18, RZ, RZ, -R15 ;  /* 0x000000ffff127224 */ /* 0x000fe400078e0a0f */
[----:B------:R-:W-:-:S04]  /*1060*/  IMAD.HI.U32 R20, R20, R21, RZ ;  /* 0x0000001514147227 */ /* 0x000fc800078e00ff */
[----:B------:R-:W-:Y:S02]  /*1070*/  IMAD.MOV.U32 R15, RZ, RZ, R19 ;  /* 0x000000ffff0f7224 */ /* 0x000fe400078e0013 */
[----:B------:R-:W-:Y:S01]  /*1080*/  IMAD.MOV R19, RZ, RZ, -R25 ;  /* 0x000000ffff137224 */ /* 0x000fe200078e0a19 */
[----:B------:R-:W-:Y:S01]  /*1090*/  IABS R25, R9 ;  /* 0x0000000900197213 */ /* 0x000fe20000000000 */
[----:B------:R-:W-:-:S04]  /*10a0*/  IMAD.HI.U32 R10, R10, R15, RZ ;  /* 0x0000000f0a0a7227 */ /* 0x000fc800078e00ff */
[----:B------:R-:W-:Y:S02]  /*10b0*/  IMAD R21, R20, R18, R21 ;  /* 0x0000001214157224 */ /* 0x000fe400078e0215 */
[----:B------:R-:W-:Y:S01]  /*10c0*/  IMAD R18, R10, R19, R15 ;  /* 0x000000130a127224 */ /* 0x000fe200078e020f */
[----:B------:R-:W-:Y:S01]  /*10d0*/  IABS R15, R5 ;  /* 0x00000005000f7213 */ /* 0x000fe20000000000 */
[----:B------:R-:W-:Y:S01]  /*10e0*/  IMAD.MOV.U32 R19, RZ, RZ, R25 ;  /* 0x000000ffff137224 */ /* 0x000fe200078e0019 */
[----:B------:R-:W-:Y:S02]  /*10f0*/  ISETP.GT.U32.AND P4, PT, R22, R21, PT ;  /* 0x000000151600720c */ /* 0x000fe40003f84070 */
[----:B------:R-:W-:Y:S01]  /*1100*/  ISETP.GT.U32.AND P1, PT, R23, R18, PT ;  /* 0x000000121700720c */ /* 0x000fe20003f24070 */
[----:B------:R-:W-:Y:S01]  /*1110*/  IMAD.MOV R26, RZ, RZ, -R15 ;  /* 0x000000ffff1a7224 */ /* 0x000fe200078e0a0f */
[----:B------:R-:W-:Y:S01]  /*1120*/  LOP3.LUT R15, R8, R4, RZ, 0x3c, !PT ;  /* 0x00000004080f7212 */ /* 0x000fe200078e3cff */
[----:B------:R-:W-:Y:S01]  /*1130*/  IMAD.HI.U32 R25, R14, R19, RZ ;  /* 0x000000130e197227 */ /* 0x000fe200078e00ff */
[----:B------:R-:W-:-:S03]  /*1140*/  LOP3.LUT R14, R7, R11, RZ, 0x3c, !PT ;  /* 0x0000000b070e7212 */ /* 0x000fc600078e3cff */
[----:B------:R-:W-:Y:S01]  /*1150*/  IMAD R19, R25, R26, R19 ;  /* 0x0000001a19137224 */ /* 0x000fe200078e0213 */
[----:B------:R-:W-:Y:S02]  /*1160*/  ISETP.GT.AND P3, PT, R14, -0x1, PT ;  /* 0xffffffff0e00780c */ /* 0x000fe40003f64270 */
[----:B------:R-:W-:Y:S01]  /*1170*/  LOP3.LUT R14, R11, R7, RZ, 0x3c, !PT ;  /* 0x000000070b0e7212 */ /* 0x000fe200078e3cff */
[----:B------:R-:W-:Y:S01]  /*1180*/  @!P4 IMAD.IADD R21, R21, 0x1, -R22 ;  /* 0x000000011515c824 */ /* 0x000fe200078e0a16 */
[----:B------:R-:W-:Y:S01]  /*1190*/  ISETP.GT.U32.AND P2, PT, R24, R19, PT ;  /* 0x000000131800720c */ /* 0x000fe20003f44070 */
[----:B------:R-:W-:Y:S01]  /*11a0*/  @!P1 IMAD.IADD R18, R18, 0x1, -R23 ;  /* 0x0000000112129824 */ /* 0x000fe200078e0a17 */
[----:B------:R-:W-:Y:S02]  /*11b0*/  @!P4 IADD3 R20, R20, 0x1, RZ ;  /* 0x000000011414c810 */ /* 0x000fe40007ffe0ff */
[----:B------:R-:W-:Y:S02]  /*11c0*/  ISETP.GE.U32.AND P5, PT, R21, R22, PT ;  /* 0x000000161500720c */ /* 0x000fe40003fa6070 */
[----:B------:R-:W-:-:S02]  /*11d0*/  ISETP.GE.U32.AND P0, PT, R18, R23, PT ;  /* 0x000000171200720c */ /* 0x000fc40003f06070 */
[----:B------:R-:W-:Y:S02]  /*11e0*/  ISETP.GE.AND P6, PT, R14, RZ, PT ;  /* 0x000000ff0e00720c */ /* 0x000fe40003fc6270 */
[----:B------:R-:W-:Y:S02]  /*11f0*/  LOP3.LUT R14, R4, R8, RZ, 0x3c, !PT ;  /* 0x00000008040e7212 */ /* 0x000fe400078e3cff */
[----:B------:R-:W-:Y:S01]  /*1200*/  ISETP.GE.AND P4, PT, R15, RZ, PT ;  /* 0x000000ff0f00720c */ /* 0x000fe20003f86270 */
[----:B------:R-:W-:Y:S01]  /*1210*/  @!P2 IMAD.IADD R19, R19, 0x1, -R24 ;  /* 0x000000011313a824 */ /* 0x000fe200078e0a18 */
[----:B------:R-:W-:Y:S02]  /*1220*/  @!P1 IADD3 R10, R10, 0x1, RZ ;  /* 0x000000010a0a9810 */ /* 0x000fe40007ffe0ff */
[----:B------:R-:W-:Y:S02]  /*1230*/  ISETP.GT.AND P1, PT, R14, -0x1, PT ;  /* 0xffffffff0e00780c */ /* 0x000fe40003f24270 */
[----:B------:R-:W-:-:S02]  /*1240*/  @P5 IADD3 R20, R20, 0x1, RZ ;  /* 0x0000000114145810 */ /* 0x000fc40007ffe0ff */
[----:B------:R-:W-:Y:S02]  /*1250*/  ISETP.GE.U32.AND P5, PT, R19, R24, PT ;  /* 0x000000181300720c */ /* 0x000fe40003fa6070 */
[----:B------:R-:W-:Y:S01]  /*1260*/  LOP3.LUT R14, R5, R9, RZ, 0x3c, !PT ;  /* 0x00000009050e7212 */ /* 0x000fe200078e3cff */
[----:B------:R-:W-:Y:S01]  /*1270*/  @!P6 IMAD.MOV R20, RZ, RZ, -R20 ;  /* 0x000000ffff14e224 */ /* 0x000fe200078e0a14 */
[----:B------:R-:W-:Y:S02]  /*1280*/  LOP3.LUT R15, R9, R5, RZ, 0x3c, !PT ;  /* 0x00000005090f7212 */ /* 0x000fe400078e3cff */
[----:B------:R-:W-:Y:S02]  /*1290*/  @!P2 IADD3 R25, R25, 0x1, RZ ;  /* 0x000000011919a810 */ /* 0x000fe40007ffe0ff */
[----:B------:R-:W-:Y:S02]  /*12a0*/  @P0 IADD3 R10, R10, 0x1, RZ ;  /* 0x000000010a0a0810 */ /* 0x000fe40007ffe0ff */
[----:B------:R-:W-:-:S02]  /*12b0*/  ISETP.GT.AND P0, PT, R14, -0x1, PT ;  /* 0xffffffff0e00780c */ /* 0x000fc40003f04270 */
[----:B------:R-:W-:Y:S01]  /*12c0*/  ISETP.GE.AND P6, PT, R15, RZ, PT ;  /* 0x000000ff0f00720c */ /* 0x000fe20003fc6270 */
[----:B------:R-:W-:Y:S01]  /*12d0*/  IMAD.WIDE.U32 R14, R0, R17, c[0x0][0x168] ;  /* 0x00005a00000e7625 */ /* 0x000fe200078e0011 */
[----:B------:R-:W-:Y:S02]  /*12e0*/  @P5 IADD3 R25, R25, 0x1, RZ ;  /* 0x0000000119195810 */ /* 0x000fe40007ffe0ff */
[----:B------:R-:W-:Y:S01]  /*12f0*/  ISETP.NE.AND P5, PT, R7, RZ, PT ;  /* 0x000000ff0700720c */ /* 0x000fe20003fa5270 */
[----:B------:R-:W-:Y:S01]  /*1300*/  @!P4 IMAD.MOV R10, RZ, RZ, -R10 ;  /* 0x000000ffff0ac224 */ /* 0x000fe200078e0a0a */
[----:B------:R-:W-:Y:S01]  /*1310*/  LOP3.LUT R17, RZ, R7, RZ, 0x33, !PT ;  /* 0x00000007ff117212 */ /* 0x000fe200078e33ff */
[----:B------:R-:W-:Y:S01]  /*1320*/  IMAD.WIDE R14, R16, 0x8, R14 ;  /* 0x00000008100e7825 */ /* 0x000fe200078e020e */
[----:B------:R-:W-:Y:S02]  /*1330*/  ISETP.NE.AND P4, PT, R4, RZ, PT ;  /* 0x000000ff0400720c */ /* 0x000fe40003f85270 */
[----:B------:R-:W-:-:S02]  /*1340*/  ISETP.NE.AND P2, PT, R5, RZ, PT ;  /* 0x000000ff0500720c */ /* 0x000fc40003f45270 */
        /* <DEDUP_REMOVED lines=12> */
.L_x_26719:
[----:B------:R-:W-:Y:S05]  /*1410*/  BSYNC B0 ;  /* 0x0000000000007941 */ /* 0x000fea0003800000 */
.L_x_26718:
        /* <DEDUP_REMOVED lines=15> */
.L_x_26721:
[----:B------:R-:W-:Y:S05]  /*1510*/  BSYNC B0 ;  /* 0x0000000000007941 */ /* 0x000fea0003800000 */
.L_x_26720:
        /* <DEDUP_REMOVED lines=13> */
.L_x_26723:
[----:B------:R-:W-:Y:S05]  /*15f0*/  BSYNC B0 ;  /* 0x0000000000007941 */ /* 0x000fea0003800000 */
.L_x_26722:
[----:B------:R-:W-:Y:S04]  /*1600*/  STG.E.64 [R14.64], R2 ;  /* 0x000000020e007986 */ /* 0x000fe8000c101b04 */
[----:B------:R-:W-:Y:S04]  /*1610*/  STG.E.64 [R14.64+0x400], R12 ;  /* 0x0004000c0e007986 */ /* 0x000fe8000c101b04 */
[----:B------:R-:W-:Y:S04]  /*1620*/  STG.E.64 [R14.64+0x800], R6 ;  /* 0x000800060e007986 */ /* 0x000fe8000c101b04 */
[----:B------:R-:W-:Y:S01]  /*1630*/  STG.E.64 [R14.64+0xc00], R10 ;  /* 0x000c000a0e007986 */ /* 0x000fe2000c101b04 */
[----:B------:R-:W-:Y:S05]  /*1640*/  EXIT ;  /* 0x000000000000794d */ /* 0x000fea0003800000 */
.L_x_26707:
[----:B------:R-:W0:Y:S01]  /*1650*/  S2R R7, SR_TID.X ;  /* 0x0000000000077919 */ /* 0x000e220000002100 */
[----:B------:R-:W-:Y:S01]  /*1660*/  CS2R R8, SRZ ;  /* 0x0000000000087805 */ /* 0x000fe2000001ff00 */
[----:B------:R-:W-:Y:S01]  /*1670*/  CS2R R16, SRZ ;  /* 0x0000000000107805 */ /* 0x000fe2000001ff00 */
[----:B0-----:R-:W-:Y:S01]  /*1680*/  ISETP.GE.AND P0, PT, R7, R6, PT ;  /* 0x000000060700720c */ /* 0x001fe20003f06270 */
[----:B------:R-:W-:-:S12]  /*1690*/  IMAD.MOV.U32 R25, RZ, RZ, R7 ;  /* 0x000000ffff197224 */ /* 0x000fd800078e0007 */
[----:B------:R-:W-:Y:S01]  /*16a0*/  @!P0 IMAD.IADD R12, R0, 0x1, R25 ;  /* 0x00000001000c8824 */ /* 0x000fe200078e0219 */
[----:B------:R-:W-:Y:S01]  /*16b0*/  @!P0 IADD3 R25, R25, 0x80, RZ ;  /* 0x0000008019198810 */ /* 0x000fe20007ffe0ff */
[----:B------:R-:W-:Y:S01]  /*16c0*/  CS2R R10, SRZ ;  /* 0x00000000000a7805 */ /* 0x000fe2000001ff00 */
[----:B------:R-:W-:Y:S02]  /*16d0*/  @!P0 IMAD.MOV.U32 R13, RZ, RZ, 0x4 ;  /* 0x00000004ff0d8424 */ /* 0x000fe400078e00ff */
[----:B------:R-:W-:Y:S02]  /*16e0*/  ISETP.GE.AND P1, PT, R25, R6, PT ;  /* 0x000000061900720c */ /* 0x000fe40003f26270 */
[----:B------:R-:W-:-:S04]  /*16f0*/  @!P0 IMAD.WIDE.U32 R2, R12, R13, c[0x0][0x170] ;  /* 0x00005c000c028625 */ /* 0x000fc800078e000d */
[----:B------:R-:W-:Y:S01]  /*1700*/  @!P0 IMAD.WIDE.U32 R12, R12, R13, c[0x0][0x178] ;  /* 0x00005e000c0c8625 */ /* 0x000fe200078e000d */
[----:B------:R0:W5:Y:S04]  /*1710*/  @!P0 LDG.E R8, [R2.64] ;  /* 0x0000000402088981 */ /* 0x000168000c1e1900 */
[----:B------:R1:W5:Y:S02]  /*1720*/  @!P0 LDG.E R17, [R12.64] ;  /* 0x000000040c118981 */ /* 0x000364000c1e1900 */
[----:B------:R-:W-:Y:S01]  /*1730*/  @!P1 IMAD.IADD R22, R0, 0x1, R25 ;  /* 0x0000000100169824 */ /* 0x000fe200078e0219 */
[----:B------:R-:W-:Y:S01]  /*1740*/  @!P1 IADD3 R25, R25, 0x80, RZ ;  /* 0x0000008019199810 */ /* 0x000fe20007ffe0ff */
[----:B------:R-:W-:-:S03]  /*1750*/  @!P1 IMAD.MOV.U32 R23, RZ, RZ, 0x4 ;  /* 0x00000004ff179424 */ /* 0x000fc600078e00ff */
[----:B------:R-:W-:Y:S01]  /*1760*/  ISETP.GE.AND P2, PT, R25, R6, PT ;  /* 0x000000061900720c */ /* 0x000fe20003f46270 */
[----:B------:R-:W-:-:S12]  /*1770*/  @!P1 IMAD.WIDE.U32 R14, R22, R23, c[0x0][0x170] ;  /* 0x00005c00160e9625 */ /* 0x000fd800078e0017 */
[----:B------:R-:W-:Y:S01]  /*1780*/  @!P2 IMAD.IADD R18, R0, 0x1, R25 ;  /* 0x000000010012a824 */ /* 0x000fe200078e0219 */
[----:B------:R-:W-:Y:S01]  /*1790*/  @!P2 IADD3 R25, R25, 0x80, RZ ;  /* 0x000000801919a810 */ /* 0x000fe20007ffe0ff */
[----:B------:R2:W5:Y:S03]  /*17a0*/  @!P1 LDG.E R9, [R14.64] ;  /* 0x000000040e099981 */ /* 0x000566000c1e1900 */
[----:B------:R-:W-:-:S13]  /*17b0*/  ISETP.GE.AND P3, PT, R25, R6, PT ;  /* 0x000000061900720c */ /* 0x000fda0003f66270 */
[----:B------:R-:W-:Y:S01]  /*17c0*/  @!P3 IMAD.IADD R26, R0, 0x1, R25 ;  /* 0x00000001001ab824 */ /* 0x000fe200078e0219 */
[----:B------:R-:W-:-:S04]  /*17d0*/  @!P3 IADD3 R25, R25, 0x80, RZ ;  /* 0x000000801919b810 */ /* 0x000fc80007ffe0ff */
[----:B------:R-:W-:Y:S01]  /*17e0*/  ISETP.GE.AND P4, PT, R25, R6, PT ;  /* 0x000000061900720c */ /* 0x000fe20003f86270 */
[----:B------:R-:W-:-:S05]  /*17f0*/  @!P1 IMAD.WIDE.U32 R22, R22, R23, c[0x0][0x178] ;  /* 0x00005e0016169625 */ /* 0x000fca00078e0017 */
[----:B------:R3:W5:Y:S07]  /*1800*/  @!P1 LDG.E R10, [R22.64] ;  /* 0x00000004160a9981 */ /* 0x00076e000c1e1900 */
[----:B--2---:R-:W-:Y:S01]  /*1810*/  @!P4 IMAD.IADD R15, R0, 0x1, R25 ;  /* 0x00000001000fc824 */ /* 0x004fe200078e0219 */
[----:B------:R-:W-:Y:S01]  /*1820*/  @!P4 IADD3 R25, R25, 0x80, RZ ;  /* 0x000000801919c810 */ /* 0x000fe20007ffe0ff */
[----:B------:R-:W-:-:S03]  /*1830*/  @!P3 IMAD.MOV.U32 R27, RZ, RZ, 0x4 ;  /* 0x00000004ff1bb424 */ /* 0x000fc600078e00ff */
[----:B------:R-:W-:Y:S01]  /*1840*/  ISETP.GE.AND P1, PT, R25, R6, PT ;  /* 0x000000061900720c */ /* 0x000fe20003f26270 */
[----:B-1----:R-:W-:Y:S01]  /*1850*/  CS2R R12, SRZ ;  /* 0x00000000000c7805 */ /* 0x002fe2000001ff00 */
[----:B------:R-:W-:Y:S02]  /*1860*/  @!P2 IMAD.MOV.U32 R19, RZ, RZ, 0x4 ;  /* 0x00000004ff13a424 */ /* 0x000fe400078e00ff */
[----:B------:R-:W-:-:S04]  /*1870*/  @!P3 IMAD.WIDE.U32 R20, R26, R27, c[0x0][0x170] ;  /* 0x00005c001a14b625 */ /* 0x000fc800078e001b */
[CC--:B------:R-:W-:Y:S01]  /*1880*/  @!P2 IMAD.WIDE.U32 R4, R18.reuse, R19.reuse, c[0x0][0x170] ;  /* 0x00005c001204a625 */ /* 0x0c0fe200078e0013 */
[----:B------:R1:W5:Y:S03]  /*1890*/  @!P3 LDG.E R13, [R20.64] ;  /* 0x00000004140db981 */ /* 0x000366000c1e1900 */
[----:B------:R-:W-:Y:S01]  /*18a0*/  @!P2 IMAD.WIDE.U32 R18, R18, R19, c[0x0][0x178] ;  /* 0x00005e001212a625 */ /* 0x000fe200078e0013 */
[----:B------:R2:W5:Y:S04]  /*18b0*/  @!P2 LDG.E R11, [R4.64] ;  /* 0x00000004040ba981 */ /* 0x000568000c1e1900 */
[----:B------:R4:W5:Y:S01]  /*18c0*/  @!P2 LDG.E R12, [R18.64] ;  /* 0x00000004120ca981 */ /* 0x000962000c1e1900 */
[----:B-1----:R-:W-:Y:S01]  /*18d0*/  @!P1 IMAD.IADD R20, R0, 0x1, R25 ;  /* 0x0000000100149824 */ /* 0x002fe200078e0219 */
[----:B------:R-:W-:-:S04]  /*18e0*/  @!P1 IADD3 R25, R25, 0x80, RZ ;  /* 0x0000008019199810 */ /* 0x000fc80007ffe0ff */
[----:B------:R-:W-:Y:S01]  /*18f0*/  ISETP.GE.AND P2, PT, R25, R6, PT ;  /* 0x000000061900720c */ /* 0x000fe20003f46270 */
[----:B--2---:R-:W-:Y:S02]  /*1900*/  @!P4 IMAD.MOV.U32 R4, RZ, RZ, 0x4 ;  /* 0x00000004ff04c424 */ /* 0x004fe400078e00ff */
[----:B------:R-:W-:Y:S02]  /*1910*/  @!P1 IMAD.MOV.U32 R21, RZ, RZ, 0x4 ;  /* 0x00000004ff159424 */ /* 0x000fe400078e00ff */
[----:B0-----:R-:W-:-:S04]  /*1920*/  @!P4 IMAD.WIDE.U32 R2, R15, R4, c[0x0][0x170] ;  /* 0x00005c000f02c625 */ /* 0x001fc800078e0004 */
[----:B------:R-:W-:Y:S01]  /*1930*/  @!P4 IMAD.WIDE.U32 R4, R15, R4, c[0x0][0x178] ;  /* 0x00005e000f04c625 */ /* 0x000fe200078e0004 */
[----:B---3--:R-:W-:-:S03]  /*1940*/  CS2R R22, SRZ ;  /* 0x0000000000167805 */ /* 0x008fc6000001ff00 */
[CC--:B----4-:R-:W-:Y:S01]  /*1950*/  @!P1 IMAD.WIDE.U32 R18, R20.reuse, R21.reuse, c[0x0][0x170] ;  /* 0x00005c0014129625 */ /* 0x0d0fe200078e0015 */
[----:B------:R0:W5:Y:S03]  /*1960*/  @!P4 LDG.E R16, [R4.64] ;  /* 0x000000040410c981 */ /* 0x000166000c1e1900 */
[----:B------:R-:W-:Y:S01]  /*1970*/  @!P1 IMAD.WIDE.U32 R20, R20, R21, c[0x0][0x178] ;  /* 0x00005e0014149625 */ /* 0x000fe200078e0015 */
[----:B------:R1:W5:Y:S04]  /*1980*/  @!P1 LDG.E R22, [R18.64] ;  /* 0x0000000412169981 */ /* 0x000368000c1e1900 */
[----:B------:R2:W5:Y:S01]  /*1990*/  @!P1 LDG.E R23, [R20.64] ;  /* 0x0000000414179981 */ /* 0x000562000c1e1900 */
[----:B0-----:R-:W-:Y:S01]  /*19a0*/  @!P2 IMAD.IADD R4, R0, 0x1, R25 ;  /* 0x000000010004a824 */ /* 0x001fe200078e0219 */
[----:B------:R-:W-:-:S04]  /*19b0*/  @!P2 IADD3 R25, R25, 0x80, RZ ;  /* 0x000000801919a810 */ /* 0x000fc80007ffe0ff */
[----:B------:R-:W-:Y:S01]  /*19c0*/  ISETP.GE.AND P1, PT, R25, R6, PT ;  /* 0x000000061900720c */ /* 0x000fe20003f26270 */
[----:B------:R-:W-:Y:S02]  /*19d0*/  IMAD.MOV.U32 R15, RZ, RZ, RZ ;  /* 0x000000ffff0f7224 */ /* 0x000fe400078e00ff */
[----:B------:R-:W-:Y:S02]  /*19e0*/  IMAD.MOV.U32 R14, RZ, RZ, RZ ;  /* 0x000000ffff0e7224 */ /* 0x000fe400078e00ff */
[----:B------:R-:W-:Y:S02]  /*19f0*/  @!P3 IMAD.WIDE.U32 R26, R26, R27, c[0x0][0x178] ;  /* 0x00005e001a1ab625 */ /* 0x000fe400078e001b */
[----:B------:R0:W5:Y:S02]  /*1a00*/  @!P4 LDG.E R15, [R2.64] ;  /* 0x00000004020fc981 */ /* 0x000164000c1e1900 */
[----:B------:R-:W-:Y:S02]  /*1a10*/  @!P2 IMAD.MOV.U32 R5, RZ, RZ, 0x4 ;  /* 0x00000004ff05a424 */ /* 0x000fe400078e00ff */
[----:B------:R-:W-:Y:S01]  /*1a20*/  IMAD.MOV.U32 R24, RZ, RZ, RZ ;  /* 0x000000ffff187224 */ /* 0x000fe200078e00ff */
[----:B------:R3:W5:Y:S01]  /*1a30*/  @!P3 LDG.E R14, [R26.64] ;  /* 0x000000041a0eb981 */ /* 0x000762000c1e1900 */
[----:B--2---:R-:W-:-:S02]  /*1a40*/  @!P1 IMAD.IADD R21, R0, 0x1, R25 ;  /* 0x0000000100159824 */ /* 0x004fc400078e0219 */
[----:B0-----:R-:W-:-:S04]  /*1a50*/  @!P2 IMAD.WIDE.U32 R2, R4, R5, c[0x0][0x170] ;  /* 0x00005c000402a625 */ /* 0x001fc800078e0005 */
[----:B---3--:R-:W-:Y:S01]  /*1a60*/  @!P1 IMAD.MOV.U32 R26, RZ, RZ, 0x4 ;  /* 0x00000004ff1a9424 */ /* 0x008fe200078e00ff */
[----:B------:R0:W5:Y:S01]  /*1a70*/  @!P2 LDG.E R24, [R2.64] ;  /* 0x000000040218a981 */ /* 0x000162000c1e1900 */
[----:B------:R-:W-:Y:S02]  /*1a80*/  IMAD.MOV.U32 R27, RZ, RZ, RZ ;  /* 0x000000ffff1b7224 */ /* 0x000fe400078e00ff */
[----:B-1----:R-:W-:-:S04]  /*1a90*/  @!P1 IMAD.WIDE.U32 R18, R21, R26, c[0x0][0x170] ;  /* 0x00005c0015129625 */ /* 0x002fc800078e001a */
[----:B------:R-:W-:Y:S02]  /*1aa0*/  IMAD.MOV.U32 R20, RZ, RZ, RZ ;  /* 0x000000ffff147224 */ /* 0x000fe400078e00ff */
[----:B0-----:R-:W-:-:S04]  /*1ab0*/  @!P1 IMAD.WIDE.U32 R2, R21, R26, c[0x0][0x178] ;  /* 0x00005e0015029625 */ /* 0x001fc800078e001a */
[----:B------:R0:W5:Y:S01]  /*1ac0*/  @!P1 LDG.E R20, [R18.64] ;  /* 0x0000000412149981 */ /* 0x000162000c1e1900 */
[----:B------:R-:W-:Y:S02]  /*1ad0*/  IMAD.MOV.U32 R21, RZ, RZ, RZ ;  /* 0x000000ffff157224 */ /* 0x000fe400078e00ff */
[----:B------:R-:W-:-:S04]  /*1ae0*/  @!P2 IMAD.WIDE.U32 R4, R4, R5, c[0x0][0x178] ;  /* 0x00005e000404a625 */ /* 0x000fc800078e0005 */
[----:B------:R0:W5:Y:S04]  /*1af0*/  @!P1 LDG.E R21, [R2.64] ;  /* 0x0000000402159981 */ /* 0x000168000c1e1900 */
[----:B------:R0:W5:Y:S01]  /*1b00*/  @!P2 LDG.E R27, [R4.64] ;  /* 0x00000004041ba981 */ /* 0x000162000c1e1900 */
[----:B------:R-:W-:Y:S01]  /*1b10*/  BSSY B0, `(.L_x_26724) ;  /* 0x0000028000007945 */ /* 0x000fe20003800000 */
[----:B------:R-:W-:Y:S05]  /*1b20*/  @P0 BRA `(.L_x_26725) ;  /* 0x0000026000000947 */ /* 0x000fea0003800000 */
[----:B0----5:R-:W-:-:S04]  /*1b30*/  IABS R5, R17 ;  /* 0x0000001100057213 */ /* 0x021fc80000000000 */
        /* <DEDUP_REMOVED lines=8> */
[-C--:B------:R-:W-:Y:S02]  /*1bc0*/  LOP3.LUT R2, R17, R8.reuse, RZ, 0x3c, !PT ;  /* 0x0000000811027212 */ /* 0x080fe400078e3cff */
[----:B------:R-:W-:Y:S02]  /*1bd0*/  IABS R19, R8 ;  /* 0x0000000800137213 */ /* 0x000fe40000000000 */
[----:B------:R-:W-:Y:S02]  /*1be0*/  ISETP.GT.AND P4, PT, R2, -0x1, PT ;  /* 0xffffffff0200780c */ /* 0x000fe40003f84270 */
[----:B------:R-:W-:Y:S01]  /*1bf0*/  IABS R2, R17 ;  /* 0x0000001100027213 */ /* 0x000fe20000000000 */
[----:B------:R-:W-:Y:S01]  /*1c00*/  IMAD.HI.U32 R18, R18, R19, RZ ;  /* 0x0000001312127227 */ /* 0x000fe200078e00ff */
[----:B------:R-:W-:-:S03]  /*1c10*/  LOP3.LUT R3, R8, R17, RZ, 0x3c, !PT ;  /* 0x0000001108037212 */ /* 0x000fc600078e3cff */
[----:B------:R-:W-:Y:S01]  /*1c20*/  IMAD.MOV R2, RZ, RZ, -R2 ;  /* 0x000000ffff027224 */ /* 0x000fe200078e0a02 */
[----:B------:R-:W-:-:S03]  /*1c30*/  ISETP.GE.AND P3, PT, R3, RZ, PT ;  /* 0x000000ff0300720c */ /* 0x000fc60003f66270 */
[----:B------:R-:W-:-:S05]  /*1c40*/  IMAD R2, R18, R2, R19 ;  /* 0x0000000212027224 */ /* 0x000fca00078e0213 */
[----:B------:R-:W-:-:S13]  /*1c50*/  ISETP.GT.U32.AND P2, PT, R5, R2, PT ;  /* 0x000000020500720c */ /* 0x000fda0003f44070 */
[----:B------:R-:W-:Y:S01]  /*1c60*/  @!P2 IMAD.IADD R2, R2, 0x1, -R5 ;  /* 0x000000010202a824 */ /* 0x000fe200078e0a05 */
[----:B------:R-:W-:-:S04]  /*1c70*/  @!P2 IADD3 R18, R18, 0x1, RZ ;  /* 0x000000011212a810 */ /* 0x000fc80007ffe0ff */
[----:B------:R-:W-:-:S13]  /*1c80*/  ISETP.GE.U32.AND P1, PT, R2, R5, PT ;  /* 0x000000050200720c */ /* 0x000fda0003f26070 */
[----:B------:R-:W-:Y:S02]  /*1c90*/  @P1 IADD3 R18, R18, 0x1, RZ ;  /* 0x0000000112121810 */ /* 0x000fe40007ffe0ff */
[----:B------:R-:W-:Y:S02]  /*1ca0*/  ISETP.NE.AND P1, PT, R17, RZ, PT ;  /* 0x000000ff1100720c */ /* 0x000fe40003f25270 */
[----:B------:R-:W-:Y:S01]  /*1cb0*/  LOP3.LUT R17, RZ, R17, RZ, 0x33, !PT ;  /* 0x00000011ff117212 */ /* 0x000fe200078e33ff */
        /* <DEDUP_REMOVED lines=13> */
.L_x_26725:
[----:B------:R-:W-:Y:S05]  /*1d90*/  BSYNC B0 ;  /* 0x0000000000007941 */ /* 0x000fea0003800000 */
.L_x_26724:
[----:B0-----:R-:W-:Y:S01]  /*1da0*/  IADD3 R5, R7, 0x80, RZ ;  /* 0x0000008007057810 */ /* 0x001fe20007ffe0ff */
[----:B------:R-:W-:Y:S03]  /*1db0*/  BSSY B0, `(.L_x_26726) ;  /* 0x0000029000007945 */ /* 0x000fe60003800000 */
[----:B------:R-:W-:-:S13]  /*1dc0*/  ISETP.GE.AND P1, PT, R5, R6, PT ;  /* 0x000000060500720c */ /* 0x000fda0003f26270 */
[----:B------:R-:W-:Y:S05]  /*1dd0*/  @P1 BRA `(.L_x_26727) ;  /* 0x0000026000001947 */ /* 0x000fea0003800000 */
[----:B-----5:R-:W-:Y:S02]  /*1de0*/  IABS R8, R10 ;  /* 0x0000000a00087213 */ /* 0x020fe40000000000 */
[----:B------:R-:W-:Y:S02]  /*1df0*/  IABS R18, R9 ;  /* 0x0000000900127213 */ /* 0x000fe40000000000 */
[----:B------:R-:W0:Y:S08]  /*1e00*/  I2F.RP R17, R8 ;  /* 0x0000000800117306 */ /* 0x000e300000209400 */
[----:B0-----:R-:W0:Y:S02]  /*1e10*/  MUFU.RCP R17, R17 ;  /* 0x0000001100117308 */ /* 0x001e240000001000 */
[----:B0-----:R-:W-:-:S06]  /*1e20*/  IADD3 R2, R17, 0xffffffe, RZ ;  /* 0x0ffffffe11027810 */ /* 0x001fcc0007ffe0ff */
[----:B------:R0:W1:Y:S02]  /*1e30*/  F2I.FTZ.U32.TRUNC.NTZ R3, R2 ;  /* 0x0000000200037305 */ /* 0x000064000021f000 */
[----:B0-----:R-:W-:Y:S02]  /*1e40*/  IMAD.MOV.U32 R2, RZ, RZ, RZ ;  /* 0x000000ffff027224 */ /* 0x001fe400078e00ff */
[----:B-1----:R-:W-:-:S04]  /*1e50*/  IMAD.MOV R19, RZ, RZ, -R3 ;  /* 0x000000ffff137224 */ /* 0x002fc800078e0a03 */
[----:B------:R-:W-:-:S04]  /*1e60*/  IMAD R19, R19, R8, RZ ;  /* 0x0000000813137224 */ /* 0x000fc800078e02ff */
[----:B------:R-:W-:Y:S01]  /*1e70*/  IMAD.HI.U32 R3, R3, R19, R2 ;  /* 0x0000001303037227 */ /* 0x000fe200078e0002 */
[-C--:B------:R-:W-:Y:S02]  /*1e80*/  IABS R19, R10.reuse ;  /* 0x0000000a00137213 */ /* 0x080fe40000000000 */
[----:B------:R-:W-:-:S03]  /*1e90*/  LOP3.LUT R2, R9, R10, RZ, 0x3c, !PT ;  /* 0x0000000a09027212 */ /* 0x000fc600078e3cff */
[----:B------:R-:W-:Y:S01]  /*1ea0*/  IMAD.MOV R17, RZ, RZ, -R19 ;  /* 0x000000ffff117224 */ /* 0x000fe200078e0a13 */
        /* <DEDUP_REMOVED lines=25> */
.L_x_26727:
[----:B------:R-:W-:Y:S05]  /*2040*/  BSYNC B0 ;  /* 0x0000000000007941 */ /* 0x000fea0003800000 */
.L_x_26726:
[----:B------:R-:W-:Y:S01]  /*2050*/  IADD3 R3, R7, 0x100, RZ ;  /* 0x0000010007037810 */ /* 0x000fe20007ffe0ff */
        /* <DEDUP_REMOVED lines=41> */
.L_x_26729:
[----:B------:R-:W-:Y:S05]  /*22f0*/  BSYNC B0 ;  /* 0x0000000000007941 */ /* 0x000fea0003800000 */
.L_x_26728:
[----:B------:R-:W-:Y:S01]  /*2300*/  IADD3 R3, R7, 0x180, RZ ;  /* 0x0000018007037810 */ /* 0x000fe20007ffe0ff */
[----:B------:R-:W-:Y:S03]  /*2310*/  BSSY B0, `(.L_x_26730) ;  /* 0x0000029000007945 */ /* 0x000fe60003800000 */
[----:B------:R-:W-:-:S13]  /*2320*/  ISETP.GE.AND P1, PT, R3, R6, PT ;  /* 0x000000060300720c */ /* 0x000fda0003f26270 */
        /* <DEDUP_REMOVED lines=39> */
.L_x_26731:
[----:B------:R-:W-:Y:S05]  /*25a0*/  BSYNC B0 ;  /* 0x0000000000007941 */ /* 0x000fea0003800000 */
.L_x_26730:
        /* <DEDUP_REMOVED lines=13> */
[----:B------:R-:W-:Y:S02]  /*2680*/  IABS R14, R16 ;  /* 0x00000010000e7213 */ /* 0x000fe40000000000 */
        /* <DEDUP_REMOVED lines=37> */
.L_x_26733:
[----:B------:R-:W-:Y:S05]  /*28e0*/  BSYNC B0 ;  /* 0x0000000000007941 */ /* 0x000fea0003800000 */
.L_x_26732:
[----:B------:R-:W-:Y:S01]  /*28f0*/  BSSY B0, `(.L_x_26734) ;  /* 0x0000028000007945 */ /* 0x000fe20003800000 */
[----:B------:R-:W-:Y:S05]  /*2900*/  @P3 BRA `(.L_x_26735) ;  /* 0x0000026000003947 */ /* 0x000fea0003800000 */
[----:B------:R-:W-:-:S04]  /*2910*/  IABS R15, R23 ;  /* 0x00000017000f7213 */ /* 0x000fc80000000000 */
        /* <DEDUP_REMOVED lines=8> */
[----:B------:R-:W-:Y:S01]  /*29a0*/  IMAD.HI.U32 R9, R9, R17, R8 ;  /* 0x0000001109097227 */ /* 0x000fe200078e0008 */
[----:B------:R-:W-:-:S05]  /*29b0*/  IABS R17, R23 ;  /* 0x0000001700117213 */ /* 0x000fca0000000000 */
[----:B------:R-:W-:Y:S02]  /*29c0*/  IMAD.MOV R14, RZ, RZ, -R17 ;  /* 0x000000ffff0e7224 */ /* 0x000fe400078e0a11 */
[----:B------:R-:W-:-:S04]  /*29d0*/  IMAD.HI.U32 R9, R9, R16, RZ ;  /* 0x0000001009097227 */ /* 0x000fc800078e00ff */
[----:B------:R-:W-:Y:S01]  /*29e0*/  IMAD R8, R9, R14, R16 ;  /* 0x0000000e09087224 */ /* 0x000fe200078e0210 */
[-C--:B------:R-:W-:Y:S02]  /*29f0*/  LOP3.LUT R14, R22, R23.reuse, RZ, 0x3c, !PT ;  /* 0x00000017160e7212 */ /* 0x080fe400078e3cff */
[----:B------:R-:W-:Y:S02]  /*2a00*/  LOP3.LUT R16, RZ, R23, RZ, 0x33, !PT ;  /* 0x00000017ff107212 */ /* 0x000fe400078e33ff */
        /* <DEDUP_REMOVED lines=22> */
.L_x_26735:
[----:B------:R-:W-:Y:S05]  /*2b70*/  BSYNC B0 ;  /* 0x0000000000007941 */ /* 0x000fea0003800000 */
.L_x_26734:
[----:B------:R-:W-:Y:S01]  /*2b80*/  BSSY B0, `(.L_x_26736) ;  /* 0x0000028000007945 */ /* 0x000fe20003800000 */
[----:B------:R-:W-:Y:S05]  /*2b90*/  @P1 BRA `(.L_x_26737) ;  /* 0x0000026000001947 */ /* 0x000fea0003800000 */
[-C--:B------:R-:W-:Y:S02]  /*2ba0*/  IABS R16, R27.reuse ;  /* 0x0000001b00107213 */ /* 0x080fe40000000000 */
[----:B------:R-:W-:Y:S02]  /*2bb0*/  IABS R18, R24 ;  /* 0x0000001800127213 */ /* 0x000fe40000000000 */
        /* <DEDUP_REMOVED lines=36> */
.L_x_26737:
[----:B------:R-:W-:Y:S05]  /*2e00*/  BSYNC B0 ;  /* 0x0000000000007941 */ /* 0x000fea0003800000 */
.L_x_26736:
[----:B------:R-:W-:Y:S01]  /*2e10*/  BSSY B0, `(.L_x_26738) ;  /* 0x0000028000007945 */ /* 0x000fe20003800000 */
[----:B------:R-:W-:Y:S05]  /*2e20*/  @P2 BRA `(.L_x_26739) ;  /* 0x0000026000002947 */ /* 0x000fea0003800000 */
[-C--:B------:R-:W-:Y:S02]  /*2e30*/  IABS R16, R21.reuse ;  /* 0x0000001500107213 */ /* 0x080fe40000000000 */
        /* <DEDUP_REMOVED lines=37> */
.L_x_26739:
[----:B------:R-:W-:Y:S05]  /*3090*/  BSYNC B0 ;  /* 0x0000000000007941 */ /* 0x000fea0003800000 */
.L_x_26738:
[----:B------:R-:W-:Y:S01]  /*30a0*/  @!P0 IMAD.MOV.U32 R7, RZ, RZ, R5 ;  /* 0x000000ffff078224 */ /* 0x000fe200078e0005 */
[----:B------:R0:W-:Y:S01]  /*30b0*/  @!P0 STG.E [R2.64], R4 ;  /* 0x0000000402008986 */ /* 0x0001e2000c101904 */
[----:B------:R-:W-:Y:S01]  /*30c0*/  BSSY B0, `(.L_x_26740) ;  /* 0x000002d000007945 */ /* 0x000fe20003800000 */
[----:B------:R-:W-:Y:S02]  /*30d0*/  BSSY B1, `(.L_x_26741) ;  /* 0x0000025000017945 */ /* 0x000fe40003800000 */
[----:B------:R-:W-:-:S13]  /*30e0*/  ISETP.GE.AND P0, PT, R7, R6, PT ;  /* 0x000000060700720c */ /* 0x000fda0003f06270 */
[----:B------:R-:W-:Y:S05]  /*30f0*/  @P0 BRA `(.L_x_26742) ;  /* 0x000000c000000947 */ /* 0x000fea0003800000 */
[----:B0-----:R-:W-:Y:S01]  /*3100*/  IMAD.IADD R2, R0, 0x1, R7 ;  /* 0x0000000100027824 */ /* 0x001fe200078e0207 */
[----:B------:R-:W-:Y:S01]  /*3110*/  IADD3 R7, R7, 0x80, RZ ;  /* 0x0000008007077810 */ /* 0x000fe20007ffe0ff */
        /* <DEDUP_REMOVED lines=10> */
.L_x_26742:
[----:B0-----:R-:W-:-:S13]  /*31c0*/  ISETP.GE.AND P0, PT, R7, R6, PT ;  /* 0x000000060700720c */ /* 0x001fda0003f06270 */
[----:B------:R-:W-:Y:S05]  /*31d0*/  @P0 BRA `(.L_x_26744) ;  /* 0x000000c000000947 */ /* 0x000fea0003800000 */
[----:B------:R-:W-:Y:S01]  /*31e0*/  IMAD.IADD R2, R0, 0x1, R7 ;  /* 0x0000000100027824 */ /* 0x000fe200078e0207 */
[----:B------:R-:W-:Y:S01]  /*31f0*/  IADD3 R7, R7, 0x80, RZ ;  /* 0x0000008007077810 */ /* 0x000fe20007ffe0ff */
[----:B------:R-:W-:-:S04]  /*3200*/  IMAD.MOV.U32 R3, RZ, RZ, 0x4 ;  /* 0x00000004ff037424 */ /* 0x000fc800078e00ff */
[----:B------:R-:W-:-:S05]  /*3210*/  IMAD.WIDE.U32 R2, R2, R3, c[0x0][0x168] ;  /* 0x00005a0002027625 */ /* 0x000fca00078e0003 */
[----:B------:R0:W-:Y:S02]  /*3220*/  STG.E [R2.64], R11 ;  /* 0x0000000b02007986 */ /* 0x0001e4000c101904 */
.L_x_26743:
[----:B------:R-:W-:-:S13]  /*3230*/  ISETP.GE.AND P0, PT, R7, R6, PT ;  /* 0x000000060700720c */ /* 0x000fda0003f06270 */
[----:B------:R-:W-:Y:S05]  /*3240*/  @P0 BRA `(.L_x_26745) ;  /* 0x000000d000000947 */ /* 0x000fea0003800000 */
[----:B0-----:R-:W-:Y:S01]  /*3250*/  IMAD.IADD R2, R0, 0x1, R7 ;  /* 0x0000000100027824 */ /* 0x001fe200078e0207 */
[----:B------:R-:W-:Y:S01]  /*3260*/  IADD3 R7, R7, 0x80, RZ ;  /* 0x0000008007077810 */ /* 0x000fe20007ffe0ff */
[----:B------:R-:W-:-:S04]  /*3270*/  IMAD.MOV.U32 R3, RZ, RZ, 0x4 ;  /* 0x00000004ff037424 */ /* 0x000fc800078e00ff */
[----:B------:R-:W-:-:S05]  /*3280*/  IMAD.WIDE.U32 R2, R2, R3, c[0x0][0x168] ;  /* 0x00005a0002027625 */ /* 0x000fca00078e0003 */
[----:B------:R0:W-:Y:S02]  /*3290*/  STG.E [R2.64], R13 ;  /* 0x0000000d02007986 */ /* 0x0001e4000c101904 */
.L_x_26744:
        /* <DEDUP_REMOVED lines=8> */
.L_x_26745:
[----:B------:R-:W-:Y:S05]  /*3320*/  BSYNC B1 ;  /* 0x0000000000017941 */ /* 0x000fea0003800000 */
.L_x_26741:
[----:B------:R-:W-:-:S13]  /*3330*/  ISETP.GE.AND P0, PT, R7, R6, PT ;  /* 0x000000060700720c */ /* 0x000fda0003f06270 */
[----:B0-----:R-:W-:Y:S01]  /*3340*/  @!P0 IMAD.IADD R2, R0, 0x1, R7 ;  /* 0x0000000100028824 */ /* 0x001fe200078e0207 */
[----:B------:R-:W-:Y:S01]  /*3350*/  @!P0 IADD3 R7, R7, 0x80, RZ ;  /* 0x0000008007078810 */ /* 0x000fe20007ffe0ff */
[----:B------:R-:W-:-:S04]  /*3360*/  @!P0 IMAD.MOV.U32 R3, RZ, RZ, 0x4 ;  /* 0x00000004ff038424 */ /* 0x000fc800078e00ff */
[----:B------:R-:W-:-:S05]  /*3370*/  @!P0 IMAD.WIDE.U32 R2, R2, R3, c[0x0][0x168] ;  /* 0x00005a0002028625 */ /* 0x000fca00078e0003 */
[----:B------:R0:W-:Y:S02]  /*3380*/  @!P0 STG.E [R2.64], R15 ;  /* 0x0000000f02008986 */ /* 0x0001e4000c101904 */
.L_x_26746:
[----:B------:R-:W-:Y:S05]  /*3390*/  BSYNC B0 ;  /* 0x0000000000007941 */ /* 0x000fea0003800000 */
.L_x_26740:
        /* <DEDUP_REMOVED lines=8> */
.L_x_26747:
        /* <DEDUP_REMOVED lines=14> */
.L_x_32700:


//--------------------- .text._ZN2at6native29vectorized_elementwise_kernelILi4ENS0_13BinaryFunctorIiiiZZZNS0_15binary_internal21div_floor_kernel_cudaERNS_18TensorIteratorBaseEENKUlvE_clEvENKUlvE1_clEvEUliiE_EESt5arrayIPcLm3EEEEviT0_T1_ --------------------------
	.section	.text._ZN2at6native29vectorized_elementwise_kernelILi4ENS0_13BinaryFunctorIiiiZZZNS0_15binary_internal21div_floor_kernel_cudaERNS_18TensorIteratorBaseEENKUlvE_clEvENKUlvE1_clEvEUliiE_EESt5arrayIPcLm3EEEEviT0_T1_,"ax",@progbits
	.sectioninfo	@"SHI_REGISTERS=32"
	.align	128
        .global         _ZN2at6native29vectorized_elementwise_kernelILi4ENS0_13BinaryFunctorIiiiZZZNS0_15binary_internal21div_floor_kernel_cudaERNS_18TensorIteratorBaseEENKUlvE_clEvENKUlvE1_clEvEUliiE_EESt5arrayIPcLm3EEEEviT0_T1_
        .type           _ZN2at6native29vectorized_elementwise_kernelILi4ENS0_13BinaryFunctorIiiiZZZNS0_15binary_internal21div_floor_kernel_cudaERNS_18TensorIteratorBaseEENKUlvE_clEvENKUlvE1_clEvEUliiE_EESt5arrayIPcLm3EEEEviT0_T1_,@function
        .size           _ZN2at6native29vectorized_elementwise_kernelILi4ENS0_13BinaryFunctorIiiiZZZNS0_15binary_internal21div_floor_kernel_cudaERNS_18TensorIteratorBaseEENKUlvE_clEvENKUlvE1_clEvEUliiE_EESt5arrayIPcLm3EEEEviT0_T1_,(.L_x_32701 - _ZN2at6native29vectorized_elementwise_kernelILi4ENS0_13BinaryFunctorIiiiZZZNS0_15binary_internal21div_floor_kernel_cudaERNS_18TensorIteratorBaseEENKUlvE_clEvENKUlvE1_clEvEUliiE_EESt5arrayIPcLm3EEEEviT0_T1_)
        .other          _ZN2at6native29vectorized_elementwise_kernelILi4ENS0_13BinaryFunctorIiiiZZZNS0_15binary_internal21div_floor_kernel_cudaERNS_18TensorIteratorBaseEENKUlvE_clEvENKUlvE1_clEvEUliiE_EESt5arrayIPcLm3EEEEviT0_T1_,@"STO_CUDA_ENTRY STV_DEFAULT"
_ZN2at6native29vectorized_elementwise_kernelILi4ENS0_13BinaryFunctorIiiiZZZNS0_15binary_internal21div_floor_kernel_cudaERNS_18TensorIteratorBaseEENKUlvE_clEvENKUlvE1_clEvEUliiE_EESt5arrayIPcLm3EEEEviT0_T1_:
.text._ZN2at6native29vectorized_elementwise_kernelILi4ENS0_13BinaryFunctorIiiiZZZNS0_15binary_internal21div_floor_kernel_cudaERNS_18TensorIteratorBaseEENKUlvE_clEvENKUlvE1_clEvEUliiE_EESt5arrayIPcLm3EEEEviT0_T1_:
        /* <DEDUP_REMOVED lines=15> */
[----:B------:R1:W3:Y:S04]  /*00f0*/  LDG.E.128 R8, [R24.64] ;  /* 0x0000000418087981 */ /* 0x0002e8000c1e1d00 */
[----:B------:R1:W5:Y:S01]  /*0100*/  LDG.E.128 R4, [R24.64+0x800] ;  /* 0x0008000418047981 */ /* 0x000362000c1e1d00 */
[----:B------:R-:W-:Y:S01]  /*0110*/  BSSY B0, `(.L_x_26749) ;  /* 0x000002c000007945 */ /* 0x000fe20003800000 */
[----:B--2---:R-:W-:-:S04]  /*0120*/  IABS R20, R16 ;  /* 0x0000001000147213 */ /* 0x004fc80000000000 */
[----:B------:R-:W2:Y:S08]  /*0130*/  I2F.RP R21, R20 ;  /* 0x0000001400157306 */ /* 0x000eb00000209400 */
[----:B--2---:R-:W2:Y:S02]  /*0140*/  MUFU.RCP R21, R21 ;  /* 0x0000001500157308 */ /* 0x004ea40000001000 */
[----:B--2---:R-:W-:-:S06]  /*0150*/  IADD3 R22, R21, 0xffffffe, RZ ;  /* 0x0ffffffe15167810 */ /* 0x004fcc0007ffe0ff */
[----:B------:R2:W4:Y:S01]  /*0160*/  F2I.FTZ.U32.TRUNC.NTZ R23, R22 ;  /* 0x0000001600177305 */ /* 0x000522000021f000 */
[----:B-1----:R-:W-:Y:S02]  /*0170*/  IABS R24, R16 ;  /* 0x0000001000187213 */ /* 0x002fe40000000000 */
[----:B---3--:R-:W-:Y:S01]  /*0180*/  IABS R21, R8 ;  /* 0x0000000800157213 */ /* 0x008fe20000000000 */
[----:B--2---:R-:W-:Y:S02]  /*0190*/  IMAD.MOV.U32 R22, RZ, RZ, RZ ;  /* 0x000000ffff167224 */ /* 0x004fe400078e00ff */
[----:B----4-:R-:W-:-:S04]  /*01a0*/  IMAD.MOV R29, RZ, RZ, -R23 ;  /* 0x000000ffff1d7224 */ /* 0x010fc800078e0a17 */
[----:B------:R-:W-:-:S04]  /*01b0*/  IMAD R29, R29, R20, RZ ;  /* 0x000000141d1d7224 */ /* 0x000fc800078e02ff */
[----:B------:R-:W-:-:S04]  /*01c0*/  IMAD.HI.U32 R23, R23, R29, R22 ;  /* 0x0000001d17177227 */ /* 0x000fc800078e0016 */
[----:B------:R-:W-:Y:S02]  /*01d0*/  IMAD.MOV R24, RZ, RZ, -R24 ;  /* 0x000000ffff187224 */ /* 0x000fe400078e0a18 */
[----:B------:R-:W-:-:S04]  /*01e0*/  IMAD.HI.U32 R22, R23, R21, RZ ;  /* 0x0000001517167227 */ /* 0x000fc800078e00ff */
[----:B------:R-:W-:-:S05]  /*01f0*/  IMAD R21, R22, R24, R21 ;  /* 0x0000001816157224 */ /* 0x000fca00078e0215 */
[----:B------:R-:W-:Y:S02]  /*0200*/  ISETP.GT.U32.AND P1, PT, R20, R21, PT ;  /* 0x000000151400720c */ /* 0x000fe40003f24070 */
[----:B------:R-:W-:-:S04]  /*0210*/  IABS R23, R17 ;  /* 0x0000001100177213 */ /* 0x000fc80000000000 */
[----:B0-----:R-:W0:Y:S07]  /*0220*/  I2F.RP R27, R23 ;  /* 0x00000017001b7306 */ /* 0x001e2e0000209400 */
[----:B------:R-:W-:-:S05]  /*0230*/  @!P1 IMAD.IADD R21, R21, 0x1, -R20 ;  /* 0x0000000115159824 */ /* 0x000fca00078e0a14 */
[----:B------:R-:W-:Y:S02]  /*0240*/  ISETP.GE.U32.AND P0, PT, R21, R20, PT ;  /* 0x000000141500720c */ /* 0x000fe40003f06070 */
[----:B------:R-:W-:Y:S02]  /*0250*/  LOP3.LUT R24, R8, R16, RZ, 0x3c, !PT ;  /* 0x0000001008187212 */ /* 0x000fe400078e3cff */
[----:B------:R-:W-:Y:S02]  /*0260*/  LOP3.LUT R25, R16, R8, RZ, 0x3c, !PT ;  /* 0x0000000810197212 */ /* 0x000fe400078e3cff */
[----:B------:R-:W-:Y:S02]  /*0270*/  ISETP.GE.AND P2, PT, R24, RZ, PT ;  /* 0x000000ff1800720c */ /* 0x000fe40003f46270 */
[----:B------:R-:W-:Y:S02]  /*0280*/  @!P1 IADD3 R22, R22, 0x1, RZ ;  /* 0x0000000116169810 */ /* 0x000fe40007ffe0ff */
[----:B------:R-:W-:Y:S01]  /*0290*/  ISETP.GT.AND P1, PT, R25, -0x1, PT ;  /* 0xffffffff1900780c */ /* 0x000fe20003f24270 */
[----:B0-----:R0:W1:Y:S02]  /*02a0*/  MUFU.RCP R24, R27 ;  /* 0x0000001b00187308 */ /* 0x0010640000001000 */
[----:B------:R-:W-:-:S05]  /*02b0*/  @P0 IADD3 R22, R22, 0x1, RZ ;  /* 0x0000000116160810 */ /* 0x000fca0007ffe0ff */
[----:B------:R-:W-:Y:S01]  /*02c0*/  IMAD.MOV.U32 R25, RZ, RZ, R22 ;  /* 0x000000ffff197224 */ /* 0x000fe200078e0016 */
[----:B------:R-:W-:Y:S02]  /*02d0*/  ISETP.NE.AND P0, PT, R16, RZ, PT ;  /* 0x000000ff1000720c */ /* 0x000fe40003f05270 */
[----:B------:R-:W-:Y:S01]  /*02e0*/  LOP3.LUT R26, RZ, R16, RZ, 0x33, !PT ;  /* 0x00000010ff1a7212 */ /* 0x000fe200078e33ff */
[----:B------:R-:W-:Y:S01]  /*02f0*/  @!P2 IMAD.MOV R25, RZ, RZ, -R25 ;  /* 0x000000ffff19a224 */ /* 0x000fe200078e0a19 */
[----:B------:R-:W-:-:S04]  /*0300*/  IABS R22, R18 ;  /* 0x0000001200167213 */ /* 0x000fc80000000000 */
[----:B------:R-:W-:Y:S01]  /*0310*/  SEL R16, R26, R25, !P0 ;  /* 0x000000191a107207 */ /* 0x000fe20004000000 */
[----:B------:R-:W-:Y:S05]  /*0320*/  @P1 BRA `(.L_x_26750) ;  /* 0x000000a000001947 */ /* 0x000fea0003800000 */
[----:B01----:R-:W-:Y:S02]  /*0330*/  ISETP.GE.AND P2, PT, R8, RZ, PT ;  /* 0x000000ff0800720c */ /* 0x003fe40003f46270 */
        /* <DEDUP_REMOVED lines=9> */
.L_x_26750:
[----:B01----:R-:W-:Y:S05]  /*03d0*/  BSYNC B0 ;  /* 0x0000000000007941 */ /* 0x003fea0003800000 */
.L_x_26749:
[----:B------:R-:W-:Y:S01]  /*03e0*/  IADD3 R24, R24, 0xffffffe, RZ ;  /* 0x0ffffffe18187810 */ /* 0x000fe20007ffe0ff */
[----:B------:R-:W0:Y:S01]  /*03f0*/  I2F.RP R8, R22 ;  /* 0x0000001600087306 */ /* 0x000e220000209400 */
[-C--:B------:R-:W-:Y:S01]  /*0400*/  IABS R26, R17.reuse ;  /* 0x00000011001a7213 */ /* 0x080fe20000000000 */
[----:B------:R-:W-:Y:S06]  /*0410*/  BSSY B0, `(.L_x_26751) ;  /* 0x000002b000007945 */ /* 0x000fec0003800000 */
[----:B------:R1:W2:Y:S08]  /*0420*/  F2I.FTZ.U32.TRUNC.NTZ R21, R24 ;  /* 0x0000001800157305 */ /* 0x0002b0000021f000 */
[----:B0-----:R-:W0:Y:S01]  /*0430*/  MUFU.RCP R8, R8 ;  /* 0x0000000800087308 */ /* 0x001e220000001000 */
[----:B-1----:R-:W-:Y:S01]  /*0440*/  IMAD.MOV R24, RZ, RZ, -R26 ;  /* 0x000000ffff187224 */ /* 0x002fe200078e0a1a */
[----:B------:R-:W-:Y:S01]  /*0450*/  LOP3.LUT R26, RZ, R17, RZ, 0x33, !PT ;  /* 0x00000011ff1a7212 */ /* 0x000fe200078e33ff */
[----:B--2---:R-:W-:-:S04]  /*0460*/  IMAD.MOV R20, RZ, RZ, -R21 ;  /* 0x000000ffff147224 */ /* 0x004fc800078e0a15 */
[----:B------:R-:W-:Y:S02]  /*0470*/  IMAD R25, R20, R23, RZ ;  /* 0x0000001714197224 */ /* 0x000fe400078e02ff */
[----:B------:R-:W-:-:S04]  /*0480*/  IMAD.MOV.U32 R20, RZ, RZ, RZ ;  /* 0x000000ffff147224 */ /* 0x000fc800078e00ff */
[----:B------:R-:W-:Y:S01]  /*0490*/  IMAD.HI.U32 R20, R21, R25, R20 ;  /* 0x0000001915147227 */ /* 0x000fe200078e0014 */
[----:B------:R-:W-:Y:S02]  /*04a0*/  IABS R25, R9 ;  /* 0x0000000900197213 */ /* 0x000fe40000000000 */
[----:B0-----:R-:W-:-:S03]  /*04b0*/  IADD3 R21, R8, 0xffffffe, RZ ;  /* 0x0ffffffe08157810 */ /* 0x001fc60007ffe0ff */
[----:B------:R-:W-:-:S03]  /*04c0*/  IMAD.HI.U32 R8, R20, R25, RZ ;  /* 0x0000001914087227 */ /* 0x000fc600078e00ff */
[----:B------:R-:W0:Y:S01]  /*04d0*/  F2I.FTZ.U32.TRUNC.NTZ R21, R21 ;  /* 0x0000001500157305 */ /* 0x000e22000021f000 */
[----:B------:R-:W-:Y:S02]  /*04e0*/  IMAD R24, R8, R24, R25 ;  /* 0x0000001808187224 */ /* 0x000fe400078e0219 */
[----:B------:R-:W-:-:S03]  /*04f0*/  IMAD.MOV.U32 R20, RZ, RZ, RZ ;  /* 0x000000ffff147224 */ /* 0x000fc600078e00ff */
[----:B------:R-:W-:Y:S01]  /*0500*/  ISETP.GT.U32.AND P1, PT, R23, R24, PT ;  /* 0x000000181700720c */ /* 0x000fe20003f24070 */
[----:B0-----:R-:W-:-:S12]  /*0510*/  IMAD.MOV R25, RZ, RZ, -R21 ;  /* 0x000000ffff197224 */ /* 0x001fd800078e0a15 */
[----:B------:R-:W-:Y:S01]  /*0520*/  @!P1 IMAD.IADD R24, R24, 0x1, -R23 ;  /* 0x0000000118189824 */ /* 0x000fe200078e0a17 */
[----:B------:R-:W-:Y:S01]  /*0530*/  @!P1 IADD3 R8, R8, 0x1, RZ ;  /* 0x0000000108089810 */ /* 0x000fe20007ffe0ff */
[----:B------:R-:W-:-:S03]  /*0540*/  IMAD R25, R25, R22, RZ ;  /* 0x0000001619197224 */ /* 0x000fc600078e02ff */
[----:B------:R-:W-:Y:S01]  /*0550*/  ISETP.GE.U32.AND P0, PT, R24, R23, PT ;  /* 0x000000171800720c */ /* 0x000fe20003f06070 */
[----:B------:R-:W-:Y:S01]  /*0560*/  IMAD.HI.U32 R20, R21, R25, R20 ;  /* 0x0000001915147227 */ /* 0x000fe200078e0014 */
[----:B------:R-:W-:-:S04]  /*0570*/  LOP3.LUT R21, R9, R17, RZ, 0x3c, !PT ;  /* 0x0000001109157212 */ /* 0x000fc800078e3cff */
[----:B------:R-:W-:Y:S02]  /*0580*/  ISETP.GE.AND P2, PT, R21, RZ, PT ;  /* 0x000000ff1500720c */ /* 0x000fe40003f46270 */
[----:B------:R-:W-:-:S04]  /*0590*/  LOP3.LUT R21, R17, R9, RZ, 0x3c, !PT ;  /* 0x0000000911157212 */ /* 0x000fc800078e3cff */
[----:B------:R-:W-:Y:S02]  /*05a0*/  ISETP.GT.AND P1, PT, R21, -0x1, PT ;  /* 0xffffffff1500780c */ /* 0x000fe40003f24270 */
[----:B------:R-:W-:Y:S02]  /*05b0*/  @P0 IADD3 R8, R8, 0x1, RZ ;  /* 0x0000000108080810 */ /* 0x000fe40007ffe0ff */
[----:B------:R-:W-:-:S03]  /*05c0*/  ISETP.NE.AND P0, PT, R17, RZ, PT ;  /* 0x000000ff1100720c */ /* 0x000fc60003f05270 */
[----:B------:R-:W-:Y:S01]  /*05d0*/  IMAD.MOV.U32 R21, RZ, RZ, R8 ;  /* 0x000000ffff157224 */ /* 0x000fe200078e0008 */
[----:B------:R-:W-:-:S03]  /*05e0*/  IABS R8, R19 ;  /* 0x0000001300087213 */ /* 0x000fc60000000000 */
        /* <DEDUP_REMOVED lines=13> */
.L_x_26752:
[----:B------:R-:W-:Y:S05]  /*06c0*/  BSYNC B0 ;  /* 0x0000000000007941 */ /* 0x000fea0003800000 */
.L_x_26751:
[----:B------:R-:W-:Y:S01]  /*06d0*/  IABS R21, R18 ;  /* 0x0000001200157213 */ /* 0x000fe20000000000 */
[----:B------:R-:W0:Y:S01]  /*06e0*/  I2F.RP R25, R8 ;  /* 0x0000000800197306 */ /* 0x000e220000209400 */
[----:B------:R-:W-:Y:S01]  /*06f0*/  IABS R9, R10 ;  /* 0x0000000a00097213 */ /* 0x000fe20000000000 */
[----:B------:R-:W-:Y:S02]  /*0700*/  BSSY B0, `(.L_x_26753) ;  /* 0x0000021000007945 */ /* 0x000fe40003800000 */
[----:B------:R-:W-:Y:S02]  /*0710*/  IMAD.MOV R24, RZ, RZ, -R21 ;  /* 0x000000ffff187224 */ /* 0x000fe400078e0a15 */
[----:B------:R-:W-:Y:S01]  /*0720*/  IMAD.HI.U32 R23, R20, R9, RZ ;  /* 0x0000000914177227 */ /* 0x000fe200078e00ff */
[----:B------:R-:W-:-:S03]  /*0730*/  LOP3.LUT R20, R10, R18, RZ, 0x3c, !PT ;  /* 0x000000120a147212 */ /* 0x000fc600078e3cff */
[----:B------:R-:W-:Y:S01]  /*0740*/  IMAD R9, R23, R24, R9 ;  /* 0x0000001817097224 */ /* 0x000fe200078e0209 */
[----:B------:R-:W-:Y:S02]  /*0750*/  LOP3.LUT R24, R18, R10, RZ, 0x3c, !PT ;  /* 0x0000000a12187212 */ /* 0x000fe400078e3cff */
[----:B------:R-:W-:Y:S02]  /*0760*/  ISETP.GE.AND P2, PT, R20, RZ, PT ;  /* 0x000000ff1400720c */ /* 0x000fe40003f46270 */
[----:B------:R-:W-:Y:S01]  /*0770*/  ISETP.GT.U32.AND P1, PT, R22, R9, PT ;  /* 0x000000091600720c */ /* 0x000fe20003f24070 */
[----:B0-----:R-:W0:-:S12]  /*0780*/  MUFU.RCP R25, R25 ;  /* 0x0000001900197308 */ /* 0x001e180000001000 */
[----:B------:R-:W-:Y:S01]  /*0790*/  @!P1 IMAD.IADD R9, R9, 0x1, -R22 ;  /* 0x0000000109099824 */ /* 0x000fe200078e0a16 */
[----:B------:R-:W-:Y:S02]  /*07a0*/  @!P1 IADD3 R23, R23, 0x1, RZ ;  /* 0x0000000117179810 */ /* 0x000fe40007ffe0ff */
[----:B------:R-:W-:Y:S02]  /*07b0*/  ISETP.GT.AND P1, PT, R24, -0x1, PT ;  /* 0xffffffff1800780c */ /* 0x000fe40003f24270 */
[----:B------:R-:W-:Y:S02]  /*07c0*/  ISETP.GE.U32.AND P0, PT, R9, R22, PT ;  /* 0x000000160900720c */ /* 0x000fe40003f06070 */
[----:B0-----:R-:W-:Y:S02]  /*07d0*/  IADD3 R21, R25, 0xffffffe, RZ ;  /* 0x0ffffffe19157810 */ /* 0x001fe40007ffe0ff */
[----:B------:R-:W-:-:S04]  /*07e0*/  LOP3.LUT R25, RZ, R18, RZ, 0x33, !PT ;  /* 0x00000012ff197212 */ /* 0x000fc800078e33ff */
[----:B------:R-:W0:Y:S05]  /*07f0*/  F2I.FTZ.U32.TRUNC.NTZ R21, R21 ;  /* 0x0000001500157305 */ /* 0x000e2a000021f000 */
[----:B------:R-:W-:Y:S02]  /*0800*/  @P0 IADD3 R23, R23, 0x1, RZ ;  /* 0x0000000117170810 */ /* 0x000fe40007ffe0ff */
[----:B------:R-:W-:-:S03]  /*0810*/  ISETP.NE.AND P0, PT, R18, RZ, PT ;  /* 0x000000ff1200720c */ /* 0x000fc60003f05270 */
[----:B------:R-:W-:-:S04]  /*0820*/  IMAD.MOV.U32 R24, RZ, RZ, R23 ;  /* 0x000000ffff187224 */ /* 0x000fc800078e0017 */
[----:B------:R-:W-:Y:S02]  /*0830*/  @!P2 IMAD.MOV R24, RZ, RZ, -R24 ;  /* 0x000000ffff18a224 */ /* 0x000fe400078e0a18 */
[----:B0-----:R-:W-:-:S03]  /*0840*/  IMAD.MOV R23, RZ, RZ, -R21 ;  /* 0x000000ffff177224 */ /* 0x001fc600078e0a15 */
        /* <DEDUP_REMOVED lines=12> */
.L_x_26754:
[----:B------:R-:W-:Y:S05]  /*0910*/  BSYNC B0 ;  /* 0x0000000000007941 */ /* 0x000fea0003800000 */
.L_x_26753:
[----:B------:R-:W-:Y:S01]  /*0920*/  IMAD R23, R23, R8, RZ ;  /* 0x0000000817177224 */ /* 0x000fe200078e02ff */
[----:B-----5:R-:W-:Y:S01]  /*0930*/  IABS R10, R12 ;  /* 0x0000000c000a7213 */ /* 0x020fe20000000000 */
[----:B------:R-:W-:Y:S01]  /*0940*/  IMAD.MOV.U32 R20, RZ, RZ, RZ ;  /* 0x000000ffff147224 */ /* 0x000fe200078e00ff */
[----:B------:R-:W-:Y:S01]  /*0950*/  IABS R9, R19 ;  /* 0x0000001300097213 */ /* 0x000fe20000000000 */
[----:B------:R-:W-:Y:S01]  /*0960*/  BSSY B0, `(.L_x_26755) ;  /* 0x0000029000007945 */ /* 0x000fe20003800000 */
[----:B------:R-:W-:Y:S01]  /*0970*/  IABS R25, R11 ;  /* 0x0000000b00197213 */ /* 0x000fe20000000000 */
[----:B------:R-:W-:Y:S01]  /*0980*/  IMAD.HI.U32 R20, R21, R23, R20 ;  /* 0x0000001715147227 */ /* 0x000fe200078e0014 */
[----:B------:R-:W-:Y:S02]  /*0990*/  IABS R21, R13 ;  /* 0x0000000d00157213 */ /* 0x000fe40000000000 */
[----:B------:R-:W-:Y:S01]  /*09a0*/  LOP3.LUT R27, RZ, R19, RZ, 0x33, !PT ;  /* 0x00000013ff1b7212 */ /* 0x000fe200078e33ff */
[----:B------:R-:W-:Y:S01]  /*09b0*/  IMAD.MOV.U32 R23, RZ, RZ, R10 ;  /* 0x000000ffff177224 */ /* 0x000fe200078e000a */
[----:B------:R-:W-:Y:S01]  /*09c0*/  I2F.RP R22, R21 ;  /* 0x0000001500167306 */ /* 0x000fe20000209400 */
[----:B------:R-:W-:-:S02]  /*09d0*/  IMAD.MOV R10, RZ, RZ, -R9 ;  /* 0x000000ffff0a7224 */ /* 0x000fc400078e0a09 */
[----:B------:R-:W-:Y:S01]  /*09e0*/  IMAD.HI.U32 R24, R20, R25, RZ ;  /* 0x0000001914187227 */ /* 0x000fe200078e00ff */
[----:B------:R-:W-:-:S03]  /*09f0*/  IABS R20, R14 ;  /* 0x0000000e00147213 */ /* 0x000fc60000000000 */
[----:B------:R-:W-:Y:S01]  /*0a00*/  IMAD R25, R24, R10, R25 ;  /* 0x0000000a18197224 */ /* 0x000fe200078e0219 */
[----:B------:R-:W0:Y:S01]  /*0a10*/  I2F.RP R9, R23 ;  /* 0x0000001700097306 */ /* 0x000e220000209400 */
[----:B------:R-:W-:-:S03]  /*0a20*/  LOP3.LUT R10, R19, R11, RZ, 0x3c, !PT ;  /* 0x0000000b130a7212 */ /* 0x000fc600078e3cff */
[----:B------:R-:W-:Y:S02]  /*0a30*/  ISETP.GT.U32.AND P1, PT, R8, R25, PT ;  /* 0x000000190800720c */ /* 0x000fe40003f24070 */
[----:B------:R-:W-:Y:S02]  /*0a40*/  ISETP.GT.AND P3, PT, R10, -0x1, PT ;  /* 0xffffffff0a00780c */ /* 0x000fe40003f64270 */
[----:B------:R-:W-:Y:S01]  /*0a50*/  I2F.RP R26, R20 ;  /* 0x00000014001a7306 */ /* 0x000fe20000209400 */
[----:B------:R-:W-:-:S04]  /*0a60*/  LOP3.LUT R10, R11, R19, RZ, 0x3c, !PT ;  /* 0x000000130b0a7212 */ /* 0x000fc800078e3cff */
[----:B------:R-:W-:-:S03]  /*0a70*/  ISETP.GE.AND P2, PT, R10, RZ, PT ;  /* 0x000000ff0a00720c */ /* 0x000fc60003f46270 */
[----:B0-----:R-:W0:Y:S01]  /*0a80*/  MUFU.RCP R9, R9 ;  /* 0x0000000900097308 */ /* 0x001e220000001000 */
[----:B------:R-:W-:Y:S01]  /*0a90*/  @!P1 IMAD.IADD R25, R25, 0x1, -R8 ;  /* 0x0000000119199824 */ /* 0x000fe200078e0a08 */
[----:B------:R-:W-:-:S04]  /*0aa0*/  @!P1 IADD3 R24, R24, 0x1, RZ ;  /* 0x0000000118189810 */ /* 0x000fc80007ffe0ff */
[----:B------:R-:W-:Y:S02]  /*0ab0*/  ISETP.GE.U32.AND P0, PT, R25, R8, PT ;  /* 0x000000081900720c */ /* 0x000fe40003f06070 */
[----:B------:R-:W1:Y:S01]  /*0ac0*/  MUFU.RCP R22, R22 ;  /* 0x0000001600167308 */ /* 0x000e620000001000 */
[----:B0-----:R-:W-:-:S07]  /*0ad0*/  IADD3 R9, R9, 0xffffffe, RZ ;  /* 0x0ffffffe09097810 */ /* 0x001fce0007ffe0ff */
[----:B------:R0:W2:Y:S03]  /*0ae0*/  MUFU.RCP R10, R26 ;  /* 0x0000001a000a7308 */ /* 0x0000a60000001000 */
[----:B------:R-:W-:Y:S02]  /*0af0*/  @P0 IADD3 R24, R24, 0x1, RZ ;  /* 0x0000000118180810 */ /* 0x000fe40007ffe0ff */
[----:B------:R-:W-:-:S03]  /*0b00*/  ISETP.NE.AND P0, PT, R19, RZ, PT ;  /* 0x000000ff1300720c */ /* 0x000fc60003f05270 */
[----:B------:R-:W-:Y:S01]  /*0b10*/  @!P2 IMAD.MOV R24, RZ, RZ, -R24 ;  /* 0x000000ffff18a224 */ /* 0x000fe200078e0a18 */
[----:B------:R-:W3:Y:S04]  /*0b20*/  F2I.FTZ.U32.TRUNC.NTZ R9, R9 ;  /* 0x0000000900097305 */ /* 0x000ee8000021f000 */
[----:B------:R-:W-:Y:S01]  /*0b30*/  SEL R19, R27, R24, !P0 ;  /* 0x000000181b137207 */ /* 0x000fe20004000000 */
[----:B------:R-:W-:Y:S05]  /*0b40*/  @P3 BRA `(.L_x_26756) ;  /* 0x000000a000003947 */ /* 0x000fea0003800000 */
[----:B01----:R-:W-:Y:S01]  /*0b50*/  ISETP.GE.AND P2, PT, R11, RZ, PT ;  /* 0x000000ff0b00720c */ /* 0x003fe20003f46270 */
        /* <DEDUP_REMOVED lines=9> */
.L_x_26756:
[----:B01----:R-:W-:Y:S05]  /*0bf0*/  BSYNC B0 ;  /* 0x0000000000007941 */ /* 0x003fea0003800000 */
.L_x_26755:
[--C-:B---3--:R-:W-:Y:S01]  /*0c00*/  IMAD.MOV R8, RZ, RZ, -R9.reuse ;  /* 0x000000ffff087224 */ /* 0x108fe200078e0a09 */
[----:B------:R-:W-:Y:S01]  /*0c10*/  IADD3 R11, R22, 0xffffffe, RZ ;  /* 0x0ffffffe160b7810 */ /* 0x000fe20007ffe0ff */
[----:B------:R-:W-:Y:S01]  /*0c20*/  BSSY B0, `(.L_x_26757) ;  /* 0x0000035000007945 */ /* 0x000fe20003800000 */
[----:B------:R-:W-:Y:S01]  /*0c30*/  IABS R22, R15 ;  /* 0x0000000f00167213 */ /* 0x000fe20000000000 */
[----:B------:R-:W-:Y:S01]  /*0c40*/  IMAD R25, R8, R23, RZ ;  /* 0x0000001708197224 */ /* 0x000fe200078e02ff */
[----:B------:R-:W-:Y:S01]  /*0c50*/  IABS R26, R4 ;  /* 0x00000004001a7213 */ /* 0x000fe20000000000 */
[----:B------:R-:W-:Y:S01]  /*0c60*/  IMAD.MOV.U32 R8, RZ, RZ, RZ ;  /* 0x000000ffff087224 */ /* 0x000fe200078e00ff */
[----:B------:R-:W0:Y:S03]  /*0c70*/  F2I.FTZ.U32.TRUNC.NTZ R11, R11 ;  /* 0x0000000b000b7305 */ /* 0x000e26000021f000 */
[----:B------:R-:W-:Y:S01]  /*0c80*/  IMAD.HI.U32 R24, R9, R25, R8 ;  /* 0x0000001909187227 */ /* 0x000fe200078e0008 */
[----:B--2---:R-:W-:-:S04]  /*0c90*/  IADD3 R8, R10, 0xffffffe, RZ ;  /* 0x0ffffffe0a087810 */ /* 0x004fc80007ffe0ff */
[----:B------:R-:W1:Y:S08]  /*0ca0*/  I2F.RP R25, R22 ;  /* 0x0000001600197306 */ /* 0x000e700000209400 */
[----:B------:R2:W3:Y:S01]  /*0cb0*/  F2I.FTZ.U32.TRUNC.NTZ R9, R8 ;  /* 0x0000000800097305 */ /* 0x0004e2000021f000 */
[----:B0-----:R-:W-:-:S04]  /*0cc0*/  IMAD.MOV R10, RZ, RZ, -R11 ;  /* 0x000000ffff0a7224 */ /* 0x001fc800078e0a0b */
[----:B------:R-:W-:Y:S02]  /*0cd0*/  IMAD R27, R10, R21, RZ ;  /* 0x000000150a1b7224 */ /* 0x000fe400078e02ff */
[----:B------:R-:W-:Y:S01]  /*0ce0*/  IMAD.MOV.U32 R10, RZ, RZ, RZ ;  /* 0x000000ffff0a7224 */ /* 0x000fe200078e00ff */
[----:B-1----:R-:W0:Y:S01]  /*0cf0*/  MUFU.RCP R25, R25 ;  /* 0x0000001900197308 */ /* 0x002e220000001000 */
[----:B--2---:R-:W-:Y:S02]  /*0d00*/  IMAD.MOV.U32 R8, RZ, RZ, RZ ;  /* 0x000000ffff087224 */ /* 0x004fe400078e00ff */
[----:B------:R-:W-:Y:S01]  /*0d10*/  IMAD.HI.U32 R10, R11, R27, R10 ;  /* 0x0000001b0b0a7227 */ /* 0x000fe200078e000a */
[----:B------:R-:W-:-:S03]  /*0d20*/  IABS R27, R12 ;  /* 0x0000000c001b7213 */ /* 0x000fc60000000000 */
[----:B---3--:R-:W-:Y:S02]  /*0d30*/  IMAD.MOV R11, RZ, RZ, -R9 ;  /* 0x000000ffff0b7224 */ /* 0x008fe400078e0a09 */
[----:B------:R-:W-:Y:S02]  /*0d40*/  IMAD.MOV R27, RZ, RZ, -R27 ;  /* 0x000000ffff1b7224 */ /* 0x000fe400078e0a1b */
[----:B------:R-:W-:-:S04]  /*0d50*/  IMAD R11, R11, R20, RZ ;  /* 0x000000140b0b7224 */ /* 0x000fc800078e02ff */
[----:B------:R-:W-:Y:S01]  /*0d60*/  IMAD.HI.U32 R11, R9, R11, R8 ;  /* 0x0000000b090b7227 */ /* 0x000fe200078e0008 */
[----:B0-----:R-:W-:-:S03]  /*0d70*/  IADD3 R8, R25, 0xffffffe, RZ ;  /* 0x0ffffffe19087810 */ /* 0x001fc60007ffe0ff */
[----:B------:R-:W-:Y:S01]  /*0d80*/  IMAD.HI.U32 R25, R24, R26, RZ ;  /* 0x0000001a18197227 */ /* 0x000fe200078e00ff */
[----:B------:R0:W1:Y:S03]  /*0d90*/  F2I.FTZ.U32.TRUNC.NTZ R9, R8 ;  /* 0x0000000800097305 */ /* 0x000066000021f000 */
[----:B------:R-:W-:-:S05]  /*0da0*/  IMAD R24, R25, R27, R26 ;  /* 0x0000001b19187224 */ /* 0x000fca00078e021a */
[----:B------:R-:W-:Y:S01]  /*0db0*/  ISETP.GT.U32.AND P1, PT, R23, R24, PT ;  /* 0x000000181700720c */ /* 0x000fe20003f24070 */
[----:B0-----:R-:W-:Y:S02]  /*0dc0*/  IMAD.MOV.U32 R8, RZ, RZ, RZ ;  /* 0x000000ffff087224 */ /* 0x001fe400078e00ff */
[----:B-1----:R-:W-:-:S04]  /*0dd0*/  IMAD.MOV R27, RZ, RZ, -R9 ;  /* 0x000000ffff1b7224 */ /* 0x002fc800078e0a09 */
[----:B------:R-:W-:-:S06]  /*0de0*/  IMAD R27, R27, R22, RZ ;  /* 0x000000161b1b7224 */ /* 0x000fcc00078e02ff */
[----:B------:R-:W-:Y:S01]  /*0df0*/  @!P1 IADD3 R25, R25, 0x1, RZ ;  /* 0x0000000119199810 */ /* 0x000fe20007ffe0ff */
[----:B------:R-:W-:Y:S02]  /*0e00*/  @!P1 IMAD.IADD R24, R24, 0x1, -R23 ;  /* 0x0000000118189824 */ /* 0x000fe400078e0a17 */
[----:B------:R-:W-:Y:S01]  /*0e10*/  IMAD.HI.U32 R9, R9, R27, R8 ;  /* 0x0000001b09097227 */ /* 0x000fe200078e0008 */
[----:B------:R-:W-:Y:S02]  /*0e20*/  LOP3.LUT R8, R4, R12, RZ, 0x3c, !PT ;  /* 0x0000000c04087212 */ /* 0x000fe400078e3cff */
[----:B------:R-:W-:Y:S02]  /*0e30*/  ISETP.GE.U32.AND P0, PT, R24, R23, PT ;  /* 0x000000171800720c */ /* 0x000fe40003f06070 */
[----:B------:R-:W-:Y:S02]  /*0e40*/  ISETP.GE.AND P2, PT, R8, RZ, PT ;  /* 0x000000ff0800720c */ /* 0x000fe40003f46270 */
[----:B------:R-:W-:-:S04]  /*0e50*/  LOP3.LUT R8, R12, R4, RZ, 0x3c, !PT ;  /* 0x000000040c087212 */ /* 0x000fc800078e3cff */
[----:B------:R-:W-:-:S05]  /*0e60*/  ISETP.GT.AND P1, PT, R8, -0x1, PT ;  /* 0xffffffff0800780c */ /* 0x000fca0003f24270 */
        /* <DEDUP_REMOVED lines=16> */
.L_x_26758:
[----:B------:R-:W-:Y:S05]  /*0f70*/  BSYNC B0 ;  /* 0x0000000000007941 */ /* 0x000fea0003800000 */
.L_x_26757:
[----:B------:R-:W-:Y:S01]  /*0f80*/  IABS R12, R14 ;  /* 0x0000000e000c7213 */ /* 0x000fe20000000000 */
[----:B------:R-:W-:Y:S01]  /*0f90*/  BSSY B0, `(.L_x_26759) ;  /* 0x0000043000007945 */ /* 0x000fe20003800000 */
[----:B------:R-:W-:Y:S02]  /*0fa0*/  IABS R23, R5 ;  /* 0x0000000500177213 */ /* 0x000fe40000000000 */
[----:B------:R-:W-:Y:S01]  /*0fb0*/  IABS R4, R13 ;  /* 0x0000000d00047213 */ /* 0x000fe20000000000 */
[----:B------:R-:W-:Y:S01]  /*0fc0*/  IMAD.MOV R24, RZ, RZ, -R12 ;  /* 0x000000ffff187224 */ /* 0x000fe200078e0a0c */
[----:B------:R-:W-:Y:S01]  /*0fd0*/  IABS R25, R6 ;  /* 0x0000000600197213 */ /* 0x000fe20000000000 */
[----:B------:R-:W-:-:S04]  /*0fe0*/  IMAD.HI.U32 R12, R10, R23, RZ ;  /* 0x000000170a0c7227 */ /* 0x000fc800078e00ff */
[----:B------:R-:W-:Y:S02]  /*0ff0*/  IMAD.MOV R4, RZ, RZ, -R4 ;  /* 0x000000ffff047224 */ /* 0x000fe400078e0a04 */
[----:B------:R-:W-:Y:S02]  /*1000*/  IMAD.MOV.U32 R10, RZ, RZ, R24 ;  /* 0x000000ffff0a7224 */ /* 0x000fe400078e0018 */
[----:B------:R-:W-:Y:S01]  /*1010*/  IMAD.HI.U32 R24, R11, R25, RZ ;  /* 0x000000190b187227 */ /* 0x000fe200078e00ff */
[----:B------:R-:W-:-:S03]  /*1020*/  IABS R11, R7 ;  /* 0x00000007000b7213 */ /* 0x000fc60000000000 */
[----:B------:R-:W-:Y:S01]  /*1030*/  IMAD R4, R12, R4, R23 ;  /* 0x000000040c047224 */ /* 0x000fe200078e0217 */
[----:B------:R-:W-:Y:S01]  /*1040*/  IABS R23, R15 ;  /* 0x0000000f00177213 */ /* 0x000fe20000000000 */
[----:B------:R-:W-:Y:S02]  /*1050*/  IMAD R25, R24, R10, R25 ;  /* 0x0000000a18197224 */ /* 0x000fe400078e0219 */
[----:B------:R-:W-:Y:S01]  /*1060*/  IMAD.MOV.U32 R10, RZ, RZ, R11 ;  /* 0x000000ffff0a7224 */ /* 0x000fe200078e000b */
[----:B------:R-:W-:Y:S01]  /*1070*/  ISETP.GT.U32.AND P4, PT, R21, R4, PT ;  /* 0x000000041500720c */ /* 0x000fe20003f84070 */
[----:B------:R-:W-:Y:S01]  /*1080*/  IMAD.MOV R23, RZ, RZ, -R23 ;  /* 0x000000ffff177224 */ /* 0x000fe200078e0a17 */
[----:B------:R-:W-:Y:S01]  /*1090*/  ISETP.GT.U32.AND P1, PT, R20, R25, PT ;  /* 0x000000191400720c */ /* 0x000fe20003f24070 */
[----:B------:R-:W-:-:S04]  /*10a0*/  IMAD.HI.U32 R9, R9, R10, RZ ;  /* 0x0000000a09097227 */ /* 0x000fc800078e00ff */
[----:B------:R-:W-:Y:S02]  /*10b0*/  IMAD R23, R9, R23, R10 ;  /* 0x0000001709177224 */ /* 0x000fe400078e020a */
[----:B------:R-:W-:Y:S01]  /*10c0*/  IMAD.WIDE.U32 R10, R0, R3, c[0x0][0x168] ;  /* 0x00005a00000a7625 */ /* 0x000fe200078e0003 */
[----:B------:R-:W-:Y:S02]  /*10d0*/  LOP3.LUT R0, R13, R5, RZ, 0x3c, !PT ;  /* 0x000000050d007212 */ /* 0x000fe400078e3cff */
[----:B------:R-:W-:Y:S01]  /*10e0*/  ISETP.GT.U32.AND P2, PT, R22, R23, PT ;  /* 0x000000171600720c */ /* 0x000fe20003f44070 */
[----:B------:R-:W-:Y:S01]  /*10f0*/  @!P4 IMAD.IADD R4, R4, 0x1, -R21 ;  /* 0x000000010404c824 */ /* 0x000fe200078e0a15 */
[----:B------:R-:W-:Y:S01]  /*1100*/  @!P4 IADD3 R12, R12, 0x1, RZ ;  /* 0x000000010c0cc810 */ /* 0x000fe20007ffe0ff */
[----:B------:R-:W-:Y:S01]  /*1110*/  @!P1 IMAD.IADD R25, R25, 0x1, -R20 ;  /* 0x0000000119199824 */ /* 0x000fe200078e0a14 */
[----:B------:R-:W-:Y:S01]  /*1120*/  ISETP.GT.AND P3, PT, R0, -0x1, PT ;  /* 0xffffffff0000780c */ /* 0x000fe20003f64270 */
[----:B------:R-:W-:Y:S01]  /*1130*/  IMAD.WIDE R2, R2, 0x10, R10 ;  /* 0x0000001002027825 */ /* 0x000fe200078e020a */
[----:B------:R-:W-:-:S02]  /*1140*/  ISETP.GE.U32.AND P5, PT, R4, R21, PT ;  /* 0x000000150400720c */ /* 0x000fc40003fa6070 */
[----:B------:R-:W-:Y:S02]  /*1150*/  LOP3.LUT R10, R5, R13, RZ, 0x3c, !PT ;  /* 0x0000000d050a7212 */ /* 0x000fe400078e3cff */
[----:B------:R-:W-:Y:S02]  /*1160*/  ISETP.GE.U32.AND P0, PT, R25, R20, PT ;  /* 0x000000141900720c */ /* 0x000fe40003f06070 */
[----:B------:R-:W-:Y:S01]  /*1170*/  LOP3.LUT R11, R6, R14, RZ, 0x3c, !PT ;  /* 0x0000000e060b7212 */ /* 0x000fe200078e3cff */
[----:B------:R-:W-:Y:S01]  /*1180*/  @!P2 IMAD.IADD R23, R23, 0x1, -R22 ;  /* 0x000000011717a824 */ /* 0x000fe200078e0a16 */
[----:B------:R-:W-:Y:S02]  /*1190*/  ISETP.GE.AND P6, PT, R10, RZ, PT ;  /* 0x000000ff0a00720c */ /* 0x000fe40003fc6270 */
[----:B------:R-:W-:Y:S02]  /*11a0*/  ISETP.GE.AND P4, PT, R11, RZ, PT ;  /* 0x000000ff0b00720c */ /* 0x000fe40003f86270 */
[----:B------:R-:W-:-:S02]  /*11b0*/  LOP3.LUT R0, R14, R6, RZ, 0x3c, !PT ;  /* 0x000000060e007212 */ /* 0x000fc400078e3cff */
[----:B------:R-:W-:Y:S02]  /*11c0*/  @P5 IADD3 R12, R12, 0x1, RZ ;  /* 0x000000010c0c5810 */ /* 0x000fe40007ffe0ff */
[----:B------:R-:W-:Y:S02]  /*11d0*/  ISETP.GE.U32.AND P5, PT, R23, R22, PT ;  /* 0x000000161700720c */ /* 0x000fe40003fa6070 */
[----:B------:R-:W-:Y:S02]  /*11e0*/  @!P1 IADD3 R24, R24, 0x1, RZ ;  /* 0x0000000118189810 */ /* 0x000fe40007ffe0ff */
[----:B------:R-:W-:Y:S01]  /*11f0*/  @!P2 IADD3 R9, R9, 0x1, RZ ;  /* 0x000000010909a810 */ /* 0x000fe20007ffe0ff */
[----:B------:R-:W-:Y:S01]  /*1200*/  @!P6 IMAD.MOV R12, RZ, RZ, -R12 ;  /* 0x000000ffff0ce224 */ /* 0x000fe200078e0a0c */
[----:B------:R-:W-:Y:S02]  /*1210*/  ISETP.GT.AND P1, PT, R0, -0x1, PT ;  /* 0xffffffff0000780c */ /* 0x000fe40003f24270 */
[----:B------:R-:W-:-:S02]  /*1220*/  LOP3.LUT R0, R15, R7, RZ, 0x3c, !PT ;  /* 0x000000070f007212 */ /* 0x000fc400078e3cff */
[----:B------:R-:W-:Y:S02]  /*1230*/  @P0 IADD3 R24, R24, 0x1, RZ ;  /* 0x0000000118180810 */ /* 0x000fe40007ffe0ff */
[----:B------:R-:W-:Y:S02]  /*1240*/  LOP3.LUT R10, R7, R15, RZ, 0x3c, !PT ;  /* 0x0000000f070a7212 */ /* 0x000fe400078e3cff */
[----:B------:R-:W-:Y:S01]  /*1250*/  @P5 IADD3 R9, R9, 0x1, RZ ;  /* 0x0000000109095810 */ /* 0x000fe20007ffe0ff */
[----:B------:R-:W-:Y:S01]  /*1260*/  @!P4 IMAD.MOV R24, RZ, RZ, -R24 ;  /* 0x000000ffff18c224 */ /* 0x000fe200078e0a18 */
[----:B------:R-:W-:Y:S02]  /*1270*/  ISETP.NE.AND P5, PT, R13, RZ, PT ;  /* 0x000000ff0d00720c */ /* 0x000fe40003fa5270 */
[----:B------:R-:W-:Y:S02]  /*1280*/  LOP3.LUT R13, RZ, R13, RZ, 0x33, !PT ;  /* 0x0000000dff0d7212 */ /* 0x000fe400078e33ff */
[----:B------:R-:W-:Y:S01]  /*1290*/  ISETP.GT.AND P0, PT, R0, -0x1, PT ;  /* 0xffffffff0000780c */ /* 0x000fe20003f04270 */
[----:B------:R-:W-:Y:S01]  /*12a0*/  IMAD.MOV.U32 R0, RZ, RZ, R9 ;  /* 0x000000ffff007224 */ /* 0x000fe200078e0009 */
[----:B------:R-:W-:-:S02]  /*12b0*/  ISETP.NE.AND P2, PT, R15, RZ, PT ;  /* 0x000000ff0f00720c */ /* 0x000fc40003f45270 */
[----:B------:R-:W-:Y:S02]  /*12c0*/  ISETP.GE.AND P6, PT, R10, RZ, PT ;  /* 0x000000ff0a00720c */ /* 0x000fe40003fc6270 */
[----:B------:R-:W-:Y:S02]  /*12d0*/  ISETP.NE.AND P4, PT, R14, RZ, PT ;  /* 0x000000ff0e00720c */ /* 0x000fe40003f85270 */
[----:B------:R-:W-:Y:S02]  /*12e0*/  LOP3.LUT R11, RZ, R14, RZ, 0x33, !PT ;  /* 0x0000000eff0b7212 */ /* 0x000fe400078e33ff */
        /* <DEDUP_REMOVED lines=13> */
.L_x_26760:
[----:B------:R-:W-:Y:S05]  /*13c0*/  BSYNC B0 ;  /* 0x0000000000007941 */ /* 0x000fea0003800000 */
.L_x_26759:
[----:B------:R-:W-:Y:S01]  /*13d0*/  BSSY B0, `(.L_x_26761) ;  /* 0x000000e000007945 */ /* 0x000fe20003800000 */
        /* <DEDUP_REMOVED lines=13> */
.L_x_26762:
[----:B------:R-:W-:Y:S05]  /*14b0*/  BSYNC B0 ;  /* 0x0000000000007941 */ /* 0x000fea0003800000 */
.L_x_26761:
        /* <DEDUP_REMOVED lines=13> */
.L_x_26764:
[----:B------:R-:W-:Y:S05]  /*1590*/  BSYNC B0 ;  /* 0x0000000000007941 */ /* 0x000fea0003800000 */
.L_x_26763:
[----:B------:R-:W-:Y:S04]  /*15a0*/  STG.E.128 [R2.64], R16 ;  /* 0x0000001002007986 */ /* 0x000fe8000c101d04 */
[----:B------:R-:W-:Y:S01]  /*15b0*/  STG.E.128 [R2.64+0x800], R8 ;  /* 0x0008000802007986 */ /* 0x000fe2000c101d04 */
[----:B------:R-:W-:Y:S05]  /*15c0*/  EXIT ;  /* 0x000000000000794d */ /* 0x000fea0003800000 */
.L_x_26748:
        /* <DEDUP_REMOVED lines=116> */
.L_x_26766:
[----:B------:R-:W-:Y:S05]  /*1d10*/  BSYNC B0 ;  /* 0x0000000000007941 */ /* 0x000fea0003800000 */
.L_x_26765:
        /* <DEDUP_REMOVED lines=42> */
.L_x_26768:
[----:B------:R-:W-:Y:S05]  /*1fc0*/  BSYNC B0 ;  /* 0x0000000000007941 */ /* 0x000fea0003800000 */
.L_x_26767:
        /* <DEDUP_REMOVED lines=42> */
.L_x_26770:
[----:B------:R-:W-:Y:S05]  /*2270*/  BSYNC B0 ;  /* 0x0000000000007941 */ /* 0x000fea0003800000 */
.L_x_26769:
        /* <DEDUP_REMOVED lines=42> */
.L_x_26772:
[----:B------:R-:W-:Y:S05]  /*2520*/  BSYNC B0 ;  /* 0x0000000000007941 */ /* 0x000fea0003800000 */
.L_x_26771:
        /* <DEDUP_REMOVED lines=51> */
.L_x_26774:
[----:B------:R-:W-:Y:S05]  /*2860*/  BSYNC B0 ;  /* 0x0000000000007941 */ /* 0x000fea0003800000 */
.L_x_26773:
        /* <DEDUP_REMOVED lines=40> */
.L_x_26776:
[----:B------:R-:W-:Y:S05]  /*2af0*/  BSYNC B0 ;  /* 0x0000000000007941 */ /* 0x000fea0003800000 */
.L_x_26775:
        /* <DEDUP_REMOVED lines=40> */
.L_x_26778:
[----:B------:R-:W-:Y:S05]  /*2d80*/  BSYNC B0 ;  /* 0x0000000000007941 */ /* 0x000fea0003800000 */
.L_x_26777:
        /* <DEDUP_REMOVED lines=40> */
.L_x_26780:
[----:B------:R-:W-:Y:S05]  /*3010*/  BSYNC B0 ;  /* 0x0000000000007941 */ /* 0x000fea0003800000 */
.L_x_26779:
        /* <DEDUP_REMOVED lines=18> */
.L_x_26783:
[----:B0-----:R-:W-:-:S13]  /*3140*/  ISETP.GE.AND P0, PT, R7, R6, PT ;  /* 0x000000060700720c */ /* 0x001fda0003f06270 */
[----:B------:R-:W-:Y:S05]  /*3150*/  @P0 BRA `(.L_x_26785) ;  /* 0x000000c000000947 */ /* 0x000fea0003800000 */
[----:B------:R-:W-:Y:S01]  /*3160*/  IMAD.IADD R2, R0, 0x1, R7 ;  /* 0x0000000100027824 */ /* 0x000fe200078e0207 */
[----:B------:R-:W-:Y:S01]  /*3170*/  IADD3 R7, R7, 0x80, RZ ;  /* 0x0000008007077810 */ /* 0x000fe20007ffe0ff */
[----:B------:R-:W-:-:S04]  /*3180*/  IMAD.MOV.U32 R3, RZ, RZ, 0x4 ;  /* 0x00000004ff037424 */ /* 0x000fc800078e00ff */
[----:B------:R-:W-:-:S05]  /*3190*/  IMAD.WIDE.U32 R2, R2, R3, c[0x0][0x168] ;  /* 0x00005a0002027625 */ /* 0x000fca00078e0003 */
[----:B------:R0:W-:Y:S02]  /*31a0*/  STG.E [R2.64], R11 ;  /* 0x0000000b02007986 */ /* 0x0001e4000c101904 */
.L_x_26784:
[----:B------:R-:W-:-:S13]  /*31b0*/  ISETP.GE.AND P0, PT, R7, R6, PT ;  /* 0x000000060700720c */ /* 0x000fda0003f06270 */
[----:B------:R-:W-:Y:S05]  /*31c0*/  @P0 BRA `(.L_x_26786) ;  /* 0x000000d000000947 */ /* 0x000fea0003800000 */
[----:B0-----:R-:W-:Y:S01]  /*31d0*/  IMAD.IADD R2, R0, 0x1, R7 ;  /* 0x0000000100027824 */ /* 0x001fe200078e0207 */
[----:B------:R-:W-:Y:S01]  /*31e0*/  IADD3 R7, R7, 0x80, RZ ;  /* 0x0000008007077810 */ /* 0x000fe20007ffe0ff */
[----:B------:R-:W-:-:S04]  /*31f0*/  IMAD.MOV.U32 R3, RZ, RZ, 0x4 ;  /* 0x00000004ff037424 */ /* 0x000fc800078e00ff */
[----:B------:R-:W-:-:S05]  /*3200*/  IMAD.WIDE.U32 R2, R2, R3, c[0x0][0x168] ;  /* 0x00005a0002027625 */ /* 0x000fca00078e0003 */
[----:B------:R0:W-:Y:S02]  /*3210*/  STG.E [R2.64], R13 ;  /* 0x0000000d02007986 */ /* 0x0001e4000c101904 */
.L_x_26785:
        /* <DEDUP_REMOVED lines=8> */
.L_x_26786:
[----:B------:R-:W-:Y:S05]  /*32a0*/  BSYNC B1 ;  /* 0x0000000000017941 */ /* 0x000fea0003800000 */
.L_x_26782:
[----:B------:R-:W-:-:S13]  /*32b0*/  ISETP.GE.AND P0, PT, R7, R6, PT ;  /* 0x000000060700720c */ /* 0x000fda0003f06270 */
[----:B0-----:R-:W-:Y:S01]  /*32c0*/  @!P0 IMAD.IADD R2, R0, 0x1, R7 ;  /* 0x0000000100028824 */ /* 0x001fe200078e0207 */
[----:B------:R-:W-:Y:S01]  /*32d0*/  @!P0 IADD3 R7, R7, 0x80, RZ ;  /* 0x0000008007078810 */ /* 0x000fe20007ffe0ff */
[----:B------:R-:W-:-:S04]  /*32e0*/  @!P0 IMAD.MOV.U32 R3, RZ, RZ, 0x4 ;  /* 0x00000004ff038424 */ /* 0x000fc800078e00ff */
[----:B------:R-:W-:-:S05]  /*32f0*/  @!P0 IMAD.WIDE.U32 R2, R2, R3, c[0x0][0x168] ;  /* 0x00005a0002028625 */ /* 0x000fca00078e0003 */
[----:B------:R0:W-:Y:S02]  /*3300*/  @!P0 STG.E [R2.64], R15 ;  /* 0x0000000f02008986 */ /* 0x0001e4000c101904 */
.L_x_26787:
[----:B------:R-:W-:Y:S05]  /*3310*/  BSYNC B0 ;  /* 0x0000000000007941 */ /* 0x000fea0003800000 */
.L_x_26781:
        /* <DEDUP_REMOVED lines=8> */
.L_x_26788:
        /* <DEDUP_REMOVED lines=14> */
.L_x_32701:


//--------------------- .text._ZN2at6native29vectorized_elementwise_kernelILi8ENS0_13BinaryFunctorIiiiZZZNS0_15binary_internal21div_floor_kernel_cudaERNS_18TensorIteratorBaseEENKUlvE_clEvENKUlvE1_clEvEUliiE_EESt5arrayIPcLm3EEEEviT0_T1_ --------------------------
	.section	.text._ZN2at6native29vectorized_elementwise_kernelILi8ENS0_13BinaryFunctorIiiiZZZNS0_15binary_internal21div_floor_kernel_cudaERNS_18TensorIteratorBaseEENKUlvE_clEvENKUlvE1_clEvEUliiE_EESt5arrayIPcLm3EEEEviT0_T1_,"ax",@progbits
	.sectioninfo	@"SHI_REGISTERS=4"
	.align	128
        .global         _ZN2at6native29vectorized_elementwise_kernelILi8ENS0_13BinaryFunctorIiiiZZZNS0_15binary_internal21div_floor_kernel_cudaERNS_18TensorIteratorBaseEENKUlvE_clEvENKUlvE1_clEvEUliiE_EESt5arrayIPcLm3EEEEviT0_T1_
        .type           _ZN2at6native29vectorized_elementwise_kernelILi8ENS0_13BinaryFunctorIiiiZZZNS0_15binary_internal21div_floor_kernel_cudaERNS_18TensorIteratorBaseEENKUlvE_clEvENKUlvE1_clEvEUliiE_EESt5arrayIPcLm3EEEEviT0_T1_,@function
        .size           _ZN2at6native29vectorized_elementwise_kernelILi8ENS0_13BinaryFunctorIiiiZZZNS0_15binary_internal21div_floor_kernel_cudaERNS_18TensorIteratorBaseEENKUlvE_clEvENKUlvE1_clEvEUliiE_EESt5arrayIPcLm3EEEEviT0_T1_,(.L_x_32702 - _ZN2at6native29vectorized_elementwise_kernelILi8ENS0_13BinaryFunctorIiiiZZZNS0_15binary_internal21div_floor_kernel_cudaERNS_18TensorIteratorBaseEENKUlvE_clEvENKUlvE1_clEvEUliiE_EESt5arrayIPcLm3EEEEviT0_T1_)
        .other          _ZN2at6native29vectorized_elementwise_kernelILi8ENS0_13BinaryFunctorIiiiZZZNS0_15binary_internal21div_floor_kernel_cudaERNS_18TensorIteratorBaseEENKUlvE_clEvENKUlvE1_clEvEUliiE_EESt5arrayIPcLm3EEEEviT0_T1_,@"STO_CUDA_ENTRY STV_DEFAULT"
_ZN2at6native29vectorized_elementwise_kernelILi8ENS0_13BinaryFunctorIiiiZZZNS0_15binary_internal21div_floor_kernel_cudaERNS_18TensorIteratorBaseEENKUlvE_clEvENKUlvE1_clEvEUliiE_EESt5arrayIPcLm3EEEEviT0_T1_:
.text._ZN2at6native29vectorized_elementwise_kernelILi8ENS0_13BinaryFunctorIiiiZZZNS0_15binary_internal21div_floor_kernel_cudaERNS_18TensorIteratorBaseEENKUlvE_clEvENKUlvE1_clEvEUliiE_EESt5arrayIPcLm3EEEEviT0_T1_:
[----:B------:R-:W-:Y:S02]  /*0000*/  MOV R1, c[0x0][0x28] ;  /* 0x00000a0000017a02 */ /* 0x000fe40000000f00 */
[----:B------:R-:W-:Y:S05]  /*0010*/  EXIT ;  /* 0x000000000000794d */ /* 0x000fea0003800000 */
.L_x_26789:
        /* <DEDUP_REMOVED lines=14> */
.L_x_32702:


//--------------------- .text._ZN2at6native18elementwise_kernelILi128ELi4EZNS0_15gpu_kernel_implINS0_13BUnaryFunctorIiiiZZZNS0_15binary_internal21div_floor_kernel_cudaERNS_18TensorIteratorBaseEENKUlvE_clEvENKUlvE1_clEvEUliiE_EEEEvS6_RKT_EUliE_EEviT1_ --------------------------
	.section	.text._ZN2at6native18elementwise_kernelILi128ELi4EZNS0_15gpu_kernel_implINS0_13BUnaryFunctorIiiiZZZNS0_15binary_internal21div_floor_kernel_cudaERNS_18TensorIteratorBaseEENKUlvE_clEvENKUlvE1_clEvEUliiE_EEEEvS6_RKT_EUliE_EEviT1_,"ax",@progbits
	.sectioninfo	@"SHI_REGISTERS=26"
	.align	128
        .global         _ZN2at6native18elementwise_kernelILi128ELi4EZNS0_15gpu_kernel_implINS0_13BUnaryFunctorIiiiZZZNS0_15binary_internal21div_floor_kernel_cudaERNS_18TensorIteratorBaseEENKUlvE_clEvENKUlvE1_clEvEUliiE_EEEEvS6_RKT_EUliE_EEviT1_
        .type           _ZN2at6native18elementwise_kernelILi128ELi4EZNS0_15gpu_kernel_implINS0_13BUnaryFunctorIiiiZZZNS0_15binary_internal21div_floor_kernel_cudaERNS_18TensorIteratorBaseEENKUlvE_clEvENKUlvE1_clEvEUliiE_EEEEvS6_RKT_EUliE_EEviT1_,@function
        .size           _ZN2at6native18elementwise_kernelILi128ELi4EZNS0_15gpu_kernel_implINS0_13BUnaryFunctorIiiiZZZNS0_15binary_internal21div_floor_kernel_cudaERNS_18TensorIteratorBaseEENKUlvE_clEvENKUlvE1_clEvEUliiE_EEEEvS6_RKT_EUliE_EEviT1_,(.L_x_32703 - _ZN2at6native18elementwise_kernelILi128ELi4EZNS0_15gpu_kernel_implINS0_13BUnaryFunctorIiiiZZZNS0_15binary_internal21div_floor_kernel_cudaERNS_18TensorIteratorBaseEENKUlvE_clEvENKUlvE1_clEvEUliiE_EEEEvS6_RKT_EUliE_EEviT1_)
        .other          _ZN2at6native18elementwise_kernelILi128ELi4EZNS0_15gpu_kernel_implINS0_13BUnaryFunctorIiiiZZZNS0_15binary_internal21div_floor_kernel_cudaERNS_18TensorIteratorBaseEENKUlvE_clEvENKUlvE1_clEvEUliiE_EEEEvS6_RKT_EUliE_EEviT1_,@"STO_CUDA_ENTRY STV_DEFAULT"
_ZN2at6native18elementwise_kernelILi128ELi4EZNS0_15gpu_kernel_implINS0_13BUnaryFunctorIiiiZZZNS0_15binary_internal21div_floor_kernel_cudaERNS_18TensorIteratorBaseEENKUlvE_clEvENKUlvE1_clEvEUliiE_EEEEvS6_RKT_EUliE_EEviT1_:
.text._ZN2at6native18elementwise_kernelILi128ELi4EZNS0_15gpu_kernel_implINS0_13BUnaryFunctorIiiiZZZNS0_15binary_internal21div_floor_kernel_cudaERNS_18TensorIteratorBaseEENKUlvE_clEvENKUlvE1_clEvEUliiE_EEEEvS6_RKT_EUliE_EEviT1_:
        /* <DEDUP_REMOVED lines=236> */
.L_x_26792:
        /* <DEDUP_REMOVED lines=18> */
.L_x_26796:
[----:B------:R0:W5:Y:S01]  /*0fe0*/  LDG.E.U8 R19, [R2.64] ;  /* 0x0000002402137981 */ /* 0x000162000c1e1100 */
[----:B------:R-:W-:Y:S05]  /*0ff0*/  BRA `(.L_x_26798) ;  /* 0x00000d0000007947 */ /* 0x000fea0003800000 */
.L_x_26795:
        /* <DEDUP_REMOVED lines=8> */
.L_x_26800:
[----:B------:R0:W5:Y:S01]  /*1080*/  LDG.E R19, [R2.64] ;  /* 0x0000002402137981 */ /* 0x000162000c1e1900 */
[----:B------:R-:W-:Y:S05]  /*1090*/  BRA `(.L_x_26798) ;  /* 0x00000c6000007947 */ /* 0x000fea0003800000 */
.L_x_26799:
[----:B------:R0:W5:Y:S01]  /*10a0*/  LDG.E.S16 R19, [R2.64] ;  /* 0x0000002402137981 */ /* 0x000162000c1e1700 */
[----:B------:R-:W-:Y:S05]  /*10b0*/  BRA `(.L_x_26798) ;  /* 0x00000c4000007947 */ /* 0x000fea0003800000 */
.L_x_26794:
        /* <DEDUP_REMOVED lines=9> */
.L_x_26802:
[----:B------:R-:W2:Y:S02]  /*1150*/  LDG.E.U16 R2, [R2.64] ;  /* 0x0000002402027981 */ /* 0x000ea4000c1e1500 */
[----:B--2---:R-:W-:-:S06]  /*1160*/  HADD2.F32 R19, -RZ, R2.H0_H0 ;  /* 0x20000002ff137230 */ /* 0x004fcc0000004100 */
[----:B------:R-:W0:Y:S01]  /*1170*/  F2I.FTZ.TRUNC.NTZ R19, R19 ;  /* 0x0000001300137305 */ /* 0x000e22000021f100 */
[----:B------:R-:W-:Y:S05]  /*1180*/  BRA `(.L_x_26798) ;  /* 0x00000b7000007947 */ /* 0x000fea0003800000 */
.L_x_26801:
        /* <DEDUP_REMOVED lines=9> */
.L_x_26804:
[----:B------:R-:W2:Y:S02]  /*1220*/  LDG.E.U16 R2, [R2.64] ;  /* 0x0000002402027981 */ /* 0x000ea4000c1e1500 */
[----:B--2---:R-:W-:-:S06]  /*1230*/  HADD2.F32 R19, -RZ, R2.H0_H0 ;  /* 0x20000002ff137230 */ /* 0x004fcc0000004100 */
[----:B------:R-:W0:Y:S01]  /*1240*/  F2I.FTZ.TRUNC.NTZ R19, R19 ;  /* 0x0000001300137305 */ /* 0x000e22000021f100 */
[----:B------:R-:W-:Y:S05]  /*1250*/  BRA `(.L_x_26798) ;  /* 0x00000aa000007947 */ /* 0x000fea0003800000 */
.L_x_26803:
[----:B------:R-:W2:Y:S02]  /*1260*/  LDG.E.64 R2, [R2.64] ;  /* 0x0000002402027981 */ /* 0x000ea4000c1e1b00 */
[----:B--2---:R0:W1:Y:S01]  /*1270*/  F2I.F64.TRUNC R19, R2 ;  /* 0x0000000200137311 */ /* 0x004062000030d100 */
[----:B------:R-:W-:Y:S05]  /*1280*/  BRA `(.L_x_26798) ;  /* 0x00000a7000007947 */ /* 0x000fea0003800000 */
.L_x_26793:
        /* <DEDUP_REMOVED lines=12> */
.L_x_26807:
[----:B------:R-:W2:Y:S02]  /*1350*/  LDG.E.64 R2, [R2.64] ;  /* 0x0000002402027981 */ /* 0x000ea4000c1e1b00 */
[----:B--2---:R0:W1:Y:S01]  /*1360*/  F2I.F64.TRUNC R19, R2 ;  /* 0x0000000200137311 */ /* 0x004062000030d100 */
[----:B------:R-:W-:Y:S05]  /*1370*/  BRA `(.L_x_26798) ;  /* 0x0000098000007947 */ /* 0x000fea0003800000 */
.L_x_26806:
        /* <DEDUP_REMOVED lines=27> */
.L_x_26809:
        /* <DEDUP_REMOVED lines=14> */
.L_x_26808:
[----:B------:R-:W2:Y:S02]  /*1610*/  LDG.E.U16 R19, [R2.64] ;  /* 0x0000002402137981 */ /* 0x000ea4000c1e1500 */
[----:B--2---:R-:W-:-:S06]  /*1620*/  PRMT R19, RZ, 0x5410, R19 ;  /* 0x00005410ff137816 */ /* 0x004fcc0000000013 */
[----:B------:R-:W0:Y:S01]  /*1630*/  F2I.FTZ.TRUNC.NTZ R19, R19 ;  /* 0x0000001300137305 */ /* 0x000e22000021f100 */
[----:B------:R-:W-:Y:S05]  /*1640*/  BRA `(.L_x_26798) ;  /* 0x000006b000007947 */ /* 0x000fea0003800000 */
.L_x_26805:
        /* <DEDUP_REMOVED lines=10> */
.L_x_26812:
        /* <DEDUP_REMOVED lines=21> */
.L_x_26816:
[----:B------:R-:W-:Y:S05]  /*1840*/  BSYNC B1 ;  /* 0x0000000000017941 */ /* 0x000fea0003800000 */
.L_x_26815:
[----:B------:R-:W-:Y:S01]  /*1850*/  IMAD.SHL.U32 R2, R2, 0x100000, RZ ;  /* 0x0010000002027824 */ /* 0x000fe200078e00ff */
[----:B------:R-:W-:-:S04]  /*1860*/  LEA R0, R0, 0x3b800000, 0x17 ;  /* 0x3b80000000007811 */ /* 0x000fc800078eb8ff */
[----:B------:R-:W-:Y:S02]  /*1870*/  LOP3.LUT R19, R0, R2, R19, 0xfe, !PT ;  /* 0x0000000200137212 */ /* 0x000fe400078efe13 */
.L_x_26814:
[----:B------:R-:W-:Y:S05]  /*1880*/  BSYNC B0 ;  /* 0x0000000000007941 */ /* 0x000fea0003800000 */
.L_x_26813:
[----:B------:R-:W0:Y:S01]  /*1890*/  F2I.FTZ.TRUNC.NTZ R19, R19 ;  /* 0x0000001300137305 */ /* 0x000e22000021f100 */
[----:B------:R-:W-:Y:S05]  /*18a0*/  BRA `(.L_x_26798) ;  /* 0x0000045000007947 */ /* 0x000fea0003800000 */
.L_x_26811:
        /* <DEDUP_REMOVED lines=21> */
.L_x_26820:
[----:B------:R-:W-:Y:S05]  /*1a00*/  BSYNC B1 ;  /* 0x0000000000017941 */ /* 0x000fea0003800000 */
.L_x_26819:
[----:B------:R-:W-:Y:S01]  /*1a10*/  IMAD.SHL.U32 R2, R2, 0x200000, RZ ;  /* 0x0020000002027824 */ /* 0x000fe200078e00ff */
[----:B------:R-:W-:-:S04]  /*1a20*/  LEA R0, R0, 0x37800000, 0x17 ;  /* 0x3780000000007811 */ /* 0x000fc800078eb8ff */
[----:B------:R-:W-:Y:S02]  /*1a30*/  LOP3.LUT R19, R0, R2, R19, 0xfe, !PT ;  /* 0x0000000200137212 */ /* 0x000fe400078efe13 */
.L_x_26818:
[----:B------:R-:W-:Y:S05]  /*1a40*/  BSYNC B0 ;  /* 0x0000000000007941 */ /* 0x000fea0003800000 */
.L_x_26817:
[----:B------:R-:W0:Y:S01]  /*1a50*/  F2I.FTZ.TRUNC.NTZ R19, R19 ;  /* 0x0000001300137305 */ /* 0x000e22000021f100 */
[----:B------:R-:W-:Y:S05]  /*1a60*/  BRA `(.L_x_26798) ;  /* 0x0000029000007947 */ /* 0x000fea0003800000 */
.L_x_26810:
        /* <DEDUP_REMOVED lines=14> */
.L_x_26824:
[----:B------:R-:W-:Y:S05]  /*1b50*/  BSYNC B0 ;  /* 0x0000000000007941 */ /* 0x000fea0003800000 */
.L_x_26823:
[----:B------:R-:W0:Y:S01]  /*1b60*/  F2I.FTZ.TRUNC.NTZ R19, R19 ;  /* 0x0000001300137305 */ /* 0x000e22000021f100 */
[----:B------:R-:W-:Y:S05]  /*1b70*/  BRA `(.L_x_26798) ;  /* 0x0000018000007947 */ /* 0x000fea0003800000 */
.L_x_26797:
        /* <DEDUP_REMOVED lines=21> */
.L_x_26822:
[----:B------:R0:W5:Y:S01]  /*1cd0*/  LDG.E R19, [R2.64] ;  /* 0x0000002402137981 */ /* 0x000162000c1e1900 */
[----:B------:R-:W-:Y:S05]  /*1ce0*/  BRA `(.L_x_26798) ;  /* 0x0000001000007947 */ /* 0x000fea0003800000 */
.L_x_26821:
[----:B------:R0:W5:Y:S02]  /*1cf0*/  LDG.E R19, [R2.64] ;  /* 0x0000002402137981 */ /* 0x000164000c1e1900 */
.L_x_26798:
[----:B------:R-:W-:Y:S01]  /*1d00*/  IABS R7, c[0x0][0x374] ;  /* 0x0000dd0000077a13 */ /* 0x000fe20000000000 */
[----:B------:R-:W2:Y:S01]  /*1d10*/  LDC.U8 R6, c[0x0][0x378] ;  /* 0x0000de00ff067b82 */ /* 0x000ea20000000000 */
[----:B------:R-:W-:Y:S02]  /*1d20*/  BSSY B0, `(.L_x_26825) ;  /* 0x0000026000007945 */ /* 0x000fe40003800000 */
[----:B------:R-:W3:Y:S08]  /*1d30*/  I2F.RP R0, R7 ;  /* 0x0000000700007306 */ /* 0x000ef00000209400 */
[----:B---3--:R-:W3:Y:S02]  /*1d40*/  MUFU.RCP R0, R0 ;  /* 0x0000000000007308 */ /* 0x008ee40000001000 */
[----:B0--3--:R-:W-:-:S06]  /*1d50*/  IADD3 R2, R0, 0xffffffe, RZ ;  /* 0x0ffffffe00027810 */ /* 0x009fcc0007ffe0ff */
[----:B------:R0:W3:Y:S02]  /*1d60*/  F2I.FTZ.U32.TRUNC.NTZ R3, R2 ;  /* 0x0000000200037305 */ /* 0x0000e4000021f000 */
[----:B0-----:R-:W-:Y:S02]  /*1d70*/  IMAD.MOV.U32 R2, RZ, RZ, RZ ;  /* 0x000000ffff027224 */ /* 0x001fe400078e00ff */
[----:B---3--:R-:W-:-:S04]  /*1d80*/  IMAD.MOV R4, RZ, RZ, -R3 ;  /* 0x000000ffff047224 */ /* 0x008fc800078e0a03 */
[----:B------:R-:W-:Y:S01]  /*1d90*/  IMAD R5, R4, R7, RZ ;  /* 0x0000000704057224 */ /* 0x000fe200078e02ff */
[----:B-1---5:R-:W-:-:S03]  /*1da0*/  IABS R4, R19 ;  /* 0x0000001300047213 */ /* 0x022fc60000000000 */
[----:B------:R-:W-:Y:S01]  /*1db0*/  IMAD.HI.U32 R3, R3, R5, R2 ;  /* 0x0000000503037227 */ /* 0x000fe200078e0002 */
[----:B------:R-:W-:-:S04]  /*1dc0*/  LOP3.LUT R2, R19, c[0x0][0x374], RZ, 0x3c, !PT ;  /* 0x0000dd0013027a12 */ /* 0x000fc800078e3cff */
[C---:B------:R-:W-:Y:S01]  /*1dd0*/  ISETP.GE.AND P0, PT, R2.reuse, RZ, PT ;  /* 0x000000ff0200720c */ /* 0x040fe20003f06270 */
[----:B------:R-:W-:Y:S01]  /*1de0*/  IMAD.HI.U32 R3, R3, R4, RZ ;  /* 0x0000000403037227 */ /* 0x000fe200078e00ff */
[----:B------:R-:W-:Y:S02]  /*1df0*/  ISETP.GT.AND P3, PT, R2, -0x1, PT ;  /* 0xffffffff0200780c */ /* 0x000fe40003f64270 */
[----:B------:R-:W-:Y:S01]  /*1e00*/  LOP3.LUT R2, RZ, c[0x0][0x374], RZ, 0x33, !PT ;  /* 0x0000dd00ff027a12 */ /* 0x000fe200078e33ff */
[----:B------:R-:W-:-:S04]  /*1e10*/  IMAD.MOV R0, RZ, RZ, -R3 ;  /* 0x000000ffff007224 */ /* 0x000fc800078e0a03 */
[----:B------:R-:W-:Y:S01]  /*1e20*/  IMAD R0, R7, R0, R4 ;  /* 0x0000000007007224 */ /* 0x000fe200078e0204 */
[----:B--2---:R-:W-:-:S04]  /*1e30*/  PRMT R4, R6, 0x9910, RZ ;  /* 0x0000991006047816 */ /* 0x004fc800000000ff */
[----:B------:R-:W-:-:S13]  /*1e40*/  ISETP.GT.U32.AND P2, PT, R7, R0, PT ;  /* 0x000000000700720c */ /* 0x000fda0003f44070 */
[----:B------:R-:W-:Y:S01]  /*1e50*/  @!P2 IMAD.IADD R0, R0, 0x1, -R7 ;  /* 0x000000010000a824 */ /* 0x000fe200078e0a07 */
[----:B------:R-:W-:Y:S02]  /*1e60*/  @!P2 IADD3 R3, R3, 0x1, RZ ;  /* 0x000000010303a810 */ /* 0x000fe40007ffe0ff */
[----:B------:R-:W-:Y:S02]  /*1e70*/  ISETP.NE.AND P2, PT, RZ, c[0x0][0x374], PT ;  /* 0x0000dd00ff007a0c */ /* 0x000fe40003f45270 */
        /* <DEDUP_REMOVED lines=16> */
.L_x_26826:
[----:B------:R-:W-:Y:S05]  /*1f80*/  BSYNC B0 ;  /* 0x0000000000007941 */ /* 0x000fea0003800000 */
.L_x_26825:
        /* <DEDUP_REMOVED lines=11> */
.L_x_26830:
[----:B------:R0:W-:Y:S01]  /*2040*/  STG.E.U8 [R16.64], R5 ;  /* 0x0000000510007986 */ /* 0x0001e2000c101124 */
[----:B------:R-:W-:Y:S05]  /*2050*/  BRA `(.L_x_26832) ;  /* 0x00000d9000007947 */ /* 0x000fea0003800000 */
.L_x_26829:
        /* <DEDUP_REMOVED lines=10> */
.L_x_26834:
[----:B------:R0:W-:Y:S01]  /*2100*/  STG.E [R16.64], R5 ;  /* 0x0000000510007986 */ /* 0x0001e2000c101924 */
[----:B------:R-:W-:Y:S05]  /*2110*/  BRA `(.L_x_26832) ;  /* 0x00000cd000007947 */ /* 0x000fea0003800000 */
.L_x_26833:
[----:B------:R0:W-:Y:S01]  /*2120*/  STG.E.U16 [R16.64], R5 ;  /* 0x0000000510007986 */ /* 0x0001e2000c101524 */
[----:B------:R-:W-:Y:S05]  /*2130*/  BRA `(.L_x_26832) ;  /* 0x00000cb000007947 */ /* 0x000fea0003800000 */
.L_x_26828:
        /* <DEDUP_REMOVED lines=9> */
.L_x_26836:
[----:B------:R-:W0:Y:S02]  /*21d0*/  I2F R0, R5 ;  /* 0x0000000500007306 */ /* 0x000e240000201400 */
[----:B0-----:R-:W-:-:S05]  /*21e0*/  F2FP.PACK_AB R0, RZ, R0 ;  /* 0x00000000ff00723e */ /* 0x001fca00000000ff */
[----:B------:R0:W-:Y:S01]  /*21f0*/  STG.E.U16 [R16.64], R0 ;  /* 0x0000000010007986 */ /* 0x0001e2000c101524 */
[----:B------:R-:W-:Y:S05]  /*2200*/  BRA `(.L_x_26832) ;  /* 0x00000be000007947 */ /* 0x000fea0003800000 */
.L_x_26835:
        /* <DEDUP_REMOVED lines=10> */
.L_x_26838:
[----:B------:R-:W0:Y:S02]  /*22b0*/  I2F R5, R5 ;  /* 0x0000000500057306 */ /* 0x000e240000201400 */
[----:B0-----:R-:W-:-:S04]  /*22c0*/  F2FP.PACK_AB R3, RZ, R5 ;  /* 0x00000005ff03723e */ /* 0x001fc800000000ff */
[----:B------:R-:W-:-:S05]  /*22d0*/  PRMT R3, R3, 0x5410, RZ ;  /* 0x0000541003037816 */ /* 0x000fca00000000ff */
[----:B------:R0:W-:Y:S01]  /*22e0*/  STG.E [R16.64], R3 ;  /* 0x0000000310007986 */ /* 0x0001e2000c101924 */
[----:B------:R-:W-:Y:S05]  /*22f0*/  BRA `(.L_x_26832) ;  /* 0x00000af000007947 */ /* 0x000fea0003800000 */
.L_x_26837:
[----:B------:R-:W0:Y:S02]  /*2300*/  I2F.F64 R2, R5 ;  /* 0x0000000500027312 */ /* 0x000e240000201c00 */
[----:B0-----:R0:W-:Y:S01]  /*2310*/  STG.E.64 [R16.64], R2 ;  /* 0x0000000210007986 */ /* 0x0011e2000c101b24 */
[----:B------:R-:W-:Y:S05]  /*2320*/  BRA `(.L_x_26832) ;  /* 0x00000ac000007947 */ /* 0x000fea0003800000 */
.L_x_26827:
        /* <DEDUP_REMOVED lines=12> */
.L_x_26841:
[----:B------:R-:W0:Y:S01]  /*23f0*/  I2F.F64 R4, R5 ;  /* 0x0000000500047312 */ /* 0x000e220000201c00 */
[----:B------:R-:W-:-:S05]  /*2400*/  CS2R R6, SRZ ;  /* 0x0000000000067805 */ /* 0x000fca000001ff00 */
[----:B0-----:R0:W-:Y:S01]  /*2410*/  STG.E.128 [R16.64], R4 ;  /* 0x0000000410007986 */ /* 0x0011e2000c101d24 */
[----:B------:R-:W-:Y:S05]  /*2420*/  BRA `(.L_x_26832) ;  /* 0x000009c000007947 */ /* 0x000fea0003800000 */
.L_x_26840:
        /* <DEDUP_REMOVED lines=21> */
.L_x_26845:
[----:B------:R-:W-:Y:S05]  /*2580*/  BSYNC B0 ;  /* 0x0000000000007941 */ /* 0x000fea0003800000 */
.L_x_26844:
[----:B------:R-:W-:-:S05]  /*2590*/  LOP3.LUT R3, R0, R3, RZ, 0xfc, !PT ;  /* 0x0000000300037212 */ /* 0x000fca00078efcff */
[----:B------:R0:W-:Y:S01]  /*25a0*/  STG.E.U8 [R16.64], R3 ;  /* 0x0000000310007986 */ /* 0x0001e2000c101124 */
[----:B------:R-:W-:Y:S05]  /*25b0*/  BRA `(.L_x_26832) ;  /* 0x0000083000007947 */ /* 0x000fea0003800000 */
.L_x_26843:
        /* <DEDUP_REMOVED lines=13> */
.L_x_26847:
[----:B------:R-:W-:Y:S01]  /*2690*/  IMAD.MOV.U32 R0, RZ, RZ, 0x7f ;  /* 0x0000007fff007424 */ /* 0x000fe200078e00ff */
[----:B------:R-:W-:-:S04]  /*26a0*/  ISETP.GT.U32.AND P0, PT, R2, 0x7f800000, PT ;  /* 0x7f8000000200780c */ /* 0x000fc80003f04070 */
[----:B------:R-:W-:-:S04]  /*26b0*/  SEL R0, R0, 0x7c, P0 ;  /* 0x0000007c00007807 */ /* 0x000fc80000000000 */
.L_x_26848:
[----:B------:R-:W-:Y:S05]  /*26c0*/  BSYNC B0 ;  /* 0x0000000000007941 */ /* 0x000fea0003800000 */
.L_x_26846:
[----:B------:R-:W-:-:S04]  /*26d0*/  LOP3.LUT R2, R5, 0x80000000, RZ, 0xc0, !PT ;  /* 0x8000000005027812 */ /* 0x000fc800078ec0ff */
[----:B------:R-:W-:-:S04]  /*26e0*/  SHF.R.U32.HI R3, RZ, 0x18, R2 ;  /* 0x00000018ff037819 */ /* 0x000fc80000011602 */
[----:B------:R-:W-:-:S05]  /*26f0*/  LOP3.LUT R3, R0, R3, RZ, 0xfc, !PT ;  /* 0x0000000300037212 */ /* 0x000fca00078efcff */
[----:B------:R0:W-:Y:S01]  /*2700*/  STG.E.U8 [R16.64], R3 ;  /* 0x0000000310007986 */ /* 0x0001e2000c101124 */
[----:B------:R-:W-:Y:S05]  /*2710*/  BRA `(.L_x_26832) ;  /* 0x000006d000007947 */ /* 0x000fea0003800000 */
.L_x_26842:
[----:B------:R-:W0:Y:S02]  /*2720*/  I2F R0, R5 ;  /* 0x0000000500007306 */ /* 0x000e240000201400 */
[----:B0-----:R-:W-:-:S05]  /*2730*/  F2FP.BF16.PACK_AB R0, RZ, R0 ;  /* 0x00000000ff00723e */ /* 0x001fca00000010ff */
[----:B------:R0:W-:Y:S01]  /*2740*/  STG.E.U16 [R16.64], R0 ;  /* 0x0000000010007986 */ /* 0x0001e2000c101524 */
[----:B------:R-:W-:Y:S05]  /*2750*/  BRA `(.L_x_26832) ;  /* 0x0000069000007947 */ /* 0x000fea0003800000 */
.L_x_26839:
        /* <DEDUP_REMOVED lines=10> */
.L_x_26851:
        /* <DEDUP_REMOVED lines=17> */
.L_x_26854:
[----:B------:R-:W-:-:S04]  /*2910*/  LOP3.LUT R2, R5, 0x80000000, RZ, 0xc0, !PT ;  /* 0x8000000005027812 */ /* 0x000fc800078ec0ff */
[----:B------:R-:W-:-:S04]  /*2920*/  SHF.R.U32.HI R3, RZ, 0x18, R2 ;  /* 0x00000018ff037819 */ /* 0x000fc80000011602 */
[----:B------:R-:W-:-:S04]  /*2930*/  LOP3.LUT R0, R0, R3, RZ, 0xfc, !PT ;  /* 0x0000000300007212 */ /* 0x000fc800078efcff */
[----:B------:R-:W-:Y:S02]  /*2940*/  PRMT R8, R0, 0x7610, R8 ;  /* 0x0000761000087816 */ /* 0x000fe40000000008 */
.L_x_26853:
[----:B------:R-:W-:Y:S05]  /*2950*/  BSYNC B0 ;  /* 0x0000000000007941 */ /* 0x000fea0003800000 */
.L_x_26852:
[----:B------:R0:W-:Y:S01]  /*2960*/  STG.E.U8 [R16.64], R8 ;  /* 0x0000000810007986 */ /* 0x0001e2000c101124 */
[----:B------:R-:W-:Y:S05]  /*2970*/  BRA `(.L_x_26832) ;  /* 0x0000047000007947 */ /* 0x000fea0003800000 */
.L_x_26850:
        /* <DEDUP_REMOVED lines=17> */
.L_x_26857:
[----:B------:R-:W-:-:S04]  /*2a90*/  LOP3.LUT R2, R5, 0x80000000, RZ, 0xc0, !PT ;  /* 0x8000000005027812 */ /* 0x000fc800078ec0ff */
[----:B------:R-:W-:-:S04]  /*2aa0*/  SHF.R.U32.HI R3, RZ, 0x18, R2 ;  /* 0x00000018ff037819 */ /* 0x000fc80000011602 */
[----:B------:R-:W-:-:S04]  /*2ab0*/  LOP3.LUT R0, R0, R3, RZ, 0xfc, !PT ;  /* 0x0000000300007212 */ /* 0x000fc800078efcff */
[----:B------:R-:W-:Y:S02]  /*2ac0*/  PRMT R8, R0, 0x7610, R8 ;  /* 0x0000761000087816 */ /* 0x000fe40000000008 */
.L_x_26856:
[----:B------:R-:W-:Y:S05]  /*2ad0*/  BSYNC B0 ;  /* 0x0000000000007941 */ /* 0x000fea0003800000 */
.L_x_26855:
[----:B------:R0:W-:Y:S01]  /*2ae0*/  STG.E.U8 [R16.64], R8 ;  /* 0x0000000810007986 */ /* 0x0001e2000c101124 */
[----:B------:R-:W-:Y:S05]  /*2af0*/  BRA `(.L_x_26832) ;  /* 0x000002f000007947 */ /* 0x000fea0003800000 */
.L_x_26849:
        /* <DEDUP_REMOVED lines=22> */
.L_x_26831:
        /* <DEDUP_REMOVED lines=20> */
.L_x_26859:
[--C-:B------:R-:W-:Y:S01]  /*2da0*/  SHF.R.S32.HI R3, RZ, 0x1f, R5.reuse ;  /* 0x0000001fff037819 */ /* 0x100fe20000011405 */
[----:B------:R-:W-:-:S05]  /*2db0*/  IMAD.MOV.U32 R2, RZ, RZ, R5 ;  /* 0x000000ffff027224 */ /* 0x000fca00078e0005 */
[----:B------:R0:W-:Y:S01]  /*2dc0*/  STG.E.64 [R16.64], R2 ;  /* 0x0000000210007986 */ /* 0x0001e2000c101b24 */
[----:B------:R-:W-:Y:S05]  /*2dd0*/  BRA `(.L_x_26832) ;  /* 0x0000001000007947 */ /* 0x000fea0003800000 */
.L_x_26858:
[----:B------:R0:W-:Y:S02]  /*2de0*/  STG.E [R16.64], R5 ;  /* 0x0000000510007986 */ /* 0x0001e4000c101924 */
.L_x_26832:
[----:B------:R-:W-:-:S05]  /*2df0*/  IMAD R18, R18, 0x200, R23 ;  /* 0x0000020012127824 */ /* 0x000fca00078e0217 */
[----:B------:R-:W-:Y:S02]  /*2e00*/  IADD3 R19, R18, 0x80, RZ ;  /* 0x0000008012137810 */ /* 0x000fe40007ffe0ff */
.L_x_26791:
[----:B------:R-:W-:Y:S05]  /*2e10*/  BSYNC B6 ;  /* 0x0000000000067941 */ /* 0x000fea0003800000 */
.L_x_26790:
        /* <DEDUP_REMOVED lines=231> */
.L_x_26862:
        /* <DEDUP_REMOVED lines=18> */
.L_x_26866:
[----:B------:R0:W5:Y:S01]  /*3db0*/  LDG.E.U8 R18, [R2.64] ;  /* 0x0000002402127981 */ /* 0x000162000c1e1100 */
[----:B------:R-:W-:Y:S05]  /*3dc0*/  BRA `(.L_x_26868) ;  /* 0x00000d0000007947 */ /* 0x000fea0003800000 */
.L_x_26865:
        /* <DEDUP_REMOVED lines=8> */
.L_x_26870:
[----:B------:R0:W5:Y:S01]  /*3e50*/  LDG.E R18, [R2.64] ;  /* 0x0000002402127981 */ /* 0x000162000c1e1900 */
[----:B------:R-:W-:Y:S05]  /*3e60*/  BRA `(.L_x_26868) ;  /* 0x00000c6000007947 */ /* 0x000fea0003800000 */
.L_x_26869:
[----:B------:R0:W5:Y:S01]  /*3e70*/  LDG.E.S16 R18, [R2.64] ;  /* 0x0000002402127981 */ /* 0x000162000c1e1700 */
[----:B------:R-:W-:Y:S05]  /*3e80*/  BRA `(.L_x_26868) ;  /* 0x00000c4000007947 */ /* 0x000fea0003800000 */
.L_x_26864:
        /* <DEDUP_REMOVED lines=9> */
.L_x_26872:
[----:B------:R-:W2:Y:S02]  /*3f20*/  LDG.E.U16 R2, [R2.64] ;  /* 0x0000002402027981 */ /* 0x000ea4000c1e1500 */
[----:B--2---:R-:W-:-:S06]  /*3f30*/  HADD2.F32 R18, -RZ, R2.H0_H0 ;  /* 0x20000002ff127230 */ /* 0x004fcc0000004100 */
[----:B------:R-:W0:Y:S01]  /*3f40*/  F2I.FTZ.TRUNC.NTZ R18, R18 ;  /* 0x0000001200127305 */ /* 0x000e22000021f100 */
[----:B------:R-:W-:Y:S05]  /*3f50*/  BRA `(.L_x_26868) ;  /* 0x00000b7000007947 */ /* 0x000fea0003800000 */
.L_x_26871:
        /* <DEDUP_REMOVED lines=9> */
.L_x_26874:
[----:B------:R-:W2:Y:S02]  /*3ff0*/  LDG.E.U16 R2, [R2.64] ;  /* 0x0000002402027981 */ /* 0x000ea4000c1e1500 */
[----:B--2---:R-:W-:-:S06]  /*4000*/  HADD2.F32 R18, -RZ, R2.H0_H0 ;  /* 0x20000002ff127230 */ /* 0x004fcc0000004100 */
[----:B------:R-:W0:Y:S01]  /*4010*/  F2I.FTZ.TRUNC.NTZ R18, R18 ;  /* 0x0000001200127305 */ /* 0x000e22000021f100 */
[----:B------:R-:W-:Y:S05]  /*4020*/  BRA `(.L_x_26868) ;  /* 0x00000aa000007947 */ /* 0x000fea0003800000 */
.L_x_26873:
[----:B------:R-:W2:Y:S02]  /*4030*/  LDG.E.64 R2, [R2.64] ;  /* 0x0000002402027981 */ /* 0x000ea4000c1e1b00 */
[----:B--2---:R0:W1:Y:S01]  /*4040*/  F2I.F64.TRUNC R18, R2 ;  /* 0x0000000200127311 */ /* 0x004062000030d100 */
[----:B------:R-:W-:Y:S05]  /*4050*/  BRA `(.L_x_26868) ;  /* 0x00000a7000007947 */ /* 0x000fea0003800000 */
.L_x_26863:
        /* <DEDUP_REMOVED lines=12> */
.L_x_26877:
[----:B------:R-:W2:Y:S02]  /*4120*/  LDG.E.64 R2, [R2.64] ;  /* 0x0000002402027981 */ /* 0x000ea4000c1e1b00 */
[----:B--2---:R0:W1:Y:S01]  /*4130*/  F2I.F64.TRUNC R18, R2 ;  /* 0x0000000200127311 */ /* 0x004062000030d100 */
[----:B------:R-:W-:Y:S05]  /*4140*/  BRA `(.L_x_26868) ;  /* 0x0000098000007947 */ /* 0x000fea0003800000 */
.L_x_26876:
        /* <DEDUP_REMOVED lines=27> */
.L_x_26879:
        /* <DEDUP_REMOVED lines=14> */
.L_x_26878:
[----:B------:R-:W2:Y:S02]  /*43e0*/  LDG.E.U16 R18, [R2.64] ;  /* 0x0000002402127981 */ /* 0x000ea4000c1e1500 */
[----:B--2---:R-:W-:-:S06]  /*43f0*/  PRMT R18, RZ, 0x5410, R18 ;  /* 0x00005410ff127816 */ /* 0x004fcc0000000012 */
[----:B------:R-:W0:Y:S01]  /*4400*/  F2I.FTZ.TRUNC.NTZ R18, R18 ;  /* 0x0000001200127305 */ /* 0x000e22000021f100 */
[----:B------:R-:W-:Y:S05]  /*4410*/  BRA `(.L_x_26868) ;  /* 0x000006b000007947 */ /* 0x000fea0003800000 */
.L_x_26875:
        /* <DEDUP_REMOVED lines=10> */
.L_x_26882:
        /* <DEDUP_REMOVED lines=21> */
.L_x_26886:
[----:B------:R-:W-:Y:S05]  /*4610*/  BSYNC B1 ;  /* 0x0000000000017941 */ /* 0x000fea0003800000 */
.L_x_26885:
[----:B------:R-:W-:Y:S01]  /*4620*/  IMAD.SHL.U32 R2, R2, 0x100000, RZ ;  /* 0x0010000002027824 */ /* 0x000fe200078e00ff */
[----:B------:R-:W-:-:S04]  /*4630*/  LEA R3, R0, 0x3b800000, 0x17 ;  /* 0x3b80000000037811 */ /* 0x000fc800078eb8ff */
[----:B------:R-:W-:Y:S02]  /*4640*/  LOP3.LUT R18, R3, R2, R18, 0xfe, !PT ;  /* 0x0000000203127212 */ /* 0x000fe400078efe12 */
.L_x_26884:
[----:B------:R-:W-:Y:S05]  /*4650*/  BSYNC B0 ;  /* 0x0000000000007941 */ /* 0x000fea0003800000 */
.L_x_26883:
[----:B------:R-:W0:Y:S01]  /*4660*/  F2I.FTZ.TRUNC.NTZ R18, R18 ;  /* 0x0000001200127305 */ /* 0x000e22000021f100 */
[----:B------:R-:W-:Y:S05]  /*4670*/  BRA `(.L_x_26868) ;  /* 0x0000045000007947 */ /* 0x000fea0003800000 */
.L_x_26881:
        /* <DEDUP_REMOVED lines=21> */
.L_x_26890:
[----:B------:R-:W-:Y:S05]  /*47d0*/  BSYNC B1 ;  /* 0x0000000000017941 */ /* 0x000fea0003800000 */
.L_x_26889:
[----:B------:R-:W-:Y:S01]  /*47e0*/  IMAD.SHL.U32 R2, R2, 0x200000, RZ ;  /* 0x0020000002027824 */ /* 0x000fe200078e00ff */
[----:B------:R-:W-:-:S04]  /*47f0*/  LEA R3, R0, 0x37800000, 0x17 ;  /* 0x3780000000037811 */ /* 0x000fc800078eb8ff */
[----:B------:R-:W-:Y:S02]  /*4800*/  LOP3.LUT R18, R3, R2, R18, 0xfe, !PT ;  /* 0x0000000203127212 */ /* 0x000fe400078efe12 */
.L_x_26888:
[----:B------:R-:W-:Y:S05]  /*4810*/  BSYNC B0 ;  /* 0x0000000000007941 */ /* 0x000fea0003800000 */
.L_x_26887:
[----:B------:R-:W0:Y:S01]  /*4820*/  F2I.FTZ.TRUNC.NTZ R18, R18 ;  /* 0x0000001200127305 */ /* 0x000e22000021f100 */
[----:B------:R-:W-:Y:S05]  /*4830*/  BRA `(.L_x_26868) ;  /* 0x0000029000007947 */ /* 0x000fea0003800000 */
.L_x_26880:
        /* <DEDUP_REMOVED lines=14> */
.L_x_26894:
[----:B------:R-:W-:Y:S05]  /*4920*/  BSYNC B0 ;  /* 0x0000000000007941 */ /* 0x000fea0003800000 */
.L_x_26893:
[----:B------:R-:W0:Y:S01]  /*4930*/  F2I.FTZ.TRUNC.NTZ R18, R18 ;  /* 0x0000001200127305 */ /* 0x000e22000021f100 */
[----:B------:R-:W-:Y:S05]  /*4940*/  BRA `(.L_x_26868) ;  /* 0x0000018000007947 */ /* 0x000fea0003800000 */
.L_x_26867:
        /* <DEDUP_REMOVED lines=21> */
.L_x_26892:
[----:B------:R0:W5:Y:S01]  /*4aa0*/  LDG.E R18, [R2.64] ;  /* 0x0000002402127981 */ /* 0x000162000c1e1900 */
[----:B------:R-:W-:Y:S05]  /*4ab0*/  BRA `(.L_x_26868) ;  /* 0x0000001000007947 */ /* 0x000fea0003800000 */
.L_x_26891:
[----:B------:R0:W5:Y:S02]  /*4ac0*/  LDG.E R18, [R2.64] ;  /* 0x0000002402127981 */ /* 0x000164000c1e1900 */
.L_x_26868:
[----:B------:R-:W-:Y:S01]  /*4ad0*/  IABS R7, c[0x0][0x374] ;  /* 0x0000dd0000077a13 */ /* 0x000fe20000000000 */
[----:B0-----:R-:W-:Y:S01]  /*4ae0*/  IMAD.MOV.U32 R2, RZ, RZ, RZ ;  /* 0x000000ffff027224 */ /* 0x001fe200078e00ff */
[----:B------:R-:W0:Y:S01]  /*4af0*/  LDC.U8 R6, c[0x0][0x378] ;  /* 0x0000de00ff067b82 */ /* 0x000e220000000000 */
[----:B------:R-:W-:Y:S01]  /*4b00*/  BSSY B0, `(.L_x_26895) ;  /* 0x0000026000007945 */ /* 0x000fe20003800000 */
[----:B------:R-:W2:Y:S08]  /*4b10*/  I2F.RP R4, R7 ;  /* 0x0000000700047306 */ /* 0x000eb00000209400 */
[----:B--2---:R-:W2:Y:S02]  /*4b20*/  MUFU.RCP R4, R4 ;  /* 0x0000000400047308 */ /* 0x004ea40000001000 */
[----:B--2---:R-:W-:-:S02]  /*4b30*/  IADD3 R5, R4, 0xffffffe, RZ ;  /* 0x0ffffffe04057810 */ /* 0x004fc40007ffe0ff */
[----:B0-----:R-:W-:-:S04]  /*4b40*/  PRMT R4, R6, 0x9910, RZ ;  /* 0x0000991006047816 */ /* 0x001fc800000000ff */
[----:B------:R-:W0:Y:S02]  /*4b50*/  F2I.FTZ.U32.TRUNC.NTZ R3, R5 ;  /* 0x0000000500037305 */ /* 0x000e24000021f000 */
[----:B0-----:R-:W-:-:S04]  /*4b60*/  IMAD.MOV R0, RZ, RZ, -R3 ;  /* 0x000000ffff007224 */ /* 0x001fc800078e0a03 */
[----:B------:R-:W-:Y:S01]  /*4b70*/  IMAD R9, R0, R7, RZ ;  /* 0x0000000700097224 */ /* 0x000fe200078e02ff */
[----:B-1---5:R-:W-:-:S03]  /*4b80*/  IABS R0, R18 ;  /* 0x0000001200007213 */ /* 0x022fc60000000000 */
[----:B------:R-:W-:-:S04]  /*4b90*/  IMAD.HI.U32 R9, R3, R9, R2 ;  /* 0x0000000903097227 */ /* 0x000fc800078e0002 */
[----:B------:R-:W-:-:S04]  /*4ba0*/  IMAD.MOV.U32 R2, RZ, RZ, R0 ;  /* 0x000000ffff027224 */ /* 0x000fc800078e0000 */
[----:B------:R-:W-:Y:S01]  /*4bb0*/  IMAD.HI.U32 R0, R9, R2, RZ ;  /* 0x0000000209007227 */ /* 0x000fe200078e00ff */
[----:B------:R-:W-:-:S03]  /*4bc0*/  LOP3.LUT R9, RZ, c[0x0][0x374], RZ, 0x33, !PT ;  /* 0x0000dd00ff097a12 */ /* 0x000fc600078e33ff */
[----:B------:R-:W-:-:S04]  /*4bd0*/  IMAD.MOV R3, RZ, RZ, -R0 ;  /* 0x000000ffff037224 */ /* 0x000fc800078e0a00 */
[----:B------:R-:W-:Y:S01]  /*4be0*/  IMAD R2, R7, R3, R2 ;  /* 0x0000000307027224 */ /* 0x000fe200078e0202 */
[----:B------:R-:W-:-:S04]  /*4bf0*/  LOP3.LUT R3, R18, c[0x0][0x374], RZ, 0x3c, !PT ;  /* 0x0000dd0012037a12 */ /* 0x000fc800078e3cff */
[----:B------:R-:W-:Y:S02]  /*4c00*/  ISETP.GT.U32.AND P2, PT, R7, R2, PT ;  /* 0x000000020700720c */ /* 0x000fe40003f44070 */
[C---:B------:R-:W-:Y:S02]  /*4c10*/  ISETP.GE.AND P0, PT, R3.reuse, RZ, PT ;  /* 0x000000ff0300720c */ /* 0x040fe40003f06270 */
[----:B------:R-:W-:-:S09]  /*4c20*/  ISETP.GT.AND P3, PT, R3, -0x1, PT ;  /* 0xffffffff0300780c */ /* 0x000fd20003f64270 */
        /* <DEDUP_REMOVED lines=19> */
.L_x_26896:
[----:B------:R-:W-:Y:S05]  /*4d60*/  BSYNC B0 ;  /* 0x0000000000007941 */ /* 0x000fea0003800000 */
.L_x_26895:
        /* <DEDUP_REMOVED lines=11> */
.L_x_26900:
[----:B------:R0:W-:Y:S01]  /*4e20*/  STG.E.U8 [R16.64], R5 ;  /* 0x0000000510007986 */ /* 0x0001e2000c101124 */
[----:B------:R-:W-:Y:S05]  /*4e30*/  BRA `(.L_x_26902) ;  /* 0x00000d9000007947 */ /* 0x000fea0003800000 */
.L_x_26899:
        /* <DEDUP_REMOVED lines=10> */
.L_x_26904:
[----:B------:R0:W-:Y:S01]  /*4ee0*/  STG.E [R16.64], R5 ;  /* 0x0000000510007986 */ /* 0x0001e2000c101924 */
[----:B------:R-:W-:Y:S05]  /*4ef0*/  BRA `(.L_x_26902) ;  /* 0x00000cd000007947 */ /* 0x000fea0003800000 */
.L_x_26903:
[----:B------:R0:W-:Y:S01]  /*4f00*/  STG.E.U16 [R16.64], R5 ;  /* 0x0000000510007986 */ /* 0x0001e2000c101524 */
[----:B------:R-:W-:Y:S05]  /*4f10*/  BRA `(.L_x_26902) ;  /* 0x00000cb000007947 */ /* 0x000fea0003800000 */
.L_x_26898:
        /* <DEDUP_REMOVED lines=9> */
.L_x_26906:
[----:B------:R-:W0:Y:S02]  /*4fb0*/  I2F R0, R5 ;  /* 0x0000000500007306 */ /* 0x000e240000201400 */
[----:B0-----:R-:W-:-:S05]  /*4fc0*/  F2FP.PACK_AB R0, RZ, R0 ;  /* 0x00000000ff00723e */ /* 0x001fca00000000ff */
[----:B------:R0:W-:Y:S01]  /*4fd0*/  STG.E.U16 [R16.64], R0 ;  /* 0x0000000010007986 */ /* 0x0001e2000c101524 */
[----:B------:R-:W-:Y:S05]  /*4fe0*/  BRA `(.L_x_26902) ;  /* 0x00000be000007947 */ /* 0x000fea0003800000 */
.L_x_26905:
        /* <DEDUP_REMOVED lines=10> */
.L_x_26908:
[----:B------:R-:W0:Y:S02]  /*5090*/  I2F R5, R5 ;  /* 0x0000000500057306 */ /* 0x000e240000201400 */
[----:B0-----:R-:W-:-:S04]  /*50a0*/  F2FP.PACK_AB R3, RZ, R5 ;  /* 0x00000005ff03723e */ /* 0x001fc800000000ff */
[----:B------:R-:W-:-:S05]  /*50b0*/  PRMT R3, R3, 0x5410, RZ ;  /* 0x0000541003037816 */ /* 0x000fca00000000ff */
[----:B------:R0:W-:Y:S01]  /*50c0*/  STG.E [R16.64], R3 ;  /* 0x0000000310007986 */ /* 0x0001e2000c101924 */
[----:B------:R-:W-:Y:S05]  /*50d0*/  BRA `(.L_x_26902) ;  /* 0x00000af000007947 */ /* 0x000fea0003800000 */
.L_x_26907:
[----:B------:R-:W0:Y:S02]  /*50e0*/  I2F.F64 R2, R5 ;  /* 0x0000000500027312 */ /* 0x000e240000201c00 */
[----:B0-----:R0:W-:Y:S01]  /*50f0*/  STG.E.64 [R16.64], R2 ;  /* 0x0000000210007986 */ /* 0x0011e2000c101b24 */
[----:B------:R-:W-:Y:S05]  /*5100*/  BRA `(.L_x_26902) ;  /* 0x00000ac000007947 */ /* 0x000fea0003800000 */
.L_x_26897:
        /* <DEDUP_REMOVED lines=12> */
.L_x_26911:
[----:B------:R-:W0:Y:S01]  /*51d0*/  I2F.F64 R4, R5 ;  /* 0x0000000500047312 */ /* 0x000e220000201c00 */
[----:B------:R-:W-:-:S05]  /*51e0*/  CS2R R6, SRZ ;  /* 0x0000000000067805 */ /* 0x000fca000001ff00 */
[----:B0-----:R0:W-:Y:S01]  /*51f0*/  STG.E.128 [R16.64], R4 ;  /* 0x0000000410007986 */ /* 0x0011e2000c101d24 */
[----:B------:R-:W-:Y:S05]  /*5200*/  BRA `(.L_x_26902) ;  /* 0x000009c000007947 */ /* 0x000fea0003800000 */
.L_x_26910:
        /* <DEDUP_REMOVED lines=21> */
.L_x_26915:
[----:B------:R-:W-:Y:S05]  /*5360*/  BSYNC B0 ;  /* 0x0000000000007941 */ /* 0x000fea0003800000 */
.L_x_26914:
[----:B------:R-:W-:-:S05]  /*5370*/  LOP3.LUT R3, R0, R3, RZ, 0xfc, !PT ;  /* 0x0000000300037212 */ /* 0x000fca00078efcff */
[----:B------:R0:W-:Y:S01]  /*5380*/  STG.E.U8 [R16.64], R3 ;  /* 0x0000000310007986 */ /* 0x0001e2000c101124 */
[----:B------:R-:W-:Y:S05]  /*5390*/  BRA `(.L_x_26902) ;  /* 0x0000083000007947 */ /* 0x000fea0003800000 */
.L_x_26913:
        /* <DEDUP_REMOVED lines=13> */
.L_x_26917:
[----:B------:R-:W-:Y:S01]  /*5470*/  IMAD.MOV.U32 R0, RZ, RZ, 0x7f ;  /* 0x0000007fff007424 */ /* 0x000fe200078e00ff */
[----:B------:R-:W-:-:S04]  /*5480*/  ISETP.GT.U32.AND P0, PT, R2, 0x7f800000, PT ;  /* 0x7f8000000200780c */ /* 0x000fc80003f04070 */
[----:B------:R-:W-:-:S04]  /*5490*/  SEL R0, R0, 0x7c, P0 ;  /* 0x0000007c00007807 */ /* 0x000fc80000000000 */
.L_x_26918:
[----:B------:R-:W-:Y:S05]  /*54a0*/  BSYNC B0 ;  /* 0x0000000000007941 */ /* 0x000fea0003800000 */
.L_x_26916:
[----:B------:R-:W-:-:S04]  /*54b0*/  LOP3.LUT R2, R5, 0x80000000, RZ, 0xc0, !PT ;  /* 0x8000000005027812 */ /* 0x000fc800078ec0ff */
[----:B------:R-:W-:-:S04]  /*54c0*/  SHF.R.U32.HI R3, RZ, 0x18, R2 ;  /* 0x00000018ff037819 */ /* 0x000fc80000011602 */
[----:B------:R-:W-:-:S05]  /*54d0*/  LOP3.LUT R3, R0, R3, RZ, 0xfc, !PT ;  /* 0x0000000300037212 */ /* 0x000fca00078efcff */
[----:B------:R0:W-:Y:S01]  /*54e0*/  STG.E.U8 [R16.64], R3 ;  /* 0x0000000310007986 */ /* 0x0001e2000c101124 */
[----:B------:R-:W-:Y:S05]  /*54f0*/  BRA `(.L_x_26902) ;  /* 0x000006d000007947 */ /* 0x000fea0003800000 */
.L_x_26912:
[----:B------:R-:W0:Y:S02]  /*5500*/  I2F R0, R5 ;  /* 0x0000000500007306 */ /* 0x000e240000201400 */
[----:B0-----:R-:W-:-:S05]  /*5510*/  F2FP.BF16.PACK_AB R0, RZ, R0 ;  /* 0x00000000ff00723e */ /* 0x001fca00000010ff */
[----:B------:R0:W-:Y:S01]  /*5520*/  STG.E.U16 [R16.64], R0 ;  /* 0x0000000010007986 */ /* 0x0001e2000c101524 */
[----:B------:R-:W-:Y:S05]  /*5530*/  BRA `(.L_x_26902) ;  /* 0x0000069000007947 */ /* 0x000fea0003800000 */
.L_x_26909:
        /* <DEDUP_REMOVED lines=10> */
.L_x_26921:
        /* <DEDUP_REMOVED lines=17> */
.L_x_26924:
[----:B------:R-:W-:-:S04]  /*56f0*/  LOP3.LUT R2, R5, 0x80000000, RZ, 0xc0, !PT ;  /* 0x8000000005027812 */ /* 0x000fc800078ec0ff */
[----:B------:R-:W-:-:S04]  /*5700*/  SHF.R.U32.HI R3, RZ, 0x18, R2 ;  /* 0x00000018ff037819 */ /* 0x000fc80000011602 */
[----:B------:R-:W-:-:S04]  /*5710*/  LOP3.LUT R0, R0, R3, RZ, 0xfc, !PT ;  /* 0x0000000300007212 */ /* 0x000fc800078efcff */
[----:B------:R-:W-:Y:S02]  /*5720*/  PRMT R8, R0, 0x7610, R8 ;  /* 0x0000761000087816 */ /* 0x000fe40000000008 */
.L_x_26923:
[----:B------:R-:W-:Y:S05]  /*5730*/  BSYNC B0 ;  /* 0x0000000000007941 */ /* 0x000fea0003800000 */
.L_x_26922:
[----:B------:R0:W-:Y:S01]  /*5740*/  STG.E.U8 [R16.64], R8 ;  /* 0x0000000810007986 */ /* 0x0001e2000c101124 */
[----:B------:R-:W-:Y:S05]  /*5750*/  BRA `(.L_x_26902) ;  /* 0x0000047000007947 */ /* 0x000fea0003800000 */
.L_x_26920:
        /* <DEDUP_REMOVED lines=17> */
.L_x_26927:
[----:B------:R-:W-:-:S04]  /*5870*/  LOP3.LUT R2, R5, 0x80000000, RZ, 0xc0, !PT ;  /* 0x8000000005027812 */ /* 0x000fc800078ec0ff */
[----:B------:R-:W-:-:S04]  /*5880*/  SHF.R.U32.HI R3, RZ, 0x18, R2 ;  /* 0x00000018ff037819 */ /* 0x000fc80000011602 */
[----:B------:R-:W-:-:S04]  /*5890*/  LOP3.LUT R0, R0, R3, RZ, 0xfc, !PT ;  /* 0x0000000300007212 */ /* 0x000fc800078efcff */
[----:B------:R-:W-:Y:S02]  /*58a0*/  PRMT R8, R0, 0x7610, R8 ;  /* 0x0000761000087816 */ /* 0x000fe40000000008 */
.L_x_26926:
[----:B------:R-:W-:Y:S05]  /*58b0*/  BSYNC B0 ;  /* 0x0000000000007941 */ /* 0x000fea0003800000 */
.L_x_26925:
[----:B------:R0:W-:Y:S01]  /*58c0*/  STG.E.U8 [R16.64], R8 ;  /* 0x0000000810007986 */ /* 0x0001e2000c101124 */
[----:B------:R-:W-:Y:S05]  /*58d0*/  BRA `(.L_x_26902) ;  /* 0x000002f000007947 */ /* 0x000fea0003800000 */
.L_x_26919:
        /* <DEDUP_REMOVED lines=22> */
.L_x_26901:
        /* <DEDUP_REMOVED lines=20> */
.L_x_26929:
[--C-:B------:R-:W-:Y:S01]  /*5b80*/  SHF.R.S32.HI R3, RZ, 0x1f, R5.reuse ;  /* 0x0000001fff037819 */ /* 0x100fe20000011405 */
[----:B------:R-:W-:-:S05]  /*5b90*/  IMAD.MOV.U32 R2, RZ, RZ, R5 ;  /* 0x000000ffff027224 */ /* 0x000fca00078e0005 */
[----:B------:R0:W-:Y:S01]  /*5ba0*/  STG.E.64 [R16.64], R2 ;  /* 0x0000000210007986 */ /* 0x0001e2000c101b24 */
[----:B------:R-:W-:Y:S05]  /*5bb0*/  BRA `(.L_x_26902) ;  /* 0x0000001000007947 */ /* 0x000fea0003800000 */
.L_x_26928:
[----:B------:R0:W-:Y:S02]  /*5bc0*/  STG.E [R16.64], R5 ;  /* 0x0000000510007986 */ /* 0x0001e4000c101924 */
.L_x_26902:
        /* <DEDUP_REMOVED lines=231> */
.L_x_26930:
        /* <DEDUP_REMOVED lines=18> */
.L_x_26934:
[----:B------:R0:W5:Y:S01]  /*6b60*/  LDG.E.U8 R18, [R2.64] ;  /* 0x0000002402127981 */ /* 0x000162000c1e1100 */
[----:B------:R-:W-:Y:S05]  /*6b70*/  BRA `(.L_x_26936) ;  /* 0x00000d0000007947 */ /* 0x000fea0003800000 */
.L_x_26933:
        /* <DEDUP_REMOVED lines=8> */
.L_x_26938:
[----:B------:R0:W5:Y:S01]  /*6c00*/  LDG.E R18, [R2.64] ;  /* 0x0000002402127981 */ /* 0x000162000c1e1900 */
[----:B------:R-:W-:Y:S05]  /*6c10*/  BRA `(.L_x_26936) ;  /* 0x00000c6000007947 */ /* 0x000fea0003800000 */
.L_x_26937:
[----:B------:R0:W5:Y:S01]  /*6c20*/  LDG.E.S16 R18, [R2.64] ;  /* 0x0000002402127981 */ /* 0x000162000c1e1700 */
[----:B------:R-:W-:Y:S05]  /*6c30*/  BRA `(.L_x_26936) ;  /* 0x00000c4000007947 */ /* 0x000fea0003800000 */
.L_x_26932:
        /* <DEDUP_REMOVED lines=9> */
.L_x_26940:
[----:B------:R-:W2:Y:S02]  /*6cd0*/  LDG.E.U16 R2, [R2.64] ;  /* 0x0000002402027981 */ /* 0x000ea4000c1e1500 */
[----:B--2---:R-:W-:-:S06]  /*6ce0*/  HADD2.F32 R18, -RZ, R2.H0_H0 ;  /* 0x20000002ff127230 */ /* 0x004fcc0000004100 */
[----:B------:R-:W0:Y:S01]  /*6cf0*/  F2I.FTZ.TRUNC.NTZ R18, R18 ;  /* 0x0000001200127305 */ /* 0x000e22000021f100 */
[----:B------:R-:W-:Y:S05]  /*6d00*/  BRA `(.L_x_26936) ;  /* 0x00000b7000007947 */ /* 0x000fea0003800000 */
.L_x_26939:
        /* <DEDUP_REMOVED lines=9> */
.L_x_26942:
[----:B------:R-:W2:Y:S02]  /*6da0*/  LDG.E.U16 R2, [R2.64] ;  /* 0x0000002402027981 */ /* 0x000ea4000c1e1500 */
[----:B--2---:R-:W-:-:S06]  /*6db0*/  HADD2.F32 R18, -RZ, R2.H0_H0 ;  /* 0x20000002ff127230 */ /* 0x004fcc0000004100 */
[----:B------:R-:W0:Y:S01]  /*6dc0*/  F2I.FTZ.TRUNC.NTZ R18, R18 ;  /* 0x0000001200127305 */ /* 0x000e22000021f100 */
[----:B------:R-:W-:Y:S05]  /*6dd0*/  BRA `(.L_x_26936) ;  /* 0x00000aa000007947 */ /* 0x000fea0003800000 */
.L_x_26941:
[----:B------:R-:W2:Y:S02]  /*6de0*/  LDG.E.64 R2, [R2.64] ;  /* 0x0000002402027981 */ /* 0x000ea4000c1e1b00 */
[----:B--2---:R0:W1:Y:S01]  /*6df0*/  F2I.F64.TRUNC R18, R2 ;  /* 0x0000000200127311 */ /* 0x004062000030d100 */
[----:B------:R-:W-:Y:S05]  /*6e00*/  BRA `(.L_x_26936) ;  /* 0x00000a7000007947 */ /* 0x000fea0003800000 */
.L_x_26931:
        /* <DEDUP_REMOVED lines=12> */
.L_x_26945:
[----:B------:R-:W2:Y:S02]  /*6ed0*/  LDG.E.64 R2, [R2.64] ;  /* 0x0000002402027981 */ /* 0x000ea4000c1e1b00 */
[----:B--2---:R0:W1:Y:S01]  /*6ee0*/  F2I.F64.TRUNC R18, R2 ;  /* 0x0000000200127311 */ /* 0x004062000030d100 */
[----:B------:R-:W-:Y:S05]  /*6ef0*/  BRA `(.L_x_26936) ;  /* 0x0000098000007947 */ /* 0x000fea0003800000 */
.L_x_26944:
        /* <DEDUP_REMOVED lines=27> */
.L_x_26947:
        /* <DEDUP_REMOVED lines=14> */
.L_x_26946:
[----:B------:R-:W2:Y:S02]  /*7190*/  LDG.E.U16 R18, [R2.64] ;  /* 0x0000002402127981 */ /* 0x000ea4000c1e1500 */
[----:B--2---:R-:W-:-:S06]  /*71a0*/  PRMT R18, RZ, 0x5410, R18 ;  /* 0x00005410ff127816 */ /* 0x004fcc0000000012 */
[----:B------:R-:W0:Y:S01]  /*71b0*/  F2I.FTZ.TRUNC.NTZ R18, R18 ;  /* 0x0000001200127305 */ /* 0x000e22000021f100 */
[----:B------:R-:W-:Y:S05]  /*71c0*/  BRA `(.L_x_26936) ;  /* 0x000006b000007947 */ /* 0x000fea0003800000 */
.L_x_26943:
        /* <DEDUP_REMOVED lines=10> */
.L_x_26950:
        /* <DEDUP_REMOVED lines=21> */
.L_x_26954:
[----:B------:R-:W-:Y:S05]  /*73c0*/  BSYNC B1 ;  /* 0x0000000000017941 */ /* 0x000fea0003800000 */
.L_x_26953:
[----:B------:R-:W-:Y:S01]  /*73d0*/  IMAD.SHL.U32 R2, R2, 0x100000, RZ ;  /* 0x0010000002027824 */ /* 0x000fe200078e00ff */
[----:B------:R-:W-:-:S04]  /*73e0*/  LEA R3, R0, 0x3b800000, 0x17 ;  /* 0x3b80000000037811 */ /* 0x000fc800078eb8ff */
[----:B------:R-:W-:Y:S02]  /*73f0*/  LOP3.LUT R18, R3, R2, R18, 0xfe, !PT ;  /* 0x0000000203127212 */ /* 0x000fe400078efe12 */
.L_x_26952:
[----:B------:R-:W-:Y:S05]  /*7400*/  BSYNC B0 ;  /* 0x0000000000007941 */ /* 0x000fea0003800000 */
.L_x_26951:
[----:B------:R-:W0:Y:S01]  /*7410*/  F2I.FTZ.TRUNC.NTZ R18, R18 ;  /* 0x0000001200127305 */ /* 0x000e22000021f100 */
[----:B------:R-:W-:Y:S05]  /*7420*/  BRA `(.L_x_26936) ;  /* 0x0000045000007947 */ /* 0x000fea0003800000 */
.L_x_26949:
        /* <DEDUP_REMOVED lines=21> */
.L_x_26958:
[----:B------:R-:W-:Y:S05]  /*7580*/  BSYNC B1 ;  /* 0x0000000000017941 */ /* 0x000fea0003800000 */
.L_x_26957:
[----:B------:R-:W-:Y:S01]  /*7590*/  IMAD.SHL.U32 R2, R2, 0x200000, RZ ;  /* 0x0020000002027824 */ /* 0x000fe200078e00ff */
[----:B------:R-:W-:-:S04]  /*75a0*/  LEA R3, R0, 0x37800000, 0x17 ;  /* 0x3780000000037811 */ /* 0x000fc800078eb8ff */
[----:B------:R-:W-:Y:S02]  /*75b0*/  LOP3.LUT R18, R3, R2, R18, 0xfe, !PT ;  /* 0x0000000203127212 */ /* 0x000fe400078efe12 */
.L_x_26956:
[----:B------:R-:W-:Y:S05]  /*75c0*/  BSYNC B0 ;  /* 0x0000000000007941 */ /* 0x000fea0003800000 */
.L_x_26955:
[----:B------:R-:W0:Y:S01]  /*75d0*/  F2I.FTZ.TRUNC.NTZ R18, R18 ;  /* 0x0000001200127305 */ /* 0x000e22000021f100 */
[----:B------:R-:W-:Y:S05]  /*75e0*/  BRA `(.L_x_26936) ;  /* 0x0000029000007947 */ /* 0x000fea0003800000 */
.L_x_26948:
        /* <DEDUP_REMOVED lines=14> */
.L_x_26962:
[----:B------:R-:W-:Y:S05]  /*76d0*/  BSYNC B0 ;  /* 0x0000000000007941 */ /* 0x000fea0003800000 */
.L_x_26961:
[----:B------:R-:W0:Y:S01]  /*76e0*/  F2I.FTZ.TRUNC.NTZ R18, R18 ;  /* 0x0000001200127305 */ /* 0x000e22000021f100 */
[----:B------:R-:W-:Y:S05]  /*76f0*/  BRA `(.L_x_26936) ;  /* 0x0000018000007947 */ /* 0x000fea0003800000 */
.L_x_26935:
        /* <DEDUP_REMOVED lines=21> */
.L_x_26960:
[----:B------:R0:W5:Y:S01]  /*7850*/  LDG.E R18, [R2.64] ;  /* 0x0000002402127981 */ /* 0x000162000c1e1900 */
[----:B------:R-:W-:Y:S05]  /*7860*/  BRA `(.L_x_26936) ;  /* 0x0000001000007947 */ /* 0x000fea0003800000 */
.L_x_26959:
[----:B------:R0:W5:Y:S02]  /*7870*/  LDG.E R18, [R2.64] ;  /* 0x0000002402127981 */ /* 0x000164000c1e1900 */
.L_x_26936:
        /* <DEDUP_REMOVED lines=41> */
.L_x_26964:
[----:B------:R-:W-:Y:S05]  /*7b10*/  BSYNC B0 ;  /* 0x0000000000007941 */ /* 0x000fea0003800000 */
.L_x_26963:
        /* <DEDUP_REMOVED lines=11> */
.L_x_26968:
[----:B------:R0:W-:Y:S01]  /*7bd0*/  STG.E.U8 [R16.64], R5 ;  /* 0x0000000510007986 */ /* 0x0001e2000c101124 */
[----:B------:R-:W-:Y:S05]  /*7be0*/  BRA `(.L_x_26970) ;  /* 0x00000d9000007947 */ /* 0x000fea0003800000 */
.L_x_26967:
        /* <DEDUP_REMOVED lines=10> */
.L_x_26972:
[----:B------:R0:W-:Y:S01]  /*7c90*/  STG.E [R16.64], R5 ;  /* 0x0000000510007986 */ /* 0x0001e2000c101924 */
[----:B------:R-:W-:Y:S05]  /*7ca0*/  BRA `(.L_x_26970) ;  /* 0x00000cd000007947 */ /* 0x000fea0003800000 */
.L_x_26971:
[----:B------:R0:W-:Y:S01]  /*7cb0*/  STG.E.U16 [R16.64], R5 ;  /* 0x0000000510007986 */ /* 0x0001e2000c101524 */
[----:B------:R-:W-:Y:S05]  /*7cc0*/  BRA `(.L_x_26970) ;  /* 0x00000cb000007947 */ /* 0x000fea0003800000 */
.L_x_26966:
        /* <DEDUP_REMOVED lines=9> */
.L_x_26974:
[----:B------:R-:W0:Y:S02]  /*7d60*/  I2F R0, R5 ;  /* 0x0000000500007306 */ /* 0x000e240000201400 */
[----:B0-----:R-:W-:-:S05]  /*7d70*/  F2FP.PACK_AB R0, RZ, R0 ;  /* 0x00000000ff00723e */ /* 0x001fca00000000ff */
[----:B------:R0:W-:Y:S01]  /*7d80*/  STG.E.U16 [R16.64], R0 ;  /* 0x0000000010007986 */ /* 0x0001e2000c101524 */
[----:B------:R-:W-:Y:S05]  /*7d90*/  BRA `(.L_x_26970) ;  /* 0x00000be000007947 */ /* 0x000fea0003800000 */
.L_x_26973:
        /* <DEDUP_REMOVED lines=10> */
.L_x_26976:
[----:B------:R-:W0:Y:S02]  /*7e40*/  I2F R5, R5 ;  /* 0x0000000500057306 */ /* 0x000e240000201400 */
[----:B0-----:R-:W-:-:S04]  /*7e50*/  F2FP.PACK_AB R3, RZ, R5 ;  /* 0x00000005ff03723e */ /* 0x001fc800000000ff */
[----:B------:R-:W-:-:S05]  /*7e60*/  PRMT R3, R3, 0x5410, RZ ;  /* 0x0000541003037816 */ /* 0x000fca00000000ff */
[----:B------:R0:W-:Y:S01]  /*7e70*/  STG.E [R16.64], R3 ;  /* 0x0000000310007986 */ /* 0x0001e2000c101924 */
[----:B------:R-:W-:Y:S05]  /*7e80*/  BRA `(.L_x_26970) ;  /* 0x00000af000007947 */ /* 0x000fea0003800000 */
.L_x_26975:
[----:B------:R-:W0:Y:S02]  /*7e90*/  I2F.F64 R2, R5 ;  /* 0x0000000500027312 */ /* 0x000e240000201c00 */
[----:B0-----:R0:W-:Y:S01]  /*7ea0*/  STG.E.64 [R16.64], R2 ;  /* 0x0000000210007986 */ /* 0x0011e2000c101b24 */
[----:B------:R-:W-:Y:S05]  /*7eb0*/  BRA `(.L_x_26970) ;  /* 0x00000ac000007947 */ /* 0x000fea0003800000 */
.L_x_26965:
        /* <DEDUP_REMOVED lines=12> */
.L_x_26979:
[----:B------:R-:W0:Y:S01]  /*7f80*/  I2F.F64 R4, R5 ;  /* 0x0000000500047312 */ /* 0x000e220000201c00 */
[----:B------:R-:W-:-:S05]  /*7f90*/  CS2R R6, SRZ ;  /* 0x0000000000067805 */ /* 0x000fca000001ff00 */
[----:B0-----:R0:W-:Y:S01]  /*7fa0*/  STG.E.128 [R16.64], R4 ;  /* 0x0000000410007986 */ /* 0x0011e2000c101d24 */
[----:B------:R-:W-:Y:S05]  /*7fb0*/  BRA `(.L_x_26970) ;  /* 0x000009c000007947 */ /* 0x000fea0003800000 */
.L_x_26978:
        /* <DEDUP_REMOVED lines=21> */
.L_x_26983:
[----:B------:R-:W-:Y:S05]  /*8110*/  BSYNC B0 ;  /* 0x0000000000007941 */ /* 0x000fea0003800000 */
.L_x_26982:
[----:B------:R-:W-:-:S05]  /*8120*/  LOP3.LUT R3, R0, R3, RZ, 0xfc, !PT ;  /* 0x0000000300037212 */ /* 0x000fca00078efcff */
[----:B------:R0:W-:Y:S01]  /*8130*/  STG.E.U8 [R16.64], R3 ;  /* 0x0000000310007986 */ /* 0x0001e2000c101124 */
[----:B------:R-:W-:Y:S05]  /*8140*/  BRA `(.L_x_26970) ;  /* 0x0000083000007947 */ /* 0x000fea0003800000 */
.L_x_26981:
        /* <DEDUP_REMOVED lines=13> */
.L_x_26985:
[----:B------:R-:W-:Y:S01]  /*8220*/  IMAD.MOV.U32 R0, RZ, RZ, 0x7f ;  /* 0x0000007fff007424 */ /* 0x000fe200078e00ff */
[----:B------:R-:W-:-:S04]  /*8230*/  ISETP.GT.U32.AND P0, PT, R2, 0x7f800000, PT ;  /* 0x7f8000000200780c */ /* 0x000fc80003f04070 */
[----:B------:R-:W-:-:S04]  /*8240*/  SEL R0, R0, 0x7c, P0 ;  /* 0x0000007c00007807 */ /* 0x000fc80000000000 */
.L_x_26986:
[----:B------:R-:W-:Y:S05]  /*8250*/  BSYNC B0 ;  /* 0x0000000000007941 */ /* 0x000fea0003800000 */
.L_x_26984:
[----:B------:R-:W-:-:S04]  /*8260*/  LOP3.LUT R2, R5, 0x80000000, RZ, 0xc0, !PT ;  /* 0x8000000005027812 */ /* 0x000fc800078ec0ff */
[----:B------:R-:W-:-:S04]  /*8270*/  SHF.R.U32.HI R3, RZ, 0x18, R2 ;  /* 0x00000018ff037819 */ /* 0x000fc80000011602 */
[----:B------:R-:W-:-:S05]  /*8280*/  LOP3.LUT R3, R0, R3, RZ, 0xfc, !PT ;  /* 0x0000000300037212 */ /* 0x000fca00078efcff */
[----:B------:R0:W-:Y:S01]  /*8290*/  STG.E.U8 [R16.64], R3 ;  /* 0x0000000310007986 */ /* 0x0001e2000c101124 */
[----:B------:R-:W-:Y:S05]  /*82a0*/  BRA `(.L_x_26970) ;  /* 0x000006d000007947 */ /* 0x000fea0003800000 */
.L_x_26980:
[----:B------:R-:W0:Y:S02]  /*82b0*/  I2F R0, R5 ;  /* 0x0000000500007306 */ /* 0x000e240000201400 */
[----:B0-----:R-:W-:-:S05]  /*82c0*/  F2FP.BF16.PACK_AB R0, RZ, R0 ;  /* 0x00000000ff00723e */ /* 0x001fca00000010ff */
[----:B------:R0:W-:Y:S01]  /*82d0*/  STG.E.U16 [R16.64], R0 ;  /* 0x0000000010007986 */ /* 0x0001e2000c101524 */
[----:B------:R-:W-:Y:S05]  /*82e0*/  BRA `(.L_x_26970) ;  /* 0x0000069000007947 */ /* 0x000fea0003800000 */
.L_x_26977:
        /* <DEDUP_REMOVED lines=10> */
.L_x_26989:
        /* <DEDUP_REMOVED lines=17> */
.L_x_26992:
[----:B------:R-:W-:-:S04]  /*84a0*/  LOP3.LUT R2, R5, 0x80000000, RZ, 0xc0, !PT ;  /* 0x8000000005027812 */ /* 0x000fc800078ec0ff */
[----:B------:R-:W-:-:S04]  /*84b0*/  SHF.R.U32.HI R3, RZ, 0x18, R2 ;  /* 0x00000018ff037819 */ /* 0x000fc80000011602 */
[----:B------:R-:W-:-:S04]  /*84c0*/  LOP3.LUT R0, R0, R3, RZ, 0xfc, !PT ;  /* 0x0000000300007212 */ /* 0x000fc800078efcff */
[----:B------:R-:W-:Y:S02]  /*84d0*/  PRMT R8, R0, 0x7610, R8 ;  /* 0x0000761000087816 */ /* 0x000fe40000000008 */
.L_x_26991:
[----:B------:R-:W-:Y:S05]  /*84e0*/  BSYNC B0 ;  /* 0x0000000000007941 */ /* 0x000fea0003800000 */
.L_x_26990:
[----:B------:R0:W-:Y:S01]  /*84f0*/  STG.E.U8 [R16.64], R8 ;  /* 0x0000000810007986 */ /* 0x0001e2000c101124 */
[----:B------:R-:W-:Y:S05]  /*8500*/  BRA `(.L_x_26970) ;  /* 0x0000047000007947 */ /* 0x000fea0003800000 */
.L_x_26988:
        /* <DEDUP_REMOVED lines=17> */
.L_x_26995:
[----:B------:R-:W-:-:S04]  /*8620*/  LOP3.LUT R2, R5, 0x80000000, RZ, 0xc0, !PT ;  /* 0x8000000005027812 */ /* 0x000fc800078ec0ff */
[----:B------:R-:W-:-:S04]  /*8630*/  SHF.R.U32.HI R3, RZ, 0x18, R2 ;  /* 0x00000018ff037819 */ /* 0x000fc80000011602 */
[----:B------:R-:W-:-:S04]  /*8640*/  LOP3.LUT R0, R0, R3, RZ, 0xfc, !PT ;  /* 0x0000000300007212 */ /* 0x000fc800078efcff */
[----:B------:R-:W-:Y:S02]  /*8650*/  PRMT R8, R0, 0x7610, R8 ;  /* 0x0000761000087816 */ /* 0x000fe40000000008 */
.L_x_26994:
[----:B------:R-:W-:Y:S05]  /*8660*/  BSYNC B0 ;  /* 0x0000000000007941 */ /* 0x000fea0003800000 */
.L_x_26993:
[----:B------:R0:W-:Y:S01]  /*8670*/  STG.E.U8 [R16.64], R8 ;  /* 0x0000000810007986 */ /* 0x0001e2000c101124 */
[----:B------:R-:W-:Y:S05]  /*8680*/  BRA `(.L_x_26970) ;  /* 0x000002f000007947 */ /* 0x000fea0003800000 */
.L_x_26987:
        /* <DEDUP_REMOVED lines=22> */
.L_x_26969:
        /* <DEDUP_REMOVED lines=20> */
.L_x_26997:
[--C-:B------:R-:W-:Y:S01]  /*8930*/  SHF.R.S32.HI R3, RZ, 0x1f, R5.reuse ;  /* 0x0000001fff037819 */ /* 0x100fe20000011405 */
[----:B------:R-:W-:-:S05]  /*8940*/  IMAD.MOV.U32 R2, RZ, RZ, R5 ;  /* 0x000000ffff027224 */ /* 0x000fca00078e0005 */
[----:B------:R0:W-:Y:S01]  /*8950*/  STG.E.64 [R16.64], R2 ;  /* 0x0000000210007986 */ /* 0x0001e2000c101b24 */
[----:B------:R-:W-:Y:S05]  /*8960*/  BRA `(.L_x_26970) ;  /* 0x0000001000007947 */ /* 0x000fea0003800000 */
.L_x_26996:
[----:B------:R0:W-:Y:S02]  /*8970*/  STG.E [R16.64], R5 ;  /* 0x0000000510007986 */ /* 0x0001e4000c101924 */
.L_x_26970:
[----:B------:R-:W-:Y:S02]  /*8980*/  IADD3 R19, R19, 0x80, RZ ;  /* 0x0000008013137810 */ /* 0x000fe40007ffe0ff */
.L_x_26861:
[----:B------:R-:W-:Y:S05]  /*8990*/  BSYNC B6 ;  /* 0x0000000000067941 */ /* 0x000fea0003800000 */
.L_x_26860:
        /* <DEDUP_REMOVED lines=230> */
.L_x_26998:
        /* <DEDUP_REMOVED lines=18> */
.L_x_27002:
[----:B------:R0:W5:Y:S01]  /*9920*/  LDG.E.U8 R18, [R2.64] ;  /* 0x0000002402127981 */ /* 0x000162000c1e1100 */
[----:B------:R-:W-:Y:S05]  /*9930*/  BRA `(.L_x_27004) ;  /* 0x00000d0000007947 */ /* 0x000fea0003800000 */
.L_x_27001:
        /* <DEDUP_REMOVED lines=8> */
.L_x_27006:
[----:B------:R0:W5:Y:S01]  /*99c0*/  LDG.E R18, [R2.64] ;  /* 0x0000002402127981 */ /* 0x000162000c1e1900 */
[----:B------:R-:W-:Y:S05]  /*99d0*/  BRA `(.L_x_27004) ;  /* 0x00000c6000007947 */ /* 0x000fea0003800000 */
.L_x_27005:
[----:B------:R0:W5:Y:S01]  /*99e0*/  LDG.E.S16 R18, [R2.64] ;  /* 0x0000002402127981 */ /* 0x000162000c1e1700 */
[----:B------:R-:W-:Y:S05]  /*99f0*/  BRA `(.L_x_27004) ;  /* 0x00000c4000007947 */ /* 0x000fea0003800000 */
.L_x_27000:
        /* <DEDUP_REMOVED lines=9> */
.L_x_27008:
[----:B------:R-:W2:Y:S02]  /*9a90*/  LDG.E.U16 R2, [R2.64] ;  /* 0x0000002402027981 */ /* 0x000ea4000c1e1500 */
[----:B--2---:R-:W-:-:S06]  /*9aa0*/  HADD2.F32 R18, -RZ, R2.H0_H0 ;  /* 0x20000002ff127230 */ /* 0x004fcc0000004100 */
[----:B------:R-:W0:Y:S01]  /*9ab0*/  F2I.FTZ.TRUNC.NTZ R18, R18 ;  /* 0x0000001200127305 */ /* 0x000e22000021f100 */
[----:B------:R-:W-:Y:S05]  /*9ac0*/  BRA `(.L_x_27004) ;  /* 0x00000b7000007947 */ /* 0x000fea0003800000 */
.L_x_27007:
        /* <DEDUP_REMOVED lines=9> */
.L_x_27010:
[----:B------:R-:W2:Y:S02]  /*9b60*/  LDG.E.U16 R2, [R2.64] ;  /* 0x0000002402027981 */ /* 0x000ea4000c1e1500 */
[----:B--2---:R-:W-:-:S06]  /*9b70*/  HADD2.F32 R18, -RZ, R2.H0_H0 ;  /* 0x20000002ff127230 */ /* 0x004fcc0000004100 */
[----:B------:R-:W0:Y:S01]  /*9b80*/  F2I.FTZ.TRUNC.NTZ R18, R18 ;  /* 0x0000001200127305 */ /* 0x000e22000021f100 */
[----:B------:R-:W-:Y:S05]  /*9b90*/  BRA `(.L_x_27004) ;  /* 0x00000aa000007947 */ /* 0x000fea0003800000 */
.L_x_27009:
[----:B------:R-:W2:Y:S02]  /*9ba0*/  LDG.E.64 R18, [R2.64] ;  /* 0x0000002402127981 */ /* 0x000ea4000c1e1b00 */
[----:B--2---:R0:W1:Y:S01]  /*9bb0*/  F2I.F64.TRUNC R18, R18 ;  /* 0x0000001200127311 */ /* 0x004062000030d100 */
[----:B------:R-:W-:Y:S05]  /*9bc0*/  BRA `(.L_x_27004) ;  /* 0x00000a7000007947 */ /* 0x000fea0003800000 */
.L_x_26999:
        /* <DEDUP_REMOVED lines=12> */
.L_x_27013:
[----:B------:R-:W2:Y:S02]  /*9c90*/  LDG.E.64 R2, [R2.64] ;  /* 0x0000002402027981 */ /* 0x000ea4000c1e1b00 */
[----:B--2---:R0:W1:Y:S01]  /*9ca0*/  F2I.F64.TRUNC R18, R2 ;  /* 0x0000000200127311 */ /* 0x004062000030d100 */
[----:B------:R-:W-:Y:S05]  /*9cb0*/  BRA `(.L_x_27004) ;  /* 0x0000098000007947 */ /* 0x000fea0003800000 */
.L_x_27012:
        /* <DEDUP_REMOVED lines=27> */
.L_x_27015:
        /* <DEDUP_REMOVED lines=14> */
.L_x_27014:
[----:B------:R-:W2:Y:S02]  /*9f50*/  LDG.E.U16 R18, [R2.64] ;  /* 0x0000002402127981 */ /* 0x000ea4000c1e1500 */
[----:B--2---:R-:W-:-:S06]  /*9f60*/  PRMT R18, RZ, 0x5410, R18 ;  /* 0x00005410ff127816 */ /* 0x004fcc0000000012 */
[----:B------:R-:W0:Y:S01]  /*9f70*/  F2I.FTZ.TRUNC.NTZ R18, R18 ;  /* 0x0000001200127305 */ /* 0x000e22000021f100 */
[----:B------:R-:W-:Y:S05]  /*9f80*/  BRA `(.L_x_27004) ;  /* 0x000006b000007947 */ /* 0x000fea0003800000 */
.L_x_27011:
        /* <DEDUP_REMOVED lines=10> */
.L_x_27018:
        /* <DEDUP_REMOVED lines=21> */
.L_x_27022:
[----:B------:R-:W-:Y:S05]  /*a180*/  BSYNC B1 ;  /* 0x0000000000017941 */ /* 0x000fea0003800000 */
.L_x_27021:
[----:B------:R-:W-:Y:S01]  /*a190*/  IMAD.SHL.U32 R2, R2, 0x100000, RZ ;  /* 0x0010000002027824 */ /* 0x000fe200078e00ff */
[----:B------:R-:W-:-:S04]  /*a1a0*/  LEA R3, R0, 0x3b800000, 0x17 ;  /* 0x3b80000000037811 */ /* 0x000fc800078eb8ff */
[----:B------:R-:W-:Y:S02]  /*a1b0*/  LOP3.LUT R18, R3, R2, R18, 0xfe, !PT ;  /* 0x0000000203127212 */ /* 0x000fe400078efe12 */
.L_x_27020:
[----:B------:R-:W-:Y:S05]  /*a1c0*/  BSYNC B0 ;  /* 0x0000000000007941 */ /* 0x000fea0003800000 */
.L_x_27019:
[----:B------:R-:W0:Y:S01]  /*a1d0*/  F2I.FTZ.TRUNC.NTZ R18, R18 ;  /* 0x0000001200127305 */ /* 0x000e22000021f100 */
[----:B------:R-:W-:Y:S05]  /*a1e0*/  BRA `(.L_x_27004) ;  /* 0x0000045000007947 */ /* 0x000fea0003800000 */
.L_x_27017:
        /* <DEDUP_REMOVED lines=21> */
.L_x_27026:
[----:B------:R-:W-:Y:S05]  /*a340*/  BSYNC B1 ;  /* 0x0000000000017941 */ /* 0x000fea0003800000 */
.L_x_27025:
[----:B------:R-:W-:Y:S01]  /*a350*/  IMAD.SHL.U32 R2, R2, 0x200000, RZ ;  /* 0x0020000002027824 */ /* 0x000fe200078e00ff */
[----:B------:R-:W-:-:S04]  /*a360*/  LEA R3, R0, 0x37800000, 0x17 ;  /* 0x3780000000037811 */ /* 0x000fc800078eb8ff */
[----:B------:R-:W-:Y:S02]  /*a370*/  LOP3.LUT R18, R3, R2, R18, 0xfe, !PT ;  /* 0x0000000203127212 */ /* 0x000fe400078efe12 */
.L_x_27024:
[----:B------:R-:W-:Y:S05]  /*a380*/  BSYNC B0 ;  /* 0x0000000000007941 */ /* 0x000fea0003800000 */
.L_x_27023:
[----:B------:R-:W0:Y:S01]  /*a390*/  F2I.FTZ.TRUNC.NTZ R18, R18 ;  /* 0x0000001200127305 */ /* 0x000e22000021f100 */
[----:B------:R-:W-:Y:S05]  /*a3a0*/  BRA `(.L_x_27004) ;  /* 0x0000029000007947 */ /* 0x000fea0003800000 */
.L_x_27016:
        /* <DEDUP_REMOVED lines=14> */
.L_x_27030:
[----:B------:R-:W-:Y:S05]  /*a490*/  BSYNC B0 ;  /* 0x0000000000007941 */ /* 0x000fea0003800000 */
.L_x_27029:
[----:B------:R-:W0:Y:S01]  /*a4a0*/  F2I.FTZ.TRUNC.NTZ R18, R18 ;  /* 0x0000001200127305 */ /* 0x000e22000021f100 */
[----:B------:R-:W-:Y:S05]  /*a4b0*/  BRA `(.L_x_27004) ;  /* 0x0000018000007947 */ /* 0x000fea0003800000 */
.L_x_27003:
        /* <DEDUP_REMOVED lines=21> */
.L_x_27028:
[----:B------:R0:W5:Y:S01]  /*a610*/  LDG.E R18, [R2.64] ;  /* 0x0000002402127981 */ /* 0x000162000c1e1900 */
[----:B------:R-:W-:Y:S05]  /*a620*/  BRA `(.L_x_27004) ;  /* 0x0000001000007947 */ /* 0x000fea0003800000 */
.L_x_27027:
[----:B------:R0:W5:Y:S02]  /*a630*/  LDG.E R18, [R2.64] ;  /* 0x0000002402127981 */ /* 0x000164000c1e1900 */
.L_x_27004:
        /* <DEDUP_REMOVED lines=41> */
.L_x_27032:
[----:B------:R-:W-:Y:S05]  /*a8d0*/  BSYNC B0 ;  /* 0x0000000000007941 */ /* 0x000fea0003800000 */
.L_x_27031:
        /* <DEDUP_REMOVED lines=11> */
.L_x_27036:
[----:B------:R-:W-:Y:S01]  /*a990*/  STG.E.U8 [R16.64], R5 ;  /* 0x0000000510007986 */ /* 0x000fe2000c101124 */
[----:B------:R-:W-:Y:S05]  /*a9a0*/  EXIT ;  /* 0x000000000000794d */ /* 0x000fea0003800000 */
.L_x_27035:
        /* <DEDUP_REMOVED lines=10> */
.L_x_27039:
[----:B------:R-:W-:Y:S01]  /*aa50*/  STG.E [R16.64], R5 ;  /* 0x0000000510007986 */ /* 0x000fe2000c101924 */
[----:B------:R-:W-:Y:S05]  /*aa60*/  EXIT ;  /* 0x000000000000794d */ /* 0x000fea0003800000 */
.L_x_27038:
[----:B------:R-:W-:Y:S01]  /*aa70*/  STG.E.U16 [R16.64], R5 ;  /* 0x0000000510007986 */ /* 0x000fe2000c101524 */
[----:B------:R-:W-:Y:S05]  /*aa80*/  EXIT ;  /* 0x000000000000794d */ /* 0x000fea0003800000 */
.L_x_27034:
        /* <DEDUP_REMOVED lines=9> */
.L_x_27041:
[----:B------:R-:W0:Y:S02]  /*ab20*/  I2F R0, R5 ;  /* 0x0000000500007306 */ /* 0x000e240000201400 */
[----:B0-----:R-:W-:-:S05]  /*ab30*/  F2FP.PACK_AB R0, RZ, R0 ;  /* 0x00000000ff00723e */ /* 0x001fca00000000ff */
[----:B------:R-:W-:Y:S01]  /*ab40*/  STG.E.U16 [R16.64], R0 ;  /* 0x0000000010007986 */ /* 0x000fe2000c101524 */
[----:B------:R-:W-:Y:S05]  /*ab50*/  EXIT ;  /* 0x000000000000794d */ /* 0x000fea0003800000 */
.L_x_27040:
        /* <DEDUP_REMOVED lines=10> */
.L_x_27043:
[----:B------:R-:W0:Y:S02]  /*ac00*/  I2F R5, R5 ;  /* 0x0000000500057306 */ /* 0x000e240000201400 */
[----:B0-----:R-:W-:-:S04]  /*ac10*/  F2FP.PACK_AB R3, RZ, R5 ;  /* 0x00000005ff03723e */ /* 0x001fc800000000ff */
[----:B------:R-:W-:-:S05]  /*ac20*/  PRMT R3, R3, 0x5410, RZ ;  /* 0x0000541003037816 */ /* 0x000fca00000000ff */
[----:B------:R-:W-:Y:S01]  /*ac30*/  STG.E [R16.64], R3 ;  /* 0x0000000310007986 */ /* 0x000fe2000c101924 */
[----:B------:R-:W-:Y:S05]  /*ac40*/  EXIT ;  /* 0x000000000000794d */ /* 0x000fea0003800000 */
.L_x_27042:
[----:B------:R-:W0:Y:S02]  /*ac50*/  I2F.F64 R2, R5 ;  /* 0x0000000500027312 */ /* 0x000e240000201c00 */
[----:B0-----:R-:W-:Y:S01]  /*ac60*/  STG.E.64 [R16.64], R2 ;  /* 0x0000000210007986 */ /* 0x001fe2000c101b24 */
[----:B------:R-:W-:Y:S05]  /*ac70*/  EXIT ;  /* 0x000000000000794d */ /* 0x000fea0003800000 */
.L_x_27033:
        /* <DEDUP_REMOVED lines=12> */
.L_x_27046:
[----:B------:R-:W0:Y:S01]  /*ad40*/  I2F.F64 R4, R5 ;  /* 0x0000000500047312 */ /* 0x000e220000201c00 */
[----:B------:R-:W-:-:S05]  /*ad50*/  CS2R R6, SRZ ;  /* 0x0000000000067805 */ /* 0x000fca000001ff00 */
[----:B0-----:R-:W-:Y:S01]  /*ad60*/  STG.E.128 [R16.64], R4 ;  /* 0x0000000410007986 */ /* 0x001fe2000c101d24 */
[----:B------:R-:W-:Y:S05]  /*ad70*/  EXIT ;  /* 0x000000000000794d */ /* 0x000fea0003800000 */
.L_x_27045:
        /* <DEDUP_REMOVED lines=21> */
.L_x_27050:
[----:B------:R-:W-:Y:S05]  /*aed0*/  BSYNC B0 ;  /* 0x0000000000007941 */ /* 0x000fea0003800000 */
.L_x_27049:
[----:B------:R-:W-:-:S05]  /*aee0*/  LOP3.LUT R3, R0, R3, RZ, 0xfc, !PT ;  /* 0x0000000300037212 */ /* 0x000fca00078efcff */
[----:B------:R-:W-:Y:S01]  /*aef0*/  STG.E.U8 [R16.64], R3 ;  /* 0x0000000310007986 */ /* 0x000fe2000c101124 */
[----:B------:R-:W-:Y:S05]  /*af00*/  EXIT ;  /* 0x000000000000794d */ /* 0x000fea0003800000 */
.L_x_27048:
        /* <DEDUP_REMOVED lines=13> */
.L_x_27052:
[----:B------:R-:W-:Y:S01]  /*afe0*/  IMAD.MOV.U32 R0, RZ, RZ, 0x7f ;  /* 0x0000007fff007424 */ /* 0x000fe200078e00ff */
[----:B------:R-:W-:-:S04]  /*aff0*/  ISETP.GT.U32.AND P0, PT, R2, 0x7f800000, PT ;  /* 0x7f8000000200780c */ /* 0x000fc80003f04070 */
[----:B------:R-:W-:-:S04]  /*b000*/  SEL R0, R0, 0x7c, P0 ;  /* 0x0000007c00007807 */ /* 0x000fc80000000000 */
.L_x_27053:
[----:B------:R-:W-:Y:S05]  /*b010*/  BSYNC B0 ;  /* 0x0000000000007941 */ /* 0x000fea0003800000 */
.L_x_27051:
[----:B------:R-:W-:-:S04]  /*b020*/  LOP3.LUT R2, R5, 0x80000000, RZ, 0xc0, !PT ;  /* 0x8000000005027812 */ /* 0x000fc800078ec0ff */
[----:B------:R-:W-:-:S04]  /*b030*/  SHF.R.U32.HI R3, RZ, 0x18, R2 ;  /* 0x00000018ff037819 */ /* 0x000fc80000011602 */
[----:B------:R-:W-:-:S05]  /*b040*/  LOP3.LUT R3, R0, R3, RZ, 0xfc, !PT ;  /* 0x0000000300037212 */ /* 0x000fca00078efcff */
[----:B------:R-:W-:Y:S01]  /*b050*/  STG.E.U8 [R16.64], R3 ;  /* 0x0000000310007986 */ /* 0x000fe2000c101124 */
[----:B------:R-:W-:Y:S05]  /*b060*/  EXIT ;  /* 0x000000000000794d */ /* 0x000fea0003800000 */
.L_x_27047:
[----:B------:R-:W0:Y:S02]  /*b070*/  I2F R0, R5 ;  /* 0x0000000500007306 */ /* 0x000e240000201400 */
[----:B0-----:R-:W-:-:S05]  /*b080*/  F2FP.BF16.PACK_AB R0, RZ, R0 ;  /* 0x00000000ff00723e */ /* 0x001fca00000010ff */
[----:B------:R-:W-:Y:S01]  /*b090*/  STG.E.U16 [R16.64], R0 ;  /* 0x0000000010007986 */ /* 0x000fe2000c101524 */
[----:B------:R-:W-:Y:S05]  /*b0a0*/  EXIT ;  /* 0x000000000000794d */ /* 0x000fea0003800000 */
.L_x_27044:
        /* <DEDUP_REMOVED lines=10> */
.L_x_27056:
        /* <DEDUP_REMOVED lines=17> */
.L_x_27059:
[----:B------:R-:W-:-:S04]  /*b260*/  LOP3.LUT R2, R5, 0x80000000, RZ, 0xc0, !PT ;  /* 0x8000000005027812 */ /* 0x000fc800078ec0ff */
[----:B------:R-:W-:-:S04]  /*b270*/  SHF.R.U32.HI R3, RZ, 0x18, R2 ;  /* 0x00000018ff037819 */ /* 0x000fc80000011602 */
[----:B------:R-:W-:-:S04]  /*b280*/  LOP3.LUT R0, R0, R3, RZ, 0xfc, !PT ;  /* 0x0000000300007212 */ /* 0x000fc800078efcff */
[----:B------:R-:W-:Y:S02]  /*b290*/  PRMT R8, R0, 0x7610, R8 ;  /* 0x0000761000087816 */ /* 0x000fe40000000008 */
.L_x_27058:
[----:B------:R-:W-:Y:S05]  /*b2a0*/  BSYNC B0 ;  /* 0x0000000000007941 */ /* 0x000fea0003800000 */
.L_x_27057:
[----:B------:R-:W-:Y:S01]  /*b2b0*/  STG.E.U8 [R16.64], R8 ;  /* 0x0000000810007986 */ /* 0x000fe2000c101124 */
[----:B------:R-:W-:Y:S05]  /*b2c0*/  EXIT ;  /* 0x000000000000794d */ /* 0x000fea0003800000 */
.L_x_27055:
        /* <DEDUP_REMOVED lines=17> */
.L_x_27062:
[----:B------:R-:W-:-:S04]  /*b3e0*/  LOP3.LUT R2, R5, 0x80000000, RZ, 0xc0, !PT ;  /* 0x8000000005027812 */ /* 0x000fc800078ec0ff */
[----:B------:R-:W-:-:S04]  /*b3f0*/  SHF.R.U32.HI R3, RZ, 0x18, R2 ;  /* 0x00000018ff037819 */ /* 0x000fc80000011602 */
[----:B------:R-:W-:-:S04]  /*b400*/  LOP3.LUT R0, R0, R3, RZ, 0xfc, !PT ;  /* 0x0000000300007212 */ /* 0x000fc800078efcff */
[----:B------:R-:W-:Y:S02]  /*b410*/  PRMT R8, R0, 0x7610, R8 ;  /* 0x0000761000087816 */ /* 0x000fe40000000008 */
.L_x_27061:
[----:B------:R-:W-:Y:S05]  /*b420*/  BSYNC B0 ;  /* 0x0000000000007941 */ /* 0x000fea0003800000 */
.L_x_27060:
[----:B------:R-:W-:Y:S01]  /*b430*/  STG.E.U8 [R16.64], R8 ;  /* 0x0000000810007986 */ /* 0x000fe2000c101124 */
[----:B------:R-:W-:Y:S05]  /*b440*/  EXIT ;  /* 0x000000000000794d */ /* 0x000fea0003800000 */
.L_x_27054:
        /* <DEDUP_REMOVED lines=22> */
.L_x_27037:
        /* <DEDUP_REMOVED lines=20> */
.L_x_27064:
[--C-:B------:R-:W-:Y:S01]  /*b6f0*/  SHF.R.S32.HI R3, RZ, 0x1f, R5.reuse ;  /* 0x0000001fff037819 */ /* 0x100fe20000011405 */
[----:B------:R-:W-:-:S05]  /*b700*/  IMAD.MOV.U32 R2, RZ, RZ, R5 ;  /* 0x000000ffff027224 */ /* 0x000fca00078e0005 */
[----:B------:R-:W-:Y:S01]  /*b710*/  STG.E.64 [R16.64], R2 ;  /* 0x0000000210007986 */ /* 0x000fe2000c101b24 */
[----:B------:R-:W-:Y:S05]  /*b720*/  EXIT ;  /* 0x000000000000794d */ /* 0x000fea0003800000 */
.L_x_27063:
[----:B------:R-:W-:Y:S01]  /*b730*/  STG.E [R16.64], R5 ;  /* 0x0000000510007986 */ /* 0x000fe2000c101924 */
[----:B------:R-:W-:Y:S05]  /*b740*/  EXIT ;  /* 0x000000000000794d */ /* 0x000fea0003800000 */
.L_x_27065:
        /* <DEDUP_REMOVED lines=11> */
.L_x_32703:


//--------------------- .text._ZN2at6native27unrolled_elementwise_kernelINS0_13BUnaryFunctorIiiiZZZNS0_15binary_internal21div_floor_kernel_cudaERNS_18TensorIteratorBaseEENKUlvE_clEvENKUlvE1_clEvEUliiE_EESt5arrayIPcLm2EELi4E23TrivialOffsetCalculatorILi1EjESE_NS0_6memory12LoadWithCastILi1EEENSF_13StoreWithCastILi1EEEEEviT_T0_T2_T3_T4_T5_ --------------------------
	.section	.text._ZN2at6native27unrolled_elementwise_kernelINS0_13BUnaryFunctorIiiiZZZNS0_15binary_internal21div_floor_kernel_cudaERNS_18TensorIteratorBaseEENKUlvE_clEvENKUlvE1_clEvEUliiE_EESt5arrayIPcLm2EELi4E23TrivialOffsetCalculatorILi1EjESE_NS0_6memory12LoadWithCastILi1EEENSF_13StoreWithCastILi1EEEEEviT_T0_T2_T3_T4_T5_,"ax",@progbits
	.sectioninfo	@"SHI_REGISTERS=32"
	.align	128
        .global         _ZN2at6native27unrolled_elementwise_kernelINS0_13BUnaryFunctorIiiiZZZNS0_15binary_internal21div_floor_kernel_cudaERNS_18TensorIteratorBaseEENKUlvE_clEvENKUlvE1_clEvEUliiE_EESt5arrayIPcLm2EELi4E23TrivialOffsetCalculatorILi1EjESE_NS0_6memory12LoadWithCastILi1EEENSF_13StoreWithCastILi1EEEEEviT_T0_T2_T3_T4_T5_
        .type           _ZN2at6native27unrolled_elementwise_kernelINS0_13BUnaryFunctorIiiiZZZNS0_15binary_internal21div_floor_kernel_cudaERNS_18TensorIteratorBaseEENKUlvE_clEvENKUlvE1_clEvEUliiE_EESt5arrayIPcLm2EELi4E23TrivialOffsetCalculatorILi1EjESE_NS0_6memory12LoadWithCastILi1EEENSF_13StoreWithCastILi1EEEEEviT_T0_T2_T3_T4_T5_,@function
        .size           _ZN2at6native27unrolled_elementwise_kernelINS0_13BUnaryFunctorIiiiZZZNS0_15binary_internal21div_floor_kernel_cudaERNS_18TensorIteratorBaseEENKUlvE_clEvENKUlvE1_clEvEUliiE_EESt5arrayIPcLm2EELi4E23TrivialOffsetCalculatorILi1EjESE_NS0_6memory12LoadWithCastILi1EEENSF_13StoreWithCastILi1EEEEEviT_T0_T2_T3_T4_T5_,(.L_x_32704 - _ZN2at6native27unrolled_elementwise_kernelINS0_13BUnaryFunctorIiiiZZZNS0_15binary_internal21div_floor_kernel_cudaERNS_18TensorIteratorBaseEENKUlvE_clEvENKUlvE1_clEvEUliiE_EESt5arrayIPcLm2EELi4E23TrivialOffsetCalculatorILi1EjESE_NS0_6memory12LoadWithCastILi1EEENSF_13StoreWithCastILi1EEEEEviT_T0_T2_T3_T4_T5_)
        .other          _ZN2at6native27unrolled_elementwise_kernelINS0_13BUnaryFunctorIiiiZZZNS0_15binary_internal21div_floor_kernel_cudaERNS_18TensorIteratorBaseEENKUlvE_clEvENKUlvE1_clEvEUliiE_EESt5arrayIPcLm2EELi4E23TrivialOffsetCalculatorILi1EjESE_NS0_6memory12LoadWithCastILi1EEENSF_13StoreWithCastILi1EEEEEviT_T0_T2_T3_T4_T5_,@"STO_CUDA_ENTRY STV_DEFAULT"
_ZN2at6native27unrolled_elementwise_kernelINS0_13BUnaryFunctorIiiiZZZNS0_15binary_internal21div_floor_kernel_cudaERNS_18TensorIteratorBaseEENKUlvE_clEvENKUlvE1_clEvEUliiE_EESt5arrayIPcLm2EELi4E23TrivialOffsetCalculatorILi1EjESE_NS0_6memory12LoadWithCastILi1EEENSF_13StoreWithCastILi1EEEEEviT_T0_T2_T3_T4_T5_:
.text._ZN2at6native27unrolled_elementwise_kernelINS0_13BUnaryFunctorIiiiZZZNS0_15binary_internal21div_floor_kernel_cudaERNS_18TensorIteratorBaseEENKUlvE_clEvENKUlvE1_clEvEUliiE_EESt5arrayIPcLm2EELi4E23TrivialOffsetCalculatorILi1EjESE_NS0_6memory12LoadWithCastILi1EEENSF_13StoreWithCastILi1EEEEEviT_T0_T2_T3_T4_T5_:
        /* <DEDUP_REMOVED lines=29> */
.L_x_27071:
[----:B------:R0:W5:Y:S01]  /*01d0*/  LDG.E.U8 R24, [R2.64] ;  /* 0x0000002402187981 */ /* 0x000162000c1e1100 */
[----:B------:R-:W-:Y:S05]  /*01e0*/  BRA `(.L_x_27073) ;  /* 0x00000d1000007947 */ /* 0x000fea0003800000 */
.L_x_27070:
        /* <DEDUP_REMOVED lines=8> */
.L_x_27075:
[----:B------:R0:W5:Y:S01]  /*0270*/  LDG.E R24, [R2.64] ;  /* 0x0000002402187981 */ /* 0x000162000c1e1900 */
[----:B------:R-:W-:Y:S05]  /*0280*/  BRA `(.L_x_27073) ;  /* 0x00000c7000007947 */ /* 0x000fea0003800000 */
.L_x_27074:
[----:B------:R0:W5:Y:S01]  /*0290*/  LDG.E.S16 R24, [R2.64] ;  /* 0x0000002402187981 */ /* 0x000162000c1e1700 */
[----:B------:R-:W-:Y:S05]  /*02a0*/  BRA `(.L_x_27073) ;  /* 0x00000c5000007947 */ /* 0x000fea0003800000 */
.L_x_27069:
        /* <DEDUP_REMOVED lines=9> */
.L_x_27077:
[----:B------:R-:W2:Y:S02]  /*0340*/  LDG.E.U16 R2, [R2.64] ;  /* 0x0000002402027981 */ /* 0x000ea4000c1e1500 */
[----:B--2---:R-:W-:-:S06]  /*0350*/  HADD2.F32 R24, -RZ, R2.H0_H0 ;  /* 0x20000002ff187230 */ /* 0x004fcc0000004100 */
[----:B------:R-:W0:Y:S01]  /*0360*/  F2I.FTZ.TRUNC.NTZ R24, R24 ;  /* 0x0000001800187305 */ /* 0x000e22000021f100 */
[----:B------:R-:W-:Y:S05]  /*0370*/  BRA `(.L_x_27073) ;  /* 0x00000b8000007947 */ /* 0x000fea0003800000 */
.L_x_27076:
        /* <DEDUP_REMOVED lines=9> */
.L_x_27079:
[----:B------:R-:W2:Y:S02]  /*0410*/  LDG.E.U16 R2, [R2.64] ;  /* 0x0000002402027981 */ /* 0x000ea4000c1e1500 */
[----:B--2---:R-:W-:-:S06]  /*0420*/  HADD2.F32 R24, -RZ, R2.H0_H0 ;  /* 0x20000002ff187230 */ /* 0x004fcc0000004100 */
[----:B------:R-:W0:Y:S01]  /*0430*/  F2I.FTZ.TRUNC.NTZ R24, R24 ;  /* 0x0000001800187305 */ /* 0x000e22000021f100 */
[----:B------:R-:W-:Y:S05]  /*0440*/  BRA `(.L_x_27073) ;  /* 0x00000ab000007947 */ /* 0x000fea0003800000 */
.L_x_27078:
[----:B------:R-:W2:Y:S02]  /*0450*/  LDG.E.64 R2, [R2.64] ;  /* 0x0000002402027981 */ /* 0x000ea4000c1e1b00 */
[----:B--2---:R0:W1:Y:S01]  /*0460*/  F2I.F64.TRUNC R24, R2 ;  /* 0x0000000200187311 */ /* 0x004062000030d100 */
[----:B------:R-:W-:Y:S05]  /*0470*/  BRA `(.L_x_27073) ;  /* 0x00000a8000007947 */ /* 0x000fea0003800000 */
.L_x_27068:
        /* <DEDUP_REMOVED lines=12> */
.L_x_27082:
[----:B------:R-:W2:Y:S02]  /*0540*/  LDG.E.64 R2, [R2.64] ;  /* 0x0000002402027981 */ /* 0x000ea4000c1e1b00 */
[----:B--2---:R0:W1:Y:S01]  /*0550*/  F2I.F64.TRUNC R24, R2 ;  /* 0x0000000200187311 */ /* 0x004062000030d100 */
[----:B------:R-:W-:Y:S05]  /*0560*/  BRA `(.L_x_27073) ;  /* 0x0000099000007947 */ /* 0x000fea0003800000 */
.L_x_27081:
        /* <DEDUP_REMOVED lines=27> */
.L_x_27084:
        /* <DEDUP_REMOVED lines=15> */
.L_x_27083:
[----:B------:R-:W2:Y:S02]  /*0810*/  LDG.E.U16 R24, [R2.64] ;  /* 0x0000002402187981 */ /* 0x000ea4000c1e1500 */
[----:B--2---:R-:W-:-:S06]  /*0820*/  PRMT R24, RZ, 0x5410, R24 ;  /* 0x00005410ff187816 */ /* 0x004fcc0000000018 */
[----:B------:R-:W0:Y:S01]  /*0830*/  F2I.FTZ.TRUNC.NTZ R24, R24 ;  /* 0x0000001800187305 */ /* 0x000e22000021f100 */
[----:B------:R-:W-:Y:S05]  /*0840*/  BRA `(.L_x_27073) ;  /* 0x000006b000007947 */ /* 0x000fea0003800000 */
.L_x_27080:
        /* <DEDUP_REMOVED lines=10> */
.L_x_27087:
        /* <DEDUP_REMOVED lines=21> */
.L_x_27091:
[----:B------:R-:W-:Y:S05]  /*0a40*/  BSYNC B1 ;  /* 0x0000000000017941 */ /* 0x000fea0003800000 */
.L_x_27090:
[----:B------:R-:W-:Y:S01]  /*0a50*/  IMAD.SHL.U32 R2, R2, 0x100000, RZ ;  /* 0x0010000002027824 */ /* 0x000fe200078e00ff */
[----:B------:R-:W-:-:S04]  /*0a60*/  LEA R3, R0, 0x3b800000, 0x17 ;  /* 0x3b80000000037811 */ /* 0x000fc800078eb8ff */
[----:B------:R-:W-:Y:S02]  /*0a70*/  LOP3.LUT R24, R3, R2, R24, 0xfe, !PT ;  /* 0x0000000203187212 */ /* 0x000fe400078efe18 */
.L_x_27089:
[----:B------:R-:W-:Y:S05]  /*0a80*/  BSYNC B0 ;  /* 0x0000000000007941 */ /* 0x000fea0003800000 */
.L_x_27088:
[----:B------:R-:W0:Y:S01]  /*0a90*/  F2I.FTZ.TRUNC.NTZ R24, R24 ;  /* 0x0000001800187305 */ /* 0x000e22000021f100 */
[----:B------:R-:W-:Y:S05]  /*0aa0*/  BRA `(.L_x_27073) ;  /* 0x0000045000007947 */ /* 0x000fea0003800000 */
.L_x_27086:
        /* <DEDUP_REMOVED lines=21> */
.L_x_27095:
[----:B------:R-:W-:Y:S05]  /*0c00*/  BSYNC B1 ;  /* 0x0000000000017941 */ /* 0x000fea0003800000 */
.L_x_27094:
[----:B------:R-:W-:Y:S01]  /*0c10*/  IMAD.SHL.U32 R2, R2, 0x200000, RZ ;  /* 0x0020000002027824 */ /* 0x000fe200078e00ff */
[----:B------:R-:W-:-:S04]  /*0c20*/  LEA R3, R0, 0x37800000, 0x17 ;  /* 0x3780000000037811 */ /* 0x000fc800078eb8ff */
[----:B------:R-:W-:Y:S02]  /*0c30*/  LOP3.LUT R24, R3, R2, R24, 0xfe, !PT ;  /* 0x0000000203187212 */ /* 0x000fe400078efe18 */
.L_x_27093:
[----:B------:R-:W-:Y:S05]  /*0c40*/  BSYNC B0 ;  /* 0x0000000000007941 */ /* 0x000fea0003800000 */
.L_x_27092:
[----:B------:R-:W0:Y:S01]  /*0c50*/  F2I.FTZ.TRUNC.NTZ R24, R24 ;  /* 0x0000001800187305 */ /* 0x000e22000021f100 */
[----:B------:R-:W-:Y:S05]  /*0c60*/  BRA `(.L_x_27073) ;  /* 0x0000029000007947 */ /* 0x000fea0003800000 */
.L_x_27085:
        /* <DEDUP_REMOVED lines=14> */
.L_x_27099:
[----:B------:R-:W-:Y:S05]  /*0d50*/  BSYNC B0 ;  /* 0x0000000000007941 */ /* 0x000fea0003800000 */
.L_x_27098:
[----:B------:R-:W0:Y:S01]  /*0d60*/  F2I.FTZ.TRUNC.NTZ R24, R24 ;  /* 0x0000001800187305 */ /* 0x000e22000021f100 */
[----:B------:R-:W-:Y:S05]  /*0d70*/  BRA `(.L_x_27073) ;  /* 0x0000018000007947 */ /* 0x000fea0003800000 */
.L_x_27072:
        /* <DEDUP_REMOVED lines=21> */
.L_x_27097:
[----:B------:R0:W5:Y:S01]  /*0ed0*/  LDG.E R24, [R2.64] ;  /* 0x0000002402187981 */ /* 0x000162000c1e1900 */
[----:B------:R-:W-:Y:S05]  /*0ee0*/  BRA `(.L_x_27073) ;  /* 0x0000001000007947 */ /* 0x000fea0003800000 */
.L_x_27096:
[----:B------:R0:W5:Y:S02]  /*0ef0*/  LDG.E R24, [R2.64] ;  /* 0x0000002402187981 */ /* 0x000164000c1e1900 */
.L_x_27073:
[----:B------:R-:W2:Y:S02]  /*0f00*/  S2R R19, SR_TID.X ;  /* 0x0000000000137919 */ /* 0x000ea40000002100 */
[----:B--2---:R-:W-:Y:S02]  /*0f10*/  IADD3 R19, R19, 0x80, RZ ;  /* 0x0000008013137810 */ /* 0x004fe40007ffe0ff */
.L_x_27067:
[----:B-1----:R-:W-:Y:S05]  /*0f20*/  BSYNC B6 ;  /* 0x0000000000067941 */ /* 0x002fea0003800000 */
.L_x_27066:
        /* <DEDUP_REMOVED lines=21> */
.L_x_27105:
[----:B------:R0:W5:Y:S01]  /*1080*/  LDG.E.U8 R23, [R2.64] ;  /* 0x0000002402177981 */ /* 0x000162000c1e1100 */
[----:B------:R-:W-:Y:S05]  /*1090*/  BRA `(.L_x_27107) ;  /* 0x00000d0000007947 */ /* 0x000fea0003800000 */
.L_x_27104:
        /* <DEDUP_REMOVED lines=8> */
.L_x_27109:
[----:B------:R0:W5:Y:S01]  /*1120*/  LDG.E R23, [R2.64] ;  /* 0x0000002402177981 */ /* 0x000162000c1e1900 */
[----:B------:R-:W-:Y:S05]  /*1130*/  BRA `(.L_x_27107) ;  /* 0x00000c6000007947 */ /* 0x000fea0003800000 */
.L_x_27108:
[----:B------:R0:W5:Y:S01]  /*1140*/  LDG.E.S16 R23, [R2.64] ;  /* 0x0000002402177981 */ /* 0x000162000c1e1700 */
[----:B------:R-:W-:Y:S05]  /*1150*/  BRA `(.L_x_27107) ;  /* 0x00000c4000007947 */ /* 0x000fea0003800000 */
.L_x_27103:
        /* <DEDUP_REMOVED lines=9> */
.L_x_27111:
[----:B------:R-:W2:Y:S02]  /*11f0*/  LDG.E.U16 R2, [R2.64] ;  /* 0x0000002402027981 */ /* 0x000ea4000c1e1500 */
[----:B--2---:R-:W-:-:S06]  /*1200*/  HADD2.F32 R23, -RZ, R2.H0_H0 ;  /* 0x20000002ff177230 */ /* 0x004fcc0000004100 */
[----:B------:R-:W0:Y:S01]  /*1210*/  F2I.FTZ.TRUNC.NTZ R23, R23 ;  /* 0x0000001700177305 */ /* 0x000e22000021f100 */
[----:B------:R-:W-:Y:S05]  /*1220*/  BRA `(.L_x_27107) ;  /* 0x00000b7000007947 */ /* 0x000fea0003800000 */
.L_x_27110:
        /* <DEDUP_REMOVED lines=9> */
.L_x_27113:
[----:B------:R-:W2:Y:S02]  /*12c0*/  LDG.E.U16 R2, [R2.64] ;  /* 0x0000002402027981 */ /* 0x000ea4000c1e1500 */
[----:B--2---:R-:W-:-:S06]  /*12d0*/  HADD2.F32 R23, -RZ, R2.H0_H0 ;  /* 0x20000002ff177230 */ /* 0x004fcc0000004100 */
[----:B------:R-:W0:Y:S01]  /*12e0*/  F2I.FTZ.TRUNC.NTZ R23, R23 ;  /* 0x0000001700177305 */ /* 0x000e22000021f100 */
[----:B------:R-:W-:Y:S05]  /*12f0*/  BRA `(.L_x_27107) ;  /* 0x00000aa000007947 */ /* 0x000fea0003800000 */
.L_x_27112:
[----:B------:R-:W2:Y:S02]  /*1300*/  LDG.E.64 R2, [R2.64] ;  /* 0x0000002402027981 */ /* 0x000ea4000c1e1b00 */
[----:B--2---:R0:W1:Y:S01]  /*1310*/  F2I.F64.TRUNC R23, R2 ;  /* 0x0000000200177311 */ /* 0x004062000030d100 */
[----:B------:R-:W-:Y:S05]  /*1320*/  BRA `(.L_x_27107) ;  /* 0x00000a7000007947 */ /* 0x000fea0003800000 */
.L_x_27102:
        /* <DEDUP_REMOVED lines=12> */
.L_x_27116:
[----:B------:R-:W2:Y:S02]  /*13f0*/  LDG.E.64 R2, [R2.64] ;  /* 0x0000002402027981 */ /* 0x000ea4000c1e1b00 */
[----:B--2---:R0:W1:Y:S01]  /*1400*/  F2I.F64.TRUNC R23, R2 ;  /* 0x0000000200177311 */ /* 0x004062000030d100 */
[----:B------:R-:W-:Y:S05]  /*1410*/  BRA `(.L_x_27107) ;  /* 0x0000098000007947 */ /* 0x000fea0003800000 */
.L_x_27115:
        /* <DEDUP_REMOVED lines=27> */
.L_x_27118:
        /* <DEDUP_REMOVED lines=14> */
.L_x_27117:
[----:B------:R-:W2:Y:S02]  /*16b0*/  LDG.E.U16 R23, [R2.64] ;  /* 0x0000002402177981 */ /* 0x000ea4000c1e1500 */
[----:B--2---:R-:W-:-:S06]  /*16c0*/  PRMT R23, RZ, 0x5410, R23 ;  /* 0x00005410ff177816 */ /* 0x004fcc0000000017 */
[----:B------:R-:W0:Y:S01]  /*16d0*/  F2I.FTZ.TRUNC.NTZ R23, R23 ;  /* 0x0000001700177305 */ /* 0x000e22000021f100 */
[----:B------:R-:W-:Y:S05]  /*16e0*/  BRA `(.L_x_27107) ;  /* 0x000006b000007947 */ /* 0x000fea0003800000 */
.L_x_27114:
        /* <DEDUP_REMOVED lines=10> */
.L_x_27121:
        /* <DEDUP_REMOVED lines=21> */
.L_x_27125:
[----:B------:R-:W-:Y:S05]  /*18e0*/  BSYNC B1 ;  /* 0x0000000000017941 */ /* 0x000fea0003800000 */
.L_x_27124:
[----:B------:R-:W-:Y:S01]  /*18f0*/  IMAD.SHL.U32 R2, R2, 0x100000, RZ ;  /* 0x0010000002027824 */ /* 0x000fe200078e00ff */
[----:B------:R-:W-:-:S04]  /*1900*/  LEA R0, R0, 0x3b800000, 0x17 ;  /* 0x3b80000000007811 */ /* 0x000fc800078eb8ff */
[----:B------:R-:W-:Y:S02]  /*1910*/  LOP3.LUT R23, R0, R2, R23, 0xfe, !PT ;  /* 0x0000000200177212 */ /* 0x000fe400078efe17 */
.L_x_27123:
[----:B------:R-:W-:Y:S05]  /*1920*/  BSYNC B0 ;  /* 0x0000000000007941 */ /* 0x000fea0003800000 */
.L_x_27122:
[----:B------:R-:W0:Y:S01]  /*1930*/  F2I.FTZ.TRUNC.NTZ R23, R23 ;  /* 0x0000001700177305 */ /* 0x000e22000021f100 */
[----:B------:R-:W-:Y:S05]  /*1940*/  BRA `(.L_x_27107) ;  /* 0x0000045000007947 */ /* 0x000fea0003800000 */
.L_x_27120:
        /* <DEDUP_REMOVED lines=21> */
.L_x_27129:
[----:B------:R-:W-:Y:S05]  /*1aa0*/  BSYNC B1 ;  /* 0x0000000000017941 */ /* 0x000fea0003800000 */
.L_x_27128:
[----:B------:R-:W-:Y:S01]  /*1ab0*/  IMAD.SHL.U32 R2, R2, 0x200000, RZ ;  /* 0x0020000002027824 */ /* 0x000fe200078e00ff */
[----:B------:R-:W-:-:S04]  /*1ac0*/  LEA R0, R0, 0x37800000, 0x17 ;  /* 0x3780000000007811 */ /* 0x000fc800078eb8ff */
[----:B------:R-:W-:Y:S02]  /*1ad0*/  LOP3.LUT R23, R0, R2, R23, 0xfe, !PT ;  /* 0x0000000200177212 */ /* 0x000fe400078efe17 */
.L_x_27127:
[----:B------:R-:W-:Y:S05]  /*1ae0*/  BSYNC B0 ;  /* 0x0000000000007941 */ /* 0x000fea0003800000 */
.L_x_27126:
[----:B------:R-:W0:Y:S01]  /*1af0*/  F2I.FTZ.TRUNC.NTZ R23, R23 ;  /* 0x0000001700177305 */ /* 0x000e22000021f100 */
[----:B------:R-:W-:Y:S05]  /*1b00*/  BRA `(.L_x_27107) ;  /* 0x0000029000007947 */ /* 0x000fea0003800000 */
.L_x_27119:
        /* <DEDUP_REMOVED lines=14> */
.L_x_27133:
[----:B------:R-:W-:Y:S05]  /*1bf0*/  BSYNC B0 ;  /* 0x0000000000007941 */ /* 0x000fea0003800000 */
.L_x_27132:
[----:B------:R-:W0:Y:S01]  /*1c00*/  F2I.FTZ.TRUNC.NTZ R23, R23 ;  /* 0x0000001700177305 */ /* 0x000e22000021f100 */
[----:B------:R-:W-:Y:S05]  /*1c10*/  BRA `(.L_x_27107) ;  /* 0x0000018000007947 */ /* 0x000fea0003800000 */
.L_x_27106:
        /* <DEDUP_REMOVED lines=19> */
[----:B0----5:R-:W-:Y:S05]  /*1d50*/  CALL.ABS.NOINC R2 ;  /* 0x0000000002007343 */ /* 0x021fea0003c00000 */
[----:B------:R-:W-:Y:S05]  /*1d60*/  BRA `(.L_x_27107) ;  /* 0x0000003000007947 */ /* 0x000fea0003800000 */
.L_x_27131:
[----:B------:R0:W5:Y:S01]  /*1d70*/  LDG.E R23, [R2.64] ;  /* 0x0000002402177981 */ /* 0x000162000c1e1900 */
[----:B------:R-:W-:Y:S05]  /*1d80*/  BRA `(.L_x_27107) ;  /* 0x0000001000007947 */ /* 0x000fea0003800000 */
.L_x_27130:
[----:B------:R0:W5:Y:S02]  /*1d90*/  LDG.E R23, [R2.64] ;  /* 0x0000002402177981 */ /* 0x000164000c1e1900 */
.L_x_27107:
[----:B------:R-:W-:-:S03]  /*1da0*/  IADD3 R19, R19, 0x80, RZ ;  /* 0x0000008013137810 */ /* 0x000fc60007ffe0ff */
.L_x_27101:
[----:B------:R-:W-:Y:S05]  /*1db0*/  BSYNC B6 ;  /* 0x0000000000067941 */ /* 0x000fea0003800000 */
.L_x_27100:
[----:B------:R-:W-:Y:S01]  /*1dc0*/  ISETP.GE.AND P0, PT, R19, R17, PT ;  /* 0x000000111300720c */ /* 0x000fe20003f06270 */
[----:B------:R-:W-:Y:S01]  /*1dd0*/  BSSY B6, `(.L_x_27134) ;  /* 0x00000e9000067945 */ /* 0x000fe20003800000 */
[----:B------:R-:W-:Y:S02]  /*1de0*/  IMAD.MOV.U32 R18, RZ, RZ, RZ ;  /* 0x000000ffff127224 */ /* 0x000fe400078e00ff */
[----:B------:R-:W-:-:S09]  /*1df0*/  IMAD.MOV.U32 R22, RZ, RZ, RZ ;  /* 0x000000ffff167224 */ /* 0x000fd200078e00ff */
        /* <DEDUP_REMOVED lines=19> */
.L_x_27139:
[----:B------:R0:W5:Y:S01]  /*1f30*/  LDG.E.U8 R22, [R2.64] ;  /* 0x0000002402167981 */ /* 0x000162000c1e1100 */
[----:B------:R-:W-:Y:S05]  /*1f40*/  BRA `(.L_x_27141) ;  /* 0x00000d0000007947 */ /* 0x000fea0003800000 */
.L_x_27138:
        /* <DEDUP_REMOVED lines=8> */
.L_x_27143:
[----:B------:R0:W5:Y:S01]  /*1fd0*/  LDG.E R22, [R2.64] ;  /* 0x0000002402167981 */ /* 0x000162000c1e1900 */
[----:B------:R-:W-:Y:S05]  /*1fe0*/  BRA `(.L_x_27141) ;  /* 0x00000c6000007947 */ /* 0x000fea0003800000 */
.L_x_27142:
[----:B------:R0:W5:Y:S01]  /*1ff0*/  LDG.E.S16 R22, [R2.64] ;  /* 0x0000002402167981 */ /* 0x000162000c1e1700 */
[----:B------:R-:W-:Y:S05]  /*2000*/  BRA `(.L_x_27141) ;  /* 0x00000c4000007947 */ /* 0x000fea0003800000 */
.L_x_27137:
        /* <DEDUP_REMOVED lines=9> */
.L_x_27145:
[----:B------:R-:W2:Y:S02]  /*20a0*/  LDG.E.U16 R2, [R2.64] ;  /* 0x0000002402027981 */ /* 0x000ea4000c1e1500 */
[----:B--2---:R-:W-:-:S06]  /*20b0*/  HADD2.F32 R22, -RZ, R2.H0_H0 ;  /* 0x20000002ff167230 */ /* 0x004fcc0000004100 */
[----:B------:R-:W0:Y:S01]  /*20c0*/  F2I.FTZ.TRUNC.NTZ R22, R22 ;  /* 0x0000001600167305 */ /* 0x000e22000021f100 */
[----:B------:R-:W-:Y:S05]  /*20d0*/  BRA `(.L_x_27141) ;  /* 0x00000b7000007947 */ /* 0x000fea0003800000 */
.L_x_27144:
        /* <DEDUP_REMOVED lines=9> */
.L_x_27147:
[----:B------:R-:W2:Y:S02]  /*2170*/  LDG.E.U16 R2, [R2.64] ;  /* 0x0000002402027981 */ /* 0x000ea4000c1e1500 */
[----:B--2---:R-:W-:-:S06]  /*2180*/  HADD2.F32 R22, -RZ, R2.H0_H0 ;  /* 0x20000002ff167230 */ /* 0x004fcc0000004100 */
[----:B------:R-:W0:Y:S01]  /*2190*/  F2I.FTZ.TRUNC.NTZ R22, R22 ;  /* 0x0000001600167305 */ /* 0x000e22000021f100 */
[----:B------:R-:W-:Y:S05]  /*21a0*/  BRA `(.L_x_27141) ;  /* 0x00000aa000007947 */ /* 0x000fea0003800000 */
.L_x_27146:
[----:B------:R-:W2:Y:S02]  /*21b0*/  LDG.E.64 R2, [R2.64] ;  /* 0x0000002402027981 */ /* 0x000ea4000c1e1b00 */
[----:B--2---:R0:W2:Y:S01]  /*21c0*/  F2I.F64.TRUNC R22, R2 ;  /* 0x0000000200167311 */ /* 0x0040a2000030d100 */
[----:B------:R-:W-:Y:S05]  /*21d0*/  BRA `(.L_x_27141) ;  /* 0x00000a7000007947 */ /* 0x000fea0003800000 */
.L_x_27136:
        /* <DEDUP_REMOVED lines=12> */
.L_x_27150:
[----:B------:R-:W2:Y:S02]  /*22a0*/  LDG.E.64 R2, [R2.64] ;  /* 0x0000002402027981 */ /* 0x000ea4000c1e1b00 */
[----:B--2---:R0:W2:Y:S01]  /*22b0*/  F2I.F64.TRUNC R22, R2 ;  /* 0x0000000200167311 */ /* 0x0040a2000030d100 */
[----:B------:R-:W-:Y:S05]  /*22c0*/  BRA `(.L_x_27141) ;  /* 0x0000098000007947 */ /* 0x000fea0003800000 */
.L_x_27149:
        /* <DEDUP_REMOVED lines=27> */
.L_x_27152:
        /* <DEDUP_REMOVED lines=14> */
.L_x_27151:
[----:B------:R-:W2:Y:S02]  /*2560*/  LDG.E.U16 R22, [R2.64] ;  /* 0x0000002402167981 */ /* 0x000ea4000c1e1500 */
[----:B--2---:R-:W-:-:S06]  /*2570*/  PRMT R22, RZ, 0x5410, R22 ;  /* 0x00005410ff167816 */ /* 0x004fcc0000000016 */
[----:B------:R-:W0:Y:S01]  /*2580*/  F2I.FTZ.TRUNC.NTZ R22, R22 ;  /* 0x0000001600167305 */ /* 0x000e22000021f100 */
[----:B------:R-:W-:Y:S05]  /*2590*/  BRA `(.L_x_27141) ;  /* 0x000006b000007947 */ /* 0x000fea0003800000 */
.L_x_27148:
        /* <DEDUP_REMOVED lines=10> */
.L_x_27155:
        /* <DEDUP_REMOVED lines=21> */
.L_x_27159:
[----:B------:R-:W-:Y:S05]  /*2790*/  BSYNC B1 ;  /* 0x0000000000017941 */ /* 0x000fea0003800000 */
.L_x_27158:
[----:B------:R-:W-:Y:S01]  /*27a0*/  IMAD.SHL.U32 R2, R2, 0x100000, RZ ;  /* 0x0010000002027824 */ /* 0x000fe200078e00ff */
[----:B------:R-:W-:-:S04]  /*27b0*/  LEA R3, R0, 0x3b800000, 0x17 ;  /* 0x3b80000000037811 */ /* 0x000fc800078eb8ff */
[----:B------:R-:W-:Y:S02]  /*27c0*/  LOP3.LUT R22, R3, R2, R22, 0xfe, !PT ;  /* 0x0000000203167212 */ /* 0x000fe400078efe16 */
.L_x_27157:
[----:B------:R-:W-:Y:S05]  /*27d0*/  BSYNC B0 ;  /* 0x0000000000007941 */ /* 0x000fea0003800000 */
.L_x_27156:
[----:B------:R-:W0:Y:S01]  /*27e0*/  F2I.FTZ.TRUNC.NTZ R22, R22 ;  /* 0x0000001600167305 */ /* 0x000e22000021f100 */
[----:B------:R-:W-:Y:S05]  /*27f0*/  BRA `(.L_x_27141) ;  /* 0x0000045000007947 */ /* 0x000fea0003800000 */
.L_x_27154:
        /* <DEDUP_REMOVED lines=21> */
.L_x_27163:
[----:B------:R-:W-:Y:S05]  /*2950*/  BSYNC B1 ;  /* 0x0000000000017941 */ /* 0x000fea0003800000 */
.L_x_27162:
[----:B------:R-:W-:Y:S01]  /*2960*/  IMAD.SHL.U32 R2, R2, 0x200000, RZ ;  /* 0x0020000002027824 */ /* 0x000fe200078e00ff */
[----:B------:R-:W-:-:S04]  /*2970*/  LEA R3, R0, 0x37800000, 0x17 ;  /* 0x3780000000037811 */ /* 0x000fc800078eb8ff */
[----:B------:R-:W-:Y:S02]  /*2980*/  LOP3.LUT R22, R3, R2, R22, 0xfe, !PT ;  /* 0x0000000203167212 */ /* 0x000fe400078efe16 */
.L_x_27161:
[----:B------:R-:W-:Y:S05]  /*2990*/  BSYNC B0 ;  /* 0x0000000000007941 */ /* 0x000fea0003800000 */
.L_x_27160:
[----:B------:R-:W0:Y:S01]  /*29a0*/  F2I.FTZ.TRUNC.NTZ R22, R22 ;  /* 0x0000001600167305 */ /* 0x000e22000021f100 */
[----:B------:R-:W-:Y:S05]  /*29b0*/  BRA `(.L_x_27141) ;  /* 0x0000029000007947 */ /* 0x000fea0003800000 */
.L_x_27153:
        /* <DEDUP_REMOVED lines=14> */
.L_x_27167:
[----:B------:R-:W-:Y:S05]  /*2aa0*/  BSYNC B0 ;  /* 0x0000000000007941 */ /* 0x000fea0003800000 */
.L_x_27166:
[----:B------:R-:W0:Y:S01]  /*2ab0*/  F2I.FTZ.TRUNC.NTZ R22, R22 ;  /* 0x0000001600167305 */ /* 0x000e22000021f100 */
[----:B------:R-:W-:Y:S05]  /*2ac0*/  BRA `(.L_x_27141) ;  /* 0x0000018000007947 */ /* 0x000fea0003800000 */
.L_x_27140:
        /* <DEDUP_REMOVED lines=21> */
.L_x_27165:
[----:B------:R0:W5:Y:S01]  /*2c20*/  LDG.E R22, [R2.64] ;  /* 0x0000002402167981 */ /* 0x000162000c1e1900 */
[----:B------:R-:W-:Y:S05]  /*2c30*/  BRA `(.L_x_27141) ;  /* 0x0000001000007947 */ /* 0x000fea0003800000 */
.L_x_27164:
[----:B------:R0:W5:Y:S02]  /*2c40*/  LDG.E R22, [R2.64] ;  /* 0x0000002402167981 */ /* 0x000164000c1e1900 */
.L_x_27141:
[----:B------:R-:W-:-:S03]  /*2c50*/  IADD3 R19, R19, 0x80, RZ ;  /* 0x0000008013137810 */ /* 0x000fc60007ffe0ff */
.L_x_27135:
[----:B------:R-:W-:Y:S05]  /*2c60*/  BSYNC B6 ;  /* 0x0000000000067941 */ /* 0x000fea0003800000 */
.L_x_27134:
        /* <DEDUP_REMOVED lines=20> */
.L_x_27173:
[----:B------:R0:W5:Y:S01]  /*2db0*/  LDG.E.U8 R18, [R2.64] ;  /* 0x0000002402127981 */ /* 0x000162000c1e1100 */
[----:B------:R-:W-:Y:S05]  /*2dc0*/  BRA `(.L_x_27169) ;  /* 0x00000cf000007947 */ /* 0x000fea0003800000 */
.L_x_27172:
        /* <DEDUP_REMOVED lines=8> */
.L_x_27176:
[----:B------:R0:W5:Y:S01]  /*2e50*/  LDG.E R18, [R2.64] ;  /* 0x0000002402127981 */ /* 0x000162000c1e1900 */
[----:B------:R-:W-:Y:S05]  /*2e60*/  BRA `(.L_x_27169) ;  /* 0x00000c5000007947 */ /* 0x000fea0003800000 */
.L_x_27175:
[----:B------:R0:W5:Y:S01]  /*2e70*/  LDG.E.S16 R18, [R2.64] ;  /* 0x0000002402127981 */ /* 0x000162000c1e1700 */
[----:B------:R-:W-:Y:S05]  /*2e80*/  BRA `(.L_x_27169) ;  /* 0x00000c3000007947 */ /* 0x000fea0003800000 */
.L_x_27171:
        /* <DEDUP_REMOVED lines=9> */
.L_x_27178:
[----:B------:R-:W3:Y:S02]  /*2f20*/  LDG.E.U16 R2, [R2.64] ;  /* 0x0000002402027981 */ /* 0x000ee4000c1e1500 */
[----:B---3--:R-:W-:-:S06]  /*2f30*/  HADD2.F32 R18, -RZ, R2.H0_H0 ;  /* 0x20000002ff127230 */ /* 0x008fcc0000004100 */
[----:B------:R-:W0:Y:S01]  /*2f40*/  F2I.FTZ.TRUNC.NTZ R18, R18 ;  /* 0x0000001200127305 */ /* 0x000e22000021f100 */
[----:B------:R-:W-:Y:S05]  /*2f50*/  BRA `(.L_x_27169) ;  /* 0x00000b6000007947 */ /* 0x000fea0003800000 */
.L_x_27177:
        /* <DEDUP_REMOVED lines=9> */
.L_x_27180:
[----:B------:R-:W3:Y:S02]  /*2ff0*/  LDG.E.U16 R2, [R2.64] ;  /* 0x0000002402027981 */ /* 0x000ee4000c1e1500 */
[----:B---3--:R-:W-:-:S06]  /*3000*/  HADD2.F32 R18, -RZ, R2.H0_H0 ;  /* 0x20000002ff127230 */ /* 0x008fcc0000004100 */
[----:B------:R-:W0:Y:S01]  /*3010*/  F2I.FTZ.TRUNC.NTZ R18, R18 ;  /* 0x0000001200127305 */ /* 0x000e22000021f100 */
[----:B------:R-:W-:Y:S05]  /*3020*/  BRA `(.L_x_27169) ;  /* 0x00000a9000007947 */ /* 0x000fea0003800000 */
.L_x_27179:
[----:B------:R-:W3:Y:S02]  /*3030*/  LDG.E.64 R18, [R2.64] ;  /* 0x0000002402127981 */ /* 0x000ee4000c1e1b00 */
[----:B---3--:R0:W3:Y:S01]  /*3040*/  F2I.F64.TRUNC R18, R18 ;  /* 0x0000001200127311 */ /* 0x0080e2000030d100 */
[----:B------:R-:W-:Y:S05]  /*3050*/  BRA `(.L_x_27169) ;  /* 0x00000a6000007947 */ /* 0x000fea0003800000 */
.L_x_27170:
        /* <DEDUP_REMOVED lines=12> */
.L_x_27183:
[----:B------:R-:W3:Y:S02]  /*3120*/  LDG.E.64 R2, [R2.64] ;  /* 0x0000002402027981 */ /* 0x000ee4000c1e1b00 */
[----:B---3--:R0:W3:Y:S01]  /*3130*/  F2I.F64.TRUNC R18, R2 ;  /* 0x0000000200127311 */ /* 0x0080e2000030d100 */
[----:B------:R-:W-:Y:S05]  /*3140*/  BRA `(.L_x_27169) ;  /* 0x0000097000007947 */ /* 0x000fea0003800000 */
.L_x_27182:
        /* <DEDUP_REMOVED lines=27> */
.L_x_27185:
        /* <DEDUP_REMOVED lines=12> */
[----:B------:R0:W3:Y:S01]  /*33c0*/  F2I.FTZ.TRUNC.NTZ R18, R4 ;  /* 0x0000000400127305 */ /* 0x0000e2000021f100 */
[----:B------:R-:W-:Y:S05]  /*33d0*/  BRA `(.L_x_27169) ;  /* 0x000006e000007947 */ /* 0x000fea0003800000 */
.L_x_27184:
[----:B------:R-:W3:Y:S02]  /*33e0*/  LDG.E.U16 R18, [R2.64] ;  /* 0x0000002402127981 */ /* 0x000ee4000c1e1500 */
[----:B---3--:R-:W-:-:S06]  /*33f0*/  PRMT R18, RZ, 0x5410, R18 ;  /* 0x00005410ff127816 */ /* 0x008fcc0000000012 */
[----:B------:R-:W0:Y:S01]  /*3400*/  F2I.FTZ.TRUNC.NTZ R18, R18 ;  /* 0x0000001200127305 */ /* 0x000e22000021f100 */
[----:B------:R-:W-:Y:S05]  /*3410*/  BRA `(.L_x_27169) ;  /* 0x000006a000007947 */ /* 0x000fea0003800000 */
.L_x_27181:
        /* <DEDUP_REMOVED lines=10> */
.L_x_27188:
        /* <DEDUP_REMOVED lines=21> */
.L_x_27192:
[----:B------:R-:W-:Y:S05]  /*3610*/  BSYNC B1 ;  /* 0x0000000000017941 */ /* 0x000fea0003800000 */
.L_x_27191:
[----:B------:R-:W-:Y:S01]  /*3620*/  IMAD.SHL.U32 R2, R2, 0x100000, RZ ;  /* 0x0010000002027824 */ /* 0x000fe200078e00ff */
[----:B------:R-:W-:-:S04]  /*3630*/  LEA R3, R0, 0x3b800000, 0x17 ;  /* 0x3b80000000037811 */ /* 0x000fc800078eb8ff */
[----:B------:R-:W-:Y:S02]  /*3640*/  LOP3.LUT R18, R3, R2, R18, 0xfe, !PT ;  /* 0x0000000203127212 */ /* 0x000fe400078efe12 */
.L_x_27190:
[----:B------:R-:W-:Y:S05]  /*3650*/  BSYNC B0 ;  /* 0x0000000000007941 */ /* 0x000fea0003800000 */
.L_x_27189:
[----:B------:R-:W0:Y:S01]  /*3660*/  F2I.FTZ.TRUNC.NTZ R18, R18 ;  /* 0x0000001200127305 */ /* 0x000e22000021f100 */
[----:B------:R-:W-:Y:S05]  /*3670*/  BRA `(.L_x_27169) ;  /* 0x0000044000007947 */ /* 0x000fea0003800000 */
.L_x_27187:
        /* <DEDUP_REMOVED lines=21> */
.L_x_27196:
[----:B------:R-:W-:Y:S05]  /*37d0*/  BSYNC B1 ;  /* 0x0000000000017941 */ /* 0x000fea0003800000 */
.L_x_27195:
[----:B------:R-:W-:Y:S01]  /*37e0*/  IMAD.SHL.U32 R2, R2, 0x200000, RZ ;  /* 0x0020000002027824 */ /* 0x000fe200078e00ff */
[----:B------:R-:W-:-:S04]  /*37f0*/  LEA R3, R0, 0x37800000, 0x17 ;  /* 0x3780000000037811 */ /* 0x000fc800078eb8ff */
[----:B------:R-:W-:Y:S02]  /*3800*/  LOP3.LUT R18, R3, R2, R18, 0xfe, !PT ;  /* 0x0000000203127212 */ /* 0x000fe400078efe12 */
.L_x_27194:
[----:B------:R-:W-:Y:S05]  /*3810*/  BSYNC B0 ;  /* 0x0000000000007941 */ /* 0x000fea0003800000 */
.L_x_27193:
[----:B------:R-:W0:Y:S01]  /*3820*/  F2I.FTZ.TRUNC.NTZ R18, R18 ;  /* 0x0000001200127305 */ /* 0x000e22000021f100 */
[----:B------:R-:W-:Y:S05]  /*3830*/  BRA `(.L_x_27169) ;  /* 0x0000028000007947 */ /* 0x000fea0003800000 */
.L_x_27186:
        /* <DEDUP_REMOVED lines=14> */
.L_x_27200:
[----:B------:R-:W-:Y:S05]  /*3920*/  BSYNC B0 ;  /* 0x0000000000007941 */ /* 0x000fea0003800000 */
.L_x_27199:
[----:B------:R-:W0:Y:S01]  /*3930*/  F2I.FTZ.TRUNC.NTZ R18, R18 ;  /* 0x0000001200127305 */ /* 0x000e22000021f100 */
[----:B------:R-:W-:Y:S05]  /*3940*/  BRA `(.L_x_27169) ;  /* 0x0000017000007947 */ /* 0x000fea0003800000 */
.L_x_27174:
        /* <DEDUP_REMOVED lines=20> */
.L_x_27198:
[----:B------:R0:W5:Y:S01]  /*3a90*/  LDG.E R18, [R2.64] ;  /* 0x0000002402127981 */ /* 0x000162000c1e1900 */
[----:B------:R-:W-:Y:S05]  /*3aa0*/  BRA `(.L_x_27169) ;  /* 0x0000001000007947 */ /* 0x000fea0003800000 */
.L_x_27197:
[----:B------:R0:W5:Y:S02]  /*3ab0*/  LDG.E R18, [R2.64] ;  /* 0x0000002402127981 */ /* 0x000164000c1e1900 */
.L_x_27169:
[----:B------:R-:W-:Y:S05]  /*3ac0*/  BSYNC B6 ;  /* 0x0000000000067941 */ /* 0x000fea0003800000 */
.L_x_27168:
[----:B0-----:R-:W0:Y:S01]  /*3ad0*/  S2R R19, SR_TID.X ;  /* 0x0000000000137919 */ /* 0x001e220000002100 */
[----:B------:R-:W4:Y:S01]  /*3ae0*/  LDC.U8 R2, c[0x0][0x18c] ;  /* 0x00006300ff027b82 */ /* 0x000f220000000000 */
[----:B------:R-:W-:Y:S01]  /*3af0*/  BSSY B0, `(.L_x_27201) ;  /* 0x000002c000007945 */ /* 0x000fe20003800000 */
[CC--:B0-----:R-:W-:Y:S02]  /*3b00*/  ISETP.GE.AND P0, PT, R19.reuse, R17.reuse, PT ;  /* 0x000000111300720c */ /* 0x0c1fe40003f06270 */
[C---:B------:R-:W-:Y:S02]  /*3b10*/  IADD3 R0, R19.reuse, 0x100, RZ ;  /* 0x0000010013007810 */ /* 0x040fe40007ffe0ff */
[----:B------:R-:W-:Y:S02]  /*3b20*/  IADD3 R26, R19, 0x80, RZ ;  /* 0x00000080131a7810 */ /* 0x000fe40007ffe0ff */
[----:B------:R-:W-:-:S02]  /*3b30*/  ISETP.GE.AND P1, PT, R0, R17, PT ;  /* 0x000000110000720c */ /* 0x000fc40003f26270 */
[----:B------:R-:W-:Y:S02]  /*3b40*/  IABS R0, c[0x0][0x168] ;  /* 0x00005a0000007a13 */ /* 0x000fe40000000000 */
[----:B------:R-:W-:-:S03]  /*3b50*/  IADD3 R6, R19, 0x180, RZ ;  /* 0x0000018013067810 */ /* 0x000fc60007ffe0ff */
[----:B------:R-:W-:Y:S05]  /*3b60*/  @P0 BRA `(.L_x_27202) ;  /* 0x0000024000000947 */ /* 0x000fea0003800000 */
[----:B----4-:R-:W0:Y:S01]  /*3b70*/  I2F.RP R3, R0 ;  /* 0x0000000000037306 */ /* 0x010e220000209400 */
[----:B-----5:R-:W-:-:S07]  /*3b80*/  IABS R8, R24 ;  /* 0x0000001800087213 */ /* 0x020fce0000000000 */
[----:B0-----:R-:W0:Y:S02]  /*3b90*/  MUFU.RCP R3, R3 ;  /* 0x0000000300037308 */ /* 0x001e240000001000 */
[----:B0-----:R-:W-:-:S06]  /*3ba0*/  IADD3 R4, R3, 0xffffffe, RZ ;  /* 0x0ffffffe03047810 */ /* 0x001fcc0007ffe0ff */
[----:B------:R0:W4:Y:S02]  /*3bb0*/  F2I.FTZ.U32.TRUNC.NTZ R5, R4 ;  /* 0x0000000400057305 */ /* 0x000124000021f000 */
[----:B0-----:R-:W-:Y:S02]  /*3bc0*/  IMAD.MOV.U32 R4, RZ, RZ, RZ ;  /* 0x000000ffff047224 */ /* 0x001fe400078e00ff */
[----:B----4-:R-:W-:-:S04]  /*3bd0*/  IMAD.MOV R7, RZ, RZ, -R5 ;  /* 0x000000ffff077224 */ /* 0x010fc800078e0a05 */
[----:B------:R-:W-:-:S04]  /*3be0*/  IMAD R7, R7, R0, RZ ;  /* 0x0000000007077224 */ /* 0x000fc800078e02ff */
[----:B------:R-:W-:Y:S01]  /*3bf0*/  IMAD.HI.U32 R5, R5, R7, R4 ;  /* 0x0000000705057227 */ /* 0x000fe200078e0004 */
[----:B------:R-:W-:-:S03]  /*3c00*/  LOP3.LUT R4, R24, c[0x0][0x168], RZ, 0x3c, !PT ;  /* 0x00005a0018047a12 */ /* 0x000fc600078e3cff */
[----:B------:R-:W-:Y:S01]  /*3c10*/  IMAD.MOV.U32 R7, RZ, RZ, R8 ;  /* 0x000000ffff077224 */ /* 0x000fe200078e0008 */
[----:B------:R-:W-:Y:S02]  /*3c20*/  ISETP.GE.AND P3, PT, R4, RZ, PT ;  /* 0x000000ff0400720c */ /* 0x000fe40003f66270 */
[----:B------:R-:W-:Y:S01]  /*3c30*/  LOP3.LUT R8, RZ, c[0x0][0x168], RZ, 0x33, !PT ;  /* 0x00005a00ff087a12 */ /* 0x000fe200078e33ff */
[----:B------:R-:W-:-:S04]  /*3c40*/  IMAD.HI.U32 R5, R5, R7, RZ ;  /* 0x0000000705057227 */ /* 0x000fc800078e00ff */
[----:B------:R-:W-:-:S04]  /*3c50*/  IMAD.MOV R3, RZ, RZ, -R5 ;  /* 0x000000ffff037224 */ /* 0x000fc800078e0a05 */
[----:B------:R-:W-:-:S05]  /*3c60*/  IMAD R3, R0, R3, R7 ;  /* 0x0000000300037224 */ /* 0x000fca00078e0207 */
[----:B------:R-:W-:-:S13]  /*3c70*/  ISETP.GT.U32.AND P4, PT, R0, R3, PT ;  /* 0x000000030000720c */ /* 0x000fda0003f84070 */
[----:B------:R-:W-:Y:S01]  /*3c80*/  @!P4 IMAD.IADD R3, R3, 0x1, -R0 ;  /* 0x000000010303c824 */ /* 0x000fe200078e0a00 */
[----:B------:R-:W-:Y:S02]  /*3c90*/  @!P4 IADD3 R5, R5, 0x1, RZ ;  /* 0x000000010505c810 */ /* 0x000fe40007ffe0ff */
[----:B------:R-:W-:Y:S02]  /*3ca0*/  ISETP.GT.AND P4, PT, R4, -0x1, PT ;  /* 0xffffffff0400780c */ /* 0x000fe40003f84270 */
[----:B------:R-:W-:-:S13]  /*3cb0*/  ISETP.GE.U32.AND P2, PT, R3, R0, PT ;  /* 0x000000000300720c */ /* 0x000fda0003f46070 */
[----:B------:R-:W-:Y:S02]  /*3cc0*/  @P2 IADD3 R5, R5, 0x1, RZ ;  /* 0x0000000105052810 */ /* 0x000fe40007ffe0ff */
[----:B------:R-:W-:-:S03]  /*3cd0*/  ISETP.NE.AND P2, PT, RZ, c[0x0][0x168], PT ;  /* 0x00005a00ff007a0c */ /* 0x000fc60003f45270 */
        /* <DEDUP_REMOVED lines=13> */
.L_x_27202:
[----:B----4-:R-:W-:Y:S05]  /*3db0*/  BSYNC B0 ;  /* 0x0000000000007941 */ /* 0x010fea0003800000 */
.L_x_27201:
[-C--:B------:R-:W-:Y:S01]  /*3dc0*/  ISETP.GE.AND P3, PT, R26, R17.reuse, PT ;  /* 0x000000111a00720c */ /* 0x080fe20003f66270 */
[----:B------:R-:W-:Y:S01]  /*3dd0*/  BSSY B0, `(.L_x_27203) ;  /* 0x0000026000007945 */ /* 0x000fe20003800000 */
[----:B------:R-:W-:-:S11]  /*3de0*/  ISETP.GE.AND P2, PT, R6, R17, PT ;  /* 0x000000110600720c */ /* 0x000fd60003f46270 */
[----:B------:R-:W-:Y:S05]  /*3df0*/  @P3 BRA `(.L_x_27204) ;  /* 0x0000023000003947 */ /* 0x000fea0003800000 */
[----:B------:R-:W0:Y:S01]  /*3e00*/  I2F.RP R8, R0 ;  /* 0x0000000000087306 */ /* 0x000e220000209400 */
[----:B------:R-:W-:Y:S01]  /*3e10*/  IMAD.MOV.U32 R6, RZ, RZ, RZ ;  /* 0x000000ffff067224 */ /* 0x000fe200078e00ff */
[----:B-1---5:R-:W-:-:S06]  /*3e20*/  IABS R5, R23 ;  /* 0x0000001700057213 */ /* 0x022fcc0000000000 */
[----:B0-----:R-:W0:Y:S02]  /*3e30*/  MUFU.RCP R8, R8 ;  /* 0x0000000800087308 */ /* 0x001e240000001000 */
[----:B0-----:R-:W-:Y:S02]  /*3e40*/  IADD3 R7, R8, 0xffffffe, RZ ;  /* 0x0ffffffe08077810 */ /* 0x001fe40007ffe0ff */
[----:B------:R-:W-:-:S04]  /*3e50*/  LOP3.LUT R8, RZ, c[0x0][0x168], RZ, 0x33, !PT ;  /* 0x00005a00ff087a12 */ /* 0x000fc800078e33ff */
[----:B------:R-:W0:Y:S02]  /*3e60*/  F2I.FTZ.U32.TRUNC.NTZ R7, R7 ;  /* 0x0000000700077305 */ /* 0x000e24000021f000 */
[----:B0-----:R-:W-:-:S04]  /*3e70*/  IMAD.MOV R3, RZ, RZ, -R7 ;  /* 0x000000ffff037224 */ /* 0x001fc800078e0a07 */
[----:B------:R-:W-:-:S04]  /*3e80*/  IMAD R3, R3, R0, RZ ;  /* 0x0000000003037224 */ /* 0x000fc800078e02ff */
[----:B------:R-:W-:-:S06]  /*3e90*/  IMAD.HI.U32 R6, R7, R3, R6 ;  /* 0x0000000307067227 */ /* 0x000fcc00078e0006 */
[----:B------:R-:W-:-:S04]  /*3ea0*/  IMAD.HI.U32 R3, R6, R5, RZ ;  /* 0x0000000506037227 */ /* 0x000fc800078e00ff */
[----:B------:R-:W-:-:S04]  /*3eb0*/  IMAD.MOV R6, RZ, RZ, -R3 ;  /* 0x000000ffff067224 */ /* 0x000fc800078e0a03 */
[----:B------:R-:W-:Y:S01]  /*3ec0*/  IMAD R5, R0, R6, R5 ;  /* 0x0000000600057224 */ /* 0x000fe200078e0205 */
[----:B------:R-:W-:-:S04]  /*3ed0*/  LOP3.LUT R6, R23, c[0x0][0x168], RZ, 0x3c, !PT ;  /* 0x00005a0017067a12 */ /* 0x000fc800078e3cff */
[----:B------:R-:W-:Y:S02]  /*3ee0*/  ISETP.GT.U32.AND P5, PT, R0, R5, PT ;  /* 0x000000050000720c */ /* 0x000fe40003fa4070 */
[----:B------:R-:W-:-:S11]  /*3ef0*/  ISETP.GE.AND P3, PT, R6, RZ, PT ;  /* 0x000000ff0600720c */ /* 0x000fd60003f66270 */
        /* <DEDUP_REMOVED lines=19> */
.L_x_27204:
[----:B------:R-:W-:Y:S05]  /*4030*/  BSYNC B0 ;  /* 0x0000000000007941 */ /* 0x000fea0003800000 */
.L_x_27203:
[----:B------:R-:W-:Y:S01]  /*4040*/  BSSY B0, `(.L_x_27205) ;  /* 0x0000025000007945 */ /* 0x000fe20003800000 */
[----:B------:R-:W-:Y:S05]  /*4050*/  @P1 BRA `(.L_x_27206) ;  /* 0x0000023000001947 */ /* 0x000fea0003800000 */
[----:B------:R-:W0:Y:S01]  /*4060*/  I2F.RP R8, R0 ;  /* 0x0000000000087306 */ /* 0x000e220000209400 */
[----:B------:R-:W-:Y:S01]  /*4070*/  IMAD.MOV.U32 R6, RZ, RZ, RZ ;  /* 0x000000ffff067224 */ /* 0x000fe200078e00ff */
[----:B--2--5:R-:W-:-:S06]  /*4080*/  IABS R5, R22 ;  /* 0x0000001600057213 */ /* 0x024fcc0000000000 */
        /* <DEDUP_REMOVED lines=32> */
.L_x_27206:
[----:B------:R-:W-:Y:S05]  /*4290*/  BSYNC B0 ;  /* 0x0000000000007941 */ /* 0x000fea0003800000 */
.L_x_27205:
[----:B------:R-:W-:Y:S01]  /*42a0*/  BSSY B0, `(.L_x_27207) ;  /* 0x0000025000007945 */ /* 0x000fe20003800000 */
[----:B------:R-:W-:Y:S05]  /*42b0*/  @P2 BRA `(.L_x_27208) ;  /* 0x0000023000002947 */ /* 0x000fea0003800000 */
[----:B------:R-:W0:Y:S01]  /*42c0*/  I2F.RP R8, R0 ;  /* 0x0000000000087306 */ /* 0x000e220000209400 */
[----:B------:R-:W-:Y:S01]  /*42d0*/  IMAD.MOV.U32 R6, RZ, RZ, RZ ;  /* 0x000000ffff067224 */ /* 0x000fe200078e00ff */
[----:B---3-5:R-:W-:Y:S02]  /*42e0*/  IABS R5, R18 ;  /* 0x0000001200057213 */ /* 0x028fe40000000000 */
[----:B------:R-:W-:-:S04]  /*42f0*/  ISETP.NE.AND P4, PT, RZ, c[0x0][0x168], PT ;  /* 0x00005a00ff007a0c */ /* 0x000fc80003f85270 */
[----:B0-----:R-:W0:Y:S02]  /*4300*/  MUFU.RCP R8, R8 ;  /* 0x0000000800087308 */ /* 0x001e240000001000 */
[----:B0-----:R-:W-:-:S06]  /*4310*/  IADD3 R7, R8, 0xffffffe, RZ ;  /* 0x0ffffffe08077810 */ /* 0x001fcc0007ffe0ff */
        /* <DEDUP_REMOVED lines=11> */
[----:B------:R-:W-:-:S04]  /*43d0*/  @!P2 IADD3 R3, R3, 0x1, RZ ;  /* 0x000000010303a810 */ /* 0x000fc80007ffe0ff */
[----:B------:R-:W-:-:S13]  /*43e0*/  ISETP.GE.U32.AND P1, PT, R5, R0, PT ;  /* 0x000000000500720c */ /* 0x000fda0003f26070 */
[----:B------:R-:W-:Y:S02]  /*43f0*/  @P1 IADD3 R3, R3, 0x1, RZ ;  /* 0x0000000103031810 */ /* 0x000fe40007ffe0ff */
[----:B------:R-:W-:Y:S02]  /*4400*/  ISETP.GT.AND P1, PT, R6, -0x1, PT ;  /* 0xffffffff0600780c */ /* 0x000fe40003f24270 */
[----:B------:R-:W-:Y:S01]  /*4410*/  LOP3.LUT R6, RZ, c[0x0][0x168], RZ, 0x33, !PT ;  /* 0x00005a00ff067a12 */ /* 0x000fe200078e33ff */
[----:B------:R-:W-:-:S05]  /*4420*/  @!P3 IMAD.MOV R3, RZ, RZ, -R3 ;  /* 0x000000ffff03b224 */ /* 0x000fca00078e0a03 */
[----:B--2---:R-:W-:-:S05]  /*4430*/  SEL R22, R6, R3, !P4 ;  /* 0x0000000306167207 */ /* 0x004fca0006000000 */
        /* <DEDUP_REMOVED lines=11> */
.L_x_27208:
[----:B------:R-:W-:Y:S05]  /*44f0*/  BSYNC B0 ;  /* 0x0000000000007941 */ /* 0x000fea0003800000 */
.L_x_27207:
        /* <DEDUP_REMOVED lines=20> */
.L_x_27214:
[----:B------:R0:W-:Y:S01]  /*4640*/  STG.E.U8 [R8.64], R4 ;  /* 0x0000000408007986 */ /* 0x0001e2000c101124 */
[----:B------:R-:W-:Y:S01]  /*4650*/  IMAD.MOV.U32 R19, RZ, RZ, R26 ;  /* 0x000000ffff137224 */ /* 0x000fe200078e001a */
[----:B------:R-:W-:Y:S05]  /*4660*/  BRA `(.L_x_27210) ;  /* 0x00000e9000007947 */ /* 0x000fea0003800000 */
.L_x_27213:
[----:B------:R-:W-:-:S13]  /*4670*/  ISETP.NE.AND P0, PT, R0, 0x2, PT ;  /* 0x000000020000780c */ /* 0x000fda0003f05270 */
[----:B------:R-:W-:Y:S05]  /*4680*/  @!P0 BRA `(.L_x_27216) ;  /* 0x000000b000008947 */ /* 0x000fea0003800000 */
[----:B------:R-:W-:-:S13]  /*4690*/  ISETP.NE.AND P0, PT, R0, 0x3, PT ;  /* 0x000000030000780c */ /* 0x000fda0003f05270 */
[----:B------:R-:W-:Y:S05]  /*46a0*/  @!P0 BRA `(.L_x_27217) ;  /* 0x0000006000008947 */ /* 0x000fea0003800000 */
[----:B------:R-:W-:-:S13]  /*46b0*/  ISETP.NE.AND P0, PT, R0, 0x4, PT ;  /* 0x000000040000780c */ /* 0x000fda0003f05270 */
[----:B------:R-:W-:Y:S05]  /*46c0*/  @P0 BRA `(.L_x_27215) ;  /* 0x00000c8000000947 */ /* 0x000fea0003800000 */
[----:B------:R-:W-:Y:S01]  /*46d0*/  SHF.R.S32.HI R5, RZ, 0x1f, R4 ;  /* 0x0000001fff057819 */ /* 0x000fe20000011404 */
[----:B------:R-:W-:-:S04]  /*46e0*/  IMAD.MOV.U32 R19, RZ, RZ, R26 ;  /* 0x000000ffff137224 */ /* 0x000fc800078e001a */
[----:B------:R0:W-:Y:S01]  /*46f0*/  STG.E.64 [R8.64], R4 ;  /* 0x0000000408007986 */ /* 0x0001e2000c101b24 */
[----:B------:R-:W-:Y:S05]  /*4700*/  BRA `(.L_x_27210) ;  /* 0x00000df000007947 */ /* 0x000fea0003800000 */
.L_x_27217:
[----:B------:R0:W-:Y:S01]  /*4710*/  STG.E [R8.64], R4 ;  /* 0x0000000408007986 */ /* 0x0001e2000c101924 */
[----:B------:R-:W-:Y:S01]  /*4720*/  IMAD.MOV.U32 R19, RZ, RZ, R26 ;  /* 0x000000ffff137224 */ /* 0x000fe200078e001a */
[----:B------:R-:W-:Y:S05]  /*4730*/  BRA `(.L_x_27210) ;  /* 0x00000dc000007947 */ /* 0x000fea0003800000 */
.L_x_27216:
[----:B------:R0:W-:Y:S01]  /*4740*/  STG.E.U16 [R8.64], R4 ;  /* 0x0000000408007986 */ /* 0x0001e2000c101524 */
[----:B------:R-:W-:Y:S01]  /*4750*/  IMAD.MOV.U32 R19, RZ, RZ, R26 ;  /* 0x000000ffff137224 */ /* 0x000fe200078e001a */
[----:B------:R-:W-:Y:S05]  /*4760*/  BRA `(.L_x_27210) ;  /* 0x00000d9000007947 */ /* 0x000fea0003800000 */
.L_x_27212:
        /* <DEDUP_REMOVED lines=10> */
.L_x_27219:
[----:B------:R-:W0:Y:S01]  /*4810*/  I2F R0, R4 ;  /* 0x0000000400007306 */ /* 0x000e220000201400 */
[----:B------:R-:W-:Y:S01]  /*4820*/  IMAD.MOV.U32 R19, RZ, RZ, R26 ;  /* 0x000000ffff137224 */ /* 0x000fe200078e001a */
[----:B0-----:R-:W-:-:S05]  /*4830*/  F2FP.PACK_AB R0, RZ, R0 ;  /* 0x00000000ff00723e */ /* 0x001fca00000000ff */
[----:B------:R0:W-:Y:S01]  /*4840*/  STG.E.U16 [R8.64], R0 ;  /* 0x0000000008007986 */ /* 0x0001e2000c101524 */
[----:B------:R-:W-:Y:S05]  /*4850*/  BRA `(.L_x_27210) ;  /* 0x00000ca000007947 */ /* 0x000fea0003800000 */
.L_x_27218:
        /* <DEDUP_REMOVED lines=11> */
.L_x_27221:
[----:B------:R-:W0:Y:S01]  /*4910*/  I2F R4, R4 ;  /* 0x0000000400047306 */ /* 0x000e220000201400 */
[----:B------:R-:W-:Y:S01]  /*4920*/  IMAD.MOV.U32 R19, RZ, RZ, R26 ;  /* 0x000000ffff137224 */ /* 0x000fe200078e001a */
[----:B0-----:R-:W-:-:S04]  /*4930*/  F2FP.PACK_AB R3, RZ, R4 ;  /* 0x00000004ff03723e */ /* 0x001fc800000000ff */
[----:B------:R-:W-:-:S05]  /*4940*/  PRMT R3, R3, 0x5410, RZ ;  /* 0x0000541003037816 */ /* 0x000fca00000000ff */
[----:B------:R0:W-:Y:S01]  /*4950*/  STG.E [R8.64], R3 ;  /* 0x0000000308007986 */ /* 0x0001e2000c101924 */
[----:B------:R-:W-:Y:S05]  /*4960*/  BRA `(.L_x_27210) ;  /* 0x00000b9000007947 */ /* 0x000fea0003800000 */
.L_x_27220:
[----:B------:R-:W0:Y:S01]  /*4970*/  I2F.F64 R4, R4 ;  /* 0x0000000400047312 */ /* 0x000e220000201c00 */
[----:B------:R-:W-:Y:S01]  /*4980*/  IMAD.MOV.U32 R19, RZ, RZ, R26 ;  /* 0x000000ffff137224 */ /* 0x000fe200078e001a */
[----:B0-----:R0:W-:Y:S01]  /*4990*/  STG.E.64 [R8.64], R4 ;  /* 0x0000000408007986 */ /* 0x0011e2000c101b24 */
[----:B------:R-:W-:Y:S05]  /*49a0*/  BRA `(.L_x_27210) ;  /* 0x00000b5000007947 */ /* 0x000fea0003800000 */
.L_x_27211:
        /* <DEDUP_REMOVED lines=13> */
.L_x_27224:
[----:B------:R-:W0:Y:S01]  /*4a80*/  I2F.F64 R4, R4 ;  /* 0x0000000400047312 */ /* 0x000e220000201c00 */
[----:B------:R-:W-:Y:S01]  /*4a90*/  CS2R R6, SRZ ;  /* 0x0000000000067805 */ /* 0x000fe2000001ff00 */
[----:B------:R-:W-:-:S04]  /*4aa0*/  IMAD.MOV.U32 R19, RZ, RZ, R26 ;  /* 0x000000ffff137224 */ /* 0x000fc800078e001a */
[----:B0-----:R0:W-:Y:S01]  /*4ab0*/  STG.E.128 [R8.64], R4 ;  /* 0x0000000408007986 */ /* 0x0011e2000c101d24 */
[----:B------:R-:W-:Y:S05]  /*4ac0*/  BRA `(.L_x_27210) ;  /* 0x00000a3000007947 */ /* 0x000fea0003800000 */
.L_x_27223:
        /* <DEDUP_REMOVED lines=21> */
.L_x_27228:
[----:B------:R-:W-:Y:S05]  /*4c20*/  BSYNC B0 ;  /* 0x0000000000007941 */ /* 0x000fea0003800000 */
.L_x_27227:
[----:B------:R-:W-:Y:S01]  /*4c30*/  LOP3.LUT R5, R0, R5, RZ, 0xfc, !PT ;  /* 0x0000000500057212 */ /* 0x000fe200078efcff */
[----:B------:R-:W-:-:S04]  /*4c40*/  IMAD.MOV.U32 R19, RZ, RZ, R26 ;  /* 0x000000ffff137224 */ /* 0x000fc800078e001a */
[----:B------:R0:W-:Y:S01]  /*4c50*/  STG.E.U8 [R8.64], R5 ;  /* 0x0000000508007986 */ /* 0x0001e2000c101124 */
[----:B------:R-:W-:Y:S05]  /*4c60*/  BRA `(.L_x_27210) ;  /* 0x0000089000007947 */ /* 0x000fea0003800000 */
.L_x_27226:
        /* <DEDUP_REMOVED lines=13> */
.L_x_27230:
[----:B------:R-:W-:Y:S01]  /*4d40*/  IMAD.MOV.U32 R0, RZ, RZ, 0x7f ;  /* 0x0000007fff007424 */ /* 0x000fe200078e00ff */
[----:B------:R-:W-:-:S04]  /*4d50*/  ISETP.GT.U32.AND P0, PT, R3, 0x7f800000, PT ;  /* 0x7f8000000300780c */ /* 0x000fc80003f04070 */
[----:B------:R-:W-:-:S04]  /*4d60*/  SEL R0, R0, 0x7c, P0 ;  /* 0x0000007c00007807 */ /* 0x000fc80000000000 */
.L_x_27231:
[----:B------:R-:W-:Y:S05]  /*4d70*/  BSYNC B0 ;  /* 0x0000000000007941 */ /* 0x000fea0003800000 */
.L_x_27229:
[----:B------:R-:W-:Y:S01]  /*4d80*/  LOP3.LUT R3, R5, 0x80000000, RZ, 0xc0, !PT ;  /* 0x8000000005037812 */ /* 0x000fe200078ec0ff */
[----:B------:R-:W-:-:S03]  /*4d90*/  IMAD.MOV.U32 R19, RZ, RZ, R26 ;  /* 0x000000ffff137224 */ /* 0x000fc600078e001a */
[----:B------:R-:W-:-:S04]  /*4da0*/  SHF.R.U32.HI R3, RZ, 0x18, R3 ;  /* 0x00000018ff037819 */ /* 0x000fc80000011603 */
[----:B------:R-:W-:-:S05]  /*4db0*/  LOP3.LUT R3, R0, R3, RZ, 0xfc, !PT ;  /* 0x0000000300037212 */ /* 0x000fca00078efcff */
[----:B------:R0:W-:Y:S01]  /*4dc0*/  STG.E.U8 [R8.64], R3 ;  /* 0x0000000308007986 */ /* 0x0001e2000c101124 */
[----:B------:R-:W-:Y:S05]  /*4dd0*/  BRA `(.L_x_27210) ;  /* 0x0000072000007947 */ /* 0x000fea0003800000 */
.L_x_27225:
[----:B------:R-:W0:Y:S01]  /*4de0*/  I2F R0, R4 ;  /* 0x0000000400007306 */ /* 0x000e220000201400 */
[----:B------:R-:W-:Y:S01]  /*4df0*/  IMAD.MOV.U32 R19, RZ, RZ, R26 ;  /* 0x000000ffff137224 */ /* 0x000fe200078e001a */
[----:B0-----:R-:W-:-:S05]  /*4e00*/  F2FP.BF16.PACK_AB R0, RZ, R0 ;  /* 0x00000000ff00723e */ /* 0x001fca00000010ff */
[----:B------:R0:W-:Y:S01]  /*4e10*/  STG.E.U16 [R8.64], R0 ;  /* 0x0000000008007986 */ /* 0x0001e2000c101524 */
[----:B------:R-:W-:Y:S05]  /*4e20*/  BRA `(.L_x_27210) ;  /* 0x000006d000007947 */ /* 0x000fea0003800000 */
.L_x_27222:
        /* <DEDUP_REMOVED lines=11> */
.L_x_27234:
        /* <DEDUP_REMOVED lines=17> */
.L_x_27237:
[----:B------:R-:W-:-:S04]  /*4ff0*/  LOP3.LUT R0, R7, 0x80000000, RZ, 0xc0, !PT ;  /* 0x8000000007007812 */ /* 0x000fc800078ec0ff */
[----:B------:R-:W-:-:S04]  /*5000*/  SHF.R.U32.HI R0, RZ, 0x18, R0 ;  /* 0x00000018ff007819 */ /* 0x000fc80000011600 */
[----:B------:R-:W-:Y:S02]  /*5010*/  LOP3.LUT R0, R3, R0, RZ, 0xfc, !PT ;  /* 0x0000000003007212 */ /* 0x000fe400078efcff */
.L_x_27236:
[----:B------:R-:W-:Y:S05]  /*5020*/  BSYNC B0 ;  /* 0x0000000000007941 */ /* 0x000fea0003800000 */
.L_x_27235:
[----:B------:R0:W-:Y:S01]  /*5030*/  STG.E.U8 [R8.64], R0 ;  /* 0x0000000008007986 */ /* 0x0001e2000c101124 */
[----:B------:R-:W-:Y:S01]  /*5040*/  IMAD.MOV.U32 R19, RZ, RZ, R26 ;  /* 0x000000ffff137224 */ /* 0x000fe200078e001a */
[----:B------:R-:W-:Y:S05]  /*5050*/  BRA `(.L_x_27210) ;  /* 0x000004a000007947 */ /* 0x000fea0003800000 */
.L_x_27233:
        /* <DEDUP_REMOVED lines=17> */
.L_x_27240:
[----:B------:R-:W-:-:S04]  /*5170*/  LOP3.LUT R0, R7, 0x80000000, RZ, 0xc0, !PT ;  /* 0x8000000007007812 */ /* 0x000fc800078ec0ff */
[----:B------:R-:W-:-:S04]  /*5180*/  SHF.R.U32.HI R0, RZ, 0x18, R0 ;  /* 0x00000018ff007819 */ /* 0x000fc80000011600 */
[----:B------:R-:W-:Y:S02]  /*5190*/  LOP3.LUT R0, R3, R0, RZ, 0xfc, !PT ;  /* 0x0000000003007212 */ /* 0x000fe400078efcff */
.L_x_27239:
[----:B------:R-:W-:Y:S05]  /*51a0*/  BSYNC B0 ;  /* 0x0000000000007941 */ /* 0x000fea0003800000 */
.L_x_27238:
[----:B------:R0:W-:Y:S01]  /*51b0*/  STG.E.U8 [R8.64], R0 ;  /* 0x0000000008007986 */ /* 0x0001e2000c101124 */
[----:B------:R-:W-:Y:S01]  /*51c0*/  IMAD.MOV.U32 R19, RZ, RZ, R26 ;  /* 0x000000ffff137224 */ /* 0x000fe200078e001a */
[----:B------:R-:W-:Y:S05]  /*51d0*/  BRA `(.L_x_27210) ;  /* 0x0000032000007947 */ /* 0x000fea0003800000 */
.L_x_27232:
        /* <DEDUP_REMOVED lines=23> */
.L_x_27215:
        /* <DEDUP_REMOVED lines=11> */
[----:B---3-5:R-:W-:Y:S01]  /*5400*/  LEPC R18 ;  /* 0x000000000012734e */ /* 0x028fe20000000000 */
[----:B------:R-:W-:Y:S02]  /*5410*/  MOV R3, 0x5480 ;  /* 0x0000548000037802 */ /* 0x000fe40000000f00 */
[----:B------:R-:W-:Y:S02]  /*5420*/  MOV R20, 0x5400 ;  /* 0x0000540000147802 */ /* 0x000fe40000000f00 */
[----:B------:R-:W-:-:S02]  /*5430*/  MOV R21, 0x0 ;  /* 0x0000000000157802 */ /* 0x000fc40000000f00 */
[----:B------:R-:W-:Y:S02]  /*5440*/  MOV R0, 0x0 ;  /* 0x0000000000007802 */ /* 0x000fe40000000f00 */
[----:B------:R-:W-:-:S04]  /*5450*/  IADD3 R20, P0, P1, -R20, R3, R18 ;  /* 0x0000000314147210 */ /* 0x000fc8000791e112 */
[----:B------:R-:W-:-:S04]  /*5460*/  IADD3.X R21, ~R0, R21, R19, P0, P1 ;  /* 0x0000001500157210 */ /* 0x000fc800007e2513 */
[----:B012---:R-:W-:Y:S05]  /*5470*/  CALL.ABS.NOINC R14 ;  /* 0x000000000e007343 */ /* 0x007fea0003c00000 */
[----:B------:R-:W-:Y:S01]  /*5480*/  IMAD.MOV.U32 R19, RZ, RZ, R26 ;  /* 0x000000ffff137224 */ /* 0x000fe200078e001a */
[----:B------:R-:W-:Y:S05]  /*5490*/  BRA `(.L_x_27210) ;  /* 0x0000006000007947 */ /* 0x000fea0003800000 */
.L_x_27242:
[----:B------:R-:W-:Y:S01]  /*54a0*/  SHF.R.S32.HI R5, RZ, 0x1f, R4 ;  /* 0x0000001fff057819 */ /* 0x000fe20000011404 */
[----:B------:R-:W-:-:S04]  /*54b0*/  IMAD.MOV.U32 R19, RZ, RZ, R26 ;  /* 0x000000ffff137224 */ /* 0x000fc800078e001a */
[----:B------:R0:W-:Y:S01]  /*54c0*/  STG.E.64 [R8.64], R4 ;  /* 0x0000000408007986 */ /* 0x0001e2000c101b24 */
[----:B------:R-:W-:Y:S05]  /*54d0*/  BRA `(.L_x_27210) ;  /* 0x0000002000007947 */ /* 0x000fea0003800000 */
.L_x_27241:
[----:B------:R0:W-:Y:S01]  /*54e0*/  STG.E [R8.64], R4 ;  /* 0x0000000408007986 */ /* 0x0001e2000c101924 */
[----:B------:R-:W-:-:S03]  /*54f0*/  IMAD.MOV.U32 R19, RZ, RZ, R26 ;  /* 0x000000ffff137224 */ /* 0x000fc600078e001a */
.L_x_27210:
[----:B------:R-:W-:Y:S05]  /*5500*/  BSYNC B6 ;  /* 0x0000000000067941 */ /* 0x000fea0003800000 */
.L_x_27209:
        /* <DEDUP_REMOVED lines=21> */
.L_x_27248:
[----:B------:R0:W-:Y:S01]  /*5660*/  STG.E.U8 [R8.64], R28 ;  /* 0x0000001c08007986 */ /* 0x0001e2000c101124 */
[----:B------:R-:W-:Y:S05]  /*5670*/  BRA `(.L_x_27250) ;  /* 0x00000d7000007947 */ /* 0x000fea0003800000 */
.L_x_27247:
[----:B------:R-:W-:-:S13]  /*5680*/  ISETP.NE.AND P0, PT, R0, 0x2, PT ;  /* 0x000000020000780c */ /* 0x000fda0003f05270 */
[----:B------:R-:W-:Y:S05]  /*5690*/  @!P0 BRA `(.L_x_27251) ;  /* 0x0000009000008947 */ /* 0x000fea0003800000 */
[----:B------:R-:W-:-:S13]  /*56a0*/  ISETP.NE.AND P0, PT, R0, 0x3, PT ;  /* 0x000000030000780c */ /* 0x000fda0003f05270 */
[----:B------:R-:W-:Y:S05]  /*56b0*/  @!P0 BRA `(.L_x_27252) ;  /* 0x0000005000008947 */ /* 0x000fea0003800000 */
[----:B------:R-:W-:-:S13]  /*56c0*/  ISETP.NE.AND P0, PT, R0, 0x4, PT ;  /* 0x000000040000780c */ /* 0x000fda0003f05270 */
[----:B------:R-:W-:Y:S05]  /*56d0*/  @P0 BRA `(.L_x_27249) ;  /* 0x00000b9000000947 */ /* 0x000fea0003800000 */
[----:B------:R-:W-:-:S05]  /*56e0*/  SHF.R.S32.HI R29, RZ, 0x1f, R28 ;  /* 0x0000001fff1d7819 */ /* 0x000fca000001141c */
[----:B------:R0:W-:Y:S01]  /*56f0*/  STG.E.64 [R8.64], R28 ;  /* 0x0000001c08007986 */ /* 0x0001e2000c101b24 */
[----:B------:R-:W-:Y:S05]  /*5700*/  BRA `(.L_x_27250) ;  /* 0x00000ce000007947 */ /* 0x000fea0003800000 */
.L_x_27252:
[----:B------:R0:W-:Y:S01]  /*5710*/  STG.E [R8.64], R28 ;  /* 0x0000001c08007986 */ /* 0x0001e2000c101924 */
[----:B------:R-:W-:Y:S05]  /*5720*/  BRA `(.L_x_27250) ;  /* 0x00000cc000007947 */ /* 0x000fea0003800000 */
.L_x_27251:
[----:B------:R0:W-:Y:S01]  /*5730*/  STG.E.U16 [R8.64], R28 ;  /* 0x0000001c08007986 */ /* 0x0001e2000c101524 */
[----:B------:R-:W-:Y:S05]  /*5740*/  BRA `(.L_x_27250) ;  /* 0x00000ca000007947 */ /* 0x000fea0003800000 */
.L_x_27246:
        /* <DEDUP_REMOVED lines=9> */
.L_x_27254:
[----:B------:R-:W0:Y:S02]  /*57e0*/  I2F R0, R28 ;  /* 0x0000001c00007306 */ /* 0x000e240000201400 */
[----:B0-----:R-:W-:-:S05]  /*57f0*/  F2FP.PACK_AB R0, RZ, R0 ;  /* 0x00000000ff00723e */ /* 0x001fca00000000ff */
[----:B------:R0:W-:Y:S01]  /*5800*/  STG.E.U16 [R8.64], R0 ;  /* 0x0000000008007986 */ /* 0x0001e2000c101524 */
[----:B------:R-:W-:Y:S05]  /*5810*/  BRA `(.L_x_27250) ;  /* 0x00000bd000007947 */ /* 0x000fea0003800000 */
.L_x_27253:
        /* <DEDUP_REMOVED lines=10> */
.L_x_27256:
[----:B------:R-:W0:Y:S02]  /*58c0*/  I2F R28, R28 ;  /* 0x0000001c001c7306 */ /* 0x000e240000201400 */
[----:B0-----:R-:W-:-:S04]  /*58d0*/  F2FP.PACK_AB R3, RZ, R28 ;  /* 0x0000001cff03723e */ /* 0x001fc800000000ff */
[----:B------:R-:W-:-:S05]  /*58e0*/  PRMT R3, R3, 0x5410, RZ ;  /* 0x0000541003037816 */ /* 0x000fca00000000ff */
[----:B------:R0:W-:Y:S01]  /*58f0*/  STG.E [R8.64], R3 ;  /* 0x0000000308007986 */ /* 0x0001e2000c101924 */
[----:B------:R-:W-:Y:S05]  /*5900*/  BRA `(.L_x_27250) ;  /* 0x00000ae000007947 */ /* 0x000fea0003800000 */
.L_x_27255:
[----:B------:R-:W0:Y:S02]  /*5910*/  I2F.F64 R28, R28 ;  /* 0x0000001c001c7312 */ /* 0x000e240000201c00 */
[----:B0-----:R0:W-:Y:S01]  /*5920*/  STG.E.64 [R8.64], R28 ;  /* 0x0000001c08007986 */ /* 0x0011e2000c101b24 */
[----:B------:R-:W-:Y:S05]  /*5930*/  BRA `(.L_x_27250) ;  /* 0x00000ab000007947 */ /* 0x000fea0003800000 */
.L_x_27245:
        /* <DEDUP_REMOVED lines=12> */
.L_x_27259:
[----:B------:R-:W0:Y:S01]  /*5a00*/  I2F.F64 R4, R28 ;  /* 0x0000001c00047312 */ /* 0x000e220000201c00 */
[----:B------:R-:W-:-:S05]  /*5a10*/  CS2R R6, SRZ ;  /* 0x0000000000067805 */ /* 0x000fca000001ff00 */
[----:B0-----:R0:W-:Y:S01]  /*5a20*/  STG.E.128 [R8.64], R4 ;  /* 0x0000000408007986 */ /* 0x0011e2000c101d24 */
[----:B------:R-:W-:Y:S05]  /*5a30*/  BRA `(.L_x_27250) ;  /* 0x000009b000007947 */ /* 0x000fea0003800000 */
.L_x_27258:
        /* <DEDUP_REMOVED lines=21> */
.L_x_27263:
[----:B------:R-:W-:Y:S05]  /*5b90*/  BSYNC B0 ;  /* 0x0000000000007941 */ /* 0x000fea0003800000 */
.L_x_27262:
[----:B------:R-:W-:-:S05]  /*5ba0*/  LOP3.LUT R5, R0, R5, RZ, 0xfc, !PT ;  /* 0x0000000500057212 */ /* 0x000fca00078efcff */
[----:B------:R0:W-:Y:S01]  /*5bb0*/  STG.E.U8 [R8.64], R5 ;  /* 0x0000000508007986 */ /* 0x0001e2000c101124 */
[----:B------:R-:W-:Y:S05]  /*5bc0*/  BRA `(.L_x_27250) ;  /* 0x0000082000007947 */ /* 0x000fea0003800000 */
.L_x_27261:
        /* <DEDUP_REMOVED lines=13> */
.L_x_27265:
[----:B------:R-:W-:Y:S01]  /*5ca0*/  IMAD.MOV.U32 R0, RZ, RZ, 0x7f ;  /* 0x0000007fff007424 */ /* 0x000fe200078e00ff */
[----:B------:R-:W-:-:S04]  /*5cb0*/  ISETP.GT.U32.AND P0, PT, R3, 0x7f800000, PT ;  /* 0x7f8000000300780c */ /* 0x000fc80003f04070 */
[----:B------:R-:W-:-:S04]  /*5cc0*/  SEL R0, R0, 0x7c, P0 ;  /* 0x0000007c00007807 */ /* 0x000fc80000000000 */
.L_x_27266:
[----:B------:R-:W-:Y:S05]  /*5cd0*/  BSYNC B0 ;  /* 0x0000000000007941 */ /* 0x000fea0003800000 */
.L_x_27264:
[----:B------:R-:W-:-:S04]  /*5ce0*/  LOP3.LUT R3, R5, 0x80000000, RZ, 0xc0, !PT ;  /* 0x8000000005037812 */ /* 0x000fc800078ec0ff */
[----:B------:R-:W-:-:S04]  /*5cf0*/  SHF.R.U32.HI R3, RZ, 0x18, R3 ;  /* 0x00000018ff037819 */ /* 0x000fc80000011603 */
[----:B------:R-:W-:-:S05]  /*5d00*/  LOP3.LUT R3, R0, R3, RZ, 0xfc, !PT ;  /* 0x0000000300037212 */ /* 0x000fca00078efcff */
[----:B------:R0:W-:Y:S01]  /*5d10*/  STG.E.U8 [R8.64], R3 ;  /* 0x0000000308007986 */ /* 0x0001e2000c101124 */
[----:B------:R-:W-:Y:S05]  /*5d20*/  BRA `(.L_x_27250) ;  /* 0x000006c000007947 */ /* 0x000fea0003800000 */
.L_x_27260:
[----:B------:R-:W0:Y:S02]  /*5d30*/  I2F R0, R28 ;  /* 0x0000001c00007306 */ /* 0x000e240000201400 */
[----:B0-----:R-:W-:-:S05]  /*5d40*/  F2FP.BF16.PACK_AB R0, RZ, R0 ;  /* 0x00000000ff00723e */ /* 0x001fca00000010ff */
[----:B------:R0:W-:Y:S01]  /*5d50*/  STG.E.U16 [R8.64], R0 ;  /* 0x0000000008007986 */ /* 0x0001e2000c101524 */
[----:B------:R-:W-:Y:S05]  /*5d60*/  BRA `(.L_x_27250) ;  /* 0x0000068000007947 */ /* 0x000fea0003800000 */
.L_x_27257:
        /* <DEDUP_REMOVED lines=10> */
.L_x_27269:
        /* <DEDUP_REMOVED lines=17> */
.L_x_27272:
[----:B------:R-:W-:-:S04]  /*5f20*/  LOP3.LUT R3, R5, 0x80000000, RZ, 0xc0, !PT ;  /* 0x8000000005037812 */ /* 0x000fc800078ec0ff */
[----:B------:R-:W-:-:S04]  /*5f30*/  SHF.R.U32.HI R3, RZ, 0x18, R3 ;  /* 0x00000018ff037819 */ /* 0x000fc80000011603 */
[----:B------:R-:W-:-:S04]  /*5f40*/  LOP3.LUT R0, R0, R3, RZ, 0xfc, !PT ;  /* 0x0000000300007212 */ /* 0x000fc800078efcff */
[----:B------:R-:W-:Y:S02]  /*5f50*/  PRMT R4, R0, 0x7610, R4 ;  /* 0x0000761000047816 */ /* 0x000fe40000000004 */
.L_x_27271:
[----:B------:R-:W-:Y:S05]  /*5f60*/  BSYNC B0 ;  /* 0x0000000000007941 */ /* 0x000fea0003800000 */
.L_x_27270:
[----:B------:R0:W-:Y:S01]  /*5f70*/  STG.E.U8 [R8.64], R4 ;  /* 0x0000000408007986 */ /* 0x0001e2000c101124 */
[----:B------:R-:W-:Y:S05]  /*5f80*/  BRA `(.L_x_27250) ;  /* 0x0000046000007947 */ /* 0x000fea0003800000 */
.L_x_27268:
        /* <DEDUP_REMOVED lines=17> */
.L_x_27275:
[----:B------:R-:W-:-:S04]  /*60a0*/  LOP3.LUT R3, R5, 0x80000000, RZ, 0xc0, !PT ;  /* 0x8000000005037812 */ /* 0x000fc800078ec0ff */
[----:B------:R-:W-:-:S04]  /*60b0*/  SHF.R.U32.HI R3, RZ, 0x18, R3 ;  /* 0x00000018ff037819 */ /* 0x000fc80000011603 */
[----:B------:R-:W-:-:S04]  /*60c0*/  LOP3.LUT R0, R0, R3, RZ, 0xfc, !PT ;  /* 0x0000000300007212 */ /* 0x000fc800078efcff */
[----:B------:R-:W-:Y:S02]  /*60d0*/  PRMT R4, R0, 0x7610, R4 ;  /* 0x0000761000047816 */ /* 0x000fe40000000004 */
.L_x_27274:
[----:B------:R-:W-:Y:S05]  /*60e0*/  BSYNC B0 ;  /* 0x0000000000007941 */ /* 0x000fea0003800000 */
.L_x_27273:
[----:B------:R0:W-:Y:S01]  /*60f0*/  STG.E.U8 [R8.64], R4 ;  /* 0x0000000408007986 */ /* 0x0001e2000c101124 */
[----:B------:R-:W-:Y:S05]  /*6100*/  BRA `(.L_x_27250) ;  /* 0x000002e000007947 */ /* 0x000fea0003800000 */
.L_x_27267:
        /* <DEDUP_REMOVED lines=22> */
.L_x_27249:
        /* <DEDUP_REMOVED lines=20> */
.L_x_27277:
[----:B------:R-:W-:-:S05]  /*63b0*/  SHF.R.S32.HI R29, RZ, 0x1f, R28 ;  /* 0x0000001fff1d7819 */ /* 0x000fca000001141c */
[----:B------:R0:W-:Y:S01]  /*63c0*/  STG.E.64 [R8.64], R28 ;  /* 0x0000001c08007986 */ /* 0x0001e2000c101b24 */
[----:B------:R-:W-:Y:S05]  /*63d0*/  BRA `(.L_x_27250) ;  /* 0x0000001000007947 */ /* 0x000fea0003800000 */
.L_x_27276:
[----:B------:R0:W-:Y:S02]  /*63e0*/  STG.E [R8.64], R28 ;  /* 0x0000001c08007986 */ /* 0x0001e4000c101924 */
.L_x_27250:
        /* <DEDUP_REMOVED lines=19> */
[----:B-----5:R0:W-:Y:S01]  /*6520*/  STG.E.U8 [R4.64], R24 ;  /* 0x0000001804007986 */ /* 0x0201e2000c101124 */
[----:B------:R-:W-:Y:S05]  /*6530*/  BRA `(.L_x_27283) ;  /* 0x00000d7000007947 */ /* 0x000fea0003800000 */
.L_x_27281:
[----:B-----5:R0:W-:Y:S01]  /*6540*/  STG.E.U8 [R4.64], R24 ;  /* 0x0000001804007986 */ /* 0x0201e2000c101124 */
[----:B------:R-:W-:Y:S05]  /*6550*/  BRA `(.L_x_27283) ;  /* 0x00000d5000007947 */ /* 0x000fea0003800000 */
.L_x_27280:
[----:B------:R-:W-:-:S13]  /*6560*/  ISETP.NE.AND P0, PT, R0, 0x2, PT ;  /* 0x000000020000780c */ /* 0x000fda0003f05270 */
[----:B------:R-:W-:Y:S05]  /*6570*/  @!P0 BRA `(.L_x_27284) ;  /* 0x0000009000008947 */ /* 0x000fea0003800000 */
[----:B------:R-:W-:-:S13]  /*6580*/  ISETP.NE.AND P0, PT, R0, 0x3, PT ;  /* 0x000000030000780c */ /* 0x000fda0003f05270 */
[----:B------:R-:W-:Y:S05]  /*6590*/  @!P0 BRA `(.L_x_27285) ;  /* 0x0000005000008947 */ /* 0x000fea0003800000 */
[----:B------:R-:W-:-:S13]  /*65a0*/  ISETP.NE.AND P0, PT, R0, 0x4, PT ;  /* 0x000000040000780c */ /* 0x000fda0003f05270 */
[----:B------:R-:W-:Y:S05]  /*65b0*/  @P0 BRA `(.L_x_27282) ;  /* 0x00000b7000000947 */ /* 0x000fea0003800000 */
[----:B-----5:R-:W-:-:S05]  /*65c0*/  SHF.R.S32.HI R25, RZ, 0x1f, R24 ;  /* 0x0000001fff197819 */ /* 0x020fca0000011418 */
[----:B------:R0:W-:Y:S01]  /*65d0*/  STG.E.64 [R4.64], R24 ;  /* 0x0000001804007986 */ /* 0x0001e2000c101b24 */
[----:B------:R-:W-:Y:S05]  /*65e0*/  BRA `(.L_x_27283) ;  /* 0x00000cc000007947 */ /* 0x000fea0003800000 */
.L_x_27285:
[----:B-----5:R0:W-:Y:S01]  /*65f0*/  STG.E [R4.64], R24 ;  /* 0x0000001804007986 */ /* 0x0201e2000c101924 */
[----:B------:R-:W-:Y:S05]  /*6600*/  BRA `(.L_x_27283) ;  /* 0x00000ca000007947 */ /* 0x000fea0003800000 */
.L_x_27284:
[----:B-----5:R0:W-:Y:S01]  /*6610*/  STG.E.U16 [R4.64], R24 ;  /* 0x0000001804007986 */ /* 0x0201e2000c101524 */
[----:B------:R-:W-:Y:S05]  /*6620*/  BRA `(.L_x_27283) ;  /* 0x00000c8000007947 */ /* 0x000fea0003800000 */
.L_x_27279:
[----:B------:R-:W-:-:S13]  /*6630*/  ISETP.GT.AND P0, PT, R0, 0x6, PT ;  /* 0x000000060000780c */ /* 0x000fda0003f04270 */
[----:B------:R-:W-:Y:S05]  /*6640*/  @P0 BRA `(.L_x_27286) ;  /* 0x000000b000000947 */ /* 0x000fea0003800000 */
[----:B------:R-:W-:-:S13]  /*6650*/  ISETP.NE.AND P0, PT, R0, 0x5, PT ;  /* 0x000000050000780c */ /* 0x000fda0003f05270 */
[----:B------:R-:W-:Y:S05]  /*6660*/  @!P0 BRA `(.L_x_27287) ;  /* 0x0000005000008947 */ /* 0x000fea0003800000 */
[----:B------:R-:W-:-:S13]  /*6670*/  ISETP.NE.AND P0, PT, R0, 0x6, PT ;  /* 0x000000060000780c */ /* 0x000fda0003f05270 */
[----:B------:R-:W-:Y:S05]  /*6680*/  @P0 BRA `(.L_x_27282) ;  /* 0x00000aa000000947 */ /* 0x000fea0003800000 */
[----:B-----5:R-:W0:Y:S02]  /*6690*/  I2F R3, R24 ;  /* 0x0000001800037306 */ /* 0x020e240000201400 */
[----:B0-----:R0:W-:Y:S01]  /*66a0*/  STG.E [R4.64], R3 ;  /* 0x0000000304007986 */ /* 0x0011e2000c101924 */
[----:B------:R-:W-:Y:S05]  /*66b0*/  BRA `(.L_x_27283) ;  /* 0x00000bf000007947 */ /* 0x000fea0003800000 */
.L_x_27287:
[----:B-----5:R-:W0:Y:S02]  /*66c0*/  I2F R0, R24 ;  /* 0x0000001800007306 */ /* 0x020e240000201400 */
[----:B0-----:R-:W-:-:S05]  /*66d0*/  F2FP.PACK_AB R0, RZ, R0 ;  /* 0x00000000ff00723e */ /* 0x001fca00000000ff */
[----:B------:R0:W-:Y:S01]  /*66e0*/  STG.E.U16 [R4.64], R0 ;  /* 0x0000000004007986 */ /* 0x0001e2000c101524 */
[----:B------:R-:W-:Y:S05]  /*66f0*/  BRA `(.L_x_27283) ;  /* 0x00000bb000007947 */ /* 0x000fea0003800000 */
.L_x_27286:
        /* <DEDUP_REMOVED lines=8> */
[----:B0-----:R0:W-:Y:S01]  /*6780*/  STG.E.64 [R4.64], R24 ;  /* 0x0000001804007986 */ /* 0x0011e2000c101b24 */
[----:B------:R-:W-:Y:S05]  /*6790*/  BRA `(.L_x_27283) ;  /* 0x00000b1000007947 */ /* 0x000fea0003800000 */
.L_x_27289:
[----:B-----5:R-:W0:Y:S02]  /*67a0*/  I2F R24, R24 ;  /* 0x0000001800187306 */ /* 0x020e240000201400 */
[----:B0-----:R-:W-:-:S04]  /*67b0*/  F2FP.PACK_AB R3, RZ, R24 ;  /* 0x00000018ff03723e */ /* 0x001fc800000000ff */
[----:B------:R-:W-:-:S05]  /*67c0*/  PRMT R3, R3, 0x5410, RZ ;  /* 0x0000541003037816 */ /* 0x000fca00000000ff */
[----:B------:R0:W-:Y:S01]  /*67d0*/  STG.E [R4.64], R3 ;  /* 0x0000000304007986 */ /* 0x0001e2000c101924 */
[----:B------:R-:W-:Y:S05]  /*67e0*/  BRA `(.L_x_27283) ;  /* 0x00000ac000007947 */ /* 0x000fea0003800000 */
.L_x_27288:
[----:B-----5:R-:W0:Y:S02]  /*67f0*/  I2F.F64 R24, R24 ;  /* 0x0000001800187312 */ /* 0x020e240000201c00 */
[----:B0-----:R0:W-:Y:S01]  /*6800*/  STG.E.64 [R4.64], R24 ;  /* 0x0000001804007986 */ /* 0x0011e2000c101b24 */
[----:B------:R-:W-:Y:S05]  /*6810*/  BRA `(.L_x_27283) ;  /* 0x00000a9000007947 */ /* 0x000fea0003800000 */
.L_x_27278:
        /* <DEDUP_REMOVED lines=10> */
[----:B------:R0:W-:Y:S01]  /*68c0*/  STG.E.U8 [R4.64], R3 ;  /* 0x0000000304007986 */ /* 0x0001e2000c101124 */
[----:B------:R-:W-:Y:S05]  /*68d0*/  BRA `(.L_x_27283) ;  /* 0x000009d000007947 */ /* 0x000fea0003800000 */
.L_x_27292:
[----:B-----5:R-:W0:Y:S01]  /*68e0*/  I2F.F64 R24, R24 ;  /* 0x0000001800187312 */ /* 0x020e220000201c00 */
[----:B------:R-:W-:-:S05]  /*68f0*/  CS2R R26, SRZ ;  /* 0x00000000001a7805 */ /* 0x000fca000001ff00 */
[----:B0-----:R0:W-:Y:S01]  /*6900*/  STG.E.128 [R4.64], R24 ;  /* 0x0000001804007986 */ /* 0x0011e2000c101d24 */
[----:B------:R-:W-:Y:S05]  /*6910*/  BRA `(.L_x_27283) ;  /* 0x0000099000007947 */ /* 0x000fea0003800000 */
.L_x_27291:
        /* <DEDUP_REMOVED lines=21> */
.L_x_27296:
[----:B------:R-:W-:Y:S05]  /*6a70*/  BSYNC B0 ;  /* 0x0000000000007941 */ /* 0x000fea0003800000 */
.L_x_27295:
[----:B------:R-:W-:-:S05]  /*6a80*/  LOP3.LUT R7, R0, R7, RZ, 0xfc, !PT ;  /* 0x0000000700077212 */ /* 0x000fca00078efcff */
[----:B------:R0:W-:Y:S01]  /*6a90*/  STG.E.U8 [R4.64], R7 ;  /* 0x0000000704007986 */ /* 0x0001e2000c101124 */
[----:B------:R-:W-:Y:S05]  /*6aa0*/  BRA `(.L_x_27283) ;  /* 0x0000080000007947 */ /* 0x000fea0003800000 */
.L_x_27294:
        /* <DEDUP_REMOVED lines=13> */
.L_x_27298:
[----:B------:R-:W-:Y:S01]  /*6b80*/  IMAD.MOV.U32 R0, RZ, RZ, 0x7f ;  /* 0x0000007fff007424 */ /* 0x000fe200078e00ff */
[----:B------:R-:W-:-:S04]  /*6b90*/  ISETP.GT.U32.AND P0, PT, R3, 0x7f800000, PT ;  /* 0x7f8000000300780c */ /* 0x000fc80003f04070 */
[----:B------:R-:W-:-:S04]  /*6ba0*/  SEL R0, R0, 0x7c, P0 ;  /* 0x0000007c00007807 */ /* 0x000fc80000000000 */
.L_x_27299:
[----:B------:R-:W-:Y:S05]  /*6bb0*/  BSYNC B0 ;  /* 0x0000000000007941 */ /* 0x000fea0003800000 */
.L_x_27297:
[----:B------:R-:W-:-:S04]  /*6bc0*/  LOP3.LUT R3, R7, 0x80000000, RZ, 0xc0, !PT ;  /* 0x8000000007037812 */ /* 0x000fc800078ec0ff */
[----:B------:R-:W-:-:S04]  /*6bd0*/  SHF.R.U32.HI R3, RZ, 0x18, R3 ;  /* 0x00000018ff037819 */ /* 0x000fc80000011603 */
[----:B------:R-:W-:-:S05]  /*6be0*/  LOP3.LUT R3, R0, R3, RZ, 0xfc, !PT ;  /* 0x0000000300037212 */ /* 0x000fca00078efcff */
[----:B------:R0:W-:Y:S01]  /*6bf0*/  STG.E.U8 [R4.64], R3 ;  /* 0x0000000304007986 */ /* 0x0001e2000c101124 */
[----:B------:R-:W-:Y:S05]  /*6c00*/  BRA `(.L_x_27283) ;  /* 0x000006a000007947 */ /* 0x000fea0003800000 */
.L_x_27293:
[----:B-----5:R-:W0:Y:S02]  /*6c10*/  I2F R0, R24 ;  /* 0x0000001800007306 */ /* 0x020e240000201400 */
[----:B0-----:R-:W-:-:S05]  /*6c20*/  F2FP.BF16.PACK_AB R0, RZ, R0 ;  /* 0x00000000ff00723e */ /* 0x001fca00000010ff */
[----:B------:R0:W-:Y:S01]  /*6c30*/  STG.E.U16 [R4.64], R0 ;  /* 0x0000000004007986 */ /* 0x0001e2000c101524 */
[----:B------:R-:W-:Y:S05]  /*6c40*/  BRA `(.L_x_27283) ;  /* 0x0000066000007947 */ /* 0x000fea0003800000 */
.L_x_27290:
        /* <DEDUP_REMOVED lines=8> */
[----:B-----5:R0:W-:Y:S01]  /*6cd0*/  STG.E.U16 [R4.64], R24 ;  /* 0x0000001804007986 */ /* 0x0201e2000c101524 */
[----:B------:R-:W-:Y:S05]  /*6ce0*/  BRA `(.L_x_27283) ;  /* 0x000005c000007947 */ /* 0x000fea0003800000 */
.L_x_27302:
        /* <DEDUP_REMOVED lines=17> */
.L_x_27305:
[----:B------:R-:W-:-:S04]  /*6e00*/  LOP3.LUT R0, R7, 0x80000000, RZ, 0xc0, !PT ;  /* 0x8000000007007812 */ /* 0x000fc800078ec0ff */
[----:B------:R-:W-:-:S04]  /*6e10*/  SHF.R.U32.HI R0, RZ, 0x18, R0 ;  /* 0x00000018ff007819 */ /* 0x000fc80000011600 */
[----:B------:R-:W-:Y:S02]  /*6e20*/  LOP3.LUT R0, R3, R0, RZ, 0xfc, !PT ;  /* 0x0000000003007212 */ /* 0x000fe400078efcff */
.L_x_27304:
[----:B------:R-:W-:Y:S05]  /*6e30*/  BSYNC B0 ;  /* 0x0000000000007941 */ /* 0x000fea0003800000 */
.L_x_27303:
[----:B------:R0:W-:Y:S01]  /*6e40*/  STG.E.U8 [R4.64], R0 ;  /* 0x0000000004007986 */ /* 0x0001e2000c101124 */
[----:B------:R-:W-:Y:S05]  /*6e50*/  BRA `(.L_x_27283) ;  /* 0x0000045000007947 */ /* 0x000fea0003800000 */
.L_x_27301:
        /* <DEDUP_REMOVED lines=17> */
.L_x_27308:
[----:B------:R-:W-:-:S04]  /*6f70*/  LOP3.LUT R0, R7, 0x80000000, RZ, 0xc0, !PT ;  /* 0x8000000007007812 */ /* 0x000fc800078ec0ff */
[----:B------:R-:W-:-:S04]  /*6f80*/  SHF.R.U32.HI R0, RZ, 0x18, R0 ;  /* 0x00000018ff007819 */ /* 0x000fc80000011600 */
[----:B------:R-:W-:Y:S02]  /*6f90*/  LOP3.LUT R0, R3, R0, RZ, 0xfc, !PT ;  /* 0x0000000003007212 */ /* 0x000fe400078efcff */
.L_x_27307:
[----:B------:R-:W-:Y:S05]  /*6fa0*/  BSYNC B0 ;  /* 0x0000000000007941 */ /* 0x000fea0003800000 */
.L_x_27306:
[----:B------:R0:W-:Y:S01]  /*6fb0*/  STG.E.U8 [R4.64], R0 ;  /* 0x0000000004007986 */ /* 0x0001e2000c101124 */
[----:B------:R-:W-:Y:S05]  /*6fc0*/  BRA `(.L_x_27283) ;  /* 0x000002e000007947 */ /* 0x000fea0003800000 */
.L_x_27300:
        /* <DEDUP_REMOVED lines=22> */
.L_x_27282:
        /* <DEDUP_REMOVED lines=20> */
.L_x_27310:
[----:B-----5:R-:W-:-:S05]  /*7270*/  SHF.R.S32.HI R25, RZ, 0x1f, R24 ;  /* 0x0000001fff197819 */ /* 0x020fca0000011418 */
[----:B------:R0:W-:Y:S01]  /*7280*/  STG.E.64 [R4.64], R24 ;  /* 0x0000001804007986 */ /* 0x0001e2000c101b24 */
[----:B------:R-:W-:Y:S05]  /*7290*/  BRA `(.L_x_27283) ;  /* 0x0000001000007947 */ /* 0x000fea0003800000 */
.L_x_27309:
[----:B-----5:R0:W-:Y:S02]  /*72a0*/  STG.E [R4.64], R24 ;  /* 0x0000001804007986 */ /* 0x0201e4000c101924 */
.L_x_27283:
[----:B------:R-:W-:Y:S02]  /*72b0*/  IADD3 R19, R19, 0x80, RZ ;  /* 0x0000008013137810 */ /* 0x000fe40007ffe0ff */
.L_x_27244:
[----:B------:R-:W-:Y:S05]  /*72c0*/  BSYNC B6 ;  /* 0x0000000000067941 */ /* 0x000fea0003800000 */
.L_x_27243:
        /* <DEDUP_REMOVED lines=17> */
[----:B--2--5:R-:W-:Y:S01]  /*73e0*/  STG.E.U8 [R4.64], R22 ;  /* 0x0000001604007986 */ /* 0x024fe2000c101124 */
[----:B------:R-:W-:Y:S05]  /*73f0*/  EXIT ;  /* 0x000000000000794d */ /* 0x000fea0003800000 */
.L_x_27314:
[----:B--2--5:R-:W-:Y:S01]  /*7400*/  STG.E.U8 [R4.64], R22 ;  /* 0x0000001604007986 */ /* 0x024fe2000c101124 */
[----:B------:R-:W-:Y:S05]  /*7410*/  EXIT ;  /* 0x000000000000794d */ /* 0x000fea0003800000 */
.L_x_27313:
[----:B------:R-:W-:-:S13]  /*7420*/  ISETP.NE.AND P0, PT, R0, 0x2, PT ;  /* 0x000000020000780c */ /* 0x000fda0003f05270 */
[----:B------:R-:W-:Y:S05]  /*7430*/  @!P0 BRA `(.L_x_27316) ;  /* 0x0000009000008947 */ /* 0x000fea0003800000 */
[----:B------:R-:W-:-:S13]  /*7440*/  ISETP.NE.AND P0, PT, R0, 0x3, PT ;  /* 0x000000030000780c */ /* 0x000fda0003f05270 */
[----:B------:R-:W-:Y:S05]  /*7450*/  @!P0 BRA `(.L_x_27317) ;  /* 0x0000005000008947 */ /* 0x000fea0003800000 */
[----:B------:R-:W-:-:S13]  /*7460*/  ISETP.NE.AND P0, PT, R0, 0x4, PT ;  /* 0x000000040000780c */ /* 0x000fda0003f05270 */
[----:B------:R-:W-:Y:S05]  /*7470*/  @P0 BRA `(.L_x_27315) ;  /* 0x00000b9000000947 */ /* 0x000fea0003800000 */
[----:B-12--5:R-:W-:-:S05]  /*7480*/  SHF.R.S32.HI R23, RZ, 0x1f, R22 ;  /* 0x0000001fff177819 */ /* 0x026fca0000011416 */
[----:B------:R-:W-:Y:S01]  /*7490*/  STG.E.64 [R4.64], R22 ;  /* 0x0000001604007986 */ /* 0x000fe2000c101b24 */
[----:B------:R-:W-:Y:S05]  /*74a0*/  EXIT ;  /* 0x000000000000794d */ /* 0x000fea0003800000 */
.L_x_27317:
[----:B--2--5:R-:W-:Y:S01]  /*74b0*/  STG.E [R4.64], R22 ;  /* 0x0000001604007986 */ /* 0x024fe2000c101924 */
[----:B------:R-:W-:Y:S05]  /*74c0*/  EXIT ;  /* 0x000000000000794d */ /* 0x000fea0003800000 */
.L_x_27316:
[----:B--2--5:R-:W-:Y:S01]  /*74d0*/  STG.E.U16 [R4.64], R22 ;  /* 0x0000001604007986 */ /* 0x024fe2000c101524 */
[----:B------:R-:W-:Y:S05]  /*74e0*/  EXIT ;  /* 0x000000000000794d */ /* 0x000fea0003800000 */
.L_x_27312:
[----:B------:R-:W-:-:S13]  /*74f0*/  ISETP.GT.AND P0, PT, R0, 0x6, PT ;  /* 0x000000060000780c */ /* 0x000fda0003f04270 */
[----:B------:R-:W-:Y:S05]  /*7500*/  @P0 BRA `(.L_x_27318) ;  /* 0x000000b000000947 */ /* 0x000fea0003800000 */
[----:B------:R-:W-:-:S13]  /*7510*/  ISETP.NE.AND P0, PT, R0, 0x5, PT ;  /* 0x000000050000780c */ /* 0x000fda0003f05270 */
[----:B------:R-:W-:Y:S05]  /*7520*/  @!P0 BRA `(.L_x_27319) ;  /* 0x0000005000008947 */ /* 0x000fea0003800000 */
[----:B------:R-:W-:-:S13]  /*7530*/  ISETP.NE.AND P0, PT, R0, 0x6, PT ;  /* 0x000000060000780c */ /* 0x000fda0003f05270 */
[----:B------:R-:W-:Y:S05]  /*7540*/  @P0 BRA `(.L_x_27315) ;  /* 0x00000ac000000947 */ /* 0x000fea0003800000 */
[----:B--2--5:R-:W0:Y:S02]  /*7550*/  I2F R3, R22 ;  /* 0x0000001600037306 */ /* 0x024e240000201400 */
[----:B0-----:R-:W-:Y:S01]  /*7560*/  STG.E [R4.64], R3 ;  /* 0x0000000304007986 */ /* 0x001fe2000c101924 */
[----:B------:R-:W-:Y:S05]  /*7570*/  EXIT ;  /* 0x000000000000794d */ /* 0x000fea0003800000 */
.L_x_27319:
[----:B--2--5:R-:W0:Y:S02]  /*7580*/  I2F R0, R22 ;  /* 0x0000001600007306 */ /* 0x024e240000201400 */
[----:B0-----:R-:W-:-:S05]  /*7590*/  F2FP.PACK_AB R0, RZ, R0 ;  /* 0x00000000ff00723e */ /* 0x001fca00000000ff */
[----:B------:R-:W-:Y:S01]  /*75a0*/  STG.E.U16 [R4.64], R0 ;  /* 0x0000000004007986 */ /* 0x000fe2000c101524 */
[----:B------:R-:W-:Y:S05]  /*75b0*/  EXIT ;  /* 0x000000000000794d */ /* 0x000fea0003800000 */
.L_x_27318:
[----:B------:R-:W-:-:S13]  /*75c0*/  ISETP.NE.AND P0, PT, R0, 0x7, PT ;  /* 0x000000070000780c */ /* 0x000fda0003f05270 */
[----:B------:R-:W-:Y:S05]  /*75d0*/  @!P0 BRA `(.L_x_27320) ;  /* 0x000000d000008947 */ /* 0x000fea0003800000 */
[----:B------:R-:W-:-:S13]  /*75e0*/  ISETP.NE.AND P0, PT, R0, 0x8, PT ;  /* 0x000000080000780c */ /* 0x000fda0003f05270 */
[----:B------:R-:W-:Y:S05]  /*75f0*/  @!P0 BRA `(.L_x_27321) ;  /* 0x0000006000008947 */ /* 0x000fea0003800000 */
[----:B------:R-:W-:-:S13]  /*7600*/  ISETP.NE.AND P0, PT, R0, 0x9, PT ;  /* 0x000000090000780c */ /* 0x000fda0003f05270 */
[----:B------:R-:W-:Y:S05]  /*7610*/  @P0 BRA `(.L_x_27315) ;  /* 0x000009f000000947 */ /* 0x000fea0003800000 */
[----:B--2--5:R-:W0:Y:S01]  /*7620*/  I2F R22, R22 ;  /* 0x0000001600167306 */ /* 0x024e220000201400 */
[----:B-1----:R-:W-:-:S05]  /*7630*/  IMAD.MOV.U32 R23, RZ, RZ, RZ ;  /* 0x000000ffff177224 */ /* 0x002fca00078e00ff */
[----:B0-----:R-:W-:Y:S01]  /*7640*/  STG.E.64 [R4.64], R22 ;  /* 0x0000001604007986 */ /* 0x001fe2000c101b24 */
[----:B------:R-:W-:Y:S05]  /*7650*/  EXIT ;  /* 0x000000000000794d */ /* 0x000fea0003800000 */
.L_x_27321:
[----:B--2--5:R-:W0:Y:S02]  /*7660*/  I2F R22, R22 ;  /* 0x0000001600167306 */ /* 0x024e240000201400 */
[----:B0-----:R-:W-:-:S04]  /*7670*/  F2FP.PACK_AB R3, RZ, R22 ;  /* 0x00000016ff03723e */ /* 0x001fc800000000ff */
[----:B------:R-:W-:-:S05]  /*7680*/  PRMT R3, R3, 0x5410, RZ ;  /* 0x0000541003037816 */ /* 0x000fca00000000ff */
[----:B------:R-:W-:Y:S01]  /*7690*/  STG.E [R4.64], R3 ;  /* 0x0000000304007986 */ /* 0x000fe2000c101924 */
[----:B------:R-:W-:Y:S05]  /*76a0*/  EXIT ;  /* 0x000000000000794d */ /* 0x000fea0003800000 */
.L_x_27320:
[----:B-12--5:R-:W0:Y:S02]  /*76b0*/  I2F.F64 R22, R22 ;  /* 0x0000001600167312 */ /* 0x026e240000201c00 */
[----:B0-----:R-:W-:Y:S01]  /*76c0*/  STG.E.64 [R4.64], R22 ;  /* 0x0000001604007986 */ /* 0x001fe2000c101b24 */
[----:B------:R-:W-:Y:S05]  /*76d0*/  EXIT ;  /* 0x000000000000794d */ /* 0x000fea0003800000 */
.L_x_27311:
        /* <DEDUP_REMOVED lines=10> */
[----:B------:R-:W-:Y:S01]  /*7780*/  STG.E.U8 [R4.64], R3 ;  /* 0x0000000304007986 */ /* 0x000fe2000c101124 */
[----:B------:R-:W-:Y:S05]  /*7790*/  EXIT ;  /* 0x000000000000794d */ /* 0x000fea0003800000 */
.L_x_27324:
[----:B--2--5:R-:W0:Y:S01]  /*77a0*/  I2F.F64 R8, R22 ;  /* 0x0000001600087312 */ /* 0x024e220000201c00 */
[----:B------:R-:W-:-:S05]  /*77b0*/  CS2R R10, SRZ ;  /* 0x00000000000a7805 */ /* 0x000fca000001ff00 */
[----:B0-----:R-:W-:Y:S01]  /*77c0*/  STG.E.128 [R4.64], R8 ;  /* 0x0000000804007986 */ /* 0x001fe2000c101d24 */
[----:B------:R-:W-:Y:S05]  /*77d0*/  EXIT ;  /* 0x000000000000794d */ /* 0x000fea0003800000 */
.L_x_27323:
        /* <DEDUP_REMOVED lines=21> */
.L_x_27328:
[----:B------:R-:W-:Y:S05]  /*7930*/  BSYNC B0 ;  /* 0x0000000000007941 */ /* 0x000fea0003800000 */
.L_x_27327:
[----:B------:R-:W-:-:S05]  /*7940*/  LOP3.LUT R3, R0, R3, RZ, 0xfc, !PT ;  /* 0x0000000300037212 */ /* 0x000fca00078efcff */
[----:B------:R-:W-:Y:S01]  /*7950*/  STG.E.U8 [R4.64], R3 ;  /* 0x0000000304007986 */ /* 0x000fe2000c101124 */
[----:B------:R-:W-:Y:S05]  /*7960*/  EXIT ;  /* 0x000000000000794d */ /* 0x000fea0003800000 */
.L_x_27326:
        /* <DEDUP_REMOVED lines=13> */
.L_x_27330:
[----:B------:R-:W-:Y:S01]  /*7a40*/  IMAD.MOV.U32 R0, RZ, RZ, 0x7f ;  /* 0x0000007fff007424 */ /* 0x000fe200078e00ff */
[----:B------:R-:W-:-:S04]  /*7a50*/  ISETP.GT.U32.AND P0, PT, R2, 0x7f800000, PT ;  /* 0x7f8000000200780c */ /* 0x000fc80003f04070 */
[----:B------:R-:W-:-:S04]  /*7a60*/  SEL R0, R0, 0x7c, P0 ;  /* 0x0000007c00007807 */ /* 0x000fc80000000000 */
.L_x_27331:
[----:B------:R-:W-:Y:S05]  /*7a70*/  BSYNC B0 ;  /* 0x0000000000007941 */ /* 0x000fea0003800000 */
.L_x_27329:
[----:B------:R-:W-:-:S04]  /*7a80*/  LOP3.LUT R2, R3, 0x80000000, RZ, 0xc0, !PT ;  /* 0x8000000003027812 */ /* 0x000fc800078ec0ff */
[----:B------:R-:W-:-:S04]  /*7a90*/  SHF.R.U32.HI R3, RZ, 0x18, R2 ;  /* 0x00000018ff037819 */ /* 0x000fc80000011602 */
[----:B------:R-:W-:-:S05]  /*7aa0*/  LOP3.LUT R3, R0, R3, RZ, 0xfc, !PT ;  /* 0x0000000300037212 */ /* 0x000fca00078efcff */
[----:B------:R-:W-:Y:S01]  /*7ab0*/  STG.E.U8 [R4.64], R3 ;  /* 0x0000000304007986 */ /* 0x000fe2000c101124 */
[----:B------:R-:W-:Y:S05]  /*7ac0*/  EXIT ;  /* 0x000000000000794d */ /* 0x000fea0003800000 */
.L_x_27325:
[----:B--2--5:R-:W0:Y:S02]  /*7ad0*/  I2F R0, R22 ;  /* 0x0000001600007306 */ /* 0x024e240000201400 */
[----:B0-----:R-:W-:-:S05]  /*7ae0*/  F2FP.BF16.PACK_AB R0, RZ, R0 ;  /* 0x00000000ff00723e */ /* 0x001fca00000010ff */
[----:B------:R-:W-:Y:S01]  /*7af0*/  STG.E.U16 [R4.64], R0 ;  /* 0x0000000004007986 */ /* 0x000fe2000c101524 */
[----:B------:R-:W-:Y:S05]  /*7b00*/  EXIT ;  /* 0x000000000000794d */ /* 0x000fea0003800000 */
.L_x_27322:
        /* <DEDUP_REMOVED lines=8> */
[----:B--2--5:R-:W-:Y:S01]  /*7b90*/  STG.E.U16 [R4.64], R22 ;  /* 0x0000001604007986 */ /* 0x024fe2000c101524 */
[----:B------:R-:W-:Y:S05]  /*7ba0*/  EXIT ;  /* 0x000000000000794d */ /* 0x000fea0003800000 */
.L_x_27334:
        /* <DEDUP_REMOVED lines=17> */
.L_x_27337:
[----:B------:R-:W-:-:S04]  /*7cc0*/  LOP3.LUT R2, R7, 0x80000000, RZ, 0xc0, !PT ;  /* 0x8000000007027812 */ /* 0x000fc800078ec0ff */
[----:B------:R-:W-:-:S04]  /*7cd0*/  SHF.R.U32.HI R3, RZ, 0x18, R2 ;  /* 0x00000018ff037819 */ /* 0x000fc80000011602 */
[----:B------:R-:W-:-:S04]  /*7ce0*/  LOP3.LUT R0, R0, R3, RZ, 0xfc, !PT ;  /* 0x0000000300007212 */ /* 0x000fc800078efcff */
[----:B------:R-:W-:Y:S02]  /*7cf0*/  PRMT R2, R0, 0x7610, R2 ;  /* 0x0000761000027816 */ /* 0x000fe40000000002 */
.L_x_27336:
[----:B------:R-:W-:Y:S05]  /*7d00*/  BSYNC B0 ;  /* 0x0000000000007941 */ /* 0x000fea0003800000 */
.L_x_27335:
[----:B------:R-:W-:Y:S01]  /*7d10*/  STG.E.U8 [R4.64], R2 ;  /* 0x0000000204007986 */ /* 0x000fe2000c101124 */
[----:B------:R-:W-:Y:S05]  /*7d20*/  EXIT ;  /* 0x000000000000794d */ /* 0x000fea0003800000 */
.L_x_27333:
        /* <DEDUP_REMOVED lines=17> */
.L_x_27340:
[----:B------:R-:W-:-:S04]  /*7e40*/  LOP3.LUT R2, R7, 0x80000000, RZ, 0xc0, !PT ;  /* 0x8000000007027812 */ /* 0x000fc800078ec0ff */
[----:B------:R-:W-:-:S04]  /*7e50*/  SHF.R.U32.HI R3, RZ, 0x18, R2 ;  /* 0x00000018ff037819 */ /* 0x000fc80000011602 */
[----:B------:R-:W-:-:S04]  /*7e60*/  LOP3.LUT R0, R0, R3, RZ, 0xfc, !PT ;  /* 0x0000000300007212 */ /* 0x000fc800078efcff */
[----:B------:R-:W-:Y:S02]  /*7e70*/  PRMT R2, R0, 0x7610, R2 ;  /* 0x0000761000027816 */ /* 0x000fe40000000002 */
.L_x_27339:
[----:B------:R-:W-:Y:S05]  /*7e80*/  BSYNC B0 ;  /* 0x0000000000007941 */ /* 0x000fea0003800000 */
.L_x_27338:
[----:B------:R-:W-:Y:S01]  /*7e90*/  STG.E.U8 [R4.64], R2 ;  /* 0x0000000204007986 */ /* 0x000fe2000c101124 */
[----:B------:R-:W-:Y:S05]  /*7ea0*/  EXIT ;  /* 0x000000000000794d */ /* 0x000fea0003800000 */
.L_x_27332:
        /* <DEDUP_REMOVED lines=22> */
.L_x_27315:
        /* <DEDUP_REMOVED lines=20> */
.L_x_27342:
[----:B-12--5:R-:W-:-:S05]  /*8150*/  SHF.R.S32.HI R23, RZ, 0x1f, R22 ;  /* 0x0000001fff177819 */ /* 0x026fca0000011416 */
[----:B------:R-:W-:Y:S01]  /*8160*/  STG.E.64 [R4.64], R22 ;  /* 0x0000001604007986 */ /* 0x000fe2000c101b24 */
[----:B------:R-:W-:Y:S05]  /*8170*/  EXIT ;  /* 0x000000000000794d */ /* 0x000fea0003800000 */
.L_x_27341:
[----:B--2--5:R-:W-:Y:S01]  /*8180*/  STG.E [R4.64], R22 ;  /* 0x0000001604007986 */ /* 0x024fe2000c101924 */
[----:B------:R-:W-:Y:S05]  /*8190*/  EXIT ;  /* 0x000000000000794d */ /* 0x000fea0003800000 */
.L_x_27343:
        /* <DEDUP_REMOVED lines=14> */
.L_x_32704:


//--------------------- .text._ZN2at6native18elementwise_kernelILi128ELi2EZNS0_22gpu_kernel_impl_nocastINS0_13BUnaryFunctorIiiiZZZNS0_15binary_internal21div_floor_kernel_cudaERNS_18TensorIteratorBaseEENKUlvE_clEvENKUlvE1_clEvEUliiE_EEEEvS6_RKT_EUliE_EEviT1_ --------------------------
	.section	.text._ZN2at6native18elementwise_kernelILi128ELi2EZNS0_22gpu_kernel_impl_nocastINS0_13BUnaryFunctorIiiiZZZNS0_15binary_internal21div_floor_kernel_cudaERNS_18TensorIteratorBaseEENKUlvE_clEvENKUlvE1_clEvEUliiE_EEEEvS6_RKT_EUliE_EEviT1_,"ax",@progbits
	.sectioninfo	@"SHI_REGISTERS=14"
	.align	128
        .global         _ZN2at6native18elementwise_kernelILi128ELi2EZNS0_22gpu_kernel_impl_nocastINS0_13BUnaryFunctorIiiiZZZNS0_15binary_internal21div_floor_kernel_cudaERNS_18TensorIteratorBaseEENKUlvE_clEvENKUlvE1_clEvEUliiE_EEEEvS6_RKT_EUliE_EEviT1_
        .type           _ZN2at6native18elementwise_kernelILi128ELi2EZNS0_22gpu_kernel_impl_nocastINS0_13BUnaryFunctorIiiiZZZNS0_15binary_internal21div_floor_kernel_cudaERNS_18TensorIteratorBaseEENKUlvE_clEvENKUlvE1_clEvEUliiE_EEEEvS6_RKT_EUliE_EEviT1_,@function
        .size           _ZN2at6native18elementwise_kernelILi128ELi2EZNS0_22gpu_kernel_impl_nocastINS0_13BUnaryFunctorIiiiZZZNS0_15binary_internal21div_floor_kernel_cudaERNS_18TensorIteratorBaseEENKUlvE_clEvENKUlvE1_clEvEUliiE_EEEEvS6_RKT_EUliE_EEviT1_,(.L_x_32705 - _ZN2at6native18elementwise_kernelILi128ELi2EZNS0_22gpu_kernel_impl_nocastINS0_13BUnaryFunctorIiiiZZZNS0_15binary_internal21div_floor_kernel_cudaERNS_18TensorIteratorBaseEENKUlvE_clEvENKUlvE1_clEvEUliiE_EEEEvS6_RKT_EUliE_EEviT1_)
        .other          _ZN2at6native18elementwise_kernelILi128ELi2EZNS0_22gpu_kernel_impl_nocastINS0_13BUnaryFunctorIiiiZZZNS0_15binary_internal21div_floor_kernel_cudaERNS_18TensorIteratorBaseEENKUlvE_clEvENKUlvE1_clEvEUliiE_EEEEvS6_RKT_EUliE_EEviT1_,@"STO_CUDA_ENTRY STV_DEFAULT"
_ZN2at6native18elementwise_kernelILi128ELi2EZNS0_22gpu_kernel_impl_nocastINS0_13BUnaryFunctorIiiiZZZNS0_15binary_internal21div_floor_kernel_cudaERNS_18TensorIteratorBaseEENKUlvE_clEvENKUlvE1_clEvEUliiE_EEEEvS6_RKT_EUliE_EEviT1_:
.text._ZN2at6native18elementwise_kernelILi128ELi2EZNS0_22gpu_kernel_impl_nocastINS0_13BUnaryFunctorIiiiZZZNS0_15binary_internal21div_floor_kernel_cudaERNS_18TensorIteratorBaseEENKUlvE_clEvENKUlvE1_clEvEUliiE_EEEEvS6_RKT_EUliE_EEviT1_:
[----:B------:R-:W-:Y:S02]  /*0000*/  MOV R1, c[0x0][0x28] ;  /* 0x00000a0000017a02 */ /* 0x000fe40000000f00 */
[----:B------:R-:W0:Y:S01]  /*0010*/  S2R R0, SR_CTAID.X ;  /* 0x0000000000007919 */ /* 0x000e220000002500 */
[----:B------:R-:W-:Y:S01]  /*0020*/  ULDC.64 UR4, c[0x0][0x118] ;  /* 0x0000460000047ab9 */ /* 0x000fe20000000a00 */
[----:B------:R-:W-:Y:S02]  /*0030*/  BSSY B0, `(.L_x_27344) ;  /* 0x0000116000007945 */ /* 0x000fe40003800000 */
[----:B------:R-:W0:Y:S02]  /*0040*/  S2R R3, SR_TID.X ;  /* 0x0000000000037919 */ /* 0x000e240000002100 */
[----:B0-----:R-:W-:-:S04]  /*0050*/  LEA R0, R0, R3, 0x8 ;  /* 0x0000000300007211 */ /* 0x001fc800078e40ff */
[----:B------:R-:W-:Y:S01]  /*0060*/  ISETP.GE.AND P0, PT, R0, c[0x0][0x160], PT ;  /* 0x0000580000007a0c */ /* 0x000fe20003f06270 */
[----:B------:R-:W-:-:S12]  /*0070*/  IMAD.MOV.U32 R7, RZ, RZ, R0 ;  /* 0x000000ffff077224 */ /* 0x000fd800078e0000 */
        /* <DEDUP_REMOVED lines=228> */
.L_x_27346:
[----:B------:R-:W-:-:S04]  /*0ec0*/  IADD3 R4, P0, R3, c[0x0][0x368], RZ ;  /* 0x0000da0003047a10 */ /* 0x000fc80007f1e0ff */
[----:B------:R-:W-:-:S05]  /*0ed0*/  IADD3.X R5, RZ, c[0x0][0x36c], RZ, P0, !PT ;  /* 0x0000db00ff057a10 */ /* 0x000fca00007fe4ff */
[----:B------:R-:W2:Y:S01]  /*0ee0*/  LDG.E R8, [R4.64] ;  /* 0x0000000404087981 */ /* 0x000ea2000c1e1900 */
[----:B------:R-:W-:Y:S01]  /*0ef0*/  IABS R9, c[0x0][0x374] ;  /* 0x0000dd0000097a13 */ /* 0x000fe20000000000 */
[----:B------:R-:W-:Y:S03]  /*0f00*/  BSSY B1, `(.L_x_27347) ;  /* 0x0000026000017945 */ /* 0x000fe60003800000 */
[----:B------:R-:W0:Y:S08]  /*0f10*/  I2F.RP R3, R9 ;  /* 0x0000000900037306 */ /* 0x000e300000209400 */
[----:B0-----:R-:W0:Y:S02]  /*0f20*/  MUFU.RCP R3, R3 ;  /* 0x0000000300037308 */ /* 0x001e240000001000 */
[----:B0-----:R-:W-:-:S06]  /*0f30*/  IADD3 R6, R3, 0xffffffe, RZ ;  /* 0x0ffffffe03067810 */ /* 0x001fcc0007ffe0ff */
[----:B------:R0:W1:Y:S02]  /*0f40*/  F2I.FTZ.U32.TRUNC.NTZ R7, R6 ;  /* 0x0000000600077305 */ /* 0x000064000021f000 */
[----:B0-----:R-:W-:Y:S01]  /*0f50*/  IMAD.MOV.U32 R6, RZ, RZ, RZ ;  /* 0x000000ffff067224 */ /* 0x001fe200078e00ff */
[----:B-1----:R-:W-:-:S05]  /*0f60*/  IADD3 R10, RZ, -R7, RZ ;  /* 0x80000007ff0a7210 */ /* 0x002fca0007ffe0ff */
[----:B------:R-:W-:-:S04]  /*0f70*/  IMAD R11, R10, R9, RZ ;  /* 0x000000090a0b7224 */ /* 0x000fc800078e02ff */
[----:B------:R-:W-:Y:S01]  /*0f80*/  IMAD.HI.U32 R7, R7, R11, R6 ;  /* 0x0000000b07077227 */ /* 0x000fe200078e0006 */
[----:B------:R-:W-:Y:S02]  /*0f90*/  LOP3.LUT R6, RZ, c[0x0][0x374], RZ, 0x33, !PT ;  /* 0x0000dd00ff067a12 */ /* 0x000fe400078e33ff */
[----:B--2---:R-:W-:-:S05]  /*0fa0*/  IABS R4, R8 ;  /* 0x0000000800047213 */ /* 0x004fca0000000000 */
[----:B------:R-:W-:-:S05]  /*0fb0*/  IMAD.HI.U32 R7, R7, R4, RZ ;  /* 0x0000000407077227 */ /* 0x000fca00078e00ff */
[----:B------:R-:W-:-:S05]  /*0fc0*/  IADD3 R3, -R7, RZ, RZ ;  /* 0x000000ff07037210 */ /* 0x000fca0007ffe1ff */
[----:B------:R-:W-:Y:S01]  /*0fd0*/  IMAD R4, R9, R3, R4 ;  /* 0x0000000309047224 */ /* 0x000fe200078e0204 */
[----:B------:R-:W-:-:S04]  /*0fe0*/  LOP3.LUT R3, R8, c[0x0][0x374], RZ, 0x3c, !PT ;  /* 0x0000dd0008037a12 */ /* 0x000fc800078e3cff */
[----:B------:R-:W-:Y:S02]  /*0ff0*/  ISETP.GT.U32.AND P2, PT, R9, R4, PT ;  /* 0x000000040900720c */ /* 0x000fe40003f44070 */
[C---:B------:R-:W-:Y:S02]  /*1000*/  ISETP.GE.AND P1, PT, R3.reuse, RZ, PT ;  /* 0x000000ff0300720c */ /* 0x040fe40003f26270 */
[----:B------:R-:W-:-:S09]  /*1010*/  ISETP.GT.AND P3, PT, R3, -0x1, PT ;  /* 0xffffffff0300780c */ /* 0x000fd20003f64270 */
[-C--:B------:R-:W-:Y:S02]  /*1020*/  @!P2 IADD3 R4, R4, -R9.reuse, RZ ;  /* 0x800000090404a210 */ /* 0x080fe40007ffe0ff */
[----:B------:R-:W-:Y:S02]  /*1030*/  @!P2 IADD3 R7, R7, 0x1, RZ ;  /* 0x000000010707a810 */ /* 0x000fe40007ffe0ff */
[----:B------:R-:W-:Y:S02]  /*1040*/  ISETP.GE.U32.AND P0, PT, R4, R9, PT ;  /* 0x000000090400720c */ /* 0x000fe40003f06070 */
[----:B------:R-:W-:-:S04]  /*1050*/  IADD3 R2, P2, R2, c[0x0][0x360], RZ ;  /* 0x0000d80002027a10 */ /* 0x000fc80007f5e0ff */
[----:B------:R-:W-:-:S07]  /*1060*/  IADD3.X R3, RZ, c[0x0][0x364], RZ, P2, !PT ;  /* 0x0000d900ff037a10 */ /* 0x000fce00017fe4ff */
[----:B------:R-:W-:Y:S02]  /*1070*/  @P0 IADD3 R7, R7, 0x1, RZ ;  /* 0x0000000107070810 */ /* 0x000fe40007ffe0ff */
[----:B------:R-:W-:-:S03]  /*1080*/  ISETP.NE.AND P0, PT, RZ, c[0x0][0x374], PT ;  /* 0x0000dd00ff007a0c */ /* 0x000fc60003f05270 */
[----:B------:R-:W-:-:S05]  /*1090*/  @!P1 IMAD.MOV R7, RZ, RZ, -R7 ;  /* 0x000000ffff079224 */ /* 0x000fca00078e0a07 */
[----:B------:R-:W-:Y:S01]  /*10a0*/  SEL R5, R6, R7, !P0 ;  /* 0x0000000706057207 */ /* 0x000fe20004000000 */
[----:B------:R-:W-:Y:S05]  /*10b0*/  @P3 BRA `(.L_x_27348) ;  /* 0x000000a000003947 */ /* 0x000fea0003800000 */
[----:B------:R-:W-:Y:S02]  /*10c0*/  ISETP.GE.AND P2, PT, R8, RZ, PT ;  /* 0x000000ff0800720c */ /* 0x000fe40003f46270 */
[----:B------:R-:W-:Y:S02]  /*10d0*/  ISETP.GT.U32.AND P1, PT, R9, R4, PT ;  /* 0x000000040900720c */ /* 0x000fe40003f24070 */
[----:B------:R-:W-:-:S04]  /*10e0*/  IADD3 R7, R4, -R9, RZ ;  /* 0x8000000904077210 */ /* 0x000fc80007ffe0ff */
[----:B------:R-:W-:Y:S02]  /*10f0*/  SEL R7, R7, R4, !P1 ;  /* 0x0000000407077207 */ /* 0x000fe40004800000 */
[----:B------:R-:W-:-:S03]  /*1100*/  IADD3 R4, R5, -0x1, RZ ;  /* 0xffffffff05047810 */ /* 0x000fc60007ffe0ff */
[----:B------:R-:W-:-:S04]  /*1110*/  @!P2 IADD3 R7, -R7, RZ, RZ ;  /* 0x000000ff0707a210 */ /* 0x000fc80007ffe1ff */
[----:B------:R-:W-:-:S04]  /*1120*/  SEL R6, R6, R7, !P0 ;  /* 0x0000000706067207 */ /* 0x000fc80004000000 */
[----:B------:R-:W-:-:S13]  /*1130*/  ISETP.NE.AND P0, PT, R6, RZ, PT ;  /* 0x000000ff0600720c */ /* 0x000fda0003f05270 */
[----:B------:R-:W-:-:S05]  /*1140*/  @!P0 IADD3 R4, R5, RZ, RZ ;  /* 0x000000ff05048210 */ /* 0x000fca0007ffe0ff */
[----:B------:R-:W-:Y:S02]  /*1150*/  IMAD.MOV.U32 R5, RZ, RZ, R4 ;  /* 0x000000ffff057224 */ /* 0x000fe400078e0004 */
.L_x_27348:
[----:B------:R-:W-:Y:S05]  /*1160*/  BSYNC B1 ;  /* 0x0000000000017941 */ /* 0x000fea0003800000 */
.L_x_27347:
[----:B------:R0:W-:Y:S01]  /*1170*/  STG.E [R2.64], R5 ;  /* 0x0000000502007986 */ /* 0x0001e2000c101904 */
[----:B------:R-:W-:-:S03]  /*1180*/  IADD3 R7, R0, 0x80, RZ ;  /* 0x0000008000077810 */ /* 0x000fc60007ffe0ff */
.L_x_27345:
[----:B------:R-:W-:Y:S05]  /*1190*/  BSYNC B0 ;  /* 0x0000000000007941 */ /* 0x000fea0003800000 */
.L_x_27344:
        /* <DEDUP_REMOVED lines=230> */
.L_x_27349:
        /* <DEDUP_REMOVED lines=9> */
[----:B0-----:R-:W-:Y:S01]  /*2090*/  LOP3.LUT R9, RZ, c[0x0][0x374], RZ, 0x33, !PT ;  /* 0x0000dd00ff097a12 */ /* 0x001fe200078e33ff */
[----:B-1----:R-:W-:-:S04]  /*20a0*/  IMAD.MOV R4, RZ, RZ, -R5 ;  /* 0x000000ffff047224 */ /* 0x002fc800078e0a05 */
[----:B------:R-:W-:Y:S01]  /*20b0*/  IMAD R11, R4, R7, RZ ;  /* 0x00000007040b7224 */ /* 0x000fe200078e02ff */
[----:B------:R-:W-:-:S05]  /*20c0*/  MOV R4, RZ ;  /* 0x000000ff00047202 */ /* 0x000fca0000000f00 */
[----:B------:R-:W-:Y:S01]  /*20d0*/  IMAD.HI.U32 R11, R5, R11, R4 ;  /* 0x0000000b050b7227 */ /* 0x000fe200078e0004 */
[----:B--2---:R-:W-:-:S04]  /*20e0*/  IABS R10, R6 ;  /* 0x00000006000a7213 */ /* 0x004fc80000000000 */
[----:B------:R-:W-:-:S05]  /*20f0*/  MOV R4, R10 ;  /* 0x0000000a00047202 */ /* 0x000fca0000000f00 */
[----:B------:R-:W-:-:S05]  /*2100*/  IMAD.HI.U32 R3, R11, R4, RZ ;  /* 0x000000040b037227 */ /* 0x000fca00078e00ff */
[----:B------:R-:W-:-:S05]  /*2110*/  IADD3 R5, -R3, RZ, RZ ;  /* 0x000000ff03057210 */ /* 0x000fca0007ffe1ff */
[----:B------:R-:W-:Y:S01]  /*2120*/  IMAD R4, R7, R5, R4 ;  /* 0x0000000507047224 */ /* 0x000fe200078e0204 */
[----:B------:R-:W-:-:S04]  /*2130*/  LOP3.LUT R5, R6, c[0x0][0x374], RZ, 0x3c, !PT ;  /* 0x0000dd0006057a12 */ /* 0x000fc800078e3cff */
[----:B------:R-:W-:Y:S02]  /*2140*/  ISETP.GT.U32.AND P2, PT, R7, R4, PT ;  /* 0x000000040700720c */ /* 0x000fe40003f44070 */
[C---:B------:R-:W-:Y:S02]  /*2150*/  ISETP.GE.AND P1, PT, R5.reuse, RZ, PT ;  /* 0x000000ff0500720c */ /* 0x040fe40003f26270 */
[----:B------:R-:W-:-:S09]  /*2160*/  ISETP.GT.AND P3, PT, R5, -0x1, PT ;  /* 0xffffffff0500780c */ /* 0x000fd20003f64270 */
[----:B------:R-:W-:Y:S01]  /*2170*/  @!P2 IMAD.IADD R4, R4, 0x1, -R7 ;  /* 0x000000010404a824 */ /* 0x000fe200078e0a07 */
[----:B------:R-:W-:Y:S02]  /*2180*/  @!P2 IADD3 R3, R3, 0x1, RZ ;  /* 0x000000010303a810 */ /* 0x000fe40007ffe0ff */
[----:B------:R-:W-:Y:S02]  /*2190*/  IADD3 R2, P2, R0, c[0x0][0x360], RZ ;  /* 0x0000d80000027a10 */ /* 0x000fe40007f5e0ff */
[----:B------:R-:W-:-:S13]  /*21a0*/  ISETP.GE.U32.AND P0, PT, R4, R7, PT ;  /* 0x000000070400720c */ /* 0x000fda0003f06070 */
[----:B------:R-:W-:Y:S02]  /*21b0*/  @P0 IADD3 R3, R3, 0x1, RZ ;  /* 0x0000000103030810 */ /* 0x000fe40007ffe0ff */
[----:B------:R-:W-:Y:S02]  /*21c0*/  ISETP.NE.AND P0, PT, RZ, c[0x0][0x374], PT ;  /* 0x0000dd00ff007a0c */ /* 0x000fe40003f05270 */
[----:B------:R-:W-:Y:S02]  /*21d0*/  MOV R0, R3 ;  /* 0x0000000300007202 */ /* 0x000fe40000000f00 */
[----:B------:R-:W-:Y:S02]  /*21e0*/  IADD3.X R3, RZ, c[0x0][0x364], RZ, P2, !PT ;  /* 0x0000d900ff037a10 */ /* 0x000fe400017fe4ff */
[----:B------:R-:W-:-:S04]  /*21f0*/  @!P1 IADD3 R0, -R0, RZ, RZ ;  /* 0x000000ff00009210 */ /* 0x000fc80007ffe1ff */
        /* <DEDUP_REMOVED lines=12> */
.L_x_27351:
[----:B------:R-:W-:Y:S05]  /*22c0*/  BSYNC B0 ;  /* 0x0000000000007941 */ /* 0x000fea0003800000 */
.L_x_27350:
[----:B------:R-:W-:Y:S01]  /*22d0*/  STG.E [R2.64], R5 ;  /* 0x0000000502007986 */ /* 0x000fe2000c101904 */
[----:B------:R-:W-:Y:S05]  /*22e0*/  EXIT ;  /* 0x000000000000794d */ /* 0x000fea0003800000 */
.L_x_27352:
        /* <DEDUP_REMOVED lines=9> */
.L_x_32705:


//--------------------- .text._ZN2at6native27unrolled_elementwise_kernelINS0_13BUnaryFunctorIiiiZZZNS0_15binary_internal21div_floor_kernel_cudaERNS_18TensorIteratorBaseEENKUlvE_clEvENKUlvE1_clEvEUliiE_EESt5arrayIPcLm2EELi4E23TrivialOffsetCalculatorILi1EjESE_NS0_6memory15LoadWithoutCastENSF_16StoreWithoutCastEEEviT_T0_T2_T3_T4_T5_ --------------------------
	.section	.text._ZN2at6native27unrolled_elementwise_kernelINS0_13BUnaryFunctorIiiiZZZNS0_15binary_internal21div_floor_kernel_cudaERNS_18TensorIteratorBaseEENKUlvE_clEvENKUlvE1_clEvEUliiE_EESt5arrayIPcLm2EELi4E23TrivialOffsetCalculatorILi1EjESE_NS0_6memory15LoadWithoutCastENSF_16StoreWithoutCastEEEviT_T0_T2_T3_T4_T5_,"ax",@progbits
	.sectioninfo	@"SHI_REGISTERS=22"
	.align	128
        .global         _ZN2at6native27unrolled_elementwise_kernelINS0_13BUnaryFunctorIiiiZZZNS0_15binary_internal21div_floor_kernel_cudaERNS_18TensorIteratorBaseEENKUlvE_clEvENKUlvE1_clEvEUliiE_EESt5arrayIPcLm2EELi4E23TrivialOffsetCalculatorILi1EjESE_NS0_6memory15LoadWithoutCastENSF_16StoreWithoutCastEEEviT_T0_T2_T3_T4_T5_
        .type           _ZN2at6native27unrolled_elementwise_kernelINS0_13BUnaryFunctorIiiiZZZNS0_15binary_internal21div_floor_kernel_cudaERNS_18TensorIteratorBaseEENKUlvE_clEvENKUlvE1_clEvEUliiE_EESt5arrayIPcLm2EELi4E23TrivialOffsetCalculatorILi1EjESE_NS0_6memory15LoadWithoutCastENSF_16StoreWithoutCastEEEviT_T0_T2_T3_T4_T5_,@function
        .size           _ZN2at6native27unrolled_elementwise_kernelINS0_13BUnaryFunctorIiiiZZZNS0_15binary_internal21div_floor_kernel_cudaERNS_18TensorIteratorBaseEENKUlvE_clEvENKUlvE1_clEvEUliiE_EESt5arrayIPcLm2EELi4E23TrivialOffsetCalculatorILi1EjESE_NS0_6memory15LoadWithoutCastENSF_16StoreWithoutCastEEEviT_T0_T2_T3_T4_T5_,(.L_x_32706 - _ZN2at6native27unrolled_elementwise_kernelINS0_13BUnaryFunctorIiiiZZZNS0_15binary_internal21div_floor_kernel_cudaERNS_18TensorIteratorBaseEENKUlvE_clEvENKUlvE1_clEvEUliiE_EESt5arrayIPcLm2EELi4E23TrivialOffsetCalculatorILi1EjESE_NS0_6memory15LoadWithoutCastENSF_16StoreWithoutCastEEEviT_T0_T2_T3_T4_T5_)
        .other          _ZN2at6native27unrolled_elementwise_kernelINS0_13BUnaryFunctorIiiiZZZNS0_15binary_internal21div_floor_kernel_cudaERNS_18TensorIteratorBaseEENKUlvE_clEvENKUlvE1_clEvEUliiE_EESt5arrayIPcLm2EELi4E23TrivialOffsetCalculatorILi1EjESE_NS0_6memory15LoadWithoutCastENSF_16StoreWithoutCastEEEviT_T0_T2_T3_T4_T5_,@"STO_CUDA_ENTRY STV_DEFAULT"
_ZN2at6native27unrolled_elementwise_kernelINS0_13BUnaryFunctorIiiiZZZNS0_15binary_internal21div_floor_kernel_cudaERNS_18TensorIteratorBaseEENKUlvE_clEvENKUlvE1_clEvEUliiE_EESt5arrayIPcLm2EELi4E23TrivialOffsetCalculatorILi1EjESE_NS0_6memory15LoadWithoutCastENSF_16StoreWithoutCastEEEviT_T0_T2_T3_T4_T5_:
.text._ZN2at6native27unrolled_elementwise_kernelINS0_13BUnaryFunctorIiiiZZZNS0_15binary_internal21div_floor_kernel_cudaERNS_18TensorIteratorBaseEENKUlvE_clEvENKUlvE1_clEvEUliiE_EESt5arrayIPcLm2EELi4E23TrivialOffsetCalculatorILi1EjESE_NS0_6memory15LoadWithoutCastENSF_16StoreWithoutCastEEEviT_T0_T2_T3_T4_T5_:
[----:B------:R-:W-:Y:S02]  /*0000*/  IMAD.MOV.U32 R1, RZ, RZ, c[0x0][0x28] ;  /* 0x00000a00ff017624 */ /* 0x000fe400078e00ff */
[----:B------:R-:W0:Y:S01]  /*0010*/  S2R R0, SR_CTAID.X ;  /* 0x0000000000007919 */ /* 0x000e220000002500 */
[----:B------:R-:W-:Y:S01]  /*0020*/  IMAD.MOV.U32 R3, RZ, RZ, -0x200 ;  /* 0xfffffe00ff037424 */ /* 0x000fe200078e00ff */
[----:B------:R-:W-:Y:S01]  /*0030*/  ULDC.64 UR4, c[0x0][0x118] ;  /* 0x0000460000047ab9 */ /* 0x000fe20000000a00 */
[----:B------:R-:W-:Y:S01]  /*0040*/  IMAD.MOV.U32 R4, RZ, RZ, RZ ;  /* 0x000000ffff047224 */ /* 0x000fe200078e00ff */
[----:B------:R-:W1:Y:S01]  /*0050*/  S2R R5, SR_TID.X ;  /* 0x0000000000057919 */ /* 0x000e620000002100 */
[----:B------:R-:W-:Y:S02]  /*0060*/  IMAD.MOV.U32 R16, RZ, RZ, RZ ;  /* 0x000000ffff107224 */ /* 0x000fe400078e00ff */
[----:B0-----:R-:W-:Y:S02]  /*0070*/  IMAD R2, R0, R3, c[0x0][0x160] ;  /* 0x0000580000027624 */ /* 0x001fe400078e0203 */
[----:B-1----:R-:W-:-:S03]  /*0080*/  IMAD.MOV.U32 R3, RZ, RZ, R5 ;  /* 0x000000ffff037224 */ /* 0x002fc600078e0005 */
[----:B------:R-:W-:-:S13]  /*0090*/  ISETP.GE.AND P2, PT, R5, R2, PT ;  /* 0x000000020500720c */ /* 0x000fda0003f46270 */
[----:B------:R-:W-:Y:S01]  /*00a0*/  @!P2 IMAD R10, R0, 0x200, R3 ;  /* 0x00000200000aa824 */ /* 0x000fe200078e0203 */
[----:B------:R-:W-:-:S04]  /*00b0*/  @!P2 IADD3 R3, R3, 0x80, RZ ;  /* 0x000000800303a810 */ /* 0x000fc80007ffe0ff */
[----:B------:R-:W-:-:S13]  /*00c0*/  ISETP.GE.AND P0, PT, R3, R2, PT ;  /* 0x000000020300720c */ /* 0x000fda0003f06270 */
[----:B------:R-:W-:Y:S01]  /*00d0*/  @!P0 IMAD R12, R0, 0x200, R3 ;  /* 0x00000200000c8824 */ /* 0x000fe200078e0203 */
[----:B------:R-:W-:Y:S01]  /*00e0*/  @!P0 IADD3 R3, R3, 0x80, RZ ;  /* 0x0000008003038810 */ /* 0x000fe20007ffe0ff */
[----:B------:R-:W-:Y:S02]  /*00f0*/  @!P2 IMAD.MOV.U32 R11, RZ, RZ, 0x4 ;  /* 0x00000004ff0ba424 */ /* 0x000fe400078e00ff */
[----:B------:R-:W-:Y:S01]  /*0100*/  IMAD.MOV.U32 R9, RZ, RZ, RZ ;  /* 0x000000ffff097224 */ /* 0x000fe200078e00ff */
[----:B------:R-:W-:Y:S01]  /*0110*/  ISETP.GE.AND P3, PT, R3, R2, PT ;  /* 0x000000020300720c */ /* 0x000fe20003f66270 */
[----:B------:R-:W-:-:S04]  /*0120*/  @!P2 IMAD.WIDE.U32 R10, R10, R11, c[0x0][0x178] ;  /* 0x00005e000a0aa625 */ /* 0x000fc800078e000b */
[----:B------:R-:W-:Y:S01]  /*0130*/  @!P0 IMAD.MOV.U32 R13, RZ, RZ, 0x4 ;  /* 0x00000004ff0d8424 */ /* 0x000fe200078e00ff */
[----:B------:R0:W5:Y:S01]  /*0140*/  @!P2 LDG.E R9, [R10.64] ;  /* 0x000000040a09a981 */ /* 0x000162000c1e1900 */
[----:B------:R-:W-:Y:S02]  /*0150*/  IADD3 R17, R5, 0x100, RZ ;  /* 0x0000010005117810 */ /* 0x000fe40007ffe0ff */
        /* <DEDUP_REMOVED lines=8> */
[----:B------:R0:W5:Y:S04]  /*01e0*/  @!P0 LDG.E R16, [R12.64] ;  /* 0x000000040c108981 */ /* 0x000168000c1e1900 */
[----:B------:R0:W5:Y:S07]  /*01f0*/  @!P3 LDG.E R4, [R14.64] ;  /* 0x000000040e04b981 */ /* 0x00016e000c1e1900 */
[----:B------:R-:W-:-:S02]  /*0200*/  @!P1 IMAD R6, R0, 0x200, R3 ;  /* 0x0000020000069824 */ /* 0x000fc400078e0203 */
[----:B------:R-:W-:Y:S02]  /*0210*/  @!P1 IMAD.MOV.U32 R7, RZ, RZ, 0x4 ;  /* 0x00000004ff079424 */ /* 0x000fe400078e00ff */
[----:B------:R-:W-:Y:S02]  /*0220*/  IMAD.MOV.U32 R3, RZ, RZ, RZ ;  /* 0x000000ffff037224 */ /* 0x000fe400078e00ff */
[----:B------:R-:W-:Y:S01]  /*0230*/  @!P1 IMAD.WIDE.U32 R6, R6, R7, c[0x0][0x178] ;  /* 0x00005e0006069625 */ /* 0x000fe200078e0007 */
[----:B------:R-:W-:-:S04]  /*0240*/  ISETP.GE.AND P0, PT, R17, R2, PT ;  /* 0x000000021100720c */ /* 0x000fc80003f06270 */
[----:B------:R1:W5:Y:S01]  /*0250*/  @!P1 LDG.E R3, [R6.64] ;  /* 0x0000000406039981 */ /* 0x000362000c1e1900 */
[----:B------:R-:W-:Y:S02]  /*0260*/  ISETP.GE.AND P1, PT, R19, R2, PT ;  /* 0x000000021300720c */ /* 0x000fe40003f26270 */
[----:B-1----:R-:W-:Y:S02]  /*0270*/  IABS R6, c[0x0][0x168] ;  /* 0x00005a0000067a13 */ /* 0x002fe40000000000 */
[----:B------:R-:W-:Y:S01]  /*0280*/  IADD3 R7, R5, 0x80, RZ ;  /* 0x0000008005077810 */ /* 0x000fe20007ffe0ff */
[----:B------:R-:W-:Y:S05]  /*0290*/  @P2 BRA `(.L_x_27354) ;  /* 0x0000024000002947 */ /* 0x000fea0003800000 */
[----:B0-----:R-:W0:Y:S01]  /*02a0*/  I2F.RP R8, R6 ;  /* 0x0000000600087306 */ /* 0x001e220000209400 */
[----:B-----5:R-:W-:-:S07]  /*02b0*/  IABS R12, R9 ;  /* 0x00000009000c7213 */ /* 0x020fce0000000000 */
[----:B0-----:R-:W0:Y:S02]  /*02c0*/  MUFU.RCP R8, R8 ;  /* 0x0000000800087308 */ /* 0x001e240000001000 */
[----:B0-----:R-:W-:-:S06]  /*02d0*/  IADD3 R10, R8, 0xffffffe, RZ ;  /* 0x0ffffffe080a7810 */ /* 0x001fcc0007ffe0ff */
[----:B------:R0:W1:Y:S02]  /*02e0*/  F2I.FTZ.U32.TRUNC.NTZ R11, R10 ;  /* 0x0000000a000b7305 */ /* 0x000064000021f000 */
[----:B0-----:R-:W-:Y:S02]  /*02f0*/  IMAD.MOV.U32 R10, RZ, RZ, RZ ;  /* 0x000000ffff0a7224 */ /* 0x001fe400078e00ff */
[----:B-1----:R-:W-:-:S04]  /*0300*/  IMAD.MOV R13, RZ, RZ, -R11 ;  /* 0x000000ffff0d7224 */ /* 0x002fc800078e0a0b */
[----:B------:R-:W-:-:S04]  /*0310*/  IMAD R13, R13, R6, RZ ;  /* 0x000000060d0d7224 */ /* 0x000fc800078e02ff */
[----:B------:R-:W-:Y:S01]  /*0320*/  IMAD.HI.U32 R11, R11, R13, R10 ;  /* 0x0000000d0b0b7227 */ /* 0x000fe200078e000a */
[----:B------:R-:W-:-:S03]  /*0330*/  LOP3.LUT R10, RZ, c[0x0][0x168], RZ, 0x33, !PT ;  /* 0x00005a00ff0a7a12 */ /* 0x000fc600078e33ff */
[----:B------:R-:W-:-:S04]  /*0340*/  IMAD.MOV.U32 R13, RZ, RZ, R12 ;  /* 0x000000ffff0d7224 */ /* 0x000fc800078e000c */
        /* <DEDUP_REMOVED lines=25> */
.L_x_27354:
[----:B0-----:R-:W-:Y:S05]  /*04e0*/  BSYNC B0 ;  /* 0x0000000000007941 */ /* 0x001fea0003800000 */
.L_x_27353:
[-C--:B------:R-:W-:Y:S01]  /*04f0*/  ISETP.GE.AND P3, PT, R7, R2.reuse, PT ;  /* 0x000000020700720c */ /* 0x080fe20003f66270 */
[----:B------:R-:W-:Y:S01]  /*0500*/  BSSY B0, `(.L_x_27355) ;  /* 0x0000027000007945 */ /* 0x000fe20003800000 */
[----:B------:R-:W-:-:S11]  /*0510*/  ISETP.GE.AND P2, PT, R5, R2, PT ;  /* 0x000000020500720c */ /* 0x000fd60003f46270 */
[----:B------:R-:W-:Y:S05]  /*0520*/  @P3 BRA `(.L_x_27356) ;  /* 0x0000024000003947 */ /* 0x000fea0003800000 */
[----:B------:R-:W0:Y:S01]  /*0530*/  I2F.RP R12, R6 ;  /* 0x00000006000c7306 */ /* 0x000e220000209400 */
[----:B------:R-:W-:Y:S01]  /*0540*/  IMAD.MOV.U32 R10, RZ, RZ, RZ ;  /* 0x000000ffff0a7224 */ /* 0x000fe200078e00ff */
[----:B-----5:R-:W-:-:S06]  /*0550*/  IABS R14, R16 ;  /* 0x00000010000e7213 */ /* 0x020fcc0000000000 */
[----:B0-----:R-:W0:Y:S02]  /*0560*/  MUFU.RCP R12, R12 ;  /* 0x0000000c000c7308 */ /* 0x001e240000001000 */
[----:B0-----:R-:W-:Y:S02]  /*0570*/  IADD3 R13, R12, 0xffffffe, RZ ;  /* 0x0ffffffe0c0d7810 */ /* 0x001fe40007ffe0ff */
[----:B------:R-:W-:-:S04]  /*0580*/  LOP3.LUT R12, RZ, c[0x0][0x168], RZ, 0x33, !PT ;  /* 0x00005a00ff0c7a12 */ /* 0x000fc800078e33ff */
[----:B------:R-:W0:Y:S02]  /*0590*/  F2I.FTZ.U32.TRUNC.NTZ R11, R13 ;  /* 0x0000000d000b7305 */ /* 0x000e24000021f000 */
[----:B0-----:R-:W-:-:S04]  /*05a0*/  IMAD.MOV R9, RZ, RZ, -R11 ;  /* 0x000000ffff097224 */ /* 0x001fc800078e0a0b */
[----:B------:R-:W-:-:S04]  /*05b0*/  IMAD R9, R9, R6, RZ ;  /* 0x0000000609097224 */ /* 0x000fc800078e02ff */
[----:B------:R-:W-:-:S04]  /*05c0*/  IMAD.HI.U32 R10, R11, R9, R10 ;  /* 0x000000090b0a7227 */ /* 0x000fc800078e000a */
        /* <DEDUP_REMOVED lines=26> */
.L_x_27356:
[----:B------:R-:W-:Y:S05]  /*0770*/  BSYNC B0 ;  /* 0x0000000000007941 */ /* 0x000fea0003800000 */
.L_x_27355:
[----:B------:R-:W-:Y:S01]  /*0780*/  BSSY B0, `(.L_x_27357) ;  /* 0x0000026000007945 */ /* 0x000fe20003800000 */
[----:B------:R-:W-:Y:S05]  /*0790*/  @P0 BRA `(.L_x_27358) ;  /* 0x0000024000000947 */ /* 0x000fea0003800000 */
[----:B------:R-:W0:Y:S01]  /*07a0*/  I2F.RP R12, R6 ;  /* 0x00000006000c7306 */ /* 0x000e220000209400 */
[----:B------:R-:W-:Y:S01]  /*07b0*/  IMAD.MOV.U32 R10, RZ, RZ, RZ ;  /* 0x000000ffff0a7224 */ /* 0x000fe200078e00ff */
[----:B-----5:R-:W-:-:S06]  /*07c0*/  IABS R14, R4 ;  /* 0x00000004000e7213 */ /* 0x020fcc0000000000 */
[----:B0-----:R-:W0:Y:S02]  /*07d0*/  MUFU.RCP R12, R12 ;  /* 0x0000000c000c7308 */ /* 0x001e240000001000 */
[----:B0-----:R-:W-:-:S06]  /*07e0*/  IADD3 R13, R12, 0xffffffe, RZ ;  /* 0x0ffffffe0c0d7810 */ /* 0x001fcc0007ffe0ff */
[----:B------:R0:W1:Y:S02]  /*07f0*/  F2I.FTZ.U32.TRUNC.NTZ R11, R13 ;  /* 0x0000000d000b7305 */ /* 0x000064000021f000 */
[----:B0-----:R-:W-:Y:S01]  /*0800*/  LOP3.LUT R13, RZ, c[0x0][0x168], RZ, 0x33, !PT ;  /* 0x00005a00ff0d7a12 */ /* 0x001fe200078e33ff */
[----:B-1----:R-:W-:-:S04]  /*0810*/  IMAD.MOV R15, RZ, RZ, -R11 ;  /* 0x000000ffff0f7224 */ /* 0x002fc800078e0a0b */
        /* <DEDUP_REMOVED lines=28> */
.L_x_27358:
[----:B------:R-:W-:Y:S05]  /*09e0*/  BSYNC B0 ;  /* 0x0000000000007941 */ /* 0x000fea0003800000 */
.L_x_27357:
[----:B------:R-:W-:Y:S01]  /*09f0*/  BSSY B0, `(.L_x_27359) ;  /* 0x0000026000007945 */ /* 0x000fe20003800000 */
[----:B------:R-:W-:Y:S05]  /*0a00*/  @P1 BRA `(.L_x_27360) ;  /* 0x0000024000001947 */ /* 0x000fea0003800000 */
[----:B------:R-:W0:Y:S01]  /*0a10*/  I2F.RP R14, R6 ;  /* 0x00000006000e7306 */ /* 0x000e220000209400 */
[----:B------:R-:W-:Y:S01]  /*0a20*/  IMAD.MOV.U32 R12, RZ, RZ, RZ ;  /* 0x000000ffff0c7224 */ /* 0x000fe200078e00ff */
[----:B-----5:R-:W-:Y:S02]  /*0a30*/  IABS R15, R3 ;  /* 0x00000003000f7213 */ /* 0x020fe40000000000 */
[----:B------:R-:W-:-:S04]  /*0a40*/  ISETP.NE.AND P4, PT, RZ, c[0x0][0x168], PT ;  /* 0x00005a00ff007a0c */ /* 0x000fc80003f85270 */
[----:B0-----:R-:W0:Y:S02]  /*0a50*/  MUFU.RCP R14, R14 ;  /* 0x0000000e000e7308 */ /* 0x001e240000001000 */
[----:B0-----:R-:W-:-:S06]  /*0a60*/  IADD3 R13, R14, 0xffffffe, RZ ;  /* 0x0ffffffe0e0d7810 */ /* 0x001fcc0007ffe0ff */
[----:B------:R-:W0:Y:S02]  /*0a70*/  F2I.FTZ.U32.TRUNC.NTZ R13, R13 ;  /* 0x0000000d000d7305 */ /* 0x000e24000021f000 */
[----:B0-----:R-:W-:-:S04]  /*0a80*/  IMAD.MOV R11, RZ, RZ, -R13 ;  /* 0x000000ffff0b7224 */ /* 0x001fc800078e0a0d */
        /* <DEDUP_REMOVED lines=28> */
.L_x_27360:
[----:B------:R-:W-:Y:S05]  /*0c50*/  BSYNC B0 ;  /* 0x0000000000007941 */ /* 0x000fea0003800000 */
.L_x_27359:
[----:B------:R-:W-:Y:S01]  /*0c60*/  BSSY B0, `(.L_x_27361) ;  /* 0x0000017000007945 */ /* 0x000fe20003800000 */
[----:B------:R-:W-:Y:S01]  /*0c70*/  BSSY B1, `(.L_x_27362) ;  /* 0x000000f000017945 */ /* 0x000fe20003800000 */
[----:B------:R-:W-:Y:S05]  /*0c80*/  @P2 BRA `(.L_x_27363) ;  /* 0x000000d000002947 */ /* 0x000fea0003800000 */
[----:B------:R-:W-:Y:S02]  /*0c90*/  IMAD R12, R0, 0x200, R5 ;  /* 0x00000200000c7824 */ /* 0x000fe400078e0205 */
[----:B------:R-:W-:Y:S02]  /*0ca0*/  IMAD.MOV.U32 R13, RZ, RZ, 0x4 ;  /* 0x00000004ff0d7424 */ /* 0x000fe400078e00ff */
[----:B------:R-:W-:Y:S02]  /*0cb0*/  IMAD.MOV.U32 R5, RZ, RZ, R7 ;  /* 0x000000ffff057224 */ /* 0x000fe400078e0007 */
[----:B------:R-:W-:-:S03]  /*0cc0*/  IMAD.WIDE.U32 R12, R12, R13, c[0x0][0x170] ;  /* 0x00005c000c0c7625 */ /* 0x000fc600078e000d */
[----:B------:R-:W-:Y:S02]  /*0cd0*/  ISETP.GE.AND P0, PT, R5, R2, PT ;  /* 0x000000020500720c */ /* 0x000fe40003f06270 */
[----:B------:R0:W-:Y:S11]  /*0ce0*/  STG.E [R12.64], R8 ;  /* 0x000000080c007986 */ /* 0x0001f6000c101904 */
[----:B------:R-:W-:Y:S01]  /*0cf0*/  @P0 BREAK B1 ;  /* 0x0000000000010942 */ /* 0x000fe20003800000 */
[----:B------:R-:W-:Y:S05]  /*0d00*/  @P0 BRA `(.L_x_27364) ;  /* 0x000000c000000947 */ /* 0x000fea0003800000 */
[----:B0-----:R-:W-:Y:S01]  /*0d10*/  IMAD R6, R0, 0x200, R5 ;  /* 0x0000020000067824 */ /* 0x001fe200078e0205 */
[----:B------:R-:W-:Y:S01]  /*0d20*/  IADD3 R5, R5, 0x80, RZ ;  /* 0x0000008005057810 */ /* 0x000fe20007ffe0ff */
[----:B------:R-:W-:-:S04]  /*0d30*/  IMAD.MOV.U32 R7, RZ, RZ, 0x4 ;  /* 0x00000004ff077424 */ /* 0x000fc800078e00ff */
[----:B------:R-:W-:-:S05]  /*0d40*/  IMAD.WIDE.U32 R6, R6, R7, c[0x0][0x170] ;  /* 0x00005c0006067625 */ /* 0x000fca00078e0007 */
[----:B-----5:R0:W-:Y:S02]  /*0d50*/  STG.E [R6.64], R9 ;  /* 0x0000000906007986 */ /* 0x0201e4000c101904 */
.L_x_27363:
[----:B------:R-:W-:Y:S05]  /*0d60*/  BSYNC B1 ;  /* 0x0000000000017941 */ /* 0x000fea0003800000 */
.L_x_27362:
[----:B------:R-:W-:-:S13]  /*0d70*/  ISETP.GE.AND P0, PT, R5, R2, PT ;  /* 0x000000020500720c */ /* 0x000fda0003f06270 */
[----:B0-----:R-:W-:Y:S01]  /*0d80*/  @!P0 IMAD R6, R0, 0x200, R5 ;  /* 0x0000020000068824 */ /* 0x001fe200078e0205 */
[----:B------:R-:W-:Y:S01]  /*0d90*/  @!P0 IADD3 R5, R5, 0x80, RZ ;  /* 0x0000008005058810 */ /* 0x000fe20007ffe0ff */
[----:B------:R-:W-:-:S04]  /*0da0*/  @!P0 IMAD.MOV.U32 R7, RZ, RZ, 0x4 ;  /* 0x00000004ff078424 */ /* 0x000fc800078e00ff */
[----:B------:R-:W-:-:S05]  /*0db0*/  @!P0 IMAD.WIDE.U32 R6, R6, R7, c[0x0][0x170] ;  /* 0x00005c0006068625 */ /* 0x000fca00078e0007 */
[----:B------:R0:W-:Y:S02]  /*0dc0*/  @!P0 STG.E [R6.64], R10 ;  /* 0x0000000a06008986 */ /* 0x0001e4000c101904 */
.L_x_27364:
[----:B0-----:R-:W-:Y:S05]  /*0dd0*/  BSYNC B0 ;  /* 0x0000000000007941 */ /* 0x001fea0003800000 */
.L_x_27361:
[----:B------:R-:W-:Y:S01]  /*0de0*/  WARPSYNC 0xffffffff ;  /* 0xffffffff00007948 */ /* 0x000fe20003800000 */
[----:B------:R-:W-:-:S13]  /*0df0*/  ISETP.GE.AND P0, PT, R5, R2, PT ;  /* 0x000000020500720c */ /* 0x000fda0003f06270 */
[----:B------:R-:W-:Y:S05]  /*0e00*/  @P0 EXIT ;  /* 0x000000000000094d */ /* 0x000fea0003800000 */
[----:B------:R-:W-:Y:S02]  /*0e10*/  IMAD R2, R0, 0x200, R5 ;  /* 0x0000020000027824 */ /* 0x000fe400078e0205 */
[----:B-----5:R-:W-:-:S04]  /*0e20*/  IMAD.MOV.U32 R3, RZ, RZ, 0x4 ;  /* 0x00000004ff037424 */ /* 0x020fc800078e00ff */
[----:B------:R-:W-:-:S05]  /*0e30*/  IMAD.WIDE.U32 R2, R2, R3, c[0x0][0x170] ;  /* 0x00005c0002027625 */ /* 0x000fca00078e0003 */
[----:B------:R-:W-:Y:S01]  /*0e40*/  STG.E [R2.64], R4 ;  /* 0x0000000402007986 */ /* 0x000fe2000c101904 */
[----:B------:R-:W-:Y:S05]  /*0e50*/  EXIT ;  /* 0x000000000000794d */ /* 0x000fea0003800000 */
.L_x_27365:
        /* <DEDUP_REMOVED lines=10> */
.L_x_32706:


//--------------------- .text._ZN2at6native29vectorized_elementwise_kernelILi2ENS0_13BUnaryFunctorIiiiZZZNS0_15binary_internal21div_floor_kernel_cudaERNS_18TensorIteratorBaseEENKUlvE_clEvENKUlvE1_clEvEUliiE_EESt5arrayIPcLm2EEEEviT0_T1_ --------------------------
	.section	.text._ZN2at6native29vectorized_elementwise_kernelILi2ENS0_13BUnaryFunctorIiiiZZZNS0_15binary_internal21div_floor_kernel_cudaERNS_18TensorIteratorBaseEENKUlvE_clEvENKUlvE1_clEvEUliiE_EESt5arrayIPcLm2EEEEviT0_T1_,"ax",@progbits
	.sectioninfo	@"SHI_REGISTERS=28"
	.align	128
        .global         _ZN2at6native29vectorized_elementwise_kernelILi2ENS0_13BUnaryFunctorIiiiZZZNS0_15binary_internal21div_floor_kernel_cudaERNS_18TensorIteratorBaseEENKUlvE_clEvENKUlvE1_clEvEUliiE_EESt5arrayIPcLm2EEEEviT0_T1_
        .type           _ZN2at6native29vectorized_elementwise_kernelILi2ENS0_13BUnaryFunctorIiiiZZZNS0_15binary_internal21div_floor_kernel_cudaERNS_18TensorIteratorBaseEENKUlvE_clEvENKUlvE1_clEvEUliiE_EESt5arrayIPcLm2EEEEviT0_T1_,@function
        .size           _ZN2at6native29vectorized_elementwise_kernelILi2ENS0_13BUnaryFunctorIiiiZZZNS0_15binary_internal21div_floor_kernel_cudaERNS_18TensorIteratorBaseEENKUlvE_clEvENKUlvE1_clEvEUliiE_EESt5arrayIPcLm2EEEEviT0_T1_,(.L_x_32707 - _ZN2at6native29vectorized_elementwise_kernelILi2ENS0_13BUnaryFunctorIiiiZZZNS0_15binary_internal21div_floor_kernel_cudaERNS_18TensorIteratorBaseEENKUlvE_clEvENKUlvE1_clEvEUliiE_EESt5arrayIPcLm2EEEEviT0_T1_)
        .other          _ZN2at6native29vectorized_elementwise_kernelILi2ENS0_13BUnaryFunctorIiiiZZZNS0_15binary_internal21div_floor_kernel_cudaERNS_18TensorIteratorBaseEENKUlvE_clEvENKUlvE1_clEvEUliiE_EESt5arrayIPcLm2EEEEviT0_T1_,@"STO_CUDA_ENTRY STV_DEFAULT"
_ZN2at6native29vectorized_elementwise_kernelILi2ENS0_13BUnaryFunctorIiiiZZZNS0_15binary_internal21div_floor_kernel_cudaERNS_18TensorIteratorBaseEENKUlvE_clEvENKUlvE1_clEvEUliiE_EESt5arrayIPcLm2EEEEviT0_T1_:
.text._ZN2at6native29vectorized_elementwise_kernelILi2ENS0_13BUnaryFunctorIiiiZZZNS0_15binary_internal21div_floor_kernel_cudaERNS_18TensorIteratorBaseEENKUlvE_clEvENKUlvE1_clEvEUliiE_EESt5arrayIPcLm2EEEEviT0_T1_:
[----:B------:R-:W-:Y:S02]  /*0000*/  IMAD.MOV.U32 R1, RZ, RZ, c[0x0][0x28] ;  /* 0x00000a00ff017624 */ /* 0x000fe400078e00ff */
[----:B------:R-:W0:Y:S01]  /*0010*/  S2R R4, SR_CTAID.X ;  /* 0x0000000000047919 */ /* 0x000e220000002500 */
[----:B------:R-:W-:Y:S01]  /*0020*/  ULDC.64 UR4, c[0x0][0x118] ;  /* 0x0000460000047ab9 */ /* 0x000fe20000000a00 */
[----:B------:R-:W-:Y:S01]  /*0030*/  IABS R0, c[0x0][0x168] ;  /* 0x00005a0000007a13 */ /* 0x000fe20000000000 */
        /* <DEDUP_REMOVED lines=9> */
[----:B------:R-:W3:Y:S04]  /*00d0*/  LDG.E.64 R12, [R2.64+0x400] ;  /* 0x00040004020c7981 */ /* 0x000ee8000c1e1b00 */
[----:B------:R0:W4:Y:S01]  /*00e0*/  LDG.E.64 R8, [R2.64+0x800] ;  /* 0x0008000402087981 */ /* 0x000122000c1e1b00 */
[----:B------:R-:W1:Y:S01]  /*00f0*/  I2F.RP R5, R0 ;  /* 0x0000000000057306 */ /* 0x000e620000209400 */
[----:B------:R-:W-:-:S02]  /*0100*/  IMAD.MOV.U32 R16, RZ, RZ, RZ ;  /* 0x000000ffff107224 */ /* 0x000fc400078e00ff */
[----:B------:R0:W5:Y:S01]  /*0110*/  LDG.E.64 R6, [R2.64+0xc00] ;  /* 0x000c000402067981 */ /* 0x000162000c1e1b00 */
[----:B------:R-:W-:Y:S04]  /*0120*/  BSSY B0, `(.L_x_27367) ;  /* 0x0000044000007945 */ /* 0x000fe80003800000 */
[----:B-1----:R-:W1:Y:S02]  /*0130*/  MUFU.RCP R5, R5 ;  /* 0x0000000500057308 */ /* 0x002e640000001000 */
[----:B-1----:R-:W-:-:S06]  /*0140*/  IADD3 R17, R5, 0xffffffe, RZ ;  /* 0x0ffffffe05117810 */ /* 0x002fcc0007ffe0ff */
[----:B------:R-:W1:Y:S02]  /*0150*/  F2I.FTZ.U32.TRUNC.NTZ R17, R17 ;  /* 0x0000001100117305 */ /* 0x000e64000021f000 */
[----:B-1----:R-:W-:-:S04]  /*0160*/  IMAD.MOV R11, RZ, RZ, -R17 ;  /* 0x000000ffff0b7224 */ /* 0x002fc800078e0a11 */
[----:B------:R-:W-:-:S04]  /*0170*/  IMAD R11, R11, R0, RZ ;  /* 0x000000000b0b7224 */ /* 0x000fc800078e02ff */
[----:B------:R-:W-:Y:S01]  /*0180*/  IMAD.HI.U32 R16, R17, R11, R16 ;  /* 0x0000000b11107227 */ /* 0x000fe200078e0010 */
[----:B--2---:R-:W-:Y:S02]  /*0190*/  IABS R10, R20 ;  /* 0x00000014000a7213 */ /* 0x004fe40000000000 */
[----:B------:R-:W-:Y:S02]  /*01a0*/  IABS R23, R21 ;  /* 0x0000001500177213 */ /* 0x000fe40000000000 */
[----:B---3--:R-:W-:Y:S01]  /*01b0*/  IABS R19, R12 ;  /* 0x0000000c00137213 */ /* 0x008fe20000000000 */
[----:B0-----:R-:W-:Y:S01]  /*01c0*/  IMAD.MOV.U32 R3, RZ, RZ, R10 ;  /* 0x000000ffff037224 */ /* 0x001fe200078e000a */
[----:B------:R-:W-:Y:S01]  /*01d0*/  LOP3.LUT R22, R21, c[0x0][0x168], RZ, 0x3c, !PT ;  /* 0x00005a0015167a12 */ /* 0x000fe200078e3cff */
[----:B------:R-:W-:Y:S01]  /*01e0*/  IMAD.HI.U32 R2, R16, R23, RZ ;  /* 0x0000001710027227 */ /* 0x000fe200078e00ff */
[----:B------:R-:W-:Y:S02]  /*01f0*/  LOP3.LUT R24, R12, c[0x0][0x168], RZ, 0x3c, !PT ;  /* 0x00005a000c187a12 */ /* 0x000fe400078e3cff */
[----:B----4-:R-:W-:Y:S01]  /*0200*/  IABS R25, R8 ;  /* 0x0000000800197213 */ /* 0x010fe20000000000 */
[----:B------:R-:W-:-:S04]  /*0210*/  IMAD.HI.U32 R5, R16, R3, RZ ;  /* 0x0000000310057227 */ /* 0x000fc800078e00ff */
[----:B------:R-:W-:Y:S02]  /*0220*/  IMAD.MOV R10, RZ, RZ, -R5 ;  /* 0x000000ffff0a7224 */ /* 0x000fe400078e0a05 */
[----:B------:R-:W-:Y:S02]  /*0230*/  IMAD.MOV R11, RZ, RZ, -R2 ;  /* 0x000000ffff0b7224 */ /* 0x000fe400078e0a02 */
[----:B------:R-:W-:Y:S02]  /*0240*/  IMAD R3, R0, R10, R3 ;  /* 0x0000000a00037224 */ /* 0x000fe400078e0203 */
[----:B------:R-:W-:-:S03]  /*0250*/  IMAD.HI.U32 R10, R16, R19, RZ ;  /* 0x00000013100a7227 */ /* 0x000fc600078e00ff */
[C---:B------:R-:W-:Y:S01]  /*0260*/  ISETP.GT.U32.AND P0, PT, R0.reuse, R3, PT ;  /* 0x000000030000720c */ /* 0x040fe20003f04070 */
[----:B------:R-:W-:Y:S02]  /*0270*/  IMAD.MOV R17, RZ, RZ, -R10 ;  /* 0x000000ffff117224 */ /* 0x000fe400078e0a0a */
[----:B------:R-:W-:Y:S01]  /*0280*/  IMAD R23, R0, R11, R23 ;  /* 0x0000000b00177224 */ /* 0x000fe200078e0217 */
[----:B------:R-:W-:Y:S01]  /*0290*/  LOP3.LUT R11, R20, c[0x0][0x168], RZ, 0x3c, !PT ;  /* 0x00005a00140b7a12 */ /* 0x000fe200078e3cff */
[C---:B------:R-:W-:Y:S01]  /*02a0*/  IMAD R19, R0.reuse, R17, R19 ;  /* 0x0000001100137224 */ /* 0x040fe200078e0213 */
[----:B------:R-:W-:Y:S02]  /*02b0*/  IABS R17, R13 ;  /* 0x0000000d00117213 */ /* 0x000fe40000000000 */
[C---:B------:R-:W-:Y:S02]  /*02c0*/  ISETP.GT.U32.AND P6, PT, R0.reuse, R23, PT ;  /* 0x000000170000720c */ /* 0x040fe40003fc4070 */
[----:B------:R-:W-:-:S02]  /*02d0*/  ISETP.GT.U32.AND P1, PT, R0, R19, PT ;  /* 0x000000130000720c */ /* 0x000fc40003f24070 */
[----:B------:R-:W-:Y:S01]  /*02e0*/  ISETP.GE.AND P4, PT, R11, RZ, PT ;  /* 0x000000ff0b00720c */ /* 0x000fe20003f86270 */
[----:B------:R-:W-:Y:S01]  /*02f0*/  @!P0 IMAD.IADD R3, R3, 0x1, -R0 ;  /* 0x0000000103038824 */ /* 0x000fe200078e0a00 */
[----:B------:R-:W-:Y:S02]  /*0300*/  @!P0 IADD3 R5, R5, 0x1, RZ ;  /* 0x0000000105058810 */ /* 0x000fe40007ffe0ff */
[----:B------:R-:W-:Y:S01]  /*0310*/  ISETP.GT.AND P5, PT, R11, -0x1, PT ;  /* 0xffffffff0b00780c */ /* 0x000fe20003fa4270 */
[----:B------:R-:W-:Y:S01]  /*0320*/  IMAD.HI.U32 R11, R16, R17, RZ ;  /* 0x00000011100b7227 */ /* 0x000fe200078e00ff */
[----:B------:R-:W-:-:S03]  /*0330*/  ISETP.GE.U32.AND P3, PT, R3, R0, PT ;  /* 0x000000000300720c */ /* 0x000fc60003f66070 */
[--C-:B------:R-:W-:Y:S01]  /*0340*/  @!P6 IMAD.IADD R23, R23, 0x1, -R0.reuse ;  /* 0x000000011717e824 */ /* 0x100fe200078e0a00 */
[----:B------:R-:W-:Y:S01]  /*0350*/  @!P6 IADD3 R2, R2, 0x1, RZ ;  /* 0x000000010202e810 */ /* 0x000fe20007ffe0ff */
[----:B------:R-:W-:Y:S01]  /*0360*/  @!P1 IMAD.IADD R19, R19, 0x1, -R0 ;  /* 0x0000000113139824 */ /* 0x000fe200078e0a00 */
[----:B------:R-:W-:Y:S01]  /*0370*/  ISETP.GE.AND P6, PT, R22, RZ, PT ;  /* 0x000000ff1600720c */ /* 0x000fe20003fc6270 */
[----:B------:R-:W-:Y:S01]  /*0380*/  IMAD.MOV R18, RZ, RZ, -R11 ;  /* 0x000000ffff127224 */ /* 0x000fe200078e0a0b */
[-C--:B------:R-:W-:Y:S02]  /*0390*/  ISETP.GE.U32.AND P2, PT, R23, R0.reuse, PT ;  /* 0x000000001700720c */ /* 0x080fe40003f46070 */
[----:B------:R-:W-:Y:S01]  /*03a0*/  ISETP.GE.U32.AND P0, PT, R19, R0, PT ;  /* 0x000000001300720c */ /* 0x000fe20003f06070 */
[----:B------:R-:W-:Y:S01]  /*03b0*/  IMAD R17, R0, R18, R17 ;  /* 0x0000001200117224 */ /* 0x000fe200078e0211 */
[----:B------:R-:W-:Y:S02]  /*03c0*/  @!P1 IADD3 R10, R10, 0x1, RZ ;  /* 0x000000010a0a9810 */ /* 0x000fe40007ffe0ff */
[----:B------:R-:W-:-:S02]  /*03d0*/  @P3 IADD3 R5, R5, 0x1, RZ ;  /* 0x0000000105053810 */ /* 0x000fc40007ffe0ff */
[----:B------:R-:W-:Y:S02]  /*03e0*/  ISETP.GT.AND P3, PT, R22, -0x1, PT ;  /* 0xffffffff1600780c */ /* 0x000fe40003f64270 */
[----:B------:R-:W-:Y:S01]  /*03f0*/  ISETP.GE.AND P1, PT, R24, RZ, PT ;  /* 0x000000ff1800720c */ /* 0x000fe20003f26270 */
[----:B------:R-:W-:Y:S01]  /*0400*/  IMAD.MOV.U32 R22, RZ, RZ, R5 ;  /* 0x000000ffff167224 */ /* 0x000fe200078e0005 */
[----:B------:R-:W-:Y:S02]  /*0410*/  LOP3.LUT R5, RZ, c[0x0][0x168], RZ, 0x33, !PT ;  /* 0x00005a00ff057a12 */ /* 0x000fe400078e33ff */
[----:B------:R-:W-:Y:S01]  /*0420*/  @P2 IADD3 R2, R2, 0x1, RZ ;  /* 0x0000000102022810 */ /* 0x000fe20007ffe0ff */
[----:B------:R-:W-:Y:S01]  /*0430*/  @!P4 IMAD.MOV R22, RZ, RZ, -R22 ;  /* 0x000000ffff16c224 */ /* 0x000fe200078e0a16 */
[----:B------:R-:W-:Y:S02]  /*0440*/  @P0 IADD3 R10, R10, 0x1, RZ ;  /* 0x000000010a0a0810 */ /* 0x000fe40007ffe0ff */
[----:B------:R-:W-:Y:S01]  /*0450*/  ISETP.NE.AND P0, PT, RZ, c[0x0][0x168], PT ;  /* 0x00005a00ff007a0c */ /* 0x000fe20003f05270 */
[----:B------:R-:W-:Y:S01]  /*0460*/  IMAD.MOV.U32 R18, RZ, RZ, R2 ;  /* 0x000000ffff127224 */ /* 0x000fe200078e0002 */
[----:B------:R-:W-:-:S02]  /*0470*/  ISETP.GT.AND P2, PT, R24, -0x1, PT ;  /* 0xffffffff1800780c */ /* 0x000fc40003f44270 */
[----:B------:R-:W-:Y:S01]  /*0480*/  ISETP.GT.U32.AND P4, PT, R0, R17, PT ;  /* 0x000000110000720c */ /* 0x000fe20003f84070 */
[----:B------:R-:W-:Y:S01]  /*0490*/  @!P6 IMAD.MOV R18, RZ, RZ, -R18 ;  /* 0x000000ffff12e224 */ /* 0x000fe200078e0a12 */
        /* <DEDUP_REMOVED lines=12> */
.L_x_27368:
[----:B------:R-:W-:Y:S05]  /*0560*/  BSYNC B0 ;  /* 0x0000000000007941 */ /* 0x000fea0003800000 */
.L_x_27367:
        /* <DEDUP_REMOVED lines=14> */
.L_x_27370:
[----:B------:R-:W-:Y:S05]  /*0650*/  BSYNC B0 ;  /* 0x0000000000007941 */ /* 0x000fea0003800000 */
.L_x_27369:
[----:B------:R-:W-:Y:S01]  /*0660*/  BSSY B0, `(.L_x_27371) ;  /* 0x000000f000007945 */ /* 0x000fe20003800000 */
[----:B------:R-:W-:Y:S01]  /*0670*/  IABS R21, R9 ;  /* 0x0000000900157213 */ /* 0x000fe20000000000 */
[----:B------:R-:W-:Y:S01]  /*0680*/  IMAD.HI.U32 R18, R16, R25, RZ ;  /* 0x0000001910127227 */ /* 0x000fe200078e00ff */
        /* <DEDUP_REMOVED lines=12> */
.L_x_27372:
[----:B------:R-:W-:Y:S05]  /*0750*/  BSYNC B0 ;  /* 0x0000000000007941 */ /* 0x000fea0003800000 */
.L_x_27371:
[----:B------:R-:W-:Y:S01]  /*0760*/  @!P4 IMAD.IADD R17, R17, 0x1, -R0 ;  /* 0x000000011111c824 */ /* 0x000fe200078e0a00 */
[----:B------:R-:W-:Y:S01]  /*0770*/  LOP3.LUT R23, R13, c[0x0][0x168], RZ, 0x3c, !PT ;  /* 0x00005a000d177a12 */ /* 0x000fe200078e3cff */
[----:B------:R-:W-:Y:S01]  /*0780*/  IMAD.MOV R12, RZ, RZ, -R18 ;  /* 0x000000ffff0c7224 */ /* 0x000fe200078e0a12 */
[----:B-----5:R-:W-:Y:S01]  /*0790*/  IABS R19, R6 ;  /* 0x0000000600137213 */ /* 0x020fe20000000000 */
[----:B------:R-:W-:Y:S01]  /*07a0*/  IMAD.HI.U32 R22, R16, R21, RZ ;  /* 0x0000001510167227 */ /* 0x000fe200078e00ff */
[----:B------:R-:W-:Y:S01]  /*07b0*/  ISETP.GE.U32.AND P5, PT, R17, R0, PT ;  /* 0x000000001100720c */ /* 0x000fe20003fa6070 */
[----:B------:R-:W-:Y:S01]  /*07c0*/  BSSY B0, `(.L_x_27373) ;  /* 0x0000024000007945 */ /* 0x000fe20003800000 */
[C---:B------:R-:W-:Y:S01]  /*07d0*/  ISETP.GE.AND P2, PT, R23.reuse, RZ, PT ;  /* 0x000000ff1700720c */ /* 0x040fe20003f46270 */
[----:B------:R-:W-:Y:S01]  /*07e0*/  IMAD R25, R0, R12, R25 ;  /* 0x0000000c00197224 */ /* 0x000fe200078e0219 */
[----:B------:R-:W-:Y:S01]  /*07f0*/  ISETP.GT.AND P1, PT, R23, -0x1, PT ;  /* 0xffffffff1700780c */ /* 0x000fe20003f24270 */
[----:B------:R-:W-:Y:S01]  /*0800*/  IMAD.MOV R12, RZ, RZ, -R22 ;  /* 0x000000ffff0c7224 */ /* 0x000fe200078e0a16 */
[----:B------:R-:W-:Y:S01]  /*0810*/  @!P4 IADD3 R11, R11, 0x1, RZ ;  /* 0x000000010b0bc810 */ /* 0x000fe20007ffe0ff */
[----:B------:R-:W-:Y:S01]  /*0820*/  IMAD.HI.U32 R20, R16, R19, RZ ;  /* 0x0000001310147227 */ /* 0x000fe200078e00ff */
[----:B------:R-:W-:-:S02]  /*0830*/  ISETP.GT.U32.AND P3, PT, R0, R25, PT ;  /* 0x000000190000720c */ /* 0x000fc40003f64070 */
[----:B------:R-:W-:Y:S01]  /*0840*/  IABS R23, R7 ;  /* 0x0000000700177213 */ /* 0x000fe20000000000 */
[----:B------:R-:W-:Y:S01]  /*0850*/  IMAD R21, R0, R12, R21 ;  /* 0x0000000c00157224 */ /* 0x000fe200078e0215 */
[----:B------:R-:W-:Y:S01]  /*0860*/  LOP3.LUT R24, R8, c[0x0][0x168], RZ, 0x3c, !PT ;  /* 0x00005a0008187a12 */ /* 0x000fe200078e3cff */
[----:B------:R-:W-:Y:S01]  /*0870*/  IMAD.MOV R12, RZ, RZ, -R20 ;  /* 0x000000ffff0c7224 */ /* 0x000fe200078e0a14 */
[----:B------:R-:W-:Y:S01]  /*0880*/  @P5 IADD3 R11, R11, 0x1, RZ ;  /* 0x000000010b0b5810 */ /* 0x000fe20007ffe0ff */
[----:B------:R-:W-:Y:S01]  /*0890*/  IMAD.HI.U32 R16, R16, R23, RZ ;  /* 0x0000001710107227 */ /* 0x000fe200078e00ff */
[----:B------:R-:W-:Y:S02]  /*08a0*/  ISETP.GE.AND P6, PT, R24, RZ, PT ;  /* 0x000000ff1800720c */ /* 0x000fe40003fc6270 */
[C---:B------:R-:W-:Y:S01]  /*08b0*/  ISETP.GT.U32.AND P5, PT, R0.reuse, R21, PT ;  /* 0x000000150000720c */ /* 0x040fe20003fa4070 */
[----:B------:R-:W-:Y:S02]  /*08c0*/  IMAD R19, R0, R12, R19 ;  /* 0x0000000c00137224 */ /* 0x000fe400078e0213 */
[----:B------:R-:W-:Y:S01]  /*08d0*/  @!P3 IMAD.IADD R25, R25, 0x1, -R0 ;  /* 0x000000011919b824 */ /* 0x000fe200078e0a00 */
[----:B------:R-:W-:Y:S01]  /*08e0*/  @!P3 IADD3 R18, R18, 0x1, RZ ;  /* 0x000000011212b810 */ /* 0x000fe20007ffe0ff */
[----:B------:R-:W-:Y:S01]  /*08f0*/  @!P2 IMAD.MOV R11, RZ, RZ, -R11 ;  /* 0x000000ffff0ba224 */ /* 0x000fe200078e0a0b */
[----:B------:R-:W-:Y:S01]  /*0900*/  ISETP.GT.U32.AND P4, PT, R0, R19, PT ;  /* 0x000000130000720c */ /* 0x000fe20003f84070 */
[----:B------:R-:W-:Y:S01]  /*0910*/  IMAD.MOV R12, RZ, RZ, -R16 ;  /* 0x000000ffff0c7224 */ /* 0x000fe200078e0a10 */
[----:B------:R-:W-:-:S02]  /*0920*/  ISETP.GE.U32.AND P2, PT, R25, R0, PT ;  /* 0x000000001900720c */ /* 0x000fc40003f46070 */
[----:B------:R-:W-:Y:S01]  /*0930*/  SEL R11, R5, R11, !P0 ;  /* 0x0000000b050b7207 */ /* 0x000fe20004000000 */
[----:B------:R-:W-:Y:S01]  /*0940*/  IMAD R23, R0, R12, R23 ;  /* 0x0000000c00177224 */ /* 0x000fe200078e0217 */
        /* <DEDUP_REMOVED lines=11> */
.L_x_27374:
[----:B------:R-:W-:Y:S05]  /*0a00*/  BSYNC B0 ;  /* 0x0000000000007941 */ /* 0x000fea0003800000 */
.L_x_27373:
[----:B------:R-:W-:Y:S01]  /*0a10*/  ISETP.GT.AND P3, PT, R24, -0x1, PT ;  /* 0xffffffff1800780c */ /* 0x000fe20003f64270 */
[--C-:B------:R-:W-:Y:S01]  /*0a20*/  @!P5 IMAD.IADD R21, R21, 0x1, -R0.reuse ;  /* 0x000000011515d824 */ /* 0x100fe200078e0a00 */
[----:B------:R-:W-:Y:S01]  /*0a30*/  @P2 IADD3 R18, R18, 0x1, RZ ;  /* 0x0000000112122810 */ /* 0x000fe20007ffe0ff */
[----:B------:R-:W-:Y:S01]  /*0a40*/  BSSY B0, `(.L_x_27375) ;  /* 0x0000011000007945 */ /* 0x000fe20003800000 */
[----:B------:R-:W-:Y:S01]  /*0a50*/  ISETP.GT.U32.AND P1, PT, R0, R23, PT ;  /* 0x000000170000720c */ /* 0x000fe20003f24070 */
[----:B------:R-:W-:Y:S01]  /*0a60*/  @!P4 IMAD.IADD R19, R19, 0x1, -R0 ;  /* 0x000000011313c824 */ /* 0x000fe200078e0a00 */
[----:B------:R-:W-:Y:S01]  /*0a70*/  ISETP.GE.U32.AND P2, PT, R21, R0, PT ;  /* 0x000000001500720c */ /* 0x000fe20003f46070 */
        /* <DEDUP_REMOVED lines=13> */
.L_x_27376:
[----:B------:R-:W-:Y:S05]  /*0b50*/  BSYNC B0 ;  /* 0x0000000000007941 */ /* 0x000fea0003800000 */
.L_x_27375:
[----:B------:R-:W-:Y:S01]  /*0b60*/  ISETP.GE.U32.AND P3, PT, R19, R0, PT ;  /* 0x000000001300720c */ /* 0x000fe20003f66070 */
[----:B------:R-:W-:Y:S01]  /*0b70*/  @!P1 IMAD.IADD R23, R23, 0x1, -R0 ;  /* 0x0000000117179824 */ /* 0x000fe200078e0a00 */
[----:B------:R-:W-:Y:S01]  /*0b80*/  LOP3.LUT R8, R9, c[0x0][0x168], RZ, 0x3c, !PT ;  /* 0x00005a0009087a12 */ /* 0x000fe200078e3cff */
[----:B------:R-:W-:Y:S01]  /*0b90*/  IMAD.WIDE.U32 R24, R4, R15, c[0x0][0x170] ;  /* 0x00005c0004187625 */ /* 0x000fe200078e000f */
[----:B------:R-:W-:Y:S01]  /*0ba0*/  @!P4 IADD3 R20, R20, 0x1, RZ ;  /* 0x000000011414c810 */ /* 0x000fe20007ffe0ff */
[----:B------:R-:W-:Y:S01]  /*0bb0*/  BSSY B0, `(.L_x_27377) ;  /* 0x000001e000007945 */ /* 0x000fe20003800000 */
[----:B------:R-:W-:Y:S02]  /*0bc0*/  ISETP.GE.AND P6, PT, R8, RZ, PT ;  /* 0x000000ff0800720c */ /* 0x000fe40003fc6270 */
[----:B------:R-:W-:Y:S01]  /*0bd0*/  LOP3.LUT R13, R6, c[0x0][0x168], RZ, 0x3c, !PT ;  /* 0x00005a00060d7a12 */ /* 0x000fe200078e3cff */
[----:B------:R-:W-:Y:S01]  /*0be0*/  IMAD.WIDE R24, R14, 0x8, R24 ;  /* 0x000000080e187825 */ /* 0x000fe200078e0218 */
[----:B------:R-:W-:-:S02]  /*0bf0*/  @!P5 IADD3 R22, R22, 0x1, RZ ;  /* 0x000000011616d810 */ /* 0x000fc40007ffe0ff */
[----:B------:R-:W-:Y:S02]  /*0c00*/  ISETP.GT.AND P5, PT, R8, -0x1, PT ;  /* 0xffffffff0800780c */ /* 0x000fe40003fa4270 */
[----:B------:R-:W-:Y:S02]  /*0c10*/  @P3 IADD3 R20, R20, 0x1, RZ ;  /* 0x0000000114143810 */ /* 0x000fe40007ffe0ff */
[----:B------:R-:W-:Y:S02]  /*0c20*/  ISETP.GE.U32.AND P4, PT, R23, R0, PT ;  /* 0x000000001700720c */ /* 0x000fe40003f86070 */
[----:B------:R-:W-:Y:S02]  /*0c30*/  ISETP.GE.AND P3, PT, R13, RZ, PT ;  /* 0x000000ff0d00720c */ /* 0x000fe40003f66270 */
[----:B------:R-:W-:Y:S02]  /*0c40*/  @P2 IADD3 R22, R22, 0x1, RZ ;  /* 0x0000000116162810 */ /* 0x000fe40007ffe0ff */
[----:B------:R-:W-:-:S02]  /*0c50*/  LOP3.LUT R8, R7, c[0x0][0x168], RZ, 0x3c, !PT ;  /* 0x00005a0007087a12 */ /* 0x000fc400078e3cff */
[----:B------:R-:W-:Y:S01]  /*0c60*/  @!P1 IADD3 R16, R16, 0x1, RZ ;  /* 0x0000000110109810 */ /* 0x000fe20007ffe0ff */
[----:B------:R-:W-:Y:S01]  /*0c70*/  @!P6 IMAD.MOV R22, RZ, RZ, -R22 ;  /* 0x000000ffff16e224 */ /* 0x000fe200078e0a16 */
[----:B------:R-:W-:Y:S02]  /*0c80*/  ISETP.GT.AND P2, PT, R13, -0x1, PT ;  /* 0xffffffff0d00780c */ /* 0x000fe40003f44270 */
[C---:B------:R-:W-:Y:S02]  /*0c90*/  ISETP.GT.AND P1, PT, R8.reuse, -0x1, PT ;  /* 0xffffffff0800780c */ /* 0x040fe40003f24270 */
[----:B------:R-:W-:Y:S01]  /*0ca0*/  ISETP.GE.AND P6, PT, R8, RZ, PT ;  /* 0x000000ff0800720c */ /* 0x000fe20003fc6270 */
[----:B------:R-:W-:Y:S01]  /*0cb0*/  @!P3 IMAD.MOV R20, RZ, RZ, -R20 ;  /* 0x000000ffff14b224 */ /* 0x000fe200078e0a14 */
[----:B------:R-:W-:Y:S02]  /*0cc0*/  @P4 IADD3 R16, R16, 0x1, RZ ;  /* 0x0000000110104810 */ /* 0x000fe40007ffe0ff */
        /* <DEDUP_REMOVED lines=12> */
.L_x_27378:
[----:B------:R-:W-:Y:S05]  /*0d90*/  BSYNC B0 ;  /* 0x0000000000007941 */ /* 0x000fea0003800000 */
.L_x_27377:
        /* <DEDUP_REMOVED lines=14> */
.L_x_27380:
[----:B------:R-:W-:Y:S05]  /*0e80*/  BSYNC B0 ;  /* 0x0000000000007941 */ /* 0x000fea0003800000 */
.L_x_27379:
[----:B------:R-:W-:Y:S01]  /*0e90*/  BSSY B0, `(.L_x_27381) ;  /* 0x000000d000007945 */ /* 0x000fe20003800000 */
        /* <DEDUP_REMOVED lines=12> */
.L_x_27382:
[----:B------:R-:W-:Y:S05]  /*0f60*/  BSYNC B0 ;  /* 0x0000000000007941 */ /* 0x000fea0003800000 */
.L_x_27381:
[----:B------:R-:W-:Y:S04]  /*0f70*/  STG.E.64 [R24.64], R2 ;  /* 0x0000000218007986 */ /* 0x000fe8000c101b04 */
[----:B------:R-:W-:Y:S04]  /*0f80*/  STG.E.64 [R24.64+0x400], R10 ;  /* 0x0004000a18007986 */ /* 0x000fe8000c101b04 */
[----:B------:R-:W-:Y:S04]  /*0f90*/  STG.E.64 [R24.64+0x800], R12 ;  /* 0x0008000c18007986 */ /* 0x000fe8000c101b04 */
[----:B------:R-:W-:Y:S01]  /*0fa0*/  STG.E.64 [R24.64+0xc00], R8 ;  /* 0x000c000818007986 */ /* 0x000fe2000c101b04 */
[----:B------:R-:W-:Y:S05]  /*0fb0*/  EXIT ;  /* 0x000000000000794d */ /* 0x000fea0003800000 */
.L_x_27366:
[----:B------:R-:W0:Y:S01]  /*0fc0*/  S2R R6, SR_TID.X ;  /* 0x0000000000067919 */ /* 0x000e220000002100 */
[----:B------:R-:W-:-:S02]  /*0fd0*/  IMAD.MOV.U32 R18, RZ, RZ, RZ ;  /* 0x000000ffff127224 */ /* 0x000fc400078e00ff */
[----:B------:R-:W-:Y:S01]  /*0fe0*/  IMAD.MOV.U32 R12, RZ, RZ, RZ ;  /* 0x000000ffff0c7224 */ /* 0x000fe200078e00ff */
        /* <DEDUP_REMOVED lines=16> */
[----:B------:R-:W-:-:S05]  /*10f0*/  @!P5 IMAD.WIDE.U32 R16, R16, R17, c[0x0][0x178] ;  /* 0x00005e001010d625 */ /* 0x000fca00078e0011 */
[----:B------:R1:W5:Y:S06]  /*1100*/  @!P5 LDG.E R12, [R16.64] ;  /* 0x00000004100cd981 */ /* 0x00036c000c1e1900 */
        /* <DEDUP_REMOVED lines=16> */
[----:B------:R2:W5:Y:S03]  /*1210*/  @!P3 LDG.E R2, [R10.64] ;  /* 0x000000040a02b981 */ /* 0x000566000c1e1900 */
[----:B------:R-:W-:Y:S01]  /*1220*/  @!P1 IMAD.MOV.U32 R24, RZ, RZ, 0x4 ;  /* 0x00000004ff189424 */ /* 0x000fe200078e00ff */
[----:B------:R3:W5:Y:S01]  /*1230*/  @!P4 LDG.E R3, [R20.64] ;  /* 0x000000041403c981 */ /* 0x000762000c1e1900 */
[----:B------:R-:W-:Y:S02]  /*1240*/  @!P6 IMAD.IADD R22, R4, 0x1, R7 ;  /* 0x000000010416e824 */ /* 0x000fe400078e0207 */
[----:B------:R-:W-:Y:S02]  /*1250*/  @!P6 IMAD.MOV.U32 R23, RZ, RZ, 0x4 ;  /* 0x00000004ff17e424 */ /* 0x000fe400078e00ff */
[----:B--2---:R-:W-:-:S02]  /*1260*/  @!P0 IMAD.MOV.U32 R10, RZ, RZ, 0x4 ;  /* 0x00000004ff0a8424 */ /* 0x004fc400078e00ff */
[----:B-1----:R-:W-:-:S04]  /*1270*/  @!P1 IMAD.WIDE.U32 R16, R19, R24, c[0x0][0x178] ;  /* 0x00005e0013109625 */ /* 0x002fc800078e0018 */
[----:B------:R-:W-:Y:S02]  /*1280*/  IMAD.MOV.U32 R7, RZ, RZ, RZ ;  /* 0x000000ffff077224 */ /* 0x000fe400078e00ff */
[----:B------:R-:W-:Y:S02]  /*1290*/  IMAD.MOV.U32 R19, RZ, RZ, RZ ;  /* 0x000000ffff137224 */ /* 0x000fe400078e00ff */
[----:B---3--:R-:W-:-:S04]  /*12a0*/  @!P6 IMAD.WIDE.U32 R20, R22, R23, c[0x0][0x178] ;  /* 0x00005e001614e625 */ /* 0x008fc800078e0017 */
[----:B------:R-:W-:Y:S01]  /*12b0*/  @!P0 IMAD.WIDE.U32 R10, R13, R10, c[0x0][0x178] ;  /* 0x00005e000d0a8625 */ /* 0x000fe200078e000a */
[----:B------:R1:W5:Y:S04]  /*12c0*/  @!P6 LDG.E R7, [R20.64] ;  /* 0x000000041407e981 */ /* 0x000368000c1e1900 */
[----:B------:R1:W5:Y:S01]  /*12d0*/  @!P0 LDG.E R19, [R10.64] ;  /* 0x000000040a138981 */ /* 0x000362000c1e1900 */
[----:B------:R-:W-:Y:S01]  /*12e0*/  @!P2 IMAD.MOV.U32 R15, RZ, RZ, 0x4 ;  /* 0x00000004ff0fa424 */ /* 0x000fe200078e00ff */
[----:B0-----:R-:W-:-:S03]  /*12f0*/  CS2R R8, SRZ ;  /* 0x0000000000087805 */ /* 0x001fc6000001ff00 */
[----:B------:R-:W-:Y:S01]  /*1300*/  @!P2 IMAD.WIDE.U32 R14, R14, R15, c[0x0][0x178] ;  /* 0x00005e000e0ea625 */ /* 0x000fe200078e000f */
[----:B------:R-:W-:Y:S01]  /*1310*/  IADD3 R22, R6, 0x100, RZ ;  /* 0x0000010006167810 */ /* 0x000fe20007ffe0ff */
[----:B------:R-:W-:Y:S01]  /*1320*/  BSSY B0, `(.L_x_27383) ;  /* 0x000002c000007945 */ /* 0x000fe20003800000 */
[----:B------:R1:W5:Y:S04]  /*1330*/  @!P1 LDG.E R9, [R16.64] ;  /* 0x0000000410099981 */ /* 0x000368000c1e1900 */
[----:B------:R0:W5:Y:S01]  /*1340*/  @!P2 LDG.E R8, [R14.64] ;  /* 0x000000040e08a981 */ /* 0x000162000c1e1900 */
[----:B------:R-:W-:Y:S02]  /*1350*/  ISETP.GE.AND P1, PT, R22, R5, PT ;  /* 0x000000051600720c */ /* 0x000fe40003f26270 */
[----:B0-----:R-:W-:-:S04]  /*1360*/  IADD3 R14, R6, 0x80, RZ ;  /* 0x00000080060e7810 */ /* 0x001fc80007ffe0ff */
[----:B------:R-:W-:Y:S02]  /*1370*/  ISETP.GE.AND P3, PT, R14, R5, PT ;  /* 0x000000050e00720c */ /* 0x000fe40003f66270 */
[----:B------:R-:W-:Y:S01]  /*1380*/  IADD3 R14, R6, 0x180, RZ ;  /* 0x00000180060e7810 */ /* 0x000fe20007ffe0ff */
[----:B------:R-:W-:Y:S05]  /*1390*/  @P0 BRA `(.L_x_27384) ;  /* 0x0000024000000947 */ /* 0x000fea0003800000 */
[----:B-1----:R-:W0:Y:S01]  /*13a0*/  I2F.RP R15, R0 ;  /* 0x00000000000f7306 */ /* 0x002e220000209400 */
        /* <DEDUP_REMOVED lines=35> */
.L_x_27384:
[----:B-1----:R-:W-:Y:S05]  /*15e0*/  BSYNC B0 ;  /* 0x0000000000007941 */ /* 0x002fea0003800000 */
.L_x_27383:
[----:B------:R-:W-:Y:S01]  /*15f0*/  BSSY B0, `(.L_x_27385) ;  /* 0x0000028000007945 */ /* 0x000fe20003800000 */
[----:B------:R-:W-:Y:S02]  /*1600*/  ISETP.GE.AND P2, PT, R14, R5, PT ;  /* 0x000000050e00720c */ /* 0x000fe40003f46270 */
[----:B------:R-:W-:Y:S01]  /*1610*/  IADD3 R16, R6, 0x200, RZ ;  /* 0x0000020006107810 */ /* 0x000fe20007ffe0ff */
[----:B------:R-:W-:Y:S05]  /*1620*/  @P3 BRA `(.L_x_27386) ;  /* 0x0000024000003947 */ /* 0x000fea0003800000 */
[----:B------:R-:W0:Y:S01]  /*1630*/  I2F.RP R17, R0 ;  /* 0x0000000000117306 */ /* 0x000e220000209400 */
[----:B------:R-:W-:Y:S01]  /*1640*/  IMAD.MOV.U32 R14, RZ, RZ, RZ ;  /* 0x000000ffff0e7224 */ /* 0x000fe200078e00ff */
[----:B-----5:R-:W-:-:S06]  /*1650*/  IABS R19, R18 ;  /* 0x0000001200137213 */ /* 0x020fcc0000000000 */
        /* <DEDUP_REMOVED lines=33> */
.L_x_27386:
[----:B------:R-:W-:Y:S05]  /*1870*/  BSYNC B0 ;  /* 0x0000000000007941 */ /* 0x000fea0003800000 */
.L_x_27385:
        /* <DEDUP_REMOVED lines=40> */
.L_x_27388:
[----:B------:R-:W-:Y:S05]  /*1b00*/  BSYNC B0 ;  /* 0x0000000000007941 */ /* 0x000fea0003800000 */
.L_x_27387:
[----:B------:R-:W-:Y:S01]  /*1b10*/  BSSY B0, `(.L_x_27389) ;  /* 0x0000028000007945 */ /* 0x000fe20003800000 */
[----:B------:R-:W-:Y:S02]  /*1b20*/  ISETP.GE.AND P1, PT, R16, R5, PT ;  /* 0x000000051000720c */ /* 0x000fe40003f26270 */
[----:B------:R-:W-:Y:S01]  /*1b30*/  IADD3 R16, R6, 0x300, RZ ;  /* 0x0000030006107810 */ /* 0x000fe20007ffe0ff */
[----:B------:R-:W-:Y:S05]  /*1b40*/  @P2 BRA `(.L_x_27390) ;  /* 0x0000024000002947 */ /* 0x000fea0003800000 */
[----:B------:R-:W0:Y:S01]  /*1b50*/  I2F.RP R15, R0 ;  /* 0x00000000000f7306 */ /* 0x000e220000209400 */
[----:B-----5:R-:W-:Y:S01]  /*1b60*/  IMAD.MOV.U32 R12, RZ, RZ, RZ ;  /* 0x000000ffff0c7224 */ /* 0x020fe200078e00ff */
[----:B------:R-:W-:-:S06]  /*1b70*/  IABS R18, R3 ;  /* 0x0000000300127213 */ /* 0x000fcc0000000000 */
        /* <DEDUP_REMOVED lines=33> */
.L_x_27390:
[----:B------:R-:W-:Y:S05]  /*1d90*/  BSYNC B0 ;  /* 0x0000000000007941 */ /* 0x000fea0003800000 */
.L_x_27389:
[----:B------:R-:W-:Y:S01]  /*1da0*/  BSSY B0, `(.L_x_27391) ;  /* 0x0000028000007945 */ /* 0x000fe20003800000 */
[----:B------:R-:W-:Y:S02]  /*1db0*/  ISETP.GE.AND P2, PT, R16, R5, PT ;  /* 0x000000051000720c */ /* 0x000fe40003f46270 */
[----:B-----5:R-:W-:Y:S01]  /*1dc0*/  IADD3 R18, R6, 0x380, RZ ;  /* 0x0000038006127810 */ /* 0x020fe20007ffe0ff */
[----:B------:R-:W-:Y:S05]  /*1dd0*/  @P3 BRA `(.L_x_27392) ;  /* 0x0000024000003947 */ /* 0x000fea0003800000 */
[----:B------:R-:W0:Y:S01]  /*1de0*/  I2F.RP R16, R0 ;  /* 0x0000000000107306 */ /* 0x000e220000209400 */
[----:B------:R-:W-:Y:S01]  /*1df0*/  IMAD.MOV.U32 R12, RZ, RZ, RZ ;  /* 0x000000ffff0c7224 */ /* 0x000fe200078e00ff */
[----:B------:R-:W-:-:S06]  /*1e00*/  IABS R19, R2 ;  /* 0x0000000200137213 */ /* 0x000fcc0000000000 */
[----:B0-----:R-:W0:Y:S02]  /*1e10*/  MUFU.RCP R16, R16 ;  /* 0x0000001000107308 */ /* 0x001e240000001000 */
[----:B0-----:R-:W-:-:S06]  /*1e20*/  IADD3 R17, R16, 0xffffffe, RZ ;  /* 0x0ffffffe10117810 */ /* 0x001fcc0007ffe0ff */
        /* <DEDUP_REMOVED lines=14> */
[----:B------:R-:W-:Y:S02]  /*1f10*/  ISETP.GE.U32.AND P3, PT, R13, R0, PT ;  /* 0x000000000d00720c */ /* 0x000fe40003f66070 */
[----:B------:R-:W-:-:S11]  /*1f20*/  LOP3.LUT R12, RZ, c[0x0][0x168], RZ, 0x33, !PT ;  /* 0x00005a00ff0c7a12 */ /* 0x000fd600078e33ff */
        /* <DEDUP_REMOVED lines=15> */
.L_x_27392:
[----:B------:R-:W-:Y:S05]  /*2020*/  BSYNC B0 ;  /* 0x0000000000007941 */ /* 0x000fea0003800000 */
.L_x_27391:
[----:B------:R-:W-:Y:S01]  /*2030*/  @!P0 IMAD.IADD R2, R4, 0x1, R6 ;  /* 0x0000000104028824 */ /* 0x000fe200078e0206 */
[----:B------:R-:W-:Y:S01]  /*2040*/  BSSY B0, `(.L_x_27393) ;  /* 0x0000029000007945 */ /* 0x000fe20003800000 */
[----:B------:R-:W-:Y:S01]  /*2050*/  @!P0 IMAD.MOV.U32 R3, RZ, RZ, 0x4 ;  /* 0x00000004ff038424 */ /* 0x000fe200078e00ff */
[----:B------:R-:W-:-:S03]  /*2060*/  ISETP.GE.AND P3, PT, R18, R5, PT ;  /* 0x000000051200720c */ /* 0x000fc60003f66270 */
[----:B------:R-:W-:Y:S01]  /*2070*/  @!P0 IMAD.WIDE.U32 R2, R2, R3, c[0x0][0x170] ;  /* 0x00005c0002028625 */ /* 0x000fe200078e0003 */
        /* <DEDUP_REMOVED lines=37> */
.L_x_27394:
[----:B------:R-:W-:Y:S05]  /*22d0*/  BSYNC B0 ;  /* 0x0000000000007941 */ /* 0x000fea0003800000 */
.L_x_27393:
[----:B------:R-:W-:Y:S01]  /*22e0*/  BSSY B0, `(.L_x_27395) ;  /* 0x0000026000007945 */ /* 0x000fe20003800000 */
[----:B------:R-:W-:Y:S05]  /*22f0*/  @P2 BRA `(.L_x_27396) ;  /* 0x0000024000002947 */ /* 0x000fea0003800000 */
[----:B------:R-:W0:Y:S01]  /*2300*/  I2F.RP R18, R0 ;  /* 0x0000000000127306 */ /* 0x000e220000209400 */
[----:B------:R-:W-:Y:S01]  /*2310*/  IMAD.MOV.U32 R12, RZ, RZ, RZ ;  /* 0x000000ffff0c7224 */ /* 0x000fe200078e00ff */
[----:B------:R-:W-:Y:S02]  /*2320*/  IABS R20, R9 ;  /* 0x0000000900147213 */ /* 0x000fe40000000000 */
[----:B------:R-:W-:-:S04]  /*2330*/  ISETP.NE.AND P5, PT, RZ, c[0x0][0x168], PT ;  /* 0x00005a00ff007a0c */ /* 0x000fc80003fa5270 */
        /* <DEDUP_REMOVED lines=32> */
.L_x_27396:
[----:B------:R-:W-:Y:S05]  /*2540*/  BSYNC B0 ;  /* 0x0000000000007941 */ /* 0x000fea0003800000 */
.L_x_27395:
        /* <DEDUP_REMOVED lines=38> */
.L_x_27398:
[----:B------:R-:W-:Y:S05]  /*27b0*/  BSYNC B0 ;  /* 0x0000000000007941 */ /* 0x000fea0003800000 */
.L_x_27397:
[----:B------:R-:W-:Y:S01]  /*27c0*/  @!P0 IADD3 R6, R6, 0x80, RZ ;  /* 0x0000008006068810 */ /* 0x000fe20007ffe0ff */
[----:B------:R0:W-:Y:S01]  /*27d0*/  @!P0 STG.E [R2.64], R11 ;  /* 0x0000000b02008986 */ /* 0x0001e2000c101904 */
[----:B------:R-:W-:Y:S01]  /*27e0*/  BSSY B0, `(.L_x_27399) ;  /* 0x000002d000007945 */ /* 0x000fe20003800000 */
[----:B------:R-:W-:Y:S01]  /*27f0*/  BSSY B1, `(.L_x_27400) ;  /* 0x0000025000017945 */ /* 0x000fe20003800000 */
        /* <DEDUP_REMOVED lines=14> */
.L_x_27401:
[----:B0-----:R-:W-:-:S13]  /*28e0*/  ISETP.GE.AND P0, PT, R6, R5, PT ;  /* 0x000000050600720c */ /* 0x001fda0003f06270 */
[----:B------:R-:W-:Y:S05]  /*28f0*/  @P0 BRA `(.L_x_27403) ;  /* 0x000000c000000947 */ /* 0x000fea0003800000 */
[----:B------:R-:W-:Y:S01]  /*2900*/  IMAD.IADD R2, R4, 0x1, R6 ;  /* 0x0000000104027824 */ /* 0x000fe200078e0206 */
[----:B------:R-:W-:Y:S01]  /*2910*/  IADD3 R6, R6, 0x80, RZ ;  /* 0x0000008006067810 */ /* 0x000fe20007ffe0ff */
[----:B------:R-:W-:-:S04]  /*2920*/  IMAD.MOV.U32 R3, RZ, RZ, 0x4 ;  /* 0x00000004ff037424 */ /* 0x000fc800078e00ff */
[----:B------:R-:W-:-:S05]  /*2930*/  IMAD.WIDE.U32 R2, R2, R3, c[0x0][0x170] ;  /* 0x00005c0002027625 */ /* 0x000fca00078e0003 */
[----:B------:R0:W-:Y:S02]  /*2940*/  STG.E [R2.64], R15 ;  /* 0x0000000f02007986 */ /* 0x0001e4000c101904 */
.L_x_27402:
[----:B------:R-:W-:-:S13]  /*2950*/  ISETP.GE.AND P0, PT, R6, R5, PT ;  /* 0x000000050600720c */ /* 0x000fda0003f06270 */
[----:B------:R-:W-:Y:S05]  /*2960*/  @P0 BRA `(.L_x_27404) ;  /* 0x000000d000000947 */ /* 0x000fea0003800000 */
[----:B0-----:R-:W-:Y:S01]  /*2970*/  IMAD.IADD R2, R4, 0x1, R6 ;  /* 0x0000000104027824 */ /* 0x001fe200078e0206 */
[----:B------:R-:W-:Y:S01]  /*2980*/  IADD3 R6, R6, 0x80, RZ ;  /* 0x0000008006067810 */ /* 0x000fe20007ffe0ff */
[----:B------:R-:W-:-:S04]  /*2990*/  IMAD.MOV.U32 R3, RZ, RZ, 0x4 ;  /* 0x00000004ff037424 */ /* 0x000fc800078e00ff */
[----:B------:R-:W-:-:S05]  /*29a0*/  IMAD.WIDE.U32 R2, R2, R3, c[0x0][0x170] ;  /* 0x00005c0002027625 */ /* 0x000fca00078e0003 */
[----:B------:R0:W-:Y:S02]  /*29b0*/  STG.E [R2.64], R16 ;  /* 0x0000001002007986 */ /* 0x0001e4000c101904 */
.L_x_27403:
        /* <DEDUP_REMOVED lines=8> */
.L_x_27404:
[----:B------:R-:W-:Y:S05]  /*2a40*/  BSYNC B1 ;  /* 0x0000000000017941 */ /* 0x000fea0003800000 */
.L_x_27400:
[----:B------:R-:W-:-:S13]  /*2a50*/  ISETP.GE.AND P0, PT, R6, R5, PT ;  /* 0x000000050600720c */ /* 0x000fda0003f06270 */
[----:B0-----:R-:W-:Y:S01]  /*2a60*/  @!P0 IMAD.IADD R2, R4, 0x1, R6 ;  /* 0x0000000104028824 */ /* 0x001fe200078e0206 */
[----:B------:R-:W-:Y:S01]  /*2a70*/  @!P0 IADD3 R6, R6, 0x80, RZ ;  /* 0x0000008006068810 */ /* 0x000fe20007ffe0ff */
[----:B------:R-:W-:-:S04]  /*2a80*/  @!P0 IMAD.MOV.U32 R3, RZ, RZ, 0x4 ;  /* 0x00000004ff038424 */ /* 0x000fc800078e00ff */
[----:B------:R-:W-:-:S05]  /*2a90*/  @!P0 IMAD.WIDE.U32 R2, R2, R3, c[0x0][0x170] ;  /* 0x00005c0002028625 */ /* 0x000fca00078e0003 */
[----:B------:R0:W-:Y:S02]  /*2aa0*/  @!P0 STG.E [R2.64], R12 ;  /* 0x0000000c02008986 */ /* 0x0001e4000c101904 */
.L_x_27405:
[----:B------:R-:W-:Y:S05]  /*2ab0*/  BSYNC B0 ;  /* 0x0000000000007941 */ /* 0x000fea0003800000 */
.L_x_27399:
        /* <DEDUP_REMOVED lines=8> */
.L_x_27406:
        /* <DEDUP_REMOVED lines=12> */
.L_x_32707:


//--------------------- .text._ZN2at6native29vectorized_elementwise_kernelILi4ENS0_13BUnaryFunctorIiiiZZZNS0_15binary_internal21div_floor_kernel_cudaERNS_18TensorIteratorBaseEENKUlvE_clEvENKUlvE1_clEvEUliiE_EESt5arrayIPcLm2EEEEviT0_T1_ --------------------------
	.section	.text._ZN2at6native29vectorized_elementwise_kernelILi4ENS0_13BUnaryFunctorIiiiZZZNS0_15binary_internal21div_floor_kernel_cudaERNS_18TensorIteratorBaseEENKUlvE_clEvENKUlvE1_clEvEUliiE_EESt5arrayIPcLm2EEEEviT0_T1_,"ax",@progbits
	.sectioninfo	@"SHI_REGISTERS=30"
	.align	128
        .global         _ZN2at6native29vectorized_elementwise_kernelILi4ENS0_13BUnaryFunctorIiiiZZZNS0_15binary_internal21div_floor_kernel_cudaERNS_18TensorIteratorBaseEENKUlvE_clEvENKUlvE1_clEvEUliiE_EESt5arrayIPcLm2EEEEviT0_T1_
        .type           _ZN2at6native29vectorized_elementwise_kernelILi4ENS0_13BUnaryFunctorIiiiZZZNS0_15binary_internal21div_floor_kernel_cudaERNS_18TensorIteratorBaseEENKUlvE_clEvENKUlvE1_clEvEUliiE_EESt5arrayIPcLm2EEEEviT0_T1_,@function
        .size           _ZN2at6native29vectorized_elementwise_kernelILi4ENS0_13BUnaryFunctorIiiiZZZNS0_15binary_internal21div_floor_kernel_cudaERNS_18TensorIteratorBaseEENKUlvE_clEvENKUlvE1_clEvEUliiE_EESt5arrayIPcLm2EEEEviT0_T1_,(.L_x_32708 - _ZN2at6native29vectorized_elementwise_kernelILi4ENS0_13BUnaryFunctorIiiiZZZNS0_15binary_internal21div_floor_kernel_cudaERNS_18TensorIteratorBaseEENKUlvE_clEvENKUlvE1_clEvEUliiE_EESt5arrayIPcLm2EEEEviT0_T1_)
        .other          _ZN2at6native29vectorized_elementwise_kernelILi4ENS0_13BUnaryFunctorIiiiZZZNS0_15binary_internal21div_floor_kernel_cudaERNS_18TensorIteratorBaseEENKUlvE_clEvENKUlvE1_clEvEUliiE_EESt5arrayIPcLm2EEEEviT0_T1_,@"STO_CUDA_ENTRY STV_DEFAULT"
_ZN2at6native29vectorized_elementwise_kernelILi4ENS0_13BUnaryFunctorIiiiZZZNS0_15binary_internal21div_floor_kernel_cudaERNS_18TensorIteratorBaseEENKUlvE_clEvENKUlvE1_clEvEUliiE_EESt5arrayIPcLm2EEEEviT0_T1_:
.text._ZN2at6native29vectorized_elementwise_kernelILi4ENS0_13BUnaryFunctorIiiiZZZNS0_15binary_internal21div_floor_kernel_cudaERNS_18TensorIteratorBaseEENKUlvE_clEvENKUlvE1_clEvEUliiE_EESt5arrayIPcLm2EEEEviT0_T1_:
        /* <DEDUP_REMOVED lines=13> */
[----:B------:R0:W3:Y:S01]  /*00d0*/  LDG.E.128 R8, [R6.64+0x800] ;  /* 0x0008000406087981 */ /* 0x0000e2000c1e1d00 */
[----:B------:R-:W1:Y:S01]  /*00e0*/  I2F.RP R2, R0 ;  /* 0x0000000000027306 */ /* 0x000e620000209400 */
[----:B------:R-:W-:Y:S01]  /*00f0*/  IMAD.MOV.U32 R12, RZ, RZ, RZ ;  /* 0x000000ffff0c7224 */ /* 0x000fe200078e00ff */
[----:B------:R-:W-:Y:S06]  /*0100*/  BSSY B0, `(.L_x_27408) ;  /* 0x0000043000007945 */ /* 0x000fec0003800000 */
        /* <DEDUP_REMOVED lines=8> */
[----:B------:R-:W-:Y:S01]  /*0190*/  IABS R21, R18 ;  /* 0x0000001200157213 */ /* 0x000fe20000000000 */
[----:B0-----:R-:W-:Y:S01]  /*01a0*/  IMAD.MOV.U32 R6, RZ, RZ, R14 ;  /* 0x000000ffff067224 */ /* 0x001fe200078e000e */
[----:B------:R-:W-:Y:S01]  /*01b0*/  LOP3.LUT R20, R17, c[0x0][0x168], RZ, 0x3c, !PT ;  /* 0x00005a0011147a12 */ /* 0x000fe200078e3cff */
[----:B------:R-:W-:-:S04]  /*01c0*/  IMAD.HI.U32 R2, R15, R23, RZ ;  /* 0x000000170f027227 */ /* 0x000fc800078e00ff */
[----:B------:R-:W-:-:S04]  /*01d0*/  IMAD.HI.U32 R12, R15, R6, RZ ;  /* 0x000000060f0c7227 */ /* 0x000fc800078e00ff */
[----:B------:R-:W-:Y:S02]  /*01e0*/  IMAD.MOV R13, RZ, RZ, -R12 ;  /* 0x000000ffff0d7224 */ /* 0x000fe400078e0a0c */
[----:B------:R-:W-:-:S04]  /*01f0*/  IMAD.HI.U32 R25, R15, R21, RZ ;  /* 0x000000150f197227 */ /* 0x000fc800078e00ff */
[C---:B------:R-:W-:Y:S02]  /*0200*/  IMAD R13, R0.reuse, R13, R6 ;  /* 0x0000000d000d7224 */ /* 0x040fe400078e0206 */
[----:B------:R-:W-:Y:S02]  /*0210*/  IMAD.MOV R6, RZ, RZ, -R2 ;  /* 0x000000ffff067224 */ /* 0x000fe400078e0a02 */
[----:B------:R-:W-:Y:S01]  /*0220*/  IMAD.MOV R7, RZ, RZ, -R25 ;  /* 0x000000ffff077224 */ /* 0x000fe200078e0a19 */
[C---:B------:R-:W-:Y:S01]  /*0230*/  ISETP.GT.U32.AND P0, PT, R0.reuse, R13, PT ;  /* 0x0000000d0000720c */ /* 0x040fe20003f04070 */
[----:B------:R-:W-:Y:S01]  /*0240*/  IMAD R23, R0, R6, R23 ;  /* 0x0000000600177224 */ /* 0x000fe200078e0217 */
[----:B------:R-:W-:Y:S01]  /*0250*/  LOP3.LUT R6, R16, c[0x0][0x168], RZ, 0x3c, !PT ;  /* 0x00005a0010067a12 */ /* 0x000fe200078e3cff */
[C---:B------:R-:W-:Y:S01]  /*0260*/  IMAD R21, R0.reuse, R7, R21 ;  /* 0x0000000700157224 */ /* 0x040fe200078e0215 */
[----:B------:R-:W-:Y:S02]  /*0270*/  IABS R7, R19 ;  /* 0x0000001300077213 */ /* 0x000fe40000000000 */
[----:B------:R-:W-:-:S02]  /*0280*/  ISETP.GT.U32.AND P6, PT, R0, R23, PT ;  /* 0x000000170000720c */ /* 0x000fc40003fc4070 */
[----:B------:R-:W-:Y:S02]  /*0290*/  ISETP.GT.U32.AND P1, PT, R0, R21, PT ;  /* 0x000000150000720c */ /* 0x000fe40003f24070 */
[C---:B------:R-:W-:Y:S02]  /*02a0*/  ISETP.GE.AND P4, PT, R6.reuse, RZ, PT ;  /* 0x000000ff0600720c */ /* 0x040fe40003f86270 */
[----:B------:R-:W-:Y:S01]  /*02b0*/  ISETP.GT.AND P5, PT, R6, -0x1, PT ;  /* 0xffffffff0600780c */ /* 0x000fe20003fa4270 */
[----:B------:R-:W-:Y:S01]  /*02c0*/  @!P0 IMAD.IADD R13, R13, 0x1, -R0 ;  /* 0x000000010d0d8824 */ /* 0x000fe200078e0a00 */
[----:B------:R-:W-:Y:S01]  /*02d0*/  @!P0 IADD3 R12, R12, 0x1, RZ ;  /* 0x000000010c0c8810 */ /* 0x000fe20007ffe0ff */
[----:B------:R-:W-:-:S03]  /*02e0*/  IMAD.HI.U32 R6, R15, R7, RZ ;  /* 0x000000070f067227 */ /* 0x000fc600078e00ff */
[-C--:B------:R-:W-:Y:S01]  /*02f0*/  ISETP.GE.U32.AND P3, PT, R13, R0.reuse, PT ;  /* 0x000000000d00720c */ /* 0x080fe20003f66070 */
        /* <DEDUP_REMOVED lines=8> */
[----:B------:R-:W-:-:S03]  /*0380*/  @!P1 IADD3 R25, R25, 0x1, RZ ;  /* 0x0000000119199810 */ /* 0x000fc60007ffe0ff */
[----:B------:R-:W-:Y:S02]  /*0390*/  @P3 IADD3 R12, R12, 0x1, RZ ;  /* 0x000000010c0c3810 */ /* 0x000fe40007ffe0ff */
[----:B------:R-:W-:Y:S02]  /*03a0*/  ISETP.GT.AND P3, PT, R20, -0x1, PT ;  /* 0xffffffff1400780c */ /* 0x000fe40003f64270 */
[----:B------:R-:W-:Y:S01]  /*03b0*/  LOP3.LUT R20, R18, c[0x0][0x168], RZ, 0x3c, !PT ;  /* 0x00005a0012147a12 */ /* 0x000fe200078e3cff */
[----:B------:R-:W-:Y:S01]  /*03c0*/  @!P4 IMAD.MOV R12, RZ, RZ, -R12 ;  /* 0x000000ffff0cc224 */ /* 0x000fe200078e0a0c */
[----:B------:R-:W-:Y:S02]  /*03d0*/  @P2 IADD3 R2, R2, 0x1, RZ ;  /* 0x0000000102022810 */ /* 0x000fe40007ffe0ff */
[----:B------:R-:W-:Y:S02]  /*03e0*/  @P0 IADD3 R25, R25, 0x1, RZ ;  /* 0x0000000119190810 */ /* 0x000fe40007ffe0ff */
[----:B------:R-:W-:Y:S01]  /*03f0*/  ISETP.NE.AND P0, PT, RZ, c[0x0][0x168], PT ;  /* 0x00005a00ff007a0c */ /* 0x000fe20003f05270 */
[----:B------:R-:W-:Y:S01]  /*0400*/  IMAD.MOV.U32 R27, RZ, RZ, R2 ;  /* 0x000000ffff1b7224 */ /* 0x000fe200078e0002 */
[----:B------:R-:W-:-:S02]  /*0410*/  LOP3.LUT R2, RZ, c[0x0][0x168], RZ, 0x33, !PT ;  /* 0x00005a00ff027a12 */ /* 0x000fc400078e33ff */
[C---:B------:R-:W-:Y:S01]  /*0420*/  ISETP.GT.AND P2, PT, R20.reuse, -0x1, PT ;  /* 0xffffffff1400780c */ /* 0x040fe20003f44270 */
[----:B------:R-:W-:Y:S01]  /*0430*/  @!P6 IMAD.MOV R27, RZ, RZ, -R27 ;  /* 0x000000ffff1be224 */ /* 0x000fe200078e0a1b */
[----:B------:R-:W-:Y:S02]  /*0440*/  ISETP.GE.AND P1, PT, R20, RZ, PT ;  /* 0x000000ff1400720c */ /* 0x000fe40003f26270 */
[----:B------:R-:W-:Y:S02]  /*0450*/  ISETP.GT.U32.AND P4, PT, R0, R7, PT ;  /* 0x000000070000720c */ /* 0x000fe40003f84070 */
[----:B---3--:R-:W-:Y:S02]  /*0460*/  IABS R20, R8 ;  /* 0x0000000800147213 */ /* 0x008fe40000000000 */
        /* <DEDUP_REMOVED lines=12> */
.L_x_27409:
[----:B------:R-:W-:Y:S05]  /*0530*/  BSYNC B0 ;  /* 0x0000000000007941 */ /* 0x000fea0003800000 */
.L_x_27408:
[----:B------:R-:W-:Y:S01]  /*0540*/  BSSY B0, `(.L_x_27410) ;  /* 0x000000e000007945 */ /* 0x000fe20003800000 */
        /* <DEDUP_REMOVED lines=13> */
.L_x_27411:
[----:B------:R-:W-:Y:S05]  /*0620*/  BSYNC B0 ;  /* 0x0000000000007941 */ /* 0x000fea0003800000 */
.L_x_27410:
[----:B------:R-:W-:Y:S01]  /*0630*/  BSSY B0, `(.L_x_27412) ;  /* 0x000000f000007945 */ /* 0x000fe20003800000 */
[----:B------:R-:W-:Y:S01]  /*0640*/  IABS R22, R9 ;  /* 0x0000000900167213 */ /* 0x000fe20000000000 */
[----:B------:R-:W-:Y:S01]  /*0650*/  IMAD.HI.U32 R16, R15, R20, RZ ;  /* 0x000000140f107227 */ /* 0x000fe200078e00ff */
        /* <DEDUP_REMOVED lines=12> */
.L_x_27413:
[----:B------:R-:W-:Y:S05]  /*0720*/  BSYNC B0 ;  /* 0x0000000000007941 */ /* 0x000fea0003800000 */
.L_x_27412:
[----:B------:R-:W-:Y:S01]  /*0730*/  @!P4 IMAD.IADD R7, R7, 0x1, -R0 ;  /* 0x000000010707c824 */ /* 0x000fe200078e0a00 */
[----:B------:R-:W-:Y:S01]  /*0740*/  IABS R21, R10 ;  /* 0x0000000a00157213 */ /* 0x000fe20000000000 */
[----:B------:R-:W-:Y:S01]  /*0750*/  IMAD.MOV.U32 R25, RZ, RZ, R22 ;  /* 0x000000ffff197224 */ /* 0x000fe200078e0016 */
[----:B------:R-:W-:Y:S01]  /*0760*/  LOP3.LUT R23, R19, c[0x0][0x168], RZ, 0x3c, !PT ;  /* 0x00005a0013177a12 */ /* 0x000fe200078e3cff */
[----:B------:R-:W-:Y:S01]  /*0770*/  IMAD.MOV R27, RZ, RZ, -R16 ;  /* 0x000000ffff1b7224 */ /* 0x000fe200078e0a10 */
[----:B------:R-:W-:Y:S01]  /*0780*/  ISETP.GE.U32.AND P5, PT, R7, R0, PT ;  /* 0x000000000700720c */ /* 0x000fe20003fa6070 */
[----:B------:R-:W-:Y:S01]  /*0790*/  IMAD.HI.U32 R22, R15, R25, RZ ;  /* 0x000000190f167227 */ /* 0x000fe200078e00ff */
[C---:B------:R-:W-:Y:S01]  /*07a0*/  ISETP.GE.AND P2, PT, R23.reuse, RZ, PT ;  /* 0x000000ff1700720c */ /* 0x040fe20003f46270 */
[----:B------:R-:W-:Y:S01]  /*07b0*/  BSSY B0, `(.L_x_27414) ;  /* 0x0000023000007945 */ /* 0x000fe20003800000 */
[----:B------:R-:W-:Y:S01]  /*07c0*/  ISETP.GT.AND P1, PT, R23, -0x1, PT ;  /* 0xffffffff1700780c */ /* 0x000fe20003f24270 */
[----:B------:R-:W-:Y:S01]  /*07d0*/  IMAD R27, R0, R27, R20 ;  /* 0x0000001b001b7224 */ /* 0x000fe200078e0214 */
[----:B------:R-:W-:Y:S01]  /*07e0*/  IABS R23, R11 ;  /* 0x0000000b00177213 */ /* 0x000fe20000000000 */
[----:B------:R-:W-:Y:S01]  /*07f0*/  IMAD.MOV R18, RZ, RZ, -R22 ;  /* 0x000000ffff127224 */ /* 0x000fe200078e0a16 */
[----:B------:R-:W-:Y:S01]  /*0800*/  @!P4 IADD3 R6, R6, 0x1, RZ ;  /* 0x000000010606c810 */ /* 0x000fe20007ffe0ff */
[----:B------:R-:W-:Y:S01]  /*0810*/  IMAD.HI.U32 R17, R15, R21, RZ ;  /* 0x000000150f117227 */ /* 0x000fe200078e00ff */
[----:B------:R-:W-:-:S02]  /*0820*/  ISETP.GT.U32.AND P3, PT, R0, R27, PT ;  /* 0x0000001b0000720c */ /* 0x000fc40003f64070 */
[----:B------:R-:W-:Y:S01]  /*0830*/  LOP3.LUT R20, R8, c[0x0][0x168], RZ, 0x3c, !PT ;  /* 0x00005a0008147a12 */ /* 0x000fe200078e3cff */
[----:B------:R-:W-:Y:S01]  /*0840*/  IMAD R25, R0, R18, R25 ;  /* 0x0000001200197224 */ /* 0x000fe200078e0219 */
[----:B------:R-:W-:Y:S01]  /*0850*/  @P5 IADD3 R6, R6, 0x1, RZ ;  /* 0x0000000106065810 */ /* 0x000fe20007ffe0ff */
[----:B------:R-:W-:Y:S01]  /*0860*/  IMAD.MOV R18, RZ, RZ, -R17 ;  /* 0x000000ffff127224 */ /* 0x000fe200078e0a11 */
[----:B------:R-:W-:Y:S02]  /*0870*/  ISETP.GE.AND P6, PT, R20, RZ, PT ;  /* 0x000000ff1400720c */ /* 0x000fe40003fc6270 */
[C---:B------:R-:W-:Y:S01]  /*0880*/  ISETP.GT.U32.AND P5, PT, R0.reuse, R25, PT ;  /* 0x000000190000720c */ /* 0x040fe20003fa4070 */
[----:B------:R-:W-:Y:S02]  /*0890*/  IMAD R21, R0, R18, R21 ;  /* 0x0000001200157224 */ /* 0x000fe400078e0215 */
[----:B------:R-:W-:Y:S02]  /*08a0*/  IMAD.HI.U32 R18, R15, R23, RZ ;  /* 0x000000170f127227 */ /* 0x000fe400078e00ff */
[----:B------:R-:W-:-:S02]  /*08b0*/  @!P3 IADD3 R16, R16, 0x1, RZ ;  /* 0x000000011010b810 */ /* 0x000fc40007ffe0ff */
[----:B------:R-:W-:Y:S01]  /*08c0*/  @!P3 IMAD.IADD R27, R27, 0x1, -R0 ;  /* 0x000000011b1bb824 */ /* 0x000fe200078e0a00 */
[----:B------:R-:W-:Y:S01]  /*08d0*/  ISETP.GT.U32.AND P4, PT, R0, R21, PT ;  /* 0x000000150000720c */ /* 0x000fe20003f84070 */
[----:B------:R-:W-:Y:S02]  /*08e0*/  @!P2 IMAD.MOV R6, RZ, RZ, -R6 ;  /* 0x000000ffff06a224 */ /* 0x000fe400078e0a06 */
[----:B------:R-:W-:Y:S01]  /*08f0*/  IMAD.MOV R15, RZ, RZ, -R18 ;  /* 0x000000ffff0f7224 */ /* 0x000fe200078e0a12 */
[----:B------:R-:W-:-:S03]  /*0900*/  ISETP.GE.U32.AND P2, PT, R27, R0, PT ;  /* 0x000000001b00720c */ /* 0x000fc60003f46070 */
[----:B------:R-:W-:Y:S01]  /*0910*/  IMAD R23, R0, R15, R23 ;  /* 0x0000000f00177224 */ /* 0x000fe200078e0217 */
        /* <DEDUP_REMOVED lines=12> */
.L_x_27415:
[----:B------:R-:W-:Y:S05]  /*09e0*/  BSYNC B0 ;  /* 0x0000000000007941 */ /* 0x000fea0003800000 */
.L_x_27414:
        /* <DEDUP_REMOVED lines=20> */
.L_x_27417:
[----:B------:R-:W-:Y:S05]  /*0b30*/  BSYNC B0 ;  /* 0x0000000000007941 */ /* 0x000fea0003800000 */
.L_x_27416:
[-C--:B------:R-:W-:Y:S01]  /*0b40*/  ISETP.GE.U32.AND P3, PT, R21, R0.reuse, PT ;  /* 0x000000001500720c */ /* 0x080fe20003f66070 */
[----:B------:R-:W-:Y:S01]  /*0b50*/  @!P1 IMAD.IADD R23, R23, 0x1, -R0 ;  /* 0x0000000117179824 */ /* 0x000fe200078e0a00 */
[----:B------:R-:W-:Y:S01]  /*0b60*/  LOP3.LUT R6, R9, c[0x0][0x168], RZ, 0x3c, !PT ;  /* 0x00005a0009067a12 */ /* 0x000fe200078e3cff */
[----:B------:R-:W-:Y:S01]  /*0b70*/  BSSY B0, `(.L_x_27418) ;  /* 0x0000022000007945 */ /* 0x000fe20003800000 */
[----:B------:R-:W-:Y:S02]  /*0b80*/  @!P4 IADD3 R17, R17, 0x1, RZ ;  /* 0x000000011111c810 */ /* 0x000fe40007ffe0ff */
[----:B------:R-:W-:Y:S02]  /*0b90*/  ISETP.GE.AND P6, PT, R6, RZ, PT ;  /* 0x000000ff0600720c */ /* 0x000fe40003fc6270 */
[----:B------:R-:W-:Y:S02]  /*0ba0*/  ISETP.GE.U32.AND P4, PT, R23, R0, PT ;  /* 0x000000001700720c */ /* 0x000fe40003f86070 */
[----:B------:R-:W-:-:S02]  /*0bb0*/  LOP3.LUT R7, R10, c[0x0][0x168], RZ, 0x3c, !PT ;  /* 0x00005a000a077a12 */ /* 0x000fc400078e3cff */
[----:B------:R-:W-:Y:S02]  /*0bc0*/  @!P5 IADD3 R22, R22, 0x1, RZ ;  /* 0x000000011616d810 */ /* 0x000fe40007ffe0ff */
[----:B------:R-:W-:Y:S02]  /*0bd0*/  ISETP.GT.AND P5, PT, R6, -0x1, PT ;  /* 0xffffffff0600780c */ /* 0x000fe40003fa4270 */
[----:B------:R-:W-:Y:S02]  /*0be0*/  @P3 IADD3 R17, R17, 0x1, RZ ;  /* 0x0000000111113810 */ /* 0x000fe40007ffe0ff */
[----:B------:R-:W-:Y:S02]  /*0bf0*/  ISETP.GE.AND P3, PT, R7, RZ, PT ;  /* 0x000000ff0700720c */ /* 0x000fe40003f66270 */
[----:B------:R-:W-:Y:S01]  /*0c00*/  @P2 IADD3 R22, R22, 0x1, RZ ;  /* 0x0000000116162810 */ /* 0x000fe20007ffe0ff */
[----:B------:R-:W-:Y:S01]  /*0c10*/  IMAD.MOV.U32 R19, RZ, RZ, R17 ;  /* 0x000000ffff137224 */ /* 0x000fe200078e0011 */
[----:B------:R-:W-:-:S02]  /*0c20*/  @!P1 IADD3 R18, R18, 0x1, RZ ;  /* 0x0000000112129810 */ /* 0x000fc40007ffe0ff */
[----:B------:R-:W-:Y:S01]  /*0c30*/  ISETP.GT.AND P2, PT, R7, -0x1, PT ;  /* 0xffffffff0700780c */ /* 0x000fe20003f44270 */
[----:B------:R-:W-:Y:S01]  /*0c40*/  IMAD.WIDE.U32 R6, R4, R3, c[0x0][0x170] ;  /* 0x00005c0004067625 */ /* 0x000fe200078e0003 */
[----:B------:R-:W-:Y:S02]  /*0c50*/  @P4 IADD3 R18, R18, 0x1, RZ ;  /* 0x0000000112124810 */ /* 0x000fe40007ffe0ff */
[----:B------:R-:W-:Y:S01]  /*0c60*/  LOP3.LUT R8, R11, c[0x0][0x168], RZ, 0x3c, !PT ;  /* 0x00005a000b087a12 */ /* 0x000fe200078e3cff */
[----:B------:R-:W-:Y:S02]  /*0c70*/  @!P6 IMAD.MOV R22, RZ, RZ, -R22 ;  /* 0x000000ffff16e224 */ /* 0x000fe400078e0a16 */
[----:B------:R-:W-:Y:S01]  /*0c80*/  IMAD.WIDE R6, R5, 0x10, R6 ;  /* 0x0000001005067825 */ /* 0x000fe200078e0206 */
[C---:B------:R-:W-:Y:S02]  /*0c90*/  ISETP.GT.AND P1, PT, R8.reuse, -0x1, PT ;  /* 0xffffffff0800780c */ /* 0x040fe40003f24270 */
[----:B------:R-:W-:Y:S01]  /*0ca0*/  ISETP.GE.AND P6, PT, R8, RZ, PT ;  /* 0x000000ff0800720c */ /* 0x000fe20003fc6270 */
[----:B------:R-:W-:Y:S01]  /*0cb0*/  IMAD.MOV.U32 R5, RZ, RZ, R18 ;  /* 0x000000ffff057224 */ /* 0x000fe200078e0012 */
[----:B------:R-:W-:Y:S01]  /*0cc0*/  SEL R17, R2, R22, !P0 ;  /* 0x0000001602117207 */ /* 0x000fe20004000000 */
[----:B------:R-:W-:Y:S01]  /*0cd0*/  @!P3 IMAD.MOV R19, RZ, RZ, -R19 ;  /* 0x000000ffff13b224 */ /* 0x000fe200078e0a13 */
[----:B------:R-:W-:Y:S05]  /*0ce0*/  @P5 BRA `(.L_x_27419) ;  /* 0x000000a000005947 */ /* 0x000fea0003800000 */
[----:B------:R-:W-:Y:S01]  /*0cf0*/  ISETP.GE.AND P4, PT, R9, RZ, PT ;  /* 0x000000ff0900720c */ /* 0x000fe20003f86270 */
[----:B------:R-:W-:Y:S01]  /*0d00*/  IMAD.IADD R4, R25, 0x1, -R0 ;  /* 0x0000000119047824 */ /* 0x000fe200078e0a00 */
[----:B------:R-:W-:-:S02]  /*0d10*/  ISETP.GT.U32.AND P3, PT, R0, R25, PT ;  /* 0x000000190000720c */ /* 0x000fc40003f64070 */
[----:B------:R-:W-:Y:S02]  /*0d20*/  IADD3 R3, R17, -0x1, RZ ;  /* 0xffffffff11037810 */ /* 0x000fe40007ffe0ff */
[----:B------:R-:W-:-:S07]  /*0d30*/  SEL R25, R4, R25, !P3 ;  /* 0x0000001904197207 */ /* 0x000fce0005800000 */
[----:B------:R-:W-:-:S05]  /*0d40*/  @!P4 IMAD.MOV R25, RZ, RZ, -R25 ;  /* 0x000000ffff19c224 */ /* 0x000fca00078e0a19 */
[----:B------:R-:W-:-:S04]  /*0d50*/  SEL R25, R2, R25, !P0 ;  /* 0x0000001902197207 */ /* 0x000fc80004000000 */
[----:B------:R-:W-:-:S13]  /*0d60*/  ISETP.NE.AND P3, PT, R25, RZ, PT ;  /* 0x000000ff1900720c */ /* 0x000fda0003f65270 */
[----:B------:R-:W-:-:S04]  /*0d70*/  @!P3 IMAD.MOV R3, RZ, RZ, R17 ;  /* 0x000000ffff03b224 */ /* 0x000fc800078e0211 */
[----:B------:R-:W-:Y:S02]  /*0d80*/  IMAD.MOV.U32 R17, RZ, RZ, R3 ;  /* 0x000000ffff117224 */ /* 0x000fe400078e0003 */
.L_x_27419:
[----:B------:R-:W-:Y:S05]  /*0d90*/  BSYNC B0 ;  /* 0x0000000000007941 */ /* 0x000fea0003800000 */
.L_x_27418:
        /* <DEDUP_REMOVED lines=14> */
.L_x_27421:
[----:B------:R-:W-:Y:S05]  /*0e80*/  BSYNC B0 ;  /* 0x0000000000007941 */ /* 0x000fea0003800000 */
.L_x_27420:
[----:B------:R-:W-:Y:S01]  /*0e90*/  BSSY B0, `(.L_x_27422) ;  /* 0x000000d000007945 */ /* 0x000fe20003800000 */
        /* <DEDUP_REMOVED lines=12> */
.L_x_27423:
[----:B------:R-:W-:Y:S05]  /*0f60*/  BSYNC B0 ;  /* 0x0000000000007941 */ /* 0x000fea0003800000 */
.L_x_27422:
[----:B------:R-:W-:Y:S04]  /*0f70*/  STG.E.128 [R6.64], R12 ;  /* 0x0000000c06007986 */ /* 0x000fe8000c101d04 */
[----:B------:R-:W-:Y:S01]  /*0f80*/  STG.E.128 [R6.64+0x800], R16 ;  /* 0x0008001006007986 */ /* 0x000fe2000c101d04 */
[----:B------:R-:W-:Y:S05]  /*0f90*/  EXIT ;  /* 0x000000000000794d */ /* 0x000fea0003800000 */
.L_x_27407:
[----:B------:R-:W0:Y:S01]  /*0fa0*/  S2R R6, SR_TID.X ;  /* 0x0000000000067919 */ /* 0x000e220000002100 */
[----:B------:R-:W-:Y:S02]  /*0fb0*/  IMAD.MOV.U32 R18, RZ, RZ, RZ ;  /* 0x000000ffff127224 */ /* 0x000fe400078e00ff */
        /* <DEDUP_REMOVED lines=96> */
.L_x_27425:
[----:B-1----:R-:W-:Y:S05]  /*15c0*/  BSYNC B0 ;  /* 0x0000000000007941 */ /* 0x002fea0003800000 */
.L_x_27424:
        /* <DEDUP_REMOVED lines=40> */
.L_x_27427:
[----:B------:R-:W-:Y:S05]  /*1850*/  BSYNC B0 ;  /* 0x0000000000007941 */ /* 0x000fea0003800000 */
.L_x_27426:
        /* <DEDUP_REMOVED lines=40> */
.L_x_27429:
[----:B------:R-:W-:Y:S05]  /*1ae0*/  BSYNC B0 ;  /* 0x0000000000007941 */ /* 0x000fea0003800000 */
.L_x_27428:
        /* <DEDUP_REMOVED lines=40> */
.L_x_27431:
[----:B------:R-:W-:Y:S05]  /*1d70*/  BSYNC B0 ;  /* 0x0000000000007941 */ /* 0x000fea0003800000 */
.L_x_27430:
        /* <DEDUP_REMOVED lines=40> */
.L_x_27433:
[----:B------:R-:W-:Y:S05]  /*2000*/  BSYNC B0 ;  /* 0x0000000000007941 */ /* 0x000fea0003800000 */
.L_x_27432:
        /* <DEDUP_REMOVED lines=42> */
.L_x_27435:
[----:B------:R-:W-:Y:S05]  /*22b0*/  BSYNC B0 ;  /* 0x0000000000007941 */ /* 0x000fea0003800000 */
.L_x_27434:
        /* <DEDUP_REMOVED lines=38> */
.L_x_27437:
[----:B------:R-:W-:Y:S05]  /*2520*/  BSYNC B0 ;  /* 0x0000000000007941 */ /* 0x000fea0003800000 */
.L_x_27436:
        /* <DEDUP_REMOVED lines=38> */
.L_x_27439:
[----:B------:R-:W-:Y:S05]  /*2790*/  BSYNC B0 ;  /* 0x0000000000007941 */ /* 0x000fea0003800000 */
.L_x_27438:
        /* <DEDUP_REMOVED lines=18> */
.L_x_27442:
[----:B0-----:R-:W-:-:S13]  /*28c0*/  ISETP.GE.AND P0, PT, R6, R5, PT ;  /* 0x000000050600720c */ /* 0x001fda0003f06270 */
[----:B------:R-:W-:Y:S05]  /*28d0*/  @P0 BRA `(.L_x_27444) ;  /* 0x000000c000000947 */ /* 0x000fea0003800000 */
[----:B------:R-:W-:Y:S01]  /*28e0*/  IMAD.IADD R2, R4, 0x1, R6 ;  /* 0x0000000104027824 */ /* 0x000fe200078e0206 */
[----:B------:R-:W-:Y:S01]  /*28f0*/  IADD3 R6, R6, 0x80, RZ ;  /* 0x0000008006067810 */ /* 0x000fe20007ffe0ff */
[----:B------:R-:W-:-:S04]  /*2900*/  IMAD.MOV.U32 R3, RZ, RZ, 0x4 ;  /* 0x00000004ff037424 */ /* 0x000fc800078e00ff */
[----:B------:R-:W-:-:S05]  /*2910*/  IMAD.WIDE.U32 R2, R2, R3, c[0x0][0x170] ;  /* 0x00005c0002027625 */ /* 0x000fca00078e0003 */
[----:B------:R0:W-:Y:S02]  /*2920*/  STG.E [R2.64], R15 ;  /* 0x0000000f02007986 */ /* 0x0001e4000c101904 */
.L_x_27443:
[----:B------:R-:W-:-:S13]  /*2930*/  ISETP.GE.AND P0, PT, R6, R5, PT ;  /* 0x000000050600720c */ /* 0x000fda0003f06270 */
[----:B------:R-:W-:Y:S05]  /*2940*/  @P0 BRA `(.L_x_27445) ;  /* 0x000000d000000947 */ /* 0x000fea0003800000 */
[----:B0-----:R-:W-:Y:S01]  /*2950*/  IMAD.IADD R2, R4, 0x1, R6 ;  /* 0x0000000104027824 */ /* 0x001fe200078e0206 */
[----:B------:R-:W-:Y:S01]  /*2960*/  IADD3 R6, R6, 0x80, RZ ;  /* 0x0000008006067810 */ /* 0x000fe20007ffe0ff */
[----:B------:R-:W-:-:S04]  /*2970*/  IMAD.MOV.U32 R3, RZ, RZ, 0x4 ;  /* 0x00000004ff037424 */ /* 0x000fc800078e00ff */
[----:B------:R-:W-:-:S05]  /*2980*/  IMAD.WIDE.U32 R2, R2, R3, c[0x0][0x170] ;  /* 0x00005c0002027625 */ /* 0x000fca00078e0003 */
[----:B------:R0:W-:Y:S02]  /*2990*/  STG.E [R2.64], R16 ;  /* 0x0000001002007986 */ /* 0x0001e4000c101904 */
.L_x_27444:
        /* <DEDUP_REMOVED lines=8> */
.L_x_27445:
[----:B------:R-:W-:Y:S05]  /*2a20*/  BSYNC B1 ;  /* 0x0000000000017941 */ /* 0x000fea0003800000 */
.L_x_27441:
[----:B------:R-:W-:-:S13]  /*2a30*/  ISETP.GE.AND P0, PT, R6, R5, PT ;  /* 0x000000050600720c */ /* 0x000fda0003f06270 */
[----:B0-----:R-:W-:Y:S01]  /*2a40*/  @!P0 IMAD.IADD R2, R4, 0x1, R6 ;  /* 0x0000000104028824 */ /* 0x001fe200078e0206 */
[----:B------:R-:W-:Y:S01]  /*2a50*/  @!P0 IADD3 R6, R6, 0x80, RZ ;  /* 0x0000008006068810 */ /* 0x000fe20007ffe0ff */
[----:B------:R-:W-:-:S04]  /*2a60*/  @!P0 IMAD.MOV.U32 R3, RZ, RZ, 0x4 ;  /* 0x00000004ff038424 */ /* 0x000fc800078e00ff */
[----:B------:R-:W-:-:S05]  /*2a70*/  @!P0 IMAD.WIDE.U32 R2, R2, R3, c[0x0][0x170] ;  /* 0x00005c0002028625 */ /* 0x000fca00078e0003 */
[----:B------:R0:W-:Y:S02]  /*2a80*/  @!P0 STG.E [R2.64], R12 ;  /* 0x0000000c02008986 */ /* 0x0001e4000c101904 */
.L_x_27446:
[----:B------:R-:W-:Y:S05]  /*2a90*/  BSYNC B0 ;  /* 0x0000000000007941 */ /* 0x000fea0003800000 */
.L_x_27440:
        /* <DEDUP_REMOVED lines=8> */
.L_x_27447:
        /* <DEDUP_REMOVED lines=14> */
.L_x_32708:


//--------------------- .text._ZN2at6native29vectorized_elementwise_kernelILi8ENS0_13BUnaryFunctorIiiiZZZNS0_15binary_internal21div_floor_kernel_cudaERNS_18TensorIteratorBaseEENKUlvE_clEvENKUlvE1_clEvEUliiE_EESt5arrayIPcLm2EEEEviT0_T1_ --------------------------
	.section	.text._ZN2at6native29vectorized_elementwise_kernelILi8ENS0_13BUnaryFunctorIiiiZZZNS0_15binary_internal21div_floor_kernel_cudaERNS_18TensorIteratorBaseEENKUlvE_clEvENKUlvE1_clEvEUliiE_EESt5arrayIPcLm2EEEEviT0_T1_,"ax",@progbits
	.sectioninfo	@"SHI_REGISTERS=4"
	.align	128
        .global         _ZN2at6native29vectorized_elementwise_kernelILi8ENS0_13BUnaryFunctorIiiiZZZNS0_15binary_internal21div_floor_kernel_cudaERNS_18TensorIteratorBaseEENKUlvE_clEvENKUlvE1_clEvEUliiE_EESt5arrayIPcLm2EEEEviT0_T1_
        .type           _ZN2at6native29vectorized_elementwise_kernelILi8ENS0_13BUnaryFunctorIiiiZZZNS0_15binary_internal21div_floor_kernel_cudaERNS_18TensorIteratorBaseEENKUlvE_clEvENKUlvE1_clEvEUliiE_EESt5arrayIPcLm2EEEEviT0_T1_,@function
        .size           _ZN2at6native29vectorized_elementwise_kernelILi8ENS0_13BUnaryFunctorIiiiZZZNS0_15binary_internal21div_floor_kernel_cudaERNS_18TensorIteratorBaseEENKUlvE_clEvENKUlvE1_clEvEUliiE_EESt5arrayIPcLm2EEEEviT0_T1_,(.L_x_32709 - _ZN2at6native29vectorized_elementwise_kernelILi8ENS0_13BUnaryFunctorIiiiZZZNS0_15binary_internal21div_floor_kernel_cudaERNS_18TensorIteratorBaseEENKUlvE_clEvENKUlvE1_clEvEUliiE_EESt5arrayIPcLm2EEEEviT0_T1_)
        .other          _ZN2at6native29vectorized_elementwise_kernelILi8ENS0_13BUnaryFunctorIiiiZZZNS0_15binary_internal21div_floor_kernel_cudaERNS_18TensorIteratorBaseEENKUlvE_clEvENKUlvE1_clEvEUliiE_EESt5arrayIPcLm2EEEEviT0_T1_,@"STO_CUDA_ENTRY STV_DEFAULT"
_ZN2at6native29vectorized_elementwise_kernelILi8ENS0_13BUnaryFunctorIiiiZZZNS0_15binary_internal21div_floor_kernel_cudaERNS_18TensorIteratorBaseEENKUlvE_clEvENKUlvE1_clEvEUliiE_EESt5arrayIPcLm2EEEEviT0_T1_:
.text._ZN2at6native29vectorized_elementwise_kernelILi8ENS0_13BUnaryFunctorIiiiZZZNS0_15binary_internal21div_floor_kernel_cudaERNS_18TensorIteratorBaseEENKUlvE_clEvENKUlvE1_clEvEUliiE_EESt5arrayIPcLm2EEEEviT0_T1_:
[----:B------:R-:W-:Y:S02]  /*0000*/  MOV R1, c[0x0][0x28] ;  /* 0x00000a0000017a02 */ /* 0x000fe40000000f00 */
[----:B------:R-:W-:Y:S05]  /*0010*/  EXIT ;  /* 0x000000000000794d */ /* 0x000fea0003800000 */
.L_x_27448:
        /* <DEDUP_REMOVED lines=14> */
.L_x_32709:


//--------------------- .text._ZN2at6native18elementwise_kernelILi128ELi4EZNS0_15gpu_kernel_implINS0_13AUnaryFunctorIiiiZZZNS0_15binary_internal21div_floor_kernel_cudaERNS_18TensorIteratorBaseEENKUlvE_clEvENKUlvE1_clEvEUliiE_EEEEvS6_RKT_EUliE_EEviT1_ --------------------------
	.section	.text._ZN2at6native18elementwise_kernelILi128ELi4EZNS0_15gpu_kernel_implINS0_13AUnaryFunctorIiiiZZZNS0_15binary_internal21div_floor_kernel_cudaERNS_18TensorIteratorBaseEENKUlvE_clEvENKUlvE1_clEvEUliiE_EEEEvS6_RKT_EUliE_EEviT1_,"ax",@progbits
	.sectioninfo	@"SHI_REGISTERS=26"
	.align	128
        .global         _ZN2at6native18elementwise_kernelILi128ELi4EZNS0_15gpu_kernel_implINS0_13AUnaryFunctorIiiiZZZNS0_15binary_internal21div_floor_kernel_cudaERNS_18TensorIteratorBaseEENKUlvE_clEvENKUlvE1_clEvEUliiE_EEEEvS6_RKT_EUliE_EEviT1_
        .type           _ZN2at6native18elementwise_kernelILi128ELi4EZNS0_15gpu_kernel_implINS0_13AUnaryFunctorIiiiZZZNS0_15binary_internal21div_floor_kernel_cudaERNS_18TensorIteratorBaseEENKUlvE_clEvENKUlvE1_clEvEUliiE_EEEEvS6_RKT_EUliE_EEviT1_,@function
        .size           _ZN2at6native18elementwise_kernelILi128ELi4EZNS0_15gpu_kernel_implINS0_13AUnaryFunctorIiiiZZZNS0_15binary_internal21div_floor_kernel_cudaERNS_18TensorIteratorBaseEENKUlvE_clEvENKUlvE1_clEvEUliiE_EEEEvS6_RKT_EUliE_EEviT1_,(.L_x_32710 - _ZN2at6native18elementwise_kernelILi128ELi4EZNS0_15gpu_kernel_implINS0_13AUnaryFunctorIiiiZZZNS0_15binary_internal21div_floor_kernel_cudaERNS_18TensorIteratorBaseEENKUlvE_clEvENKUlvE1_clEvEUliiE_EEEEvS6_RKT_EUliE_EEviT1_)
        .other          _ZN2at6native18elementwise_kernelILi128ELi4EZNS0_15gpu_kernel_implINS0_13AUnaryFunctorIiiiZZZNS0_15binary_internal21div_floor_kernel_cudaERNS_18TensorIteratorBaseEENKUlvE_clEvENKUlvE1_clEvEUliiE_EEEEvS6_RKT_EUliE_EEviT1_,@"STO_CUDA_ENTRY STV_DEFAULT"
_ZN2at6native18elementwise_kernelILi128ELi4EZNS0_15gpu_kernel_implINS0_13AUnaryFunctorIiiiZZZNS0_15binary_internal21div_floor_kernel_cudaERNS_18TensorIteratorBaseEENKUlvE_clEvENKUlvE1_clEvEUliiE_EEEEvS6_RKT_EUliE_EEviT1_:
.text._ZN2at6native18elementwise_kernelILi128ELi4EZNS0_15gpu_kernel_implINS0_13AUnaryFunctorIiiiZZZNS0_15binary_internal21div_floor_kernel_cudaERNS_18TensorIteratorBaseEENKUlvE_clEvENKUlvE1_clEvEUliiE_EEEEvS6_RKT_EUliE_EEviT1_:
        /* <DEDUP_REMOVED lines=236> */
.L_x_27451:
        /* <DEDUP_REMOVED lines=18> */
.L_x_27455:
[----:B------:R0:W5:Y:S01]  /*0fe0*/  LDG.E.U8 R19, [R2.64] ;  /* 0x0000002402137981 */ /* 0x000162000c1e1100 */
[----:B------:R-:W-:Y:S05]  /*0ff0*/  BRA `(.L_x_27457) ;  /* 0x00000d0000007947 */ /* 0x000fea0003800000 */
.L_x_27454:
        /* <DEDUP_REMOVED lines=8> */
.L_x_27459:
[----:B------:R0:W5:Y:S01]  /*1080*/  LDG.E R19, [R2.64] ;  /* 0x0000002402137981 */ /* 0x000162000c1e1900 */
[----:B------:R-:W-:Y:S05]  /*1090*/  BRA `(.L_x_27457) ;  /* 0x00000c6000007947 */ /* 0x000fea0003800000 */
.L_x_27458:
[----:B------:R0:W5:Y:S01]  /*10a0*/  LDG.E.S16 R19, [R2.64] ;  /* 0x0000002402137981 */ /* 0x000162000c1e1700 */
[----:B------:R-:W-:Y:S05]  /*10b0*/  BRA `(.L_x_27457) ;  /* 0x00000c4000007947 */ /* 0x000fea0003800000 */
.L_x_27453:
        /* <DEDUP_REMOVED lines=9> */
.L_x_27461:
[----:B------:R-:W2:Y:S02]  /*1150*/  LDG.E.U16 R2, [R2.64] ;  /* 0x0000002402027981 */ /* 0x000ea4000c1e1500 */
[----:B--2---:R-:W-:-:S06]  /*1160*/  HADD2.F32 R19, -RZ, R2.H0_H0 ;  /* 0x20000002ff137230 */ /* 0x004fcc0000004100 */
[----:B------:R-:W0:Y:S01]  /*1170*/  F2I.FTZ.TRUNC.NTZ R19, R19 ;  /* 0x0000001300137305 */ /* 0x000e22000021f100 */
[----:B------:R-:W-:Y:S05]  /*1180*/  BRA `(.L_x_27457) ;  /* 0x00000b7000007947 */ /* 0x000fea0003800000 */
.L_x_27460:
        /* <DEDUP_REMOVED lines=9> */
.L_x_27463:
[----:B------:R-:W2:Y:S02]  /*1220*/  LDG.E.U16 R2, [R2.64] ;  /* 0x0000002402027981 */ /* 0x000ea4000c1e1500 */
[----:B--2---:R-:W-:-:S06]  /*1230*/  HADD2.F32 R19, -RZ, R2.H0_H0 ;  /* 0x20000002ff137230 */ /* 0x004fcc0000004100 */
[----:B------:R-:W0:Y:S01]  /*1240*/  F2I.FTZ.TRUNC.NTZ R19, R19 ;  /* 0x0000001300137305 */ /* 0x000e22000021f100 */
[----:B------:R-:W-:Y:S05]  /*1250*/  BRA `(.L_x_27457) ;  /* 0x00000aa000007947 */ /* 0x000fea0003800000 */
.L_x_27462:
[----:B------:R-:W2:Y:S02]  /*1260*/  LDG.E.64 R2, [R2.64] ;  /* 0x0000002402027981 */ /* 0x000ea4000c1e1b00 */
[----:B--2---:R0:W1:Y:S01]  /*1270*/  F2I.F64.TRUNC R19, R2 ;  /* 0x0000000200137311 */ /* 0x004062000030d100 */
[----:B------:R-:W-:Y:S05]  /*1280*/  BRA `(.L_x_27457) ;  /* 0x00000a7000007947 */ /* 0x000fea0003800000 */
.L_x_27452:
        /* <DEDUP_REMOVED lines=12> */
.L_x_27466:
[----:B------:R-:W2:Y:S02]  /*1350*/  LDG.E.64 R2, [R2.64] ;  /* 0x0000002402027981 */ /* 0x000ea4000c1e1b00 */
[----:B--2---:R0:W1:Y:S01]  /*1360*/  F2I.F64.TRUNC R19, R2 ;  /* 0x0000000200137311 */ /* 0x004062000030d100 */
[----:B------:R-:W-:Y:S05]  /*1370*/  BRA `(.L_x_27457) ;  /* 0x0000098000007947 */ /* 0x000fea0003800000 */
.L_x_27465:
        /* <DEDUP_REMOVED lines=27> */
.L_x_27468:
        /* <DEDUP_REMOVED lines=14> */
.L_x_27467:
[----:B------:R-:W2:Y:S02]  /*1610*/  LDG.E.U16 R19, [R2.64] ;  /* 0x0000002402137981 */ /* 0x000ea4000c1e1500 */
[----:B--2---:R-:W-:-:S06]  /*1620*/  PRMT R19, RZ, 0x5410, R19 ;  /* 0x00005410ff137816 */ /* 0x004fcc0000000013 */
[----:B------:R-:W0:Y:S01]  /*1630*/  F2I.FTZ.TRUNC.NTZ R19, R19 ;  /* 0x0000001300137305 */ /* 0x000e22000021f100 */
[----:B------:R-:W-:Y:S05]  /*1640*/  BRA `(.L_x_27457) ;  /* 0x000006b000007947 */ /* 0x000fea0003800000 */
.L_x_27464:
        /* <DEDUP_REMOVED lines=10> */
.L_x_27471:
        /* <DEDUP_REMOVED lines=21> */
.L_x_27475:
[----:B------:R-:W-:Y:S05]  /*1840*/  BSYNC B1 ;  /* 0x0000000000017941 */ /* 0x000fea0003800000 */
.L_x_27474:
[----:B------:R-:W-:Y:S01]  /*1850*/  IMAD.SHL.U32 R2, R2, 0x100000, RZ ;  /* 0x0010000002027824 */ /* 0x000fe200078e00ff */
[----:B------:R-:W-:-:S04]  /*1860*/  LEA R0, R0, 0x3b800000, 0x17 ;  /* 0x3b80000000007811 */ /* 0x000fc800078eb8ff */
[----:B------:R-:W-:Y:S02]  /*1870*/  LOP3.LUT R19, R0, R2, R19, 0xfe, !PT ;  /* 0x0000000200137212 */ /* 0x000fe400078efe13 */
.L_x_27473:
[----:B------:R-:W-:Y:S05]  /*1880*/  BSYNC B0 ;  /* 0x0000000000007941 */ /* 0x000fea0003800000 */
.L_x_27472:
[----:B------:R-:W0:Y:S01]  /*1890*/  F2I.FTZ.TRUNC.NTZ R19, R19 ;  /* 0x0000001300137305 */ /* 0x000e22000021f100 */
[----:B------:R-:W-:Y:S05]  /*18a0*/  BRA `(.L_x_27457) ;  /* 0x0000045000007947 */ /* 0x000fea0003800000 */
.L_x_27470:
        /* <DEDUP_REMOVED lines=21> */
.L_x_27479:
[----:B------:R-:W-:Y:S05]  /*1a00*/  BSYNC B1 ;  /* 0x0000000000017941 */ /* 0x000fea0003800000 */
.L_x_27478:
[----:B------:R-:W-:Y:S01]  /*1a10*/  IMAD.SHL.U32 R2, R2, 0x200000, RZ ;  /* 0x0020000002027824 */ /* 0x000fe200078e00ff */
[----:B------:R-:W-:-:S04]  /*1a20*/  LEA R0, R0, 0x37800000, 0x17 ;  /* 0x3780000000007811 */ /* 0x000fc800078eb8ff */
[----:B------:R-:W-:Y:S02]  /*1a30*/  LOP3.LUT R19, R0, R2, R19, 0xfe, !PT ;  /* 0x0000000200137212 */ /* 0x000fe400078efe13 */
.L_x_27477:
[----:B------:R-:W-:Y:S05]  /*1a40*/  BSYNC B0 ;  /* 0x0000000000007941 */ /* 0x000fea0003800000 */
.L_x_27476:
[----:B------:R-:W0:Y:S01]  /*1a50*/  F2I.FTZ.TRUNC.NTZ R19, R19 ;  /* 0x0000001300137305 */ /* 0x000e22000021f100 */
[----:B------:R-:W-:Y:S05]  /*1a60*/  BRA `(.L_x_27457) ;  /* 0x0000029000007947 */ /* 0x000fea0003800000 */
.L_x_27469:
        /* <DEDUP_REMOVED lines=14> */
.L_x_27483:
[----:B------:R-:W-:Y:S05]  /*1b50*/  BSYNC B0 ;  /* 0x0000000000007941 */ /* 0x000fea0003800000 */
.L_x_27482:
[----:B------:R-:W0:Y:S01]  /*1b60*/  F2I.FTZ.TRUNC.NTZ R19, R19 ;  /* 0x0000001300137305 */ /* 0x000e22000021f100 */
[----:B------:R-:W-:Y:S05]  /*1b70*/  BRA `(.L_x_27457) ;  /* 0x0000018000007947 */ /* 0x000fea0003800000 */
.L_x_27456:
        /* <DEDUP_REMOVED lines=21> */
.L_x_27481:
[----:B------:R0:W5:Y:S01]  /*1cd0*/  LDG.E R19, [R2.64] ;  /* 0x0000002402137981 */ /* 0x000162000c1e1900 */
[----:B------:R-:W-:Y:S05]  /*1ce0*/  BRA `(.L_x_27457) ;  /* 0x0000001000007947 */ /* 0x000fea0003800000 */
.L_x_27480:
[----:B------:R0:W5:Y:S02]  /*1cf0*/  LDG.E R19, [R2.64] ;  /* 0x0000002402137981 */ /* 0x000164000c1e1900 */
.L_x_27457:
[-C--:B01---5:R-:W-:Y:S01]  /*1d00*/  IABS R7, R19.reuse ;  /* 0x0000001300077213 */ /* 0x0a3fe20000000000 */
[----:B------:R-:W-:Y:S01]  /*1d10*/  BSSY B0, `(.L_x_27484) ;  /* 0x0000029000007945 */ /* 0x000fe20003800000 */
[----:B------:R-:W-:Y:S02]  /*1d20*/  IABS R6, c[0x0][0x374] ;  /* 0x0000dd0000067a13 */ /* 0x000fe40000000000 */
        /* <DEDUP_REMOVED lines=12> */
[----:B------:R-:W-:-:S04]  /*1df0*/  LOP3.LUT R2, R19, c[0x0][0x374], RZ, 0x3c, !PT ;  /* 0x0000dd0013027a12 */ /* 0x000fc800078e3cff */
[----:B------:R-:W-:Y:S01]  /*1e00*/  IMAD.HI.U32 R3, R3, R4, RZ ;  /* 0x0000000403037227 */ /* 0x000fe200078e00ff */
[C---:B------:R-:W-:Y:S02]  /*1e10*/  ISETP.GE.AND P0, PT, R2.reuse, RZ, PT ;  /* 0x000000ff0200720c */ /* 0x040fe40003f06270 */
[----:B------:R-:W-:Y:S01]  /*1e20*/  ISETP.GT.AND P3, PT, R2, -0x1, PT ;  /* 0xffffffff0200780c */ /* 0x000fe20003f64270 */
[----:B------:R-:W-:Y:S01]  /*1e30*/  IMAD R0, R3, R0, R4 ;  /* 0x0000000003007224 */ /* 0x000fe200078e0204 */
[----:B------:R-:W-:-:S04]  /*1e40*/  LOP3.LUT R2, RZ, R19, RZ, 0x33, !PT ;  /* 0x00000013ff027212 */ /* 0x000fc800078e33ff */
[----:B------:R-:W-:Y:S02]  /*1e50*/  ISETP.GT.U32.AND P2, PT, R7, R0, PT ;  /* 0x000000000700720c */ /* 0x000fe40003f44070 */
[----:B0-----:R-:W-:-:S11]  /*1e60*/  PRMT R4, R6, 0x9910, RZ ;  /* 0x0000991006047816 */ /* 0x001fd600000000ff */
        /* <DEDUP_REMOVED lines=9> */
[----:B------:R-:W-:Y:S01]  /*1f00*/  ISETP.LE.AND P3, PT, RZ, c[0x0][0x374], PT ;  /* 0x0000dd00ff007a0c */ /* 0x000fe20003f63270 */
        /* <DEDUP_REMOVED lines=9> */
.L_x_27485:
[----:B------:R-:W-:Y:S05]  /*1fa0*/  BSYNC B0 ;  /* 0x0000000000007941 */ /* 0x000fea0003800000 */
.L_x_27484:
        /* <DEDUP_REMOVED lines=11> */
.L_x_27489:
[----:B------:R0:W-:Y:S01]  /*2060*/  STG.E.U8 [R16.64], R5 ;  /* 0x0000000510007986 */ /* 0x0001e2000c101124 */
[----:B------:R-:W-:Y:S05]  /*2070*/  BRA `(.L_x_27491) ;  /* 0x00000d9000007947 */ /* 0x000fea0003800000 */
.L_x_27488:
        /* <DEDUP_REMOVED lines=10> */
.L_x_27493:
[----:B------:R0:W-:Y:S01]  /*2120*/  STG.E [R16.64], R5 ;  /* 0x0000000510007986 */ /* 0x0001e2000c101924 */
[----:B------:R-:W-:Y:S05]  /*2130*/  BRA `(.L_x_27491) ;  /* 0x00000cd000007947 */ /* 0x000fea0003800000 */
.L_x_27492:
[----:B------:R0:W-:Y:S01]  /*2140*/  STG.E.U16 [R16.64], R5 ;  /* 0x0000000510007986 */ /* 0x0001e2000c101524 */
[----:B------:R-:W-:Y:S05]  /*2150*/  BRA `(.L_x_27491) ;  /* 0x00000cb000007947 */ /* 0x000fea0003800000 */
.L_x_27487:
        /* <DEDUP_REMOVED lines=9> */
.L_x_27495:
[----:B------:R-:W0:Y:S02]  /*21f0*/  I2F R0, R5 ;  /* 0x0000000500007306 */ /* 0x000e240000201400 */
[----:B0-----:R-:W-:-:S05]  /*2200*/  F2FP.PACK_AB R0, RZ, R0 ;  /* 0x00000000ff00723e */ /* 0x001fca00000000ff */
[----:B------:R0:W-:Y:S01]  /*2210*/  STG.E.U16 [R16.64], R0 ;  /* 0x0000000010007986 */ /* 0x0001e2000c101524 */
[----:B------:R-:W-:Y:S05]  /*2220*/  BRA `(.L_x_27491) ;  /* 0x00000be000007947 */ /* 0x000fea0003800000 */
.L_x_27494:
        /* <DEDUP_REMOVED lines=10> */
.L_x_27497:
[----:B------:R-:W0:Y:S02]  /*22d0*/  I2F R5, R5 ;  /* 0x0000000500057306 */ /* 0x000e240000201400 */
[----:B0-----:R-:W-:-:S04]  /*22e0*/  F2FP.PACK_AB R3, RZ, R5 ;  /* 0x00000005ff03723e */ /* 0x001fc800000000ff */
[----:B------:R-:W-:-:S05]  /*22f0*/  PRMT R3, R3, 0x5410, RZ ;  /* 0x0000541003037816 */ /* 0x000fca00000000ff */
[----:B------:R0:W-:Y:S01]  /*2300*/  STG.E [R16.64], R3 ;  /* 0x0000000310007986 */ /* 0x0001e2000c101924 */
[----:B------:R-:W-:Y:S05]  /*2310*/  BRA `(.L_x_27491) ;  /* 0x00000af000007947 */ /* 0x000fea0003800000 */
.L_x_27496:
[----:B------:R-:W0:Y:S02]  /*2320*/  I2F.F64 R2, R5 ;  /* 0x0000000500027312 */ /* 0x000e240000201c00 */
[----:B0-----:R0:W-:Y:S01]  /*2330*/  STG.E.64 [R16.64], R2 ;  /* 0x0000000210007986 */ /* 0x0011e2000c101b24 */
[----:B------:R-:W-:Y:S05]  /*2340*/  BRA `(.L_x_27491) ;  /* 0x00000ac000007947 */ /* 0x000fea0003800000 */
.L_x_27486:
        /* <DEDUP_REMOVED lines=12> */
.L_x_27500:
[----:B------:R-:W0:Y:S01]  /*2410*/  I2F.F64 R4, R5 ;  /* 0x0000000500047312 */ /* 0x000e220000201c00 */
[----:B------:R-:W-:-:S05]  /*2420*/  CS2R R6, SRZ ;  /* 0x0000000000067805 */ /* 0x000fca000001ff00 */
[----:B0-----:R0:W-:Y:S01]  /*2430*/  STG.E.128 [R16.64], R4 ;  /* 0x0000000410007986 */ /* 0x0011e2000c101d24 */
[----:B------:R-:W-:Y:S05]  /*2440*/  BRA `(.L_x_27491) ;  /* 0x000009c000007947 */ /* 0x000fea0003800000 */
.L_x_27499:
        /* <DEDUP_REMOVED lines=21> */
.L_x_27504:
[----:B------:R-:W-:Y:S05]  /*25a0*/  BSYNC B0 ;  /* 0x0000000000007941 */ /* 0x000fea0003800000 */
.L_x_27503:
[----:B------:R-:W-:-:S05]  /*25b0*/  LOP3.LUT R3, R0, R3, RZ, 0xfc, !PT ;  /* 0x0000000300037212 */ /* 0x000fca00078efcff */
[----:B------:R0:W-:Y:S01]  /*25c0*/  STG.E.U8 [R16.64], R3 ;  /* 0x0000000310007986 */ /* 0x0001e2000c101124 */
[----:B------:R-:W-:Y:S05]  /*25d0*/  BRA `(.L_x_27491) ;  /* 0x0000083000007947 */ /* 0x000fea0003800000 */
.L_x_27502:
        /* <DEDUP_REMOVED lines=13> */
.L_x_27506:
[----:B------:R-:W-:Y:S01]  /*26b0*/  IMAD.MOV.U32 R0, RZ, RZ, 0x7f ;  /* 0x0000007fff007424 */ /* 0x000fe200078e00ff */
[----:B------:R-:W-:-:S04]  /*26c0*/  ISETP.GT.U32.AND P0, PT, R2, 0x7f800000, PT ;  /* 0x7f8000000200780c */ /* 0x000fc80003f04070 */
[----:B------:R-:W-:-:S04]  /*26d0*/  SEL R0, R0, 0x7c, P0 ;  /* 0x0000007c00007807 */ /* 0x000fc80000000000 */
.L_x_27507:
[----:B------:R-:W-:Y:S05]  /*26e0*/  BSYNC B0 ;  /* 0x0000000000007941 */ /* 0x000fea0003800000 */
.L_x_27505:
[----:B------:R-:W-:-:S04]  /*26f0*/  LOP3.LUT R2, R5, 0x80000000, RZ, 0xc0, !PT ;  /* 0x8000000005027812 */ /* 0x000fc800078ec0ff */
[----:B------:R-:W-:-:S04]  /*2700*/  SHF.R.U32.HI R3, RZ, 0x18, R2 ;  /* 0x00000018ff037819 */ /* 0x000fc80000011602 */
[----:B------:R-:W-:-:S05]  /*2710*/  LOP3.LUT R3, R0, R3, RZ, 0xfc, !PT ;  /* 0x0000000300037212 */ /* 0x000fca00078efcff */
[----:B------:R0:W-:Y:S01]  /*2720*/  STG.E.U8 [R16.64], R3 ;  /* 0x0000000310007986 */ /* 0x0001e2000c101124 */
[----:B------:R-:W-:Y:S05]  /*2730*/  BRA `(.L_x_27491) ;  /* 0x000006d000007947 */ /* 0x000fea0003800000 */
.L_x_27501:
[----:B------:R-:W0:Y:S02]  /*2740*/  I2F R0, R5 ;  /* 0x0000000500007306 */ /* 0x000e240000201400 */
[----:B0-----:R-:W-:-:S05]  /*2750*/  F2FP.BF16.PACK_AB R0, RZ, R0 ;  /* 0x00000000ff00723e */ /* 0x001fca00000010ff */
[----:B------:R0:W-:Y:S01]  /*2760*/  STG.E.U16 [R16.64], R0 ;  /* 0x0000000010007986 */ /* 0x0001e2000c101524 */
[----:B------:R-:W-:Y:S05]  /*2770*/  BRA `(.L_x_27491) ;  /* 0x0000069000007947 */ /* 0x000fea0003800000 */
.L_x_27498:
        /* <DEDUP_REMOVED lines=10> */
.L_x_27510:
        /* <DEDUP_REMOVED lines=17> */
.L_x_27513:
[----:B------:R-:W-:-:S04]  /*2930*/  LOP3.LUT R2, R5, 0x80000000, RZ, 0xc0, !PT ;  /* 0x8000000005027812 */ /* 0x000fc800078ec0ff */
[----:B------:R-:W-:-:S04]  /*2940*/  SHF.R.U32.HI R3, RZ, 0x18, R2 ;  /* 0x00000018ff037819 */ /* 0x000fc80000011602 */
[----:B------:R-:W-:-:S04]  /*2950*/  LOP3.LUT R0, R0, R3, RZ, 0xfc, !PT ;  /* 0x0000000300007212 */ /* 0x000fc800078efcff */
[----:B------:R-:W-:Y:S02]  /*2960*/  PRMT R8, R0, 0x7610, R8 ;  /* 0x0000761000087816 */ /* 0x000fe40000000008 */
.L_x_27512:
[----:B------:R-:W-:Y:S05]  /*2970*/  BSYNC B0 ;  /* 0x0000000000007941 */ /* 0x000fea0003800000 */
.L_x_27511:
[----:B------:R0:W-:Y:S01]  /*2980*/  STG.E.U8 [R16.64], R8 ;  /* 0x0000000810007986 */ /* 0x0001e2000c101124 */
[----:B------:R-:W-:Y:S05]  /*2990*/  BRA `(.L_x_27491) ;  /* 0x0000047000007947 */ /* 0x000fea0003800000 */
.L_x_27509:
        /* <DEDUP_REMOVED lines=17> */
.L_x_27516:
[----:B------:R-:W-:-:S04]  /*2ab0*/  LOP3.LUT R2, R5, 0x80000000, RZ, 0xc0, !PT ;  /* 0x8000000005027812 */ /* 0x000fc800078ec0ff */
[----:B------:R-:W-:-:S04]  /*2ac0*/  SHF.R.U32.HI R3, RZ, 0x18, R2 ;  /* 0x00000018ff037819 */ /* 0x000fc80000011602 */
[----:B------:R-:W-:-:S04]  /*2ad0*/  LOP3.LUT R0, R0, R3, RZ, 0xfc, !PT ;  /* 0x0000000300007212 */ /* 0x000fc800078efcff */
[----:B------:R-:W-:Y:S02]  /*2ae0*/  PRMT R8, R0, 0x7610, R8 ;  /* 0x0000761000087816 */ /* 0x000fe40000000008 */
.L_x_27515:
[----:B------:R-:W-:Y:S05]  /*2af0*/  BSYNC B0 ;  /* 0x0000000000007941 */ /* 0x000fea0003800000 */
.L_x_27514:
[----:B------:R0:W-:Y:S01]  /*2b00*/  STG.E.U8 [R16.64], R8 ;  /* 0x0000000810007986 */ /* 0x0001e2000c101124 */
[----:B------:R-:W-:Y:S05]  /*2b10*/  BRA `(.L_x_27491) ;  /* 0x000002f000007947 */ /* 0x000fea0003800000 */
.L_x_27508:
        /* <DEDUP_REMOVED lines=22> */
.L_x_27490:
        /* <DEDUP_REMOVED lines=20> */
.L_x_27518:
[--C-:B------:R-:W-:Y:S01]  /*2dc0*/  SHF.R.S32.HI R3, RZ, 0x1f, R5.reuse ;  /* 0x0000001fff037819 */ /* 0x100fe20000011405 */
[----:B------:R-:W-:-:S05]  /*2dd0*/  IMAD.MOV.U32 R2, RZ, RZ, R5 ;  /* 0x000000ffff027224 */ /* 0x000fca00078e0005 */
[----:B------:R0:W-:Y:S01]  /*2de0*/  STG.E.64 [R16.64], R2 ;  /* 0x0000000210007986 */ /* 0x0001e2000c101b24 */
[----:B------:R-:W-:Y:S05]  /*2df0*/  BRA `(.L_x_27491) ;  /* 0x0000001000007947 */ /* 0x000fea0003800000 */
.L_x_27517:
[----:B------:R0:W-:Y:S02]  /*2e00*/  STG.E [R16.64], R5 ;  /* 0x0000000510007986 */ /* 0x0001e4000c101924 */
.L_x_27491:
[----:B------:R-:W-:-:S05]  /*2e10*/  IMAD R18, R18, 0x200, R23 ;  /* 0x0000020012127824 */ /* 0x000fca00078e0217 */
[----:B------:R-:W-:Y:S02]  /*2e20*/  IADD3 R19, R18, 0x80, RZ ;  /* 0x0000008012137810 */ /* 0x000fe40007ffe0ff */
.L_x_27450:
[----:B------:R-:W-:Y:S05]  /*2e30*/  BSYNC B6 ;  /* 0x0000000000067941 */ /* 0x000fea0003800000 */
.L_x_27449:
        /* <DEDUP_REMOVED lines=231> */
.L_x_27521:
        /* <DEDUP_REMOVED lines=18> */
.L_x_27525:
[----:B------:R0:W5:Y:S01]  /*3dd0*/  LDG.E.U8 R18, [R2.64] ;  /* 0x0000002402127981 */ /* 0x000162000c1e1100 */
[----:B------:R-:W-:Y:S05]  /*3de0*/  BRA `(.L_x_27527) ;  /* 0x00000d0000007947 */ /* 0x000fea0003800000 */
.L_x_27524:
        /* <DEDUP_REMOVED lines=8> */
.L_x_27529:
[----:B------:R0:W5:Y:S01]  /*3e70*/  LDG.E R18, [R2.64] ;  /* 0x0000002402127981 */ /* 0x000162000c1e1900 */
[----:B------:R-:W-:Y:S05]  /*3e80*/  BRA `(.L_x_27527) ;  /* 0x00000c6000007947 */ /* 0x000fea0003800000 */
.L_x_27528:
[----:B------:R0:W5:Y:S01]  /*3e90*/  LDG.E.S16 R18, [R2.64] ;  /* 0x0000002402127981 */ /* 0x000162000c1e1700 */
[----:B------:R-:W-:Y:S05]  /*3ea0*/  BRA `(.L_x_27527) ;  /* 0x00000c4000007947 */ /* 0x000fea0003800000 */
.L_x_27523:
        /* <DEDUP_REMOVED lines=9> */
.L_x_27531:
[----:B------:R-:W2:Y:S02]  /*3f40*/  LDG.E.U16 R2, [R2.64] ;  /* 0x0000002402027981 */ /* 0x000ea4000c1e1500 */
[----:B--2---:R-:W-:-:S06]  /*3f50*/  HADD2.F32 R18, -RZ, R2.H0_H0 ;  /* 0x20000002ff127230 */ /* 0x004fcc0000004100 */
[----:B------:R-:W0:Y:S01]  /*3f60*/  F2I.FTZ.TRUNC.NTZ R18, R18 ;  /* 0x0000001200127305 */ /* 0x000e22000021f100 */
[----:B------:R-:W-:Y:S05]  /*3f70*/  BRA `(.L_x_27527) ;  /* 0x00000b7000007947 */ /* 0x000fea0003800000 */
.L_x_27530:
        /* <DEDUP_REMOVED lines=9> */
.L_x_27533:
[----:B------:R-:W2:Y:S02]  /*4010*/  LDG.E.U16 R2, [R2.64] ;  /* 0x0000002402027981 */ /* 0x000ea4000c1e1500 */
[----:B--2---:R-:W-:-:S06]  /*4020*/  HADD2.F32 R18, -RZ, R2.H0_H0 ;  /* 0x20000002ff127230 */ /* 0x004fcc0000004100 */
[----:B------:R-:W0:Y:S01]  /*4030*/  F2I.FTZ.TRUNC.NTZ R18, R18 ;  /* 0x0000001200127305 */ /* 0x000e22000021f100 */
[----:B------:R-:W-:Y:S05]  /*4040*/  BRA `(.L_x_27527) ;  /* 0x00000aa000007947 */ /* 0x000fea0003800000 */
.L_x_27532:
[----:B------:R-:W2:Y:S02]  /*4050*/  LDG.E.64 R2, [R2.64] ;  /* 0x0000002402027981 */ /* 0x000ea4000c1e1b00 */
[----:B--2---:R0:W1:Y:S01]  /*4060*/  F2I.F64.TRUNC R18, R2 ;  /* 0x0000000200127311 */ /* 0x004062000030d100 */
[----:B------:R-:W-:Y:S05]  /*4070*/  BRA `(.L_x_27527) ;  /* 0x00000a7000007947 */ /* 0x000fea0003800000 */
.L_x_27522:
        /* <DEDUP_REMOVED lines=12> */
.L_x_27536:
[----:B------:R-:W2:Y:S02]  /*4140*/  LDG.E.64 R2, [R2.64] ;  /* 0x0000002402027981 */ /* 0x000ea4000c1e1b00 */
[----:B--2---:R0:W1:Y:S01]  /*4150*/  F2I.F64.TRUNC R18, R2 ;  /* 0x0000000200127311 */ /* 0x004062000030d100 */
[----:B------:R-:W-:Y:S05]  /*4160*/  BRA `(.L_x_27527) ;  /* 0x0000098000007947 */ /* 0x000fea0003800000 */
.L_x_27535:
        /* <DEDUP_REMOVED lines=27> */
.L_x_27538:
        /* <DEDUP_REMOVED lines=14> */
.L_x_27537:
[----:B------:R-:W2:Y:S02]  /*4400*/  LDG.E.U16 R18, [R2.64] ;  /* 0x0000002402127981 */ /* 0x000ea4000c1e1500 */
[----:B--2---:R-:W-:-:S06]  /*4410*/  PRMT R18, RZ, 0x5410, R18 ;  /* 0x00005410ff127816 */ /* 0x004fcc0000000012 */
[----:B------:R-:W0:Y:S01]  /*4420*/  F2I.FTZ.TRUNC.NTZ R18, R18 ;  /* 0x0000001200127305 */ /* 0x000e22000021f100 */
[----:B------:R-:W-:Y:S05]  /*4430*/  BRA `(.L_x_27527) ;  /* 0x000006b000007947 */ /* 0x000fea0003800000 */
.L_x_27534:
        /* <DEDUP_REMOVED lines=10> */
.L_x_27541:
        /* <DEDUP_REMOVED lines=21> */
.L_x_27545:
[----:B------:R-:W-:Y:S05]  /*4630*/  BSYNC B1 ;  /* 0x0000000000017941 */ /* 0x000fea0003800000 */
.L_x_27544:
[----:B------:R-:W-:Y:S01]  /*4640*/  IMAD.SHL.U32 R2, R2, 0x100000, RZ ;  /* 0x0010000002027824 */ /* 0x000fe200078e00ff */
[----:B------:R-:W-:-:S04]  /*4650*/  LEA R3, R0, 0x3b800000, 0x17 ;  /* 0x3b80000000037811 */ /* 0x000fc800078eb8ff */
[----:B------:R-:W-:Y:S02]  /*4660*/  LOP3.LUT R18, R3, R2, R18, 0xfe, !PT ;  /* 0x0000000203127212 */ /* 0x000fe400078efe12 */
.L_x_27543:
[----:B------:R-:W-:Y:S05]  /*4670*/  BSYNC B0 ;  /* 0x0000000000007941 */ /* 0x000fea0003800000 */
.L_x_27542:
[----:B------:R-:W0:Y:S01]  /*4680*/  F2I.FTZ.TRUNC.NTZ R18, R18 ;  /* 0x0000001200127305 */ /* 0x000e22000021f100 */
[----:B------:R-:W-:Y:S05]  /*4690*/  BRA `(.L_x_27527) ;  /* 0x0000045000007947 */ /* 0x000fea0003800000 */
.L_x_27540:
        /* <DEDUP_REMOVED lines=21> */
.L_x_27549:
[----:B------:R-:W-:Y:S05]  /*47f0*/  BSYNC B1 ;  /* 0x0000000000017941 */ /* 0x000fea0003800000 */
.L_x_27548:
[----:B------:R-:W-:Y:S01]  /*4800*/  IMAD.SHL.U32 R2, R2, 0x200000, RZ ;  /* 0x0020000002027824 */ /* 0x000fe200078e00ff */
[----:B------:R-:W-:-:S04]  /*4810*/  LEA R3, R0, 0x37800000, 0x17 ;  /* 0x3780000000037811 */ /* 0x000fc800078eb8ff */
[----:B------:R-:W-:Y:S02]  /*4820*/  LOP3.LUT R18, R3, R2, R18, 0xfe, !PT ;  /* 0x0000000203127212 */ /* 0x000fe400078efe12 */
.L_x_27547:
[----:B------:R-:W-:Y:S05]  /*4830*/  BSYNC B0 ;  /* 0x0000000000007941 */ /* 0x000fea0003800000 */
.L_x_27546:
[----:B------:R-:W0:Y:S01]  /*4840*/  F2I.FTZ.TRUNC.NTZ R18, R18 ;  /* 0x0000001200127305 */ /* 0x000e22000021f100 */
[----:B------:R-:W-:Y:S05]  /*4850*/  BRA `(.L_x_27527) ;  /* 0x0000029000007947 */ /* 0x000fea0003800000 */
.L_x_27539:
        /* <DEDUP_REMOVED lines=14> */
.L_x_27553:
[----:B------:R-:W-:Y:S05]  /*4940*/  BSYNC B0 ;  /* 0x0000000000007941 */ /* 0x000fea0003800000 */
.L_x_27552:
[----:B------:R-:W0:Y:S01]  /*4950*/  F2I.FTZ.TRUNC.NTZ R18, R18 ;  /* 0x0000001200127305 */ /* 0x000e22000021f100 */
[----:B------:R-:W-:Y:S05]  /*4960*/  BRA `(.L_x_27527) ;  /* 0x0000018000007947 */ /* 0x000fea0003800000 */
.L_x_27526:
        /* <DEDUP_REMOVED lines=21> */
.L_x_27551:
[----:B------:R0:W5:Y:S01]  /*4ac0*/  LDG.E R18, [R2.64] ;  /* 0x0000002402127981 */ /* 0x000162000c1e1900 */
[----:B------:R-:W-:Y:S05]  /*4ad0*/  BRA `(.L_x_27527) ;  /* 0x0000001000007947 */ /* 0x000fea0003800000 */
.L_x_27550:
[----:B------:R0:W5:Y:S02]  /*4ae0*/  LDG.E R18, [R2.64] ;  /* 0x0000002402127981 */ /* 0x000164000c1e1900 */
.L_x_27527:
        /* <DEDUP_REMOVED lines=19> */
[----:B------:R-:W-:-:S05]  /*4c20*/  IMAD R0, R3, R0, R4 ;  /* 0x0000000003007224 */ /* 0x000fca00078e0204 */
[----:B------:R-:W-:Y:S02]  /*4c30*/  ISETP.GT.U32.AND P2, PT, R5, R0, PT ;  /* 0x000000000500720c */ /* 0x000fe40003f44070 */
[----:B0-----:R-:W-:-:S11]  /*4c40*/  PRMT R4, R6, 0x9910, RZ ;  /* 0x0000991006047816 */ /* 0x001fd600000000ff */
        /* <DEDUP_REMOVED lines=20> */
.L_x_27555:
[----:B------:R-:W-:Y:S05]  /*4d90*/  BSYNC B0 ;  /* 0x0000000000007941 */ /* 0x000fea0003800000 */
.L_x_27554:
        /* <DEDUP_REMOVED lines=11> */
.L_x_27559:
[----:B------:R0:W-:Y:S01]  /*4e50*/  STG.E.U8 [R16.64], R2 ;  /* 0x0000000210007986 */ /* 0x0001e2000c101124 */
[----:B------:R-:W-:Y:S05]  /*4e60*/  BRA `(.L_x_27561) ;  /* 0x00000d7000007947 */ /* 0x000fea0003800000 */
.L_x_27558:
        /* <DEDUP_REMOVED lines=9> */
.L_x_27563:
[----:B------:R0:W-:Y:S01]  /*4f00*/  STG.E [R16.64], R2 ;  /* 0x0000000210007986 */ /* 0x0001e2000c101924 */
[----:B------:R-:W-:Y:S05]  /*4f10*/  BRA `(.L_x_27561) ;  /* 0x00000cc000007947 */ /* 0x000fea0003800000 */
.L_x_27562:
[----:B------:R0:W-:Y:S01]  /*4f20*/  STG.E.U16 [R16.64], R2 ;  /* 0x0000000210007986 */ /* 0x0001e2000c101524 */
[----:B------:R-:W-:Y:S05]  /*4f30*/  BRA `(.L_x_27561) ;  /* 0x00000ca000007947 */ /* 0x000fea0003800000 */
.L_x_27557:
        /* <DEDUP_REMOVED lines=9> */
.L_x_27565:
[----:B------:R-:W0:Y:S02]  /*4fd0*/  I2F R0, R2 ;  /* 0x0000000200007306 */ /* 0x000e240000201400 */
[----:B0-----:R-:W-:-:S05]  /*4fe0*/  F2FP.PACK_AB R0, RZ, R0 ;  /* 0x00000000ff00723e */ /* 0x001fca00000000ff */
[----:B------:R0:W-:Y:S01]  /*4ff0*/  STG.E.U16 [R16.64], R0 ;  /* 0x0000000010007986 */ /* 0x0001e2000c101524 */
[----:B------:R-:W-:Y:S05]  /*5000*/  BRA `(.L_x_27561) ;  /* 0x00000bd000007947 */ /* 0x000fea0003800000 */
.L_x_27564:
        /* <DEDUP_REMOVED lines=10> */
.L_x_27567:
[----:B------:R-:W0:Y:S02]  /*50b0*/  I2F R2, R2 ;  /* 0x0000000200027306 */ /* 0x000e240000201400 */
[----:B0-----:R-:W-:-:S04]  /*50c0*/  F2FP.PACK_AB R3, RZ, R2 ;  /* 0x00000002ff03723e */ /* 0x001fc800000000ff */
[----:B------:R-:W-:-:S05]  /*50d0*/  PRMT R3, R3, 0x5410, RZ ;  /* 0x0000541003037816 */ /* 0x000fca00000000ff */
[----:B------:R0:W-:Y:S01]  /*50e0*/  STG.E [R16.64], R3 ;  /* 0x0000000310007986 */ /* 0x0001e2000c101924 */
[----:B------:R-:W-:Y:S05]  /*50f0*/  BRA `(.L_x_27561) ;  /* 0x00000ae000007947 */ /* 0x000fea0003800000 */
.L_x_27566:
[----:B------:R-:W0:Y:S02]  /*5100*/  I2F.F64 R2, R2 ;  /* 0x0000000200027312 */ /* 0x000e240000201c00 */
[----:B0-----:R0:W-:Y:S01]  /*5110*/  STG.E.64 [R16.64], R2 ;  /* 0x0000000210007986 */ /* 0x0011e2000c101b24 */
[----:B------:R-:W-:Y:S05]  /*5120*/  BRA `(.L_x_27561) ;  /* 0x00000ab000007947 */ /* 0x000fea0003800000 */
.L_x_27556:
        /* <DEDUP_REMOVED lines=12> */
.L_x_27570:
[----:B------:R-:W0:Y:S01]  /*51f0*/  I2F.F64 R4, R2 ;  /* 0x0000000200047312 */ /* 0x000e220000201c00 */
[----:B------:R-:W-:-:S05]  /*5200*/  CS2R R6, SRZ ;  /* 0x0000000000067805 */ /* 0x000fca000001ff00 */
[----:B0-----:R0:W-:Y:S01]  /*5210*/  STG.E.128 [R16.64], R4 ;  /* 0x0000000410007986 */ /* 0x0011e2000c101d24 */
[----:B------:R-:W-:Y:S05]  /*5220*/  BRA `(.L_x_27561) ;  /* 0x000009b000007947 */ /* 0x000fea0003800000 */
.L_x_27569:
        /* <DEDUP_REMOVED lines=21> */
.L_x_27574:
[----:B------:R-:W-:Y:S05]  /*5380*/  BSYNC B0 ;  /* 0x0000000000007941 */ /* 0x000fea0003800000 */
.L_x_27573:
[----:B------:R-:W-:-:S05]  /*5390*/  LOP3.LUT R3, R0, R3, RZ, 0xfc, !PT ;  /* 0x0000000300037212 */ /* 0x000fca00078efcff */
[----:B------:R0:W-:Y:S01]  /*53a0*/  STG.E.U8 [R16.64], R3 ;  /* 0x0000000310007986 */ /* 0x0001e2000c101124 */
[----:B------:R-:W-:Y:S05]  /*53b0*/  BRA `(.L_x_27561) ;  /* 0x0000082000007947 */ /* 0x000fea0003800000 */
.L_x_27572:
        /* <DEDUP_REMOVED lines=13> */
.L_x_27576:
[----:B------:R-:W-:Y:S01]  /*5490*/  IMAD.MOV.U32 R0, RZ, RZ, 0x7f ;  /* 0x0000007fff007424 */ /* 0x000fe200078e00ff */
[----:B------:R-:W-:-:S04]  /*54a0*/  ISETP.GT.U32.AND P0, PT, R3, 0x7f800000, PT ;  /* 0x7f8000000300780c */ /* 0x000fc80003f04070 */
[----:B------:R-:W-:-:S04]  /*54b0*/  SEL R0, R0, 0x7c, P0 ;  /* 0x0000007c00007807 */ /* 0x000fc80000000000 */
.L_x_27577:
[----:B------:R-:W-:Y:S05]  /*54c0*/  BSYNC B0 ;  /* 0x0000000000007941 */ /* 0x000fea0003800000 */
.L_x_27575:
[----:B------:R-:W-:-:S04]  /*54d0*/  LOP3.LUT R2, R5, 0x80000000, RZ, 0xc0, !PT ;  /* 0x8000000005027812 */ /* 0x000fc800078ec0ff */
[----:B------:R-:W-:-:S04]  /*54e0*/  SHF.R.U32.HI R3, RZ, 0x18, R2 ;  /* 0x00000018ff037819 */ /* 0x000fc80000011602 */
[----:B------:R-:W-:-:S05]  /*54f0*/  LOP3.LUT R3, R0, R3, RZ, 0xfc, !PT ;  /* 0x0000000300037212 */ /* 0x000fca00078efcff */
[----:B------:R0:W-:Y:S01]  /*5500*/  STG.E.U8 [R16.64], R3 ;  /* 0x0000000310007986 */ /* 0x0001e2000c101124 */
[----:B------:R-:W-:Y:S05]  /*5510*/  BRA `(.L_x_27561) ;  /* 0x000006c000007947 */ /* 0x000fea0003800000 */
.L_x_27571:
[----:B------:R-:W0:Y:S02]  /*5520*/  I2F R0, R2 ;  /* 0x0000000200007306 */ /* 0x000e240000201400 */
[----:B0-----:R-:W-:-:S05]  /*5530*/  F2FP.BF16.PACK_AB R0, RZ, R0 ;  /* 0x00000000ff00723e */ /* 0x001fca00000010ff */
[----:B------:R0:W-:Y:S01]  /*5540*/  STG.E.U16 [R16.64], R0 ;  /* 0x0000000010007986 */ /* 0x0001e2000c101524 */
[----:B------:R-:W-:Y:S05]  /*5550*/  BRA `(.L_x_27561) ;  /* 0x0000068000007947 */ /* 0x000fea0003800000 */
.L_x_27568:
        /* <DEDUP_REMOVED lines=10> */
.L_x_27580:
        /* <DEDUP_REMOVED lines=17> */
.L_x_27583:
[----:B------:R-:W-:-:S04]  /*5710*/  LOP3.LUT R2, R5, 0x80000000, RZ, 0xc0, !PT ;  /* 0x8000000005027812 */ /* 0x000fc800078ec0ff */
[----:B------:R-:W-:-:S04]  /*5720*/  SHF.R.U32.HI R3, RZ, 0x18, R2 ;  /* 0x00000018ff037819 */ /* 0x000fc80000011602 */
[----:B------:R-:W-:-:S04]  /*5730*/  LOP3.LUT R0, R0, R3, RZ, 0xfc, !PT ;  /* 0x0000000300007212 */ /* 0x000fc800078efcff */
[----:B------:R-:W-:Y:S02]  /*5740*/  PRMT R8, R0, 0x7610, R8 ;  /* 0x0000761000087816 */ /* 0x000fe40000000008 */
.L_x_27582:
[----:B------:R-:W-:Y:S05]  /*5750*/  BSYNC B0 ;  /* 0x0000000000007941 */ /* 0x000fea0003800000 */
.L_x_27581:
[----:B------:R0:W-:Y:S01]  /*5760*/  STG.E.U8 [R16.64], R8 ;  /* 0x0000000810007986 */ /* 0x0001e2000c101124 */
[----:B------:R-:W-:Y:S05]  /*5770*/  BRA `(.L_x_27561) ;  /* 0x0000046000007947 */ /* 0x000fea0003800000 */
.L_x_27579:
        /* <DEDUP_REMOVED lines=17> */
.L_x_27586:
[----:B------:R-:W-:-:S04]  /*5890*/  LOP3.LUT R2, R5, 0x80000000, RZ, 0xc0, !PT ;  /* 0x8000000005027812 */ /* 0x000fc800078ec0ff */
[----:B------:R-:W-:-:S04]  /*58a0*/  SHF.R.U32.HI R3, RZ, 0x18, R2 ;  /* 0x00000018ff037819 */ /* 0x000fc80000011602 */
[----:B------:R-:W-:-:S04]  /*58b0*/  LOP3.LUT R0, R0, R3, RZ, 0xfc, !PT ;  /* 0x0000000300007212 */ /* 0x000fc800078efcff */
[----:B------:R-:W-:Y:S02]  /*58c0*/  PRMT R8, R0, 0x7610, R8 ;  /* 0x0000761000087816 */ /* 0x000fe40000000008 */
.L_x_27585:
[----:B------:R-:W-:Y:S05]  /*58d0*/  BSYNC B0 ;  /* 0x0000000000007941 */ /* 0x000fea0003800000 */
.L_x_27584:
[----:B------:R0:W-:Y:S01]  /*58e0*/  STG.E.U8 [R16.64], R8 ;  /* 0x0000000810007986 */ /* 0x0001e2000c101124 */
[----:B------:R-:W-:Y:S05]  /*58f0*/  BRA `(.L_x_27561) ;  /* 0x000002e000007947 */ /* 0x000fea0003800000 */
.L_x_27578:
        /* <DEDUP_REMOVED lines=22> */
.L_x_27560:
        /* <DEDUP_REMOVED lines=20> */
.L_x_27588:
[----:B------:R-:W-:-:S05]  /*5ba0*/  SHF.R.S32.HI R3, RZ, 0x1f, R2 ;  /* 0x0000001fff037819 */ /* 0x000fca0000011402 */
[----:B------:R0:W-:Y:S01]  /*5bb0*/  STG.E.64 [R16.64], R2 ;  /* 0x0000000210007986 */ /* 0x0001e2000c101b24 */
[----:B------:R-:W-:Y:S05]  /*5bc0*/  BRA `(.L_x_27561) ;  /* 0x0000001000007947 */ /* 0x000fea0003800000 */
.L_x_27587:
[----:B------:R0:W-:Y:S02]  /*5bd0*/  STG.E [R16.64], R2 ;  /* 0x0000000210007986 */ /* 0x0001e4000c101924 */
.L_x_27561:
        /* <DEDUP_REMOVED lines=231> */
.L_x_27589:
        /* <DEDUP_REMOVED lines=18> */
.L_x_27593:
[----:B------:R0:W5:Y:S01]  /*6b70*/  LDG.E.U8 R18, [R2.64] ;  /* 0x0000002402127981 */ /* 0x000162000c1e1100 */
[----:B------:R-:W-:Y:S05]  /*6b80*/  BRA `(.L_x_27595) ;  /* 0x00000d0000007947 */ /* 0x000fea0003800000 */
.L_x_27592:
        /* <DEDUP_REMOVED lines=8> */
.L_x_27597:
[----:B------:R0:W5:Y:S01]  /*6c10*/  LDG.E R18, [R2.64] ;  /* 0x0000002402127981 */ /* 0x000162000c1e1900 */
[----:B------:R-:W-:Y:S05]  /*6c20*/  BRA `(.L_x_27595) ;  /* 0x00000c6000007947 */ /* 0x000fea0003800000 */
.L_x_27596:
[----:B------:R0:W5:Y:S01]  /*6c30*/  LDG.E.S16 R18, [R2.64] ;  /* 0x0000002402127981 */ /* 0x000162000c1e1700 */
[----:B------:R-:W-:Y:S05]  /*6c40*/  BRA `(.L_x_27595) ;  /* 0x00000c4000007947 */ /* 0x000fea0003800000 */
.L_x_27591:
        /* <DEDUP_REMOVED lines=9> */
.L_x_27599:
[----:B------:R-:W2:Y:S02]  /*6ce0*/  LDG.E.U16 R2, [R2.64] ;  /* 0x0000002402027981 */ /* 0x000ea4000c1e1500 */
[----:B--2---:R-:W-:-:S06]  /*6cf0*/  HADD2.F32 R18, -RZ, R2.H0_H0 ;  /* 0x20000002ff127230 */ /* 0x004fcc0000004100 */
[----:B------:R-:W0:Y:S01]  /*6d00*/  F2I.FTZ.TRUNC.NTZ R18, R18 ;  /* 0x0000001200127305 */ /* 0x000e22000021f100 */
[----:B------:R-:W-:Y:S05]  /*6d10*/  BRA `(.L_x_27595) ;  /* 0x00000b7000007947 */ /* 0x000fea0003800000 */
.L_x_27598:
        /* <DEDUP_REMOVED lines=9> */
.L_x_27601:
[----:B------:R-:W2:Y:S02]  /*6db0*/  LDG.E.U16 R2, [R2.64] ;  /* 0x0000002402027981 */ /* 0x000ea4000c1e1500 */
[----:B--2---:R-:W-:-:S06]  /*6dc0*/  HADD2.F32 R18, -RZ, R2.H0_H0 ;  /* 0x20000002ff127230 */ /* 0x004fcc0000004100 */
[----:B------:R-:W0:Y:S01]  /*6dd0*/  F2I.FTZ.TRUNC.NTZ R18, R18 ;  /* 0x0000001200127305 */ /* 0x000e22000021f100 */
[----:B------:R-:W-:Y:S05]  /*6de0*/  BRA `(.L_x_27595) ;  /* 0x00000aa000007947 */ /* 0x000fea0003800000 */
.L_x_27600:
[----:B------:R-:W2:Y:S02]  /*6df0*/  LDG.E.64 R2, [R2.64] ;  /* 0x0000002402027981 */ /* 0x000ea4000c1e1b00 */
[----:B--2---:R0:W1:Y:S01]  /*6e00*/  F2I.F64.TRUNC R18, R2 ;  /* 0x0000000200127311 */ /* 0x004062000030d100 */
[----:B------:R-:W-:Y:S05]  /*6e10*/  BRA `(.L_x_27595) ;  /* 0x00000a7000007947 */ /* 0x000fea0003800000 */
.L_x_27590:
        /* <DEDUP_REMOVED lines=12> */
.L_x_27604:
[----:B------:R-:W2:Y:S02]  /*6ee0*/  LDG.E.64 R2, [R2.64] ;  /* 0x0000002402027981 */ /* 0x000ea4000c1e1b00 */
[----:B--2---:R0:W1:Y:S01]  /*6ef0*/  F2I.F64.TRUNC R18, R2 ;  /* 0x0000000200127311 */ /* 0x004062000030d100 */
[----:B------:R-:W-:Y:S05]  /*6f00*/  BRA `(.L_x_27595) ;  /* 0x0000098000007947 */ /* 0x000fea0003800000 */
.L_x_27603:
        /* <DEDUP_REMOVED lines=27> */
.L_x_27606:
        /* <DEDUP_REMOVED lines=14> */
.L_x_27605:
[----:B------:R-:W2:Y:S02]  /*71a0*/  LDG.E.U16 R18, [R2.64] ;  /* 0x0000002402127981 */ /* 0x000ea4000c1e1500 */
[----:B--2---:R-:W-:-:S06]  /*71b0*/  PRMT R18, RZ, 0x5410, R18 ;  /* 0x00005410ff127816 */ /* 0x004fcc0000000012 */
[----:B------:R-:W0:Y:S01]  /*71c0*/  F2I.FTZ.TRUNC.NTZ R18, R18 ;  /* 0x0000001200127305 */ /* 0x000e22000021f100 */
[----:B------:R-:W-:Y:S05]  /*71d0*/  BRA `(.L_x_27595) ;  /* 0x000006b000007947 */ /* 0x000fea0003800000 */
.L_x_27602:
        /* <DEDUP_REMOVED lines=10> */
.L_x_27609:
        /* <DEDUP_REMOVED lines=21> */
.L_x_27613:
[----:B------:R-:W-:Y:S05]  /*73d0*/  BSYNC B1 ;  /* 0x0000000000017941 */ /* 0x000fea0003800000 */
.L_x_27612:
[----:B------:R-:W-:Y:S01]  /*73e0*/  IMAD.SHL.U32 R2, R2, 0x100000, RZ ;  /* 0x0010000002027824 */ /* 0x000fe200078e00ff */
[----:B------:R-:W-:-:S04]  /*73f0*/  LEA R3, R0, 0x3b800000, 0x17 ;  /* 0x3b80000000037811 */ /* 0x000fc800078eb8ff */
[----:B------:R-:W-:Y:S02]  /*7400*/  LOP3.LUT R18, R3, R2, R18, 0xfe, !PT ;  /* 0x0000000203127212 */ /* 0x000fe400078efe12 */
.L_x_27611:
[----:B------:R-:W-:Y:S05]  /*7410*/  BSYNC B0 ;  /* 0x0000000000007941 */ /* 0x000fea0003800000 */
.L_x_27610:
[----:B------:R-:W0:Y:S01]  /*7420*/  F2I.FTZ.TRUNC.NTZ R18, R18 ;  /* 0x0000001200127305 */ /* 0x000e22000021f100 */
[----:B------:R-:W-:Y:S05]  /*7430*/  BRA `(.L_x_27595) ;  /* 0x0000045000007947 */ /* 0x000fea0003800000 */
.L_x_27608:
        /* <DEDUP_REMOVED lines=21> */
.L_x_27617:
[----:B------:R-:W-:Y:S05]  /*7590*/  BSYNC B1 ;  /* 0x0000000000017941 */ /* 0x000fea0003800000 */
.L_x_27616:
[----:B------:R-:W-:Y:S01]  /*75a0*/  IMAD.SHL.U32 R2, R2, 0x200000, RZ ;  /* 0x0020000002027824 */ /* 0x000fe200078e00ff */
[----:B------:R-:W-:-:S04]  /*75b0*/  LEA R3, R0, 0x37800000, 0x17 ;  /* 0x3780000000037811 */ /* 0x000fc800078eb8ff */
[----:B------:R-:W-:Y:S02]  /*75c0*/  LOP3.LUT R18, R3, R2, R18, 0xfe, !PT ;  /* 0x0000000203127212 */ /* 0x000fe400078efe12 */
.L_x_27615:
[----:B------:R-:W-:Y:S05]  /*75d0*/  BSYNC B0 ;  /* 0x0000000000007941 */ /* 0x000fea0003800000 */
.L_x_27614:
[----:B------:R-:W0:Y:S01]  /*75e0*/  F2I.FTZ.TRUNC.NTZ R18, R18 ;  /* 0x0000001200127305 */ /* 0x000e22000021f100 */
[----:B------:R-:W-:Y:S05]  /*75f0*/  BRA `(.L_x_27595) ;  /* 0x0000029000007947 */ /* 0x000fea0003800000 */
.L_x_27607:
        /* <DEDUP_REMOVED lines=14> */
.L_x_27621:
[----:B------:R-:W-:Y:S05]  /*76e0*/  BSYNC B0 ;  /* 0x0000000000007941 */ /* 0x000fea0003800000 */
.L_x_27620:
[----:B------:R-:W0:Y:S01]  /*76f0*/  F2I.FTZ.TRUNC.NTZ R18, R18 ;  /* 0x0000001200127305 */ /* 0x000e22000021f100 */
[----:B------:R-:W-:Y:S05]  /*7700*/  BRA `(.L_x_27595) ;  /* 0x0000018000007947 */ /* 0x000fea0003800000 */
.L_x_27594:
        /* <DEDUP_REMOVED lines=21> */
.L_x_27619:
[----:B------:R0:W5:Y:S01]  /*7860*/  LDG.E R18, [R2.64] ;  /* 0x0000002402127981 */ /* 0x000162000c1e1900 */
[----:B------:R-:W-:Y:S05]  /*7870*/  BRA `(.L_x_27595) ;  /* 0x0000001000007947 */ /* 0x000fea0003800000 */
.L_x_27618:
[----:B------:R0:W5:Y:S02]  /*7880*/  LDG.E R18, [R2.64] ;  /* 0x0000002402127981 */ /* 0x000164000c1e1900 */
.L_x_27595:
        /* <DEDUP_REMOVED lines=42> */
.L_x_27623:
[----:B------:R-:W-:Y:S05]  /*7b30*/  BSYNC B0 ;  /* 0x0000000000007941 */ /* 0x000fea0003800000 */
.L_x_27622:
        /* <DEDUP_REMOVED lines=11> */
.L_x_27627:
[----:B------:R0:W-:Y:S01]  /*7bf0*/  STG.E.U8 [R16.64], R2 ;  /* 0x0000000210007986 */ /* 0x0001e2000c101124 */
[----:B------:R-:W-:Y:S05]  /*7c00*/  BRA `(.L_x_27629) ;  /* 0x00000d7000007947 */ /* 0x000fea0003800000 */
.L_x_27626:
        /* <DEDUP_REMOVED lines=9> */
.L_x_27631:
[----:B------:R0:W-:Y:S01]  /*7ca0*/  STG.E [R16.64], R2 ;  /* 0x0000000210007986 */ /* 0x0001e2000c101924 */
[----:B------:R-:W-:Y:S05]  /*7cb0*/  BRA `(.L_x_27629) ;  /* 0x00000cc000007947 */ /* 0x000fea0003800000 */
.L_x_27630:
[----:B------:R0:W-:Y:S01]  /*7cc0*/  STG.E.U16 [R16.64], R2 ;  /* 0x0000000210007986 */ /* 0x0001e2000c101524 */
[----:B------:R-:W-:Y:S05]  /*7cd0*/  BRA `(.L_x_27629) ;  /* 0x00000ca000007947 */ /* 0x000fea0003800000 */
.L_x_27625:
        /* <DEDUP_REMOVED lines=9> */
.L_x_27633:
[----:B------:R-:W0:Y:S02]  /*7d70*/  I2F R0, R2 ;  /* 0x0000000200007306 */ /* 0x000e240000201400 */
[----:B0-----:R-:W-:-:S05]  /*7d80*/  F2FP.PACK_AB R0, RZ, R0 ;  /* 0x00000000ff00723e */ /* 0x001fca00000000ff */
[----:B------:R0:W-:Y:S01]  /*7d90*/  STG.E.U16 [R16.64], R0 ;  /* 0x0000000010007986 */ /* 0x0001e2000c101524 */
[----:B------:R-:W-:Y:S05]  /*7da0*/  BRA `(.L_x_27629) ;  /* 0x00000bd000007947 */ /* 0x000fea0003800000 */
.L_x_27632:
        /* <DEDUP_REMOVED lines=10> */
.L_x_27635:
[----:B------:R-:W0:Y:S02]  /*7e50*/  I2F R2, R2 ;  /* 0x0000000200027306 */ /* 0x000e240000201400 */
[----:B0-----:R-:W-:-:S04]  /*7e60*/  F2FP.PACK_AB R3, RZ, R2 ;  /* 0x00000002ff03723e */ /* 0x001fc800000000ff */
[----:B------:R-:W-:-:S05]  /*7e70*/  PRMT R3, R3, 0x5410, RZ ;  /* 0x0000541003037816 */ /* 0x000fca00000000ff */
[----:B------:R0:W-:Y:S01]  /*7e80*/  STG.E [R16.64], R3 ;  /* 0x0000000310007986 */ /* 0x0001e2000c101924 */
[----:B------:R-:W-:Y:S05]  /*7e90*/  BRA `(.L_x_27629) ;  /* 0x00000ae000007947 */ /* 0x000fea0003800000 */
.L_x_27634:
[----:B------:R-:W0:Y:S02]  /*7ea0*/  I2F.F64 R2, R2 ;  /* 0x0000000200027312 */ /* 0x000e240000201c00 */
[----:B0-----:R0:W-:Y:S01]  /*7eb0*/  STG.E.64 [R16.64], R2 ;  /* 0x0000000210007986 */ /* 0x0011e2000c101b24 */
[----:B------:R-:W-:Y:S05]  /*7ec0*/  BRA `(.L_x_27629) ;  /* 0x00000ab000007947 */ /* 0x000fea0003800000 */
.L_x_27624:
        /* <DEDUP_REMOVED lines=12> */
.L_x_27638:
[----:B------:R-:W0:Y:S01]  /*7f90*/  I2F.F64 R4, R2 ;  /* 0x0000000200047312 */ /* 0x000e220000201c00 */
[----:B------:R-:W-:-:S05]  /*7fa0*/  CS2R R6, SRZ ;  /* 0x0000000000067805 */ /* 0x000fca000001ff00 */
[----:B0-----:R0:W-:Y:S01]  /*7fb0*/  STG.E.128 [R16.64], R4 ;  /* 0x0000000410007986 */ /* 0x0011e2000c101d24 */
[----:B------:R-:W-:Y:S05]  /*7fc0*/  BRA `(.L_x_27629) ;  /* 0x000009b000007947 */ /* 0x000fea0003800000 */
.L_x_27637:
        /* <DEDUP_REMOVED lines=21> */
.L_x_27642:
[----:B------:R-:W-:Y:S05]  /*8120*/  BSYNC B0 ;  /* 0x0000000000007941 */ /* 0x000fea0003800000 */
.L_x_27641:
[----:B------:R-:W-:-:S05]  /*8130*/  LOP3.LUT R3, R0, R3, RZ, 0xfc, !PT ;  /* 0x0000000300037212 */ /* 0x000fca00078efcff */
[----:B------:R0:W-:Y:S01]  /*8140*/  STG.E.U8 [R16.64], R3 ;  /* 0x0000000310007986 */ /* 0x0001e2000c101124 */
[----:B------:R-:W-:Y:S05]  /*8150*/  BRA `(.L_x_27629) ;  /* 0x0000082000007947 */ /* 0x000fea0003800000 */
.L_x_27640:
        /* <DEDUP_REMOVED lines=13> */
.L_x_27644:
[----:B------:R-:W-:Y:S01]  /*8230*/  IMAD.MOV.U32 R0, RZ, RZ, 0x7f ;  /* 0x0000007fff007424 */ /* 0x000fe200078e00ff */
[----:B------:R-:W-:-:S04]  /*8240*/  ISETP.GT.U32.AND P0, PT, R3, 0x7f800000, PT ;  /* 0x7f8000000300780c */ /* 0x000fc80003f04070 */
[----:B------:R-:W-:-:S04]  /*8250*/  SEL R0, R0, 0x7c, P0 ;  /* 0x0000007c00007807 */ /* 0x000fc80000000000 */
.L_x_27645:
[----:B------:R-:W-:Y:S05]  /*8260*/  BSYNC B0 ;  /* 0x0000000000007941 */ /* 0x000fea0003800000 */
.L_x_27643:
[----:B------:R-:W-:-:S04]  /*8270*/  LOP3.LUT R2, R5, 0x80000000, RZ, 0xc0, !PT ;  /* 0x8000000005027812 */ /* 0x000fc800078ec0ff */
[----:B------:R-:W-:-:S04]  /*8280*/  SHF.R.U32.HI R3, RZ, 0x18, R2 ;  /* 0x00000018ff037819 */ /* 0x000fc80000011602 */
[----:B------:R-:W-:-:S05]  /*8290*/  LOP3.LUT R3, R0, R3, RZ, 0xfc, !PT ;  /* 0x0000000300037212 */ /* 0x000fca00078efcff */
[----:B------:R0:W-:Y:S01]  /*82a0*/  STG.E.U8 [R16.64], R3 ;  /* 0x0000000310007986 */ /* 0x0001e2000c101124 */
[----:B------:R-:W-:Y:S05]  /*82b0*/  BRA `(.L_x_27629) ;  /* 0x000006c000007947 */ /* 0x000fea0003800000 */
.L_x_27639:
[----:B------:R-:W0:Y:S02]  /*82c0*/  I2F R0, R2 ;  /* 0x0000000200007306 */ /* 0x000e240000201400 */
[----:B0-----:R-:W-:-:S05]  /*82d0*/  F2FP.BF16.PACK_AB R0, RZ, R0 ;  /* 0x00000000ff00723e */ /* 0x001fca00000010ff */
[----:B------:R0:W-:Y:S01]  /*82e0*/  STG.E.U16 [R16.64], R0 ;  /* 0x0000000010007986 */ /* 0x0001e2000c101524 */
[----:B------:R-:W-:Y:S05]  /*82f0*/  BRA `(.L_x_27629) ;  /* 0x0000068000007947 */ /* 0x000fea0003800000 */
.L_x_27636:
        /* <DEDUP_REMOVED lines=10> */
.L_x_27648:
        /* <DEDUP_REMOVED lines=17> */
.L_x_27651:
[----:B------:R-:W-:-:S04]  /*84b0*/  LOP3.LUT R2, R5, 0x80000000, RZ, 0xc0, !PT ;  /* 0x8000000005027812 */ /* 0x000fc800078ec0ff */
[----:B------:R-:W-:-:S04]  /*84c0*/  SHF.R.U32.HI R3, RZ, 0x18, R2 ;  /* 0x00000018ff037819 */ /* 0x000fc80000011602 */
[----:B------:R-:W-:-:S04]  /*84d0*/  LOP3.LUT R0, R0, R3, RZ, 0xfc, !PT ;  /* 0x0000000300007212 */ /* 0x000fc800078efcff */
[----:B------:R-:W-:Y:S02]  /*84e0*/  PRMT R8, R0, 0x7610, R8 ;  /* 0x0000761000087816 */ /* 0x000fe40000000008 */
.L_x_27650:
[----:B------:R-:W-:Y:S05]  /*84f0*/  BSYNC B0 ;  /* 0x0000000000007941 */ /* 0x000fea0003800000 */
.L_x_27649:
[----:B------:R0:W-:Y:S01]  /*8500*/  STG.E.U8 [R16.64], R8 ;  /* 0x0000000810007986 */ /* 0x0001e2000c101124 */
[----:B------:R-:W-:Y:S05]  /*8510*/  BRA `(.L_x_27629) ;  /* 0x0000046000007947 */ /* 0x000fea0003800000 */
.L_x_27647:
        /* <DEDUP_REMOVED lines=17> */
.L_x_27654:
[----:B------:R-:W-:-:S04]  /*8630*/  LOP3.LUT R2, R5, 0x80000000, RZ, 0xc0, !PT ;  /* 0x8000000005027812 */ /* 0x000fc800078ec0ff */
[----:B------:R-:W-:-:S04]  /*8640*/  SHF.R.U32.HI R3, RZ, 0x18, R2 ;  /* 0x00000018ff037819 */ /* 0x000fc80000011602 */
[----:B------:R-:W-:-:S04]  /*8650*/  LOP3.LUT R0, R0, R3, RZ, 0xfc, !PT ;  /* 0x0000000300007212 */ /* 0x000fc800078efcff */
[----:B------:R-:W-:Y:S02]  /*8660*/  PRMT R8, R0, 0x7610, R8 ;  /* 0x0000761000087816 */ /* 0x000fe40000000008 */
.L_x_27653:
[----:B------:R-:W-:Y:S05]  /*8670*/  BSYNC B0 ;  /* 0x0000000000007941 */ /* 0x000fea0003800000 */
.L_x_27652:
[----:B------:R0:W-:Y:S01]  /*8680*/  STG.E.U8 [R16.64], R8 ;  /* 0x0000000810007986 */ /* 0x0001e2000c101124 */
[----:B------:R-:W-:Y:S05]  /*8690*/  BRA `(.L_x_27629) ;  /* 0x000002e000007947 */ /* 0x000fea0003800000 */
.L_x_27646:
        /* <DEDUP_REMOVED lines=22> */
.L_x_27628:
        /* <DEDUP_REMOVED lines=20> */
.L_x_27656:
[----:B------:R-:W-:-:S05]  /*8940*/  SHF.R.S32.HI R3, RZ, 0x1f, R2 ;  /* 0x0000001fff037819 */ /* 0x000fca0000011402 */
[----:B------:R0:W-:Y:S01]  /*8950*/  STG.E.64 [R16.64], R2 ;  /* 0x0000000210007986 */ /* 0x0001e2000c101b24 */
[----:B------:R-:W-:Y:S05]  /*8960*/  BRA `(.L_x_27629) ;  /* 0x0000001000007947 */ /* 0x000fea0003800000 */
.L_x_27655:
[----:B------:R0:W-:Y:S02]  /*8970*/  STG.E [R16.64], R2 ;  /* 0x0000000210007986 */ /* 0x0001e4000c101924 */
.L_x_27629:
[----:B------:R-:W-:Y:S02]  /*8980*/  IADD3 R19, R19, 0x80, RZ ;  /* 0x0000008013137810 */ /* 0x000fe40007ffe0ff */
.L_x_27520:
[----:B------:R-:W-:Y:S05]  /*8990*/  BSYNC B6 ;  /* 0x0000000000067941 */ /* 0x000fea0003800000 */
.L_x_27519:
        /* <DEDUP_REMOVED lines=230> */
.L_x_27657:
        /* <DEDUP_REMOVED lines=18> */
.L_x_27661:
[----:B------:R0:W5:Y:S01]  /*9920*/  LDG.E.U8 R18, [R2.64] ;  /* 0x0000002402127981 */ /* 0x000162000c1e1100 */
[----:B------:R-:W-:Y:S05]  /*9930*/  BRA `(.L_x_27663) ;  /* 0x00000d0000007947 */ /* 0x000fea0003800000 */
.L_x_27660:
        /* <DEDUP_REMOVED lines=8> */
.L_x_27665:
[----:B------:R0:W5:Y:S01]  /*99c0*/  LDG.E R18, [R2.64] ;  /* 0x0000002402127981 */ /* 0x000162000c1e1900 */
[----:B------:R-:W-:Y:S05]  /*99d0*/  BRA `(.L_x_27663) ;  /* 0x00000c6000007947 */ /* 0x000fea0003800000 */
.L_x_27664:
[----:B------:R0:W5:Y:S01]  /*99e0*/  LDG.E.S16 R18, [R2.64] ;  /* 0x0000002402127981 */ /* 0x000162000c1e1700 */
[----:B------:R-:W-:Y:S05]  /*99f0*/  BRA `(.L_x_27663) ;  /* 0x00000c4000007947 */ /* 0x000fea0003800000 */
.L_x_27659:
        /* <DEDUP_REMOVED lines=9> */
.L_x_27667:
[----:B------:R-:W2:Y:S02]  /*9a90*/  LDG.E.U16 R2, [R2.64] ;  /* 0x0000002402027981 */ /* 0x000ea4000c1e1500 */
[----:B--2---:R-:W-:-:S06]  /*9aa0*/  HADD2.F32 R18, -RZ, R2.H0_H0 ;  /* 0x20000002ff127230 */ /* 0x004fcc0000004100 */
[----:B------:R-:W0:Y:S01]  /*9ab0*/  F2I.FTZ.TRUNC.NTZ R18, R18 ;  /* 0x0000001200127305 */ /* 0x000e22000021f100 */
[----:B------:R-:W-:Y:S05]  /*9ac0*/  BRA `(.L_x_27663) ;  /* 0x00000b7000007947 */ /* 0x000fea0003800000 */
.L_x_27666:
        /* <DEDUP_REMOVED lines=9> */
.L_x_27669:
[----:B------:R-:W2:Y:S02]  /*9b60*/  LDG.E.U16 R2, [R2.64] ;  /* 0x0000002402027981 */ /* 0x000ea4000c1e1500 */
[----:B--2---:R-:W-:-:S06]  /*9b70*/  HADD2.F32 R18, -RZ, R2.H0_H0 ;  /* 0x20000002ff127230 */ /* 0x004fcc0000004100 */
[----:B------:R-:W0:Y:S01]  /*9b80*/  F2I.FTZ.TRUNC.NTZ R18, R18 ;  /* 0x0000001200127305 */ /* 0x000e22000021f100 */
[----:B------:R-:W-:Y:S05]  /*9b90*/  BRA `(.L_x_27663) ;  /* 0x00000aa000007947 */ /* 0x000fea0003800000 */
.L_x_27668:
[----:B------:R-:W2:Y:S02]  /*9ba0*/  LDG.E.64 R18, [R2.64] ;  /* 0x0000002402127981 */ /* 0x000ea4000c1e1b00 */
[----:B--2---:R0:W1:Y:S01]  /*9bb0*/  F2I.F64.TRUNC R18, R18 ;  /* 0x0000001200127311 */ /* 0x004062000030d100 */
[----:B------:R-:W-:Y:S05]  /*9bc0*/  BRA `(.L_x_27663) ;  /* 0x00000a7000007947 */ /* 0x000fea0003800000 */
.L_x_27658:
        /* <DEDUP_REMOVED lines=12> */
.L_x_27672:
[----:B------:R-:W2:Y:S02]  /*9c90*/  LDG.E.64 R2, [R2.64] ;  /* 0x0000002402027981 */ /* 0x000ea4000c1e1b00 */
[----:B--2---:R0:W1:Y:S01]  /*9ca0*/  F2I.F64.TRUNC R18, R2 ;  /* 0x0000000200127311 */ /* 0x004062000030d100 */
[----:B------:R-:W-:Y:S05]  /*9cb0*/  BRA `(.L_x_27663) ;  /* 0x0000098000007947 */ /* 0x000fea0003800000 */
.L_x_27671:
        /* <DEDUP_REMOVED lines=27> */
.L_x_27674:
        /* <DEDUP_REMOVED lines=14> */
.L_x_27673:
[----:B------:R-:W2:Y:S02]  /*9f50*/  LDG.E.U16 R18, [R2.64] ;  /* 0x0000002402127981 */ /* 0x000ea4000c1e1500 */
[----:B--2---:R-:W-:-:S06]  /*9f60*/  PRMT R18, RZ, 0x5410, R18 ;  /* 0x00005410ff127816 */ /* 0x004fcc0000000012 */
[----:B------:R-:W0:Y:S01]  /*9f70*/  F2I.FTZ.TRUNC.NTZ R18, R18 ;  /* 0x0000001200127305 */ /* 0x000e22000021f100 */
[----:B------:R-:W-:Y:S05]  /*9f80*/  BRA `(.L_x_27663) ;  /* 0x000006b000007947 */ /* 0x000fea0003800000 */
.L_x_27670:
        /* <DEDUP_REMOVED lines=10> */
.L_x_27677:
        /* <DEDUP_REMOVED lines=21> */
.L_x_27681:
[----:B------:R-:W-:Y:S05]  /*a180*/  BSYNC B1 ;  /* 0x0000000000017941 */ /* 0x000fea0003800000 */
.L_x_27680:
[----:B------:R-:W-:Y:S01]  /*a190*/  IMAD.SHL.U32 R2, R2, 0x100000, RZ ;  /* 0x0010000002027824 */ /* 0x000fe200078e00ff */
[----:B------:R-:W-:-:S04]  /*a1a0*/  LEA R3, R0, 0x3b800000, 0x17 ;  /* 0x3b80000000037811 */ /* 0x000fc800078eb8ff */
[----:B------:R-:W-:Y:S02]  /*a1b0*/  LOP3.LUT R18, R3, R2, R18, 0xfe, !PT ;  /* 0x0000000203127212 */ /* 0x000fe400078efe12 */
.L_x_27679:
[----:B------:R-:W-:Y:S05]  /*a1c0*/  BSYNC B0 ;  /* 0x0000000000007941 */ /* 0x000fea0003800000 */
.L_x_27678:
[----:B------:R-:W0:Y:S01]  /*a1d0*/  F2I.FTZ.TRUNC.NTZ R18, R18 ;  /* 0x0000001200127305 */ /* 0x000e22000021f100 */
[----:B------:R-:W-:Y:S05]  /*a1e0*/  BRA `(.L_x_27663) ;  /* 0x0000045000007947 */ /* 0x000fea0003800000 */
.L_x_27676:
        /* <DEDUP_REMOVED lines=21> */
.L_x_27685:
[----:B------:R-:W-:Y:S05]  /*a340*/  BSYNC B1 ;  /* 0x0000000000017941 */ /* 0x000fea0003800000 */
.L_x_27684:
[----:B------:R-:W-:Y:S01]  /*a350*/  IMAD.SHL.U32 R2, R2, 0x200000, RZ ;  /* 0x0020000002027824 */ /* 0x000fe200078e00ff */
[----:B------:R-:W-:-:S04]  /*a360*/  LEA R3, R0, 0x37800000, 0x17 ;  /* 0x3780000000037811 */ /* 0x000fc800078eb8ff */
[----:B------:R-:W-:Y:S02]  /*a370*/  LOP3.LUT R18, R3, R2, R18, 0xfe, !PT ;  /* 0x0000000203127212 */ /* 0x000fe400078efe12 */
.L_x_27683:
[----:B------:R-:W-:Y:S05]  /*a380*/  BSYNC B0 ;  /* 0x0000000000007941 */ /* 0x000fea0003800000 */
.L_x_27682:
[----:B------:R-:W0:Y:S01]  /*a390*/  F2I.FTZ.TRUNC.NTZ R18, R18 ;  /* 0x0000001200127305 */ /* 0x000e22000021f100 */
[----:B------:R-:W-:Y:S05]  /*a3a0*/  BRA `(.L_x_27663) ;  /* 0x0000029000007947 */ /* 0x000fea0003800000 */
.L_x_27675:
        /* <DEDUP_REMOVED lines=14> */
.L_x_27689:
[----:B------:R-:W-:Y:S05]  /*a490*/  BSYNC B0 ;  /* 0x0000000000007941 */ /* 0x000fea0003800000 */
.L_x_27688:
[----:B------:R-:W0:Y:S01]  /*a4a0*/  F2I.FTZ.TRUNC.NTZ R18, R18 ;  /* 0x0000001200127305 */ /* 0x000e22000021f100 */
[----:B------:R-:W-:Y:S05]  /*a4b0*/  BRA `(.L_x_27663) ;  /* 0x0000018000007947 */ /* 0x000fea0003800000 */
.L_x_27662:
        /* <DEDUP_REMOVED lines=21> */
.L_x_27687:
[----:B------:R0:W5:Y:S01]  /*a610*/  LDG.E R18, [R2.64] ;  /* 0x0000002402127981 */ /* 0x000162000c1e1900 */
[----:B------:R-:W-:Y:S05]  /*a620*/  BRA `(.L_x_27663) ;  /* 0x0000001000007947 */ /* 0x000fea0003800000 */
.L_x_27686:
[----:B------:R0:W5:Y:S02]  /*a630*/  LDG.E R18, [R2.64] ;  /* 0x0000002402127981 */ /* 0x000164000c1e1900 */
.L_x_27663:
        /* <DEDUP_REMOVED lines=42> */
.L_x_27691:
[----:B------:R-:W-:Y:S05]  /*a8e0*/  BSYNC B0 ;  /* 0x0000000000007941 */ /* 0x000fea0003800000 */
.L_x_27690:
        /* <DEDUP_REMOVED lines=11> */
.L_x_27695:
[----:B------:R-:W-:Y:S01]  /*a9a0*/  STG.E.U8 [R16.64], R2 ;  /* 0x0000000210007986 */ /* 0x000fe2000c101124 */
[----:B------:R-:W-:Y:S05]  /*a9b0*/  EXIT ;  /* 0x000000000000794d */ /* 0x000fea0003800000 */
.L_x_27694:
[----:B------:R-:W-:-:S13]  /*a9c0*/  ISETP.NE.AND P0, PT, R4, 0x2, PT ;  /* 0x000000020400780c */ /* 0x000fda0003f05270 */
[----:B------:R-:W-:Y:S05]  /*a9d0*/  @!P0 BRA `(.L_x_27697) ;  /* 0x0000009000008947 */ /* 0x000fea0003800000 */
[----:B------:R-:W-:-:S13]  /*a9e0*/  ISETP.NE.AND P0, PT, R4, 0x3, PT ;  /* 0x000000030400780c */ /* 0x000fda0003f05270 */
[----:B------:R-:W-:Y:S05]  /*a9f0*/  @!P0 BRA `(.L_x_27698) ;  /* 0x0000005000008947 */ /* 0x000fea0003800000 */
[----:B------:R-:W-:-:S13]  /*aa00*/  ISETP.NE.AND P0, PT, R4, 0x4, PT ;  /* 0x000000040400780c */ /* 0x000fda0003f05270 */
[----:B------:R-:W-:Y:S05]  /*aa10*/  @P0 BRA `(.L_x_27696) ;  /* 0x00000b9000000947 */ /* 0x000fea0003800000 */
[----:B------:R-:W-:-:S05]  /*aa20*/  SHF.R.S32.HI R3, RZ, 0x1f, R2 ;  /* 0x0000001fff037819 */ /* 0x000fca0000011402 */
[----:B------:R-:W-:Y:S01]  /*aa30*/  STG.E.64 [R16.64], R2 ;  /* 0x0000000210007986 */ /* 0x000fe2000c101b24 */
[----:B------:R-:W-:Y:S05]  /*aa40*/  EXIT ;  /* 0x000000000000794d */ /* 0x000fea0003800000 */
.L_x_27698:
[----:B------:R-:W-:Y:S01]  /*aa50*/  STG.E [R16.64], R2 ;  /* 0x0000000210007986 */ /* 0x000fe2000c101924 */
[----:B------:R-:W-:Y:S05]  /*aa60*/  EXIT ;  /* 0x000000000000794d */ /* 0x000fea0003800000 */
.L_x_27697:
[----:B------:R-:W-:Y:S01]  /*aa70*/  STG.E.U16 [R16.64], R2 ;  /* 0x0000000210007986 */ /* 0x000fe2000c101524 */
[----:B------:R-:W-:Y:S05]  /*aa80*/  EXIT ;  /* 0x000000000000794d */ /* 0x000fea0003800000 */
.L_x_27693:
        /* <DEDUP_REMOVED lines=9> */
.L_x_27700:
[----:B------:R-:W0:Y:S02]  /*ab20*/  I2F R0, R2 ;  /* 0x0000000200007306 */ /* 0x000e240000201400 */
[----:B0-----:R-:W-:-:S05]  /*ab30*/  F2FP.PACK_AB R0, RZ, R0 ;  /* 0x00000000ff00723e */ /* 0x001fca00000000ff */
[----:B------:R-:W-:Y:S01]  /*ab40*/  STG.E.U16 [R16.64], R0 ;  /* 0x0000000010007986 */ /* 0x000fe2000c101524 */
[----:B------:R-:W-:Y:S05]  /*ab50*/  EXIT ;  /* 0x000000000000794d */ /* 0x000fea0003800000 */
.L_x_27699:
        /* <DEDUP_REMOVED lines=10> */
.L_x_27702:
[----:B------:R-:W0:Y:S02]  /*ac00*/  I2F R2, R2 ;  /* 0x0000000200027306 */ /* 0x000e240000201400 */
[----:B0-----:R-:W-:-:S04]  /*ac10*/  F2FP.PACK_AB R3, RZ, R2 ;  /* 0x00000002ff03723e */ /* 0x001fc800000000ff */
[----:B------:R-:W-:-:S05]  /*ac20*/  PRMT R3, R3, 0x5410, RZ ;  /* 0x0000541003037816 */ /* 0x000fca00000000ff */
[----:B------:R-:W-:Y:S01]  /*ac30*/  STG.E [R16.64], R3 ;  /* 0x0000000310007986 */ /* 0x000fe2000c101924 */
[----:B------:R-:W-:Y:S05]  /*ac40*/  EXIT ;  /* 0x000000000000794d */ /* 0x000fea0003800000 */
.L_x_27701:
[----:B------:R-:W0:Y:S02]  /*ac50*/  I2F.F64 R2, R2 ;  /* 0x0000000200027312 */ /* 0x000e240000201c00 */
[----:B0-----:R-:W-:Y:S01]  /*ac60*/  STG.E.64 [R16.64], R2 ;  /* 0x0000000210007986 */ /* 0x001fe2000c101b24 */
[----:B------:R-:W-:Y:S05]  /*ac70*/  EXIT ;  /* 0x000000000000794d */ /* 0x000fea0003800000 */
.L_x_27692:
        /* <DEDUP_REMOVED lines=12> */
.L_x_27705:
[----:B------:R-:W0:Y:S01]  /*ad40*/  I2F.F64 R4, R2 ;  /* 0x0000000200047312 */ /* 0x000e220000201c00 */
[----:B------:R-:W-:-:S05]  /*ad50*/  CS2R R6, SRZ ;  /* 0x0000000000067805 */ /* 0x000fca000001ff00 */
[----:B0-----:R-:W-:Y:S01]  /*ad60*/  STG.E.128 [R16.64], R4 ;  /* 0x0000000410007986 */ /* 0x001fe2000c101d24 */
[----:B------:R-:W-:Y:S05]  /*ad70*/  EXIT ;  /* 0x000000000000794d */ /* 0x000fea0003800000 */
.L_x_27704:
        /* <DEDUP_REMOVED lines=21> */
.L_x_27709:
[----:B------:R-:W-:Y:S05]  /*aed0*/  BSYNC B0 ;  /* 0x0000000000007941 */ /* 0x000fea0003800000 */
.L_x_27708:
[----:B------:R-:W-:-:S05]  /*aee0*/  LOP3.LUT R3, R0, R3, RZ, 0xfc, !PT ;  /* 0x0000000300037212 */ /* 0x000fca00078efcff */
[----:B------:R-:W-:Y:S01]  /*aef0*/  STG.E.U8 [R16.64], R3 ;  /* 0x0000000310007986 */ /* 0x000fe2000c101124 */
[----:B------:R-:W-:Y:S05]  /*af00*/  EXIT ;  /* 0x000000000000794d */ /* 0x000fea0003800000 */
.L_x_27707:
        /* <DEDUP_REMOVED lines=13> */
.L_x_27711:
[----:B------:R-:W-:Y:S01]  /*afe0*/  IMAD.MOV.U32 R0, RZ, RZ, 0x7f ;  /* 0x0000007fff007424 */ /* 0x000fe200078e00ff */
[----:B------:R-:W-:-:S04]  /*aff0*/  ISETP.GT.U32.AND P0, PT, R3, 0x7f800000, PT ;  /* 0x7f8000000300780c */ /* 0x000fc80003f04070 */
[----:B------:R-:W-:-:S04]  /*b000*/  SEL R0, R0, 0x7c, P0 ;  /* 0x0000007c00007807 */ /* 0x000fc80000000000 */
.L_x_27712:
[----:B------:R-:W-:Y:S05]  /*b010*/  BSYNC B0 ;  /* 0x0000000000007941 */ /* 0x000fea0003800000 */
.L_x_27710:
[----:B------:R-:W-:-:S04]  /*b020*/  LOP3.LUT R2, R5, 0x80000000, RZ, 0xc0, !PT ;  /* 0x8000000005027812 */ /* 0x000fc800078ec0ff */
[----:B------:R-:W-:-:S04]  /*b030*/  SHF.R.U32.HI R3, RZ, 0x18, R2 ;  /* 0x00000018ff037819 */ /* 0x000fc80000011602 */
[----:B------:R-:W-:-:S05]  /*b040*/  LOP3.LUT R3, R0, R3, RZ, 0xfc, !PT ;  /* 0x0000000300037212 */ /* 0x000fca00078efcff */
[----:B------:R-:W-:Y:S01]  /*b050*/  STG.E.U8 [R16.64], R3 ;  /* 0x0000000310007986 */ /* 0x000fe2000c101124 */
[----:B------:R-:W-:Y:S05]  /*b060*/  EXIT ;  /* 0x000000000000794d */ /* 0x000fea0003800000 */
.L_x_27706:
[----:B------:R-:W0:Y:S02]  /*b070*/  I2F R0, R2 ;  /* 0x0000000200007306 */ /* 0x000e240000201400 */
[----:B0-----:R-:W-:-:S05]  /*b080*/  F2FP.BF16.PACK_AB R0, RZ, R0 ;  /* 0x00000000ff00723e */ /* 0x001fca00000010ff */
[----:B------:R-:W-:Y:S01]  /*b090*/  STG.E.U16 [R16.64], R0 ;  /* 0x0000000010007986 */ /* 0x000fe2000c101524 */
[----:B------:R-:W-:Y:S05]  /*b0a0*/  EXIT ;  /* 0x000000000000794d */ /* 0x000fea0003800000 */
.L_x_27703:
        /* <DEDUP_REMOVED lines=10> */
.L_x_27715:
        /* <DEDUP_REMOVED lines=17> */
.L_x_27718:
[----:B------:R-:W-:-:S04]  /*b260*/  LOP3.LUT R2, R5, 0x80000000, RZ, 0xc0, !PT ;  /* 0x8000000005027812 */ /* 0x000fc800078ec0ff */
[----:B------:R-:W-:-:S04]  /*b270*/  SHF.R.U32.HI R3, RZ, 0x18, R2 ;  /* 0x00000018ff037819 */ /* 0x000fc80000011602 */
[----:B------:R-:W-:-:S04]  /*b280*/  LOP3.LUT R0, R0, R3, RZ, 0xfc, !PT ;  /* 0x0000000300007212 */ /* 0x000fc800078efcff */
[----:B------:R-:W-:Y:S02]  /*b290*/  PRMT R8, R0, 0x7610, R8 ;  /* 0x0000761000087816 */ /* 0x000fe40000000008 */
.L_x_27717:
[----:B------:R-:W-:Y:S05]  /*b2a0*/  BSYNC B0 ;  /* 0x0000000000007941 */ /* 0x000fea0003800000 */
.L_x_27716:
[----:B------:R-:W-:Y:S01]  /*b2b0*/  STG.E.U8 [R16.64], R8 ;  /* 0x0000000810007986 */ /* 0x000fe2000c101124 */
[----:B------:R-:W-:Y:S05]  /*b2c0*/  EXIT ;  /* 0x000000000000794d */ /* 0x000fea0003800000 */
.L_x_27714:
        /* <DEDUP_REMOVED lines=17> */
.L_x_27721:
[----:B------:R-:W-:-:S04]  /*b3e0*/  LOP3.LUT R2, R5, 0x80000000, RZ, 0xc0, !PT ;  /* 0x8000000005027812 */ /* 0x000fc800078ec0ff */
[----:B------:R-:W-:-:S04]  /*b3f0*/  SHF.R.U32.HI R3, RZ, 0x18, R2 ;  /* 0x00000018ff037819 */ /* 0x000fc80000011602 */
[----:B------:R-:W-:-:S04]  /*b400*/  LOP3.LUT R0, R0, R3, RZ, 0xfc, !PT ;  /* 0x0000000300007212 */ /* 0x000fc800078efcff */
[----:B------:R-:W-:Y:S02]  /*b410*/  PRMT R8, R0, 0x7610, R8 ;  /* 0x0000761000087816 */ /* 0x000fe40000000008 */
.L_x_27720:
[----:B------:R-:W-:Y:S05]  /*b420*/  BSYNC B0 ;  /* 0x0000000000007941 */ /* 0x000fea0003800000 */
.L_x_27719:
[----:B------:R-:W-:Y:S01]  /*b430*/  STG.E.U8 [R16.64], R8 ;  /* 0x0000000810007986 */ /* 0x000fe2000c101124 */
[----:B------:R-:W-:Y:S05]  /*b440*/  EXIT ;  /* 0x000000000000794d */ /* 0x000fea0003800000 */
.L_x_27713:
        /* <DEDUP_REMOVED lines=22> */
.L_x_27696:
        /* <DEDUP_REMOVED lines=20> */
.L_x_27723:
[----:B------:R-:W-:-:S05]  /*b6f0*/  SHF.R.S32.HI R3, RZ, 0x1f, R2 ;  /* 0x0000001fff037819 */ /* 0x000fca0000011402 */
[----:B------:R-:W-:Y:S01]  /*b700*/  STG.E.64 [R16.64], R2 ;  /* 0x0000000210007986 */ /* 0x000fe2000c101b24 */
[----:B------:R-:W-:Y:S05]  /*b710*/  EXIT ;  /* 0x000000000000794d */ /* 0x000fea0003800000 */
.L_x_27722:
[----:B------:R-:W-:Y:S01]  /*b720*/  STG.E [R16.64], R2 ;  /* 0x0000000210007986 */ /* 0x000fe2000c101924 */
[----:B------:R-:W-:Y:S05]  /*b730*/  EXIT ;  /* 0x000000000000794d */ /* 0x000fea0003800000 */
.L_x_27724:
        /* <DEDUP_REMOVED lines=12> */
.L_x_32710:


//--------------------- .text._ZN2at6native27unrolled_elementwise_kernelINS0_13AUnaryFunctorIiiiZZZNS0_15binary_internal21div_floor_kernel_cudaERNS_18TensorIteratorBaseEENKUlvE_clEvENKUlvE1_clEvEUliiE_EESt5arrayIPcLm2EELi4E23TrivialOffsetCalculatorILi1EjESE_NS0_6memory12LoadWithCastILi1EEENSF_13StoreWithCastILi1EEEEEviT_T0_T2_T3_T4_T5_ --------------------------
	.section	.text._ZN2at6native27unrolled_elementwise_kernelINS0_13AUnaryFunctorIiiiZZZNS0_15binary_internal21div_floor_kernel_cudaERNS_18TensorIteratorBaseEENKUlvE_clEvENKUlvE1_clEvEUliiE_EESt5arrayIPcLm2EELi4E23TrivialOffsetCalculatorILi1EjESE_NS0_6memory12LoadWithCastILi1EEENSF_13StoreWithCastILi1EEEEEviT_T0_T2_T3_T4_T5_,"ax",@progbits
	.sectioninfo	@"SHI_REGISTERS=28"
	.align	128
        .global         _ZN2at6native27unrolled_elementwise_kernelINS0_13AUnaryFunctorIiiiZZZNS0_15binary_internal21div_floor_kernel_cudaERNS_18TensorIteratorBaseEENKUlvE_clEvENKUlvE1_clEvEUliiE_EESt5arrayIPcLm2EELi4E23TrivialOffsetCalculatorILi1EjESE_NS0_6memory12LoadWithCastILi1EEENSF_13StoreWithCastILi1EEEEEviT_T0_T2_T3_T4_T5_
        .type           _ZN2at6native27unrolled_elementwise_kernelINS0_13AUnaryFunctorIiiiZZZNS0_15binary_internal21div_floor_kernel_cudaERNS_18TensorIteratorBaseEENKUlvE_clEvENKUlvE1_clEvEUliiE_EESt5arrayIPcLm2EELi4E23TrivialOffsetCalculatorILi1EjESE_NS0_6memory12LoadWithCastILi1EEENSF_13StoreWithCastILi1EEEEEviT_T0_T2_T3_T4_T5_,@function
        .size           _ZN2at6native27unrolled_elementwise_kernelINS0_13AUnaryFunctorIiiiZZZNS0_15binary_internal21div_floor_kernel_cudaERNS_18TensorIteratorBaseEENKUlvE_clEvENKUlvE1_clEvEUliiE_EESt5arrayIPcLm2EELi4E23TrivialOffsetCalculatorILi1EjESE_NS0_6memory12LoadWithCastILi1EEENSF_13StoreWithCastILi1EEEEEviT_T0_T2_T3_T4_T5_,(.L_x_32711 - _ZN2at6native27unrolled_elementwise_kernelINS0_13AUnaryFunctorIiiiZZZNS0_15binary_internal21div_floor_kernel_cudaERNS_18TensorIteratorBaseEENKUlvE_clEvENKUlvE1_clEvEUliiE_EESt5arrayIPcLm2EELi4E23TrivialOffsetCalculatorILi1EjESE_NS0_6memory12LoadWithCastILi1EEENSF_13StoreWithCastILi1EEEEEviT_T0_T2_T3_T4_T5_)
        .other          _ZN2at6native27unrolled_elementwise_kernelINS0_13AUnaryFunctorIiiiZZZNS0_15binary_internal21div_floor_kernel_cudaERNS_18TensorIteratorBaseEENKUlvE_clEvENKUlvE1_clEvEUliiE_EESt5arrayIPcLm2EELi4E23TrivialOffsetCalculatorILi1EjESE_NS0_6memory12LoadWithCastILi1EEENSF_13StoreWithCastILi1EEEEEviT_T0_T2_T3_T4_T5_,@"STO_CUDA_ENTRY STV_DEFAULT"
_ZN2at6native27unrolled_elementwise_kernelINS0_13AUnaryFunctorIiiiZZZNS0_15binary_internal21div_floor_kernel_cudaERNS_18TensorIteratorBaseEENKUlvE_clEvENKUlvE1_clEvEUliiE_EESt5arrayIPcLm2EELi4E23TrivialOffsetCalculatorILi1EjESE_NS0_6memory12LoadWithCastILi1EEENSF_13StoreWithCastILi1EEEEEviT_T0_T2_T3_T4_T5_:
.text._ZN2at6native27unrolled_elementwise_kernelINS0_13AUnaryFunctorIiiiZZZNS0_15binary_internal21div_floor_kernel_cudaERNS_18TensorIteratorBaseEENKUlvE_clEvENKUlvE1_clEvEUliiE_EESt5arrayIPcLm2EELi4E23TrivialOffsetCalculatorILi1EjESE_NS0_6memory12LoadWithCastILi1EEENSF_13StoreWithCastILi1EEEEEviT_T0_T2_T3_T4_T5_:
        /* <DEDUP_REMOVED lines=28> */
.L_x_27730:
[----:B------:R0:W5:Y:S01]  /*01c0*/  LDG.E.U8 R25, [R2.64] ;  /* 0x0000002402197981 */ /* 0x000162000c1e1100 */
[----:B------:R-:W-:Y:S05]  /*01d0*/  BRA `(.L_x_27732) ;  /* 0x00000d1000007947 */ /* 0x000fea0003800000 */
.L_x_27729:
        /* <DEDUP_REMOVED lines=8> */
.L_x_27734:
[----:B------:R0:W5:Y:S01]  /*0260*/  LDG.E R25, [R2.64] ;  /* 0x0000002402197981 */ /* 0x000162000c1e1900 */
[----:B------:R-:W-:Y:S05]  /*0270*/  BRA `(.L_x_27732) ;  /* 0x00000c7000007947 */ /* 0x000fea0003800000 */
.L_x_27733:
[----:B------:R0:W5:Y:S01]  /*0280*/  LDG.E.S16 R25, [R2.64] ;  /* 0x0000002402197981 */ /* 0x000162000c1e1700 */
[----:B------:R-:W-:Y:S05]  /*0290*/  BRA `(.L_x_27732) ;  /* 0x00000c5000007947 */ /* 0x000fea0003800000 */
.L_x_27728:
        /* <DEDUP_REMOVED lines=9> */
.L_x_27736:
[----:B------:R-:W2:Y:S02]  /*0330*/  LDG.E.U16 R2, [R2.64] ;  /* 0x0000002402027981 */ /* 0x000ea4000c1e1500 */
[----:B--2---:R-:W-:-:S06]  /*0340*/  HADD2.F32 R25, -RZ, R2.H0_H0 ;  /* 0x20000002ff197230 */ /* 0x004fcc0000004100 */
[----:B------:R-:W0:Y:S01]  /*0350*/  F2I.FTZ.TRUNC.NTZ R25, R25 ;  /* 0x0000001900197305 */ /* 0x000e22000021f100 */
[----:B------:R-:W-:Y:S05]  /*0360*/  BRA `(.L_x_27732) ;  /* 0x00000b8000007947 */ /* 0x000fea0003800000 */
.L_x_27735:
        /* <DEDUP_REMOVED lines=9> */
.L_x_27738:
[----:B------:R-:W2:Y:S02]  /*0400*/  LDG.E.U16 R2, [R2.64] ;  /* 0x0000002402027981 */ /* 0x000ea4000c1e1500 */
[----:B--2---:R-:W-:-:S06]  /*0410*/  HADD2.F32 R25, -RZ, R2.H0_H0 ;  /* 0x20000002ff197230 */ /* 0x004fcc0000004100 */
[----:B------:R-:W0:Y:S01]  /*0420*/  F2I.FTZ.TRUNC.NTZ R25, R25 ;  /* 0x0000001900197305 */ /* 0x000e22000021f100 */
[----:B------:R-:W-:Y:S05]  /*0430*/  BRA `(.L_x_27732) ;  /* 0x00000ab000007947 */ /* 0x000fea0003800000 */
.L_x_27737:
[----:B------:R-:W2:Y:S02]  /*0440*/  LDG.E.64 R2, [R2.64] ;  /* 0x0000002402027981 */ /* 0x000ea4000c1e1b00 */
[----:B--2---:R0:W1:Y:S01]  /*0450*/  F2I.F64.TRUNC R25, R2 ;  /* 0x0000000200197311 */ /* 0x004062000030d100 */
[----:B------:R-:W-:Y:S05]  /*0460*/  BRA `(.L_x_27732) ;  /* 0x00000a8000007947 */ /* 0x000fea0003800000 */
.L_x_27727:
        /* <DEDUP_REMOVED lines=12> */
.L_x_27741:
[----:B------:R-:W2:Y:S02]  /*0530*/  LDG.E.64 R2, [R2.64] ;  /* 0x0000002402027981 */ /* 0x000ea4000c1e1b00 */
[----:B--2---:R0:W1:Y:S01]  /*0540*/  F2I.F64.TRUNC R25, R2 ;  /* 0x0000000200197311 */ /* 0x004062000030d100 */
[----:B------:R-:W-:Y:S05]  /*0550*/  BRA `(.L_x_27732) ;  /* 0x0000099000007947 */ /* 0x000fea0003800000 */
.L_x_27740:
        /* <DEDUP_REMOVED lines=27> */
.L_x_27743:
        /* <DEDUP_REMOVED lines=15> */
.L_x_27742:
[----:B------:R-:W2:Y:S02]  /*0800*/  LDG.E.U16 R25, [R2.64] ;  /* 0x0000002402197981 */ /* 0x000ea4000c1e1500 */
[----:B--2---:R-:W-:-:S06]  /*0810*/  PRMT R25, RZ, 0x5410, R25 ;  /* 0x00005410ff197816 */ /* 0x004fcc0000000019 */
[----:B------:R-:W0:Y:S01]  /*0820*/  F2I.FTZ.TRUNC.NTZ R25, R25 ;  /* 0x0000001900197305 */ /* 0x000e22000021f100 */
[----:B------:R-:W-:Y:S05]  /*0830*/  BRA `(.L_x_27732) ;  /* 0x000006b000007947 */ /* 0x000fea0003800000 */
.L_x_27739:
        /* <DEDUP_REMOVED lines=10> */
.L_x_27746:
        /* <DEDUP_REMOVED lines=21> */
.L_x_27750:
[----:B------:R-:W-:Y:S05]  /*0a30*/  BSYNC B1 ;  /* 0x0000000000017941 */ /* 0x000fea0003800000 */
.L_x_27749:
[----:B------:R-:W-:Y:S01]  /*0a40*/  IMAD.SHL.U32 R2, R2, 0x100000, RZ ;  /* 0x0010000002027824 */ /* 0x000fe200078e00ff */
[----:B------:R-:W-:-:S04]  /*0a50*/  LEA R0, R0, 0x3b800000, 0x17 ;  /* 0x3b80000000007811 */ /* 0x000fc800078eb8ff */
[----:B------:R-:W-:Y:S02]  /*0a60*/  LOP3.LUT R25, R0, R2, R25, 0xfe, !PT ;  /* 0x0000000200197212 */ /* 0x000fe400078efe19 */
.L_x_27748:
[----:B------:R-:W-:Y:S05]  /*0a70*/  BSYNC B0 ;  /* 0x0000000000007941 */ /* 0x000fea0003800000 */
.L_x_27747:
[----:B------:R-:W0:Y:S01]  /*0a80*/  F2I.FTZ.TRUNC.NTZ R25, R25 ;  /* 0x0000001900197305 */ /* 0x000e22000021f100 */
[----:B------:R-:W-:Y:S05]  /*0a90*/  BRA `(.L_x_27732) ;  /* 0x0000045000007947 */ /* 0x000fea0003800000 */
.L_x_27745:
        /* <DEDUP_REMOVED lines=21> */
.L_x_27754:
[----:B------:R-:W-:Y:S05]  /*0bf0*/  BSYNC B1 ;  /* 0x0000000000017941 */ /* 0x000fea0003800000 */
.L_x_27753:
[----:B------:R-:W-:Y:S01]  /*0c00*/  IMAD.SHL.U32 R2, R2, 0x200000, RZ ;  /* 0x0020000002027824 */ /* 0x000fe200078e00ff */
[----:B------:R-:W-:-:S04]  /*0c10*/  LEA R0, R0, 0x37800000, 0x17 ;  /* 0x3780000000007811 */ /* 0x000fc800078eb8ff */
[----:B------:R-:W-:Y:S02]  /*0c20*/  LOP3.LUT R25, R0, R2, R25, 0xfe, !PT ;  /* 0x0000000200197212 */ /* 0x000fe400078efe19 */
.L_x_27752:
[----:B------:R-:W-:Y:S05]  /*0c30*/  BSYNC B0 ;  /* 0x0000000000007941 */ /* 0x000fea0003800000 */
.L_x_27751:
[----:B------:R-:W0:Y:S01]  /*0c40*/  F2I.FTZ.TRUNC.NTZ R25, R25 ;  /* 0x0000001900197305 */ /* 0x000e22000021f100 */
[----:B------:R-:W-:Y:S05]  /*0c50*/  BRA `(.L_x_27732) ;  /* 0x0000029000007947 */ /* 0x000fea0003800000 */
.L_x_27744:
        /* <DEDUP_REMOVED lines=14> */
.L_x_27758:
[----:B------:R-:W-:Y:S05]  /*0d40*/  BSYNC B0 ;  /* 0x0000000000007941 */ /* 0x000fea0003800000 */
.L_x_27757:
[----:B------:R-:W0:Y:S01]  /*0d50*/  F2I.FTZ.TRUNC.NTZ R25, R25 ;  /* 0x0000001900197305 */ /* 0x000e22000021f100 */
[----:B------:R-:W-:Y:S05]  /*0d60*/  BRA `(.L_x_27732) ;  /* 0x0000018000007947 */ /* 0x000fea0003800000 */
.L_x_27731:
        /* <DEDUP_REMOVED lines=21> */
.L_x_27756:
[----:B------:R0:W5:Y:S01]  /*0ec0*/  LDG.E R25, [R2.64] ;  /* 0x0000002402197981 */ /* 0x000162000c1e1900 */
[----:B------:R-:W-:Y:S05]  /*0ed0*/  BRA `(.L_x_27732) ;  /* 0x0000001000007947 */ /* 0x000fea0003800000 */
.L_x_27755:
[----:B------:R0:W5:Y:S02]  /*0ee0*/  LDG.E R25, [R2.64] ;  /* 0x0000002402197981 */ /* 0x000164000c1e1900 */
.L_x_27732:
[----:B------:R-:W2:Y:S02]  /*0ef0*/  S2R R19, SR_TID.X ;  /* 0x0000000000137919 */ /* 0x000ea40000002100 */
[----:B--2---:R-:W-:Y:S02]  /*0f00*/  IADD3 R19, R19, 0x80, RZ ;  /* 0x0000008013137810 */ /* 0x004fe40007ffe0ff */
.L_x_27726:
[----:B-1----:R-:W-:Y:S05]  /*0f10*/  BSYNC B6 ;  /* 0x0000000000067941 */ /* 0x002fea0003800000 */
.L_x_27725:
        /* <DEDUP_REMOVED lines=21> */
.L_x_27764:
[----:B------:R0:W5:Y:S01]  /*1070*/  LDG.E.U8 R24, [R2.64] ;  /* 0x0000002402187981 */ /* 0x000162000c1e1100 */
[----:B------:R-:W-:Y:S05]  /*1080*/  BRA `(.L_x_27766) ;  /* 0x00000d0000007947 */ /* 0x000fea0003800000 */
.L_x_27763:
        /* <DEDUP_REMOVED lines=8> */
.L_x_27768:
[----:B------:R0:W5:Y:S01]  /*1110*/  LDG.E R24, [R2.64] ;  /* 0x0000002402187981 */ /* 0x000162000c1e1900 */
[----:B------:R-:W-:Y:S05]  /*1120*/  BRA `(.L_x_27766) ;  /* 0x00000c6000007947 */ /* 0x000fea0003800000 */
.L_x_27767:
[----:B------:R0:W5:Y:S01]  /*1130*/  LDG.E.S16 R24, [R2.64] ;  /* 0x0000002402187981 */ /* 0x000162000c1e1700 */
[----:B------:R-:W-:Y:S05]  /*1140*/  BRA `(.L_x_27766) ;  /* 0x00000c4000007947 */ /* 0x000fea0003800000 */
.L_x_27762:
        /* <DEDUP_REMOVED lines=9> */
.L_x_27770:
[----:B------:R-:W2:Y:S02]  /*11e0*/  LDG.E.U16 R2, [R2.64] ;  /* 0x0000002402027981 */ /* 0x000ea4000c1e1500 */
[----:B--2---:R-:W-:-:S06]  /*11f0*/  HADD2.F32 R24, -RZ, R2.H0_H0 ;  /* 0x20000002ff187230 */ /* 0x004fcc0000004100 */
[----:B------:R-:W0:Y:S01]  /*1200*/  F2I.FTZ.TRUNC.NTZ R24, R24 ;  /* 0x0000001800187305 */ /* 0x000e22000021f100 */
[----:B------:R-:W-:Y:S05]  /*1210*/  BRA `(.L_x_27766) ;  /* 0x00000b7000007947 */ /* 0x000fea0003800000 */
.L_x_27769:
        /* <DEDUP_REMOVED lines=9> */
.L_x_27772:
[----:B------:R-:W2:Y:S02]  /*12b0*/  LDG.E.U16 R2, [R2.64] ;  /* 0x0000002402027981 */ /* 0x000ea4000c1e1500 */
[----:B--2---:R-:W-:-:S06]  /*12c0*/  HADD2.F32 R24, -RZ, R2.H0_H0 ;  /* 0x20000002ff187230 */ /* 0x004fcc0000004100 */
[----:B------:R-:W0:Y:S01]  /*12d0*/  F2I.FTZ.TRUNC.NTZ R24, R24 ;  /* 0x0000001800187305 */ /* 0x000e22000021f100 */
[----:B------:R-:W-:Y:S05]  /*12e0*/  BRA `(.L_x_27766) ;  /* 0x00000aa000007947 */ /* 0x000fea0003800000 */
.L_x_27771:
[----:B------:R-:W2:Y:S02]  /*12f0*/  LDG.E.64 R2, [R2.64] ;  /* 0x0000002402027981 */ /* 0x000ea4000c1e1b00 */
[----:B--2---:R0:W1:Y:S01]  /*1300*/  F2I.F64.TRUNC R24, R2 ;  /* 0x0000000200187311 */ /* 0x004062000030d100 */
[----:B------:R-:W-:Y:S05]  /*1310*/  BRA `(.L_x_27766) ;  /* 0x00000a7000007947 */ /* 0x000fea0003800000 */
.L_x_27761:
        /* <DEDUP_REMOVED lines=12> */
.L_x_27775:
[----:B------:R-:W2:Y:S02]  /*13e0*/  LDG.E.64 R2, [R2.64] ;  /* 0x0000002402027981 */ /* 0x000ea4000c1e1b00 */
[----:B--2---:R0:W1:Y:S01]  /*13f0*/  F2I.F64.TRUNC R24, R2 ;  /* 0x0000000200187311 */ /* 0x004062000030d100 */
[----:B------:R-:W-:Y:S05]  /*1400*/  BRA `(.L_x_27766) ;  /* 0x0000098000007947 */ /* 0x000fea0003800000 */
.L_x_27774:
        /* <DEDUP_REMOVED lines=27> */
.L_x_27777:
        /* <DEDUP_REMOVED lines=14> */
.L_x_27776:
[----:B------:R-:W2:Y:S02]  /*16a0*/  LDG.E.U16 R24, [R2.64] ;  /* 0x0000002402187981 */ /* 0x000ea4000c1e1500 */
[----:B--2---:R-:W-:-:S06]  /*16b0*/  PRMT R24, RZ, 0x5410, R24 ;  /* 0x00005410ff187816 */ /* 0x004fcc0000000018 */
[----:B------:R-:W0:Y:S01]  /*16c0*/  F2I.FTZ.TRUNC.NTZ R24, R24 ;  /* 0x0000001800187305 */ /* 0x000e22000021f100 */
[----:B------:R-:W-:Y:S05]  /*16d0*/  BRA `(.L_x_27766) ;  /* 0x000006b000007947 */ /* 0x000fea0003800000 */
.L_x_27773:
        /* <DEDUP_REMOVED lines=10> */
.L_x_27780:
        /* <DEDUP_REMOVED lines=21> */
.L_x_27784:
[----:B------:R-:W-:Y:S05]  /*18d0*/  BSYNC B1 ;  /* 0x0000000000017941 */ /* 0x000fea0003800000 */
.L_x_27783:
[----:B------:R-:W-:Y:S01]  /*18e0*/  IMAD.SHL.U32 R2, R2, 0x100000, RZ ;  /* 0x0010000002027824 */ /* 0x000fe200078e00ff */
[----:B------:R-:W-:-:S04]  /*18f0*/  LEA R3, R0, 0x3b800000, 0x17 ;  /* 0x3b80000000037811 */ /* 0x000fc800078eb8ff */
[----:B------:R-:W-:Y:S02]  /*1900*/  LOP3.LUT R24, R3, R2, R24, 0xfe, !PT ;  /* 0x0000000203187212 */ /* 0x000fe400078efe18 */
.L_x_27782:
[----:B------:R-:W-:Y:S05]  /*1910*/  BSYNC B0 ;  /* 0x0000000000007941 */ /* 0x000fea0003800000 */
.L_x_27781:
[----:B------:R-:W0:Y:S01]  /*1920*/  F2I.FTZ.TRUNC.NTZ R24, R24 ;  /* 0x0000001800187305 */ /* 0x000e22000021f100 */
[----:B------:R-:W-:Y:S05]  /*1930*/  BRA `(.L_x_27766) ;  /* 0x0000045000007947 */ /* 0x000fea0003800000 */
.L_x_27779:
        /* <DEDUP_REMOVED lines=21> */
.L_x_27788:
[----:B------:R-:W-:Y:S05]  /*1a90*/  BSYNC B1 ;  /* 0x0000000000017941 */ /* 0x000fea0003800000 */
.L_x_27787:
[----:B------:R-:W-:Y:S01]  /*1aa0*/  IMAD.SHL.U32 R2, R2, 0x200000, RZ ;  /* 0x0020000002027824 */ /* 0x000fe200078e00ff */
[----:B------:R-:W-:-:S04]  /*1ab0*/  LEA R3, R0, 0x37800000, 0x17 ;  /* 0x3780000000037811 */ /* 0x000fc800078eb8ff */
[----:B------:R-:W-:Y:S02]  /*1ac0*/  LOP3.LUT R24, R3, R2, R24, 0xfe, !PT ;  /* 0x0000000203187212 */ /* 0x000fe400078efe18 */
.L_x_27786:
[----:B------:R-:W-:Y:S05]  /*1ad0*/  BSYNC B0 ;  /* 0x0000000000007941 */ /* 0x000fea0003800000 */
.L_x_27785:
[----:B------:R-:W0:Y:S01]  /*1ae0*/  F2I.FTZ.TRUNC.NTZ R24, R24 ;  /* 0x0000001800187305 */ /* 0x000e22000021f100 */
[----:B------:R-:W-:Y:S05]  /*1af0*/  BRA `(.L_x_27766) ;  /* 0x0000029000007947 */ /* 0x000fea0003800000 */
.L_x_27778:
        /* <DEDUP_REMOVED lines=14> */
.L_x_27792:
[----:B------:R-:W-:Y:S05]  /*1be0*/  BSYNC B0 ;  /* 0x0000000000007941 */ /* 0x000fea0003800000 */
.L_x_27791:
[----:B------:R-:W0:Y:S01]  /*1bf0*/  F2I.FTZ.TRUNC.NTZ R24, R24 ;  /* 0x0000001800187305 */ /* 0x000e22000021f100 */
[----:B------:R-:W-:Y:S05]  /*1c00*/  BRA `(.L_x_27766) ;  /* 0x0000018000007947 */ /* 0x000fea0003800000 */
.L_x_27765:
        /* <DEDUP_REMOVED lines=21> */
.L_x_27790:
[----:B------:R0:W5:Y:S01]  /*1d60*/  LDG.E R24, [R2.64] ;  /* 0x0000002402187981 */ /* 0x000162000c1e1900 */
[----:B------:R-:W-:Y:S05]  /*1d70*/  BRA `(.L_x_27766) ;  /* 0x0000001000007947 */ /* 0x000fea0003800000 */
.L_x_27789:
[----:B------:R0:W5:Y:S02]  /*1d80*/  LDG.E R24, [R2.64] ;  /* 0x0000002402187981 */ /* 0x000164000c1e1900 */
.L_x_27766:
[----:B------:R-:W-:-:S03]  /*1d90*/  IADD3 R19, R19, 0x80, RZ ;  /* 0x0000008013137810 */ /* 0x000fc60007ffe0ff */
.L_x_27760:
[----:B------:R-:W-:Y:S05]  /*1da0*/  BSYNC B6 ;  /* 0x0000000000067941 */ /* 0x000fea0003800000 */
.L_x_27759:
        /* <DEDUP_REMOVED lines=23> */
.L_x_27798:
[----:B------:R0:W5:Y:S01]  /*1f20*/  LDG.E.U8 R22, [R2.64] ;  /* 0x0000002402167981 */ /* 0x000162000c1e1100 */
[----:B------:R-:W-:Y:S05]  /*1f30*/  BRA `(.L_x_27800) ;  /* 0x00000d0000007947 */ /* 0x000fea0003800000 */
.L_x_27797:
        /* <DEDUP_REMOVED lines=8> */
.L_x_27802:
[----:B------:R0:W5:Y:S01]  /*1fc0*/  LDG.E R22, [R2.64] ;  /* 0x0000002402167981 */ /* 0x000162000c1e1900 */
[----:B------:R-:W-:Y:S05]  /*1fd0*/  BRA `(.L_x_27800) ;  /* 0x00000c6000007947 */ /* 0x000fea0003800000 */
.L_x_27801:
[----:B------:R0:W5:Y:S01]  /*1fe0*/  LDG.E.S16 R22, [R2.64] ;  /* 0x0000002402167981 */ /* 0x000162000c1e1700 */
[----:B------:R-:W-:Y:S05]  /*1ff0*/  BRA `(.L_x_27800) ;  /* 0x00000c4000007947 */ /* 0x000fea0003800000 */
.L_x_27796:
        /* <DEDUP_REMOVED lines=9> */
.L_x_27804:
[----:B------:R-:W2:Y:S02]  /*2090*/  LDG.E.U16 R2, [R2.64] ;  /* 0x0000002402027981 */ /* 0x000ea4000c1e1500 */
[----:B--2---:R-:W-:-:S06]  /*20a0*/  HADD2.F32 R22, -RZ, R2.H0_H0 ;  /* 0x20000002ff167230 */ /* 0x004fcc0000004100 */
[----:B------:R-:W0:Y:S01]  /*20b0*/  F2I.FTZ.TRUNC.NTZ R22, R22 ;  /* 0x0000001600167305 */ /* 0x000e22000021f100 */
[----:B------:R-:W-:Y:S05]  /*20c0*/  BRA `(.L_x_27800) ;  /* 0x00000b7000007947 */ /* 0x000fea0003800000 */
.L_x_27803:
        /* <DEDUP_REMOVED lines=9> */
.L_x_27806:
[----:B------:R-:W2:Y:S02]  /*2160*/  LDG.E.U16 R2, [R2.64] ;  /* 0x0000002402027981 */ /* 0x000ea4000c1e1500 */
[----:B--2---:R-:W-:-:S06]  /*2170*/  HADD2.F32 R22, -RZ, R2.H0_H0 ;  /* 0x20000002ff167230 */ /* 0x004fcc0000004100 */
[----:B------:R-:W0:Y:S01]  /*2180*/  F2I.FTZ.TRUNC.NTZ R22, R22 ;  /* 0x0000001600167305 */ /* 0x000e22000021f100 */
[----:B------:R-:W-:Y:S05]  /*2190*/  BRA `(.L_x_27800) ;  /* 0x00000aa000007947 */ /* 0x000fea0003800000 */
.L_x_27805:
[----:B------:R-:W2:Y:S02]  /*21a0*/  LDG.E.64 R2, [R2.64] ;  /* 0x0000002402027981 */ /* 0x000ea4000c1e1b00 */
[----:B--2---:R0:W2:Y:S01]  /*21b0*/  F2I.F64.TRUNC R22, R2 ;  /* 0x0000000200167311 */ /* 0x0040a2000030d100 */
[----:B------:R-:W-:Y:S05]  /*21c0*/  BRA `(.L_x_27800) ;  /* 0x00000a7000007947 */ /* 0x000fea0003800000 */
.L_x_27795:
        /* <DEDUP_REMOVED lines=12> */
.L_x_27809:
[----:B------:R-:W2:Y:S02]  /*2290*/  LDG.E.64 R2, [R2.64] ;  /* 0x0000002402027981 */ /* 0x000ea4000c1e1b00 */
[----:B--2---:R0:W2:Y:S01]  /*22a0*/  F2I.F64.TRUNC R22, R2 ;  /* 0x0000000200167311 */ /* 0x0040a2000030d100 */
[----:B------:R-:W-:Y:S05]  /*22b0*/  BRA `(.L_x_27800) ;  /* 0x0000098000007947 */ /* 0x000fea0003800000 */
.L_x_27808:
        /* <DEDUP_REMOVED lines=27> */
.L_x_27811:
        /* <DEDUP_REMOVED lines=14> */
.L_x_27810:
[----:B------:R-:W2:Y:S02]  /*2550*/  LDG.E.U16 R22, [R2.64] ;  /* 0x0000002402167981 */ /* 0x000ea4000c1e1500 */
[----:B--2---:R-:W-:-:S06]  /*2560*/  PRMT R22, RZ, 0x5410, R22 ;  /* 0x00005410ff167816 */ /* 0x004fcc0000000016 */
[----:B------:R-:W0:Y:S01]  /*2570*/  F2I.FTZ.TRUNC.NTZ R22, R22 ;  /* 0x0000001600167305 */ /* 0x000e22000021f100 */
[----:B------:R-:W-:Y:S05]  /*2580*/  BRA `(.L_x_27800) ;  /* 0x000006b000007947 */ /* 0x000fea0003800000 */
.L_x_27807:
        /* <DEDUP_REMOVED lines=10> */
.L_x_27814:
        /* <DEDUP_REMOVED lines=21> */
.L_x_27818:
[----:B------:R-:W-:Y:S05]  /*2780*/  BSYNC B1 ;  /* 0x0000000000017941 */ /* 0x000fea0003800000 */
.L_x_27817:
[----:B------:R-:W-:Y:S01]  /*2790*/  IMAD.SHL.U32 R2, R2, 0x100000, RZ ;  /* 0x0010000002027824 */ /* 0x000fe200078e00ff */
[----:B------:R-:W-:-:S04]  /*27a0*/  LEA R3, R0, 0x3b800000, 0x17 ;  /* 0x3b80000000037811 */ /* 0x000fc800078eb8ff */
[----:B------:R-:W-:Y:S02]  /*27b0*/  LOP3.LUT R22, R3, R2, R22, 0xfe, !PT ;  /* 0x0000000203167212 */ /* 0x000fe400078efe16 */
.L_x_27816:
[----:B------:R-:W-:Y:S05]  /*27c0*/  BSYNC B0 ;  /* 0x0000000000007941 */ /* 0x000fea0003800000 */
.L_x_27815:
[----:B------:R-:W0:Y:S01]  /*27d0*/  F2I.FTZ.TRUNC.NTZ R22, R22 ;  /* 0x0000001600167305 */ /* 0x000e22000021f100 */
[----:B------:R-:W-:Y:S05]  /*27e0*/  BRA `(.L_x_27800) ;  /* 0x0000045000007947 */ /* 0x000fea0003800000 */
.L_x_27813:
        /* <DEDUP_REMOVED lines=21> */
.L_x_27822:
[----:B------:R-:W-:Y:S05]  /*2940*/  BSYNC B1 ;  /* 0x0000000000017941 */ /* 0x000fea0003800000 */
.L_x_27821:
[----:B------:R-:W-:Y:S01]  /*2950*/  IMAD.SHL.U32 R2, R2, 0x200000, RZ ;  /* 0x0020000002027824 */ /* 0x000fe200078e00ff */
[----:B------:R-:W-:-:S04]  /*2960*/  LEA R3, R0, 0x37800000, 0x17 ;  /* 0x3780000000037811 */ /* 0x000fc800078eb8ff */
[----:B------:R-:W-:Y:S02]  /*2970*/  LOP3.LUT R22, R3, R2, R22, 0xfe, !PT ;  /* 0x0000000203167212 */ /* 0x000fe400078efe16 */
.L_x_27820:
[----:B------:R-:W-:Y:S05]  /*2980*/  BSYNC B0 ;  /* 0x0000000000007941 */ /* 0x000fea0003800000 */
.L_x_27819:
[----:B------:R-:W0:Y:S01]  /*2990*/  F2I.FTZ.TRUNC.NTZ R22, R22 ;  /* 0x0000001600167305 */ /* 0x000e22000021f100 */
[----:B------:R-:W-:Y:S05]  /*29a0*/  BRA `(.L_x_27800) ;  /* 0x0000029000007947 */ /* 0x000fea0003800000 */
.L_x_27812:
        /* <DEDUP_REMOVED lines=14> */
.L_x_27826:
[----:B------:R-:W-:Y:S05]  /*2a90*/  BSYNC B0 ;  /* 0x0000000000007941 */ /* 0x000fea0003800000 */
.L_x_27825:
[----:B------:R-:W0:Y:S01]  /*2aa0*/  F2I.FTZ.TRUNC.NTZ R22, R22 ;  /* 0x0000001600167305 */ /* 0x000e22000021f100 */
[----:B------:R-:W-:Y:S05]  /*2ab0*/  BRA `(.L_x_27800) ;  /* 0x0000018000007947 */ /* 0x000fea0003800000 */
.L_x_27799:
        /* <DEDUP_REMOVED lines=21> */
.L_x_27824:
[----:B------:R0:W5:Y:S01]  /*2c10*/  LDG.E R22, [R2.64] ;  /* 0x0000002402167981 */ /* 0x000162000c1e1900 */
[----:B------:R-:W-:Y:S05]  /*2c20*/  BRA `(.L_x_27800) ;  /* 0x0000001000007947 */ /* 0x000fea0003800000 */
.L_x_27823:
[----:B------:R0:W5:Y:S02]  /*2c30*/  LDG.E R22, [R2.64] ;  /* 0x0000002402167981 */ /* 0x000164000c1e1900 */
.L_x_27800:
[----:B------:R-:W-:-:S03]  /*2c40*/  IADD3 R19, R19, 0x80, RZ ;  /* 0x0000008013137810 */ /* 0x000fc60007ffe0ff */
.L_x_27794:
[----:B------:R-:W-:Y:S05]  /*2c50*/  BSYNC B6 ;  /* 0x0000000000067941 */ /* 0x000fea0003800000 */
.L_x_27793:
        /* <DEDUP_REMOVED lines=20> */
.L_x_27832:
[----:B------:R0:W5:Y:S01]  /*2da0*/  LDG.E.U8 R18, [R2.64] ;  /* 0x0000002402127981 */ /* 0x000162000c1e1100 */
[----:B------:R-:W-:Y:S05]  /*2db0*/  BRA `(.L_x_27828) ;  /* 0x00000cf000007947 */ /* 0x000fea0003800000 */
.L_x_27831:
        /* <DEDUP_REMOVED lines=8> */
.L_x_27835:
[----:B------:R0:W5:Y:S01]  /*2e40*/  LDG.E R18, [R2.64] ;  /* 0x0000002402127981 */ /* 0x000162000c1e1900 */
[----:B------:R-:W-:Y:S05]  /*2e50*/  BRA `(.L_x_27828) ;  /* 0x00000c5000007947 */ /* 0x000fea0003800000 */
.L_x_27834:
[----:B------:R0:W5:Y:S01]  /*2e60*/  LDG.E.S16 R18, [R2.64] ;  /* 0x0000002402127981 */ /* 0x000162000c1e1700 */
[----:B------:R-:W-:Y:S05]  /*2e70*/  BRA `(.L_x_27828) ;  /* 0x00000c3000007947 */ /* 0x000fea0003800000 */
.L_x_27830:
        /* <DEDUP_REMOVED lines=9> */
.L_x_27837:
[----:B------:R-:W3:Y:S02]  /*2f10*/  LDG.E.U16 R2, [R2.64] ;  /* 0x0000002402027981 */ /* 0x000ee4000c1e1500 */
[----:B---3--:R-:W-:-:S06]  /*2f20*/  HADD2.F32 R18, -RZ, R2.H0_H0 ;  /* 0x20000002ff127230 */ /* 0x008fcc0000004100 */
[----:B------:R-:W0:Y:S01]  /*2f30*/  F2I.FTZ.TRUNC.NTZ R18, R18 ;  /* 0x0000001200127305 */ /* 0x000e22000021f100 */
[----:B------:R-:W-:Y:S05]  /*2f40*/  BRA `(.L_x_27828) ;  /* 0x00000b6000007947 */ /* 0x000fea0003800000 */
.L_x_27836:
        /* <DEDUP_REMOVED lines=9> */
.L_x_27839:
[----:B------:R-:W3:Y:S02]  /*2fe0*/  LDG.E.U16 R2, [R2.64] ;  /* 0x0000002402027981 */ /* 0x000ee4000c1e1500 */
[----:B---3--:R-:W-:-:S06]  /*2ff0*/  HADD2.F32 R18, -RZ, R2.H0_H0 ;  /* 0x20000002ff127230 */ /* 0x008fcc0000004100 */
[----:B------:R-:W0:Y:S01]  /*3000*/  F2I.FTZ.TRUNC.NTZ R18, R18 ;  /* 0x0000001200127305 */ /* 0x000e22000021f100 */
[----:B------:R-:W-:Y:S05]  /*3010*/  BRA `(.L_x_27828) ;  /* 0x00000a9000007947 */ /* 0x000fea0003800000 */
.L_x_27838:
[----:B------:R-:W3:Y:S02]  /*3020*/  LDG.E.64 R18, [R2.64] ;  /* 0x0000002402127981 */ /* 0x000ee4000c1e1b00 */
[----:B---3--:R0:W3:Y:S01]  /*3030*/  F2I.F64.TRUNC R18, R18 ;  /* 0x0000001200127311 */ /* 0x0080e2000030d100 */
[----:B------:R-:W-:Y:S05]  /*3040*/  BRA `(.L_x_27828) ;  /* 0x00000a6000007947 */ /* 0x000fea0003800000 */
.L_x_27829:
        /* <DEDUP_REMOVED lines=12> */
.L_x_27842:
[----:B------:R-:W3:Y:S02]  /*3110*/  LDG.E.64 R2, [R2.64] ;  /* 0x0000002402027981 */ /* 0x000ee4000c1e1b00 */
[----:B---3--:R0:W3:Y:S01]  /*3120*/  F2I.F64.TRUNC R18, R2 ;  /* 0x0000000200127311 */ /* 0x0080e2000030d100 */
[----:B------:R-:W-:Y:S05]  /*3130*/  BRA `(.L_x_27828) ;  /* 0x0000097000007947 */ /* 0x000fea0003800000 */
.L_x_27841:
        /* <DEDUP_REMOVED lines=27> */
.L_x_27844:
        /* <DEDUP_REMOVED lines=14> */
.L_x_27843:
[----:B------:R-:W3:Y:S02]  /*33d0*/  LDG.E.U16 R18, [R2.64] ;  /* 0x0000002402127981 */ /* 0x000ee4000c1e1500 */
[----:B---3--:R-:W-:-:S06]  /*33e0*/  PRMT R18, RZ, 0x5410, R18 ;  /* 0x00005410ff127816 */ /* 0x008fcc0000000012 */
[----:B------:R-:W0:Y:S01]  /*33f0*/  F2I.FTZ.TRUNC.NTZ R18, R18 ;  /* 0x0000001200127305 */ /* 0x000e22000021f100 */
[----:B------:R-:W-:Y:S05]  /*3400*/  BRA `(.L_x_27828) ;  /* 0x000006a000007947 */ /* 0x000fea0003800000 */
.L_x_27840:
        /* <DEDUP_REMOVED lines=10> */
.L_x_27847:
        /* <DEDUP_REMOVED lines=21> */
.L_x_27851:
[----:B------:R-:W-:Y:S05]  /*3600*/  BSYNC B1 ;  /* 0x0000000000017941 */ /* 0x000fea0003800000 */
.L_x_27850:
[----:B------:R-:W-:Y:S01]  /*3610*/  IMAD.SHL.U32 R2, R2, 0x100000, RZ ;  /* 0x0010000002027824 */ /* 0x000fe200078e00ff */
[----:B------:R-:W-:-:S04]  /*3620*/  LEA R3, R0, 0x3b800000, 0x17 ;  /* 0x3b80000000037811 */ /* 0x000fc800078eb8ff */
[----:B------:R-:W-:Y:S02]  /*3630*/  LOP3.LUT R18, R3, R2, R18, 0xfe, !PT ;  /* 0x0000000203127212 */ /* 0x000fe400078efe12 */
.L_x_27849:
[----:B------:R-:W-:Y:S05]  /*3640*/  BSYNC B0 ;  /* 0x0000000000007941 */ /* 0x000fea0003800000 */
.L_x_27848:
[----:B------:R-:W0:Y:S01]  /*3650*/  F2I.FTZ.TRUNC.NTZ R18, R18 ;  /* 0x0000001200127305 */ /* 0x000e22000021f100 */
[----:B------:R-:W-:Y:S05]  /*3660*/  BRA `(.L_x_27828) ;  /* 0x0000044000007947 */ /* 0x000fea0003800000 */
.L_x_27846:
        /* <DEDUP_REMOVED lines=21> */
.L_x_27855:
[----:B------:R-:W-:Y:S05]  /*37c0*/  BSYNC B1 ;  /* 0x0000000000017941 */ /* 0x000fea0003800000 */
.L_x_27854:
[----:B------:R-:W-:Y:S01]  /*37d0*/  IMAD.SHL.U32 R2, R2, 0x200000, RZ ;  /* 0x0020000002027824 */ /* 0x000fe200078e00ff */
[----:B------:R-:W-:-:S04]  /*37e0*/  LEA R3, R0, 0x37800000, 0x17 ;  /* 0x3780000000037811 */ /* 0x000fc800078eb8ff */
[----:B------:R-:W-:Y:S02]  /*37f0*/  LOP3.LUT R18, R3, R2, R18, 0xfe, !PT ;  /* 0x0000000203127212 */ /* 0x000fe400078efe12 */
.L_x_27853:
[----:B------:R-:W-:Y:S05]  /*3800*/  BSYNC B0 ;  /* 0x0000000000007941 */ /* 0x000fea0003800000 */
.L_x_27852:
[----:B------:R-:W0:Y:S01]  /*3810*/  F2I.FTZ.TRUNC.NTZ R18, R18 ;  /* 0x0000001200127305 */ /* 0x000e22000021f100 */
[----:B------:R-:W-:Y:S05]  /*3820*/  BRA `(.L_x_27828) ;  /* 0x0000028000007947 */ /* 0x000fea0003800000 */
.L_x_27845:
        /* <DEDUP_REMOVED lines=14> */
.L_x_27859:
[----:B------:R-:W-:Y:S05]  /*3910*/  BSYNC B0 ;  /* 0x0000000000007941 */ /* 0x000fea0003800000 */
.L_x_27858:
[----:B------:R-:W0:Y:S01]  /*3920*/  F2I.FTZ.TRUNC.NTZ R18, R18 ;  /* 0x0000001200127305 */ /* 0x000e22000021f100 */
[----:B------:R-:W-:Y:S05]  /*3930*/  BRA `(.L_x_27828) ;  /* 0x0000017000007947 */ /* 0x000fea0003800000 */
.L_x_27833:
        /* <DEDUP_REMOVED lines=20> */
.L_x_27857:
[----:B------:R0:W5:Y:S01]  /*3a80*/  LDG.E R18, [R2.64] ;  /* 0x0000002402127981 */ /* 0x000162000c1e1900 */
[----:B------:R-:W-:Y:S05]  /*3a90*/  BRA `(.L_x_27828) ;  /* 0x0000001000007947 */ /* 0x000fea0003800000 */
.L_x_27856:
[----:B------:R0:W5:Y:S02]  /*3aa0*/  LDG.E R18, [R2.64] ;  /* 0x0000002402127981 */ /* 0x000164000c1e1900 */
.L_x_27828:
[----:B------:R-:W-:Y:S05]  /*3ab0*/  BSYNC B6 ;  /* 0x0000000000067941 */ /* 0x000fea0003800000 */
.L_x_27827:
[----:B0-----:R-:W0:Y:S01]  /*3ac0*/  S2R R19, SR_TID.X ;  /* 0x0000000000137919 */ /* 0x001e220000002100 */
[----:B------:R-:W4:Y:S01]  /*3ad0*/  LDC.U8 R2, c[0x0][0x18c] ;  /* 0x00006300ff027b82 */ /* 0x000f220000000000 */
[----:B------:R-:W-:Y:S01]  /*3ae0*/  BSSY B0, `(.L_x_27860) ;  /* 0x000002c000007945 */ /* 0x000fe20003800000 */
[----:B------:R-:W-:Y:S02]  /*3af0*/  IABS R0, c[0x0][0x168] ;  /* 0x00005a0000007a13 */ /* 0x000fe40000000000 */
[C---:B0-----:R-:W-:Y:S02]  /*3b00*/  ISETP.GE.AND P1, PT, R19.reuse, R16, PT ;  /* 0x000000101300720c */ /* 0x041fe40003f26270 */
[C---:B------:R-:W-:Y:S02]  /*3b10*/  IADD3 R3, R19.reuse, 0x100, RZ ;  /* 0x0000010013037810 */ /* 0x040fe40007ffe0ff */
[----:B------:R-:W-:-:S02]  /*3b20*/  IADD3 R23, R19, 0x80, RZ ;  /* 0x0000008013177810 */ /* 0x000fc40007ffe0ff */
[----:B------:R-:W-:Y:S02]  /*3b30*/  ISETP.GE.AND P0, PT, R3, R16, PT ;  /* 0x000000100300720c */ /* 0x000fe40003f06270 */
[----:B------:R-:W-:-:S05]  /*3b40*/  IADD3 R3, R19, 0x180, RZ ;  /* 0x0000018013037810 */ /* 0x000fca0007ffe0ff */
[----:B------:R-:W-:Y:S05]  /*3b50*/  @P1 BRA `(.L_x_27861) ;  /* 0x0000024000001947 */ /* 0x000fea0003800000 */
[-C--:B----45:R-:W-:Y:S02]  /*3b60*/  IABS R6, R25.reuse ;  /* 0x0000001900067213 */ /* 0x0b0fe40000000000 */
[----:B------:R-:W-:Y:S02]  /*3b70*/  IABS R8, R25 ;  /* 0x0000001900087213 */ /* 0x000fe40000000000 */
[----:B------:R-:W0:Y:S03]  /*3b80*/  I2F.RP R7, R6 ;  /* 0x0000000600077306 */ /* 0x000e260000209400 */
[----:B------:R-:W-:-:S05]  /*3b90*/  IMAD.MOV R8, RZ, RZ, -R8 ;  /* 0x000000ffff087224 */ /* 0x000fca00078e0a08 */
[----:B0-----:R-:W0:Y:S02]  /*3ba0*/  MUFU.RCP R7, R7 ;  /* 0x0000000700077308 */ /* 0x001e240000001000 */
[----:B0-----:R-:W-:-:S06]  /*3bb0*/  IADD3 R4, R7, 0xffffffe, RZ ;  /* 0x0ffffffe07047810 */ /* 0x001fcc0007ffe0ff */
[----:B------:R0:W4:Y:S02]  /*3bc0*/  F2I.FTZ.U32.TRUNC.NTZ R5, R4 ;  /* 0x0000000400057305 */ /* 0x000124000021f000 */
[----:B0-----:R-:W-:Y:S02]  /*3bd0*/  IMAD.MOV.U32 R4, RZ, RZ, RZ ;  /* 0x000000ffff047224 */ /* 0x001fe400078e00ff */
[----:B----4-:R-:W-:-:S04]  /*3be0*/  IMAD.MOV R9, RZ, RZ, -R5 ;  /* 0x000000ffff097224 */ /* 0x010fc800078e0a05 */
[----:B------:R-:W-:-:S04]  /*3bf0*/  IMAD R9, R9, R6, RZ ;  /* 0x0000000609097224 */ /* 0x000fc800078e02ff */
[----:B------:R-:W-:Y:S01]  /*3c00*/  IMAD.HI.U32 R5, R5, R9, R4 ;  /* 0x0000000905057227 */ /* 0x000fe200078e0004 */
[----:B------:R-:W-:-:S04]  /*3c10*/  LOP3.LUT R4, R25, c[0x0][0x168], RZ, 0x3c, !PT ;  /* 0x00005a0019047a12 */ /* 0x000fc800078e3cff */
[----:B------:R-:W-:Y:S01]  /*3c20*/  ISETP.GE.AND P3, PT, R4, RZ, PT ;  /* 0x000000ff0400720c */ /* 0x000fe20003f66270 */
[----:B------:R-:W-:-:S04]  /*3c30*/  IMAD.HI.U32 R5, R5, R0, RZ ;  /* 0x0000000005057227 */ /* 0x000fc800078e00ff */
        /* <DEDUP_REMOVED lines=12> */
[----:B------:R-:W-:Y:S02]  /*3d00*/  ISETP.LE.AND P4, PT, RZ, c[0x0][0x168], PT ;  /* 0x00005a00ff007a0c */ /* 0x000fe40003f83270 */
        /* <DEDUP_REMOVED lines=9> */
.L_x_27861:
[----:B----4-:R-:W-:Y:S05]  /*3da0*/  BSYNC B0 ;  /* 0x0000000000007941 */ /* 0x010fea0003800000 */
.L_x_27860:
[-C--:B------:R-:W-:Y:S01]  /*3db0*/  ISETP.GE.AND P3, PT, R23, R16.reuse, PT ;  /* 0x000000101700720c */ /* 0x080fe20003f66270 */
[----:B------:R-:W-:Y:S01]  /*3dc0*/  BSSY B0, `(.L_x_27862) ;  /* 0x0000027000007945 */ /* 0x000fe20003800000 */
[----:B------:R-:W-:-:S11]  /*3dd0*/  ISETP.GE.AND P2, PT, R3, R16, PT ;  /* 0x000000100300720c */ /* 0x000fd60003f46270 */
[----:B------:R-:W-:Y:S05]  /*3de0*/  @P3 BRA `(.L_x_27863) ;  /* 0x0000024000003947 */ /* 0x000fea0003800000 */
[----:B-1---5:R-:W-:-:S04]  /*3df0*/  IABS R3, R24 ;  /* 0x0000001800037213 */ /* 0x022fc80000000000 */
[----:B------:R-:W0:Y:S08]  /*3e00*/  I2F.RP R5, R3 ;  /* 0x0000000300057306 */ /* 0x000e300000209400 */
[----:B0-----:R-:W0:Y:S02]  /*3e10*/  MUFU.RCP R5, R5 ;  /* 0x0000000500057308 */ /* 0x001e240000001000 */
[----:B0-----:R-:W-:-:S02]  /*3e20*/  IADD3 R6, R5, 0xffffffe, RZ ;  /* 0x0ffffffe05067810 */ /* 0x001fc40007ffe0ff */
[----:B------:R-:W-:-:S04]  /*3e30*/  LOP3.LUT R5, R24, c[0x0][0x168], RZ, 0x3c, !PT ;  /* 0x00005a0018057a12 */ /* 0x000fc800078e3cff */
[----:B------:R0:W1:Y:S01]  /*3e40*/  F2I.FTZ.U32.TRUNC.NTZ R7, R6 ;  /* 0x0000000600077305 */ /* 0x000062000021f000 */
[----:B------:R-:W-:Y:S01]  /*3e50*/  ISETP.GE.AND P3, PT, R5, RZ, PT ;  /* 0x000000ff0500720c */ /* 0x000fe20003f66270 */
[----:B0-----:R-:W-:Y:S02]  /*3e60*/  IMAD.MOV.U32 R6, RZ, RZ, RZ ;  /* 0x000000ffff067224 */ /* 0x001fe400078e00ff */
[----:B-1----:R-:W-:-:S04]  /*3e70*/  IMAD.MOV R8, RZ, RZ, -R7 ;  /* 0x000000ffff087224 */ /* 0x002fc800078e0a07 */
[----:B------:R-:W-:Y:S01]  /*3e80*/  IMAD R9, R8, R3, RZ ;  /* 0x0000000308097224 */ /* 0x000fe200078e02ff */
[----:B------:R-:W-:-:S03]  /*3e90*/  IABS R8, R24 ;  /* 0x0000001800087213 */ /* 0x000fc60000000000 */
[----:B------:R-:W-:Y:S01]  /*3ea0*/  IMAD.HI.U32 R7, R7, R9, R6 ;  /* 0x0000000907077227 */ /* 0x000fe200078e0006 */
[----:B------:R-:W-:-:S03]  /*3eb0*/  LOP3.LUT R6, RZ, R24, RZ, 0x33, !PT ;  /* 0x00000018ff067212 */ /* 0x000fc600078e33ff */
        /* <DEDUP_REMOVED lines=23> */
.L_x_27863:
[----:B------:R-:W-:Y:S05]  /*4030*/  BSYNC B0 ;  /* 0x0000000000007941 */ /* 0x000fea0003800000 */
.L_x_27862:
[----:B------:R-:W-:Y:S01]  /*4040*/  BSSY B0, `(.L_x_27864) ;  /* 0x0000026000007945 */ /* 0x000fe20003800000 */
[----:B------:R-:W-:Y:S05]  /*4050*/  @P0 BRA `(.L_x_27865) ;  /* 0x0000024000000947 */ /* 0x000fea0003800000 */
[----:B--2--5:R-:W-:-:S04]  /*4060*/  IABS R3, R22 ;  /* 0x0000001600037213 */ /* 0x024fc80000000000 */
[----:B------:R-:W0:Y:S08]  /*4070*/  I2F.RP R5, R3 ;  /* 0x0000000300057306 */ /* 0x000e300000209400 */
[----:B0-----:R-:W0:Y:S02]  /*4080*/  MUFU.RCP R5, R5 ;  /* 0x0000000500057308 */ /* 0x001e240000001000 */
[----:B0-----:R-:W-:-:S02]  /*4090*/  IADD3 R6, R5, 0xffffffe, RZ ;  /* 0x0ffffffe05067810 */ /* 0x001fc40007ffe0ff */
[----:B------:R-:W-:-:S04]  /*40a0*/  LOP3.LUT R5, R22, c[0x0][0x168], RZ, 0x3c, !PT ;  /* 0x00005a0016057a12 */ /* 0x000fc800078e3cff */
[----:B------:R0:W2:Y:S01]  /*40b0*/  F2I.FTZ.U32.TRUNC.NTZ R7, R6 ;  /* 0x0000000600077305 */ /* 0x0000a2000021f000 */
[----:B------:R-:W-:Y:S01]  /*40c0*/  ISETP.GE.AND P0, PT, R5, RZ, PT ;  /* 0x000000ff0500720c */ /* 0x000fe20003f06270 */
[----:B0-----:R-:W-:Y:S02]  /*40d0*/  IMAD.MOV.U32 R6, RZ, RZ, RZ ;  /* 0x000000ffff067224 */ /* 0x001fe400078e00ff */
[----:B--2---:R-:W-:-:S04]  /*40e0*/  IMAD.MOV R8, RZ, RZ, -R7 ;  /* 0x000000ffff087224 */ /* 0x004fc800078e0a07 */
        /* <DEDUP_REMOVED lines=27> */
.L_x_27865:
[----:B------:R-:W-:Y:S05]  /*42a0*/  BSYNC B0 ;  /* 0x0000000000007941 */ /* 0x000fea0003800000 */
.L_x_27864:
[----:B------:R-:W-:Y:S01]  /*42b0*/  BSSY B0, `(.L_x_27866) ;  /* 0x0000026000007945 */ /* 0x000fe20003800000 */
[----:B------:R-:W-:Y:S05]  /*42c0*/  @P2 BRA `(.L_x_27867) ;  /* 0x0000024000002947 */ /* 0x000fea0003800000 */
[----:B---3-5:R-:W-:-:S04]  /*42d0*/  IABS R3, R18 ;  /* 0x0000001200037213 */ /* 0x028fc80000000000 */
[----:B------:R-:W0:Y:S08]  /*42e0*/  I2F.RP R5, R3 ;  /* 0x0000000300057306 */ /* 0x000e300000209400 */
[----:B0-----:R-:W0:Y:S02]  /*42f0*/  MUFU.RCP R5, R5 ;  /* 0x0000000500057308 */ /* 0x001e240000001000 */
[----:B0-----:R-:W-:-:S02]  /*4300*/  IADD3 R6, R5, 0xffffffe, RZ ;  /* 0x0ffffffe05067810 */ /* 0x001fc40007ffe0ff */
[----:B------:R-:W-:-:S04]  /*4310*/  LOP3.LUT R5, R18, c[0x0][0x168], RZ, 0x3c, !PT ;  /* 0x00005a0012057a12 */ /* 0x000fc800078e3cff */
[----:B------:R0:W3:Y:S01]  /*4320*/  F2I.FTZ.U32.TRUNC.NTZ R7, R6 ;  /* 0x0000000600077305 */ /* 0x0000e2000021f000 */
[----:B------:R-:W-:Y:S01]  /*4330*/  ISETP.GE.AND P3, PT, R5, RZ, PT ;  /* 0x000000ff0500720c */ /* 0x000fe20003f66270 */
[----:B0-----:R-:W-:Y:S02]  /*4340*/  IMAD.MOV.U32 R6, RZ, RZ, RZ ;  /* 0x000000ffff067224 */ /* 0x001fe400078e00ff */
[----:B---3--:R-:W-:-:S04]  /*4350*/  IMAD.MOV R8, RZ, RZ, -R7 ;  /* 0x000000ffff087224 */ /* 0x008fc800078e0a07 */
        /* <DEDUP_REMOVED lines=27> */
.L_x_27867:
[----:B------:R-:W-:Y:S05]  /*4510*/  BSYNC B0 ;  /* 0x0000000000007941 */ /* 0x000fea0003800000 */
.L_x_27866:
        /* <DEDUP_REMOVED lines=20> */
.L_x_27873:
[----:B------:R0:W-:Y:S01]  /*4660*/  STG.E.U8 [R8.64], R4 ;  /* 0x0000000408007986 */ /* 0x0001e2000c101124 */
[----:B------:R-:W-:Y:S01]  /*4670*/  IMAD.MOV.U32 R19, RZ, RZ, R23 ;  /* 0x000000ffff137224 */ /* 0x000fe200078e0017 */
[----:B------:R-:W-:Y:S05]  /*4680*/  BRA `(.L_x_27869) ;  /* 0x00000e9000007947 */ /* 0x000fea0003800000 */
.L_x_27872:
        /* <DEDUP_REMOVED lines=10> */
.L_x_27876:
[----:B------:R0:W-:Y:S01]  /*4730*/  STG.E [R8.64], R4 ;  /* 0x0000000408007986 */ /* 0x0001e2000c101924 */
[----:B------:R-:W-:Y:S01]  /*4740*/  IMAD.MOV.U32 R19, RZ, RZ, R23 ;  /* 0x000000ffff137224 */ /* 0x000fe200078e0017 */
[----:B------:R-:W-:Y:S05]  /*4750*/  BRA `(.L_x_27869) ;  /* 0x00000dc000007947 */ /* 0x000fea0003800000 */
.L_x_27875:
[----:B------:R0:W-:Y:S01]  /*4760*/  STG.E.U16 [R8.64], R4 ;  /* 0x0000000408007986 */ /* 0x0001e2000c101524 */
[----:B------:R-:W-:Y:S01]  /*4770*/  IMAD.MOV.U32 R19, RZ, RZ, R23 ;  /* 0x000000ffff137224 */ /* 0x000fe200078e0017 */
[----:B------:R-:W-:Y:S05]  /*4780*/  BRA `(.L_x_27869) ;  /* 0x00000d9000007947 */ /* 0x000fea0003800000 */
.L_x_27871:
        /* <DEDUP_REMOVED lines=10> */
.L_x_27878:
[----:B------:R-:W0:Y:S01]  /*4830*/  I2F R0, R4 ;  /* 0x0000000400007306 */ /* 0x000e220000201400 */
[----:B------:R-:W-:Y:S01]  /*4840*/  IMAD.MOV.U32 R19, RZ, RZ, R23 ;  /* 0x000000ffff137224 */ /* 0x000fe200078e0017 */
[----:B0-----:R-:W-:-:S05]  /*4850*/  F2FP.PACK_AB R0, RZ, R0 ;  /* 0x00000000ff00723e */ /* 0x001fca00000000ff */
[----:B------:R0:W-:Y:S01]  /*4860*/  STG.E.U16 [R8.64], R0 ;  /* 0x0000000008007986 */ /* 0x0001e2000c101524 */
[----:B------:R-:W-:Y:S05]  /*4870*/  BRA `(.L_x_27869) ;  /* 0x00000ca000007947 */ /* 0x000fea0003800000 */
.L_x_27877:
        /* <DEDUP_REMOVED lines=11> */
.L_x_27880:
[----:B------:R-:W0:Y:S01]  /*4930*/  I2F R4, R4 ;  /* 0x0000000400047306 */ /* 0x000e220000201400 */
[----:B------:R-:W-:Y:S01]  /*4940*/  IMAD.MOV.U32 R19, RZ, RZ, R23 ;  /* 0x000000ffff137224 */ /* 0x000fe200078e0017 */
[----:B0-----:R-:W-:-:S04]  /*4950*/  F2FP.PACK_AB R3, RZ, R4 ;  /* 0x00000004ff03723e */ /* 0x001fc800000000ff */
[----:B------:R-:W-:-:S05]  /*4960*/  PRMT R3, R3, 0x5410, RZ ;  /* 0x0000541003037816 */ /* 0x000fca00000000ff */
[----:B------:R0:W-:Y:S01]  /*4970*/  STG.E [R8.64], R3 ;  /* 0x0000000308007986 */ /* 0x0001e2000c101924 */
[----:B------:R-:W-:Y:S05]  /*4980*/  BRA `(.L_x_27869) ;  /* 0x00000b9000007947 */ /* 0x000fea0003800000 */
.L_x_27879:
[----:B------:R-:W0:Y:S01]  /*4990*/  I2F.F64 R4, R4 ;  /* 0x0000000400047312 */ /* 0x000e220000201c00 */
[----:B------:R-:W-:Y:S01]  /*49a0*/  IMAD.MOV.U32 R19, RZ, RZ, R23 ;  /* 0x000000ffff137224 */ /* 0x000fe200078e0017 */
[----:B0-----:R0:W-:Y:S01]  /*49b0*/  STG.E.64 [R8.64], R4 ;  /* 0x0000000408007986 */ /* 0x0011e2000c101b24 */
[----:B------:R-:W-:Y:S05]  /*49c0*/  BRA `(.L_x_27869) ;  /* 0x00000b5000007947 */ /* 0x000fea0003800000 */
.L_x_27870:
        /* <DEDUP_REMOVED lines=13> */
.L_x_27883:
[----:B------:R-:W0:Y:S01]  /*4aa0*/  I2F.F64 R4, R4 ;  /* 0x0000000400047312 */ /* 0x000e220000201c00 */
[----:B------:R-:W-:Y:S01]  /*4ab0*/  CS2R R6, SRZ ;  /* 0x0000000000067805 */ /* 0x000fe2000001ff00 */
[----:B------:R-:W-:-:S04]  /*4ac0*/  IMAD.MOV.U32 R19, RZ, RZ, R23 ;  /* 0x000000ffff137224 */ /* 0x000fc800078e0017 */
[----:B0-----:R0:W-:Y:S01]  /*4ad0*/  STG.E.128 [R8.64], R4 ;  /* 0x0000000408007986 */ /* 0x0011e2000c101d24 */
[----:B------:R-:W-:Y:S05]  /*4ae0*/  BRA `(.L_x_27869) ;  /* 0x00000a3000007947 */ /* 0x000fea0003800000 */
.L_x_27882:
        /* <DEDUP_REMOVED lines=21> */
.L_x_27887:
[----:B------:R-:W-:Y:S05]  /*4c40*/  BSYNC B0 ;  /* 0x0000000000007941 */ /* 0x000fea0003800000 */
.L_x_27886:
[----:B------:R-:W-:Y:S01]  /*4c50*/  LOP3.LUT R5, R0, R5, RZ, 0xfc, !PT ;  /* 0x0000000500057212 */ /* 0x000fe200078efcff */
[----:B------:R-:W-:-:S04]  /*4c60*/  IMAD.MOV.U32 R19, RZ, RZ, R23 ;  /* 0x000000ffff137224 */ /* 0x000fc800078e0017 */
[----:B------:R0:W-:Y:S01]  /*4c70*/  STG.E.U8 [R8.64], R5 ;  /* 0x0000000508007986 */ /* 0x0001e2000c101124 */
[----:B------:R-:W-:Y:S05]  /*4c80*/  BRA `(.L_x_27869) ;  /* 0x0000089000007947 */ /* 0x000fea0003800000 */
.L_x_27885:
        /* <DEDUP_REMOVED lines=13> */
.L_x_27889:
[----:B------:R-:W-:Y:S01]  /*4d60*/  IMAD.MOV.U32 R0, RZ, RZ, 0x7f ;  /* 0x0000007fff007424 */ /* 0x000fe200078e00ff */
[----:B------:R-:W-:-:S04]  /*4d70*/  ISETP.GT.U32.AND P0, PT, R3, 0x7f800000, PT ;  /* 0x7f8000000300780c */ /* 0x000fc80003f04070 */
[----:B------:R-:W-:-:S04]  /*4d80*/  SEL R0, R0, 0x7c, P0 ;  /* 0x0000007c00007807 */ /* 0x000fc80000000000 */
.L_x_27890:
[----:B------:R-:W-:Y:S05]  /*4d90*/  BSYNC B0 ;  /* 0x0000000000007941 */ /* 0x000fea0003800000 */
.L_x_27888:
[----:B------:R-:W-:Y:S01]  /*4da0*/  LOP3.LUT R3, R5, 0x80000000, RZ, 0xc0, !PT ;  /* 0x8000000005037812 */ /* 0x000fe200078ec0ff */
[----:B------:R-:W-:-:S03]  /*4db0*/  IMAD.MOV.U32 R19, RZ, RZ, R23 ;  /* 0x000000ffff137224 */ /* 0x000fc600078e0017 */
[----:B------:R-:W-:-:S04]  /*4dc0*/  SHF.R.U32.HI R3, RZ, 0x18, R3 ;  /* 0x00000018ff037819 */ /* 0x000fc80000011603 */
[----:B------:R-:W-:-:S05]  /*4dd0*/  LOP3.LUT R3, R0, R3, RZ, 0xfc, !PT ;  /* 0x0000000300037212 */ /* 0x000fca00078efcff */
[----:B------:R0:W-:Y:S01]  /*4de0*/  STG.E.U8 [R8.64], R3 ;  /* 0x0000000308007986 */ /* 0x0001e2000c101124 */
[----:B------:R-:W-:Y:S05]  /*4df0*/  BRA `(.L_x_27869) ;  /* 0x0000072000007947 */ /* 0x000fea0003800000 */
.L_x_27884:
[----:B------:R-:W0:Y:S01]  /*4e00*/  I2F R0, R4 ;  /* 0x0000000400007306 */ /* 0x000e220000201400 */
[----:B------:R-:W-:Y:S01]  /*4e10*/  IMAD.MOV.U32 R19, RZ, RZ, R23 ;  /* 0x000000ffff137224 */ /* 0x000fe200078e0017 */
[----:B0-----:R-:W-:-:S05]  /*4e20*/  F2FP.BF16.PACK_AB R0, RZ, R0 ;  /* 0x00000000ff00723e */ /* 0x001fca00000010ff */
[----:B------:R0:W-:Y:S01]  /*4e30*/  STG.E.U16 [R8.64], R0 ;  /* 0x0000000008007986 */ /* 0x0001e2000c101524 */
[----:B------:R-:W-:Y:S05]  /*4e40*/  BRA `(.L_x_27869) ;  /* 0x000006d000007947 */ /* 0x000fea0003800000 */
.L_x_27881:
        /* <DEDUP_REMOVED lines=11> */
.L_x_27893:
        /* <DEDUP_REMOVED lines=17> */
.L_x_27896:
[----:B------:R-:W-:-:S04]  /*5010*/  LOP3.LUT R0, R7, 0x80000000, RZ, 0xc0, !PT ;  /* 0x8000000007007812 */ /* 0x000fc800078ec0ff */
[----:B------:R-:W-:-:S04]  /*5020*/  SHF.R.U32.HI R0, RZ, 0x18, R0 ;  /* 0x00000018ff007819 */ /* 0x000fc80000011600 */
[----:B------:R-:W-:Y:S02]  /*5030*/  LOP3.LUT R0, R3, R0, RZ, 0xfc, !PT ;  /* 0x0000000003007212 */ /* 0x000fe400078efcff */
.L_x_27895:
[----:B------:R-:W-:Y:S05]  /*5040*/  BSYNC B0 ;  /* 0x0000000000007941 */ /* 0x000fea0003800000 */
.L_x_27894:
[----:B------:R0:W-:Y:S01]  /*5050*/  STG.E.U8 [R8.64], R0 ;  /* 0x0000000008007986 */ /* 0x0001e2000c101124 */
[----:B------:R-:W-:Y:S01]  /*5060*/  IMAD.MOV.U32 R19, RZ, RZ, R23 ;  /* 0x000000ffff137224 */ /* 0x000fe200078e0017 */
[----:B------:R-:W-:Y:S05]  /*5070*/  BRA `(.L_x_27869) ;  /* 0x000004a000007947 */ /* 0x000fea0003800000 */
.L_x_27892:
        /* <DEDUP_REMOVED lines=17> */
.L_x_27899:
[----:B------:R-:W-:-:S04]  /*5190*/  LOP3.LUT R0, R7, 0x80000000, RZ, 0xc0, !PT ;  /* 0x8000000007007812 */ /* 0x000fc800078ec0ff */
[----:B------:R-:W-:-:S04]  /*51a0*/  SHF.R.U32.HI R0, RZ, 0x18, R0 ;  /* 0x00000018ff007819 */ /* 0x000fc80000011600 */
[----:B------:R-:W-:Y:S02]  /*51b0*/  LOP3.LUT R0, R3, R0, RZ, 0xfc, !PT ;  /* 0x0000000003007212 */ /* 0x000fe400078efcff */
.L_x_27898:
[----:B------:R-:W-:Y:S05]  /*51c0*/  BSYNC B0 ;  /* 0x0000000000007941 */ /* 0x000fea0003800000 */
.L_x_27897:
[----:B------:R0:W-:Y:S01]  /*51d0*/  STG.E.U8 [R8.64], R0 ;  /* 0x0000000008007986 */ /* 0x0001e2000c101124 */
[----:B------:R-:W-:Y:S01]  /*51e0*/  IMAD.MOV.U32 R19, RZ, RZ, R23 ;  /* 0x000000ffff137224 */ /* 0x000fe200078e0017 */
[----:B------:R-:W-:Y:S05]  /*51f0*/  BRA `(.L_x_27869) ;  /* 0x0000032000007947 */ /* 0x000fea0003800000 */
.L_x_27891:
        /* <DEDUP_REMOVED lines=23> */
.L_x_27874:
        /* <DEDUP_REMOVED lines=21> */
.L_x_27901:
[----:B------:R-:W-:Y:S01]  /*54c0*/  SHF.R.S32.HI R5, RZ, 0x1f, R4 ;  /* 0x0000001fff057819 */ /* 0x000fe20000011404 */
[----:B------:R-:W-:-:S04]  /*54d0*/  IMAD.MOV.U32 R19, RZ, RZ, R23 ;  /* 0x000000ffff137224 */ /* 0x000fc800078e0017 */
[----:B------:R0:W-:Y:S01]  /*54e0*/  STG.E.64 [R8.64], R4 ;  /* 0x0000000408007986 */ /* 0x0001e2000c101b24 */
[----:B------:R-:W-:Y:S05]  /*54f0*/  BRA `(.L_x_27869) ;  /* 0x0000002000007947 */ /* 0x000fea0003800000 */
.L_x_27900:
[----:B------:R0:W-:Y:S01]  /*5500*/  STG.E [R8.64], R4 ;  /* 0x0000000408007986 */ /* 0x0001e2000c101924 */
[----:B------:R-:W-:-:S03]  /*5510*/  IMAD.MOV.U32 R19, RZ, RZ, R23 ;  /* 0x000000ffff137224 */ /* 0x000fc600078e0017 */
.L_x_27869:
[----:B------:R-:W-:Y:S05]  /*5520*/  BSYNC B6 ;  /* 0x0000000000067941 */ /* 0x000fea0003800000 */
.L_x_27868:
        /* <DEDUP_REMOVED lines=21> */
.L_x_27907:
[----:B-1---5:R0:W-:Y:S01]  /*5680*/  STG.E.U8 [R8.64], R24 ;  /* 0x0000001808007986 */ /* 0x0221e2000c101124 */
[----:B------:R-:W-:Y:S05]  /*5690*/  BRA `(.L_x_27909) ;  /* 0x00000d7000007947 */ /* 0x000fea0003800000 */
.L_x_27906:
[----:B------:R-:W-:-:S13]  /*56a0*/  ISETP.NE.AND P0, PT, R0, 0x2, PT ;  /* 0x000000020000780c */ /* 0x000fda0003f05270 */
[----:B------:R-:W-:Y:S05]  /*56b0*/  @!P0 BRA `(.L_x_27910) ;  /* 0x0000009000008947 */ /* 0x000fea0003800000 */
[----:B------:R-:W-:-:S13]  /*56c0*/  ISETP.NE.AND P0, PT, R0, 0x3, PT ;  /* 0x000000030000780c */ /* 0x000fda0003f05270 */
[----:B------:R-:W-:Y:S05]  /*56d0*/  @!P0 BRA `(.L_x_27911) ;  /* 0x0000005000008947 */ /* 0x000fea0003800000 */
[----:B------:R-:W-:-:S13]  /*56e0*/  ISETP.NE.AND P0, PT, R0, 0x4, PT ;  /* 0x000000040000780c */ /* 0x000fda0003f05270 */
[----:B------:R-:W-:Y:S05]  /*56f0*/  @P0 BRA `(.L_x_27908) ;  /* 0x00000b9000000947 */ /* 0x000fea0003800000 */
[----:B-1---5:R-:W-:-:S05]  /*5700*/  SHF.R.S32.HI R25, RZ, 0x1f, R24 ;  /* 0x0000001fff197819 */ /* 0x022fca0000011418 */
[----:B------:R0:W-:Y:S01]  /*5710*/  STG.E.64 [R8.64], R24 ;  /* 0x0000001808007986 */ /* 0x0001e2000c101b24 */
[----:B------:R-:W-:Y:S05]  /*5720*/  BRA `(.L_x_27909) ;  /* 0x00000ce000007947 */ /* 0x000fea0003800000 */
.L_x_27911:
[----:B-1---5:R0:W-:Y:S01]  /*5730*/  STG.E [R8.64], R24 ;  /* 0x0000001808007986 */ /* 0x0221e2000c101924 */
[----:B------:R-:W-:Y:S05]  /*5740*/  BRA `(.L_x_27909) ;  /* 0x00000cc000007947 */ /* 0x000fea0003800000 */
.L_x_27910:
[----:B-1---5:R0:W-:Y:S01]  /*5750*/  STG.E.U16 [R8.64], R24 ;  /* 0x0000001808007986 */ /* 0x0221e2000c101524 */
[----:B------:R-:W-:Y:S05]  /*5760*/  BRA `(.L_x_27909) ;  /* 0x00000ca000007947 */ /* 0x000fea0003800000 */
.L_x_27905:
[----:B------:R-:W-:-:S13]  /*5770*/  ISETP.GT.AND P0, PT, R0, 0x6, PT ;  /* 0x000000060000780c */ /* 0x000fda0003f04270 */
[----:B------:R-:W-:Y:S05]  /*5780*/  @P0 BRA `(.L_x_27912) ;  /* 0x000000b000000947 */ /* 0x000fea0003800000 */
[----:B------:R-:W-:-:S13]  /*5790*/  ISETP.NE.AND P0, PT, R0, 0x5, PT ;  /* 0x000000050000780c */ /* 0x000fda0003f05270 */
[----:B------:R-:W-:Y:S05]  /*57a0*/  @!P0 BRA `(.L_x_27913) ;  /* 0x0000005000008947 */ /* 0x000fea0003800000 */
[----:B------:R-:W-:-:S13]  /*57b0*/  ISETP.NE.AND P0, PT, R0, 0x6, PT ;  /* 0x000000060000780c */ /* 0x000fda0003f05270 */
[----:B------:R-:W-:Y:S05]  /*57c0*/  @P0 BRA `(.L_x_27908) ;  /* 0x00000ac000000947 */ /* 0x000fea0003800000 */
[----:B-1---5:R-:W0:Y:S02]  /*57d0*/  I2F R3, R24 ;  /* 0x0000001800037306 */ /* 0x022e240000201400 */
[----:B0-----:R0:W-:Y:S01]  /*57e0*/  STG.E [R8.64], R3 ;  /* 0x0000000308007986 */ /* 0x0011e2000c101924 */
[----:B------:R-:W-:Y:S05]  /*57f0*/  BRA `(.L_x_27909) ;  /* 0x00000c1000007947 */ /* 0x000fea0003800000 */
.L_x_27913:
[----:B-1---5:R-:W0:Y:S02]  /*5800*/  I2F R0, R24 ;  /* 0x0000001800007306 */ /* 0x022e240000201400 */
[----:B0-----:R-:W-:-:S05]  /*5810*/  F2FP.PACK_AB R0, RZ, R0 ;  /* 0x00000000ff00723e */ /* 0x001fca00000000ff */
[----:B------:R0:W-:Y:S01]  /*5820*/  STG.E.U16 [R8.64], R0 ;  /* 0x0000000008007986 */ /* 0x0001e2000c101524 */
[----:B------:R-:W-:Y:S05]  /*5830*/  BRA `(.L_x_27909) ;  /* 0x00000bd000007947 */ /* 0x000fea0003800000 */
.L_x_27912:
[----:B------:R-:W-:-:S13]  /*5840*/  ISETP.NE.AND P0, PT, R0, 0x7, PT ;  /* 0x000000070000780c */ /* 0x000fda0003f05270 */
[----:B------:R-:W-:Y:S05]  /*5850*/  @!P0 BRA `(.L_x_27914) ;  /* 0x000000d000008947 */ /* 0x000fea0003800000 */
[----:B------:R-:W-:-:S13]  /*5860*/  ISETP.NE.AND P0, PT, R0, 0x8, PT ;  /* 0x000000080000780c */ /* 0x000fda0003f05270 */
[----:B------:R-:W-:Y:S05]  /*5870*/  @!P0 BRA `(.L_x_27915) ;  /* 0x0000006000008947 */ /* 0x000fea0003800000 */
[----:B------:R-:W-:-:S13]  /*5880*/  ISETP.NE.AND P0, PT, R0, 0x9, PT ;  /* 0x000000090000780c */ /* 0x000fda0003f05270 */
[----:B------:R-:W-:Y:S05]  /*5890*/  @P0 BRA `(.L_x_27908) ;  /* 0x000009f000000947 */ /* 0x000fea0003800000 */
[----:B-1---5:R-:W0:Y:S01]  /*58a0*/  I2F R24, R24 ;  /* 0x0000001800187306 */ /* 0x022e220000201400 */
[----:B------:R-:W-:-:S05]  /*58b0*/  IMAD.MOV.U32 R25, RZ, RZ, RZ ;  /* 0x000000ffff197224 */ /* 0x000fca00078e00ff */
[----:B0-----:R0:W-:Y:S01]  /*58c0*/  STG.E.64 [R8.64], R24 ;  /* 0x0000001808007986 */ /* 0x0011e2000c101b24 */
[----:B------:R-:W-:Y:S05]  /*58d0*/  BRA `(.L_x_27909) ;  /* 0x00000b3000007947 */ /* 0x000fea0003800000 */
.L_x_27915:
[----:B-1---5:R-:W0:Y:S02]  /*58e0*/  I2F R24, R24 ;  /* 0x0000001800187306 */ /* 0x022e240000201400 */
[----:B0-----:R-:W-:-:S04]  /*58f0*/  F2FP.PACK_AB R3, RZ, R24 ;  /* 0x00000018ff03723e */ /* 0x001fc800000000ff */
[----:B------:R-:W-:-:S05]  /*5900*/  PRMT R3, R3, 0x5410, RZ ;  /* 0x0000541003037816 */ /* 0x000fca00000000ff */
[----:B------:R0:W-:Y:S01]  /*5910*/  STG.E [R8.64], R3 ;  /* 0x0000000308007986 */ /* 0x0001e2000c101924 */
[----:B------:R-:W-:Y:S05]  /*5920*/  BRA `(.L_x_27909) ;  /* 0x00000ae000007947 */ /* 0x000fea0003800000 */
.L_x_27914:
[----:B-1---5:R-:W0:Y:S02]  /*5930*/  I2F.F64 R24, R24 ;  /* 0x0000001800187312 */ /* 0x022e240000201c00 */
[----:B0-----:R0:W-:Y:S01]  /*5940*/  STG.E.64 [R8.64], R24 ;  /* 0x0000001808007986 */ /* 0x0011e2000c101b24 */
[----:B------:R-:W-:Y:S05]  /*5950*/  BRA `(.L_x_27909) ;  /* 0x00000ab000007947 */ /* 0x000fea0003800000 */
.L_x_27904:
        /* <DEDUP_REMOVED lines=8> */
[----:B-1---5:R-:W-:-:S04]  /*59e0*/  ISETP.NE.AND P0, PT, R24, RZ, PT ;  /* 0x000000ff1800720c */ /* 0x022fc80003f05270 */
[----:B------:R-:W-:-:S05]  /*59f0*/  SEL R3, RZ, 0x1, !P0 ;  /* 0x00000001ff037807 */ /* 0x000fca0004000000 */
[----:B------:R0:W-:Y:S01]  /*5a00*/  STG.E.U8 [R8.64], R3 ;  /* 0x0000000308007986 */ /* 0x0001e2000c101124 */
[----:B------:R-:W-:Y:S05]  /*5a10*/  BRA `(.L_x_27909) ;  /* 0x000009f000007947 */ /* 0x000fea0003800000 */
.L_x_27918:
[----:B-1---5:R-:W0:Y:S01]  /*5a20*/  I2F.F64 R4, R24 ;  /* 0x0000001800047312 */ /* 0x022e220000201c00 */
[----:B------:R-:W-:-:S05]  /*5a30*/  CS2R R6, SRZ ;  /* 0x0000000000067805 */ /* 0x000fca000001ff00 */
[----:B0-----:R0:W-:Y:S01]  /*5a40*/  STG.E.128 [R8.64], R4 ;  /* 0x0000000408007986 */ /* 0x0011e2000c101d24 */
[----:B------:R-:W-:Y:S05]  /*5a50*/  BRA `(.L_x_27909) ;  /* 0x000009b000007947 */ /* 0x000fea0003800000 */
.L_x_27917:
[----:B------:R-:W-:-:S13]  /*5a60*/  ISETP.NE.AND P0, PT, R0, 0xf, PT ;  /* 0x0000000f0000780c */ /* 0x000fda0003f05270 */
[----:B------:R-:W-:Y:S05]  /*5a70*/  @!P0 BRA `(.L_x_27919) ;  /* 0x000002d000008947 */ /* 0x000fea0003800000 */
[----:B------:R-:W-:-:S13]  /*5a80*/  ISETP.NE.AND P0, PT, R0, 0x17, PT ;  /* 0x000000170000780c */ /* 0x000fda0003f05270 */
[----:B------:R-:W-:Y:S05]  /*5a90*/  @!P0 BRA `(.L_x_27920) ;  /* 0x0000015000008947 */ /* 0x000fea0003800000 */
[----:B------:R-:W-:-:S13]  /*5aa0*/  ISETP.NE.AND P0, PT, R0, 0x18, PT ;  /* 0x000000180000780c */ /* 0x000fda0003f05270 */
[----:B------:R-:W-:Y:S05]  /*5ab0*/  @P0 BRA `(.L_x_27908) ;  /* 0x000007d000000947 */ /* 0x000fea0003800000 */
[----:B-1---5:R-:W0:Y:S01]  /*5ac0*/  I2F R7, R24 ;  /* 0x0000001800077306 */ /* 0x022e220000201400 */
        /* <DEDUP_REMOVED lines=14> */
.L_x_27922:
[----:B------:R-:W-:Y:S05]  /*5bb0*/  BSYNC B0 ;  /* 0x0000000000007941 */ /* 0x000fea0003800000 */
.L_x_27921:
[----:B------:R-:W-:-:S05]  /*5bc0*/  LOP3.LUT R5, R0, R5, RZ, 0xfc, !PT ;  /* 0x0000000500057212 */ /* 0x000fca00078efcff */
[----:B------:R0:W-:Y:S01]  /*5bd0*/  STG.E.U8 [R8.64], R5 ;  /* 0x0000000508007986 */ /* 0x0001e2000c101124 */
[----:B------:R-:W-:Y:S05]  /*5be0*/  BRA `(.L_x_27909) ;  /* 0x0000082000007947 */ /* 0x000fea0003800000 */
.L_x_27920:
[----:B-1---5:R-:W0:Y:S01]  /*5bf0*/  I2F R5, R24 ;  /* 0x0000001800057306 */ /* 0x022e220000201400 */
        /* <DEDUP_REMOVED lines=12> */
.L_x_27924:
[----:B------:R-:W-:Y:S01]  /*5cc0*/  IMAD.MOV.U32 R0, RZ, RZ, 0x7f ;  /* 0x0000007fff007424 */ /* 0x000fe200078e00ff */
[----:B------:R-:W-:-:S04]  /*5cd0*/  ISETP.GT.U32.AND P0, PT, R3, 0x7f800000, PT ;  /* 0x7f8000000300780c */ /* 0x000fc80003f04070 */
[----:B------:R-:W-:-:S04]  /*5ce0*/  SEL R0, R0, 0x7c, P0 ;  /* 0x0000007c00007807 */ /* 0x000fc80000000000 */
.L_x_27925:
[----:B------:R-:W-:Y:S05]  /*5cf0*/  BSYNC B0 ;  /* 0x0000000000007941 */ /* 0x000fea0003800000 */
.L_x_27923:
[----:B------:R-:W-:-:S04]  /*5d00*/  LOP3.LUT R3, R5, 0x80000000, RZ, 0xc0, !PT ;  /* 0x8000000005037812 */ /* 0x000fc800078ec0ff */
[----:B------:R-:W-:-:S04]  /*5d10*/  SHF.R.U32.HI R3, RZ, 0x18, R3 ;  /* 0x00000018ff037819 */ /* 0x000fc80000011603 */
[----:B------:R-:W-:-:S05]  /*5d20*/  LOP3.LUT R3, R0, R3, RZ, 0xfc, !PT ;  /* 0x0000000300037212 */ /* 0x000fca00078efcff */
[----:B------:R0:W-:Y:S01]  /*5d30*/  STG.E.U8 [R8.64], R3 ;  /* 0x0000000308007986 */ /* 0x0001e2000c101124 */
[----:B------:R-:W-:Y:S05]  /*5d40*/  BRA `(.L_x_27909) ;  /* 0x000006c000007947 */ /* 0x000fea0003800000 */
.L_x_27919:
[----:B-1---5:R-:W0:Y:S02]  /*5d50*/  I2F R0, R24 ;  /* 0x0000001800007306 */ /* 0x022e240000201400 */
[----:B0-----:R-:W-:-:S05]  /*5d60*/  F2FP.BF16.PACK_AB R0, RZ, R0 ;  /* 0x00000000ff00723e */ /* 0x001fca00000010ff */
[----:B------:R0:W-:Y:S01]  /*5d70*/  STG.E.U16 [R8.64], R0 ;  /* 0x0000000008007986 */ /* 0x0001e2000c101524 */
[----:B------:R-:W-:Y:S05]  /*5d80*/  BRA `(.L_x_27909) ;  /* 0x0000068000007947 */ /* 0x000fea0003800000 */
.L_x_27916:
        /* <DEDUP_REMOVED lines=10> */
.L_x_27928:
[----:B-1---5:R-:W0:Y:S01]  /*5e30*/  I2F R5, R24 ;  /* 0x0000001800057306 */ /* 0x022e220000201400 */
        /* <DEDUP_REMOVED lines=16> */
.L_x_27931:
[----:B------:R-:W-:-:S04]  /*5f40*/  LOP3.LUT R3, R5, 0x80000000, RZ, 0xc0, !PT ;  /* 0x8000000005037812 */ /* 0x000fc800078ec0ff */
[----:B------:R-:W-:-:S04]  /*5f50*/  SHF.R.U32.HI R3, RZ, 0x18, R3 ;  /* 0x00000018ff037819 */ /* 0x000fc80000011603 */
[----:B------:R-:W-:-:S04]  /*5f60*/  LOP3.LUT R0, R0, R3, RZ, 0xfc, !PT ;  /* 0x0000000300007212 */ /* 0x000fc800078efcff */
[----:B------:R-:W-:Y:S02]  /*5f70*/  PRMT R4, R0, 0x7610, R4 ;  /* 0x0000761000047816 */ /* 0x000fe40000000004 */
.L_x_27930:
[----:B------:R-:W-:Y:S05]  /*5f80*/  BSYNC B0 ;  /* 0x0000000000007941 */ /* 0x000fea0003800000 */
.L_x_27929:
[----:B------:R0:W-:Y:S01]  /*5f90*/  STG.E.U8 [R8.64], R4 ;  /* 0x0000000408007986 */ /* 0x0001e2000c101124 */
[----:B------:R-:W-:Y:S05]  /*5fa0*/  BRA `(.L_x_27909) ;  /* 0x0000046000007947 */ /* 0x000fea0003800000 */
.L_x_27927:
        /* <DEDUP_REMOVED lines=17> */
.L_x_27934:
[----:B------:R-:W-:-:S04]  /*60c0*/  LOP3.LUT R3, R5, 0x80000000, RZ, 0xc0, !PT ;  /* 0x8000000005037812 */ /* 0x000fc800078ec0ff */
[----:B------:R-:W-:-:S04]  /*60d0*/  SHF.R.U32.HI R3, RZ, 0x18, R3 ;  /* 0x00000018ff037819 */ /* 0x000fc80000011603 */
[----:B------:R-:W-:-:S04]  /*60e0*/  LOP3.LUT R0, R0, R3, RZ, 0xfc, !PT ;  /* 0x0000000300007212 */ /* 0x000fc800078efcff */
[----:B------:R-:W-:Y:S02]  /*60f0*/  PRMT R4, R0, 0x7610, R4 ;  /* 0x0000761000047816 */ /* 0x000fe40000000004 */
.L_x_27933:
[----:B------:R-:W-:Y:S05]  /*6100*/  BSYNC B0 ;  /* 0x0000000000007941 */ /* 0x000fea0003800000 */
.L_x_27932:
[----:B------:R0:W-:Y:S01]  /*6110*/  STG.E.U8 [R8.64], R4 ;  /* 0x0000000408007986 */ /* 0x0001e2000c101124 */
[----:B------:R-:W-:Y:S05]  /*6120*/  BRA `(.L_x_27909) ;  /* 0x000002e000007947 */ /* 0x000fea0003800000 */
.L_x_27926:
[----:B------:R-:W-:-:S13]  /*6130*/  ISETP.NE.AND P0, PT, R0, 0x1c, PT ;  /* 0x0000001c0000780c */ /* 0x000fda0003f05270 */
[----:B------:R-:W-:Y:S05]  /*6140*/  @!P0 BRA `(.L_x_27935) ;  /* 0x000002b000008947 */ /* 0x000fea0003800000 */
[----:B------:R-:W-:-:S13]  /*6150*/  ISETP.NE.AND P0, PT, R0, 0x1d, PT ;  /* 0x0000001d0000780c */ /* 0x000fda0003f05270 */
[----:B------:R-:W-:Y:S05]  /*6160*/  @!P0 BRA `(.L_x_27936) ;  /* 0x0000026000008947 */ /* 0x000fea0003800000 */
[----:B------:R-:W-:-:S13]  /*6170*/  ISETP.NE.AND P0, PT, R0, 0x2c, PT ;  /* 0x0000002c0000780c */ /* 0x000fda0003f05270 */
[----:B------:R-:W-:Y:S05]  /*6180*/  @P0 BRA `(.L_x_27908) ;  /* 0x0000010000000947 */ /* 0x000fea0003800000 */
[----:B-1---5:R-:W0:Y:S01]  /*6190*/  I2F R24, R24 ;  /* 0x0000001800187306 */ /* 0x022e220000201400 */
        /* <DEDUP_REMOVED lines=15> */
.L_x_27908:
        /* <DEDUP_REMOVED lines=20> */
.L_x_27936:
[----:B-1---5:R-:W-:-:S05]  /*63d0*/  SHF.R.S32.HI R25, RZ, 0x1f, R24 ;  /* 0x0000001fff197819 */ /* 0x022fca0000011418 */
[----:B------:R0:W-:Y:S01]  /*63e0*/  STG.E.64 [R8.64], R24 ;  /* 0x0000001808007986 */ /* 0x0001e2000c101b24 */
[----:B------:R-:W-:Y:S05]  /*63f0*/  BRA `(.L_x_27909) ;  /* 0x0000001000007947 */ /* 0x000fea0003800000 */
.L_x_27935:
[----:B-1---5:R0:W-:Y:S02]  /*6400*/  STG.E [R8.64], R24 ;  /* 0x0000001808007986 */ /* 0x0221e4000c101924 */
.L_x_27909:
        /* <DEDUP_REMOVED lines=19> */
[----:B--2---:R0:W-:Y:S01]  /*6540*/  STG.E.U8 [R8.64], R22 ;  /* 0x0000001608007986 */ /* 0x0041e2000c101124 */
[----:B------:R-:W-:Y:S05]  /*6550*/  BRA `(.L_x_27942) ;  /* 0x00000d9000007947 */ /* 0x000fea0003800000 */
.L_x_27940:
[----:B--2---:R0:W-:Y:S01]  /*6560*/  STG.E.U8 [R8.64], R22 ;  /* 0x0000001608007986 */ /* 0x0041e2000c101124 */
[----:B------:R-:W-:Y:S05]  /*6570*/  BRA `(.L_x_27942) ;  /* 0x00000d7000007947 */ /* 0x000fea0003800000 */
.L_x_27939:
[----:B------:R-:W-:-:S13]  /*6580*/  ISETP.NE.AND P0, PT, R0, 0x2, PT ;  /* 0x000000020000780c */ /* 0x000fda0003f05270 */
[----:B------:R-:W-:Y:S05]  /*6590*/  @!P0 BRA `(.L_x_27943) ;  /* 0x0000009000008947 */ /* 0x000fea0003800000 */
[----:B------:R-:W-:-:S13]  /*65a0*/  ISETP.NE.AND P0, PT, R0, 0x3, PT ;  /* 0x000000030000780c */ /* 0x000fda0003f05270 */
[----:B------:R-:W-:Y:S05]  /*65b0*/  @!P0 BRA `(.L_x_27944) ;  /* 0x0000005000008947 */ /* 0x000fea0003800000 */
[----:B------:R-:W-:-:S13]  /*65c0*/  ISETP.NE.AND P0, PT, R0, 0x4, PT ;  /* 0x000000040000780c */ /* 0x000fda0003f05270 */
[----:B------:R-:W-:Y:S05]  /*65d0*/  @P0 BRA `(.L_x_27941) ;  /* 0x00000b9000000947 */ /* 0x000fea0003800000 */
[----:B--2---:R-:W-:-:S05]  /*65e0*/  SHF.R.S32.HI R23, RZ, 0x1f, R22 ;  /* 0x0000001fff177819 */ /* 0x004fca0000011416 */
[----:B------:R0:W-:Y:S01]  /*65f0*/  STG.E.64 [R8.64], R22 ;  /* 0x0000001608007986 */ /* 0x0001e2000c101b24 */
[----:B------:R-:W-:Y:S05]  /*6600*/  BRA `(.L_x_27942) ;  /* 0x00000ce000007947 */ /* 0x000fea0003800000 */
.L_x_27944:
[----:B--2---:R0:W-:Y:S01]  /*6610*/  STG.E [R8.64], R22 ;  /* 0x0000001608007986 */ /* 0x0041e2000c101924 */
[----:B------:R-:W-:Y:S05]  /*6620*/  BRA `(.L_x_27942) ;  /* 0x00000cc000007947 */ /* 0x000fea0003800000 */
.L_x_27943:
[----:B--2---:R0:W-:Y:S01]  /*6630*/  STG.E.U16 [R8.64], R22 ;  /* 0x0000001608007986 */ /* 0x0041e2000c101524 */
[----:B------:R-:W-:Y:S05]  /*6640*/  BRA `(.L_x_27942) ;  /* 0x00000ca000007947 */ /* 0x000fea0003800000 */
.L_x_27938:
[----:B------:R-:W-:-:S13]  /*6650*/  ISETP.GT.AND P0, PT, R0, 0x6, PT ;  /* 0x000000060000780c */ /* 0x000fda0003f04270 */
[----:B------:R-:W-:Y:S05]  /*6660*/  @P0 BRA `(.L_x_27945) ;  /* 0x000000b000000947 */ /* 0x000fea0003800000 */
[----:B------:R-:W-:-:S13]  /*6670*/  ISETP.NE.AND P0, PT, R0, 0x5, PT ;  /* 0x000000050000780c */ /* 0x000fda0003f05270 */
[----:B------:R-:W-:Y:S05]  /*6680*/  @!P0 BRA `(.L_x_27946) ;  /* 0x0000005000008947 */ /* 0x000fea0003800000 */
[----:B------:R-:W-:-:S13]  /*6690*/  ISETP.NE.AND P0, PT, R0, 0x6, PT ;  /* 0x000000060000780c */ /* 0x000fda0003f05270 */
[----:B------:R-:W-:Y:S05]  /*66a0*/  @P0 BRA `(.L_x_27941) ;  /* 0x00000ac000000947 */ /* 0x000fea0003800000 */
[----:B--2---:R-:W0:Y:S02]  /*66b0*/  I2F R3, R22 ;  /* 0x0000001600037306 */ /* 0x004e240000201400 */
[----:B0-----:R0:W-:Y:S01]  /*66c0*/  STG.E [R8.64], R3 ;  /* 0x0000000308007986 */ /* 0x0011e2000c101924 */
[----:B------:R-:W-:Y:S05]  /*66d0*/  BRA `(.L_x_27942) ;  /* 0x00000c1000007947 */ /* 0x000fea0003800000 */
.L_x_27946:
[----:B--2---:R-:W0:Y:S02]  /*66e0*/  I2F R0, R22 ;  /* 0x0000001600007306 */ /* 0x004e240000201400 */
[----:B0-----:R-:W-:-:S05]  /*66f0*/  F2FP.PACK_AB R0, RZ, R0 ;  /* 0x00000000ff00723e */ /* 0x001fca00000000ff */
[----:B------:R0:W-:Y:S01]  /*6700*/  STG.E.U16 [R8.64], R0 ;  /* 0x0000000008007986 */ /* 0x0001e2000c101524 */
[----:B------:R-:W-:Y:S05]  /*6710*/  BRA `(.L_x_27942) ;  /* 0x00000bd000007947 */ /* 0x000fea0003800000 */
.L_x_27945:
[----:B------:R-:W-:-:S13]  /*6720*/  ISETP.NE.AND P0, PT, R0, 0x7, PT ;  /* 0x000000070000780c */ /* 0x000fda0003f05270 */
[----:B------:R-:W-:Y:S05]  /*6730*/  @!P0 BRA `(.L_x_27947) ;  /* 0x000000d000008947 */ /* 0x000fea0003800000 */
[----:B------:R-:W-:-:S13]  /*6740*/  ISETP.NE.AND P0, PT, R0, 0x8, PT ;  /* 0x000000080000780c */ /* 0x000fda0003f05270 */
[----:B------:R-:W-:Y:S05]  /*6750*/  @!P0 BRA `(.L_x_27948) ;  /* 0x0000006000008947 */ /* 0x000fea0003800000 */
[----:B------:R-:W-:-:S13]  /*6760*/  ISETP.NE.AND P0, PT, R0, 0x9, PT ;  /* 0x000000090000780c */ /* 0x000fda0003f05270 */
[----:B------:R-:W-:Y:S05]  /*6770*/  @P0 BRA `(.L_x_27941) ;  /* 0x000009f000000947 */ /* 0x000fea0003800000 */
[----:B--2---:R-:W0:Y:S01]  /*6780*/  I2F R22, R22 ;  /* 0x0000001600167306 */ /* 0x004e220000201400 */
[----:B------:R-:W-:-:S05]  /*6790*/  IMAD.MOV.U32 R23, RZ, RZ, RZ ;  /* 0x000000ffff177224 */ /* 0x000fca00078e00ff */
[----:B0-----:R0:W-:Y:S01]  /*67a0*/  STG.E.64 [R8.64], R22 ;  /* 0x0000001608007986 */ /* 0x0011e2000c101b24 */
[----:B------:R-:W-:Y:S05]  /*67b0*/  BRA `(.L_x_27942) ;  /* 0x00000b3000007947 */ /* 0x000fea0003800000 */
.L_x_27948:
[----:B--2---:R-:W0:Y:S02]  /*67c0*/  I2F R22, R22 ;  /* 0x0000001600167306 */ /* 0x004e240000201400 */
[----:B0-----:R-:W-:-:S04]  /*67d0*/  F2FP.PACK_AB R3, RZ, R22 ;  /* 0x00000016ff03723e */ /* 0x001fc800000000ff */
[----:B------:R-:W-:-:S05]  /*67e0*/  PRMT R3, R3, 0x5410, RZ ;  /* 0x0000541003037816 */ /* 0x000fca00000000ff */
[----:B------:R0:W-:Y:S01]  /*67f0*/  STG.E [R8.64], R3 ;  /* 0x0000000308007986 */ /* 0x0001e2000c101924 */
[----:B------:R-:W-:Y:S05]  /*6800*/  BRA `(.L_x_27942) ;  /* 0x00000ae000007947 */ /* 0x000fea0003800000 */
.L_x_27947:
[----:B--2---:R-:W0:Y:S02]  /*6810*/  I2F.F64 R22, R22 ;  /* 0x0000001600167312 */ /* 0x004e240000201c00 */
[----:B0-----:R0:W-:Y:S01]  /*6820*/  STG.E.64 [R8.64], R22 ;  /* 0x0000001608007986 */ /* 0x0011e2000c101b24 */
[----:B------:R-:W-:Y:S05]  /*6830*/  BRA `(.L_x_27942) ;  /* 0x00000ab000007947 */ /* 0x000fea0003800000 */
.L_x_27937:
        /* <DEDUP_REMOVED lines=8> */
[----:B--2---:R-:W-:-:S04]  /*68c0*/  ISETP.NE.AND P0, PT, R22, RZ, PT ;  /* 0x000000ff1600720c */ /* 0x004fc80003f05270 */
[----:B------:R-:W-:-:S05]  /*68d0*/  SEL R3, RZ, 0x1, !P0 ;  /* 0x00000001ff037807 */ /* 0x000fca0004000000 */
[----:B------:R0:W-:Y:S01]  /*68e0*/  STG.E.U8 [R8.64], R3 ;  /* 0x0000000308007986 */ /* 0x0001e2000c101124 */
[----:B------:R-:W-:Y:S05]  /*68f0*/  BRA `(.L_x_27942) ;  /* 0x000009f000007947 */ /* 0x000fea0003800000 */
.L_x_27951:
[----:B--2---:R-:W0:Y:S01]  /*6900*/  I2F.F64 R4, R22 ;  /* 0x0000001600047312 */ /* 0x004e220000201c00 */
[----:B------:R-:W-:-:S05]  /*6910*/  CS2R R6, SRZ ;  /* 0x0000000000067805 */ /* 0x000fca000001ff00 */
[----:B0-----:R0:W-:Y:S01]  /*6920*/  STG.E.128 [R8.64], R4 ;  /* 0x0000000408007986 */ /* 0x0011e2000c101d24 */
[----:B------:R-:W-:Y:S05]  /*6930*/  BRA `(.L_x_27942) ;  /* 0x000009b000007947 */ /* 0x000fea0003800000 */
.L_x_27950:
[----:B------:R-:W-:-:S13]  /*6940*/  ISETP.NE.AND P0, PT, R0, 0xf, PT ;  /* 0x0000000f0000780c */ /* 0x000fda0003f05270 */
[----:B------:R-:W-:Y:S05]  /*6950*/  @!P0 BRA `(.L_x_27952) ;  /* 0x000002d000008947 */ /* 0x000fea0003800000 */
[----:B------:R-:W-:-:S13]  /*6960*/  ISETP.NE.AND P0, PT, R0, 0x17, PT ;  /* 0x000000170000780c */ /* 0x000fda0003f05270 */
[----:B------:R-:W-:Y:S05]  /*6970*/  @!P0 BRA `(.L_x_27953) ;  /* 0x0000015000008947 */ /* 0x000fea0003800000 */
[----:B------:R-:W-:-:S13]  /*6980*/  ISETP.NE.AND P0, PT, R0, 0x18, PT ;  /* 0x000000180000780c */ /* 0x000fda0003f05270 */
[----:B------:R-:W-:Y:S05]  /*6990*/  @P0 BRA `(.L_x_27941) ;  /* 0x000007d000000947 */ /* 0x000fea0003800000 */
[----:B--2---:R-:W0:Y:S01]  /*69a0*/  I2F R7, R22 ;  /* 0x0000001600077306 */ /* 0x004e220000201400 */
        /* <DEDUP_REMOVED lines=14> */
.L_x_27955:
[----:B------:R-:W-:Y:S05]  /*6a90*/  BSYNC B0 ;  /* 0x0000000000007941 */ /* 0x000fea0003800000 */
.L_x_27954:
[----:B------:R-:W-:-:S05]  /*6aa0*/  LOP3.LUT R5, R0, R5, RZ, 0xfc, !PT ;  /* 0x0000000500057212 */ /* 0x000fca00078efcff */
[----:B------:R0:W-:Y:S01]  /*6ab0*/  STG.E.U8 [R8.64], R5 ;  /* 0x0000000508007986 */ /* 0x0001e2000c101124 */
[----:B------:R-:W-:Y:S05]  /*6ac0*/  BRA `(.L_x_27942) ;  /* 0x0000082000007947 */ /* 0x000fea0003800000 */
.L_x_27953:
[----:B--2---:R-:W0:Y:S01]  /*6ad0*/  I2F R5, R22 ;  /* 0x0000001600057306 */ /* 0x004e220000201400 */
        /* <DEDUP_REMOVED lines=12> */
.L_x_27957:
[----:B------:R-:W-:Y:S01]  /*6ba0*/  IMAD.MOV.U32 R0, RZ, RZ, 0x7f ;  /* 0x0000007fff007424 */ /* 0x000fe200078e00ff */
[----:B------:R-:W-:-:S04]  /*6bb0*/  ISETP.GT.U32.AND P0, PT, R3, 0x7f800000, PT ;  /* 0x7f8000000300780c */ /* 0x000fc80003f04070 */
[----:B------:R-:W-:-:S04]  /*6bc0*/  SEL R0, R0, 0x7c, P0 ;  /* 0x0000007c00007807 */ /* 0x000fc80000000000 */
.L_x_27958:
[----:B------:R-:W-:Y:S05]  /*6bd0*/  BSYNC B0 ;  /* 0x0000000000007941 */ /* 0x000fea0003800000 */
.L_x_27956:
[----:B------:R-:W-:-:S04]  /*6be0*/  LOP3.LUT R3, R5, 0x80000000, RZ, 0xc0, !PT ;  /* 0x8000000005037812 */ /* 0x000fc800078ec0ff */
[----:B------:R-:W-:-:S04]  /*6bf0*/  SHF.R.U32.HI R3, RZ, 0x18, R3 ;  /* 0x00000018ff037819 */ /* 0x000fc80000011603 */
[----:B------:R-:W-:-:S05]  /*6c00*/  LOP3.LUT R3, R0, R3, RZ, 0xfc, !PT ;  /* 0x0000000300037212 */ /* 0x000fca00078efcff */
[----:B------:R0:W-:Y:S01]  /*6c10*/  STG.E.U8 [R8.64], R3 ;  /* 0x0000000308007986 */ /* 0x0001e2000c101124 */
[----:B------:R-:W-:Y:S05]  /*6c20*/  BRA `(.L_x_27942) ;  /* 0x000006c000007947 */ /* 0x000fea0003800000 */
.L_x_27952:
[----:B--2---:R-:W0:Y:S02]  /*6c30*/  I2F R0, R22 ;  /* 0x0000001600007306 */ /* 0x004e240000201400 */
[----:B0-----:R-:W-:-:S05]  /*6c40*/  F2FP.BF16.PACK_AB R0, RZ, R0 ;  /* 0x00000000ff00723e */ /* 0x001fca00000010ff */
[----:B------:R0:W-:Y:S01]  /*6c50*/  STG.E.U16 [R8.64], R0 ;  /* 0x0000000008007986 */ /* 0x0001e2000c101524 */
[----:B------:R-:W-:Y:S05]  /*6c60*/  BRA `(.L_x_27942) ;  /* 0x0000068000007947 */ /* 0x000fea0003800000 */
.L_x_27949:
        /* <DEDUP_REMOVED lines=8> */
[----:B--2---:R0:W-:Y:S01]  /*6cf0*/  STG.E.U16 [R8.64], R22 ;  /* 0x0000001608007986 */ /* 0x0041e2000c101524 */
[----:B------:R-:W-:Y:S05]  /*6d00*/  BRA `(.L_x_27942) ;  /* 0x000005e000007947 */ /* 0x000fea0003800000 */
.L_x_27961:
[----:B--2---:R-:W0:Y:S01]  /*6d10*/  I2F R5, R22 ;  /* 0x0000001600057306 */ /* 0x004e220000201400 */
        /* <DEDUP_REMOVED lines=16> */
.L_x_27964:
[----:B------:R-:W-:-:S04]  /*6e20*/  LOP3.LUT R3, R5, 0x80000000, RZ, 0xc0, !PT ;  /* 0x8000000005037812 */ /* 0x000fc800078ec0ff */
[----:B------:R-:W-:-:S04]  /*6e30*/  SHF.R.U32.HI R3, RZ, 0x18, R3 ;  /* 0x00000018ff037819 */ /* 0x000fc80000011603 */
[----:B------:R-:W-:-:S04]  /*6e40*/  LOP3.LUT R0, R0, R3, RZ, 0xfc, !PT ;  /* 0x0000000300007212 */ /* 0x000fc800078efcff */
[----:B------:R-:W-:Y:S02]  /*6e50*/  PRMT R4, R0, 0x7610, R4 ;  /* 0x0000761000047816 */ /* 0x000fe40000000004 */
.L_x_27963:
[----:B------:R-:W-:Y:S05]  /*6e60*/  BSYNC B0 ;  /* 0x0000000000007941 */ /* 0x000fea0003800000 */
.L_x_27962:
[----:B------:R0:W-:Y:S01]  /*6e70*/  STG.E.U8 [R8.64], R4 ;  /* 0x0000000408007986 */ /* 0x0001e2000c101124 */
[----:B------:R-:W-:Y:S05]  /*6e80*/  BRA `(.L_x_27942) ;  /* 0x0000046000007947 */ /* 0x000fea0003800000 */
.L_x_27960:
        /* <DEDUP_REMOVED lines=17> */
.L_x_27967:
[----:B------:R-:W-:-:S04]  /*6fa0*/  LOP3.LUT R3, R5, 0x80000000, RZ, 0xc0, !PT ;  /* 0x8000000005037812 */ /* 0x000fc800078ec0ff */
[----:B------:R-:W-:-:S04]  /*6fb0*/  SHF.R.U32.HI R3, RZ, 0x18, R3 ;  /* 0x00000018ff037819 */ /* 0x000fc80000011603 */
[----:B------:R-:W-:-:S04]  /*6fc0*/  LOP3.LUT R0, R0, R3, RZ, 0xfc, !PT ;  /* 0x0000000300007212 */ /* 0x000fc800078efcff */
[----:B------:R-:W-:Y:S02]  /*6fd0*/  PRMT R4, R0, 0x7610, R4 ;  /* 0x0000761000047816 */ /* 0x000fe40000000004 */
.L_x_27966:
[----:B------:R-:W-:Y:S05]  /*6fe0*/  BSYNC B0 ;  /* 0x0000000000007941 */ /* 0x000fea0003800000 */
.L_x_27965:
[----:B------:R0:W-:Y:S01]  /*6ff0*/  STG.E.U8 [R8.64], R4 ;  /* 0x0000000408007986 */ /* 0x0001e2000c101124 */
[----:B------:R-:W-:Y:S05]  /*7000*/  BRA `(.L_x_27942) ;  /* 0x000002e000007947 */ /* 0x000fea0003800000 */
.L_x_27959:
[----:B------:R-:W-:-:S13]  /*7010*/  ISETP.NE.AND P0, PT, R0, 0x1c, PT ;  /* 0x0000001c0000780c */ /* 0x000fda0003f05270 */
[----:B------:R-:W-:Y:S05]  /*7020*/  @!P0 BRA `(.L_x_27968) ;  /* 0x000002b000008947 */ /* 0x000fea0003800000 */
[----:B------:R-:W-:-:S13]  /*7030*/  ISETP.NE.AND P0, PT, R0, 0x1d, PT ;  /* 0x0000001d0000780c */ /* 0x000fda0003f05270 */
[----:B------:R-:W-:Y:S05]  /*7040*/  @!P0 BRA `(.L_x_27969) ;  /* 0x0000026000008947 */ /* 0x000fea0003800000 */
[----:B------:R-:W-:-:S13]  /*7050*/  ISETP.NE.AND P0, PT, R0, 0x2c, PT ;  /* 0x0000002c0000780c */ /* 0x000fda0003f05270 */
[----:B------:R-:W-:Y:S05]  /*7060*/  @P0 BRA `(.L_x_27941) ;  /* 0x0000010000000947 */ /* 0x000fea0003800000 */
[----:B--2---:R-:W0:Y:S01]  /*7070*/  I2F R22, R22 ;  /* 0x0000001600167306 */ /* 0x004e220000201400 */
        /* <DEDUP_REMOVED lines=15> */
.L_x_27941:
        /* <DEDUP_REMOVED lines=15> */
[----:B--2---:R-:W-:Y:S02]  /*7260*/  MOV R22, 0x0 ;  /* 0x0000000000167802 */ /* 0x004fe40000000f00 */
[----:B------:R-:W-:-:S04]  /*7270*/  IADD3 R20, P0, P1, -R0, R3, R20 ;  /* 0x0000000300147210 */ /* 0x000fc8000791e114 */
[----:B------:R-:W-:-:S04]  /*7280*/  IADD3.X R21, ~R22, R9, R21, P0, P1 ;  /* 0x0000000916157210 */ /* 0x000fc800007e2515 */
[----:B0--3--:R-:W-:Y:S05]  /*7290*/  CALL.ABS.NOINC R14 ;  /* 0x000000000e007343 */ /* 0x009fea0003c00000 */
[----:B------:R-:W-:Y:S05]  /*72a0*/  BRA `(.L_x_27942) ;  /* 0x0000004000007947 */ /* 0x000fea0003800000 */
.L_x_27969:
[----:B--2---:R-:W-:-:S05]  /*72b0*/  SHF.R.S32.HI R23, RZ, 0x1f, R22 ;  /* 0x0000001fff177819 */ /* 0x004fca0000011416 */
[----:B------:R0:W-:Y:S01]  /*72c0*/  STG.E.64 [R8.64], R22 ;  /* 0x0000001608007986 */ /* 0x0001e2000c101b24 */
[----:B------:R-:W-:Y:S05]  /*72d0*/  BRA `(.L_x_27942) ;  /* 0x0000001000007947 */ /* 0x000fea0003800000 */
.L_x_27968:
[----:B--2---:R0:W-:Y:S02]  /*72e0*/  STG.E [R8.64], R22 ;  /* 0x0000001608007986 */ /* 0x0041e4000c101924 */
.L_x_27942:
[----:B------:R-:W-:Y:S02]  /*72f0*/  IADD3 R19, R19, 0x80, RZ ;  /* 0x0000008013137810 */ /* 0x000fe40007ffe0ff */
.L_x_27903:
[----:B------:R-:W-:Y:S05]  /*7300*/  BSYNC B6 ;  /* 0x0000000000067941 */ /* 0x000fea0003800000 */
.L_x_27902:
        /* <DEDUP_REMOVED lines=17> */
[----:B---3-5:R-:W-:Y:S01]  /*7420*/  STG.E.U8 [R4.64], R18 ;  /* 0x0000001204007986 */ /* 0x028fe2000c101124 */
[----:B------:R-:W-:Y:S05]  /*7430*/  EXIT ;  /* 0x000000000000794d */ /* 0x000fea0003800000 */
.L_x_27973:
[----:B---3-5:R-:W-:Y:S01]  /*7440*/  STG.E.U8 [R4.64], R18 ;  /* 0x0000001204007986 */ /* 0x028fe2000c101124 */
[----:B------:R-:W-:Y:S05]  /*7450*/  EXIT ;  /* 0x000000000000794d */ /* 0x000fea0003800000 */
.L_x_27972:
[----:B------:R-:W-:-:S13]  /*7460*/  ISETP.NE.AND P0, PT, R0, 0x2, PT ;  /* 0x000000020000780c */ /* 0x000fda0003f05270 */
[----:B------:R-:W-:Y:S05]  /*7470*/  @!P0 BRA `(.L_x_27975) ;  /* 0x0000009000008947 */ /* 0x000fea0003800000 */
[----:B------:R-:W-:-:S13]  /*7480*/  ISETP.NE.AND P0, PT, R0, 0x3, PT ;  /* 0x000000030000780c */ /* 0x000fda0003f05270 */
[----:B------:R-:W-:Y:S05]  /*7490*/  @!P0 BRA `(.L_x_27976) ;  /* 0x0000005000008947 */ /* 0x000fea0003800000 */
[----:B------:R-:W-:-:S13]  /*74a0*/  ISETP.NE.AND P0, PT, R0, 0x4, PT ;  /* 0x000000040000780c */ /* 0x000fda0003f05270 */
[----:B------:R-:W-:Y:S05]  /*74b0*/  @P0 BRA `(.L_x_27974) ;  /* 0x00000b9000000947 */ /* 0x000fea0003800000 */
[----:B---3-5:R-:W-:-:S05]  /*74c0*/  SHF.R.S32.HI R19, RZ, 0x1f, R18 ;  /* 0x0000001fff137819 */ /* 0x028fca0000011412 */
[----:B------:R-:W-:Y:S01]  /*74d0*/  STG.E.64 [R4.64], R18 ;  /* 0x0000001204007986 */ /* 0x000fe2000c101b24 */
[----:B------:R-:W-:Y:S05]  /*74e0*/  EXIT ;  /* 0x000000000000794d */ /* 0x000fea0003800000 */
.L_x_27976:
[----:B---3-5:R-:W-:Y:S01]  /*74f0*/  STG.E [R4.64], R18 ;  /* 0x0000001204007986 */ /* 0x028fe2000c101924 */
[----:B------:R-:W-:Y:S05]  /*7500*/  EXIT ;  /* 0x000000000000794d */ /* 0x000fea0003800000 */
.L_x_27975:
[----:B---3-5:R-:W-:Y:S01]  /*7510*/  STG.E.U16 [R4.64], R18 ;  /* 0x0000001204007986 */ /* 0x028fe2000c101524 */
[----:B------:R-:W-:Y:S05]  /*7520*/  EXIT ;  /* 0x000000000000794d */ /* 0x000fea0003800000 */
.L_x_27971:
[----:B------:R-:W-:-:S13]  /*7530*/  ISETP.GT.AND P0, PT, R0, 0x6, PT ;  /* 0x000000060000780c */ /* 0x000fda0003f04270 */
[----:B------:R-:W-:Y:S05]  /*7540*/  @P0 BRA `(.L_x_27977) ;  /* 0x000000b000000947 */ /* 0x000fea0003800000 */
[----:B------:R-:W-:-:S13]  /*7550*/  ISETP.NE.AND P0, PT, R0, 0x5, PT ;  /* 0x000000050000780c */ /* 0x000fda0003f05270 */
[----:B------:R-:W-:Y:S05]  /*7560*/  @!P0 BRA `(.L_x_27978) ;  /* 0x0000005000008947 */ /* 0x000fea0003800000 */
[----:B------:R-:W-:-:S13]  /*7570*/  ISETP.NE.AND P0, PT, R0, 0x6, PT ;  /* 0x000000060000780c */ /* 0x000fda0003f05270 */
[----:B------:R-:W-:Y:S05]  /*7580*/  @P0 BRA `(.L_x_27974) ;  /* 0x00000ac000000947 */ /* 0x000fea0003800000 */
[----:B---3-5:R-:W0:Y:S02]  /*7590*/  I2F R3, R18 ;  /* 0x0000001200037306 */ /* 0x028e240000201400 */
[----:B0-----:R-:W-:Y:S01]  /*75a0*/  STG.E [R4.64], R3 ;  /* 0x0000000304007986 */ /* 0x001fe2000c101924 */
[----:B------:R-:W-:Y:S05]  /*75b0*/  EXIT ;  /* 0x000000000000794d */ /* 0x000fea0003800000 */
.L_x_27978:
[----:B---3-5:R-:W0:Y:S02]  /*75c0*/  I2F R0, R18 ;  /* 0x0000001200007306 */ /* 0x028e240000201400 */
[----:B0-----:R-:W-:-:S05]  /*75d0*/  F2FP.PACK_AB R0, RZ, R0 ;  /* 0x00000000ff00723e */ /* 0x001fca00000000ff */
[----:B------:R-:W-:Y:S01]  /*75e0*/  STG.E.U16 [R4.64], R0 ;  /* 0x0000000004007986 */ /* 0x000fe2000c101524 */
[----:B------:R-:W-:Y:S05]  /*75f0*/  EXIT ;  /* 0x000000000000794d */ /* 0x000fea0003800000 */
.L_x_27977:
[----:B------:R-:W-:-:S13]  /*7600*/  ISETP.NE.AND P0, PT, R0, 0x7, PT ;  /* 0x000000070000780c */ /* 0x000fda0003f05270 */
[----:B------:R-:W-:Y:S05]  /*7610*/  @!P0 BRA `(.L_x_27979) ;  /* 0x000000d000008947 */ /* 0x000fea0003800000 */
[----:B------:R-:W-:-:S13]  /*7620*/  ISETP.NE.AND P0, PT, R0, 0x8, PT ;  /* 0x000000080000780c */ /* 0x000fda0003f05270 */
[----:B------:R-:W-:Y:S05]  /*7630*/  @!P0 BRA `(.L_x_27980) ;  /* 0x0000006000008947 */ /* 0x000fea0003800000 */
[----:B------:R-:W-:-:S13]  /*7640*/  ISETP.NE.AND P0, PT, R0, 0x9, PT ;  /* 0x000000090000780c */ /* 0x000fda0003f05270 */
[----:B------:R-:W-:Y:S05]  /*7650*/  @P0 BRA `(.L_x_27974) ;  /* 0x000009f000000947 */ /* 0x000fea0003800000 */
[----:B---3-5:R-:W0:Y:S01]  /*7660*/  I2F R18, R18 ;  /* 0x0000001200127306 */ /* 0x028e220000201400 */
[----:B------:R-:W-:-:S05]  /*7670*/  IMAD.MOV.U32 R19, RZ, RZ, RZ ;  /* 0x000000ffff137224 */ /* 0x000fca00078e00ff */
[----:B0-----:R-:W-:Y:S01]  /*7680*/  STG.E.64 [R4.64], R18 ;  /* 0x0000001204007986 */ /* 0x001fe2000c101b24 */
[----:B------:R-:W-:Y:S05]  /*7690*/  EXIT ;  /* 0x000000000000794d */ /* 0x000fea0003800000 */
.L_x_27980:
[----:B---3-5:R-:W0:Y:S02]  /*76a0*/  I2F R18, R18 ;  /* 0x0000001200127306 */ /* 0x028e240000201400 */
[----:B0-----:R-:W-:-:S04]  /*76b0*/  F2FP.PACK_AB R3, RZ, R18 ;  /* 0x00000012ff03723e */ /* 0x001fc800000000ff */
[----:B------:R-:W-:-:S05]  /*76c0*/  PRMT R3, R3, 0x5410, RZ ;  /* 0x0000541003037816 */ /* 0x000fca00000000ff */
[----:B------:R-:W-:Y:S01]  /*76d0*/  STG.E [R4.64], R3 ;  /* 0x0000000304007986 */ /* 0x000fe2000c101924 */
[----:B------:R-:W-:Y:S05]  /*76e0*/  EXIT ;  /* 0x000000000000794d */ /* 0x000fea0003800000 */
.L_x_27979:
[----:B---3-5:R-:W0:Y:S02]  /*76f0*/  I2F.F64 R18, R18 ;  /* 0x0000001200127312 */ /* 0x028e240000201c00 */
[----:B0-----:R-:W-:Y:S01]  /*7700*/  STG.E.64 [R4.64], R18 ;  /* 0x0000001204007986 */ /* 0x001fe2000c101b24 */
[----:B------:R-:W-:Y:S05]  /*7710*/  EXIT ;  /* 0x000000000000794d */ /* 0x000fea0003800000 */
.L_x_27970:
        /* <DEDUP_REMOVED lines=8> */
[----:B---3-5:R-:W-:-:S04]  /*77a0*/  ISETP.NE.AND P0, PT, R18, RZ, PT ;  /* 0x000000ff1200720c */ /* 0x028fc80003f05270 */
[----:B------:R-:W-:-:S05]  /*77b0*/  SEL R3, RZ, 0x1, !P0 ;  /* 0x00000001ff037807 */ /* 0x000fca0004000000 */
[----:B------:R-:W-:Y:S01]  /*77c0*/  STG.E.U8 [R4.64], R3 ;  /* 0x0000000304007986 */ /* 0x000fe2000c101124 */
[----:B------:R-:W-:Y:S05]  /*77d0*/  EXIT ;  /* 0x000000000000794d */ /* 0x000fea0003800000 */
.L_x_27983:
[----:B---3-5:R-:W0:Y:S01]  /*77e0*/  I2F.F64 R8, R18 ;  /* 0x0000001200087312 */ /* 0x028e220000201c00 */
[----:B------:R-:W-:-:S05]  /*77f0*/  CS2R R10, SRZ ;  /* 0x00000000000a7805 */ /* 0x000fca000001ff00 */
[----:B0-----:R-:W-:Y:S01]  /*7800*/  STG.E.128 [R4.64], R8 ;  /* 0x0000000804007986 */ /* 0x001fe2000c101d24 */
[----:B------:R-:W-:Y:S05]  /*7810*/  EXIT ;  /* 0x000000000000794d */ /* 0x000fea0003800000 */
.L_x_27982:
[----:B------:R-:W-:-:S13]  /*7820*/  ISETP.NE.AND P0, PT, R0, 0xf, PT ;  /* 0x0000000f0000780c */ /* 0x000fda0003f05270 */
[----:B------:R-:W-:Y:S05]  /*7830*/  @!P0 BRA `(.L_x_27984) ;  /* 0x000002d000008947 */ /* 0x000fea0003800000 */
[----:B------:R-:W-:-:S13]  /*7840*/  ISETP.NE.AND P0, PT, R0, 0x17, PT ;  /* 0x000000170000780c */ /* 0x000fda0003f05270 */
[----:B------:R-:W-:Y:S05]  /*7850*/  @!P0 BRA `(.L_x_27985) ;  /* 0x0000015000008947 */ /* 0x000fea0003800000 */
[----:B------:R-:W-:-:S13]  /*7860*/  ISETP.NE.AND P0, PT, R0, 0x18, PT ;  /* 0x000000180000780c */ /* 0x000fda0003f05270 */
[----:B------:R-:W-:Y:S05]  /*7870*/  @P0 BRA `(.L_x_27974) ;  /* 0x000007d000000947 */ /* 0x000fea0003800000 */
[----:B---3-5:R-:W0:Y:S01]  /*7880*/  I2F R7, R18 ;  /* 0x0000001200077306 */ /* 0x028e220000201400 */
        /* <DEDUP_REMOVED lines=14> */
.L_x_27987:
[----:B------:R-:W-:Y:S05]  /*7970*/  BSYNC B0 ;  /* 0x0000000000007941 */ /* 0x000fea0003800000 */
.L_x_27986:
[----:B------:R-:W-:-:S05]  /*7980*/  LOP3.LUT R3, R0, R3, RZ, 0xfc, !PT ;  /* 0x0000000300037212 */ /* 0x000fca00078efcff */
[----:B------:R-:W-:Y:S01]  /*7990*/  STG.E.U8 [R4.64], R3 ;  /* 0x0000000304007986 */ /* 0x000fe2000c101124 */
[----:B------:R-:W-:Y:S05]  /*79a0*/  EXIT ;  /* 0x000000000000794d */ /* 0x000fea0003800000 */
.L_x_27985:
[----:B---3-5:R-:W0:Y:S01]  /*79b0*/  I2F R3, R18 ;  /* 0x0000001200037306 */ /* 0x028e220000201400 */
        /* <DEDUP_REMOVED lines=12> */
.L_x_27989:
[----:B------:R-:W-:Y:S01]  /*7a80*/  IMAD.MOV.U32 R0, RZ, RZ, 0x7f ;  /* 0x0000007fff007424 */ /* 0x000fe200078e00ff */
[----:B------:R-:W-:-:S04]  /*7a90*/  ISETP.GT.U32.AND P0, PT, R2, 0x7f800000, PT ;  /* 0x7f8000000200780c */ /* 0x000fc80003f04070 */
[----:B------:R-:W-:-:S04]  /*7aa0*/  SEL R0, R0, 0x7c, P0 ;  /* 0x0000007c00007807 */ /* 0x000fc80000000000 */
.L_x_27990:
[----:B------:R-:W-:Y:S05]  /*7ab0*/  BSYNC B0 ;  /* 0x0000000000007941 */ /* 0x000fea0003800000 */
.L_x_27988:
[----:B------:R-:W-:-:S04]  /*7ac0*/  LOP3.LUT R2, R3, 0x80000000, RZ, 0xc0, !PT ;  /* 0x8000000003027812 */ /* 0x000fc800078ec0ff */
[----:B------:R-:W-:-:S04]  /*7ad0*/  SHF.R.U32.HI R3, RZ, 0x18, R2 ;  /* 0x00000018ff037819 */ /* 0x000fc80000011602 */
[----:B------:R-:W-:-:S05]  /*7ae0*/  LOP3.LUT R3, R0, R3, RZ, 0xfc, !PT ;  /* 0x0000000300037212 */ /* 0x000fca00078efcff */
[----:B------:R-:W-:Y:S01]  /*7af0*/  STG.E.U8 [R4.64], R3 ;  /* 0x0000000304007986 */ /* 0x000fe2000c101124 */
[----:B------:R-:W-:Y:S05]  /*7b00*/  EXIT ;  /* 0x000000000000794d */ /* 0x000fea0003800000 */
.L_x_27984:
[----:B---3-5:R-:W0:Y:S02]  /*7b10*/  I2F R0, R18 ;  /* 0x0000001200007306 */ /* 0x028e240000201400 */
[----:B0-----:R-:W-:-:S05]  /*7b20*/  F2FP.BF16.PACK_AB R0, RZ, R0 ;  /* 0x00000000ff00723e */ /* 0x001fca00000010ff */
[----:B------:R-:W-:Y:S01]  /*7b30*/  STG.E.U16 [R4.64], R0 ;  /* 0x0000000004007986 */ /* 0x000fe2000c101524 */
[----:B------:R-:W-:Y:S05]  /*7b40*/  EXIT ;  /* 0x000000000000794d */ /* 0x000fea0003800000 */
.L_x_27981:
        /* <DEDUP_REMOVED lines=8> */
[----:B---3-5:R-:W-:Y:S01]  /*7bd0*/  STG.E.U16 [R4.64], R18 ;  /* 0x0000001204007986 */ /* 0x028fe2000c101524 */
[----:B------:R-:W-:Y:S05]  /*7be0*/  EXIT ;  /* 0x000000000000794d */ /* 0x000fea0003800000 */
.L_x_27993:
[----:B---3-5:R-:W0:Y:S01]  /*7bf0*/  I2F R7, R18 ;  /* 0x0000001200077306 */ /* 0x028e220000201400 */
        /* <DEDUP_REMOVED lines=16> */
.L_x_27996:
[----:B------:R-:W-:-:S04]  /*7d00*/  LOP3.LUT R2, R7, 0x80000000, RZ, 0xc0, !PT ;  /* 0x8000000007027812 */ /* 0x000fc800078ec0ff */
[----:B------:R-:W-:-:S04]  /*7d10*/  SHF.R.U32.HI R3, RZ, 0x18, R2 ;  /* 0x00000018ff037819 */ /* 0x000fc80000011602 */
[----:B------:R-:W-:-:S04]  /*7d20*/  LOP3.LUT R0, R0, R3, RZ, 0xfc, !PT ;  /* 0x0000000300007212 */ /* 0x000fc800078efcff */
[----:B------:R-:W-:Y:S02]  /*7d30*/  PRMT R2, R0, 0x7610, R2 ;  /* 0x0000761000027816 */ /* 0x000fe40000000002 */
.L_x_27995:
[----:B------:R-:W-:Y:S05]  /*7d40*/  BSYNC B0 ;  /* 0x0000000000007941 */ /* 0x000fea0003800000 */
.L_x_27994:
[----:B------:R-:W-:Y:S01]  /*7d50*/  STG.E.U8 [R4.64], R2 ;  /* 0x0000000204007986 */ /* 0x000fe2000c101124 */
[----:B------:R-:W-:Y:S05]  /*7d60*/  EXIT ;  /* 0x000000000000794d */ /* 0x000fea0003800000 */
.L_x_27992:
        /* <DEDUP_REMOVED lines=17> */
.L_x_27999:
[----:B------:R-:W-:-:S04]  /*7e80*/  LOP3.LUT R2, R7, 0x80000000, RZ, 0xc0, !PT ;  /* 0x8000000007027812 */ /* 0x000fc800078ec0ff */
[----:B------:R-:W-:-:S04]  /*7e90*/  SHF.R.U32.HI R3, RZ, 0x18, R2 ;  /* 0x00000018ff037819 */ /* 0x000fc80000011602 */
[----:B------:R-:W-:-:S04]  /*7ea0*/  LOP3.LUT R0, R0, R3, RZ, 0xfc, !PT ;  /* 0x0000000300007212 */ /* 0x000fc800078efcff */
[----:B------:R-:W-:Y:S02]  /*7eb0*/  PRMT R2, R0, 0x7610, R2 ;  /* 0x0000761000027816 */ /* 0x000fe40000000002 */
.L_x_27998:
[----:B------:R-:W-:Y:S05]  /*7ec0*/  BSYNC B0 ;  /* 0x0000000000007941 */ /* 0x000fea0003800000 */
.L_x_27997:
[----:B------:R-:W-:Y:S01]  /*7ed0*/  STG.E.U8 [R4.64], R2 ;  /* 0x0000000204007986 */ /* 0x000fe2000c101124 */
[----:B------:R-:W-:Y:S05]  /*7ee0*/  EXIT ;  /* 0x000000000000794d */ /* 0x000fea0003800000 */
.L_x_27991:
[----:B------:R-:W-:-:S13]  /*7ef0*/  ISETP.NE.AND P0, PT, R0, 0x1c, PT ;  /* 0x0000001c0000780c */ /* 0x000fda0003f05270 */
[----:B------:R-:W-:Y:S05]  /*7f00*/  @!P0 BRA `(.L_x_28000) ;  /* 0x000002b000008947 */ /* 0x000fea0003800000 */
[----:B------:R-:W-:-:S13]  /*7f10*/  ISETP.NE.AND P0, PT, R0, 0x1d, PT ;  /* 0x0000001d0000780c */ /* 0x000fda0003f05270 */
[----:B------:R-:W-:Y:S05]  /*7f20*/  @!P0 BRA `(.L_x_28001) ;  /* 0x0000026000008947 */ /* 0x000fea0003800000 */
[----:B------:R-:W-:-:S13]  /*7f30*/  ISETP.NE.AND P0, PT, R0, 0x2c, PT ;  /* 0x0000002c0000780c */ /* 0x000fda0003f05270 */
[----:B------:R-:W-:Y:S05]  /*7f40*/  @P0 BRA `(.L_x_27974) ;  /* 0x0000010000000947 */ /* 0x000fea0003800000 */
[----:B---3-5:R-:W0:Y:S01]  /*7f50*/  I2F R18, R18 ;  /* 0x0000001200127306 */ /* 0x028e220000201400 */
        /* <DEDUP_REMOVED lines=15> */
.L_x_27974:
        /* <DEDUP_REMOVED lines=20> */
.L_x_28001:
[----:B---3-5:R-:W-:-:S05]  /*8190*/  SHF.R.S32.HI R19, RZ, 0x1f, R18 ;  /* 0x0000001fff137819 */ /* 0x028fca0000011412 */
[----:B------:R-:W-:Y:S01]  /*81a0*/  STG.E.64 [R4.64], R18 ;  /* 0x0000001204007986 */ /* 0x000fe2000c101b24 */
[----:B------:R-:W-:Y:S05]  /*81b0*/  EXIT ;  /* 0x000000000000794d */ /* 0x000fea0003800000 */
.L_x_28000:
[----:B---3-5:R-:W-:Y:S01]  /*81c0*/  STG.E [R4.64], R18 ;  /* 0x0000001204007986 */ /* 0x028fe2000c101924 */
[----:B------:R-:W-:Y:S05]  /*81d0*/  EXIT ;  /* 0x000000000000794d */ /* 0x000fea0003800000 */
.L_x_28002:
        /* <DEDUP_REMOVED lines=10> */
.L_x_32711:


//--------------------- .text._ZN2at6native18elementwise_kernelILi128ELi2EZNS0_22gpu_kernel_impl_nocastINS0_13AUnaryFunctorIiiiZZZNS0_15binary_internal21div_floor_kernel_cudaERNS_18TensorIteratorBaseEENKUlvE_clEvENKUlvE1_clEvEUliiE_EEEEvS6_RKT_EUliE_EEviT1_ --------------------------
	.section	.text._ZN2at6native18elementwise_kernelILi128ELi2EZNS0_22gpu_kernel_impl_nocastINS0_13AUnaryFunctorIiiiZZZNS0_15binary_internal21div_floor_kernel_cudaERNS_18TensorIteratorBaseEENKUlvE_clEvENKUlvE1_clEvEUliiE_EEEEvS6_RKT_EUliE_EEviT1_,"ax",@progbits
	.sectioninfo	@"SHI_REGISTERS=14"
	.align	128
        .global         _ZN2at6native18elementwise_kernelILi128ELi2EZNS0_22gpu_kernel_impl_nocastINS0_13AUnaryFunctorIiiiZZZNS0_15binary_internal21div_floor_kernel_cudaERNS_18TensorIteratorBaseEENKUlvE_clEvENKUlvE1_clEvEUliiE_EEEEvS6_RKT_EUliE_EEviT1_
        .type           _ZN2at6native18elementwise_kernelILi128ELi2EZNS0_22gpu_kernel_impl_nocastINS0_13AUnaryFunctorIiiiZZZNS0_15binary_internal21div_floor_kernel_cudaERNS_18TensorIteratorBaseEENKUlvE_clEvENKUlvE1_clEvEUliiE_EEEEvS6_RKT_EUliE_EEviT1_,@function
        .size           _ZN2at6native18elementwise_kernelILi128ELi2EZNS0_22gpu_kernel_impl_nocastINS0_13AUnaryFunctorIiiiZZZNS0_15binary_internal21div_floor_kernel_cudaERNS_18TensorIteratorBaseEENKUlvE_clEvENKUlvE1_clEvEUliiE_EEEEvS6_RKT_EUliE_EEviT1_,(.L_x_32712 - _ZN2at6native18elementwise_kernelILi128ELi2EZNS0_22gpu_kernel_impl_nocastINS0_13AUnaryFunctorIiiiZZZNS0_15binary_internal21div_floor_kernel_cudaERNS_18TensorIteratorBaseEENKUlvE_clEvENKUlvE1_clEvEUliiE_EEEEvS6_RKT_EUliE_EEviT1_)
        .other          _ZN2at6native18elementwise_kernelILi128ELi2EZNS0_22gpu_kernel_impl_nocastINS0_13AUnaryFunctorIiiiZZZNS0_15binary_internal21div_floor_kernel_cudaERNS_18TensorIteratorBaseEENKUlvE_clEvENKUlvE1_clEvEUliiE_EEEEvS6_RKT_EUliE_EEviT1_,@"STO_CUDA_ENTRY STV_DEFAULT"
_ZN2at6native18elementwise_kernelILi128ELi2EZNS0_22gpu_kernel_impl_nocastINS0_13AUnaryFunctorIiiiZZZNS0_15binary_internal21div_floor_kernel_cudaERNS_18TensorIteratorBaseEENKUlvE_clEvENKUlvE1_clEvEUliiE_EEEEvS6_RKT_EUliE_EEviT1_:
.text._ZN2at6native18elementwise_kernelILi128ELi2EZNS0_22gpu_kernel_impl_nocastINS0_13AUnaryFunctorIiiiZZZNS0_15binary_internal21div_floor_kernel_cudaERNS_18TensorIteratorBaseEENKUlvE_clEvENKUlvE1_clEvEUliiE_EEEEvS6_RKT_EUliE_EEviT1_:
        /* <DEDUP_REMOVED lines=236> */
.L_x_28005:
[----:B------:R-:W-:-:S04]  /*0ec0*/  IADD3 R4, P0, R3, c[0x0][0x368], RZ ;  /* 0x0000da0003047a10 */ /* 0x000fc80007f1e0ff */
[----:B------:R-:W-:-:S06]  /*0ed0*/  IADD3.X R5, RZ, c[0x0][0x36c], RZ, P0, !PT ;  /* 0x0000db00ff057a10 */ /* 0x000fcc00007fe4ff */
[----:B------:R0:W2:Y:S01]  /*0ee0*/  LDG.E R5, [R4.64] ;  /* 0x0000000404057981 */ /* 0x0000a2000c1e1900 */
[----:B------:R-:W-:Y:S01]  /*0ef0*/  BSSY B1, `(.L_x_28006) ;  /* 0x0000028000017945 */ /* 0x000fe20003800000 */
[----:B0-----:R-:W-:Y:S02]  /*0f00*/  IABS R4, c[0x0][0x374] ;  /* 0x0000dd0000047a13 */ /* 0x001fe40000000000 */
[----:B--2---:R-:W-:-:S04]  /*0f10*/  IABS R9, R5 ;  /* 0x0000000500097213 */ /* 0x004fc80000000000 */
[----:B------:R-:W0:Y:S08]  /*0f20*/  I2F.RP R3, R9 ;  /* 0x0000000900037306 */ /* 0x000e300000209400 */
[----:B0-----:R-:W0:Y:S02]  /*0f30*/  MUFU.RCP R3, R3 ;  /* 0x0000000300037308 */ /* 0x001e240000001000 */
[----:B0-----:R-:W-:-:S06]  /*0f40*/  IADD3 R6, R3, 0xffffffe, RZ ;  /* 0x0ffffffe03067810 */ /* 0x001fcc0007ffe0ff */
[----:B------:R0:W1:Y:S02]  /*0f50*/  F2I.FTZ.U32.TRUNC.NTZ R7, R6 ;  /* 0x0000000600077305 */ /* 0x000064000021f000 */
[----:B0-----:R-:W-:Y:S01]  /*0f60*/  MOV R6, RZ ;  /* 0x000000ff00067202 */ /* 0x001fe20000000f00 */
[----:B-1----:R-:W-:-:S04]  /*0f70*/  IMAD.MOV R8, RZ, RZ, -R7 ;  /* 0x000000ffff087224 */ /* 0x002fc800078e0a07 */
[----:B------:R-:W-:Y:S01]  /*0f80*/  IMAD R11, R8, R9, RZ ;  /* 0x00000009080b7224 */ /* 0x000fe200078e02ff */
[----:B------:R-:W-:-:S03]  /*0f90*/  IABS R8, R5 ;  /* 0x0000000500087213 */ /* 0x000fc60000000000 */
[----:B------:R-:W-:Y:S01]  /*0fa0*/  IMAD.HI.U32 R7, R7, R11, R6 ;  /* 0x0000000b07077227 */ /* 0x000fe200078e0006 */
[----:B------:R-:W-:Y:S02]  /*0fb0*/  IADD3 R3, RZ, -R8, RZ ;  /* 0x80000008ff037210 */ /* 0x000fe40007ffe0ff */
[----:B------:R-:W-:-:S03]  /*0fc0*/  LOP3.LUT R6, RZ, R5, RZ, 0x33, !PT ;  /* 0x00000005ff067212 */ /* 0x000fc600078e33ff */
[----:B------:R-:W-:-:S04]  /*0fd0*/  IMAD.HI.U32 R7, R7, R4, RZ ;  /* 0x0000000407077227 */ /* 0x000fc800078e00ff */
[----:B------:R-:W-:Y:S01]  /*0fe0*/  IMAD R4, R7, R3, R4 ;  /* 0x0000000307047224 */ /* 0x000fe200078e0204 */
[----:B------:R-:W-:-:S04]  /*0ff0*/  LOP3.LUT R3, R5, c[0x0][0x374], RZ, 0x3c, !PT ;  /* 0x0000dd0005037a12 */ /* 0x000fc800078e3cff */
        /* <DEDUP_REMOVED lines=8> */
[----:B------:R-:W-:-:S03]  /*1080*/  @!P0 IADD3 R7, -R7, RZ, RZ ;  /* 0x000000ff07078210 */ /* 0x000fc60007ffe1ff */
[----:B------:R-:W-:Y:S01]  /*1090*/  IMAD.X R3, RZ, RZ, c[0x0][0x364], P1 ;  /* 0x0000d900ff037624 */ /* 0x000fe200008e06ff */
[----:B------:R-:W-:-:S04]  /*10a0*/  ISETP.NE.AND P1, PT, R5, RZ, PT ;  /* 0x000000ff0500720c */ /* 0x000fc80003f25270 */
[----:B------:R-:W-:Y:S01]  /*10b0*/  SEL R5, R6, R7, !P1 ;  /* 0x0000000706057207 */ /* 0x000fe20004800000 */
[----:B------:R-:W-:Y:S05]  /*10c0*/  @P2 BRA `(.L_x_28007) ;  /* 0x000000a000002947 */ /* 0x000fea0003800000 */
[----:B------:R-:W-:Y:S02]  /*10d0*/  ISETP.LE.AND P2, PT, RZ, c[0x0][0x374], PT ;  /* 0x0000dd00ff007a0c */ /* 0x000fe40003f43270 */
[----:B------:R-:W-:Y:S02]  /*10e0*/  ISETP.GT.U32.AND P0, PT, R9, R4, PT ;  /* 0x000000040900720c */ /* 0x000fe40003f04070 */
[----:B------:R-:W-:-:S04]  /*10f0*/  IADD3 R7, R4, -R9, RZ ;  /* 0x8000000904077210 */ /* 0x000fc80007ffe0ff */
[----:B------:R-:W-:Y:S02]  /*1100*/  SEL R7, R7, R4, !P0 ;  /* 0x0000000407077207 */ /* 0x000fe40004000000 */
[----:B------:R-:W-:-:S03]  /*1110*/  IADD3 R4, R5, -0x1, RZ ;  /* 0xffffffff05047810 */ /* 0x000fc60007ffe0ff */
[----:B------:R-:W-:-:S04]  /*1120*/  @!P2 IADD3 R7, -R7, RZ, RZ ;  /* 0x000000ff0707a210 */ /* 0x000fc80007ffe1ff */
[----:B------:R-:W-:-:S04]  /*1130*/  SEL R6, R6, R7, !P1 ;  /* 0x0000000706067207 */ /* 0x000fc80004800000 */
[----:B------:R-:W-:-:S13]  /*1140*/  ISETP.NE.AND P0, PT, R6, RZ, PT ;  /* 0x000000ff0600720c */ /* 0x000fda0003f05270 */
[----:B------:R-:W-:-:S05]  /*1150*/  @!P0 IMAD.MOV R4, RZ, RZ, R5 ;  /* 0x000000ffff048224 */ /* 0x000fca00078e0205 */
[----:B------:R-:W-:Y:S02]  /*1160*/  MOV R5, R4 ;  /* 0x0000000400057202 */ /* 0x000fe40000000f00 */
.L_x_28007:
[----:B------:R-:W-:Y:S05]  /*1170*/  BSYNC B1 ;  /* 0x0000000000017941 */ /* 0x000fea0003800000 */
.L_x_28006:
[----:B------:R0:W-:Y:S01]  /*1180*/  STG.E [R2.64], R5 ;  /* 0x0000000502007986 */ /* 0x0001e2000c101904 */
[----:B------:R-:W-:-:S03]  /*1190*/  IADD3 R7, R0, 0x80, RZ ;  /* 0x0000008000077810 */ /* 0x000fc60007ffe0ff */
.L_x_28004:
[----:B------:R-:W-:Y:S05]  /*11a0*/  BSYNC B0 ;  /* 0x0000000000007941 */ /* 0x000fea0003800000 */
.L_x_28003:
[----:B------:R-:W-:-:S13]  /*11b0*/  ISETP.GE.AND P0, PT, R7, c[0x0][0x160], PT ;  /* 0x0000580007007a0c */ /* 0x000fda0003f06270 */
[----:B------:R-:W-:Y:S05]  /*11c0*/  @P0 EXIT ;  /* 0x000000000000094d */ /* 0x000fea0003800000 */
[----:B------:R-:W-:Y:S01]  /*11d0*/  ISETP.NE.AND P0, PT, RZ, c[0x0][0x168], PT ;  /* 0x00005a00ff007a0c */ /* 0x000fe20003f05270 */
[----:B0-----:R-:W-:Y:S01]  /*11e0*/  HFMA2.MMA R2, -RZ, RZ, 0, 0 ;  /* 0x00000000ff027435 */ /* 0x001fe200000001ff */
[----:B------:R-:W-:-:S11]  /*11f0*/  MOV R0, RZ ;  /* 0x000000ff00007202 */ /* 0x000fd60000000f00 */
        /* <DEDUP_REMOVED lines=225> */
.L_x_28008:
[----:B------:R-:W-:-:S05]  /*2010*/  IADD3 R2, P0, R2, c[0x0][0x368], RZ ;  /* 0x0000da0002027a10 */ /* 0x000fca0007f1e0ff */
[----:B------:R-:W-:-:S05]  /*2020*/  IMAD.X R3, RZ, RZ, c[0x0][0x36c], P0 ;  /* 0x0000db00ff037624 */ /* 0x000fca00000e06ff */
[----:B------:R-:W2:Y:S01]  /*2030*/  LDG.E R8, [R2.64] ;  /* 0x0000000402087981 */ /* 0x000ea2000c1e1900 */
[----:B------:R-:W-:Y:S01]  /*2040*/  IABS R11, c[0x0][0x374] ;  /* 0x0000dd00000b7a13 */ /* 0x000fe20000000000 */
[----:B------:R-:W-:Y:S01]  /*2050*/  BSSY B0, `(.L_x_28009) ;  /* 0x0000028000007945 */ /* 0x000fe20003800000 */
[-C--:B--2---:R-:W-:Y:S02]  /*2060*/  IABS R7, R8.reuse ;  /* 0x0000000800077213 */ /* 0x084fe40000000000 */
[----:B------:R-:W-:Y:S02]  /*2070*/  IABS R2, R8 ;  /* 0x0000000800027213 */ /* 0x000fe40000000000 */
[----:B------:R-:W0:Y:S01]  /*2080*/  I2F.RP R6, R7 ;  /* 0x0000000700067306 */ /* 0x000e220000209400 */
[----:B------:R-:W-:Y:S02]  /*2090*/  LOP3.LUT R3, R8, c[0x0][0x374], RZ, 0x3c, !PT ;  /* 0x0000dd0008037a12 */ /* 0x000fe400078e3cff */
[----:B------:R-:W-:-:S02]  /*20a0*/  IMAD.MOV R2, RZ, RZ, -R2 ;  /* 0x000000ffff027224 */ /* 0x000fc400078e0a02 */
[----:B------:R-:W-:-:S03]  /*20b0*/  ISETP.GE.AND P0, PT, R3, RZ, PT ;  /* 0x000000ff0300720c */ /* 0x000fc60003f06270 */
[----:B0-----:R-:W0:Y:S02]  /*20c0*/  MUFU.RCP R6, R6 ;  /* 0x0000000600067308 */ /* 0x001e240000001000 */
[----:B0-----:R-:W-:-:S06]  /*20d0*/  IADD3 R4, R6, 0xffffffe, RZ ;  /* 0x0ffffffe06047810 */ /* 0x001fcc0007ffe0ff */
[----:B------:R0:W1:Y:S02]  /*20e0*/  F2I.FTZ.U32.TRUNC.NTZ R5, R4 ;  /* 0x0000000400057305 */ /* 0x000064000021f000 */
[----:B0-----:R-:W-:Y:S02]  /*20f0*/  MOV R4, RZ ;  /* 0x000000ff00047202 */ /* 0x001fe40000000f00 */
[----:B-1----:R-:W-:-:S05]  /*2100*/  IADD3 R10, RZ, -R5, RZ ;  /* 0x80000005ff0a7210 */ /* 0x002fca0007ffe0ff */
[----:B------:R-:W-:Y:S01]  /*2110*/  IMAD R9, R10, R7, RZ ;  /* 0x000000070a097224 */ /* 0x000fe200078e02ff */
[----:B------:R-:W-:-:S03]  /*2120*/  MOV R10, R11 ;  /* 0x0000000b000a7202 */ /* 0x000fc60000000f00 */
[----:B------:R-:W-:-:S06]  /*2130*/  IMAD.HI.U32 R5, R5, R9, R4 ;  /* 0x0000000905057227 */ /* 0x000fcc00078e0004 */
        /* <DEDUP_REMOVED lines=15> */
[----:B------:R-:W-:Y:S02]  /*2230*/  ISETP.LE.AND P2, PT, RZ, c[0x0][0x374], PT ;  /* 0x0000dd00ff007a0c */ /* 0x000fe40003f43270 */
        /* <DEDUP_REMOVED lines=9> */
.L_x_28010:
[----:B------:R-:W-:Y:S05]  /*22d0*/  BSYNC B0 ;  /* 0x0000000000007941 */ /* 0x000fea0003800000 */
.L_x_28009:
[----:B------:R-:W-:Y:S01]  /*22e0*/  STG.E [R2.64], R5 ;  /* 0x0000000502007986 */ /* 0x000fe2000c101904 */
[----:B------:R-:W-:Y:S05]  /*22f0*/  EXIT ;  /* 0x000000000000794d */ /* 0x000fea0003800000 */
.L_x_28011:
        /* <DEDUP_REMOVED lines=16> */
.L_x_32712:


//--------------------- .text._ZN2at6native27unrolled_elementwise_kernelINS0_13AUnaryFunctorIiiiZZZNS0_15binary_internal21div_floor_kernel_cudaERNS_18TensorIteratorBaseEENKUlvE_clEvENKUlvE1_clEvEUliiE_EESt5arrayIPcLm2EELi4E23TrivialOffsetCalculatorILi1EjESE_NS0_6memory15LoadWithoutCastENSF_16StoreWithoutCastEEEviT_T0_T2_T3_T4_T5_ --------------------------
	.section	.text._ZN2at6native27unrolled_elementwise_kernelINS0_13AUnaryFunctorIiiiZZZNS0_15binary_internal21div_floor_kernel_cudaERNS_18TensorIteratorBaseEENKUlvE_clEvENKUlvE1_clEvEUliiE_EESt5arrayIPcLm2EELi4E23TrivialOffsetCalculatorILi1EjESE_NS0_6memory15LoadWithoutCastENSF_16StoreWithoutCastEEEviT_T0_T2_T3_T4_T5_,"ax",@progbits
	.sectioninfo	@"SHI_REGISTERS=22"
	.align	128
        .global         _ZN2at6native27unrolled_elementwise_kernelINS0_13AUnaryFunctorIiiiZZZNS0_15binary_internal21div_floor_kernel_cudaERNS_18TensorIteratorBaseEENKUlvE_clEvENKUlvE1_clEvEUliiE_EESt5arrayIPcLm2EELi4E23TrivialOffsetCalculatorILi1EjESE_NS0_6memory15LoadWithoutCastENSF_16StoreWithoutCastEEEviT_T0_T2_T3_T4_T5_
        .type           _ZN2at6native27unrolled_elementwise_kernelINS0_13AUnaryFunctorIiiiZZZNS0_15binary_internal21div_floor_kernel_cudaERNS_18TensorIteratorBaseEENKUlvE_clEvENKUlvE1_clEvEUliiE_EESt5arrayIPcLm2EELi4E23TrivialOffsetCalculatorILi1EjESE_NS0_6memory15LoadWithoutCastENSF_16StoreWithoutCastEEEviT_T0_T2_T3_T4_T5_,@function
        .size           _ZN2at6native27unrolled_elementwise_kernelINS0_13AUnaryFunctorIiiiZZZNS0_15binary_internal21div_floor_kernel_cudaERNS_18TensorIteratorBaseEENKUlvE_clEvENKUlvE1_clEvEUliiE_EESt5arrayIPcLm2EELi4E23TrivialOffsetCalculatorILi1EjESE_NS0_6memory15LoadWithoutCastENSF_16StoreWithoutCastEEEviT_T0_T2_T3_T4_T5_,(.L_x_32713 - _ZN2at6native27unrolled_elementwise_kernelINS0_13AUnaryFunctorIiiiZZZNS0_15binary_internal21div_floor_kernel_cudaERNS_18TensorIteratorBaseEENKUlvE_clEvENKUlvE1_clEvEUliiE_EESt5arrayIPcLm2EELi4E23TrivialOffsetCalculatorILi1EjESE_NS0_6memory15LoadWithoutCastENSF_16StoreWithoutCastEEEviT_T0_T2_T3_T4_T5_)
        .other          _ZN2at6native27unrolled_elementwise_kernelINS0_13AUnaryFunctorIiiiZZZNS0_15binary_internal21div_floor_kernel_cudaERNS_18TensorIteratorBaseEENKUlvE_clEvENKUlvE1_clEvEUliiE_EESt5arrayIPcLm2EELi4E23TrivialOffsetCalculatorILi1EjESE_NS0_6memory15LoadWithoutCastENSF_16StoreWithoutCastEEEviT_T0_T2_T3_T4_T5_,@"STO_CUDA_ENTRY STV_DEFAULT"
_ZN2at6native27unrolled_elementwise_kernelINS0_13AUnaryFunctorIiiiZZZNS0_15binary_internal21div_floor_kernel_cudaERNS_18TensorIteratorBaseEENKUlvE_clEvENKUlvE1_clEvEUliiE_EESt5arrayIPcLm2EELi4E23TrivialOffsetCalculatorILi1EjESE_NS0_6memory15LoadWithoutCastENSF_16StoreWithoutCastEEEviT_T0_T2_T3_T4_T5_:
.text._ZN2at6native27unrolled_elementwise_kernelINS0_13AUnaryFunctorIiiiZZZNS0_15binary_internal21div_floor_kernel_cudaERNS_18TensorIteratorBaseEENKUlvE_clEvENKUlvE1_clEvEUliiE_EESt5arrayIPcLm2EELi4E23TrivialOffsetCalculatorILi1EjESE_NS0_6memory15LoadWithoutCastENSF_16StoreWithoutCastEEEviT_T0_T2_T3_T4_T5_:
[----:B------:R-:W-:Y:S02]  /*0000*/  IMAD.MOV.U32 R1, RZ, RZ, c[0x0][0x28] ;  /* 0x00000a00ff017624 */ /* 0x000fe400078e00ff */
[----:B------:R-:W0:Y:S01]  /*0010*/  S2R R0, SR_CTAID.X ;  /* 0x0000000000007919 */ /* 0x000e220000002500 */
[----:B------:R-:W-:Y:S01]  /*0020*/  IMAD.MOV.U32 R5, RZ, RZ, -0x200 ;  /* 0xfffffe00ff057424 */ /* 0x000fe200078e00ff */
[----:B------:R-:W-:Y:S01]  /*0030*/  ULDC.64 UR4, c[0x0][0x118] ;  /* 0x0000460000047ab9 */ /* 0x000fe20000000a00 */
[----:B------:R-:W-:Y:S01]  /*0040*/  IMAD.MOV.U32 R6, RZ, RZ, RZ ;  /* 0x000000ffff067224 */ /* 0x000fe200078e00ff */
[----:B------:R-:W1:Y:S01]  /*0050*/  S2R R3, SR_TID.X ;  /* 0x0000000000037919 */ /* 0x000e620000002100 */
        /* <DEDUP_REMOVED lines=11> */
[----:B------:R-:W-:Y:S02]  /*0110*/  @!P0 IMAD.MOV.U32 R15, RZ, RZ, 0x4 ;  /* 0x00000004ff0f8424 */ /* 0x000fe400078e00ff */
[----:B------:R-:W-:Y:S01]  /*0120*/  @!P2 IMAD.WIDE.U32 R10, R10, R11, c[0x0][0x178] ;  /* 0x00005e000a0aa625 */ /* 0x000fe200078e000b */
[----:B------:R-:W-:-:S03]  /*0130*/  IADD3 R7, R3, 0x100, RZ ;  /* 0x0000010003077810 */ /* 0x000fc60007ffe0ff */
[----:B------:R-:W-:Y:S01]  /*0140*/  @!P0 IMAD.WIDE.U32 R14, R14, R15, c[0x0][0x178] ;  /* 0x00005e000e0e8625 */ /* 0x000fe200078e000f */
[----:B------:R0:W5:Y:S01]  /*0150*/  @!P2 LDG.E R9, [R10.64] ;  /* 0x000000040a09a981 */ /* 0x000162000c1e1900 */
[----:B------:R-:W-:Y:S01]  /*0160*/  IADD3 R19, R3, 0x180, RZ ;  /* 0x0000018003137810 */ /* 0x000fe20007ffe0ff */
[----:B------:R-:W-:Y:S01]  /*0170*/  BSSY B0, `(.L_x_28012) ;  /* 0x0000036000007945 */ /* 0x000fe20003800000 */
[----:B------:R-:W-:Y:S01]  /*0180*/  IABS R8, c[0x0][0x168] ;  /* 0x00005a0000087a13 */ /* 0x000fe20000000000 */
[----:B------:R0:W5:Y:S01]  /*0190*/  @!P0 LDG.E R6, [R14.64] ;  /* 0x000000040e068981 */ /* 0x000162000c1e1900 */
[----:B------:R-:W-:Y:S01]  /*01a0*/  @!P3 IMAD R16, R0, 0x200, R5 ;  /* 0x000002000010b824 */ /* 0x000fe200078e0205 */
[----:B------:R-:W-:Y:S01]  /*01b0*/  @!P3 IADD3 R5, R5, 0x80, RZ ;  /* 0x000000800505b810 */ /* 0x000fe20007ffe0ff */
[----:B------:R-:W-:-:S03]  /*01c0*/  @!P3 IMAD.MOV.U32 R17, RZ, RZ, 0x4 ;  /* 0x00000004ff11b424 */ /* 0x000fc600078e00ff */
[----:B------:R-:W-:Y:S01]  /*01d0*/  ISETP.GE.AND P1, PT, R5, R2, PT ;  /* 0x000000020500720c */ /* 0x000fe20003f26270 */
[----:B------:R-:W-:-:S12]  /*01e0*/  @!P3 IMAD.WIDE.U32 R16, R16, R17, c[0x0][0x178] ;  /* 0x00005e001010b625 */ /* 0x000fd800078e0011 */
[----:B------:R-:W-:Y:S02]  /*01f0*/  @!P1 IMAD R12, R0, 0x200, R5 ;  /* 0x00000200000c9824 */ /* 0x000fe400078e0205 */
[----:B------:R-:W-:Y:S01]  /*0200*/  CS2R R4, SRZ ;  /* 0x0000000000047805 */ /* 0x000fe2000001ff00 */
[----:B------:R-:W-:-:S04]  /*0210*/  @!P1 IMAD.MOV.U32 R13, RZ, RZ, 0x4 ;  /* 0x00000004ff0d9424 */ /* 0x000fc800078e00ff */
[----:B------:R-:W-:Y:S01]  /*0220*/  @!P1 IMAD.WIDE.U32 R12, R12, R13, c[0x0][0x178] ;  /* 0x00005e000c0c9625 */ /* 0x000fe200078e000d */
[----:B------:R0:W5:Y:S01]  /*0230*/  @!P3 LDG.E R5, [R16.64] ;  /* 0x000000041005b981 */ /* 0x000162000c1e1900 */
[----:B------:R-:W-:-:S03]  /*0240*/  ISETP.GE.AND P0, PT, R19, R2, PT ;  /* 0x000000021300720c */ /* 0x000fc60003f06270 */
[----:B------:R0:W5:Y:S01]  /*0250*/  @!P1 LDG.E R4, [R12.64] ;  /* 0x000000040c049981 */ /* 0x000162000c1e1900 */
[----:B------:R-:W-:Y:S02]  /*0260*/  ISETP.GE.AND P1, PT, R7, R2, PT ;  /* 0x000000020700720c */ /* 0x000fe40003f26270 */
[----:B------:R-:W-:Y:S01]  /*0270*/  IADD3 R7, R3, 0x80, RZ ;  /* 0x0000008003077810 */ /* 0x000fe20007ffe0ff */
[----:B------:R-:W-:Y:S05]  /*0280*/  @P2 BRA `(.L_x_28013) ;  /* 0x0000024000002947 */ /* 0x000fea0003800000 */
[----:B0----5:R-:W-:-:S04]  /*0290*/  IABS R13, R9 ;  /* 0x00000009000d7213 */ /* 0x021fc80000000000 */
        /* <DEDUP_REMOVED lines=9> */
[----:B------:R-:W-:-:S03]  /*0330*/  LOP3.LUT R10, R9, c[0x0][0x168], RZ, 0x3c, !PT ;  /* 0x00005a00090a7a12 */ /* 0x000fc600078e3cff */
        /* <DEDUP_REMOVED lines=15> */
[----:B------:R-:W-:Y:S01]  /*0430*/  ISETP.LE.AND P4, PT, RZ, c[0x0][0x168], PT ;  /* 0x00005a00ff007a0c */ /* 0x000fe20003f83270 */
        /* <DEDUP_REMOVED lines=9> */
.L_x_28013:
[----:B------:R-:W-:Y:S05]  /*04d0*/  BSYNC B0 ;  /* 0x0000000000007941 */ /* 0x000fea0003800000 */
.L_x_28012:
[-C--:B------:R-:W-:Y:S01]  /*04e0*/  ISETP.GE.AND P3, PT, R7, R2.reuse, PT ;  /* 0x000000020700720c */ /* 0x080fe20003f66270 */
[----:B------:R-:W-:Y:S01]  /*04f0*/  BSSY B0, `(.L_x_28014) ;  /* 0x0000027000007945 */ /* 0x000fe20003800000 */
[----:B------:R-:W-:-:S11]  /*0500*/  ISETP.GE.AND P2, PT, R3, R2, PT ;  /* 0x000000020300720c */ /* 0x000fd60003f46270 */
        /* <DEDUP_REMOVED lines=37> */
.L_x_28015:
[----:B------:R-:W-:Y:S05]  /*0760*/  BSYNC B0 ;  /* 0x0000000000007941 */ /* 0x000fea0003800000 */
.L_x_28014:
[----:B------:R-:W-:Y:S01]  /*0770*/  BSSY B0, `(.L_x_28016) ;  /* 0x0000026000007945 */ /* 0x000fe20003800000 */
        /* <DEDUP_REMOVED lines=37> */
.L_x_28017:
[----:B------:R-:W-:Y:S05]  /*09d0*/  BSYNC B0 ;  /* 0x0000000000007941 */ /* 0x000fea0003800000 */
.L_x_28016:
        /* <DEDUP_REMOVED lines=38> */
.L_x_28019:
[----:B------:R-:W-:Y:S05]  /*0c40*/  BSYNC B0 ;  /* 0x0000000000007941 */ /* 0x000fea0003800000 */
.L_x_28018:
[----:B------:R-:W-:Y:S01]  /*0c50*/  BSSY B0, `(.L_x_28020) ;  /* 0x0000017000007945 */ /* 0x000fe20003800000 */
[----:B------:R-:W-:Y:S01]  /*0c60*/  BSSY B1, `(.L_x_28021) ;  /* 0x000000f000017945 */ /* 0x000fe20003800000 */
[----:B------:R-:W-:Y:S05]  /*0c70*/  @P2 BRA `(.L_x_28022) ;  /* 0x000000d000002947 */ /* 0x000fea0003800000 */
[----:B0-----:R-:W-:Y:S02]  /*0c80*/  IMAD R10, R0, 0x200, R3 ;  /* 0x00000200000a7824 */ /* 0x001fe400078e0203 */
[----:B------:R-:W-:Y:S02]  /*0c90*/  IMAD.MOV.U32 R11, RZ, RZ, 0x4 ;  /* 0x00000004ff0b7424 */ /* 0x000fe400078e00ff */
[----:B------:R-:W-:Y:S02]  /*0ca0*/  IMAD.MOV.U32 R3, RZ, RZ, R7 ;  /* 0x000000ffff037224 */ /* 0x000fe400078e0007 */
[----:B------:R-:W-:-:S03]  /*0cb0*/  IMAD.WIDE.U32 R10, R10, R11, c[0x0][0x170] ;  /* 0x00005c000a0a7625 */ /* 0x000fc600078e000b */
[----:B------:R-:W-:Y:S02]  /*0cc0*/  ISETP.GE.AND P0, PT, R3, R2, PT ;  /* 0x000000020300720c */ /* 0x000fe40003f06270 */
[----:B-----5:R0:W-:Y:S11]  /*0cd0*/  STG.E [R10.64], R9 ;  /* 0x000000090a007986 */ /* 0x0201f6000c101904 */
[----:B------:R-:W-:Y:S01]  /*0ce0*/  @P0 BREAK B1 ;  /* 0x0000000000010942 */ /* 0x000fe20003800000 */
[----:B------:R-:W-:Y:S05]  /*0cf0*/  @P0 BRA `(.L_x_28023) ;  /* 0x000000c000000947 */ /* 0x000fea0003800000 */
[----:B0-----:R-:W-:Y:S01]  /*0d00*/  IMAD R8, R0, 0x200, R3 ;  /* 0x0000020000087824 */ /* 0x001fe200078e0203 */
[----:B------:R-:W-:Y:S01]  /*0d10*/  IADD3 R3, R3, 0x80, RZ ;  /* 0x0000008003037810 */ /* 0x000fe20007ffe0ff */
[----:B------:R-:W-:-:S04]  /*0d20*/  IMAD.MOV.U32 R9, RZ, RZ, 0x4 ;  /* 0x00000004ff097424 */ /* 0x000fc800078e00ff */
[----:B------:R-:W-:-:S05]  /*0d30*/  IMAD.WIDE.U32 R8, R8, R9, c[0x0][0x170] ;  /* 0x00005c0008087625 */ /* 0x000fca00078e0009 */
[----:B------:R0:W-:Y:S02]  /*0d40*/  STG.E [R8.64], R6 ;  /* 0x0000000608007986 */ /* 0x0001e4000c101904 */
.L_x_28022:
[----:B------:R-:W-:Y:S05]  /*0d50*/  BSYNC B1 ;  /* 0x0000000000017941 */ /* 0x000fea0003800000 */
.L_x_28021:
[----:B------:R-:W-:-:S13]  /*0d60*/  ISETP.GE.AND P0, PT, R3, R2, PT ;  /* 0x000000020300720c */ /* 0x000fda0003f06270 */
[----:B0----5:R-:W-:Y:S01]  /*0d70*/  @!P0 IMAD R6, R0, 0x200, R3 ;  /* 0x0000020000068824 */ /* 0x021fe200078e0203 */
[----:B------:R-:W-:Y:S01]  /*0d80*/  @!P0 IADD3 R3, R3, 0x80, RZ ;  /* 0x0000008003038810 */ /* 0x000fe20007ffe0ff */
[----:B------:R-:W-:-:S04]  /*0d90*/  @!P0 IMAD.MOV.U32 R7, RZ, RZ, 0x4 ;  /* 0x00000004ff078424 */ /* 0x000fc800078e00ff */
[----:B------:R-:W-:-:S05]  /*0da0*/  @!P0 IMAD.WIDE.U32 R6, R6, R7, c[0x0][0x170] ;  /* 0x00005c0006068625 */ /* 0x000fca00078e0007 */
[----:B------:R0:W-:Y:S02]  /*0db0*/  @!P0 STG.E [R6.64], R5 ;  /* 0x0000000506008986 */ /* 0x0001e4000c101904 */
.L_x_28023:
[----:B0-----:R-:W-:Y:S05]  /*0dc0*/  BSYNC B0 ;  /* 0x0000000000007941 */ /* 0x001fea0003800000 */
.L_x_28020:
        /* <DEDUP_REMOVED lines=8> */
.L_x_28024:
        /* <DEDUP_REMOVED lines=11> */
.L_x_32713:


//--------------------- .text._ZN2at6native29vectorized_elementwise_kernelILi2ENS0_13AUnaryFunctorIiiiZZZNS0_15binary_internal21div_floor_kernel_cudaERNS_18TensorIteratorBaseEENKUlvE_clEvENKUlvE1_clEvEUliiE_EESt5arrayIPcLm2EEEEviT0_T1_ --------------------------
	.section	.text._ZN2at6native29vectorized_elementwise_kernelILi2ENS0_13AUnaryFunctorIiiiZZZNS0_15binary_internal21div_floor_kernel_cudaERNS_18TensorIteratorBaseEENKUlvE_clEvENKUlvE1_clEvEUliiE_EESt5arrayIPcLm2EEEEviT0_T1_,"ax",@progbits
	.sectioninfo	@"SHI_REGISTERS=32"
	.align	128
        .global         _ZN2at6native29vectorized_elementwise_kernelILi2ENS0_13AUnaryFunctorIiiiZZZNS0_15binary_internal21div_floor_kernel_cudaERNS_18TensorIteratorBaseEENKUlvE_clEvENKUlvE1_clEvEUliiE_EESt5arrayIPcLm2EEEEviT0_T1_
        .type           _ZN2at6native29vectorized_elementwise_kernelILi2ENS0_13AUnaryFunctorIiiiZZZNS0_15binary_internal21div_floor_kernel_cudaERNS_18TensorIteratorBaseEENKUlvE_clEvENKUlvE1_clEvEUliiE_EESt5arrayIPcLm2EEEEviT0_T1_,@function
        .size           _ZN2at6native29vectorized_elementwise_kernelILi2ENS0_13AUnaryFunctorIiiiZZZNS0_15binary_internal21div_floor_kernel_cudaERNS_18TensorIteratorBaseEENKUlvE_clEvENKUlvE1_clEvEUliiE_EESt5arrayIPcLm2EEEEviT0_T1_,(.L_x_32714 - _ZN2at6native29vectorized_elementwise_kernelILi2ENS0_13AUnaryFunctorIiiiZZZNS0_15binary_internal21div_floor_kernel_cudaERNS_18TensorIteratorBaseEENKUlvE_clEvENKUlvE1_clEvEUliiE_EESt5arrayIPcLm2EEEEviT0_T1_)
        .other          _ZN2at6native29vectorized_elementwise_kernelILi2ENS0_13AUnaryFunctorIiiiZZZNS0_15binary_internal21div_floor_kernel_cudaERNS_18TensorIteratorBaseEENKUlvE_clEvENKUlvE1_clEvEUliiE_EESt5arrayIPcLm2EEEEviT0_T1_,@"STO_CUDA_ENTRY STV_DEFAULT"
_ZN2at6native29vectorized_elementwise_kernelILi2ENS0_13AUnaryFunctorIiiiZZZNS0_15binary_internal21div_floor_kernel_cudaERNS_18TensorIteratorBaseEENKUlvE_clEvENKUlvE1_clEvEUliiE_EESt5arrayIPcLm2EEEEviT0_T1_:
.text._ZN2at6native29vectorized_elementwise_kernelILi2ENS0_13AUnaryFunctorIiiiZZZNS0_15binary_internal21div_floor_kernel_cudaERNS_18TensorIteratorBaseEENKUlvE_clEvENKUlvE1_clEvEUliiE_EESt5arrayIPcLm2EEEEviT0_T1_:
        /* <DEDUP_REMOVED lines=14> */
[----:B------:R-:W4:Y:S04]  /*00e0*/  LDG.E.64 R6, [R12.64+0x800] ;  /* 0x000800040c067981 */ /* 0x000f28000c1e1b00 */
[----:B------:R0:W5:Y:S01]  /*00f0*/  LDG.E.64 R8, [R12.64+0xc00] ;  /* 0x000c00040c087981 */ /* 0x000162000c1e1b00 */
[----:B------:R-:W-:Y:S01]  /*0100*/  BSSY B0, `(.L_x_28026) ;  /* 0x0000050000007945 */ /* 0x000fe20003800000 */
[----:B--2---:R-:W-:-:S02]  /*0110*/  IABS R14, R10 ;  /* 0x0000000a000e7213 */ /* 0x004fc40000000000 */
[----:B------:R-:W-:Y:S02]  /*0120*/  IABS R4, R11 ;  /* 0x0000000b00047213 */ /* 0x000fe40000000000 */
[----:B------:R-:W1:Y:S01]  /*0130*/  I2F.RP R15, R14 ;  /* 0x0000000e000f7306 */ /* 0x000e620000209400 */
[----:B---3--:R-:W-:Y:S02]  /*0140*/  IABS R0, R2 ;  /* 0x0000000200007213 */ /* 0x008fe40000000000 */
[----:B------:R-:W-:Y:S02]  /*0150*/  IABS R24, R10 ;  /* 0x0000000a00187213 */ /* 0x000fe40000000000 */
[----:B------:R-:W-:-:S03]  /*0160*/  IABS R23, R3 ;  /* 0x0000000300177213 */ /* 0x000fc60000000000 */
[----:B------:R-:W2:Y:S01]  /*0170*/  I2F.RP R18, R4 ;  /* 0x0000000400127306 */ /* 0x000ea20000209400 */
[----:B------:R-:W-:Y:S01]  /*0180*/  IMAD.MOV R27, RZ, RZ, -R24 ;  /* 0x000000ffff1b7224 */ /* 0x000fe200078e0a18 */
[----:B----4-:R-:W-:-:S06]  /*0190*/  IABS R24, R6 ;  /* 0x0000000600187213 */ /* 0x010fcc0000000000 */
[----:B-1----:R-:W0:Y:S08]  /*01a0*/  MUFU.RCP R15, R15 ;  /* 0x0000000f000f7308 */ /* 0x002e300000001000 */
[----:B--2---:R-:W1:Y:S01]  /*01b0*/  MUFU.RCP R18, R18 ;  /* 0x0000001200127308 */ /* 0x004e620000001000 */
[----:B0-----:R-:W-:-:S07]  /*01c0*/  IADD3 R12, R15, 0xffffffe, RZ ;  /* 0x0ffffffe0f0c7810 */ /* 0x001fce0007ffe0ff */
[----:B------:R-:W0:Y:S01]  /*01d0*/  I2F.RP R19, R0 ;  /* 0x0000000000137306 */ /* 0x000e220000209400 */
[----:B-1----:R-:W-:-:S07]  /*01e0*/  IADD3 R16, R18, 0xffffffe, RZ ;  /* 0x0ffffffe12107810 */ /* 0x002fce0007ffe0ff */
[----:B------:R1:W2:Y:S08]  /*01f0*/  F2I.FTZ.U32.TRUNC.NTZ R13, R12 ;  /* 0x0000000c000d7305 */ /* 0x0002b0000021f000 */
[----:B0-----:R-:W0:Y:S01]  /*0200*/  MUFU.RCP R19, R19 ;  /* 0x0000001300137308 */ /* 0x001e220000001000 */
[----:B-1----:R-:W-:-:S07]  /*0210*/  IMAD.MOV.U32 R12, RZ, RZ, RZ ;  /* 0x000000ffff0c7224 */ /* 0x002fce00078e00ff */
[----:B------:R1:W3:Y:S01]  /*0220*/  F2I.FTZ.U32.TRUNC.NTZ R17, R16 ;  /* 0x0000001000117305 */ /* 0x0002e2000021f000 */
[----:B--2---:R-:W-:-:S04]  /*0230*/  IMAD.MOV R15, RZ, RZ, -R13 ;  /* 0x000000ffff0f7224 */ /* 0x004fc800078e0a0d */
[----:B------:R-:W-:Y:S01]  /*0240*/  IMAD R15, R15, R14, RZ ;  /* 0x0000000e0f0f7224 */ /* 0x000fe200078e02ff */
[----:B0-----:R-:W-:-:S03]  /*0250*/  IADD3 R18, R19, 0xffffffe, RZ ;  /* 0x0ffffffe13127810 */ /* 0x001fc60007ffe0ff */
[----:B------:R-:W-:Y:S02]  /*0260*/  IMAD.HI.U32 R15, R13, R15, R12 ;  /* 0x0000000f0d0f7227 */ /* 0x000fe400078e000c */
[----:B------:R-:W0:Y:S02]  /*0270*/  I2F.RP R12, R23 ;  /* 0x00000017000c7306 */ /* 0x000e240000209400 */
[----:B-1----:R-:W-:Y:S02]  /*0280*/  IMAD.MOV.U32 R16, RZ, RZ, RZ ;  /* 0x000000ffff107224 */ /* 0x002fe400078e00ff */
[----:B------:R-:W-:-:S04]  /*0290*/  IMAD.HI.U32 R15, R15, R20, RZ ;  /* 0x000000140f0f7227 */ /* 0x000fc800078e00ff */
[----:B---3--:R-:W-:Y:S01]  /*02a0*/  IMAD.MOV R25, RZ, RZ, -R17 ;  /* 0x000000ffff197224 */ /* 0x008fe200078e0a11 */
[----:B------:R-:W1:Y:S01]  /*02b0*/  F2I.FTZ.U32.TRUNC.NTZ R13, R18 ;  /* 0x00000012000d7305 */ /* 0x000e62000021f000 */
[----:B------:R-:W-:Y:S02]  /*02c0*/  IMAD R27, R15, R27, R20 ;  /* 0x0000001b0f1b7224 */ /* 0x000fe400078e0214 */
[----:B------:R-:W-:-:S03]  /*02d0*/  IMAD R19, R25, R4, RZ ;  /* 0x0000000419137224 */ /* 0x000fc600078e02ff */
[----:B------:R-:W-:Y:S01]  /*02e0*/  ISETP.GT.U32.AND P5, PT, R14, R27, PT ;  /* 0x0000001b0e00720c */ /* 0x000fe20003fa4070 */
[----:B------:R-:W-:Y:S01]  /*02f0*/  IMAD.HI.U32 R17, R17, R19, R16 ;  /* 0x0000001311117227 */ /* 0x000fe200078e0010 */
[----:B------:R-:W-:Y:S01]  /*0300*/  IABS R16, R11 ;  /* 0x0000000b00107213 */ /* 0x000fe20000000000 */
[----:B0-----:R0:W2:Y:S04]  /*0310*/  MUFU.RCP R18, R12 ;  /* 0x0000000c00127308 */ /* 0x0010a80000001000 */
[----:B------:R-:W-:Y:S02]  /*0320*/  IMAD.MOV R19, RZ, RZ, -R16 ;  /* 0x000000ffff137224 */ /* 0x000fe400078e0a10 */
[----:B------:R-:W-:-:S04]  /*0330*/  IMAD.HI.U32 R25, R17, R20, RZ ;  /* 0x0000001411197227 */ /* 0x000fc800078e00ff */
[----:B-1----:R-:W-:Y:S01]  /*0340*/  IMAD.MOV R16, RZ, RZ, -R13 ;  /* 0x000000ffff107224 */ /* 0x002fe200078e0a0d */
[----:B------:R-:W-:Y:S01]  /*0350*/  @!P5 IADD3 R15, R15, 0x1, RZ ;  /* 0x000000010f0fd810 */ /* 0x000fe20007ffe0ff */
[----:B------:R-:W-:Y:S02]  /*0360*/  IMAD R19, R25, R19, R20 ;  /* 0x0000001319137224 */ /* 0x000fe400078e0214 */
[----:B------:R-:W-:Y:S02]  /*0370*/  @!P5 IMAD.IADD R27, R27, 0x1, -R14 ;  /* 0x000000011b1bd824 */ /* 0x000fe400078e0a0e */
[----:B------:R-:W-:Y:S01]  /*0380*/  IMAD.MOV.U32 R17, RZ, RZ, R16 ;  /* 0x000000ffff117224 */ /* 0x000fe200078e0010 */
[----:B------:R-:W-:Y:S01]  /*0390*/  ISETP.GT.U32.AND P2, PT, R4, R19, PT ;  /* 0x000000130400720c */ /* 0x000fe20003f44070 */
[----:B0-----:R-:W-:Y:S01]  /*03a0*/  IMAD.MOV.U32 R12, RZ, RZ, RZ ;  /* 0x000000ffff0c7224 */ /* 0x001fe200078e00ff */
[----:B------:R-:W-:Y:S01]  /*03b0*/  ISETP.GE.U32.AND P6, PT, R27, R14, PT ;  /* 0x0000000e1b00720c */ /* 0x000fe20003fc6070 */
[----:B------:R-:W-:Y:S01]  /*03c0*/  IMAD R17, R17, R0, RZ ;  /* 0x0000000011117224 */ /* 0x000fe200078e02ff */
[----:B--2---:R-:W-:-:S02]  /*03d0*/  IADD3 R18, R18, 0xffffffe, RZ ;  /* 0x0ffffffe12127810 */ /* 0x004fc40007ffe0ff */
[----:B------:R-:W-:Y:S01]  /*03e0*/  LOP3.LUT R16, R11, c[0x0][0x168], RZ, 0x3c, !PT ;  /* 0x00005a000b107a12 */ /* 0x000fe200078e3cff */
[----:B------:R-:W-:Y:S01]  /*03f0*/  IMAD.HI.U32 R17, R13, R17, R12 ;  /* 0x000000110d117227 */ /* 0x000fe200078e000c */
[----:B------:R-:W-:Y:S02]  /*0400*/  LOP3.LUT R13, R10, c[0x0][0x168], RZ, 0x3c, !PT ;  /* 0x00005a000a0d7a12 */ /* 0x000fe400078e3cff */
[----:B------:R-:W-:Y:S02]  /*0410*/  LOP3.LUT R12, RZ, R10, RZ, 0x33, !PT ;  /* 0x0000000aff0c7212 */ /* 0x000fe400078e33ff */
[----:B------:R-:W-:Y:S01]  /*0420*/  ISETP.GT.AND P3, PT, R13, -0x1, PT ;  /* 0xffffffff0d00780c */ /* 0x000fe20003f64270 */
[----:B------:R-:W-:Y:S01]  /*0430*/  @!P2 IMAD.IADD R19, R19, 0x1, -R4 ;  /* 0x000000011313a824 */ /* 0x000fe200078e0a04 */
[----:B------:R-:W-:Y:S01]  /*0440*/  ISETP.GE.AND P4, PT, R13, RZ, PT ;  /* 0x000000ff0d00720c */ /* 0x000fe20003f86270 */
[----:B------:R-:W-:Y:S01]  /*0450*/  IMAD.HI.U32 R17, R17, R20, RZ ;  /* 0x0000001411117227 */ /* 0x000fe200078e00ff */
[----:B------:R-:W-:-:S02]  /*0460*/  IABS R13, R2 ;  /* 0x00000002000d7213 */ /* 0x000fc40000000000 */
[----:B------:R-:W-:Y:S02]  /*0470*/  @P6 IADD3 R15, R15, 0x1, RZ ;  /* 0x000000010f0f6810 */ /* 0x000fe40007ffe0ff */
[----:B------:R-:W-:Y:S01]  /*0480*/  ISETP.NE.AND P6, PT, R10, RZ, PT ;  /* 0x000000ff0a00720c */ /* 0x000fe20003fc5270 */
[----:B------:R-:W-:Y:S01]  /*0490*/  IMAD.MOV R10, RZ, RZ, -R13 ;  /* 0x000000ffff0a7224 */ /* 0x000fe200078e0a0d */
[----:B------:R-:W-:Y:S01]  /*04a0*/  ISETP.GE.U32.AND P5, PT, R19, R4, PT ;  /* 0x000000041300720c */ /* 0x000fe20003fa6070 */
[----:B------:R0:W1:Y:S01]  /*04b0*/  F2I.FTZ.U32.TRUNC.NTZ R13, R18 ;  /* 0x00000012000d7305 */ /* 0x000062000021f000 */
[----:B------:R-:W-:Y:S01]  /*04c0*/  IMAD.MOV.U32 R29, RZ, RZ, R15 ;  /* 0x000000ffff1d7224 */ /* 0x000fe200078e000f */
[----:B------:R-:W-:Y:S01]  /*04d0*/  @!P2 IADD3 R25, R25, 0x1, RZ ;  /* 0x000000011919a810 */ /* 0x000fe20007ffe0ff */
[----:B------:R-:W-:Y:S01]  /*04e0*/  IMAD.MOV.U32 R15, RZ, RZ, R10 ;  /* 0x000000ffff0f7224 */ /* 0x000fe200078e000a */
[C---:B------:R-:W-:Y:S01]  /*04f0*/  ISETP.GT.AND P1, PT, R16.reuse, -0x1, PT ;  /* 0xffffffff1000780c */ /* 0x040fe20003f24270 */
[----:B------:R-:W-:Y:S01]  /*0500*/  @!P4 IMAD.MOV R29, RZ, RZ, -R29 ;  /* 0x000000ffff1dc224 */ /* 0x000fe200078e0a1d */
[----:B------:R-:W-:Y:S01]  /*0510*/  ISETP.GE.AND P0, PT, R16, RZ, PT ;  /* 0x000000ff1000720c */ /* 0x000fe20003f06270 */
[----:B------:R-:W-:-:S03]  /*0520*/  IMAD R15, R17, R15, R20 ;  /* 0x0000000f110f7224 */ /* 0x000fc600078e0214 */
[----:B------:R-:W-:Y:S02]  /*0530*/  SEL R10, R12, R29, !P6 ;  /* 0x0000001d0c0a7207 */ /* 0x000fe40007000000 */
[----:B------:R-:W-:Y:S01]  /*0540*/  @P5 IADD3 R25, R25, 0x1, RZ ;  /* 0x0000000119195810 */ /* 0x000fe20007ffe0ff */
[----:B------:R-:W-:Y:S05]  /*0550*/  @P3 BRA `(.L_x_28027) ;  /* 0x000000a000003947 */ /* 0x000fea0003800000 */
[----:B0-----:R-:W-:Y:S02]  /*0560*/  ISETP.LE.AND P3, PT, RZ, c[0x0][0x168], PT ;  /* 0x00005a00ff007a0c */ /* 0x001fe40003f63270 */
        /* <DEDUP_REMOVED lines=9> */
.L_x_28027:
[----:B0-----:R-:W-:Y:S05]  /*0600*/  BSYNC B0 ;  /* 0x0000000000007941 */ /* 0x001fea0003800000 */
.L_x_28026:
[----:B------:R0:W2:Y:S01]  /*0610*/  I2F.RP R14, R24 ;  /* 0x00000018000e7306 */ /* 0x0000a20000209400 */
[----:B------:R-:W-:Y:S01]  /*0620*/  IMAD.MOV.U32 R18, RZ, RZ, R25 ;  /* 0x000000ffff127224 */ /* 0x000fe200078e0019 */
[----:B------:R-:W-:Y:S01]  /*0630*/  ISETP.NE.AND P3, PT, R11, RZ, PT ;  /* 0x000000ff0b00720c */ /* 0x000fe20003f65270 */
[----:B------:R-:W-:Y:S01]  /*0640*/  BSSY B0, `(.L_x_28028) ;  /* 0x0000012000007945 */ /* 0x000fe20003800000 */
[----:B------:R-:W-:Y:S01]  /*0650*/  LOP3.LUT R27, RZ, R11, RZ, 0x33, !PT ;  /* 0x0000000bff1b7212 */ /* 0x000fe200078e33ff */
[----:B------:R-:W-:Y:S01]  /*0660*/  @!P0 IMAD.MOV R18, RZ, RZ, -R18 ;  /* 0x000000ffff128224 */ /* 0x000fe200078e0a12 */
[----:B------:R-:W-:Y:S01]  /*0670*/  ISETP.GT.U32.AND P2, PT, R0, R15, PT ;  /* 0x0000000f0000720c */ /* 0x000fe20003f44070 */
[----:B-1----:R-:W-:Y:S01]  /*0680*/  IMAD.MOV R16, RZ, RZ, -R13 ;  /* 0x000000ffff107224 */ /* 0x002fe200078e0a0d */
[----:B------:R-:W-:Y:S02]  /*0690*/  IABS R25, R7 ;  /* 0x0000000700197213 */ /* 0x000fe40000000000 */
[----:B------:R-:W-:Y:S01]  /*06a0*/  SEL R11, R27, R18, !P3 ;  /* 0x000000121b0b7207 */ /* 0x000fe20005800000 */
[----:B------:R-:W-:Y:S05]  /*06b0*/  @P1 BRA `(.L_x_28029) ;  /* 0x000000a000001947 */ /* 0x000fea0003800000 */
[----:B0-----:R-:W-:Y:S02]  /*06c0*/  ISETP.LE.AND P1, PT, RZ, c[0x0][0x168], PT ;  /* 0x00005a00ff007a0c */ /* 0x001fe40003f23270 */
        /* <DEDUP_REMOVED lines=9> */
.L_x_28029:
[----:B0-----:R-:W-:Y:S05]  /*0760*/  BSYNC B0 ;  /* 0x0000000000007941 */ /* 0x001fea0003800000 */
.L_x_28028:
[----:B------:R-:W-:Y:S01]  /*0770*/  @!P2 IMAD.IADD R15, R15, 0x1, -R0 ;  /* 0x000000010f0fa824 */ /* 0x000fe200078e0a00 */
[----:B------:R-:W-:Y:S01]  /*0780*/  LOP3.LUT R4, R2, c[0x0][0x168], RZ, 0x3c, !PT ;  /* 0x00005a0002047a12 */ /* 0x000fe200078e3cff */
[----:B------:R-:W-:Y:S01]  /*0790*/  IMAD.MOV.U32 R12, RZ, RZ, RZ ;  /* 0x000000ffff0c7224 */ /* 0x000fe200078e00ff */
[----:B-----5:R-:W-:Y:S01]  /*07a0*/  IABS R26, R8 ;  /* 0x00000008001a7213 */ /* 0x020fe20000000000 */
[----:B------:R-:W-:Y:S01]  /*07b0*/  IMAD R19, R16, R23, RZ ;  /* 0x0000001710137224 */ /* 0x000fe200078e02ff */
[----:B------:R-:W-:Y:S01]  /*07c0*/  ISETP.GE.U32.AND P0, PT, R15, R0, PT ;  /* 0x000000000f00720c */ /* 0x000fe20003f06070 */
[----:B------:R-:W-:Y:S01]  /*07d0*/  BSSY B0, `(.L_x_28030) ;  /* 0x0000019000007945 */ /* 0x000fe20003800000 */
[C---:B------:R-:W-:Y:S01]  /*07e0*/  ISETP.GE.AND P1, PT, R4.reuse, RZ, PT ;  /* 0x000000ff0400720c */ /* 0x040fe20003f26270 */
[----:B------:R-:W-:Y:S01]  /*07f0*/  IMAD.HI.U32 R13, R13, R19, R12 ;  /* 0x000000130d0d7227 */ /* 0x000fe200078e000c */
[----:B------:R-:W-:Y:S01]  /*0800*/  IABS R27, R9 ;  /* 0x00000009001b7213 */ /* 0x000fe20000000000 */
[----:B------:R0:W1:Y:S01]  /*0810*/  I2F.RP R12, R25 ;  /* 0x00000019000c7306 */ /* 0x0000620000209400 */
[----:B------:R-:W-:-:S02]  /*0820*/  ISETP.GT.AND P3, PT, R4, -0x1, PT ;  /* 0xffffffff0400780c */ /* 0x000fc40003f64270 */
[----:B------:R-:W-:-:S05]  /*0830*/  @!P2 IADD3 R17, R17, 0x1, RZ ;  /* 0x000000011111a810 */ /* 0x000fca0007ffe0ff */
[----:B------:R0:W3:Y:S01]  /*0840*/  I2F.RP R16, R26 ;  /* 0x0000001a00107306 */ /* 0x0000e20000209400 */
[----:B------:R-:W-:Y:S02]  /*0850*/  @P0 IADD3 R17, R17, 0x1, RZ ;  /* 0x0000000111110810 */ /* 0x000fe40007ffe0ff */
[----:B------:R-:W-:Y:S02]  /*0860*/  ISETP.NE.AND P0, PT, R2, RZ, PT ;  /* 0x000000ff0200720c */ /* 0x000fe40003f05270 */
[----:B------:R-:W-:Y:S01]  /*0870*/  LOP3.LUT R2, RZ, R2, RZ, 0x33, !PT ;  /* 0x00000002ff027212 */ /* 0x000fe200078e33ff */
[----:B------:R-:W-:Y:S02]  /*0880*/  @!P1 IMAD.MOV R17, RZ, RZ, -R17 ;  /* 0x000000ffff119224 */ /* 0x000fe400078e0a11 */
[----:B------:R0:W4:Y:S03]  /*0890*/  I2F.RP R4, R27 ;  /* 0x0000001b00047306 */ /* 0x0001260000209400 */
[----:B------:R-:W-:Y:S01]  /*08a0*/  SEL R18, R2, R17, !P0 ;  /* 0x0000001102127207 */ /* 0x000fe20004000000 */
[----:B------:R-:W-:Y:S05]  /*08b0*/  @P3 BRA `(.L_x_28031) ;  /* 0x000000a000003947 */ /* 0x000fea0003800000 */
[----:B-1----:R-:W-:Y:S02]  /*08c0*/  ISETP.LE.AND P2, PT, RZ, c[0x0][0x168], PT ;  /* 0x00005a00ff007a0c */ /* 0x002fe40003f43270 */
        /* <DEDUP_REMOVED lines=9> */
.L_x_28031:
[----:B-1----:R-:W-:Y:S05]  /*0960*/  BSYNC B0 ;  /* 0x0000000000007941 */ /* 0x002fea0003800000 */
.L_x_28030:
[----:B------:R-:W-:Y:S01]  /*0970*/  IABS R0, R3 ;  /* 0x0000000300007213 */ /* 0x000fe20000000000 */
[----:B------:R-:W-:Y:S01]  /*0980*/  IMAD.HI.U32 R19, R13, R20, RZ ;  /* 0x000000140d137227 */ /* 0x000fe200078e00ff */
[----:B--2---:R-:W1:Y:S01]  /*0990*/  MUFU.RCP R14, R14 ;  /* 0x0000000e000e7308 */ /* 0x004e620000001000 */
[----:B------:R-:W-:Y:S01]  /*09a0*/  LOP3.LUT R2, R3, c[0x0][0x168], RZ, 0x3c, !PT ;  /* 0x00005a0003027a12 */ /* 0x000fe200078e3cff */
[----:B------:R-:W-:Y:S01]  /*09b0*/  BSSY B0, `(.L_x_28032) ;  /* 0x0000027000007945 */ /* 0x000fe20003800000 */
[----:B------:R-:W-:Y:S02]  /*09c0*/  IMAD.MOV R0, RZ, RZ, -R0 ;  /* 0x000000ffff007224 */ /* 0x000fe400078e0a00 */
[----:B------:R-:W-:Y:S02]  /*09d0*/  ISETP.GE.AND P2, PT, R2, RZ, PT ;  /* 0x000000ff0200720c */ /* 0x000fe40003f46270 */
[----:B------:R-:W-:Y:S01]  /*09e0*/  IMAD R0, R19, R0, R20 ;  /* 0x0000000013007224 */ /* 0x000fe200078e0214 */
[----:B------:R-:W2:Y:S04]  /*09f0*/  MUFU.RCP R12, R12 ;  /* 0x0000000c000c7308 */ /* 0x000ea80000001000 */
[----:B------:R-:W-:-:S04]  /*0a00*/  ISETP.GT.U32.AND P1, PT, R23, R0, PT ;  /* 0x000000001700720c */ /* 0x000fc80003f24070 */
[----:B---3--:R-:W3:Y:S01]  /*0a10*/  MUFU.RCP R16, R16 ;  /* 0x0000001000107308 */ /* 0x008ee20000001000 */
[----:B-1----:R-:W-:-:S07]  /*0a20*/  IADD3 R28, R14, 0xffffffe, RZ ;  /* 0x0ffffffe0e1c7810 */ /* 0x002fce0007ffe0ff */
[----:B----4-:R-:W1:Y:S01]  /*0a30*/  MUFU.RCP R4, R4 ;  /* 0x0000000400047308 */ /* 0x010e620000001000 */
[----:B------:R-:W-:Y:S01]  /*0a40*/  @!P1 IMAD.IADD R0, R0, 0x1, -R23 ;  /* 0x0000000100009824 */ /* 0x000fe200078e0a17 */
[----:B--2---:R-:W-:Y:S02]  /*0a50*/  IADD3 R13, R12, 0xffffffe, RZ ;  /* 0x0ffffffe0c0d7810 */ /* 0x004fe40007ffe0ff */
[----:B------:R-:W-:Y:S02]  /*0a60*/  @!P1 IADD3 R19, R19, 0x1, RZ ;  /* 0x0000000113139810 */ /* 0x000fe40007ffe0ff */
[----:B------:R-:W-:Y:S02]  /*0a70*/  ISETP.GE.U32.AND P0, PT, R0, R23, PT ;  /* 0x000000170000720c */ /* 0x000fe40003f06070 */
[----:B------:R-:W2:Y:S01]  /*0a80*/  F2I.FTZ.U32.TRUNC.NTZ R29, R28 ;  /* 0x0000001c001d7305 */ /* 0x000ea2000021f000 */
[----:B---3--:R-:W-:Y:S02]  /*0a90*/  IADD3 R14, R16, 0xffffffe, RZ ;  /* 0x0ffffffe100e7810 */ /* 0x008fe40007ffe0ff */
[----:B------:R-:W-:-:S02]  /*0aa0*/  ISETP.GT.AND P1, PT, R2, -0x1, PT ;  /* 0xffffffff0200780c */ /* 0x000fc40003f24270 */
[----:B------:R-:W-:-:S03]  /*0ab0*/  LOP3.LUT R2, RZ, R3, RZ, 0x33, !PT ;  /* 0x00000003ff027212 */ /* 0x000fc600078e33ff */
[----:B------:R-:W3:Y:S01]  /*0ac0*/  F2I.FTZ.U32.TRUNC.NTZ R13, R13 ;  /* 0x0000000d000d7305 */ /* 0x000ee2000021f000 */
[----:B-1----:R-:W-:Y:S02]  /*0ad0*/  IADD3 R16, R4, 0xffffffe, RZ ;  /* 0x0ffffffe04107810 */ /* 0x002fe40007ffe0ff */
[----:B------:R-:W-:Y:S02]  /*0ae0*/  @P0 IADD3 R19, R19, 0x1, RZ ;  /* 0x0000000113130810 */ /* 0x000fe40007ffe0ff */
[----:B------:R-:W-:-:S03]  /*0af0*/  ISETP.NE.AND P0, PT, R3, RZ, PT ;  /* 0x000000ff0300720c */ /* 0x000fc60003f05270 */
[----:B------:R1:W4:Y:S01]  /*0b00*/  F2I.FTZ.U32.TRUNC.NTZ R15, R14 ;  /* 0x0000000e000f7305 */ /* 0x000322000021f000 */
[----:B--2---:R-:W-:Y:S02]  /*0b10*/  IMAD.MOV R4, RZ, RZ, -R29 ;  /* 0x000000ffff047224 */ /* 0x004fe400078e0a1d */
[----:B------:R-:W-:Y:S02]  /*0b20*/  @!P2 IMAD.MOV R19, RZ, RZ, -R19 ;  /* 0x000000ffff13a224 */ /* 0x000fe400078e0a13 */
[----:B------:R-:W-:-:S03]  /*0b30*/  IMAD.MOV.U32 R3, RZ, RZ, R4 ;  /* 0x000000ffff037224 */ /* 0x000fc600078e0004 */
[----:B------:R1:W2:Y:S01]  /*0b40*/  F2I.FTZ.U32.TRUNC.NTZ R17, R16 ;  /* 0x0000001000117305 */ /* 0x0002a2000021f000 */
[----:B---3--:R-:W-:Y:S01]  /*0b50*/  IMAD.MOV R4, RZ, RZ, -R13 ;  /* 0x000000ffff047224 */ /* 0x008fe200078e0a0d */
        /* <DEDUP_REMOVED lines=12> */
.L_x_28033:
[----:B------:R-:W-:Y:S05]  /*0c20*/  BSYNC B0 ;  /* 0x0000000000007941 */ /* 0x000fea0003800000 */
.L_x_28032:
[----:B------:R-:W-:Y:S01]  /*0c30*/  IMAD R3, R3, R24, RZ ;  /* 0x0000001803037224 */ /* 0x000fe200078e02ff */
[----:B------:R-:W-:Y:S01]  /*0c40*/  BSSY B0, `(.L_x_28034) ;  /* 0x000003e000007945 */ /* 0x000fe20003800000 */
[----:B------:R-:W-:Y:S02]  /*0c50*/  IMAD.MOV.U32 R28, RZ, RZ, RZ ;  /* 0x000000ffff1c7224 */ /* 0x000fe400078e00ff */
[----:B------:R-:W-:Y:S01]  /*0c60*/  IMAD R0, R4, R25, RZ ;  /* 0x0000001904007224 */ /* 0x000fe200078e02ff */
[----:B------:R-:W-:Y:S01]  /*0c70*/  IABS R4, R9 ;  /* 0x0000000900047213 */ /* 0x000fe20000000000 */
[----:B------:R-:W-:Y:S02]  /*0c80*/  IMAD.MOV.U32 R12, RZ, RZ, RZ ;  /* 0x000000ffff0c7224 */ /* 0x000fe400078e00ff */
[----:B------:R-:W-:-:S04]  /*0c90*/  IMAD.HI.U32 R23, R29, R3, R28 ;  /* 0x000000031d177227 */ /* 0x000fc800078e001c */
[----:B------:R-:W-:Y:S01]  /*0ca0*/  IMAD.HI.U32 R13, R13, R0, R12 ;  /* 0x000000000d0d7227 */ /* 0x000fe200078e000c */
[----:B------:R-:W-:Y:S02]  /*0cb0*/  IABS R0, R6 ;  /* 0x0000000600007213 */ /* 0x000fe40000000000 */
[----:B------:R-:W-:Y:S01]  /*0cc0*/  LOP3.LUT R12, R7, c[0x0][0x168], RZ, 0x3c, !PT ;  /* 0x00005a00070c7a12 */ /* 0x000fe200078e3cff */
[----:B----4-:R-:W-:Y:S02]  /*0cd0*/  IMAD.MOV R29, RZ, RZ, -R15 ;  /* 0x000000ffff1d7224 */ /* 0x010fe400078e0a0f */
[----:B-1----:R-:W-:Y:S02]  /*0ce0*/  IMAD.MOV.U32 R14, RZ, RZ, RZ ;  /* 0x000000ffff0e7224 */ /* 0x002fe400078e00ff */
[----:B------:R-:W-:Y:S02]  /*0cf0*/  IMAD R29, R29, R26, RZ ;  /* 0x0000001a1d1d7224 */ /* 0x000fe400078e02ff */
[----:B------:R-:W-:-:S02]  /*0d00*/  IMAD.MOV R0, RZ, RZ, -R0 ;  /* 0x000000ffff007224 */ /* 0x000fc400078e0a00 */
[----:B------:R-:W-:-:S04]  /*0d10*/  IMAD.HI.U32 R23, R23, R20, RZ ;  /* 0x0000001417177227 */ /* 0x000fc800078e00ff */
[----:B------:R-:W-:-:S04]  /*0d20*/  IMAD.HI.U32 R29, R15, R29, R14 ;  /* 0x0000001d0f1d7227 */ /* 0x000fc800078e000e */
[----:B------:R-:W-:Y:S01]  /*0d30*/  IMAD R15, R23, R0, R20 ;  /* 0x00000000170f7224 */ /* 0x000fe200078e0214 */
[----:B------:R-:W-:Y:S01]  /*0d40*/  IABS R0, R7 ;  /* 0x0000000700007213 */ /* 0x000fe20000000000 */
[--C-:B--2---:R-:W-:Y:S02]  /*0d50*/  IMAD.MOV R2, RZ, RZ, -R17.reuse ;  /* 0x000000ffff027224 */ /* 0x104fe400078e0a11 */
[----:B------:R-:W-:Y:S01]  /*0d60*/  IMAD.MOV.U32 R16, RZ, RZ, RZ ;  /* 0x000000ffff107224 */ /* 0x000fe200078e00ff */
[----:B------:R-:W-:Y:S01]  /*0d70*/  ISETP.GT.U32.AND P1, PT, R24, R15, PT ;  /* 0x0000000f1800720c */ /* 0x000fe20003f24070 */
[----:B------:R-:W-:Y:S01]  /*0d80*/  IMAD R3, R2, R27, RZ ;  /* 0x0000001b02037224 */ /* 0x000fe200078e02ff */
[----:B------:R-:W-:Y:S01]  /*0d90*/  IABS R2, R8 ;  /* 0x0000000800027213 */ /* 0x000fe20000000000 */
[----:B------:R-:W-:Y:S02]  /*0da0*/  IMAD.MOV R0, RZ, RZ, -R0 ;  /* 0x000000ffff007224 */ /* 0x000fe400078e0a00 */
[----:B------:R-:W-:-:S04]  /*0db0*/  IMAD.HI.U32 R3, R17, R3, R16 ;  /* 0x0000000311037227 */ /* 0x000fc800078e0010 */
[----:B------:R-:W-:Y:S02]  /*0dc0*/  IMAD.MOV R2, RZ, RZ, -R2 ;  /* 0x000000ffff027224 */ /* 0x000fe400078e0a02 */
[-C--:B------:R-:W-:Y:S02]  /*0dd0*/  IMAD.HI.U32 R17, R13, R20.reuse, RZ ;  /* 0x000000140d117227 */ /* 0x080fe400078e00ff */
[----:B------:R-:W-:Y:S02]  /*0de0*/  @!P1 IADD3 R23, R23, 0x1, RZ ;  /* 0x0000000117179810 */ /* 0x000fe40007ffe0ff */
[----:B------:R-:W-:Y:S02]  /*0df0*/  @!P1 IMAD.IADD R15, R15, 0x1, -R24 ;  /* 0x000000010f0f9824 */ /* 0x000fe400078e0a18 */
[----:B------:R-:W-:Y:S02]  /*0e00*/  IMAD.MOV.U32 R13, RZ, RZ, R2 ;  /* 0x000000ffff0d7224 */ /* 0x000fe400078e0002 */
[----:B------:R-:W-:Y:S01]  /*0e10*/  IMAD.HI.U32 R29, R29, R20, RZ ;  /* 0x000000141d1d7227 */ /* 0x000fe200078e00ff */
[----:B------:R-:W-:-:S03]  /*0e20*/  ISETP.GE.U32.AND P0, PT, R15, R24, PT ;  /* 0x000000180f00720c */ /* 0x000fc60003f06070 */
[----:B------:R-:W-:Y:S01]  /*0e30*/  IMAD.MOV R2, RZ, RZ, -R4 ;  /* 0x000000ffff027224 */ /* 0x000fe200078e0a04 */
[----:B------:R-:W-:Y:S01]  /*0e40*/  LOP3.LUT R4, R6, c[0x0][0x168], RZ, 0x3c, !PT ;  /* 0x00005a0006047a12 */ /* 0x000fe200078e3cff */
[--C-:B------:R-:W-:Y:S02]  /*0e50*/  IMAD R0, R17, R0, R20.reuse ;  /* 0x0000000011007224 */ /* 0x100fe400078e0214 */
[--C-:B------:R-:W-:Y:S01]  /*0e60*/  IMAD R13, R29, R13, R20.reuse ;  /* 0x0000000d1d0d7224 */ /* 0x100fe200078e0214 */
[----:B------:R-:W-:Y:S01]  /*0e70*/  ISETP.GE.AND P3, PT, R4, RZ, PT ;  /* 0x000000ff0400720c */ /* 0x000fe20003f66270 */
[----:B------:R-:W-:Y:S01]  /*0e80*/  IMAD.HI.U32 R3, R3, R20, RZ ;  /* 0x0000001403037227 */ /* 0x000fe200078e00ff */
[----:B------:R-:W-:Y:S02]  /*0e90*/  ISETP.GT.U32.AND P4, PT, R25, R0, PT ;  /* 0x000000001900720c */ /* 0x000fe40003f84070 */
[----:B------:R-:W-:Y:S01]  /*0ea0*/  ISETP.GT.U32.AND P5, PT, R26, R13, PT ;  /* 0x0000000d1a00720c */ /* 0x000fe20003fa4070 */
[----:B------:R-:W-:Y:S01]  /*0eb0*/  IMAD R20, R3, R2, R20 ;  /* 0x0000000203147224 */ /* 0x000fe200078e0214 */
[----:B------:R-:W-:-:S02]  /*0ec0*/  ISETP.GT.AND P2, PT, R4, -0x1, PT ;  /* 0xffffffff0400780c */ /* 0x000fc40003f44270 */
[----:B------:R-:W-:Y:S02]  /*0ed0*/  @P0 IADD3 R23, R23, 0x1, RZ ;  /* 0x0000000117170810 */ /* 0x000fe40007ffe0ff */
[----:B------:R-:W-:-:S03]  /*0ee0*/  ISETP.GT.U32.AND P0, PT, R27, R20, PT ;  /* 0x000000141b00720c */ /* 0x000fc60003f04070 */
[----:B------:R-:W-:Y:S01]  /*0ef0*/  @!P3 IMAD.MOV R23, RZ, RZ, -R23 ;  /* 0x000000ffff17b224 */ /* 0x000fe200078e0a17 */
[----:B------:R-:W-:Y:S01]  /*0f00*/  ISETP.NE.AND P3, PT, R6, RZ, PT ;  /* 0x000000ff0600720c */ /* 0x000fe20003f65270 */
[----:B------:R-:W-:Y:S01]  /*0f10*/  @!P4 IMAD.IADD R0, R0, 0x1, -R25 ;  /* 0x000000010000c824 */ /* 0x000fe200078e0a19 */
[----:B------:R-:W-:Y:S01]  /*0f20*/  LOP3.LUT R6, RZ, R6, RZ, 0x33, !PT ;  /* 0x00000006ff067212 */ /* 0x000fe200078e33ff */
[----:B------:R-:W-:-:S03]  /*0f30*/  @!P5 IMAD.IADD R13, R13, 0x1, -R26 ;  /* 0x000000010d0dd824 */ /* 0x000fc600078e0a1a */
[----:B------:R-:W-:Y:S02]  /*0f40*/  ISETP.GE.U32.AND P6, PT, R0, R25, PT ;  /* 0x000000190000720c */ /* 0x000fe40003fc6070 */
[----:B------:R-:W-:Y:S02]  /*0f50*/  ISETP.GE.U32.AND P1, PT, R13, R26, PT ;  /* 0x0000001a0d00720c */ /* 0x000fe40003f26070 */
[----:B------:R-:W-:Y:S01]  /*0f60*/  SEL R2, R6, R23, !P3 ;  /* 0x0000001706027207 */ /* 0x000fe20005800000 */
[----:B------:R-:W-:Y:S05]  /*0f70*/  @P2 BRA `(.L_x_28035) ;  /* 0x000000a000002947 */ /* 0x000fea0003800000 */
[----:B------:R-:W-:Y:S01]  /*0f80*/  ISETP.GT.U32.AND P2, PT, R24, R15, PT ;  /* 0x0000000f1800720c */ /* 0x000fe20003f44070 */
[----:B------:R-:W-:Y:S01]  /*0f90*/  IMAD.IADD R24, R15, 0x1, -R24 ;  /* 0x000000010f187824 */ /* 0x000fe200078e0a18 */
[----:B------:R-:W-:-:S04]  /*0fa0*/  IADD3 R4, R2, -0x1, RZ ;  /* 0xffffffff02047810 */ /* 0x000fc80007ffe0ff */
[----:B------:R-:W-:Y:S02]  /*0fb0*/  SEL R15, R24, R15, !P2 ;  /* 0x0000000f180f7207 */ /* 0x000fe40005000000 */
[----:B------:R-:W-:-:S13]  /*0fc0*/  ISETP.LE.AND P2, PT, RZ, c[0x0][0x168], PT ;  /* 0x00005a00ff007a0c */ /* 0x000fda0003f43270 */
[----:B------:R-:W-:-:S05]  /*0fd0*/  @!P2 IMAD.MOV R15, RZ, RZ, -R15 ;  /* 0x000000ffff0fa224 */ /* 0x000fca00078e0a0f */
[----:B------:R-:W-:-:S04]  /*0fe0*/  SEL R6, R6, R15, !P3 ;  /* 0x0000000f06067207 */ /* 0x000fc80005800000 */
[----:B------:R-:W-:-:S13]  /*0ff0*/  ISETP.NE.AND P2, PT, R6, RZ, PT ;  /* 0x000000ff0600720c */ /* 0x000fda0003f45270 */
[----:B------:R-:W-:-:S04]  /*1000*/  @!P2 IMAD.MOV R4, RZ, RZ, R2 ;  /* 0x000000ffff04a224 */ /* 0x000fc800078e0202 */
[----:B------:R-:W-:Y:S02]  /*1010*/  IMAD.MOV.U32 R2, RZ, RZ, R4 ;  /* 0x000000ffff027224 */ /* 0x000fe400078e0004 */
.L_x_28035:
[----:B------:R-:W-:Y:S05]  /*1020*/  BSYNC B0 ;  /* 0x0000000000007941 */ /* 0x000fea0003800000 */
.L_x_28034:
[----:B------:R-:W-:Y:S01]  /*1030*/  @!P0 IMAD.IADD R20, R20, 0x1, -R27 ;  /* 0x0000000114148824 */ /* 0x000fe200078e0a1b */
[----:B------:R-:W-:Y:S01]  /*1040*/  @!P5 IADD3 R29, R29, 0x1, RZ ;  /* 0x000000011d1dd810 */ /* 0x000fe20007ffe0ff */
[----:B------:R-:W-:Y:S01]  /*1050*/  IMAD.WIDE.U32 R22, R5, R22, c[0x0][0x170] ;  /* 0x00005c0005167625 */ /* 0x000fe200078e0016 */
[----:B------:R-:W-:Y:S01]  /*1060*/  LOP3.LUT R4, R8, c[0x0][0x168], RZ, 0x3c, !PT ;  /* 0x00005a0008047a12 */ /* 0x000fe200078e3cff */
[----:B------:R-:W-:Y:S01]  /*1070*/  BSSY B0, `(.L_x_28036) ;  /* 0x0000023000007945 */ /* 0x000fe20003800000 */
[----:B------:R-:W-:Y:S02]  /*1080*/  ISETP.GE.U32.AND P5, PT, R20, R27, PT ;  /* 0x0000001b1400720c */ /* 0x000fe40003fa6070 */
[C---:B------:R-:W-:Y:S01]  /*1090*/  ISETP.GE.AND P3, PT, R12.reuse, RZ, PT ;  /* 0x000000ff0c00720c */ /* 0x040fe20003f66270 */
[----:B------:R-:W-:Y:S01]  /*10a0*/  IMAD.WIDE R22, R21, 0x8, R22 ;  /* 0x0000000815167825 */ /* 0x000fe200078e0216 */
[----:B------:R-:W-:Y:S02]  /*10b0*/  @!P4 IADD3 R17, R17, 0x1, RZ ;  /* 0x000000011111c810 */ /* 0x000fe40007ffe0ff */
[----:B------:R-:W-:-:S02]  /*10c0*/  ISETP.GT.AND P2, PT, R12, -0x1, PT ;  /* 0xffffffff0c00780c */ /* 0x000fc40003f44270 */
[C---:B------:R-:W-:Y:S02]  /*10d0*/  ISETP.GE.AND P4, PT, R4.reuse, RZ, PT ;  /* 0x000000ff0400720c */ /* 0x040fe40003f86270 */
[----:B------:R-:W-:Y:S02]  /*10e0*/  @P6 IADD3 R17, R17, 0x1, RZ ;  /* 0x0000000111116810 */ /* 0x000fe40007ffe0ff */
[----:B------:R-:W-:Y:S02]  /*10f0*/  @!P0 IADD3 R3, R3, 0x1, RZ ;  /* 0x0000000103038810 */ /* 0x000fe40007ffe0ff */
[----:B------:R-:W-:Y:S01]  /*1100*/  @P1 IADD3 R29, R29, 0x1, RZ ;  /* 0x000000011d1d1810 */ /* 0x000fe20007ffe0ff */
[----:B------:R-:W-:Y:S01]  /*1110*/  @!P3 IMAD.MOV R17, RZ, RZ, -R17 ;  /* 0x000000ffff11b224 */ /* 0x000fe200078e0a11 */
[----:B------:R-:W-:Y:S02]  /*1120*/  @P5 IADD3 R3, R3, 0x1, RZ ;  /* 0x0000000103035810 */ /* 0x000fe40007ffe0ff */
[----:B------:R-:W-:-:S02]  /*1130*/  ISETP.GT.AND P6, PT, R4, -0x1, PT ;  /* 0xffffffff0400780c */ /* 0x000fc40003fc4270 */
[----:B------:R-:W-:Y:S01]  /*1140*/  LOP3.LUT R6, R9, c[0x0][0x168], RZ, 0x3c, !PT ;  /* 0x00005a0009067a12 */ /* 0x000fe200078e3cff */
[----:B------:R-:W-:Y:S01]  /*1150*/  @!P4 IMAD.MOV R29, RZ, RZ, -R29 ;  /* 0x000000ffff1dc224 */ /* 0x000fe200078e0a1d */
[----:B------:R-:W-:Y:S01]  /*1160*/  ISETP.NE.AND P5, PT, R7, RZ, PT ;  /* 0x000000ff0700720c */ /* 0x000fe20003fa5270 */
[----:B------:R-:W-:Y:S01]  /*1170*/  IMAD.MOV.U32 R5, RZ, RZ, R3 ;  /* 0x000000ffff057224 */ /* 0x000fe200078e0003 */
[----:B------:R-:W-:Y:S02]  /*1180*/  LOP3.LUT R4, RZ, R7, RZ, 0x33, !PT ;  /* 0x00000007ff047212 */ /* 0x000fe400078e33ff */
[----:B------:R-:W-:Y:S02]  /*1190*/  ISETP.NE.AND P4, PT, R8, RZ, PT ;  /* 0x000000ff0800720c */ /* 0x000fe40003f85270 */
[C---:B------:R-:W-:Y:S02]  /*11a0*/  ISETP.GT.AND P1, PT, R6.reuse, -0x1, PT ;  /* 0xffffffff0600780c */ /* 0x040fe40003f24270 */
[----:B------:R-:W-:-:S02]  /*11b0*/  ISETP.GE.AND P3, PT, R6, RZ, PT ;  /* 0x000000ff0600720c */ /* 0x000fc40003f66270 */
[----:B------:R-:W-:Y:S02]  /*11c0*/  ISETP.NE.AND P0, PT, R9, RZ, PT ;  /* 0x000000ff0900720c */ /* 0x000fe40003f05270 */
[----:B------:R-:W-:Y:S02]  /*11d0*/  LOP3.LUT R8, RZ, R8, RZ, 0x33, !PT ;  /* 0x00000008ff087212 */ /* 0x000fe400078e33ff */
[----:B------:R-:W-:Y:S01]  /*11e0*/  SEL R3, R4, R17, !P5 ;  /* 0x0000001104037207 */ /* 0x000fe20006800000 */
[----:B------:R-:W-:Y:S05]  /*11f0*/  @P2 BRA `(.L_x_28037) ;  /* 0x000000a000002947 */ /* 0x000fea0003800000 */
[----:B------:R-:W-:Y:S01]  /*1200*/  ISETP.GT.U32.AND P2, PT, R25, R0, PT ;  /* 0x000000001900720c */ /* 0x000fe20003f44070 */
[----:B0-----:R-:W-:-:S05]  /*1210*/  IMAD.IADD R25, R0, 0x1, -R25 ;  /* 0x0000000100197824 */ /* 0x001fca00078e0a19 */
[----:B------:R-:W-:Y:S02]  /*1220*/  SEL R25, R25, R0, !P2 ;  /* 0x0000000019197207 */ /* 0x000fe40005000000 */
[----:B------:R-:W-:Y:S02]  /*1230*/  ISETP.LE.AND P2, PT, RZ, c[0x0][0x168], PT ;  /* 0x00005a00ff007a0c */ /* 0x000fe40003f43270 */
[----:B------:R-:W-:-:S11]  /*1240*/  IADD3 R0, R3, -0x1, RZ ;  /* 0xffffffff03007810 */ /* 0x000fd60007ffe0ff */
[----:B------:R-:W-:-:S05]  /*1250*/  @!P2 IMAD.MOV R25, RZ, RZ, -R25 ;  /* 0x000000ffff19a224 */ /* 0x000fca00078e0a19 */
[----:B------:R-:W-:-:S04]  /*1260*/  SEL R4, R4, R25, !P5 ;  /* 0x0000001904047207 */ /* 0x000fc80006800000 */
[----:B------:R-:W-:-:S13]  /*1270*/  ISETP.NE.AND P2, PT, R4, RZ, PT ;  /* 0x000000ff0400720c */ /* 0x000fda0003f45270 */
[----:B------:R-:W-:-:S04]  /*1280*/  @!P2 IMAD.MOV R0, RZ, RZ, R3 ;  /* 0x000000ffff00a224 */ /* 0x000fc800078e0203 */
[----:B------:R-:W-:Y:S02]  /*1290*/  IMAD.MOV.U32 R3, RZ, RZ, R0 ;  /* 0x000000ffff037224 */ /* 0x000fe400078e0000 */
.L_x_28037:
[----:B------:R-:W-:Y:S05]  /*12a0*/  BSYNC B0 ;  /* 0x0000000000007941 */ /* 0x000fea0003800000 */
.L_x_28036:
[----:B------:R-:W-:Y:S01]  /*12b0*/  BSSY B0, `(.L_x_28038) ;  /* 0x000000f000007945 */ /* 0x000fe20003800000 */
[----:B------:R-:W-:Y:S01]  /*12c0*/  LOP3.LUT R6, RZ, R9, RZ, 0x33, !PT ;  /* 0x00000009ff067212 */ /* 0x000fe200078e33ff */
[----:B------:R-:W-:Y:S01]  /*12d0*/  @!P3 IMAD.MOV R5, RZ, RZ, -R5 ;  /* 0x000000ffff05b224 */ /* 0x000fe200078e0a05 */
[----:B------:R-:W-:Y:S01]  /*12e0*/  SEL R4, R8, R29, !P4 ;  /* 0x0000001d08047207 */ /* 0x000fe20006000000 */
[----:B------:R-:W-:Y:S05]  /*12f0*/  @P6 BRA `(.L_x_28039) ;  /* 0x000000a000006947 */ /* 0x000fea0003800000 */
[----:B------:R-:W-:Y:S02]  /*1300*/  ISETP.LE.AND P3, PT, RZ, c[0x0][0x168], PT ;  /* 0x00005a00ff007a0c */ /* 0x000fe40003f63270 */
[----:B------:R-:W-:Y:S01]  /*1310*/  ISETP.GT.U32.AND P2, PT, R26, R13, PT ;  /* 0x0000000d1a00720c */ /* 0x000fe20003f44070 */
[----:B0-----:R-:W-:Y:S01]  /*1320*/  IMAD.IADD R26, R13, 0x1, -R26 ;  /* 0x000000010d1a7824 */ /* 0x001fe200078e0a1a */
[----:B------:R-:W-:-:S04]  /*1330*/  IADD3 R0, R4, -0x1, RZ ;  /* 0xffffffff04007810 */ /* 0x000fc80007ffe0ff */
[----:B------:R-:W-:-:S05]  /*1340*/  SEL R13, R26, R13, !P2 ;  /* 0x0000000d1a0d7207 */ /* 0x000fca0005000000 */
[----:B------:R-:W-:-:S05]  /*1350*/  @!P3 IMAD.MOV R13, RZ, RZ, -R13 ;  /* 0x000000ffff0db224 */ /* 0x000fca00078e0a0d */
[----:B------:R-:W-:-:S04]  /*1360*/  SEL R8, R8, R13, !P4 ;  /* 0x0000000d08087207 */ /* 0x000fc80006000000 */
[----:B------:R-:W-:-:S13]  /*1370*/  ISETP.NE.AND P2, PT, R8, RZ, PT ;  /* 0x000000ff0800720c */ /* 0x000fda0003f45270 */
[----:B------:R-:W-:-:S04]  /*1380*/  @!P2 IMAD.MOV R0, RZ, RZ, R4 ;  /* 0x000000ffff00a224 */ /* 0x000fc800078e0204 */
[----:B------:R-:W-:Y:S02]  /*1390*/  IMAD.MOV.U32 R4, RZ, RZ, R0 ;  /* 0x000000ffff047224 */ /* 0x000fe400078e0000 */
.L_x_28039:
[----:B------:R-:W-:Y:S05]  /*13a0*/  BSYNC B0 ;  /* 0x0000000000007941 */ /* 0x000fea0003800000 */
.L_x_28038:
[----:B------:R-:W-:Y:S01]  /*13b0*/  BSSY B0, `(.L_x_28040) ;  /* 0x000000d000007945 */ /* 0x000fe20003800000 */
        /* <DEDUP_REMOVED lines=12> */
.L_x_28041:
[----:B------:R-:W-:Y:S05]  /*1480*/  BSYNC B0 ;  /* 0x0000000000007941 */ /* 0x000fea0003800000 */
.L_x_28040:
[----:B------:R-:W-:Y:S04]  /*1490*/  STG.E.64 [R22.64], R10 ;  /* 0x0000000a16007986 */ /* 0x000fe8000c101b04 */
[----:B------:R-:W-:Y:S04]  /*14a0*/  STG.E.64 [R22.64+0x400], R18 ;  /* 0x0004001216007986 */ /* 0x000fe8000c101b04 */
[----:B------:R-:W-:Y:S04]  /*14b0*/  STG.E.64 [R22.64+0x800], R2 ;  /* 0x0008000216007986 */ /* 0x000fe8000c101b04 */
[----:B------:R-:W-:Y:S01]  /*14c0*/  STG.E.64 [R22.64+0xc00], R4 ;  /* 0x000c000416007986 */ /* 0x000fe2000c101b04 */
[----:B------:R-:W-:Y:S05]  /*14d0*/  EXIT ;  /* 0x000000000000794d */ /* 0x000fea0003800000 */
.L_x_28025:
[----:B------:R-:W0:Y:S01]  /*14e0*/  S2R R6, SR_TID.X ;  /* 0x0000000000067919 */ /* 0x000e220000002100 */
[----:B------:R-:W-:Y:S01]  /*14f0*/  CS2R R12, SRZ ;  /* 0x00000000000c7805 */ /* 0x000fe2000001ff00 */
        /* <DEDUP_REMOVED lines=13> */
[----:B------:R-:W-:Y:S01]  /*15d0*/  CS2R R2, SRZ ;  /* 0x0000000000027805 */ /* 0x000fe2000001ff00 */
[----:B------:R-:W-:-:S02]  /*15e0*/  @!P5 IMAD.MOV.U32 R17, RZ, RZ, 0x4 ;  /* 0x00000004ff11d424 */ /* 0x000fc400078e00ff */
[----:B------:R-:W-:Y:S02]  /*15f0*/  ISETP.GE.AND P4, PT, R4, R0, PT ;  /* 0x000000000400720c */ /* 0x000fe40003f86270 */
[----:B------:R-:W-:Y:S01]  /*1600*/  @!P5 IMAD.WIDE.U32 R16, R16, R17, c[0x0][0x178] ;  /* 0x00005e001010d625 */ /* 0x000fe200078e0011 */
[----:B0-----:R-:W-:-:S04]  /*1610*/  CS2R R8, SRZ ;  /* 0x0000000000087805 */ /* 0x001fc8000001ff00 */
        /* <DEDUP_REMOVED lines=22> */
[----:B-1----:R-:W-:-:S02]  /*1780*/  @!P0 IMAD.MOV.U32 R10, RZ, RZ, 0x4 ;  /* 0x00000004ff0a8424 */ /* 0x002fc400078e00ff */
[----:B------:R-:W-:Y:S02]  /*1790*/  IMAD.MOV.U32 R4, RZ, RZ, RZ ;  /* 0x000000ffff047224 */ /* 0x000fe400078e00ff */
[----:B--2---:R-:W-:Y:S02]  /*17a0*/  IMAD.MOV.U32 R18, RZ, RZ, RZ ;  /* 0x000000ffff127224 */ /* 0x004fe400078e00ff */
[----:B0-----:R-:W-:-:S04]  /*17b0*/  @!P1 IMAD.WIDE.U32 R16, R21, R24, c[0x0][0x178] ;  /* 0x00005e0015109625 */ /* 0x001fc800078e0018 */
[----:B------:R-:W-:Y:S01]  /*17c0*/  @!P6 IMAD.WIDE.U32 R22, R22, R23, c[0x0][0x178] ;  /* 0x00005e001616e625 */ /* 0x000fe200078e0017 */
[----:B------:R0:W5:Y:S03]  /*17d0*/  @!P1 LDG.E R8, [R16.64] ;  /* 0x0000000410089981 */ /* 0x000166000c1e1900 */
[----:B------:R-:W-:Y:S01]  /*17e0*/  @!P0 IMAD.WIDE.U32 R10, R7, R10, c[0x0][0x178] ;  /* 0x00005e00070a8625 */ /* 0x000fe200078e000a */
[----:B------:R0:W5:Y:S04]  /*17f0*/  @!P6 LDG.E R4, [R22.64] ;  /* 0x000000041604e981 */ /* 0x000168000c1e1900 */
[----:B------:R0:W5:Y:S01]  /*1800*/  @!P0 LDG.E R18, [R10.64] ;  /* 0x000000040a128981 */ /* 0x000162000c1e1900 */
[----:B------:R-:W-:-:S04]  /*1810*/  @!P2 IMAD.MOV.U32 R15, RZ, RZ, 0x4 ;  /* 0x00000004ff0fa424 */ /* 0x000fc800078e00ff */
[----:B------:R-:W-:Y:S01]  /*1820*/  @!P2 IMAD.WIDE.U32 R14, R14, R15, c[0x0][0x178] ;  /* 0x00005e000e0ea625 */ /* 0x000fe200078e000f */
[C---:B------:R-:W-:Y:S01]  /*1830*/  IADD3 R7, R6.reuse, 0x80, RZ ;  /* 0x0000008006077810 */ /* 0x040fe20007ffe0ff */
[----:B------:R-:W-:Y:S03]  /*1840*/  BSSY B0, `(.L_x_28042) ;  /* 0x000002b000007945 */ /* 0x000fe60003800000 */
[----:B------:R1:W5:Y:S01]  /*1850*/  @!P2 LDG.E R9, [R14.64] ;  /* 0x000000040e09a981 */ /* 0x000362000c1e1900 */
[----:B------:R-:W-:Y:S02]  /*1860*/  ISETP.GE.AND P2, PT, R7, R0, PT ;  /* 0x000000000700720c */ /* 0x000fe40003f46270 */
[----:B-1----:R-:W-:-:S04]  /*1870*/  IADD3 R15, R6, 0x100, RZ ;  /* 0x00000100060f7810 */ /* 0x002fc80007ffe0ff */
[----:B------:R-:W-:Y:S02]  /*1880*/  ISETP.GE.AND P3, PT, R15, R0, PT ;  /* 0x000000000f00720c */ /* 0x000fe40003f66270 */
[----:B------:R-:W-:Y:S01]  /*1890*/  IADD3 R15, R6, 0x180, RZ ;  /* 0x00000180060f7810 */ /* 0x000fe20007ffe0ff */
[----:B------:R-:W-:Y:S05]  /*18a0*/  @P0 BRA `(.L_x_28043) ;  /* 0x0000024000000947 */ /* 0x000fea0003800000 */
[-C--:B0----5:R-:W-:Y:S02]  /*18b0*/  IABS R14, R18.reuse ;  /* 0x00000012000e7213 */ /* 0x0a1fe40000000000 */
[----:B------:R-:W-:Y:S02]  /*18c0*/  IABS R16, R18 ;  /* 0x0000001200107213 */ /* 0x000fe40000000000 */
        /* <DEDUP_REMOVED lines=34> */
.L_x_28043:
[----:B0-----:R-:W-:Y:S05]  /*1af0*/  BSYNC B0 ;  /* 0x0000000000007941 */ /* 0x001fea0003800000 */
.L_x_28042:
[----:B------:R-:W-:Y:S01]  /*1b00*/  BSSY B0, `(.L_x_28044) ;  /* 0x0000028000007945 */ /* 0x000fe20003800000 */
[----:B------:R-:W-:Y:S02]  /*1b10*/  ISETP.GE.AND P1, PT, R15, R0, PT ;  /* 0x000000000f00720c */ /* 0x000fe40003f26270 */
[----:B------:R-:W-:Y:S01]  /*1b20*/  IADD3 R15, R6, 0x200, RZ ;  /* 0x00000200060f7810 */ /* 0x000fe20007ffe0ff */
[----:B------:R-:W-:Y:S05]  /*1b30*/  @P2 BRA `(.L_x_28045) ;  /* 0x0000024000002947 */ /* 0x000fea0003800000 */
[-C--:B-----5:R-:W-:Y:S02]  /*1b40*/  IABS R14, R13.reuse ;  /* 0x0000000d000e7213 */ /* 0x0a0fe40000000000 */
[----:B------:R-:W-:Y:S02]  /*1b50*/  IABS R18, R13 ;  /* 0x0000000d00127213 */ /* 0x000fe40000000000 */
[----:B------:R-:W0:Y:S08]  /*1b60*/  I2F.RP R16, R14 ;  /* 0x0000000e00107306 */ /* 0x000e300000209400 */
[----:B0-----:R-:W0:Y:S02]  /*1b70*/  MUFU.RCP R16, R16 ;  /* 0x0000001000107308 */ /* 0x001e240000001000 */
[----:B0-----:R-:W-:-:S02]  /*1b80*/  IADD3 R10, R16, 0xffffffe, RZ ;  /* 0x0ffffffe100a7810 */ /* 0x001fc40007ffe0ff */
[----:B------:R-:W-:-:S04]  /*1b90*/  LOP3.LUT R16, RZ, R13, RZ, 0x33, !PT ;  /* 0x0000000dff107212 */ /* 0x000fc800078e33ff */
[----:B------:R0:W1:Y:S02]  /*1ba0*/  F2I.FTZ.U32.TRUNC.NTZ R11, R10 ;  /* 0x0000000a000b7305 */ /* 0x000064000021f000 */
[----:B0-----:R-:W-:Y:S02]  /*1bb0*/  IMAD.MOV.U32 R10, RZ, RZ, RZ ;  /* 0x000000ffff0a7224 */ /* 0x001fe400078e00ff */
[----:B-1----:R-:W-:-:S04]  /*1bc0*/  IMAD.MOV R17, RZ, RZ, -R11 ;  /* 0x000000ffff117224 */ /* 0x002fc800078e0a0b */
[----:B------:R-:W-:-:S04]  /*1bd0*/  IMAD R17, R17, R14, RZ ;  /* 0x0000000e11117224 */ /* 0x000fc800078e02ff */
        /* <DEDUP_REMOVED lines=26> */
.L_x_28045:
[----:B------:R-:W-:Y:S05]  /*1d80*/  BSYNC B0 ;  /* 0x0000000000007941 */ /* 0x000fea0003800000 */
.L_x_28044:
[----:B------:R-:W-:Y:S01]  /*1d90*/  BSSY B0, `(.L_x_28046) ;  /* 0x0000028000007945 */ /* 0x000fe20003800000 */
[----:B------:R-:W-:Y:S02]  /*1da0*/  ISETP.GE.AND P2, PT, R15, R0, PT ;  /* 0x000000000f00720c */ /* 0x000fe40003f46270 */
[----:B-----5:R-:W-:Y:S01]  /*1db0*/  IADD3 R13, R6, 0x280, RZ ;  /* 0x00000280060d7810 */ /* 0x020fe20007ffe0ff */
[----:B------:R-:W-:Y:S05]  /*1dc0*/  @P3 BRA `(.L_x_28047) ;  /* 0x0000024000003947 */ /* 0x000fea0003800000 */
[-C--:B------:R-:W-:Y:S02]  /*1dd0*/  IABS R16, R12.reuse ;  /* 0x0000000c00107213 */ /* 0x080fe40000000000 */
        /* <DEDUP_REMOVED lines=35> */
.L_x_28047:
[----:B------:R-:W-:Y:S05]  /*2010*/  BSYNC B0 ;  /* 0x0000000000007941 */ /* 0x000fea0003800000 */
.L_x_28046:
[----:B------:R-:W-:Y:S01]  /*2020*/  BSSY B0, `(.L_x_28048) ;  /* 0x0000028000007945 */ /* 0x000fe20003800000 */
[----:B------:R-:W-:Y:S02]  /*2030*/  ISETP.GE.AND P3, PT, R13, R0, PT ;  /* 0x000000000d00720c */ /* 0x000fe40003f66270 */
[----:B------:R-:W-:Y:S01]  /*2040*/  IADD3 R15, R6, 0x300, RZ ;  /* 0x00000300060f7810 */ /* 0x000fe20007ffe0ff */
[----:B------:R-:W-:Y:S05]  /*2050*/  @P1 BRA `(.L_x_28049) ;  /* 0x0000024000001947 */ /* 0x000fea0003800000 */
[-C--:B------:R-:W-:Y:S02]  /*2060*/  IABS R16, R3.reuse ;  /* 0x0000000300107213 */ /* 0x080fe40000000000 */
        /* <DEDUP_REMOVED lines=35> */
.L_x_28049:
[----:B------:R-:W-:Y:S05]  /*22a0*/  BSYNC B0 ;  /* 0x0000000000007941 */ /* 0x000fea0003800000 */
.L_x_28048:
        /* <DEDUP_REMOVED lines=40> */
.L_x_28051:
[----:B------:R-:W-:Y:S05]  /*2530*/  BSYNC B0 ;  /* 0x0000000000007941 */ /* 0x000fea0003800000 */
.L_x_28050:
[----:B------:R-:W-:Y:S01]  /*2540*/  ISETP.GE.AND P2, PT, R3, R0, PT ;  /* 0x000000000300720c */ /* 0x000fe20003f46270 */
[----:B------:R-:W-:Y:S01]  /*2550*/  @!P0 IMAD.IADD R2, R5, 0x1, R6 ;  /* 0x0000000105028824 */ /* 0x000fe200078e0206 */
[----:B------:R-:W-:Y:S01]  /*2560*/  BSSY B0, `(.L_x_28052) ;  /* 0x0000028000007945 */ /* 0x000fe20003800000 */
[----:B------:R-:W-:-:S04]  /*2570*/  @!P0 IMAD.MOV.U32 R3, RZ, RZ, 0x4 ;  /* 0x00000004ff038424 */ /* 0x000fc800078e00ff */
[----:B------:R-:W-:Y:S01]  /*2580*/  @!P0 IMAD.WIDE.U32 R2, R2, R3, c[0x0][0x170] ;  /* 0x00005c0002028625 */ /* 0x000fe200078e0003 */
        /* <DEDUP_REMOVED lines=37> */
.L_x_28053:
[----:B------:R-:W-:Y:S05]  /*27e0*/  BSYNC B0 ;  /* 0x0000000000007941 */ /* 0x000fea0003800000 */
.L_x_28052:
        /* <DEDUP_REMOVED lines=38> */
.L_x_28055:
[----:B------:R-:W-:Y:S05]  /*2a50*/  BSYNC B0 ;  /* 0x0000000000007941 */ /* 0x000fea0003800000 */
.L_x_28054:
        /* <DEDUP_REMOVED lines=38> */
.L_x_28057:
[----:B------:R-:W-:Y:S05]  /*2cc0*/  BSYNC B0 ;  /* 0x0000000000007941 */ /* 0x000fea0003800000 */
.L_x_28056:
        /* <DEDUP_REMOVED lines=18> */
.L_x_28060:
[----:B0-----:R-:W-:-:S13]  /*2df0*/  ISETP.GE.AND P0, PT, R6, R0, PT ;  /* 0x000000000600720c */ /* 0x001fda0003f06270 */
[----:B------:R-:W-:Y:S05]  /*2e00*/  @P0 BRA `(.L_x_28062) ;  /* 0x000000c000000947 */ /* 0x000fea0003800000 */
[----:B------:R-:W-:Y:S01]  /*2e10*/  IMAD.IADD R2, R5, 0x1, R6 ;  /* 0x0000000105027824 */ /* 0x000fe200078e0206 */
[----:B------:R-:W-:Y:S01]  /*2e20*/  IADD3 R6, R6, 0x80, RZ ;  /* 0x0000008006067810 */ /* 0x000fe20007ffe0ff */
[----:B------:R-:W-:-:S04]  /*2e30*/  IMAD.MOV.U32 R3, RZ, RZ, 0x4 ;  /* 0x00000004ff037424 */ /* 0x000fc800078e00ff */
[----:B------:R-:W-:-:S05]  /*2e40*/  IMAD.WIDE.U32 R2, R2, R3, c[0x0][0x170] ;  /* 0x00005c0002027625 */ /* 0x000fca00078e0003 */
[----:B------:R0:W-:Y:S02]  /*2e50*/  STG.E [R2.64], R14 ;  /* 0x0000000e02007986 */ /* 0x0001e4000c101904 */
.L_x_28061:
[----:B------:R-:W-:-:S13]  /*2e60*/  ISETP.GE.AND P0, PT, R6, R0, PT ;  /* 0x000000000600720c */ /* 0x000fda0003f06270 */
[----:B------:R-:W-:Y:S05]  /*2e70*/  @P0 BRA `(.L_x_28063) ;  /* 0x000000d000000947 */ /* 0x000fea0003800000 */
[----:B0-----:R-:W-:Y:S01]  /*2e80*/  IMAD.IADD R2, R5, 0x1, R6 ;  /* 0x0000000105027824 */ /* 0x001fe200078e0206 */
[----:B------:R-:W-:Y:S01]  /*2e90*/  IADD3 R6, R6, 0x80, RZ ;  /* 0x0000008006067810 */ /* 0x000fe20007ffe0ff */
[----:B------:R-:W-:-:S04]  /*2ea0*/  IMAD.MOV.U32 R3, RZ, RZ, 0x4 ;  /* 0x00000004ff037424 */ /* 0x000fc800078e00ff */
[----:B------:R-:W-:-:S05]  /*2eb0*/  IMAD.WIDE.U32 R2, R2, R3, c[0x0][0x170] ;  /* 0x00005c0002027625 */ /* 0x000fca00078e0003 */
[----:B------:R0:W-:Y:S02]  /*2ec0*/  STG.E [R2.64], R15 ;  /* 0x0000000f02007986 */ /* 0x0001e4000c101904 */
.L_x_28062:
        /* <DEDUP_REMOVED lines=8> */
.L_x_28063:
[----:B------:R-:W-:Y:S05]  /*2f50*/  BSYNC B1 ;  /* 0x0000000000017941 */ /* 0x000fea0003800000 */
.L_x_28059:
[----:B------:R-:W-:-:S13]  /*2f60*/  ISETP.GE.AND P0, PT, R6, R0, PT ;  /* 0x000000000600720c */ /* 0x000fda0003f06270 */
[----:B0-----:R-:W-:Y:S01]  /*2f70*/  @!P0 IMAD.IADD R2, R5, 0x1, R6 ;  /* 0x0000000105028824 */ /* 0x001fe200078e0206 */
[----:B------:R-:W-:Y:S01]  /*2f80*/  @!P0 IADD3 R6, R6, 0x80, RZ ;  /* 0x0000008006068810 */ /* 0x000fe20007ffe0ff */
[----:B------:R-:W-:-:S04]  /*2f90*/  @!P0 IMAD.MOV.U32 R3, RZ, RZ, 0x4 ;  /* 0x00000004ff038424 */ /* 0x000fc800078e00ff */
[----:B------:R-:W-:-:S05]  /*2fa0*/  @!P0 IMAD.WIDE.U32 R2, R2, R3, c[0x0][0x170] ;  /* 0x00005c0002028625 */ /* 0x000fca00078e0003 */
[----:B------:R0:W-:Y:S02]  /*2fb0*/  @!P0 STG.E [R2.64], R12 ;  /* 0x0000000c02008986 */ /* 0x0001e4000c101904 */
.L_x_28064:
[----:B------:R-:W-:Y:S05]  /*2fc0*/  BSYNC B0 ;  /* 0x0000000000007941 */ /* 0x000fea0003800000 */
.L_x_28058:
        /* <DEDUP_REMOVED lines=8> */
.L_x_28065:
        /* <DEDUP_REMOVED lines=11> */
.L_x_32714:


//--------------------- .text._ZN2at6native29vectorized_elementwise_kernelILi4ENS0_13AUnaryFunctorIiiiZZZNS0_15binary_internal21div_floor_kernel_cudaERNS_18TensorIteratorBaseEENKUlvE_clEvENKUlvE1_clEvEUliiE_EESt5arrayIPcLm2EEEEviT0_T1_ --------------------------
	.section	.text._ZN2at6native29vectorized_elementwise_kernelILi4ENS0_13AUnaryFunctorIiiiZZZNS0_15binary_internal21div_floor_kernel_cudaERNS_18TensorIteratorBaseEENKUlvE_clEvENKUlvE1_clEvEUliiE_EESt5arrayIPcLm2EEEEviT0_T1_,"ax",@progbits
	.sectioninfo	@"SHI_REGISTERS=34"
	.align	128
        .global         _ZN2at6native29vectorized_elementwise_kernelILi4ENS0_13AUnaryFunctorIiiiZZZNS0_15binary_internal21div_floor_kernel_cudaERNS_18TensorIteratorBaseEENKUlvE_clEvENKUlvE1_clEvEUliiE_EESt5arrayIPcLm2EEEEviT0_T1_
        .type           _ZN2at6native29vectorized_elementwise_kernelILi4ENS0_13AUnaryFunctorIiiiZZZNS0_15binary_internal21div_floor_kernel_cudaERNS_18TensorIteratorBaseEENKUlvE_clEvENKUlvE1_clEvEUliiE_EESt5arrayIPcLm2EEEEviT0_T1_,@function
        .size           _ZN2at6native29vectorized_elementwise_kernelILi4ENS0_13AUnaryFunctorIiiiZZZNS0_15binary_internal21div_floor_kernel_cudaERNS_18TensorIteratorBaseEENKUlvE_clEvENKUlvE1_clEvEUliiE_EESt5arrayIPcLm2EEEEviT0_T1_,(.L_x_32715 - _ZN2at6native29vectorized_elementwise_kernelILi4ENS0_13AUnaryFunctorIiiiZZZNS0_15binary_internal21div_floor_kernel_cudaERNS_18TensorIteratorBaseEENKUlvE_clEvENKUlvE1_clEvEUliiE_EESt5arrayIPcLm2EEEEviT0_T1_)
        .other          _ZN2at6native29vectorized_elementwise_kernelILi4ENS0_13AUnaryFunctorIiiiZZZNS0_15binary_internal21div_floor_kernel_cudaERNS_18TensorIteratorBaseEENKUlvE_clEvENKUlvE1_clEvEUliiE_EESt5arrayIPcLm2EEEEviT0_T1_,@"STO_CUDA_ENTRY STV_DEFAULT"
_ZN2at6native29vectorized_elementwise_kernelILi4ENS0_13AUnaryFunctorIiiiZZZNS0_15binary_internal21div_floor_kernel_cudaERNS_18TensorIteratorBaseEENKUlvE_clEvENKUlvE1_clEvEUliiE_EESt5arrayIPcLm2EEEEviT0_T1_:
.text._ZN2at6native29vectorized_elementwise_kernelILi4ENS0_13AUnaryFunctorIiiiZZZNS0_15binary_internal21div_floor_kernel_cudaERNS_18TensorIteratorBaseEENKUlvE_clEvENKUlvE1_clEvEUliiE_EESt5arrayIPcLm2EEEEviT0_T1_:
        /* <DEDUP_REMOVED lines=15> */
[----:B--2---:R-:W-:Y:S02]  /*00f0*/  IABS R18, R4 ;  /* 0x0000000400127213 */ /* 0x004fe40000000000 */
[----:B------:R-:W-:Y:S02]  /*0100*/  IABS R17, R5 ;  /* 0x0000000500117213 */ /* 0x000fe40000000000 */
[----:B------:R-:W1:Y:S01]  /*0110*/  I2F.RP R12, R18 ;  /* 0x00000012000c7306 */ /* 0x000e620000209400 */
[----:B------:R-:W-:-:S02]  /*0120*/  IABS R0, R6 ;  /* 0x0000000600007213 */ /* 0x000fc40000000000 */
[----:B------:R-:W-:-:S05]  /*0130*/  IABS R16, R7 ;  /* 0x0000000700107213 */ /* 0x000fca0000000000 */
[----:B------:R-:W-:Y:S08]  /*0140*/  I2F.RP R19, R17 ;  /* 0x0000001100137306 */ /* 0x000ff00000209400 */
[----:B-1----:R-:W1:Y:S08]  /*0150*/  MUFU.RCP R12, R12 ;  /* 0x0000000c000c7308 */ /* 0x002e700000001000 */
[----:B------:R-:W-:Y:S01]  /*0160*/  I2F.RP R20, R0 ;  /* 0x0000000000147306 */ /* 0x000fe20000209400 */
[----:B-1----:R-:W-:-:S07]  /*0170*/  IADD3 R14, R12, 0xffffffe, RZ ;  /* 0x0ffffffe0c0e7810 */ /* 0x002fce0007ffe0ff */
[----:B------:R-:W1:Y:S08]  /*0180*/  MUFU.RCP R19, R19 ;  /* 0x0000001300137308 */ /* 0x000e700000001000 */
[----:B------:R2:W3:Y:S08]  /*0190*/  F2I.FTZ.U32.TRUNC.NTZ R15, R14 ;  /* 0x0000000e000f7305 */ /* 0x0004f0000021f000 */
[----:B0-----:R-:W0:Y:S01]  /*01a0*/  I2F.RP R2, R16 ;  /* 0x0000001000027306 */ /* 0x001e220000209400 */
[----:B-1----:R-:W-:Y:S01]  /*01b0*/  IADD3 R3, R19, 0xffffffe, RZ ;  /* 0x0ffffffe13037810 */ /* 0x002fe20007ffe0ff */
[----:B--2---:R-:W-:-:S06]  /*01c0*/  IMAD.MOV.U32 R14, RZ, RZ, RZ ;  /* 0x000000ffff0e7224 */ /* 0x004fcc00078e00ff */
[----:B------:R-:W1:Y:S01]  /*01d0*/  MUFU.RCP R20, R20 ;  /* 0x0000001400147308 */ /* 0x000e620000001000 */
[----:B---3--:R-:W-:-:S04]  /*01e0*/  IMAD.MOV R21, RZ, RZ, -R15 ;  /* 0x000000ffff157224 */ /* 0x008fc800078e0a0f */
[----:B------:R-:W-:Y:S01]  /*01f0*/  IMAD R19, R21, R18, RZ ;  /* 0x0000001215137224 */ /* 0x000fe200078e02ff */
[----:B------:R-:W-:Y:S02]  /*0200*/  IABS R21, R4 ;  /* 0x0000000400157213 */ /* 0x000fe40000000000 */
[----:B0-----:R-:W0:Y:S01]  /*0210*/  MUFU.RCP R2, R2 ;  /* 0x0000000200027308 */ /* 0x001e220000001000 */
[----:B------:R-:W-:-:S04]  /*0220*/  IMAD.HI.U32 R19, R15, R19, R14 ;  /* 0x000000130f137227 */ /* 0x000fc800078e000e */
[----:B------:R-:W-:Y:S02]  /*0230*/  IMAD.MOV R21, RZ, RZ, -R21 ;  /* 0x000000ffff157224 */ /* 0x000fe400078e0a15 */
[----:B------:R-:W-:Y:S01]  /*0240*/  IMAD.HI.U32 R19, R19, R24, RZ ;  /* 0x0000001813137227 */ /* 0x000fe200078e00ff */
[----:B------:R-:W2:Y:S01]  /*0250*/  F2I.FTZ.U32.TRUNC.NTZ R3, R3 ;  /* 0x0000000300037305 */ /* 0x000ea2000021f000 */
[----:B-1----:R-:W-:Y:S02]  /*0260*/  IADD3 R12, R20, 0xffffffe, RZ ;  /* 0x0ffffffe140c7810 */ /* 0x002fe40007ffe0ff */
[----:B------:R-:W-:-:S05]  /*0270*/  IMAD R21, R19, R21, R24 ;  /* 0x0000001513157224 */ /* 0x000fca00078e0218 */
[----:B------:R-:W1:Y:S01]  /*0280*/  F2I.FTZ.U32.TRUNC.NTZ R13, R12 ;  /* 0x0000000c000d7305 */ /* 0x000e62000021f000 */
[----:B0-----:R-:W-:Y:S02]  /*0290*/  IADD3 R2, R2, 0xffffffe, RZ ;  /* 0x0ffffffe02027810 */ /* 0x001fe40007ffe0ff */
[----:B------:R-:W-:Y:S01]  /*02a0*/  ISETP.GT.U32.AND P2, PT, R18, R21, PT ;  /* 0x000000151200720c */ /* 0x000fe20003f44070 */
[----:B--2---:R-:W-:-:S04]  /*02b0*/  IMAD.MOV R14, RZ, RZ, -R3 ;  /* 0x000000ffff0e7224 */ /* 0x004fc800078e0a03 */
[----:B------:R0:W2:Y:S01]  /*02c0*/  F2I.FTZ.U32.TRUNC.NTZ R15, R2 ;  /* 0x00000002000f7305 */ /* 0x0000a2000021f000 */
[----:B------:R-:W-:Y:S02]  /*02d0*/  IMAD R27, R14, R17, RZ ;  /* 0x000000110e1b7224 */ /* 0x000fe400078e02ff */
[----:B------:R-:W-:Y:S02]  /*02e0*/  IMAD.MOV.U32 R14, RZ, RZ, RZ ;  /* 0x000000ffff0e7224 */ /* 0x000fe400078e00ff */
[----:B-1----:R-:W-:-:S03]  /*02f0*/  IMAD.MOV R12, RZ, RZ, -R13 ;  /* 0x000000ffff0c7224 */ /* 0x002fc600078e0a0d */
[----:B------:R-:W-:Y:S01]  /*0300*/  @!P2 IADD3 R19, R19, 0x1, RZ ;  /* 0x000000011313a810 */ /* 0x000fe20007ffe0ff */
[----:B0-----:R-:W-:Y:S02]  /*0310*/  IMAD.MOV.U32 R2, RZ, RZ, RZ ;  /* 0x000000ffff027224 */ /* 0x001fe400078e00ff */
[----:B------:R-:W-:Y:S01]  /*0320*/  @!P2 IMAD.IADD R21, R21, 0x1, -R18 ;  /* 0x000000011515a824 */ /* 0x000fe200078e0a12 */
[----:B------:R-:W-:Y:S01]  /*0330*/  ISETP.NE.AND P2, PT, R4, RZ, PT ;  /* 0x000000ff0400720c */ /* 0x000fe20003f45270 */
[----:B------:R-:W-:-:S03]  /*0340*/  IMAD.HI.U32 R27, R3, R27, R2 ;  /* 0x0000001b031b7227 */ /* 0x000fc600078e0002 */
[----:B------:R-:W-:Y:S01]  /*0350*/  ISETP.GE.U32.AND P1, PT, R21, R18, PT ;  /* 0x000000121500720c */ /* 0x000fe20003f26070 */
[----:B------:R-:W-:Y:S01]  /*0360*/  IMAD.MOV.U32 R3, RZ, RZ, R12 ;  /* 0x000000ffff037224 */ /* 0x000fe200078e000c */
[----:B------:R-:W-:-:S03]  /*0370*/  IABS R12, R5 ;  /* 0x00000005000c7213 */ /* 0x000fc60000000000 */
[----:B------:R-:W-:Y:S02]  /*0380*/  IMAD R3, R3, R0, RZ ;  /* 0x0000000003037224 */ /* 0x000fe400078e02ff */
[----:B------:R-:W-:Y:S02]  /*0390*/  IMAD.MOV R2, RZ, RZ, -R12 ;  /* 0x000000ffff027224 */ /* 0x000fe400078e0a0c */
[----:B------:R-:W-:-:S04]  /*03a0*/  IMAD.MOV.U32 R12, RZ, RZ, RZ ;  /* 0x000000ffff0c7224 */ /* 0x000fc800078e00ff */
[----:B------:R-:W-:Y:S01]  /*03b0*/  IMAD.HI.U32 R3, R13, R3, R12 ;  /* 0x000000030d037227 */ /* 0x000fe200078e000c */
[----:B------:R-:W-:-:S03]  /*03c0*/  @P1 IADD3 R19, R19, 0x1, RZ ;  /* 0x0000000113131810 */ /* 0x000fc60007ffe0ff */
[----:B--2---:R-:W-:Y:S02]  /*03d0*/  IMAD.MOV R12, RZ, RZ, -R15 ;  /* 0x000000ffff0c7224 */ /* 0x004fe400078e0a0f */
[----:B------:R-:W-:-:S04]  /*03e0*/  IMAD.HI.U32 R13, R27, R24, RZ ;  /* 0x000000181b0d7227 */ /* 0x000fc800078e00ff */
[----:B------:R-:W-:Y:S01]  /*03f0*/  IMAD.MOV.U32 R27, RZ, RZ, R12 ;  /* 0x000000ffff1b7224 */ /* 0x000fe200078e000c */
[----:B------:R-:W-:Y:S01]  /*0400*/  LOP3.LUT R12, R4, c[0x0][0x168], RZ, 0x3c, !PT ;  /* 0x00005a00040c7a12 */ /* 0x000fe200078e3cff */
[----:B------:R-:W-:Y:S02]  /*0410*/  IMAD R2, R13, R2, R24 ;  /* 0x000000020d027224 */ /* 0x000fe400078e0218 */
[----:B------:R-:W-:Y:S01]  /*0420*/  IMAD R27, R27, R16, RZ ;  /* 0x000000101b1b7224 */ /* 0x000fe200078e02ff */
[C---:B------:R-:W-:Y:S01]  /*0430*/  ISETP.GE.AND P3, PT, R12.reuse, RZ, PT ;  /* 0x000000ff0c00720c */ /* 0x040fe20003f66270 */
[----:B------:R-:W-:Y:S01]  /*0440*/  IMAD.HI.U32 R3, R3, R24, RZ ;  /* 0x0000001803037227 */ /* 0x000fe200078e00ff */
[----:B------:R-:W-:Y:S02]  /*0450*/  ISETP.GT.U32.AND P0, PT, R17, R2, PT ;  /* 0x000000021100720c */ /* 0x000fe40003f04070 */
[----:B------:R-:W-:Y:S01]  /*0460*/  ISETP.GT.AND P4, PT, R12, -0x1, PT ;  /* 0xffffffff0c00780c */ /* 0x000fe20003f84270 */
[----:B------:R-:W-:-:S02]  /*0470*/  IMAD.MOV.U32 R12, RZ, RZ, R19 ;  /* 0x000000ffff0c7224 */ /* 0x000fc400078e0013 */
[----:B------:R-:W-:Y:S01]  /*0480*/  IMAD.HI.U32 R15, R15, R27, R14 ;  /* 0x0000001b0f0f7227 */ /* 0x000fe200078e000e */
[----:B------:R-:W-:Y:S02]  /*0490*/  IABS R14, R6 ;  /* 0x00000006000e7213 */ /* 0x000fe40000000000 */
[----:B------:R-:W-:-:S03]  /*04a0*/  LOP3.LUT R27, RZ, R4, RZ, 0x33, !PT ;  /* 0x00000004ff1b7212 */ /* 0x000fc600078e33ff */
[----:B------:R-:W-:Y:S02]  /*04b0*/  @!P3 IMAD.MOV R12, RZ, RZ, -R12 ;  /* 0x000000ffff0cb224 */ /* 0x000fe400078e0a0c */
[----:B------:R-:W-:Y:S02]  /*04c0*/  @!P0 IMAD.IADD R2, R2, 0x1, -R17 ;  /* 0x0000000102028824 */ /* 0x000fe400078e0a11 */
[----:B------:R-:W-:Y:S01]  /*04d0*/  IMAD.MOV R19, RZ, RZ, -R14 ;  /* 0x000000ffff137224 */ /* 0x000fe200078e0a0e */
[----:B------:R-:W-:Y:S02]  /*04e0*/  SEL R12, R27, R12, !P2 ;  /* 0x0000000c1b0c7207 */ /* 0x000fe40005000000 */
[----:B------:R-:W-:Y:S01]  /*04f0*/  ISETP.GE.U32.AND P1, PT, R2, R17, PT ;  /* 0x000000110200720c */ /* 0x000fe20003f26070 */
[----:B------:R-:W-:Y:S07]  /*0500*/  @P4 BRA `(.L_x_28068) ;  /* 0x000000a000004947 */ /* 0x000fee0003800000 */
        /* <DEDUP_REMOVED lines=10> */
.L_x_28068:
[----:B------:R-:W-:Y:S05]  /*05b0*/  BSYNC B0 ;  /* 0x0000000000007941 */ /* 0x000fea0003800000 */
.L_x_28067:
[----:B------:R-:W-:Y:S01]  /*05c0*/  LOP3.LUT R14, R5, c[0x0][0x168], RZ, 0x3c, !PT ;  /* 0x00005a00050e7a12 */ /* 0x000fe200078e3cff */
[----:B------:R-:W-:Y:S01]  /*05d0*/  IMAD R19, R3, R19, R24 ;  /* 0x0000001303137224 */ /* 0x000fe200078e0218 */
[----:B-----5:R-:W-:Y:S01]  /*05e0*/  IABS R26, R8 ;  /* 0x00000008001a7213 */ /* 0x020fe20000000000 */
[----:B------:R-:W-:Y:S01]  /*05f0*/  BSSY B0, `(.L_x_28069) ;  /* 0x0000019000007945 */ /* 0x000fe20003800000 */
[C---:B------:R-:W-:Y:S02]  /*0600*/  ISETP.GE.AND P2, PT, R14.reuse, RZ, PT ;  /* 0x000000ff0e00720c */ /* 0x040fe40003f46270 */
[----:B------:R-:W-:Y:S01]  /*0610*/  ISETP.GT.AND P3, PT, R14, -0x1, PT ;  /* 0xffffffff0e00780c */ /* 0x000fe20003f64270 */
[----:B------:R0:W1:Y:S01]  /*0620*/  I2F.RP R4, R26 ;  /* 0x0000001a00047306 */ /* 0x0000620000209400 */
[----:B------:R-:W-:Y:S02]  /*0630*/  @!P0 IADD3 R13, R13, 0x1, RZ ;  /* 0x000000010d0d8810 */ /* 0x000fe40007ffe0ff */
[----:B------:R-:W-:-:S02]  /*0640*/  ISETP.GT.U32.AND P0, PT, R0, R19, PT ;  /* 0x000000130000720c */ /* 0x000fc40003f04070 */
[----:B------:R-:W-:Y:S02]  /*0650*/  @P1 IADD3 R13, R13, 0x1, RZ ;  /* 0x000000010d0d1810 */ /* 0x000fe40007ffe0ff */
[----:B------:R-:W-:Y:S02]  /*0660*/  IABS R18, R9 ;  /* 0x0000000900127213 */ /* 0x000fe40000000000 */
[----:B------:R-:W-:Y:S01]  /*0670*/  ISETP.NE.AND P1, PT, R5, RZ, PT ;  /* 0x000000ff0500720c */ /* 0x000fe20003f25270 */
[----:B------:R-:W-:Y:S01]  /*0680*/  @!P2 IMAD.MOV R13, RZ, RZ, -R13 ;  /* 0x000000ffff0da224 */ /* 0x000fe200078e0a0d */
[----:B------:R-:W-:Y:S01]  /*0690*/  LOP3.LUT R14, RZ, R5, RZ, 0x33, !PT ;  /* 0x00000005ff0e7212 */ /* 0x000fe200078e33ff */
[----:B------:R-:W-:-:S03]  /*06a0*/  IMAD.MOV.U32 R5, RZ, RZ, R18 ;  /* 0x000000ffff057224 */ /* 0x000fc600078e0012 */
[----:B------:R-:W-:Y:S01]  /*06b0*/  SEL R13, R14, R13, !P1 ;  /* 0x0000000d0e0d7207 */ /* 0x000fe20004800000 */
[----:B------:R-:W-:Y:S01]  /*06c0*/  @!P0 IMAD.IADD R19, R19, 0x1, -R0 ;  /* 0x0000000113138824 */ /* 0x000fe200078e0a00 */
[----:B------:R-:W-:Y:S05]  /*06d0*/  @P3 BRA `(.L_x_28070) ;  /* 0x000000a000003947 */ /* 0x000fea0003800000 */
[----:B01----:R-:W-:Y:S02]  /*06e0*/  ISETP.LE.AND P3, PT, RZ, c[0x0][0x168], PT ;  /* 0x00005a00ff007a0c */ /* 0x003fe40003f63270 */
        /* <DEDUP_REMOVED lines=9> */
.L_x_28070:
[----:B01----:R-:W-:Y:S05]  /*0780*/  BSYNC B0 ;  /* 0x0000000000007941 */ /* 0x003fea0003800000 */
.L_x_28069:
[----:B------:R-:W-:Y:S01]  /*0790*/  ISETP.GE.U32.AND P1, PT, R19, R0, PT ;  /* 0x000000001300720c */ /* 0x000fe20003f26070 */
[----:B------:R0:W1:Y:S01]  /*07a0*/  I2F.RP R20, R5 ;  /* 0x0000000500147306 */ /* 0x0000620000209400 */
[----:B------:R-:W-:Y:S01]  /*07b0*/  LOP3.LUT R2, R6, c[0x0][0x168], RZ, 0x3c, !PT ;  /* 0x00005a0006027a12 */ /* 0x000fe200078e3cff */
[----:B------:R-:W-:Y:S01]  /*07c0*/  BSSY B0, `(.L_x_28071) ;  /* 0x0000018000007945 */ /* 0x000fe20003800000 */
[----:B------:R-:W-:Y:S02]  /*07d0*/  IABS R27, R10 ;  /* 0x0000000a001b7213 */ /* 0x000fe40000000000 */
[C---:B------:R-:W-:Y:S02]  /*07e0*/  ISETP.GE.AND P2, PT, R2.reuse, RZ, PT ;  /* 0x000000ff0200720c */ /* 0x040fe40003f46270 */
[----:B------:R-:W-:Y:S01]  /*07f0*/  IABS R28, R11 ;  /* 0x0000000b001c7213 */ /* 0x000fe20000000000 */
[----:B------:R0:W2:Y:S01]  /*0800*/  I2F.RP R18, R27 ;  /* 0x0000001b00127306 */ /* 0x0000a20000209400 */
[----:B------:R-:W-:-:S02]  /*0810*/  ISETP.GT.AND P3, PT, R2, -0x1, PT ;  /* 0xffffffff0200780c */ /* 0x000fc40003f64270 */
[----:B------:R-:W-:Y:S02]  /*0820*/  @!P0 IADD3 R3, R3, 0x1, RZ ;  /* 0x0000000103038810 */ /* 0x000fe40007ffe0ff */
[----:B------:R-:W-:Y:S02]  /*0830*/  ISETP.NE.AND P0, PT, R6, RZ, PT ;  /* 0x000000ff0600720c */ /* 0x000fe40003f05270 */
[----:B------:R-:W-:Y:S01]  /*0840*/  @P1 IADD3 R3, R3, 0x1, RZ ;  /* 0x0000000103031810 */ /* 0x000fe20007ffe0ff */
[----:B------:R0:W3:Y:S01]  /*0850*/  I2F.RP R2, R28 ;  /* 0x0000001c00027306 */ /* 0x0000e20000209400 */
[----:B------:R-:W-:-:S03]  /*0860*/  LOP3.LUT R6, RZ, R6, RZ, 0x33, !PT ;  /* 0x00000006ff067212 */ /* 0x000fc600078e33ff */
[----:B------:R-:W-:-:S05]  /*0870*/  @!P2 IMAD.MOV R3, RZ, RZ, -R3 ;  /* 0x000000ffff03a224 */ /* 0x000fca00078e0a03 */
[----:B------:R-:W-:Y:S01]  /*0880*/  SEL R14, R6, R3, !P0 ;  /* 0x00000003060e7207 */ /* 0x000fe20004000000 */
[----:B------:R-:W-:Y:S05]  /*0890*/  @P3 BRA `(.L_x_28072) ;  /* 0x000000a000003947 */ /* 0x000fea0003800000 */
[----:B012---:R-:W-:Y:S02]  /*08a0*/  ISETP.LE.AND P2, PT, RZ, c[0x0][0x168], PT ;  /* 0x00005a00ff007a0c */ /* 0x007fe40003f43270 */
        /* <DEDUP_REMOVED lines=9> */
.L_x_28072:
[----:B012---:R-:W-:Y:S05]  /*0940*/  BSYNC B0 ;  /* 0x0000000000007941 */ /* 0x007fea0003800000 */
.L_x_28071:
[----:B------:R-:W-:Y:S01]  /*0950*/  IABS R0, R7 ;  /* 0x0000000700007213 */ /* 0x000fe20000000000 */
[----:B------:R-:W-:Y:S01]  /*0960*/  IMAD.HI.U32 R15, R15, R24, RZ ;  /* 0x000000180f0f7227 */ /* 0x000fe200078e00ff */
[----:B------:R-:W0:Y:S01]  /*0970*/  MUFU.RCP R20, R20 ;  /* 0x0000001400147308 */ /* 0x000e220000001000 */
[----:B------:R-:W-:Y:S01]  /*0980*/  LOP3.LUT R3, R7, c[0x0][0x168], RZ, 0x3c, !PT ;  /* 0x00005a0007037a12 */ /* 0x000fe200078e3cff */
[----:B------:R-:W-:Y:S01]  /*0990*/  BSSY B0, `(.L_x_28073) ;  /* 0x0000026000007945 */ /* 0x000fe20003800000 */
[----:B------:R-:W-:Y:S02]  /*09a0*/  IMAD.MOV R0, RZ, RZ, -R0 ;  /* 0x000000ffff007224 */ /* 0x000fe400078e0a00 */
[----:B------:R-:W-:Y:S02]  /*09b0*/  ISETP.GE.AND P2, PT, R3, RZ, PT ;  /* 0x000000ff0300720c */ /* 0x000fe40003f46270 */
[----:B------:R-:W-:Y:S01]  /*09c0*/  IMAD R0, R15, R0, R24 ;  /* 0x000000000f007224 */ /* 0x000fe200078e0218 */
[----:B------:R-:W1:Y:S04]  /*09d0*/  MUFU.RCP R4, R4 ;  /* 0x0000000400047308 */ /* 0x000e680000001000 */
[----:B------:R-:W-:-:S04]  /*09e0*/  ISETP.GT.U32.AND P1, PT, R16, R0, PT ;  /* 0x000000001000720c */ /* 0x000fc80003f24070 */
[----:B------:R-:W2:Y:S01]  /*09f0*/  MUFU.RCP R18, R18 ;  /* 0x0000001200127308 */ /* 0x000ea20000001000 */
[----:B0-----:R-:W-:-:S07]  /*0a00*/  IADD3 R17, R20, 0xffffffe, RZ ;  /* 0x0ffffffe14117810 */ /* 0x001fce0007ffe0ff */
[----:B---3--:R-:W0:Y:S01]  /*0a10*/  MUFU.RCP R2, R2 ;  /* 0x0000000200027308 */ /* 0x008e220000001000 */
[----:B------:R-:W-:Y:S01]  /*0a20*/  @!P1 IMAD.IADD R0, R0, 0x1, -R16 ;  /* 0x0000000100009824 */ /* 0x000fe200078e0a10 */
[----:B-1----:R-:W-:Y:S02]  /*0a30*/  IADD3 R30, R4, 0xffffffe, RZ ;  /* 0x0ffffffe041e7810 */ /* 0x002fe40007ffe0ff */
[----:B------:R-:W-:Y:S02]  /*0a40*/  @!P1 IADD3 R15, R15, 0x1, RZ ;  /* 0x000000010f0f9810 */ /* 0x000fe40007ffe0ff */
[----:B------:R-:W-:Y:S02]  /*0a50*/  ISETP.GE.U32.AND P0, PT, R0, R16, PT ;  /* 0x000000100000720c */ /* 0x000fe40003f06070 */
[----:B--2---:R-:W-:Y:S01]  /*0a60*/  IADD3 R19, R18, 0xffffffe, RZ ;  /* 0x0ffffffe12137810 */ /* 0x004fe20007ffe0ff */
[----:B------:R-:W1:Y:S01]  /*0a70*/  F2I.FTZ.U32.TRUNC.NTZ R31, R30 ;  /* 0x0000001e001f7305 */ /* 0x000e62000021f000 */
[----:B------:R-:W-:-:S02]  /*0a80*/  ISETP.GT.AND P1, PT, R3, -0x1, PT ;  /* 0xffffffff0300780c */ /* 0x000fc40003f24270 */
[----:B0-----:R-:W-:-:S05]  /*0a90*/  IADD3 R20, R2, 0xffffffe, RZ ;  /* 0x0ffffffe02147810 */ /* 0x001fca0007ffe0ff */
[----:B------:R-:W0:Y:S01]  /*0aa0*/  F2I.FTZ.U32.TRUNC.NTZ R17, R17 ;  /* 0x0000001100117305 */ /* 0x000e22000021f000 */
[----:B------:R-:W-:Y:S02]  /*0ab0*/  LOP3.LUT R2, RZ, R7, RZ, 0x33, !PT ;  /* 0x00000007ff027212 */ /* 0x000fe400078e33ff */
[----:B------:R-:W-:Y:S02]  /*0ac0*/  @P0 IADD3 R15, R15, 0x1, RZ ;  /* 0x000000010f0f0810 */ /* 0x000fe40007ffe0ff */
[----:B------:R-:W-:-:S03]  /*0ad0*/  ISETP.NE.AND P0, PT, R7, RZ, PT ;  /* 0x000000ff0700720c */ /* 0x000fc60003f05270 */
[----:B------:R-:W2:Y:S01]  /*0ae0*/  F2I.FTZ.U32.TRUNC.NTZ R19, R19 ;  /* 0x0000001300137305 */ /* 0x000ea2000021f000 */
[----:B------:R-:W-:Y:S02]  /*0af0*/  @!P2 IMAD.MOV R15, RZ, RZ, -R15 ;  /* 0x000000ffff0fa224 */ /* 0x000fe400078e0a0f */
[----:B-1----:R-:W-:-:S03]  /*0b00*/  IMAD.MOV R3, RZ, RZ, -R31 ;  /* 0x000000ffff037224 */ /* 0x002fc600078e0a1f */
[----:B------:R-:W-:Y:S02]  /*0b10*/  SEL R15, R2, R15, !P0 ;  /* 0x0000000f020f7207 */ /* 0x000fe40004000000 */
[----:B------:R1:W3:Y:S01]  /*0b20*/  F2I.FTZ.U32.TRUNC.NTZ R21, R20 ;  /* 0x0000001400157305 */ /* 0x0002e2000021f000 */
[----:B0-----:R-:W-:Y:S01]  /*0b30*/  IMAD.MOV R4, RZ, RZ, -R17 ;  /* 0x000000ffff047224 */ /* 0x001fe200078e0a11 */
[----:B------:R-:W-:Y:S06]  /*0b40*/  @P1 BRA `(.L_x_28074) ;  /* 0x000000a000001947 */ /* 0x000fec0003800000 */
        /* <DEDUP_REMOVED lines=10> */
.L_x_28074:
[----:B------:R-:W-:Y:S05]  /*0bf0*/  BSYNC B0 ;  /* 0x0000000000007941 */ /* 0x000fea0003800000 */
.L_x_28073:
[----:B------:R-:W-:Y:S01]  /*0c00*/  IMAD R3, R3, R26, RZ ;  /* 0x0000001a03037224 */ /* 0x000fe200078e02ff */
[-C--:B------:R-:W-:Y:S01]  /*0c10*/  IABS R0, R8.reuse ;  /* 0x0000000800007213 */ /* 0x080fe20000000000 */
[----:B------:R-:W-:Y:S01]  /*0c20*/  IMAD.MOV.U32 R30, RZ, RZ, RZ ;  /* 0x000000ffff1e7224 */ /* 0x000fe200078e00ff */
[----:B------:R-:W-:Y:S01]  /*0c30*/  LOP3.LUT R6, RZ, R8, RZ, 0x33, !PT ;  /* 0x00000008ff067212 */ /* 0x000fe200078e33ff */
[----:B------:R-:W-:Y:S01]  /*0c40*/  IMAD R7, R4, R5, RZ ;  /* 0x0000000504077224 */ /* 0x000fe200078e02ff */
[----:B------:R-:W-:Y:S01]  /*0c50*/  BSSY B0, `(.L_x_28075) ;  /* 0x000003b000007945 */ /* 0x000fe20003800000 */
[----:B------:R-:W-:-:S04]  /*0c60*/  IMAD.HI.U32 R29, R31, R3, R30 ;  /* 0x000000031f1d7227 */ /* 0x000fc800078e001e */
[----:B------:R-:W-:Y:S02]  /*0c70*/  IMAD.MOV.U32 R16, RZ, RZ, RZ ;  /* 0x000000ffff107224 */ /* 0x000fe400078e00ff */
[----:B------:R-:W-:-:S04]  /*0c80*/  IMAD.HI.U32 R29, R29, R24, RZ ;  /* 0x000000181d1d7227 */ /* 0x000fc800078e00ff */
[----:B------:R-:W-:Y:S01]  /*0c90*/  IMAD.HI.U32 R17, R17, R7, R16 ;  /* 0x0000000711117227 */ /* 0x000fe200078e0010 */
[----:B------:R-:W-:-:S03]  /*0ca0*/  LOP3.LUT R16, R9, c[0x0][0x168], RZ, 0x3c, !PT ;  /* 0x00005a0009107a12 */ /* 0x000fc600078e3cff */
[----:B------:R-:W-:Y:S01]  /*0cb0*/  IMAD.MOV R7, RZ, RZ, -R0 ;  /* 0x000000ffff077224 */ /* 0x000fe200078e0a00 */
[----:B------:R-:W-:Y:S01]  /*0cc0*/  IABS R0, R9 ;  /* 0x0000000900007213 */ /* 0x000fe20000000000 */
[----:B--2---:R-:W-:Y:S02]  /*0cd0*/  IMAD.MOV R2, RZ, RZ, -R19 ;  /* 0x000000ffff027224 */ /* 0x004fe400078e0a13 */
[----:B------:R-:W-:Y:S02]  /*0ce0*/  IMAD R7, R29, R7, R24 ;  /* 0x000000071d077224 */ /* 0x000fe400078e0218 */
[----:B------:R-:W-:Y:S01]  /*0cf0*/  IMAD R3, R2, R27, RZ ;  /* 0x0000001b02037224 */ /* 0x000fe200078e02ff */
[----:B------:R-:W-:Y:S01]  /*0d00*/  IABS R2, R10 ;  /* 0x0000000a00027213 */ /* 0x000fe20000000000 */
[----:B------:R-:W-:Y:S01]  /*0d10*/  IMAD.MOV.U32 R18, RZ, RZ, RZ ;  /* 0x000000ffff127224 */ /* 0x000fe200078e00ff */
[----:B------:R-:W-:Y:S01]  /*0d20*/  ISETP.GT.U32.AND P1, PT, R26, R7, PT ;  /* 0x000000071a00720c */ /* 0x000fe20003f24070 */
[----:B---3--:R-:W-:-:S02]  /*0d30*/  IMAD.MOV R31, RZ, RZ, -R21 ;  /* 0x000000ffff1f7224 */ /* 0x008fc400078e0a15 */
[----:B------:R-:W-:-:S04]  /*0d40*/  IMAD.HI.U32 R3, R19, R3, R18 ;  /* 0x0000000313037227 */ /* 0x000fc800078e0012 */
[----:B------:R-:W-:Y:S02]  /*0d50*/  IMAD R19, R31, R28, RZ ;  /* 0x0000001c1f137224 */ /* 0x000fe400078e02ff */
[----:B-1----:R-:W-:Y:S02]  /*0d60*/  IMAD.MOV.U32 R20, RZ, RZ, RZ ;  /* 0x000000ffff147224 */ /* 0x002fe400078e00ff */
[----:B------:R-:W-:Y:S02]  /*0d70*/  IMAD.MOV R4, RZ, RZ, -R0 ;  /* 0x000000ffff047224 */ /* 0x000fe400078e0a00 */
[----:B------:R-:W-:Y:S01]  /*0d80*/  IMAD.MOV R0, RZ, RZ, -R2 ;  /* 0x000000ffff007224 */ /* 0x000fe200078e0a02 */
[----:B------:R-:W-:Y:S01]  /*0d90*/  IABS R2, R11 ;  /* 0x0000000b00027213 */ /* 0x000fe20000000000 */
[----:B------:R-:W-:Y:S01]  /*0da0*/  IMAD.HI.U32 R19, R21, R19, R20 ;  /* 0x0000001315137227 */ /* 0x000fe200078e0014 */
[----:B------:R-:W-:-:S03]  /*0db0*/  @!P1 IADD3 R29, R29, 0x1, RZ ;  /* 0x000000011d1d9810 */ /* 0x000fc60007ffe0ff */
[----:B------:R-:W-:Y:S02]  /*0dc0*/  @!P1 IMAD.IADD R7, R7, 0x1, -R26 ;  /* 0x0000000107079824 */ /* 0x000fe400078e0a1a */
[----:B------:R-:W-:-:S03]  /*0dd0*/  IMAD.HI.U32 R31, R17, R24, RZ ;  /* 0x00000018111f7227 */ /* 0x000fc600078e00ff */
[----:B------:R-:W-:Y:S01]  /*0de0*/  ISETP.GE.U32.AND P0, PT, R7, R26, PT ;  /* 0x0000001a0700720c */ /* 0x000fe20003f06070 */
[----:B------:R-:W-:-:S04]  /*0df0*/  IMAD.HI.U32 R21, R3, R24, RZ ;  /* 0x0000001803157227 */ /* 0x000fc800078e00ff */
[--C-:B------:R-:W-:Y:S02]  /*0e00*/  IMAD R4, R31, R4, R24.reuse ;  /* 0x000000041f047224 */ /* 0x100fe400078e0218 */
[----:B------:R-:W-:Y:S02]  /*0e10*/  IMAD R0, R21, R0, R24 ;  /* 0x0000000015007224 */ /* 0x000fe400078e0218 */
[----:B------:R-:W-:Y:S01]  /*0e20*/  IMAD.MOV R17, RZ, RZ, -R2 ;  /* 0x000000ffff117224 */ /* 0x000fe200078e0a02 */
[----:B------:R-:W-:Y:S01]  /*0e30*/  LOP3.LUT R2, R8, c[0x0][0x168], RZ, 0x3c, !PT ;  /* 0x00005a0008027a12 */ /* 0x000fe200078e3cff */
[----:B------:R-:W-:Y:S01]  /*0e40*/  IMAD.HI.U32 R19, R19, R24, RZ ;  /* 0x0000001813137227 */ /* 0x000fe200078e00ff */
[----:B------:R-:W-:Y:S02]  /*0e50*/  ISETP.GT.U32.AND P4, PT, R5, R4, PT ;  /* 0x000000040500720c */ /* 0x000fe40003f84070 */
[----:B------:R-:W-:Y:S01]  /*0e60*/  ISETP.GT.U32.AND P5, PT, R27, R0, PT ;  /* 0x000000001b00720c */ /* 0x000fe20003fa4070 */
[----:B------:R-:W-:Y:S01]  /*0e70*/  IMAD R17, R19, R17, R24 ;  /* 0x0000001113117224 */ /* 0x000fe200078e0218 */
[----:B------:R-:W-:-:S02]  /*0e80*/  ISETP.GE.AND P3, PT, R2, RZ, PT ;  /* 0x000000ff0200720c */ /* 0x000fc40003f66270 */
[----:B------:R-:W-:Y:S01]  /*0e90*/  ISETP.GT.AND P2, PT, R2, -0x1, PT ;  /* 0xffffffff0200780c */ /* 0x000fe20003f44270 */
[----:B------:R-:W-:Y:S01]  /*0ea0*/  IMAD.WIDE.U32 R2, R25, R22, c[0x0][0x170] ;  /* 0x00005c0019027625 */ /* 0x000fe200078e0016 */
[----:B------:R-:W-:Y:S02]  /*0eb0*/  @P0 IADD3 R29, R29, 0x1, RZ ;  /* 0x000000011d1d0810 */ /* 0x000fe40007ffe0ff */
[----:B------:R-:W-:-:S03]  /*0ec0*/  ISETP.GT.U32.AND P0, PT, R28, R17, PT ;  /* 0x000000111c00720c */ /* 0x000fc60003f04070 */
[----:B------:R-:W-:Y:S02]  /*0ed0*/  @!P4 IMAD.IADD R4, R4, 0x1, -R5 ;  /* 0x000000010404c824 */ /* 0x000fe400078e0a05 */
[----:B------:R-:W-:Y:S02]  /*0ee0*/  @!P5 IMAD.IADD R0, R0, 0x1, -R27 ;  /* 0x000000010000d824 */ /* 0x000fe400078e0a1b */
[----:B------:R-:W-:Y:S01]  /*0ef0*/  @!P3 IMAD.MOV R29, RZ, RZ, -R29 ;  /* 0x000000ffff1db224 */ /* 0x000fe200078e0a1d */
[----:B------:R-:W-:Y:S01]  /*0f00*/  ISETP.NE.AND P3, PT, R8, RZ, PT ;  /* 0x000000ff0800720c */ /* 0x000fe20003f65270 */
[----:B------:R-:W-:Y:S01]  /*0f10*/  IMAD.WIDE R2, R23, 0x10, R2 ;  /* 0x0000001017027825 */ /* 0x000fe200078e0202 */
[----:B------:R-:W-:Y:S02]  /*0f20*/  ISETP.GE.U32.AND P6, PT, R4, R5, PT ;  /* 0x000000050400720c */ /* 0x000fe40003fc6070 */
[----:B------:R-:W-:Y:S02]  /*0f30*/  ISETP.GE.U32.AND P1, PT, R0, R27, PT ;  /* 0x0000001b0000720c */ /* 0x000fe40003f26070 */
[----:B------:R-:W-:Y:S01]  /*0f40*/  SEL R8, R6, R29, !P3 ;  /* 0x0000001d06087207 */ /* 0x000fe20005800000 */
[----:B------:R-:W-:Y:S05]  /*0f50*/  @P2 BRA `(.L_x_28076) ;  /* 0x000000a000002947 */ /* 0x000fea0003800000 */
[----:B------:R-:W-:Y:S01]  /*0f60*/  ISETP.GT.U32.AND P2, PT, R26, R7, PT ;  /* 0x000000071a00720c */ /* 0x000fe20003f44070 */
[----:B------:R-:W-:-:S05]  /*0f70*/  IMAD.IADD R26, R7, 0x1, -R26 ;  /* 0x00000001071a7824 */ /* 0x000fca00078e0a1a */
[----:B------:R-:W-:Y:S02]  /*0f80*/  SEL R7, R26, R7, !P2 ;  /* 0x000000071a077207 */ /* 0x000fe40005000000 */
[----:B------:R-:W-:-:S13]  /*0f90*/  ISETP.LE.AND P2, PT, RZ, c[0x0][0x168], PT ;  /* 0x00005a00ff007a0c */ /* 0x000fda0003f43270 */
[----:B------:R-:W-:-:S05]  /*0fa0*/  @!P2 IMAD.MOV R7, RZ, RZ, -R7 ;  /* 0x000000ffff07a224 */ /* 0x000fca00078e0a07 */
[----:B------:R-:W-:-:S04]  /*0fb0*/  SEL R6, R6, R7, !P3 ;  /* 0x0000000706067207 */ /* 0x000fc80005800000 */
[----:B------:R-:W-:Y:S02]  /*0fc0*/  ISETP.NE.AND P2, PT, R6, RZ, PT ;  /* 0x000000ff0600720c */ /* 0x000fe40003f45270 */
[----:B------:R-:W-:-:S11]  /*0fd0*/  IADD3 R6, R8, -0x1, RZ ;  /* 0xffffffff08067810 */ /* 0x000fd60007ffe0ff */
[----:B------:R-:W-:-:S04]  /*0fe0*/  @!P2 IMAD.MOV R6, RZ, RZ, R8 ;  /* 0x000000ffff06a224 */ /* 0x000fc800078e0208 */
[----:B------:R-:W-:Y:S02]  /*0ff0*/  IMAD.MOV.U32 R8, RZ, RZ, R6 ;  /* 0x000000ffff087224 */ /* 0x000fe400078e0006 */
.L_x_28076:
[----:B------:R-:W-:Y:S05]  /*1000*/  BSYNC B0 ;  /* 0x0000000000007941 */ /* 0x000fea0003800000 */
.L_x_28075:
[----:B------:R-:W-:Y:S01]  /*1010*/  @!P0 IMAD.IADD R17, R17, 0x1, -R28 ;  /* 0x0000000111118824 */ /* 0x000fe200078e0a1c */
[----:B------:R-:W-:Y:S01]  /*1020*/  @!P5 IADD3 R21, R21, 0x1, RZ ;  /* 0x000000011515d810 */ /* 0x000fe20007ffe0ff */
[----:B------:R-:W-:Y:S01]  /*1030*/  BSSY B0, `(.L_x_28077) ;  /* 0x0000023000007945 */ /* 0x000fe20003800000 */
[----:B------:R-:W-:Y:S02]  /*1040*/  LOP3.LUT R6, R10, c[0x0][0x168], RZ, 0x3c, !PT ;  /* 0x00005a000a067a12 */ /* 0x000fe400078e3cff */
[C---:B------:R-:W-:Y:S02]  /*1050*/  ISETP.GE.AND P3, PT, R16.reuse, RZ, PT ;  /* 0x000000ff1000720c */ /* 0x040fe40003f66270 */
[----:B------:R-:W-:Y:S02]  /*1060*/  ISETP.GE.U32.AND P5, PT, R17, R28, PT ;  /* 0x0000001c1100720c */ /* 0x000fe40003fa6070 */
[----:B------:R-:W-:Y:S02]  /*1070*/  ISETP.GT.AND P2, PT, R16, -0x1, PT ;  /* 0xffffffff1000780c */ /* 0x000fe40003f44270 */
[----:B------:R-:W-:-:S02]  /*1080*/  @!P4 IADD3 R31, R31, 0x1, RZ ;  /* 0x000000011f1fc810 */ /* 0x000fc40007ffe0ff */
[----:B------:R-:W-:Y:S02]  /*1090*/  ISETP.GE.AND P4, PT, R6, RZ, PT ;  /* 0x000000ff0600720c */ /* 0x000fe40003f86270 */
[----:B------:R-:W-:Y:S02]  /*10a0*/  @P6 IADD3 R31, R31, 0x1, RZ ;  /* 0x000000011f1f6810 */ /* 0x000fe40007ffe0ff */
[----:B------:R-:W-:Y:S02]  /*10b0*/  @!P0 IADD3 R19, R19, 0x1, RZ ;  /* 0x0000000113138810 */ /* 0x000fe40007ffe0ff */
[----:B------:R-:W-:Y:S01]  /*10c0*/  @P1 IADD3 R21, R21, 0x1, RZ ;  /* 0x0000000115151810 */ /* 0x000fe20007ffe0ff */
[----:B------:R-:W-:Y:S01]  /*10d0*/  @!P3 IMAD.MOV R31, RZ, RZ, -R31 ;  /* 0x000000ffff1fb224 */ /* 0x000fe200078e0a1f */
[----:B------:R-:W-:Y:S02]  /*10e0*/  @P5 IADD3 R19, R19, 0x1, RZ ;  /* 0x0000000113135810 */ /* 0x000fe40007ffe0ff */
[----:B------:R-:W-:-:S02]  /*10f0*/  LOP3.LUT R7, R11, c[0x0][0x168], RZ, 0x3c, !PT ;  /* 0x00005a000b077a12 */ /* 0x000fc400078e3cff */
[----:B------:R-:W-:Y:S01]  /*1100*/  ISETP.NE.AND P5, PT, R9, RZ, PT ;  /* 0x000000ff0900720c */ /* 0x000fe20003fa5270 */
[----:B------:R-:W-:Y:S01]  /*1110*/  @!P4 IMAD.MOV R21, RZ, RZ, -R21 ;  /* 0x000000ffff15c224 */ /* 0x000fe200078e0a15 */
[----:B------:R-:W-:Y:S02]  /*1120*/  LOP3.LUT R16, RZ, R9, RZ, 0x33, !PT ;  /* 0x00000009ff107212 */ /* 0x000fe400078e33ff */
[----:B------:R-:W-:Y:S02]  /*1130*/  ISETP.GT.AND P6, PT, R6, -0x1, PT ;  /* 0xffffffff0600780c */ /* 0x000fe40003fc4270 */
[C---:B------:R-:W-:Y:S02]  /*1140*/  ISETP.GT.AND P1, PT, R7.reuse, -0x1, PT ;  /* 0xffffffff0700780c */ /* 0x040fe40003f24270 */
[----:B------:R-:W-:Y:S02]  /*1150*/  ISETP.GE.AND P3, PT, R7, RZ, PT ;  /* 0x000000ff0700720c */ /* 0x000fe40003f66270 */
[----:B------:R-:W-:-:S02]  /*1160*/  ISETP.NE.AND P4, PT, R10, RZ, PT ;  /* 0x000000ff0a00720c */ /* 0x000fc40003f85270 */
        /* <DEDUP_REMOVED lines=15> */
.L_x_28078:
[----:B------:R-:W-:Y:S05]  /*1260*/  BSYNC B0 ;  /* 0x0000000000007941 */ /* 0x000fea0003800000 */
.L_x_28077:
[----:B------:R-:W-:Y:S01]  /*1270*/  BSSY B0, `(.L_x_28079) ;  /* 0x000000e000007945 */ /* 0x000fe20003800000 */
[----:B------:R-:W-:Y:S01]  /*1280*/  @!P3 IMAD.MOV R19, RZ, RZ, -R19 ;  /* 0x000000ffff13b224 */ /* 0x000fe200078e0a13 */
        /* <DEDUP_REMOVED lines=12> */
.L_x_28080:
[----:B------:R-:W-:Y:S05]  /*1350*/  BSYNC B0 ;  /* 0x0000000000007941 */ /* 0x000fea0003800000 */
.L_x_28079:
[----:B------:R-:W-:Y:S01]  /*1360*/  BSSY B0, `(.L_x_28081) ;  /* 0x000000d000007945 */ /* 0x000fe20003800000 */
        /* <DEDUP_REMOVED lines=12> */
.L_x_28082:
[----:B------:R-:W-:Y:S05]  /*1430*/  BSYNC B0 ;  /* 0x0000000000007941 */ /* 0x000fea0003800000 */
.L_x_28081:
[----:B------:R-:W-:Y:S04]  /*1440*/  STG.E.128 [R2.64], R12 ;  /* 0x0000000c02007986 */ /* 0x000fe8000c101d04 */
[----:B------:R-:W-:Y:S01]  /*1450*/  STG.E.128 [R2.64+0x800], R8 ;  /* 0x0008000802007986 */ /* 0x000fe2000c101d04 */
[----:B------:R-:W-:Y:S05]  /*1460*/  EXIT ;  /* 0x000000000000794d */ /* 0x000fea0003800000 */
.L_x_28066:
[----:B------:R-:W0:Y:S01]  /*1470*/  S2R R6, SR_TID.X ;  /* 0x0000000000067919 */ /* 0x000e220000002100 */
[----:B------:R-:W-:Y:S01]  /*1480*/  CS2R R8, SRZ ;  /* 0x0000000000087805 */ /* 0x000fe2000001ff00 */
        /* <DEDUP_REMOVED lines=35> */
[----:B------:R2:W5:Y:S01]  /*16c0*/  @!P3 LDG.E R2, [R10.64] ;  /* 0x000000040a02b981 */ /* 0x000562000c1e1900 */
[----:B------:R-:W-:-:S04]  /*16d0*/  @!P4 IMAD.WIDE.U32 R18, R18, R19, c[0x0][0x178] ;  /* 0x00005e001212c625 */ /* 0x000fc800078e0013 */
[----:B0-----:R-:W-:Y:S01]  /*16e0*/  @!P2 IMAD.WIDE.U32 R14, R7, R20, c[0x0][0x178] ;  /* 0x00005e00070ea625 */ /* 0x001fe200078e0014 */
[----:B------:R0:W5:Y:S03]  /*16f0*/  @!P4 LDG.E R3, [R18.64] ;  /* 0x000000041203c981 */ /* 0x000166000c1e1900 */
[----:B------:R-:W-:Y:S01]  /*1700*/  @!P1 IMAD.MOV.U32 R22, RZ, RZ, 0x4 ;  /* 0x00000004ff169424 */ /* 0x000fe200078e00ff */
[----:B------:R-:W-:Y:S01]  /*1710*/  BSSY B0, `(.L_x_28083) ;  /* 0x0000038000007945 */ /* 0x000fe20003800000 */
[----:B------:R-:W-:Y:S01]  /*1720*/  @!P6 IMAD.IADD R20, R25, 0x1, R4 ;  /* 0x000000011914e824 */ /* 0x000fe200078e0204 */
[----:B------:R3:W5:Y:S01]  /*1730*/  @!P2 LDG.E R8, [R14.64] ;  /* 0x000000040e08a981 */ /* 0x000762000c1e1900 */
[----:B------:R-:W-:Y:S02]  /*1740*/  @!P6 IMAD.MOV.U32 R21, RZ, RZ, 0x4 ;  /* 0x00000004ff15e424 */ /* 0x000fe400078e00ff */
[----:B--2---:R-:W-:-:S02]  /*1750*/  @!P0 IMAD.MOV.U32 R10, RZ, RZ, 0x4 ;  /* 0x00000004ff0a8424 */ /* 0x004fc400078e00ff */
[----:B------:R-:W-:Y:S02]  /*1760*/  IMAD.MOV.U32 R7, RZ, RZ, RZ ;  /* 0x000000ffff077224 */ /* 0x000fe400078e00ff */
[----:B------:R-:W-:Y:S02]  /*1770*/  IMAD.MOV.U32 R4, RZ, RZ, RZ ;  /* 0x000000ffff047224 */ /* 0x000fe400078e00ff */
[----:B0-----:R-:W-:Y:S02]  /*1780*/  IMAD.MOV.U32 R18, RZ, RZ, RZ ;  /* 0x000000ffff127224 */ /* 0x001fe400078e00ff */
[----:B-1----:R-:W-:-:S04]  /*1790*/  @!P1 IMAD.WIDE.U32 R16, R13, R22, c[0x0][0x178] ;  /* 0x00005e000d109625 */ /* 0x002fc800078e0016 */
[----:B------:R-:W-:Y:S01]  /*17a0*/  @!P6 IMAD.WIDE.U32 R20, R20, R21, c[0x0][0x178] ;  /* 0x00005e001414e625 */ /* 0x000fe200078e0015 */
[----:B------:R3:W5:Y:S03]  /*17b0*/  @!P1 LDG.E R7, [R16.64] ;  /* 0x0000000410079981 */ /* 0x000766000c1e1900 */
[----:B------:R-:W-:Y:S01]  /*17c0*/  @!P0 IMAD.WIDE.U32 R10, R5, R10, c[0x0][0x178] ;  /* 0x00005e00050a8625 */ /* 0x000fe200078e000a */
[----:B------:R3:W5:Y:S04]  /*17d0*/  @!P6 LDG.E R4, [R20.64] ;  /* 0x000000041404e981 */ /* 0x000768000c1e1900 */
[----:B------:R3:W5:Y:S01]  /*17e0*/  @!P0 LDG.E R18, [R10.64] ;  /* 0x000000040a128981 */ /* 0x000762000c1e1900 */
[----:B------:R-:W-:-:S02]  /*17f0*/  IADD3 R13, R6, 0x100, RZ ;  /* 0x00000100060d7810 */ /* 0x000fc40007ffe0ff */
[C---:B------:R-:W-:Y:S02]  /*1800*/  IADD3 R5, R6.reuse, 0x80, RZ ;  /* 0x0000008006057810 */ /* 0x040fe40007ffe0ff */
[-C--:B------:R-:W-:Y:S02]  /*1810*/  ISETP.GE.AND P3, PT, R13, R0.reuse, PT ;  /* 0x000000000d00720c */ /* 0x080fe40003f66270 */
[----:B------:R-:W-:Y:S02]  /*1820*/  ISETP.GE.AND P2, PT, R5, R0, PT ;  /* 0x000000000500720c */ /* 0x000fe40003f46270 */
[----:B------:R-:W-:Y:S01]  /*1830*/  IADD3 R13, R6, 0x180, RZ ;  /* 0x00000180060d7810 */ /* 0x000fe20007ffe0ff */
[----:B------:R-:W-:Y:S05]  /*1840*/  @P0 BRA `(.L_x_28084) ;  /* 0x0000024000000947 */ /* 0x000fea0003800000 */
[-C--:B---3-5:R-:W-:Y:S02]  /*1850*/  IABS R14, R18.reuse ;  /* 0x00000012000e7213 */ /* 0x0a8fe40000000000 */
        /* <DEDUP_REMOVED lines=35> */
.L_x_28084:
[----:B---3--:R-:W-:Y:S05]  /*1a90*/  BSYNC B0 ;  /* 0x0000000000007941 */ /* 0x008fea0003800000 */
.L_x_28083:
[----:B------:R-:W-:Y:S01]  /*1aa0*/  BSSY B0, `(.L_x_28085) ;  /* 0x0000028000007945 */ /* 0x000fe20003800000 */
[----:B------:R-:W-:Y:S02]  /*1ab0*/  ISETP.GE.AND P1, PT, R13, R0, PT ;  /* 0x000000000d00720c */ /* 0x000fe40003f26270 */
[----:B------:R-:W-:Y:S01]  /*1ac0*/  IADD3 R13, R6, 0x200, RZ ;  /* 0x00000200060d7810 */ /* 0x000fe20007ffe0ff */
[----:B------:R-:W-:Y:S05]  /*1ad0*/  @P2 BRA `(.L_x_28086) ;  /* 0x0000024000002947 */ /* 0x000fea0003800000 */
[-C--:B-----5:R-:W-:Y:S02]  /*1ae0*/  IABS R14, R9.reuse ;  /* 0x00000009000e7213 */ /* 0x0a0fe40000000000 */
[----:B------:R-:W-:Y:S02]  /*1af0*/  IABS R16, R9 ;  /* 0x0000000900107213 */ /* 0x000fe40000000000 */
[----:B------:R-:W0:Y:S03]  /*1b00*/  I2F.RP R15, R14 ;  /* 0x0000000e000f7306 */ /* 0x000e260000209400 */
[----:B------:R-:W-:-:S05]  /*1b10*/  IMAD.MOV R16, RZ, RZ, -R16 ;  /* 0x000000ffff107224 */ /* 0x000fca00078e0a10 */
[----:B0-----:R-:W0:Y:S02]  /*1b20*/  MUFU.RCP R15, R15 ;  /* 0x0000000f000f7308 */ /* 0x001e240000001000 */
[----:B0-----:R-:W-:-:S06]  /*1b30*/  IADD3 R10, R15, 0xffffffe, RZ ;  /* 0x0ffffffe0f0a7810 */ /* 0x001fcc0007ffe0ff */
[----:B------:R0:W1:Y:S02]  /*1b40*/  F2I.FTZ.U32.TRUNC.NTZ R11, R10 ;  /* 0x0000000a000b7305 */ /* 0x000064000021f000 */
[----:B0-----:R-:W-:Y:S02]  /*1b50*/  IMAD.MOV.U32 R10, RZ, RZ, RZ ;  /* 0x000000ffff0a7224 */ /* 0x001fe400078e00ff */
[----:B-1----:R-:W-:-:S04]  /*1b60*/  IMAD.MOV R17, RZ, RZ, -R11 ;  /* 0x000000ffff117224 */ /* 0x002fc800078e0a0b */
[----:B------:R-:W-:-:S04]  /*1b70*/  IMAD R17, R17, R14, RZ ;  /* 0x0000000e11117224 */ /* 0x000fc800078e02ff */
[----:B------:R-:W-:Y:S01]  /*1b80*/  IMAD.HI.U32 R11, R11, R17, R10 ;  /* 0x000000110b0b7227 */ /* 0x000fe200078e000a */
[----:B------:R-:W-:-:S04]  /*1b90*/  LOP3.LUT R10, R9, c[0x0][0x168], RZ, 0x3c, !PT ;  /* 0x00005a00090a7a12 */ /* 0x000fc800078e3cff */
        /* <DEDUP_REMOVED lines=24> */
.L_x_28086:
[----:B------:R-:W-:Y:S05]  /*1d20*/  BSYNC B0 ;  /* 0x0000000000007941 */ /* 0x000fea0003800000 */
.L_x_28085:
        /* <DEDUP_REMOVED lines=40> */
.L_x_28088:
[----:B------:R-:W-:Y:S05]  /*1fb0*/  BSYNC B0 ;  /* 0x0000000000007941 */ /* 0x000fea0003800000 */
.L_x_28087:
        /* <DEDUP_REMOVED lines=40> */
.L_x_28090:
[----:B------:R-:W-:Y:S05]  /*2240*/  BSYNC B0 ;  /* 0x0000000000007941 */ /* 0x000fea0003800000 */
.L_x_28089:
[----:B------:R-:W-:Y:S01]  /*2250*/  BSSY B0, `(.L_x_28091) ;  /* 0x0000028000007945 */ /* 0x000fe20003800000 */
[----:B------:R-:W-:Y:S02]  /*2260*/  ISETP.GE.AND P1, PT, R15, R0, PT ;  /* 0x000000000f00720c */ /* 0x000fe40003f26270 */
[----:B-----5:R-:W-:Y:S01]  /*2270*/  IADD3 R3, R6, 0x380, RZ ;  /* 0x0000038006037810 */ /* 0x020fe20007ffe0ff */
        /* <DEDUP_REMOVED lines=37> */
.L_x_28092:
[----:B------:R-:W-:Y:S05]  /*24d0*/  BSYNC B0 ;  /* 0x0000000000007941 */ /* 0x000fea0003800000 */
.L_x_28091:
        /* <DEDUP_REMOVED lines=42> */
.L_x_28094:
[----:B------:R-:W-:Y:S05]  /*2780*/  BSYNC B0 ;  /* 0x0000000000007941 */ /* 0x000fea0003800000 */
.L_x_28093:
        /* <DEDUP_REMOVED lines=38> */
.L_x_28096:
[----:B------:R-:W-:Y:S05]  /*29f0*/  BSYNC B0 ;  /* 0x0000000000007941 */ /* 0x000fea0003800000 */
.L_x_28095:
        /* <DEDUP_REMOVED lines=38> */
.L_x_28098:
[----:B------:R-:W-:Y:S05]  /*2c60*/  BSYNC B0 ;  /* 0x0000000000007941 */ /* 0x000fea0003800000 */
.L_x_28097:
        /* <DEDUP_REMOVED lines=18> */
.L_x_28101:
[----:B0-----:R-:W-:-:S13]  /*2d90*/  ISETP.GE.AND P0, PT, R6, R0, PT ;  /* 0x000000000600720c */ /* 0x001fda0003f06270 */
[----:B------:R-:W-:Y:S05]  /*2da0*/  @P0 BRA `(.L_x_28103) ;  /* 0x000000c000000947 */ /* 0x000fea0003800000 */
[----:B------:R-:W-:Y:S01]  /*2db0*/  IMAD.IADD R2, R25, 0x1, R6 ;  /* 0x0000000119027824 */ /* 0x000fe200078e0206 */
[----:B------:R-:W-:Y:S01]  /*2dc0*/  IADD3 R6, R6, 0x80, RZ ;  /* 0x0000008006067810 */ /* 0x000fe20007ffe0ff */
[----:B------:R-:W-:-:S04]  /*2dd0*/  IMAD.MOV.U32 R3, RZ, RZ, 0x4 ;  /* 0x00000004ff037424 */ /* 0x000fc800078e00ff */
[----:B------:R-:W-:-:S05]  /*2de0*/  IMAD.WIDE.U32 R2, R2, R3, c[0x0][0x170] ;  /* 0x00005c0002027625 */ /* 0x000fca00078e0003 */
[----:B------:R0:W-:Y:S02]  /*2df0*/  STG.E [R2.64], R13 ;  /* 0x0000000d02007986 */ /* 0x0001e4000c101904 */
.L_x_28102:
[----:B------:R-:W-:-:S13]  /*2e00*/  ISETP.GE.AND P0, PT, R6, R0, PT ;  /* 0x000000000600720c */ /* 0x000fda0003f06270 */
[----:B------:R-:W-:Y:S05]  /*2e10*/  @P0 BRA `(.L_x_28104) ;  /* 0x000000d000000947 */ /* 0x000fea0003800000 */
[----:B0-----:R-:W-:Y:S01]  /*2e20*/  IMAD.IADD R2, R25, 0x1, R6 ;  /* 0x0000000119027824 */ /* 0x001fe200078e0206 */
[----:B------:R-:W-:Y:S01]  /*2e30*/  IADD3 R6, R6, 0x80, RZ ;  /* 0x0000008006067810 */ /* 0x000fe20007ffe0ff */
[----:B------:R-:W-:-:S04]  /*2e40*/  IMAD.MOV.U32 R3, RZ, RZ, 0x4 ;  /* 0x00000004ff037424 */ /* 0x000fc800078e00ff */
[----:B------:R-:W-:-:S05]  /*2e50*/  IMAD.WIDE.U32 R2, R2, R3, c[0x0][0x170] ;  /* 0x00005c0002027625 */ /* 0x000fca00078e0003 */
[----:B------:R0:W-:Y:S02]  /*2e60*/  STG.E [R2.64], R14 ;  /* 0x0000000e02007986 */ /* 0x0001e4000c101904 */
.L_x_28103:
        /* <DEDUP_REMOVED lines=8> */
.L_x_28104:
[----:B------:R-:W-:Y:S05]  /*2ef0*/  BSYNC B1 ;  /* 0x0000000000017941 */ /* 0x000fea0003800000 */
.L_x_28100:
[----:B------:R-:W-:-:S13]  /*2f00*/  ISETP.GE.AND P0, PT, R6, R0, PT ;  /* 0x000000000600720c */ /* 0x000fda0003f06270 */
[----:B0-----:R-:W-:Y:S01]  /*2f10*/  @!P0 IMAD.IADD R2, R25, 0x1, R6 ;  /* 0x0000000119028824 */ /* 0x001fe200078e0206 */
[----:B------:R-:W-:Y:S01]  /*2f20*/  @!P0 IADD3 R6, R6, 0x80, RZ ;  /* 0x0000008006068810 */ /* 0x000fe20007ffe0ff */
[----:B------:R-:W-:-:S04]  /*2f30*/  @!P0 IMAD.MOV.U32 R3, RZ, RZ, 0x4 ;  /* 0x00000004ff038424 */ /* 0x000fc800078e00ff */
[----:B------:R-:W-:-:S05]  /*2f40*/  @!P0 IMAD.WIDE.U32 R2, R2, R3, c[0x0][0x170] ;  /* 0x00005c0002028625 */ /* 0x000fca00078e0003 */
[----:B------:R0:W-:Y:S02]  /*2f50*/  @!P0 STG.E [R2.64], R7 ;  /* 0x0000000702008986 */ /* 0x0001e4000c101904 */
.L_x_28105:
[----:B------:R-:W-:Y:S05]  /*2f60*/  BSYNC B0 ;  /* 0x0000000000007941 */ /* 0x000fea0003800000 */
.L_x_28099:
        /* <DEDUP_REMOVED lines=8> */
.L_x_28106:
        /* <DEDUP_REMOVED lines=9> */
.L_x_32715:


//--------------------- .text._ZN2at6native29vectorized_elementwise_kernelILi8ENS0_13AUnaryFunctorIiiiZZZNS0_15binary_internal21div_floor_kernel_cudaERNS_18TensorIteratorBaseEENKUlvE_clEvENKUlvE1_clEvEUliiE_EESt5arrayIPcLm2EEEEviT0_T1_ --------------------------
	.section	.text._ZN2at6native29vectorized_elementwise_kernelILi8ENS0_13AUnaryFunctorIiiiZZZNS0_15binary_internal21div_floor_kernel_cudaERNS_18TensorIteratorBaseEENKUlvE_clEvENKUlvE1_clEvEUliiE_EESt5arrayIPcLm2EEEEviT0_T1_,"ax",@progbits
	.sectioninfo	@"SHI_REGISTERS=4"
	.align	128
        .global         _ZN2at6native29vectorized_elementwise_kernelILi8ENS0_13AUnaryFunctorIiiiZZZNS0_15binary_internal21div_floor_kernel_cudaERNS_18TensorIteratorBaseEENKUlvE_clEvENKUlvE1_clEvEUliiE_EESt5arrayIPcLm2EEEEviT0_T1_
        .type           _ZN2at6native29vectorized_elementwise_kernelILi8ENS0_13AUnaryFunctorIiiiZZZNS0_15binary_internal21div_floor_kernel_cudaERNS_18TensorIteratorBaseEENKUlvE_clEvENKUlvE1_clEvEUliiE_EESt5arrayIPcLm2EEEEviT0_T1_,@function
        .size           _ZN2at6native29vectorized_elementwise_kernelILi8ENS0_13AUnaryFunctorIiiiZZZNS0_15binary_internal21div_floor_kernel_cudaERNS_18TensorIteratorBaseEENKUlvE_clEvENKUlvE1_clEvEUliiE_EESt5arrayIPcLm2EEEEviT0_T1_,(.L_x_32716 - _ZN2at6native29vectorized_elementwise_kernelILi8ENS0_13AUnaryFunctorIiiiZZZNS0_15binary_internal21div_floor_kernel_cudaERNS_18TensorIteratorBaseEENKUlvE_clEvENKUlvE1_clEvEUliiE_EESt5arrayIPcLm2EEEEviT0_T1_)
        .other          _ZN2at6native29vectorized_elementwise_kernelILi8ENS0_13AUnaryFunctorIiiiZZZNS0_15binary_internal21div_floor_kernel_cudaERNS_18TensorIteratorBaseEENKUlvE_clEvENKUlvE1_clEvEUliiE_EESt5arrayIPcLm2EEEEviT0_T1_,@"STO_CUDA_ENTRY STV_DEFAULT"
_ZN2at6native29vectorized_elementwise_kernelILi8ENS0_13AUnaryFunctorIiiiZZZNS0_15binary_internal21div_floor_kernel_cudaERNS_18TensorIteratorBaseEENKUlvE_clEvENKUlvE1_clEvEUliiE_EESt5arrayIPcLm2EEEEviT0_T1_:
.text._ZN2at6native29vectorized_elementwise_kernelILi8ENS0_13AUnaryFunctorIiiiZZZNS0_15binary_internal21div_floor_kernel_cudaERNS_18TensorIteratorBaseEENKUlvE_clEvENKUlvE1_clEvEUliiE_EESt5arrayIPcLm2EEEEviT0_T1_:
[----:B------:R-:W-:Y:S02]  /*0000*/  MOV R1, c[0x0][0x28] ;  /* 0x00000a0000017a02 */ /* 0x000fe40000000f00 */
[----:B------:R-:W-:Y:S05]  /*0010*/  EXIT ;  /* 0x000000000000794d */ /* 0x000fea0003800000 */
.L_x_28107:
        /* <DEDUP_REMOVED lines=14> */
.L_x_32716:


//--------------------- .text._ZN2at6native18elementwise_kernelILi128ELi4EZNS0_15gpu_kernel_implINS0_13BinaryFunctorIaaaZZZNS0_15binary_internal21div_floor_kernel_cudaERNS_18TensorIteratorBaseEENKUlvE_clEvENKUlvE0_clEvEUlaaE_EEEEvS6_RKT_EUliE_EEviT1_ --------------------------
	.section	.text._ZN2at6native18elementwise_kernelILi128ELi4EZNS0_15gpu_kernel_implINS0_13BinaryFunctorIaaaZZZNS0_15binary_internal21div_floor_kernel_cudaERNS_18TensorIteratorBaseEENKUlvE_clEvENKUlvE0_clEvEUlaaE_EEEEvS6_RKT_EUliE_EEviT1_,"ax",@progbits
	.sectioninfo	@"SHI_REGISTERS=26"
	.align	128
        .global         _ZN2at6native18elementwise_kernelILi128ELi4EZNS0_15gpu_kernel_implINS0_13BinaryFunctorIaaaZZZNS0_15binary_internal21div_floor_kernel_cudaERNS_18TensorIteratorBaseEENKUlvE_clEvENKUlvE0_clEvEUlaaE_EEEEvS6_RKT_EUliE_EEviT1_
        .type           _ZN2at6native18elementwise_kernelILi128ELi4EZNS0_15gpu_kernel_implINS0_13BinaryFunctorIaaaZZZNS0_15binary_internal21div_floor_kernel_cudaERNS_18TensorIteratorBaseEENKUlvE_clEvENKUlvE0_clEvEUlaaE_EEEEvS6_RKT_EUliE_EEviT1_,@function
        .size           _ZN2at6native18elementwise_kernelILi128ELi4EZNS0_15gpu_kernel_implINS0_13BinaryFunctorIaaaZZZNS0_15binary_internal21div_floor_kernel_cudaERNS_18TensorIteratorBaseEENKUlvE_clEvENKUlvE0_clEvEUlaaE_EEEEvS6_RKT_EUliE_EEviT1_,(.L_x_32717 - _ZN2at6native18elementwise_kernelILi128ELi4EZNS0_15gpu_kernel_implINS0_13BinaryFunctorIaaaZZZNS0_15binary_internal21div_floor_kernel_cudaERNS_18TensorIteratorBaseEENKUlvE_clEvENKUlvE0_clEvEUlaaE_EEEEvS6_RKT_EUliE_EEviT1_)
        .other          _ZN2at6native18elementwise_kernelILi128ELi4EZNS0_15gpu_kernel_implINS0_13BinaryFunctorIaaaZZZNS0_15binary_internal21div_floor_kernel_cudaERNS_18TensorIteratorBaseEENKUlvE_clEvENKUlvE0_clEvEUlaaE_EEEEvS6_RKT_EUliE_EEviT1_,@"STO_CUDA_ENTRY STV_DEFAULT"
_ZN2at6native18elementwise_kernelILi128ELi4EZNS0_15gpu_kernel_implINS0_13BinaryFunctorIaaaZZZNS0_15binary_internal21div_floor_kernel_cudaERNS_18TensorIteratorBaseEENKUlvE_clEvENKUlvE0_clEvEUlaaE_EEEEvS6_RKT_EUliE_EEviT1_:
.text._ZN2at6native18elementwise_kernelILi128ELi4EZNS0_15gpu_kernel_implINS0_13BinaryFunctorIaaaZZZNS0_15binary_internal21div_floor_kernel_cudaERNS_18TensorIteratorBaseEENKUlvE_clEvENKUlvE0_clEvEUlaaE_EEEEvS6_RKT_EUliE_EEviT1_:
        /* <DEDUP_REMOVED lines=263> */
.L_x_28110:
        /* <DEDUP_REMOVED lines=16> */
[----:B------:R0:W5:Y:S01]  /*1170*/  LDG.E.U8 R23, [R2.64] ;  /* 0x0000002402177981 */ /* 0x000162000c1e1100 */
[----:B------:R-:W-:Y:S05]  /*1180*/  BRA `(.L_x_28116) ;  /* 0x00000da000007947 */ /* 0x000fea0003800000 */
.L_x_28114:
[----:B------:R0:W5:Y:S01]  /*1190*/  LDG.E.U8 R23, [R2.64] ;  /* 0x0000002402177981 */ /* 0x000162000c1e1100 */
[----:B------:R-:W-:Y:S05]  /*11a0*/  BRA `(.L_x_28116) ;  /* 0x00000d8000007947 */ /* 0x000fea0003800000 */
.L_x_28113:
[----:B------:R-:W-:-:S13]  /*11b0*/  ISETP.NE.AND P0, PT, R4, 0x2, PT ;  /* 0x000000020400780c */ /* 0x000fda0003f05270 */
[----:B------:R-:W-:Y:S05]  /*11c0*/  @!P0 BRA `(.L_x_28117) ;  /* 0x0000008000008947 */ /* 0x000fea0003800000 */
[----:B------:R-:W-:-:S13]  /*11d0*/  ISETP.NE.AND P0, PT, R4, 0x3, PT ;  /* 0x000000030400780c */ /* 0x000fda0003f05270 */
[----:B------:R-:W-:Y:S05]  /*11e0*/  @!P0 BRA `(.L_x_28118) ;  /* 0x0000004000008947 */ /* 0x000fea0003800000 */
[----:B------:R-:W-:-:S13]  /*11f0*/  ISETP.NE.AND P0, PT, R4, 0x4, PT ;  /* 0x000000040400780c */ /* 0x000fda0003f05270 */
[----:B------:R-:W-:Y:S05]  /*1200*/  @P0 BRA `(.L_x_28115) ;  /* 0x00000ba000000947 */ /* 0x000fea0003800000 */
[----:B------:R0:W5:Y:S01]  /*1210*/  LDG.E.U8 R23, [R2.64] ;  /* 0x0000002402177981 */ /* 0x000162000c1e1100 */
[----:B------:R-:W-:Y:S05]  /*1220*/  BRA `(.L_x_28116) ;  /* 0x00000d0000007947 */ /* 0x000fea0003800000 */
.L_x_28118:
[----:B------:R0:W5:Y:S01]  /*1230*/  LDG.E.U8 R23, [R2.64] ;  /* 0x0000002402177981 */ /* 0x000162000c1e1100 */
[----:B------:R-:W-:Y:S05]  /*1240*/  BRA `(.L_x_28116) ;  /* 0x00000ce000007947 */ /* 0x000fea0003800000 */
.L_x_28117:
[----:B------:R0:W5:Y:S01]  /*1250*/  LDG.E.U16 R23, [R2.64] ;  /* 0x0000002402177981 */ /* 0x000162000c1e1500 */
[----:B------:R-:W-:Y:S05]  /*1260*/  BRA `(.L_x_28116) ;  /* 0x00000cc000007947 */ /* 0x000fea0003800000 */
.L_x_28112:
        /* <DEDUP_REMOVED lines=9> */
.L_x_28120:
[----:B------:R-:W2:Y:S02]  /*1300*/  LDG.E.U16 R0, [R2.64] ;  /* 0x0000002402007981 */ /* 0x000ea4000c1e1500 */
[----:B--2---:R-:W-:-:S06]  /*1310*/  HADD2.F32 R0, -RZ, R0.H0_H0 ;  /* 0x20000000ff007230 */ /* 0x004fcc0000004100 */
[----:B------:R-:W0:Y:S02]  /*1320*/  F2I.FTZ.TRUNC.NTZ R0, R0 ;  /* 0x0000000000007305 */ /* 0x000e24000021f100 */
[----:B0-----:R-:W-:Y:S01]  /*1330*/  PRMT R23, R0, 0x7610, R23 ;  /* 0x0000761000177816 */ /* 0x001fe20000000017 */
[----:B------:R-:W-:Y:S05]  /*1340*/  BRA `(.L_x_28116) ;  /* 0x00000be000007947 */ /* 0x000fea0003800000 */
.L_x_28119:
        /* <DEDUP_REMOVED lines=9> */
.L_x_28122:
[----:B------:R-:W2:Y:S02]  /*13e0*/  LDG.E.U16 R2, [R2.64] ;  /* 0x0000002402027981 */ /* 0x000ea4000c1e1500 */
[----:B--2---:R-:W-:-:S06]  /*13f0*/  HADD2.F32 R0, -RZ, R2.H0_H0 ;  /* 0x20000002ff007230 */ /* 0x004fcc0000004100 */
[----:B------:R-:W0:Y:S02]  /*1400*/  F2I.FTZ.TRUNC.NTZ R0, R0 ;  /* 0x0000000000007305 */ /* 0x000e24000021f100 */
[----:B0-----:R-:W-:Y:S01]  /*1410*/  PRMT R23, R0, 0x7610, R23 ;  /* 0x0000761000177816 */ /* 0x001fe20000000017 */
[----:B------:R-:W-:Y:S05]  /*1420*/  BRA `(.L_x_28116) ;  /* 0x00000b0000007947 */ /* 0x000fea0003800000 */
.L_x_28121:
[----:B------:R-:W2:Y:S02]  /*1430*/  LDG.E.64 R2, [R2.64] ;  /* 0x0000002402027981 */ /* 0x000ea4000c1e1b00 */
[----:B--2---:R0:W1:Y:S01]  /*1440*/  F2I.F64.TRUNC R23, R2 ;  /* 0x0000000200177311 */ /* 0x004062000030d100 */
[----:B------:R-:W-:Y:S05]  /*1450*/  BRA `(.L_x_28116) ;  /* 0x00000ad000007947 */ /* 0x000fea0003800000 */
.L_x_28111:
        /* <DEDUP_REMOVED lines=12> */
.L_x_28125:
[----:B------:R-:W2:Y:S02]  /*1520*/  LDG.E.64 R2, [R2.64] ;  /* 0x0000002402027981 */ /* 0x000ea4000c1e1b00 */
[----:B--2---:R0:W1:Y:S01]  /*1530*/  F2I.F64.TRUNC R23, R2 ;  /* 0x0000000200177311 */ /* 0x004062000030d100 */
[----:B------:R-:W-:Y:S05]  /*1540*/  BRA `(.L_x_28116) ;  /* 0x000009e000007947 */ /* 0x000fea0003800000 */
.L_x_28124:
        /* <DEDUP_REMOVED lines=28> */
.L_x_28127:
        /* <DEDUP_REMOVED lines=15> */
.L_x_28126:
[----:B------:R-:W2:Y:S02]  /*1800*/  LDG.E.U16 R0, [R2.64] ;  /* 0x0000002402007981 */ /* 0x000ea4000c1e1500 */
[----:B--2---:R-:W-:-:S06]  /*1810*/  PRMT R0, RZ, 0x5410, R0 ;  /* 0x00005410ff007816 */ /* 0x004fcc0000000000 */
[----:B------:R-:W0:Y:S02]  /*1820*/  F2I.FTZ.TRUNC.NTZ R0, R0 ;  /* 0x0000000000007305 */ /* 0x000e24000021f100 */
[----:B0-----:R-:W-:Y:S01]  /*1830*/  PRMT R23, R0, 0x7610, R23 ;  /* 0x0000761000177816 */ /* 0x001fe20000000017 */
[----:B------:R-:W-:Y:S05]  /*1840*/  BRA `(.L_x_28116) ;  /* 0x000006e000007947 */ /* 0x000fea0003800000 */
.L_x_28123:
        /* <DEDUP_REMOVED lines=10> */
.L_x_28130:
        /* <DEDUP_REMOVED lines=21> */
.L_x_28134:
[----:B------:R-:W-:Y:S05]  /*1a40*/  BSYNC B1 ;  /* 0x0000000000017941 */ /* 0x000fea0003800000 */
.L_x_28133:
[----:B------:R-:W-:Y:S01]  /*1a50*/  LEA R3, R0, 0x3b800000, 0x17 ;  /* 0x3b80000000037811 */ /* 0x000fe200078eb8ff */
[----:B------:R-:W-:-:S05]  /*1a60*/  IMAD.SHL.U32 R0, R2, 0x100000, RZ ;  /* 0x0010000002007824 */ /* 0x000fca00078e00ff */
[----:B------:R-:W-:Y:S02]  /*1a70*/  LOP3.LUT R0, R3, R0, R4, 0xfe, !PT ;  /* 0x0000000003007212 */ /* 0x000fe400078efe04 */
.L_x_28132:
[----:B------:R-:W-:Y:S05]  /*1a80*/  BSYNC B0 ;  /* 0x0000000000007941 */ /* 0x000fea0003800000 */
.L_x_28131:
[----:B------:R-:W0:Y:S02]  /*1a90*/  F2I.FTZ.TRUNC.NTZ R0, R0 ;  /* 0x0000000000007305 */ /* 0x000e24000021f100 */
[----:B0-----:R-:W-:Y:S01]  /*1aa0*/  PRMT R23, R0, 0x7610, R23 ;  /* 0x0000761000177816 */ /* 0x001fe20000000017 */
[----:B------:R-:W-:Y:S05]  /*1ab0*/  BRA `(.L_x_28116) ;  /* 0x0000047000007947 */ /* 0x000fea0003800000 */
.L_x_28129:
        /* <DEDUP_REMOVED lines=21> */
.L_x_28138:
[----:B------:R-:W-:Y:S05]  /*1c10*/  BSYNC B1 ;  /* 0x0000000000017941 */ /* 0x000fea0003800000 */
.L_x_28137:
[----:B------:R-:W-:Y:S01]  /*1c20*/  LEA R3, R0, 0x37800000, 0x17 ;  /* 0x3780000000037811 */ /* 0x000fe200078eb8ff */
[----:B------:R-:W-:-:S05]  /*1c30*/  IMAD.SHL.U32 R0, R2, 0x200000, RZ ;  /* 0x0020000002007824 */ /* 0x000fca00078e00ff */
[----:B------:R-:W-:Y:S02]  /*1c40*/  LOP3.LUT R0, R3, R0, R4, 0xfe, !PT ;  /* 0x0000000003007212 */ /* 0x000fe400078efe04 */
.L_x_28136:
[----:B------:R-:W-:Y:S05]  /*1c50*/  BSYNC B0 ;  /* 0x0000000000007941 */ /* 0x000fea0003800000 */
.L_x_28135:
[----:B------:R-:W0:Y:S02]  /*1c60*/  F2I.FTZ.TRUNC.NTZ R0, R0 ;  /* 0x0000000000007305 */ /* 0x000e24000021f100 */
[----:B0-----:R-:W-:Y:S01]  /*1c70*/  PRMT R23, R0, 0x7610, R23 ;  /* 0x0000761000177816 */ /* 0x001fe20000000017 */
[----:B------:R-:W-:Y:S05]  /*1c80*/  BRA `(.L_x_28116) ;  /* 0x000002a000007947 */ /* 0x000fea0003800000 */
.L_x_28128:
        /* <DEDUP_REMOVED lines=14> */
.L_x_28142:
[----:B------:R-:W-:Y:S05]  /*1d70*/  BSYNC B0 ;  /* 0x0000000000007941 */ /* 0x000fea0003800000 */
.L_x_28141:
[----:B------:R-:W0:Y:S02]  /*1d80*/  F2I.FTZ.TRUNC.NTZ R0, R0 ;  /* 0x0000000000007305 */ /* 0x000e24000021f100 */
[----:B0-----:R-:W-:Y:S01]  /*1d90*/  PRMT R23, R0, 0x7610, R23 ;  /* 0x0000761000177816 */ /* 0x001fe20000000017 */
[----:B------:R-:W-:Y:S05]  /*1da0*/  BRA `(.L_x_28116) ;  /* 0x0000018000007947 */ /* 0x000fea0003800000 */
.L_x_28115:
        /* <DEDUP_REMOVED lines=21> */
.L_x_28140:
[----:B------:R0:W5:Y:S01]  /*1f00*/  LDG.E.U8 R23, [R2.64] ;  /* 0x0000002402177981 */ /* 0x000162000c1e1100 */
[----:B------:R-:W-:Y:S05]  /*1f10*/  BRA `(.L_x_28116) ;  /* 0x0000001000007947 */ /* 0x000fea0003800000 */
.L_x_28139:
[----:B------:R0:W5:Y:S02]  /*1f20*/  LDG.E.U8 R23, [R2.64] ;  /* 0x0000002402177981 */ /* 0x000164000c1e1100 */
.L_x_28116:
        /* <DEDUP_REMOVED lines=16> */
.L_x_28146:
[----:B------:R0:W5:Y:S01]  /*2030*/  LDG.E.U8 R6, [R2.64] ;  /* 0x0000002402067981 */ /* 0x000162000c1e1100 */
[----:B------:R-:W-:Y:S05]  /*2040*/  BRA `(.L_x_28148) ;  /* 0x00000d8000007947 */ /* 0x000fea0003800000 */
.L_x_28145:
        /* <DEDUP_REMOVED lines=8> */
.L_x_28150:
[----:B------:R0:W5:Y:S01]  /*20d0*/  LDG.E.U8 R6, [R2.64] ;  /* 0x0000002402067981 */ /* 0x000162000c1e1100 */
[----:B------:R-:W-:Y:S05]  /*20e0*/  BRA `(.L_x_28148) ;  /* 0x00000ce000007947 */ /* 0x000fea0003800000 */
.L_x_28149:
[----:B------:R0:W5:Y:S01]  /*20f0*/  LDG.E.U16 R6, [R2.64] ;  /* 0x0000002402067981 */ /* 0x000162000c1e1500 */
[----:B------:R-:W-:Y:S05]  /*2100*/  BRA `(.L_x_28148) ;  /* 0x00000cc000007947 */ /* 0x000fea0003800000 */
.L_x_28144:
        /* <DEDUP_REMOVED lines=9> */
.L_x_28152:
[----:B------:R-:W2:Y:S02]  /*21a0*/  LDG.E.U16 R0, [R2.64] ;  /* 0x0000002402007981 */ /* 0x000ea4000c1e1500 */
[----:B--2---:R-:W-:-:S06]  /*21b0*/  HADD2.F32 R0, -RZ, R0.H0_H0 ;  /* 0x20000000ff007230 */ /* 0x004fcc0000004100 */
[----:B------:R-:W0:Y:S02]  /*21c0*/  F2I.FTZ.TRUNC.NTZ R0, R0 ;  /* 0x0000000000007305 */ /* 0x000e24000021f100 */
[----:B0-----:R-:W-:Y:S01]  /*21d0*/  PRMT R6, R0, 0x7610, R6 ;  /* 0x0000761000067816 */ /* 0x001fe20000000006 */
[----:B------:R-:W-:Y:S05]  /*21e0*/  BRA `(.L_x_28148) ;  /* 0x00000be000007947 */ /* 0x000fea0003800000 */
.L_x_28151:
        /* <DEDUP_REMOVED lines=9> */
.L_x_28154:
[----:B------:R-:W2:Y:S02]  /*2280*/  LDG.E.U16 R2, [R2.64] ;  /* 0x0000002402027981 */ /* 0x000ea4000c1e1500 */
[----:B--2---:R-:W-:-:S06]  /*2290*/  HADD2.F32 R0, -RZ, R2.H0_H0 ;  /* 0x20000002ff007230 */ /* 0x004fcc0000004100 */
[----:B------:R-:W0:Y:S02]  /*22a0*/  F2I.FTZ.TRUNC.NTZ R0, R0 ;  /* 0x0000000000007305 */ /* 0x000e24000021f100 */
[----:B0-----:R-:W-:Y:S01]  /*22b0*/  PRMT R6, R0, 0x7610, R6 ;  /* 0x0000761000067816 */ /* 0x001fe20000000006 */
[----:B------:R-:W-:Y:S05]  /*22c0*/  BRA `(.L_x_28148) ;  /* 0x00000b0000007947 */ /* 0x000fea0003800000 */
.L_x_28153:
[----:B------:R-:W2:Y:S02]  /*22d0*/  LDG.E.64 R2, [R2.64] ;  /* 0x0000002402027981 */ /* 0x000ea4000c1e1b00 */
[----:B--2---:R0:W2:Y:S01]  /*22e0*/  F2I.F64.TRUNC R6, R2 ;  /* 0x0000000200067311 */ /* 0x0040a2000030d100 */
[----:B------:R-:W-:Y:S05]  /*22f0*/  BRA `(.L_x_28148) ;  /* 0x00000ad000007947 */ /* 0x000fea0003800000 */
.L_x_28143:
        /* <DEDUP_REMOVED lines=12> */
.L_x_28157:
[----:B------:R-:W2:Y:S02]  /*23c0*/  LDG.E.64 R2, [R2.64] ;  /* 0x0000002402027981 */ /* 0x000ea4000c1e1b00 */
[----:B--2---:R0:W2:Y:S01]  /*23d0*/  F2I.F64.TRUNC R6, R2 ;  /* 0x0000000200067311 */ /* 0x0040a2000030d100 */
[----:B------:R-:W-:Y:S05]  /*23e0*/  BRA `(.L_x_28148) ;  /* 0x000009e000007947 */ /* 0x000fea0003800000 */
.L_x_28156:
        /* <DEDUP_REMOVED lines=28> */
.L_x_28159:
        /* <DEDUP_REMOVED lines=15> */
.L_x_28158:
[----:B------:R-:W2:Y:S02]  /*26a0*/  LDG.E.U16 R0, [R2.64] ;  /* 0x0000002402007981 */ /* 0x000ea4000c1e1500 */
[----:B--2---:R-:W-:-:S06]  /*26b0*/  PRMT R0, RZ, 0x5410, R0 ;  /* 0x00005410ff007816 */ /* 0x004fcc0000000000 */
[----:B------:R-:W0:Y:S02]  /*26c0*/  F2I.FTZ.TRUNC.NTZ R0, R0 ;  /* 0x0000000000007305 */ /* 0x000e24000021f100 */
[----:B0-----:R-:W-:Y:S01]  /*26d0*/  PRMT R6, R0, 0x7610, R6 ;  /* 0x0000761000067816 */ /* 0x001fe20000000006 */
[----:B------:R-:W-:Y:S05]  /*26e0*/  BRA `(.L_x_28148) ;  /* 0x000006e000007947 */ /* 0x000fea0003800000 */
.L_x_28155:
        /* <DEDUP_REMOVED lines=10> */
.L_x_28162:
        /* <DEDUP_REMOVED lines=21> */
.L_x_28166:
[----:B------:R-:W-:Y:S05]  /*28e0*/  BSYNC B1 ;  /* 0x0000000000017941 */ /* 0x000fea0003800000 */
.L_x_28165:
[----:B------:R-:W-:Y:S01]  /*28f0*/  LEA R3, R0, 0x3b800000, 0x17 ;  /* 0x3b80000000037811 */ /* 0x000fe200078eb8ff */
[----:B------:R-:W-:-:S05]  /*2900*/  IMAD.SHL.U32 R0, R2, 0x100000, RZ ;  /* 0x0010000002007824 */ /* 0x000fca00078e00ff */
[----:B------:R-:W-:Y:S02]  /*2910*/  LOP3.LUT R0, R3, R0, R4, 0xfe, !PT ;  /* 0x0000000003007212 */ /* 0x000fe400078efe04 */
.L_x_28164:
[----:B------:R-:W-:Y:S05]  /*2920*/  BSYNC B0 ;  /* 0x0000000000007941 */ /* 0x000fea0003800000 */
.L_x_28163:
[----:B------:R-:W0:Y:S02]  /*2930*/  F2I.FTZ.TRUNC.NTZ R0, R0 ;  /* 0x0000000000007305 */ /* 0x000e24000021f100 */
[----:B0-----:R-:W-:Y:S01]  /*2940*/  PRMT R6, R0, 0x7610, R6 ;  /* 0x0000761000067816 */ /* 0x001fe20000000006 */
[----:B------:R-:W-:Y:S05]  /*2950*/  BRA `(.L_x_28148) ;  /* 0x0000047000007947 */ /* 0x000fea0003800000 */
.L_x_28161:
        /* <DEDUP_REMOVED lines=21> */
.L_x_28170:
[----:B------:R-:W-:Y:S05]  /*2ab0*/  BSYNC B1 ;  /* 0x0000000000017941 */ /* 0x000fea0003800000 */
.L_x_28169:
[----:B------:R-:W-:Y:S01]  /*2ac0*/  LEA R3, R0, 0x37800000, 0x17 ;  /* 0x3780000000037811 */ /* 0x000fe200078eb8ff */
[----:B------:R-:W-:-:S05]  /*2ad0*/  IMAD.SHL.U32 R0, R2, 0x200000, RZ ;  /* 0x0020000002007824 */ /* 0x000fca00078e00ff */
[----:B------:R-:W-:Y:S02]  /*2ae0*/  LOP3.LUT R0, R3, R0, R4, 0xfe, !PT ;  /* 0x0000000003007212 */ /* 0x000fe400078efe04 */
.L_x_28168:
[----:B------:R-:W-:Y:S05]  /*2af0*/  BSYNC B0 ;  /* 0x0000000000007941 */ /* 0x000fea0003800000 */
.L_x_28167:
[----:B------:R-:W0:Y:S02]  /*2b00*/  F2I.FTZ.TRUNC.NTZ R0, R0 ;  /* 0x0000000000007305 */ /* 0x000e24000021f100 */
[----:B0-----:R-:W-:Y:S01]  /*2b10*/  PRMT R6, R0, 0x7610, R6 ;  /* 0x0000761000067816 */ /* 0x001fe20000000006 */
[----:B------:R-:W-:Y:S05]  /*2b20*/  BRA `(.L_x_28148) ;  /* 0x000002a000007947 */ /* 0x000fea0003800000 */
.L_x_28160:
        /* <DEDUP_REMOVED lines=14> */
.L_x_28174:
[----:B------:R-:W-:Y:S05]  /*2c10*/  BSYNC B0 ;  /* 0x0000000000007941 */ /* 0x000fea0003800000 */
.L_x_28173:
[----:B------:R-:W0:Y:S02]  /*2c20*/  F2I.FTZ.TRUNC.NTZ R0, R0 ;  /* 0x0000000000007305 */ /* 0x000e24000021f100 */
[----:B0-----:R-:W-:Y:S01]  /*2c30*/  PRMT R6, R0, 0x7610, R6 ;  /* 0x0000761000067816 */ /* 0x001fe20000000006 */
[----:B------:R-:W-:Y:S05]  /*2c40*/  BRA `(.L_x_28148) ;  /* 0x0000018000007947 */ /* 0x000fea0003800000 */
.L_x_28147:
        /* <DEDUP_REMOVED lines=21> */
.L_x_28172:
[----:B------:R0:W5:Y:S01]  /*2da0*/  LDG.E.U8 R6, [R2.64] ;  /* 0x0000002402067981 */ /* 0x000162000c1e1100 */
[----:B------:R-:W-:Y:S05]  /*2db0*/  BRA `(.L_x_28148) ;  /* 0x0000001000007947 */ /* 0x000fea0003800000 */
.L_x_28171:
[----:B------:R0:W5:Y:S02]  /*2dc0*/  LDG.E.U8 R6, [R2.64] ;  /* 0x0000002402067981 */ /* 0x000164000c1e1100 */
.L_x_28148:
[----:B--2--5:R-:W-:Y:S01]  /*2dd0*/  LOP3.LUT R0, R6, 0xffff, RZ, 0xc0, !PT ;  /* 0x0000ffff06007812 */ /* 0x024fe200078ec0ff */
[----:B------:R-:W2:Y:S01]  /*2de0*/  LDC.U8 R10, c[0x0][0x3e1] ;  /* 0x0000f840ff0a7b82 */ /* 0x000ea20000000000 */
[----:B01----:R-:W-:Y:S01]  /*2df0*/  LOP3.LUT R2, R23, 0xffff, RZ, 0xc0, !PT ;  /* 0x0000ffff17027812 */ /* 0x003fe200078ec0ff */
[----:B------:R-:W-:Y:S01]  /*2e00*/  BSSY B0, `(.L_x_28175) ;  /* 0x000002c000007945 */ /* 0x000fe20003800000 */
[----:B------:R-:W-:Y:S02]  /*2e10*/  PRMT R4, R0, 0x8880, RZ ;  /* 0x0000888000047816 */ /* 0x000fe400000000ff */
[----:B------:R-:W-:Y:S01]  /*2e20*/  PRMT R5, R2, 0x8880, RZ ;  /* 0x0000888002057816 */ /* 0x000fe200000000ff */
[----:B------:R-:W-:Y:S01]  /*2e30*/  IMAD.MOV.U32 R2, RZ, RZ, RZ ;  /* 0x000000ffff027224 */ /* 0x000fe200078e00ff */
[----:B------:R-:W-:-:S02]  /*2e40*/  IABS R0, R4 ;  /* 0x0000000400007213 */ /* 0x000fc40000000000 */
[----:B------:R-:W-:Y:S02]  /*2e50*/  IABS R8, R4 ;  /* 0x0000000400087213 */ /* 0x000fe40000000000 */
[----:B------:R-:W0:Y:S01]  /*2e60*/  I2F.RP R7, R0 ;  /* 0x0000000000077306 */ /* 0x000e220000209400 */
[----:B------:R-:W-:-:S04]  /*2e70*/  LOP3.LUT R6, R6, R23, RZ, 0x3c, !PT ;  /* 0x0000001706067212 */ /* 0x000fc800078e3cff */
[----:B------:R-:W-:-:S04]  /*2e80*/  PRMT R6, R6, 0x8880, RZ ;  /* 0x0000888006067816 */ /* 0x000fc800000000ff */
[----:B------:R-:W-:Y:S01]  /*2e90*/  ISETP.GT.AND P3, PT, R6, -0x1, PT ;  /* 0xffffffff0600780c */ /* 0x000fe20003f64270 */
[----:B0-----:R-:W0:Y:S02]  /*2ea0*/  MUFU.RCP R7, R7 ;  /* 0x0000000700077308 */ /* 0x001e240000001000 */
[----:B0-----:R-:W-:Y:S02]  /*2eb0*/  IADD3 R3, R7, 0xffffffe, RZ ;  /* 0x0ffffffe07037810 */ /* 0x001fe40007ffe0ff */
[----:B------:R-:W-:-:S04]  /*2ec0*/  IABS R7, R5 ;  /* 0x0000000500077213 */ /* 0x000fc80000000000 */
[----:B------:R-:W0:Y:S02]  /*2ed0*/  F2I.FTZ.U32.TRUNC.NTZ R3, R3 ;  /* 0x0000000300037305 */ /* 0x000e24000021f000 */
[----:B0-----:R-:W-:-:S04]  /*2ee0*/  IMAD.MOV R9, RZ, RZ, -R3 ;  /* 0x000000ffff097224 */ /* 0x001fc800078e0a03 */
[----:B------:R-:W-:-:S04]  /*2ef0*/  IMAD R9, R9, R0, RZ ;  /* 0x0000000009097224 */ /* 0x000fc800078e02ff */
[----:B------:R-:W-:-:S04]  /*2f00*/  IMAD.HI.U32 R2, R3, R9, R2 ;  /* 0x0000000903027227 */ /* 0x000fc800078e0002 */
[----:B------:R-:W-:Y:S01]  /*2f10*/  IMAD.MOV R3, RZ, RZ, -R8 ;  /* 0x000000ffff037224 */ /* 0x000fe200078e0a08 */
[----:B--2---:R-:W-:Y:S01]  /*2f20*/  PRMT R8, R10, 0x9910, RZ ;  /* 0x000099100a087816 */ /* 0x004fe200000000ff */
        /* <DEDUP_REMOVED lines=25> */
.L_x_28176:
[----:B------:R-:W-:Y:S05]  /*30c0*/  BSYNC B0 ;  /* 0x0000000000007941 */ /* 0x000fea0003800000 */
.L_x_28175:
        /* <DEDUP_REMOVED lines=11> */
.L_x_28180:
[----:B------:R0:W-:Y:S01]  /*3180*/  STG.E.U8 [R16.64], R9 ;  /* 0x0000000910007986 */ /* 0x0001e2000c101124 */
[----:B------:R-:W-:Y:S05]  /*3190*/  BRA `(.L_x_28182) ;  /* 0x00000e7000007947 */ /* 0x000fea0003800000 */
.L_x_28179:
[----:B------:R-:W-:-:S13]  /*31a0*/  ISETP.NE.AND P0, PT, R8, 0x2, PT ;  /* 0x000000020800780c */ /* 0x000fda0003f05270 */
[----:B------:R-:W-:Y:S05]  /*31b0*/  @!P0 BRA `(.L_x_28183) ;  /* 0x000000d000008947 */ /* 0x000fea0003800000 */
[----:B------:R-:W-:-:S13]  /*31c0*/  ISETP.NE.AND P0, PT, R8, 0x3, PT ;  /* 0x000000030800780c */ /* 0x000fda0003f05270 */
[----:B------:R-:W-:Y:S05]  /*31d0*/  @!P0 BRA `(.L_x_28184) ;  /* 0x0000008000008947 */ /* 0x000fea0003800000 */
[----:B------:R-:W-:-:S13]  /*31e0*/  ISETP.NE.AND P0, PT, R8, 0x4, PT ;  /* 0x000000040800780c */ /* 0x000fda0003f05270 */
[----:B------:R-:W-:Y:S05]  /*31f0*/  @P0 BRA `(.L_x_28181) ;  /* 0x00000c5000000947 */ /* 0x000fea0003800000 */
[----:B------:R-:W-:-:S04]  /*3200*/  LOP3.LUT R9, R9, 0xffff, RZ, 0xc0, !PT ;  /* 0x0000ffff09097812 */ /* 0x000fc800078ec0ff */
[----:B------:R-:W-:-:S05]  /*3210*/  PRMT R9, R9, 0x8880, RZ ;  /* 0x0000888009097816 */ /* 0x000fca00000000ff */
[----:B------:R-:W-:-:S05]  /*3220*/  IMAD.MOV.U32 R2, RZ, RZ, R9 ;  /* 0x000000ffff027224 */ /* 0x000fca00078e0009 */
[----:B------:R-:W-:-:S05]  /*3230*/  SHF.R.S32.HI R3, RZ, 0x1f, R2 ;  /* 0x0000001fff037819 */ /* 0x000fca0000011402 */
[----:B------:R0:W-:Y:S01]  /*3240*/  STG.E.64 [R16.64], R2 ;  /* 0x0000000210007986 */ /* 0x0001e2000c101b24 */
[----:B------:R-:W-:Y:S05]  /*3250*/  BRA `(.L_x_28182) ;  /* 0x00000db000007947 */ /* 0x000fea0003800000 */
.L_x_28184:
[----:B------:R-:W-:-:S05]  /*3260*/  PRMT R3, R9, 0x8880, RZ ;  /* 0x0000888009037816 */ /* 0x000fca00000000ff */
[----:B------:R0:W-:Y:S01]  /*3270*/  STG.E [R16.64], R3 ;  /* 0x0000000310007986 */ /* 0x0001e2000c101924 */
[----:B------:R-:W-:Y:S05]  /*3280*/  BRA `(.L_x_28182) ;  /* 0x00000d8000007947 */ /* 0x000fea0003800000 */
.L_x_28183:
[----:B------:R-:W-:-:S04]  /*3290*/  PRMT R3, R9, 0x8880, RZ ;  /* 0x0000888009037816 */ /* 0x000fc800000000ff */
[----:B------:R-:W-:-:S05]  /*32a0*/  PRMT R3, R3, 0x7710, RZ ;  /* 0x0000771003037816 */ /* 0x000fca00000000ff */
[----:B------:R0:W-:Y:S01]  /*32b0*/  STG.E.U16 [R16.64], R3 ;  /* 0x0000000310007986 */ /* 0x0001e2000c101524 */
[----:B------:R-:W-:Y:S05]  /*32c0*/  BRA `(.L_x_28182) ;  /* 0x00000d4000007947 */ /* 0x000fea0003800000 */
.L_x_28178:
[----:B------:R-:W-:-:S13]  /*32d0*/  ISETP.GT.AND P0, PT, R8, 0x6, PT ;  /* 0x000000060800780c */ /* 0x000fda0003f04270 */
[----:B------:R-:W-:Y:S05]  /*32e0*/  @P0 BRA `(.L_x_28185) ;  /* 0x000000b000000947 */ /* 0x000fea0003800000 */
[----:B------:R-:W-:-:S13]  /*32f0*/  ISETP.NE.AND P0, PT, R8, 0x5, PT ;  /* 0x000000050800780c */ /* 0x000fda0003f05270 */
[----:B------:R-:W-:Y:S05]  /*3300*/  @!P0 BRA `(.L_x_28186) ;  /* 0x0000005000008947 */ /* 0x000fea0003800000 */
[----:B------:R-:W-:-:S13]  /*3310*/  ISETP.NE.AND P0, PT, R8, 0x6, PT ;  /* 0x000000060800780c */ /* 0x000fda0003f05270 */
[----:B------:R-:W-:Y:S05]  /*3320*/  @P0 BRA `(.L_x_28181) ;  /* 0x00000b2000000947 */ /* 0x000fea0003800000 */
[----:B------:R-:W0:Y:S02]  /*3330*/  I2F.S8 R9, R9 ;  /* 0x0000000900097306 */ /* 0x000e240000001400 */
[----:B0-----:R0:W-:Y:S01]  /*3340*/  STG.E [R16.64], R9 ;  /* 0x0000000910007986 */ /* 0x0011e2000c101924 */
[----:B------:R-:W-:Y:S05]  /*3350*/  BRA `(.L_x_28182) ;  /* 0x00000cb000007947 */ /* 0x000fea0003800000 */
.L_x_28186:
[----:B------:R-:W0:Y:S02]  /*3360*/  I2F.S8 R0, R9 ;  /* 0x0000000900007306 */ /* 0x000e240000001400 */
[----:B0-----:R-:W-:-:S05]  /*3370*/  F2FP.PACK_AB R0, RZ, R0 ;  /* 0x00000000ff00723e */ /* 0x001fca00000000ff */
[----:B------:R0:W-:Y:S01]  /*3380*/  STG.E.U16 [R16.64], R0 ;  /* 0x0000000010007986 */ /* 0x0001e2000c101524 */
[----:B------:R-:W-:Y:S05]  /*3390*/  BRA `(.L_x_28182) ;  /* 0x00000c7000007947 */ /* 0x000fea0003800000 */
.L_x_28185:
[----:B------:R-:W-:-:S13]  /*33a0*/  ISETP.NE.AND P0, PT, R8, 0x7, PT ;  /* 0x000000070800780c */ /* 0x000fda0003f05270 */
[----:B------:R-:W-:Y:S05]  /*33b0*/  @!P0 BRA `(.L_x_28187) ;  /* 0x000000d000008947 */ /* 0x000fea0003800000 */
[----:B------:R-:W-:-:S13]  /*33c0*/  ISETP.NE.AND P0, PT, R8, 0x8, PT ;  /* 0x000000080800780c */ /* 0x000fda0003f05270 */
[----:B------:R-:W-:Y:S05]  /*33d0*/  @!P0 BRA `(.L_x_28188) ;  /* 0x0000006000008947 */ /* 0x000fea0003800000 */
[----:B------:R-:W-:-:S13]  /*33e0*/  ISETP.NE.AND P0, PT, R8, 0x9, PT ;  /* 0x000000090800780c */ /* 0x000fda0003f05270 */
[----:B------:R-:W-:Y:S05]  /*33f0*/  @P0 BRA `(.L_x_28181) ;  /* 0x00000a5000000947 */ /* 0x000fea0003800000 */
[----:B------:R-:W0:Y:S01]  /*3400*/  I2F.S8 R2, R9 ;  /* 0x0000000900027306 */ /* 0x000e220000001400 */
[----:B------:R-:W-:-:S05]  /*3410*/  IMAD.MOV.U32 R3, RZ, RZ, RZ ;  /* 0x000000ffff037224 */ /* 0x000fca00078e00ff */
[----:B0-----:R0:W-:Y:S01]  /*3420*/  STG.E.64 [R16.64], R2 ;  /* 0x0000000210007986 */ /* 0x0011e2000c101b24 */
[----:B------:R-:W-:Y:S05]  /*3430*/  BRA `(.L_x_28182) ;  /* 0x00000bd000007947 */ /* 0x000fea0003800000 */
.L_x_28188:
[----:B------:R-:W0:Y:S02]  /*3440*/  I2F.S8 R9, R9 ;  /* 0x0000000900097306 */ /* 0x000e240000001400 */
[----:B0-----:R-:W-:-:S04]  /*3450*/  F2FP.PACK_AB R3, RZ, R9 ;  /* 0x00000009ff03723e */ /* 0x001fc800000000ff */
[----:B------:R-:W-:-:S05]  /*3460*/  PRMT R3, R3, 0x5410, RZ ;  /* 0x0000541003037816 */ /* 0x000fca00000000ff */
[----:B------:R0:W-:Y:S01]  /*3470*/  STG.E [R16.64], R3 ;  /* 0x0000000310007986 */ /* 0x0001e2000c101924 */
[----:B------:R-:W-:Y:S05]  /*3480*/  BRA `(.L_x_28182) ;  /* 0x00000b8000007947 */ /* 0x000fea0003800000 */
.L_x_28187:
[----:B------:R-:W-:-:S04]  /*3490*/  PRMT R2, R9, 0x8880, RZ ;  /* 0x0000888009027816 */ /* 0x000fc800000000ff */
[----:B------:R-:W-:-:S06]  /*34a0*/  PRMT R2, R2, 0x7710, RZ ;  /* 0x0000771002027816 */ /* 0x000fcc00000000ff */
[----:B------:R-:W0:Y:S02]  /*34b0*/  I2F.F64.S16 R2, R2 ;  /* 0x0000000200027312 */ /* 0x000e240000101c00 */
[----:B0-----:R0:W-:Y:S01]  /*34c0*/  STG.E.64 [R16.64], R2 ;  /* 0x0000000210007986 */ /* 0x0011e2000c101b24 */
[----:B------:R-:W-:Y:S05]  /*34d0*/  BRA `(.L_x_28182) ;  /* 0x00000b3000007947 */ /* 0x000fea0003800000 */
.L_x_28177:
        /* <DEDUP_REMOVED lines=8> */
[----:B------:R-:W-:-:S04]  /*3560*/  LOP3.LUT P0, RZ, R9, 0xff, RZ, 0xc0, !PT ;  /* 0x000000ff09ff7812 */ /* 0x000fc8000780c0ff */
[----:B------:R-:W-:-:S05]  /*3570*/  SEL R3, RZ, 0x1, !P0 ;  /* 0x00000001ff037807 */ /* 0x000fca0004000000 */
[----:B------:R0:W-:Y:S01]  /*3580*/  STG.E.U8 [R16.64], R3 ;  /* 0x0000000310007986 */ /* 0x0001e2000c101124 */
[----:B------:R-:W-:Y:S05]  /*3590*/  BRA `(.L_x_28182) ;  /* 0x00000a7000007947 */ /* 0x000fea0003800000 */
.L_x_28191:
[----:B------:R-:W-:Y:S01]  /*35a0*/  PRMT R4, R9, 0x8880, RZ ;  /* 0x0000888009047816 */ /* 0x000fe200000000ff */
[----:B------:R-:W-:-:S03]  /*35b0*/  CS2R R6, SRZ ;  /* 0x0000000000067805 */ /* 0x000fc6000001ff00 */
[----:B------:R-:W-:-:S06]  /*35c0*/  PRMT R4, R4, 0x7710, RZ ;  /* 0x0000771004047816 */ /* 0x000fcc00000000ff */
[----:B------:R-:W0:Y:S02]  /*35d0*/  I2F.F64.S16 R4, R4 ;  /* 0x0000000400047312 */ /* 0x000e240000101c00 */
[----:B0-----:R0:W-:Y:S01]  /*35e0*/  STG.E.128 [R16.64], R4 ;  /* 0x0000000410007986 */ /* 0x0011e2000c101d24 */
[----:B------:R-:W-:Y:S05]  /*35f0*/  BRA `(.L_x_28182) ;  /* 0x00000a1000007947 */ /* 0x000fea0003800000 */
.L_x_28190:
[----:B------:R-:W-:-:S13]  /*3600*/  ISETP.NE.AND P0, PT, R8, 0xf, PT ;  /* 0x0000000f0800780c */ /* 0x000fda0003f05270 */
[----:B------:R-:W-:Y:S05]  /*3610*/  @!P0 BRA `(.L_x_28192) ;  /* 0x000002d000008947 */ /* 0x000fea0003800000 */
[----:B------:R-:W-:-:S13]  /*3620*/  ISETP.NE.AND P0, PT, R8, 0x17, PT ;  /* 0x000000170800780c */ /* 0x000fda0003f05270 */
[----:B------:R-:W-:Y:S05]  /*3630*/  @!P0 BRA `(.L_x_28193) ;  /* 0x0000015000008947 */ /* 0x000fea0003800000 */
[----:B------:R-:W-:-:S13]  /*3640*/  ISETP.NE.AND P0, PT, R8, 0x18, PT ;  /* 0x000000180800780c */ /* 0x000fda0003f05270 */
[----:B------:R-:W-:Y:S05]  /*3650*/  @P0 BRA `(.L_x_28181) ;  /* 0x000007f000000947 */ /* 0x000fea0003800000 */
[----:B------:R-:W0:Y:S01]  /*3660*/  I2F.S8 R9, R9 ;  /* 0x0000000900097306 */ /* 0x000e220000001400 */
        /* <DEDUP_REMOVED lines=14> */
.L_x_28195:
[----:B------:R-:W-:Y:S05]  /*3750*/  BSYNC B0 ;  /* 0x0000000000007941 */ /* 0x000fea0003800000 */
.L_x_28194:
[----:B------:R-:W-:-:S05]  /*3760*/  LOP3.LUT R3, R0, R3, RZ, 0xfc, !PT ;  /* 0x0000000300037212 */ /* 0x000fca00078efcff */
[----:B------:R0:W-:Y:S01]  /*3770*/  STG.E.U8 [R16.64], R3 ;  /* 0x0000000310007986 */ /* 0x0001e2000c101124 */
[----:B------:R-:W-:Y:S05]  /*3780*/  BRA `(.L_x_28182) ;  /* 0x0000088000007947 */ /* 0x000fea0003800000 */
.L_x_28193:
[----:B------:R-:W0:Y:S01]  /*3790*/  I2F.S8 R9, R9 ;  /* 0x0000000900097306 */ /* 0x000e220000001400 */
        /* <DEDUP_REMOVED lines=12> */
.L_x_28197:
[----:B------:R-:W-:Y:S01]  /*3860*/  IMAD.MOV.U32 R0, RZ, RZ, 0x7f ;  /* 0x0000007fff007424 */ /* 0x000fe200078e00ff */
[----:B------:R-:W-:-:S04]  /*3870*/  ISETP.GT.U32.AND P0, PT, R2, 0x7f800000, PT ;  /* 0x7f8000000200780c */ /* 0x000fc80003f04070 */
[----:B------:R-:W-:-:S04]  /*3880*/  SEL R0, R0, 0x7c, P0 ;  /* 0x0000007c00007807 */ /* 0x000fc80000000000 */
.L_x_28198:
[----:B------:R-:W-:Y:S05]  /*3890*/  BSYNC B0 ;  /* 0x0000000000007941 */ /* 0x000fea0003800000 */
.L_x_28196:
[----:B------:R-:W-:-:S04]  /*38a0*/  LOP3.LUT R2, R9, 0x80000000, RZ, 0xc0, !PT ;  /* 0x8000000009027812 */ /* 0x000fc800078ec0ff */
[----:B------:R-:W-:-:S04]  /*38b0*/  SHF.R.U32.HI R3, RZ, 0x18, R2 ;  /* 0x00000018ff037819 */ /* 0x000fc80000011602 */
[----:B------:R-:W-:-:S05]  /*38c0*/  LOP3.LUT R3, R0, R3, RZ, 0xfc, !PT ;  /* 0x0000000300037212 */ /* 0x000fca00078efcff */
[----:B------:R0:W-:Y:S01]  /*38d0*/  STG.E.U8 [R16.64], R3 ;  /* 0x0000000310007986 */ /* 0x0001e2000c101124 */
[----:B------:R-:W-:Y:S05]  /*38e0*/  BRA `(.L_x_28182) ;  /* 0x0000072000007947 */ /* 0x000fea0003800000 */
.L_x_28192:
[----:B------:R-:W0:Y:S02]  /*38f0*/  I2F.S8 R0, R9 ;  /* 0x0000000900007306 */ /* 0x000e240000001400 */
[----:B0-----:R-:W-:-:S05]  /*3900*/  F2FP.BF16.PACK_AB R0, RZ, R0 ;  /* 0x00000000ff00723e */ /* 0x001fca00000010ff */
[----:B------:R0:W-:Y:S01]  /*3910*/  STG.E.U16 [R16.64], R0 ;  /* 0x0000000010007986 */ /* 0x0001e2000c101524 */
[----:B------:R-:W-:Y:S05]  /*3920*/  BRA `(.L_x_28182) ;  /* 0x000006e000007947 */ /* 0x000fea0003800000 */
.L_x_28189:
        /* <DEDUP_REMOVED lines=8> */
[----:B------:R-:W-:-:S04]  /*39b0*/  PRMT R3, R9, 0x8880, RZ ;  /* 0x0000888009037816 */ /* 0x000fc800000000ff */
[----:B------:R-:W-:-:S05]  /*39c0*/  PRMT R3, R3, 0x7710, RZ ;  /* 0x0000771003037816 */ /* 0x000fca00000000ff */
[----:B------:R0:W-:Y:S01]  /*39d0*/  STG.E.U16 [R16.64], R3 ;  /* 0x0000000310007986 */ /* 0x0001e2000c101524 */
[----:B------:R-:W-:Y:S05]  /*39e0*/  BRA `(.L_x_28182) ;  /* 0x0000062000007947 */ /* 0x000fea0003800000 */
.L_x_28201:
[----:B------:R-:W0:Y:S01]  /*39f0*/  I2F.S8 R9, R9 ;  /* 0x0000000900097306 */ /* 0x000e220000001400 */
        /* <DEDUP_REMOVED lines=16> */
.L_x_28204:
[----:B------:R-:W-:-:S04]  /*3b00*/  LOP3.LUT R2, R9, 0x80000000, RZ, 0xc0, !PT ;  /* 0x8000000009027812 */ /* 0x000fc800078ec0ff */
[----:B------:R-:W-:-:S04]  /*3b10*/  SHF.R.U32.HI R3, RZ, 0x18, R2 ;  /* 0x00000018ff037819 */ /* 0x000fc80000011602 */
[----:B------:R-:W-:-:S04]  /*3b20*/  LOP3.LUT R0, R0, R3, RZ, 0xfc, !PT ;  /* 0x0000000300007212 */ /* 0x000fc800078efcff */
[----:B------:R-:W-:Y:S02]  /*3b30*/  PRMT R8, R0, 0x7610, R8 ;  /* 0x0000761000087816 */ /* 0x000fe40000000008 */
.L_x_28203:
[----:B------:R-:W-:Y:S05]  /*3b40*/  BSYNC B0 ;  /* 0x0000000000007941 */ /* 0x000fea0003800000 */
.L_x_28202:
[----:B------:R0:W-:Y:S01]  /*3b50*/  STG.E.U8 [R16.64], R8 ;  /* 0x0000000810007986 */ /* 0x0001e2000c101124 */
[----:B------:R-:W-:Y:S05]  /*3b60*/  BRA `(.L_x_28182) ;  /* 0x000004a000007947 */ /* 0x000fea0003800000 */
.L_x_28200:
        /* <DEDUP_REMOVED lines=17> */
.L_x_28207:
[----:B------:R-:W-:-:S04]  /*3c80*/  LOP3.LUT R2, R9, 0x80000000, RZ, 0xc0, !PT ;  /* 0x8000000009027812 */ /* 0x000fc800078ec0ff */
[----:B------:R-:W-:-:S04]  /*3c90*/  SHF.R.U32.HI R3, RZ, 0x18, R2 ;  /* 0x00000018ff037819 */ /* 0x000fc80000011602 */
[----:B------:R-:W-:-:S04]  /*3ca0*/  LOP3.LUT R0, R0, R3, RZ, 0xfc, !PT ;  /* 0x0000000300007212 */ /* 0x000fc800078efcff */
[----:B------:R-:W-:Y:S02]  /*3cb0*/  PRMT R8, R0, 0x7610, R8 ;  /* 0x0000761000087816 */ /* 0x000fe40000000008 */
.L_x_28206:
[----:B------:R-:W-:Y:S05]  /*3cc0*/  BSYNC B0 ;  /* 0x0000000000007941 */ /* 0x000fea0003800000 */
.L_x_28205:
[----:B------:R0:W-:Y:S01]  /*3cd0*/  STG.E.U8 [R16.64], R8 ;  /* 0x0000000810007986 */ /* 0x0001e2000c101124 */
[----:B------:R-:W-:Y:S05]  /*3ce0*/  BRA `(.L_x_28182) ;  /* 0x0000032000007947 */ /* 0x000fea0003800000 */
.L_x_28199:
[----:B------:R-:W-:-:S13]  /*3cf0*/  ISETP.NE.AND P0, PT, R8, 0x1c, PT ;  /* 0x0000001c0800780c */ /* 0x000fda0003f05270 */
[----:B------:R-:W-:Y:S05]  /*3d00*/  @!P0 BRA `(.L_x_28208) ;  /* 0x000002e000008947 */ /* 0x000fea0003800000 */
[----:B------:R-:W-:-:S13]  /*3d10*/  ISETP.NE.AND P0, PT, R8, 0x1d, PT ;  /* 0x0000001d0800780c */ /* 0x000fda0003f05270 */
[----:B------:R-:W-:Y:S05]  /*3d20*/  @!P0 BRA `(.L_x_28209) ;  /* 0x0000026000008947 */ /* 0x000fea0003800000 */
[----:B------:R-:W-:-:S13]  /*3d30*/  ISETP.NE.AND P0, PT, R8, 0x2c, PT ;  /* 0x0000002c0800780c */ /* 0x000fda0003f05270 */
[----:B------:R-:W-:Y:S05]  /*3d40*/  @P0 BRA `(.L_x_28181) ;  /* 0x0000010000000947 */ /* 0x000fea0003800000 */
[----:B------:R-:W0:Y:S01]  /*3d50*/  I2F.S8 R4, R9 ;  /* 0x0000000900047306 */ /* 0x000e220000001400 */
        /* <DEDUP_REMOVED lines=15> */
.L_x_28181:
        /* <DEDUP_REMOVED lines=20> */
.L_x_28209:
[----:B------:R-:W-:-:S04]  /*3f90*/  LOP3.LUT R9, R9, 0xffff, RZ, 0xc0, !PT ;  /* 0x0000ffff09097812 */ /* 0x000fc800078ec0ff */
[----:B------:R-:W-:-:S05]  /*3fa0*/  PRMT R9, R9, 0x8880, RZ ;  /* 0x0000888009097816 */ /* 0x000fca00000000ff */
[----:B------:R-:W-:-:S05]  /*3fb0*/  IMAD.MOV.U32 R2, RZ, RZ, R9 ;  /* 0x000000ffff027224 */ /* 0x000fca00078e0009 */
[----:B------:R-:W-:-:S05]  /*3fc0*/  SHF.R.S32.HI R3, RZ, 0x1f, R2 ;  /* 0x0000001fff037819 */ /* 0x000fca0000011402 */
[----:B------:R0:W-:Y:S01]  /*3fd0*/  STG.E.64 [R16.64], R2 ;  /* 0x0000000210007986 */ /* 0x0001e2000c101b24 */
[----:B------:R-:W-:Y:S05]  /*3fe0*/  BRA `(.L_x_28182) ;  /* 0x0000002000007947 */ /* 0x000fea0003800000 */
.L_x_28208:
[----:B------:R-:W-:-:S05]  /*3ff0*/  PRMT R3, R9, 0x8880, RZ ;  /* 0x0000888009037816 */ /* 0x000fca00000000ff */
[----:B------:R0:W-:Y:S02]  /*4000*/  STG.E [R16.64], R3 ;  /* 0x0000000310007986 */ /* 0x0001e4000c101924 */
.L_x_28182:
[----:B------:R-:W-:-:S05]  /*4010*/  IMAD R18, R19, 0x200, R18 ;  /* 0x0000020013127824 */ /* 0x000fca00078e0212 */
[----:B------:R-:W-:Y:S02]  /*4020*/  IADD3 R23, R18, 0x80, RZ ;  /* 0x0000008012177810 */ /* 0x000fe40007ffe0ff */
.L_x_28109:
[----:B------:R-:W-:Y:S05]  /*4030*/  BSYNC B6 ;  /* 0x0000000000067941 */ /* 0x000fea0003800000 */
.L_x_28108:
        /* <DEDUP_REMOVED lines=258> */
.L_x_28212:
        /* <DEDUP_REMOVED lines=18> */
.L_x_28216:
[----:B------:R0:W5:Y:S01]  /*5180*/  LDG.E.U8 R19, [R2.64] ;  /* 0x0000002402137981 */ /* 0x000162000c1e1100 */
[----:B------:R-:W-:Y:S05]  /*5190*/  BRA `(.L_x_28218) ;  /* 0x00000d8000007947 */ /* 0x000fea0003800000 */
.L_x_28215:
        /* <DEDUP_REMOVED lines=8> */
.L_x_28220:
[----:B------:R0:W5:Y:S01]  /*5220*/  LDG.E.U8 R19, [R2.64] ;  /* 0x0000002402137981 */ /* 0x000162000c1e1100 */
[----:B------:R-:W-:Y:S05]  /*5230*/  BRA `(.L_x_28218) ;  /* 0x00000ce000007947 */ /* 0x000fea0003800000 */
.L_x_28219:
[----:B------:R0:W5:Y:S01]  /*5240*/  LDG.E.U16 R19, [R2.64] ;  /* 0x0000002402137981 */ /* 0x000162000c1e1500 */
[----:B------:R-:W-:Y:S05]  /*5250*/  BRA `(.L_x_28218) ;  /* 0x00000cc000007947 */ /* 0x000fea0003800000 */
.L_x_28214:
        /* <DEDUP_REMOVED lines=9> */
.L_x_28222:
[----:B------:R-:W2:Y:S02]  /*52f0*/  LDG.E.U16 R0, [R2.64] ;  /* 0x0000002402007981 */ /* 0x000ea4000c1e1500 */
[----:B--2---:R-:W-:-:S06]  /*5300*/  HADD2.F32 R0, -RZ, R0.H0_H0 ;  /* 0x20000000ff007230 */ /* 0x004fcc0000004100 */
[----:B------:R-:W0:Y:S02]  /*5310*/  F2I.FTZ.TRUNC.NTZ R0, R0 ;  /* 0x0000000000007305 */ /* 0x000e24000021f100 */
[----:B0-----:R-:W-:Y:S01]  /*5320*/  PRMT R19, R0, 0x7610, R19 ;  /* 0x0000761000137816 */ /* 0x001fe20000000013 */
[----:B------:R-:W-:Y:S05]  /*5330*/  BRA `(.L_x_28218) ;  /* 0x00000be000007947 */ /* 0x000fea0003800000 */
.L_x_28221:
        /* <DEDUP_REMOVED lines=9> */
.L_x_28224:
[----:B------:R-:W2:Y:S02]  /*53d0*/  LDG.E.U16 R2, [R2.64] ;  /* 0x0000002402027981 */ /* 0x000ea4000c1e1500 */
[----:B--2---:R-:W-:-:S06]  /*53e0*/  HADD2.F32 R0, -RZ, R2.H0_H0 ;  /* 0x20000002ff007230 */ /* 0x004fcc0000004100 */
[----:B------:R-:W0:Y:S02]  /*53f0*/  F2I.FTZ.TRUNC.NTZ R0, R0 ;  /* 0x0000000000007305 */ /* 0x000e24000021f100 */
[----:B0-----:R-:W-:Y:S01]  /*5400*/  PRMT R19, R0, 0x7610, R19 ;  /* 0x0000761000137816 */ /* 0x001fe20000000013 */
[----:B------:R-:W-:Y:S05]  /*5410*/  BRA `(.L_x_28218) ;  /* 0x00000b0000007947 */ /* 0x000fea0003800000 */
.L_x_28223:
[----:B------:R-:W2:Y:S02]  /*5420*/  LDG.E.64 R2, [R2.64] ;  /* 0x0000002402027981 */ /* 0x000ea4000c1e1b00 */
[----:B--2---:R0:W1:Y:S01]  /*5430*/  F2I.F64.TRUNC R19, R2 ;  /* 0x0000000200137311 */ /* 0x004062000030d100 */
[----:B------:R-:W-:Y:S05]  /*5440*/  BRA `(.L_x_28218) ;  /* 0x00000ad000007947 */ /* 0x000fea0003800000 */
.L_x_28213:
        /* <DEDUP_REMOVED lines=12> */
.L_x_28227:
[----:B------:R-:W2:Y:S02]  /*5510*/  LDG.E.64 R2, [R2.64] ;  /* 0x0000002402027981 */ /* 0x000ea4000c1e1b00 */
[----:B--2---:R0:W1:Y:S01]  /*5520*/  F2I.F64.TRUNC R19, R2 ;  /* 0x0000000200137311 */ /* 0x004062000030d100 */
[----:B------:R-:W-:Y:S05]  /*5530*/  BRA `(.L_x_28218) ;  /* 0x000009e000007947 */ /* 0x000fea0003800000 */
.L_x_28226:
        /* <DEDUP_REMOVED lines=28> */
.L_x_28229:
        /* <DEDUP_REMOVED lines=15> */
.L_x_28228:
[----:B------:R-:W2:Y:S02]  /*57f0*/  LDG.E.U16 R0, [R2.64] ;  /* 0x0000002402007981 */ /* 0x000ea4000c1e1500 */
[----:B--2---:R-:W-:-:S06]  /*5800*/  PRMT R0, RZ, 0x5410, R0 ;  /* 0x00005410ff007816 */ /* 0x004fcc0000000000 */
[----:B------:R-:W0:Y:S02]  /*5810*/  F2I.FTZ.TRUNC.NTZ R0, R0 ;  /* 0x0000000000007305 */ /* 0x000e24000021f100 */
[----:B0-----:R-:W-:Y:S01]  /*5820*/  PRMT R19, R0, 0x7610, R19 ;  /* 0x0000761000137816 */ /* 0x001fe20000000013 */
[----:B------:R-:W-:Y:S05]  /*5830*/  BRA `(.L_x_28218) ;  /* 0x000006e000007947 */ /* 0x000fea0003800000 */
.L_x_28225:
        /* <DEDUP_REMOVED lines=10> */
.L_x_28232:
        /* <DEDUP_REMOVED lines=21> */
.L_x_28236:
[----:B------:R-:W-:Y:S05]  /*5a30*/  BSYNC B1 ;  /* 0x0000000000017941 */ /* 0x000fea0003800000 */
.L_x_28235:
[----:B------:R-:W-:Y:S01]  /*5a40*/  LEA R3, R0, 0x3b800000, 0x17 ;  /* 0x3b80000000037811 */ /* 0x000fe200078eb8ff */
[----:B------:R-:W-:-:S05]  /*5a50*/  IMAD.SHL.U32 R0, R2, 0x100000, RZ ;  /* 0x0010000002007824 */ /* 0x000fca00078e00ff */
[----:B------:R-:W-:Y:S02]  /*5a60*/  LOP3.LUT R0, R3, R0, R4, 0xfe, !PT ;  /* 0x0000000003007212 */ /* 0x000fe400078efe04 */
.L_x_28234:
[----:B------:R-:W-:Y:S05]  /*5a70*/  BSYNC B0 ;  /* 0x0000000000007941 */ /* 0x000fea0003800000 */
.L_x_28233:
[----:B------:R-:W0:Y:S02]  /*5a80*/  F2I.FTZ.TRUNC.NTZ R0, R0 ;  /* 0x0000000000007305 */ /* 0x000e24000021f100 */
[----:B0-----:R-:W-:Y:S01]  /*5a90*/  PRMT R19, R0, 0x7610, R19 ;  /* 0x0000761000137816 */ /* 0x001fe20000000013 */
[----:B------:R-:W-:Y:S05]  /*5aa0*/  BRA `(.L_x_28218) ;  /* 0x0000047000007947 */ /* 0x000fea0003800000 */
.L_x_28231:
        /* <DEDUP_REMOVED lines=21> */
.L_x_28240:
[----:B------:R-:W-:Y:S05]  /*5c00*/  BSYNC B1 ;  /* 0x0000000000017941 */ /* 0x000fea0003800000 */
.L_x_28239:
[----:B------:R-:W-:Y:S01]  /*5c10*/  LEA R3, R0, 0x37800000, 0x17 ;  /* 0x3780000000037811 */ /* 0x000fe200078eb8ff */
[----:B------:R-:W-:-:S05]  /*5c20*/  IMAD.SHL.U32 R0, R2, 0x200000, RZ ;  /* 0x0020000002007824 */ /* 0x000fca00078e00ff */
[----:B------:R-:W-:Y:S02]  /*5c30*/  LOP3.LUT R0, R3, R0, R4, 0xfe, !PT ;  /* 0x0000000003007212 */ /* 0x000fe400078efe04 */
.L_x_28238:
[----:B------:R-:W-:Y:S05]  /*5c40*/  BSYNC B0 ;  /* 0x0000000000007941 */ /* 0x000fea0003800000 */
.L_x_28237:
[----:B------:R-:W0:Y:S02]  /*5c50*/  F2I.FTZ.TRUNC.NTZ R0, R0 ;  /* 0x0000000000007305 */ /* 0x000e24000021f100 */
[----:B0-----:R-:W-:Y:S01]  /*5c60*/  PRMT R19, R0, 0x7610, R19 ;  /* 0x0000761000137816 */ /* 0x001fe20000000013 */
[----:B------:R-:W-:Y:S05]  /*5c70*/  BRA `(.L_x_28218) ;  /* 0x000002a000007947 */ /* 0x000fea0003800000 */
.L_x_28230:
        /* <DEDUP_REMOVED lines=14> */
.L_x_28244:
[----:B------:R-:W-:Y:S05]  /*5d60*/  BSYNC B0 ;  /* 0x0000000000007941 */ /* 0x000fea0003800000 */
.L_x_28243:
[----:B------:R-:W0:Y:S02]  /*5d70*/  F2I.FTZ.TRUNC.NTZ R0, R0 ;  /* 0x0000000000007305 */ /* 0x000e24000021f100 */
[----:B0-----:R-:W-:Y:S01]  /*5d80*/  PRMT R19, R0, 0x7610, R19 ;  /* 0x0000761000137816 */ /* 0x001fe20000000013 */
[----:B------:R-:W-:Y:S05]  /*5d90*/  BRA `(.L_x_28218) ;  /* 0x0000018000007947 */ /* 0x000fea0003800000 */
.L_x_28217:
        /* <DEDUP_REMOVED lines=21> */
.L_x_28242:
[----:B------:R0:W5:Y:S01]  /*5ef0*/  LDG.E.U8 R19, [R2.64] ;  /* 0x0000002402137981 */ /* 0x000162000c1e1100 */
[----:B------:R-:W-:Y:S05]  /*5f00*/  BRA `(.L_x_28218) ;  /* 0x0000001000007947 */ /* 0x000fea0003800000 */
.L_x_28241:
[----:B------:R0:W5:Y:S02]  /*5f10*/  LDG.E.U8 R19, [R2.64] ;  /* 0x0000002402137981 */ /* 0x000164000c1e1100 */
.L_x_28218:
        /* <DEDUP_REMOVED lines=16> */
.L_x_28248:
[----:B------:R0:W5:Y:S01]  /*6020*/  LDG.E.U8 R6, [R2.64] ;  /* 0x0000002402067981 */ /* 0x000162000c1e1100 */
[----:B------:R-:W-:Y:S05]  /*6030*/  BRA `(.L_x_28250) ;  /* 0x00000d8000007947 */ /* 0x000fea0003800000 */
.L_x_28247:
        /* <DEDUP_REMOVED lines=8> */
.L_x_28252:
[----:B------:R0:W5:Y:S01]  /*60c0*/  LDG.E.U8 R6, [R2.64] ;  /* 0x0000002402067981 */ /* 0x000162000c1e1100 */
[----:B------:R-:W-:Y:S05]  /*60d0*/  BRA `(.L_x_28250) ;  /* 0x00000ce000007947 */ /* 0x000fea0003800000 */
.L_x_28251:
[----:B------:R0:W5:Y:S01]  /*60e0*/  LDG.E.U16 R6, [R2.64] ;  /* 0x0000002402067981 */ /* 0x000162000c1e1500 */
[----:B------:R-:W-:Y:S05]  /*60f0*/  BRA `(.L_x_28250) ;  /* 0x00000cc000007947 */ /* 0x000fea0003800000 */
.L_x_28246:
        /* <DEDUP_REMOVED lines=9> */
.L_x_28254:
[----:B------:R-:W2:Y:S02]  /*6190*/  LDG.E.U16 R0, [R2.64] ;  /* 0x0000002402007981 */ /* 0x000ea4000c1e1500 */
[----:B--2---:R-:W-:-:S06]  /*61a0*/  HADD2.F32 R0, -RZ, R0.H0_H0 ;  /* 0x20000000ff007230 */ /* 0x004fcc0000004100 */
[----:B------:R-:W0:Y:S02]  /*61b0*/  F2I.FTZ.TRUNC.NTZ R0, R0 ;  /* 0x0000000000007305 */ /* 0x000e24000021f100 */
[----:B0-----:R-:W-:Y:S01]  /*61c0*/  PRMT R6, R0, 0x7610, R6 ;  /* 0x0000761000067816 */ /* 0x001fe20000000006 */
[----:B------:R-:W-:Y:S05]  /*61d0*/  BRA `(.L_x_28250) ;  /* 0x00000be000007947 */ /* 0x000fea0003800000 */
.L_x_28253:
        /* <DEDUP_REMOVED lines=9> */
.L_x_28256:
[----:B------:R-:W2:Y:S02]  /*6270*/  LDG.E.U16 R2, [R2.64] ;  /* 0x0000002402027981 */ /* 0x000ea4000c1e1500 */
[----:B--2---:R-:W-:-:S06]  /*6280*/  HADD2.F32 R0, -RZ, R2.H0_H0 ;  /* 0x20000002ff007230 */ /* 0x004fcc0000004100 */
[----:B------:R-:W0:Y:S02]  /*6290*/  F2I.FTZ.TRUNC.NTZ R0, R0 ;  /* 0x0000000000007305 */ /* 0x000e24000021f100 */
[----:B0-----:R-:W-:Y:S01]  /*62a0*/  PRMT R6, R0, 0x7610, R6 ;  /* 0x0000761000067816 */ /* 0x001fe20000000006 */
[----:B------:R-:W-:Y:S05]  /*62b0*/  BRA `(.L_x_28250) ;  /* 0x00000b0000007947 */ /* 0x000fea0003800000 */
.L_x_28255:
[----:B------:R-:W2:Y:S02]  /*62c0*/  LDG.E.64 R2, [R2.64] ;  /* 0x0000002402027981 */ /* 0x000ea4000c1e1b00 */
[----:B--2---:R0:W2:Y:S01]  /*62d0*/  F2I.F64.TRUNC R6, R2 ;  /* 0x0000000200067311 */ /* 0x0040a2000030d100 */
[----:B------:R-:W-:Y:S05]  /*62e0*/  BRA `(.L_x_28250) ;  /* 0x00000ad000007947 */ /* 0x000fea0003800000 */
.L_x_28245:
        /* <DEDUP_REMOVED lines=12> */
.L_x_28259:
[----:B------:R-:W2:Y:S02]  /*63b0*/  LDG.E.64 R2, [R2.64] ;  /* 0x0000002402027981 */ /* 0x000ea4000c1e1b00 */
[----:B--2---:R0:W2:Y:S01]  /*63c0*/  F2I.F64.TRUNC R6, R2 ;  /* 0x0000000200067311 */ /* 0x0040a2000030d100 */
[----:B------:R-:W-:Y:S05]  /*63d0*/  BRA `(.L_x_28250) ;  /* 0x000009e000007947 */ /* 0x000fea0003800000 */
.L_x_28258:
        /* <DEDUP_REMOVED lines=28> */
.L_x_28261:
        /* <DEDUP_REMOVED lines=15> */
.L_x_28260:
[----:B------:R-:W2:Y:S02]  /*6690*/  LDG.E.U16 R0, [R2.64] ;  /* 0x0000002402007981 */ /* 0x000ea4000c1e1500 */
[----:B--2---:R-:W-:-:S06]  /*66a0*/  PRMT R0, RZ, 0x5410, R0 ;  /* 0x00005410ff007816 */ /* 0x004fcc0000000000 */
[----:B------:R-:W0:Y:S02]  /*66b0*/  F2I.FTZ.TRUNC.NTZ R0, R0 ;  /* 0x0000000000007305 */ /* 0x000e24000021f100 */
[----:B0-----:R-:W-:Y:S01]  /*66c0*/  PRMT R6, R0, 0x7610, R6 ;  /* 0x0000761000067816 */ /* 0x001fe20000000006 */
[----:B------:R-:W-:Y:S05]  /*66d0*/  BRA `(.L_x_28250) ;  /* 0x000006e000007947 */ /* 0x000fea0003800000 */
.L_x_28257:
        /* <DEDUP_REMOVED lines=10> */
.L_x_28264:
        /* <DEDUP_REMOVED lines=21> */
.L_x_28268:
[----:B------:R-:W-:Y:S05]  /*68d0*/  BSYNC B1 ;  /* 0x0000000000017941 */ /* 0x000fea0003800000 */
.L_x_28267:
[----:B------:R-:W-:Y:S01]  /*68e0*/  LEA R3, R0, 0x3b800000, 0x17 ;  /* 0x3b80000000037811 */ /* 0x000fe200078eb8ff */
[----:B------:R-:W-:-:S05]  /*68f0*/  IMAD.SHL.U32 R0, R2, 0x100000, RZ ;  /* 0x0010000002007824 */ /* 0x000fca00078e00ff */
[----:B------:R-:W-:Y:S02]  /*6900*/  LOP3.LUT R0, R3, R0, R4, 0xfe, !PT ;  /* 0x0000000003007212 */ /* 0x000fe400078efe04 */
.L_x_28266:
[----:B------:R-:W-:Y:S05]  /*6910*/  BSYNC B0 ;  /* 0x0000000000007941 */ /* 0x000fea0003800000 */
.L_x_28265:
[----:B------:R-:W0:Y:S02]  /*6920*/  F2I.FTZ.TRUNC.NTZ R0, R0 ;  /* 0x0000000000007305 */ /* 0x000e24000021f100 */
[----:B0-----:R-:W-:Y:S01]  /*6930*/  PRMT R6, R0, 0x7610, R6 ;  /* 0x0000761000067816 */ /* 0x001fe20000000006 */
[----:B------:R-:W-:Y:S05]  /*6940*/  BRA `(.L_x_28250) ;  /* 0x0000047000007947 */ /* 0x000fea0003800000 */
.L_x_28263:
        /* <DEDUP_REMOVED lines=21> */
.L_x_28272:
[----:B------:R-:W-:Y:S05]  /*6aa0*/  BSYNC B1 ;  /* 0x0000000000017941 */ /* 0x000fea0003800000 */
.L_x_28271:
[----:B------:R-:W-:Y:S01]  /*6ab0*/  LEA R3, R0, 0x37800000, 0x17 ;  /* 0x3780000000037811 */ /* 0x000fe200078eb8ff */
[----:B------:R-:W-:-:S05]  /*6ac0*/  IMAD.SHL.U32 R0, R2, 0x200000, RZ ;  /* 0x0020000002007824 */ /* 0x000fca00078e00ff */
[----:B------:R-:W-:Y:S02]  /*6ad0*/  LOP3.LUT R0, R3, R0, R4, 0xfe, !PT ;  /* 0x0000000003007212 */ /* 0x000fe400078efe04 */
.L_x_28270:
[----:B------:R-:W-:Y:S05]  /*6ae0*/  BSYNC B0 ;  /* 0x0000000000007941 */ /* 0x000fea0003800000 */
.L_x_28269:
[----:B------:R-:W0:Y:S02]  /*6af0*/  F2I.FTZ.TRUNC.NTZ R0, R0 ;  /* 0x0000000000007305 */ /* 0x000e24000021f100 */
[----:B0-----:R-:W-:Y:S01]  /*6b00*/  PRMT R6, R0, 0x7610, R6 ;  /* 0x0000761000067816 */ /* 0x001fe20000000006 */
[----:B------:R-:W-:Y:S05]  /*6b10*/  BRA `(.L_x_28250) ;  /* 0x000002a000007947 */ /* 0x000fea0003800000 */
.L_x_28262:
        /* <DEDUP_REMOVED lines=14> */
.L_x_28276:
[----:B------:R-:W-:Y:S05]  /*6c00*/  BSYNC B0 ;  /* 0x0000000000007941 */ /* 0x000fea0003800000 */
.L_x_28275:
[----:B------:R-:W0:Y:S02]  /*6c10*/  F2I.FTZ.TRUNC.NTZ R0, R0 ;  /* 0x0000000000007305 */ /* 0x000e24000021f100 */
[----:B0-----:R-:W-:Y:S01]  /*6c20*/  PRMT R6, R0, 0x7610, R6 ;  /* 0x0000761000067816 */ /* 0x001fe20000000006 */
[----:B------:R-:W-:Y:S05]  /*6c30*/  BRA `(.L_x_28250) ;  /* 0x0000018000007947 */ /* 0x000fea0003800000 */
.L_x_28249:
        /* <DEDUP_REMOVED lines=21> */
.L_x_28274:
[----:B------:R0:W5:Y:S01]  /*6d90*/  LDG.E.U8 R6, [R2.64] ;  /* 0x0000002402067981 */ /* 0x000162000c1e1100 */
[----:B------:R-:W-:Y:S05]  /*6da0*/  BRA `(.L_x_28250) ;  /* 0x0000001000007947 */ /* 0x000fea0003800000 */
.L_x_28273:
[----:B------:R0:W5:Y:S02]  /*6db0*/  LDG.E.U8 R6, [R2.64] ;  /* 0x0000002402067981 */ /* 0x000164000c1e1100 */
.L_x_28250:
        /* <DEDUP_REMOVED lines=47> */
.L_x_28278:
[----:B------:R-:W-:Y:S05]  /*70b0*/  BSYNC B0 ;  /* 0x0000000000007941 */ /* 0x000fea0003800000 */
.L_x_28277:
        /* <DEDUP_REMOVED lines=11> */
.L_x_28282:
[----:B------:R0:W-:Y:S01]  /*7170*/  STG.E.U8 [R16.64], R9 ;  /* 0x0000000910007986 */ /* 0x0001e2000c101124 */
[----:B------:R-:W-:Y:S05]  /*7180*/  BRA `(.L_x_28284) ;  /* 0x00000e7000007947 */ /* 0x000fea0003800000 */
.L_x_28281:
        /* <DEDUP_REMOVED lines=12> */
.L_x_28286:
[----:B------:R-:W-:-:S05]  /*7250*/  PRMT R3, R9, 0x8880, RZ ;  /* 0x0000888009037816 */ /* 0x000fca00000000ff */
[----:B------:R0:W-:Y:S01]  /*7260*/  STG.E [R16.64], R3 ;  /* 0x0000000310007986 */ /* 0x0001e2000c101924 */
[----:B------:R-:W-:Y:S05]  /*7270*/  BRA `(.L_x_28284) ;  /* 0x00000d8000007947 */ /* 0x000fea0003800000 */
.L_x_28285:
[----:B------:R-:W-:-:S04]  /*7280*/  PRMT R3, R9, 0x8880, RZ ;  /* 0x0000888009037816 */ /* 0x000fc800000000ff */
[----:B------:R-:W-:-:S05]  /*7290*/  PRMT R3, R3, 0x7710, RZ ;  /* 0x0000771003037816 */ /* 0x000fca00000000ff */
[----:B------:R0:W-:Y:S01]  /*72a0*/  STG.E.U16 [R16.64], R3 ;  /* 0x0000000310007986 */ /* 0x0001e2000c101524 */
[----:B------:R-:W-:Y:S05]  /*72b0*/  BRA `(.L_x_28284) ;  /* 0x00000d4000007947 */ /* 0x000fea0003800000 */
.L_x_28280:
        /* <DEDUP_REMOVED lines=9> */
.L_x_28288:
[----:B------:R-:W0:Y:S02]  /*7350*/  I2F.S8 R0, R9 ;  /* 0x0000000900007306 */ /* 0x000e240000001400 */
[----:B0-----:R-:W-:-:S05]  /*7360*/  F2FP.PACK_AB R0, RZ, R0 ;  /* 0x00000000ff00723e */ /* 0x001fca00000000ff */
[----:B------:R0:W-:Y:S01]  /*7370*/  STG.E.U16 [R16.64], R0 ;  /* 0x0000000010007986 */ /* 0x0001e2000c101524 */
[----:B------:R-:W-:Y:S05]  /*7380*/  BRA `(.L_x_28284) ;  /* 0x00000c7000007947 */ /* 0x000fea0003800000 */
.L_x_28287:
        /* <DEDUP_REMOVED lines=10> */
.L_x_28290:
[----:B------:R-:W0:Y:S02]  /*7430*/  I2F.S8 R9, R9 ;  /* 0x0000000900097306 */ /* 0x000e240000001400 */
[----:B0-----:R-:W-:-:S04]  /*7440*/  F2FP.PACK_AB R3, RZ, R9 ;  /* 0x00000009ff03723e */ /* 0x001fc800000000ff */
[----:B------:R-:W-:-:S05]  /*7450*/  PRMT R3, R3, 0x5410, RZ ;  /* 0x0000541003037816 */ /* 0x000fca00000000ff */
[----:B------:R0:W-:Y:S01]  /*7460*/  STG.E [R16.64], R3 ;  /* 0x0000000310007986 */ /* 0x0001e2000c101924 */
[----:B------:R-:W-:Y:S05]  /*7470*/  BRA `(.L_x_28284) ;  /* 0x00000b8000007947 */ /* 0x000fea0003800000 */
.L_x_28289:
[----:B------:R-:W-:-:S04]  /*7480*/  PRMT R2, R9, 0x8880, RZ ;  /* 0x0000888009027816 */ /* 0x000fc800000000ff */
[----:B------:R-:W-:-:S06]  /*7490*/  PRMT R2, R2, 0x7710, RZ ;  /* 0x0000771002027816 */ /* 0x000fcc00000000ff */
[----:B------:R-:W0:Y:S02]  /*74a0*/  I2F.F64.S16 R2, R2 ;  /* 0x0000000200027312 */ /* 0x000e240000101c00 */
[----:B0-----:R0:W-:Y:S01]  /*74b0*/  STG.E.64 [R16.64], R2 ;  /* 0x0000000210007986 */ /* 0x0011e2000c101b24 */
[----:B------:R-:W-:Y:S05]  /*74c0*/  BRA `(.L_x_28284) ;  /* 0x00000b3000007947 */ /* 0x000fea0003800000 */
.L_x_28279:
        /* <DEDUP_REMOVED lines=12> */
.L_x_28293:
[----:B------:R-:W-:Y:S01]  /*7590*/  PRMT R4, R9, 0x8880, RZ ;  /* 0x0000888009047816 */ /* 0x000fe200000000ff */
[----:B------:R-:W-:-:S03]  /*75a0*/  CS2R R6, SRZ ;  /* 0x0000000000067805 */ /* 0x000fc6000001ff00 */
[----:B------:R-:W-:-:S06]  /*75b0*/  PRMT R4, R4, 0x7710, RZ ;  /* 0x0000771004047816 */ /* 0x000fcc00000000ff */
[----:B------:R-:W0:Y:S02]  /*75c0*/  I2F.F64.S16 R4, R4 ;  /* 0x0000000400047312 */ /* 0x000e240000101c00 */
[----:B0-----:R0:W-:Y:S01]  /*75d0*/  STG.E.128 [R16.64], R4 ;  /* 0x0000000410007986 */ /* 0x0011e2000c101d24 */
[----:B------:R-:W-:Y:S05]  /*75e0*/  BRA `(.L_x_28284) ;  /* 0x00000a1000007947 */ /* 0x000fea0003800000 */
.L_x_28292:
        /* <DEDUP_REMOVED lines=21> */
.L_x_28297:
[----:B------:R-:W-:Y:S05]  /*7740*/  BSYNC B0 ;  /* 0x0000000000007941 */ /* 0x000fea0003800000 */
.L_x_28296:
[----:B------:R-:W-:-:S05]  /*7750*/  LOP3.LUT R3, R0, R3, RZ, 0xfc, !PT ;  /* 0x0000000300037212 */ /* 0x000fca00078efcff */
[----:B------:R0:W-:Y:S01]  /*7760*/  STG.E.U8 [R16.64], R3 ;  /* 0x0000000310007986 */ /* 0x0001e2000c101124 */
[----:B------:R-:W-:Y:S05]  /*7770*/  BRA `(.L_x_28284) ;  /* 0x0000088000007947 */ /* 0x000fea0003800000 */
.L_x_28295:
        /* <DEDUP_REMOVED lines=13> */
.L_x_28299:
[----:B------:R-:W-:Y:S01]  /*7850*/  IMAD.MOV.U32 R0, RZ, RZ, 0x7f ;  /* 0x0000007fff007424 */ /* 0x000fe200078e00ff */
[----:B------:R-:W-:-:S04]  /*7860*/  ISETP.GT.U32.AND P0, PT, R2, 0x7f800000, PT ;  /* 0x7f8000000200780c */ /* 0x000fc80003f04070 */
[----:B------:R-:W-:-:S04]  /*7870*/  SEL R0, R0, 0x7c, P0 ;  /* 0x0000007c00007807 */ /* 0x000fc80000000000 */
.L_x_28300:
[----:B------:R-:W-:Y:S05]  /*7880*/  BSYNC B0 ;  /* 0x0000000000007941 */ /* 0x000fea0003800000 */
.L_x_28298:
[----:B------:R-:W-:-:S04]  /*7890*/  LOP3.LUT R2, R9, 0x80000000, RZ, 0xc0, !PT ;  /* 0x8000000009027812 */ /* 0x000fc800078ec0ff */
[----:B------:R-:W-:-:S04]  /*78a0*/  SHF.R.U32.HI R3, RZ, 0x18, R2 ;  /* 0x00000018ff037819 */ /* 0x000fc80000011602 */
[----:B------:R-:W-:-:S05]  /*78b0*/  LOP3.LUT R3, R0, R3, RZ, 0xfc, !PT ;  /* 0x0000000300037212 */ /* 0x000fca00078efcff */
[----:B------:R0:W-:Y:S01]  /*78c0*/  STG.E.U8 [R16.64], R3 ;  /* 0x0000000310007986 */ /* 0x0001e2000c101124 */
[----:B------:R-:W-:Y:S05]  /*78d0*/  BRA `(.L_x_28284) ;  /* 0x0000072000007947 */ /* 0x000fea0003800000 */
.L_x_28294:
[----:B------:R-:W0:Y:S02]  /*78e0*/  I2F.S8 R0, R9 ;  /* 0x0000000900007306 */ /* 0x000e240000001400 */
[----:B0-----:R-:W-:-:S05]  /*78f0*/  F2FP.BF16.PACK_AB R0, RZ, R0 ;  /* 0x00000000ff00723e */ /* 0x001fca00000010ff */
[----:B------:R0:W-:Y:S01]  /*7900*/  STG.E.U16 [R16.64], R0 ;  /* 0x0000000010007986 */ /* 0x0001e2000c101524 */
[----:B------:R-:W-:Y:S05]  /*7910*/  BRA `(.L_x_28284) ;  /* 0x000006e000007947 */ /* 0x000fea0003800000 */
.L_x_28291:
        /* <DEDUP_REMOVED lines=12> */
.L_x_28303:
        /* <DEDUP_REMOVED lines=17> */
.L_x_28306:
[----:B------:R-:W-:-:S04]  /*7af0*/  LOP3.LUT R2, R9, 0x80000000, RZ, 0xc0, !PT ;  /* 0x8000000009027812 */ /* 0x000fc800078ec0ff */
[----:B------:R-:W-:-:S04]  /*7b00*/  SHF.R.U32.HI R3, RZ, 0x18, R2 ;  /* 0x00000018ff037819 */ /* 0x000fc80000011602 */
[----:B------:R-:W-:-:S04]  /*7b10*/  LOP3.LUT R0, R0, R3, RZ, 0xfc, !PT ;  /* 0x0000000300007212 */ /* 0x000fc800078efcff */
[----:B------:R-:W-:Y:S02]  /*7b20*/  PRMT R8, R0, 0x7610, R8 ;  /* 0x0000761000087816 */ /* 0x000fe40000000008 */
.L_x_28305:
[----:B------:R-:W-:Y:S05]  /*7b30*/  BSYNC B0 ;  /* 0x0000000000007941 */ /* 0x000fea0003800000 */
.L_x_28304:
[----:B------:R0:W-:Y:S01]  /*7b40*/  STG.E.U8 [R16.64], R8 ;  /* 0x0000000810007986 */ /* 0x0001e2000c101124 */
[----:B------:R-:W-:Y:S05]  /*7b50*/  BRA `(.L_x_28284) ;  /* 0x000004a000007947 */ /* 0x000fea0003800000 */
.L_x_28302:
        /* <DEDUP_REMOVED lines=17> */
.L_x_28309:
[----:B------:R-:W-:-:S04]  /*7c70*/  LOP3.LUT R2, R9, 0x80000000, RZ, 0xc0, !PT ;  /* 0x8000000009027812 */ /* 0x000fc800078ec0ff */
[----:B------:R-:W-:-:S04]  /*7c80*/  SHF.R.U32.HI R3, RZ, 0x18, R2 ;  /* 0x00000018ff037819 */ /* 0x000fc80000011602 */
[----:B------:R-:W-:-:S04]  /*7c90*/  LOP3.LUT R0, R0, R3, RZ, 0xfc, !PT ;  /* 0x0000000300007212 */ /* 0x000fc800078efcff */
[----:B------:R-:W-:Y:S02]  /*7ca0*/  PRMT R8, R0, 0x7610, R8 ;  /* 0x0000761000087816 */ /* 0x000fe40000000008 */
.L_x_28308:
[----:B------:R-:W-:Y:S05]  /*7cb0*/  BSYNC B0 ;  /* 0x0000000000007941 */ /* 0x000fea0003800000 */
.L_x_28307:
[----:B------:R0:W-:Y:S01]  /*7cc0*/  STG.E.U8 [R16.64], R8 ;  /* 0x0000000810007986 */ /* 0x0001e2000c101124 */
[----:B------:R-:W-:Y:S05]  /*7cd0*/  BRA `(.L_x_28284) ;  /* 0x0000032000007947 */ /* 0x000fea0003800000 */
.L_x_28301:
        /* <DEDUP_REMOVED lines=22> */
.L_x_28283:
        /* <DEDUP_REMOVED lines=20> */
.L_x_28311:
[----:B------:R-:W-:-:S04]  /*7f80*/  LOP3.LUT R9, R9, 0xffff, RZ, 0xc0, !PT ;  /* 0x0000ffff09097812 */ /* 0x000fc800078ec0ff */
[----:B------:R-:W-:-:S05]  /*7f90*/  PRMT R9, R9, 0x8880, RZ ;  /* 0x0000888009097816 */ /* 0x000fca00000000ff */
[----:B------:R-:W-:-:S05]  /*7fa0*/  IMAD.MOV.U32 R2, RZ, RZ, R9 ;  /* 0x000000ffff027224 */ /* 0x000fca00078e0009 */
[----:B------:R-:W-:-:S05]  /*7fb0*/  SHF.R.S32.HI R3, RZ, 0x1f, R2 ;  /* 0x0000001fff037819 */ /* 0x000fca0000011402 */
[----:B------:R0:W-:Y:S01]  /*7fc0*/  STG.E.64 [R16.64], R2 ;  /* 0x0000000210007986 */ /* 0x0001e2000c101b24 */
[----:B------:R-:W-:Y:S05]  /*7fd0*/  BRA `(.L_x_28284) ;  /* 0x0000002000007947 */ /* 0x000fea0003800000 */
.L_x_28310:
[----:B------:R-:W-:-:S05]  /*7fe0*/  PRMT R3, R9, 0x8880, RZ ;  /* 0x0000888009037816 */ /* 0x000fca00000000ff */
[----:B------:R0:W-:Y:S02]  /*7ff0*/  STG.E [R16.64], R3 ;  /* 0x0000000310007986 */ /* 0x0001e4000c101924 */
.L_x_28284:
        /* <DEDUP_REMOVED lines=258> */
.L_x_28312:
        /* <DEDUP_REMOVED lines=18> */
.L_x_28316:
[----:B------:R0:W5:Y:S01]  /*9140*/  LDG.E.U8 R19, [R2.64] ;  /* 0x0000002402137981 */ /* 0x000162000c1e1100 */
[----:B------:R-:W-:Y:S05]  /*9150*/  BRA `(.L_x_28318) ;  /* 0x00000d8000007947 */ /* 0x000fea0003800000 */
.L_x_28315:
        /* <DEDUP_REMOVED lines=8> */
.L_x_28320:
[----:B------:R0:W5:Y:S01]  /*91e0*/  LDG.E.U8 R19, [R2.64] ;  /* 0x0000002402137981 */ /* 0x000162000c1e1100 */
[----:B------:R-:W-:Y:S05]  /*91f0*/  BRA `(.L_x_28318) ;  /* 0x00000ce000007947 */ /* 0x000fea0003800000 */
.L_x_28319:
[----:B------:R0:W5:Y:S01]  /*9200*/  LDG.E.U16 R19, [R2.64] ;  /* 0x0000002402137981 */ /* 0x000162000c1e1500 */
[----:B------:R-:W-:Y:S05]  /*9210*/  BRA `(.L_x_28318) ;  /* 0x00000cc000007947 */ /* 0x000fea0003800000 */
.L_x_28314:
        /* <DEDUP_REMOVED lines=9> */
.L_x_28322:
[----:B------:R-:W2:Y:S02]  /*92b0*/  LDG.E.U16 R0, [R2.64] ;  /* 0x0000002402007981 */ /* 0x000ea4000c1e1500 */
[----:B--2---:R-:W-:-:S06]  /*92c0*/  HADD2.F32 R0, -RZ, R0.H0_H0 ;  /* 0x20000000ff007230 */ /* 0x004fcc0000004100 */
[----:B------:R-:W0:Y:S02]  /*92d0*/  F2I.FTZ.TRUNC.NTZ R0, R0 ;  /* 0x0000000000007305 */ /* 0x000e24000021f100 */
[----:B0-----:R-:W-:Y:S01]  /*92e0*/  PRMT R19, R0, 0x7610, R19 ;  /* 0x0000761000137816 */ /* 0x001fe20000000013 */
[----:B------:R-:W-:Y:S05]  /*92f0*/  BRA `(.L_x_28318) ;  /* 0x00000be000007947 */ /* 0x000fea0003800000 */
.L_x_28321:
        /* <DEDUP_REMOVED lines=9> */
.L_x_28324:
[----:B------:R-:W2:Y:S02]  /*9390*/  LDG.E.U16 R2, [R2.64] ;  /* 0x0000002402027981 */ /* 0x000ea4000c1e1500 */
[----:B--2---:R-:W-:-:S06]  /*93a0*/  HADD2.F32 R0, -RZ, R2.H0_H0 ;  /* 0x20000002ff007230 */ /* 0x004fcc0000004100 */
[----:B------:R-:W0:Y:S02]  /*93b0*/  F2I.FTZ.TRUNC.NTZ R0, R0 ;  /* 0x0000000000007305 */ /* 0x000e24000021f100 */
[----:B0-----:R-:W-:Y:S01]  /*93c0*/  PRMT R19, R0, 0x7610, R19 ;  /* 0x0000761000137816 */ /* 0x001fe20000000013 */
[----:B------:R-:W-:Y:S05]  /*93d0*/  BRA `(.L_x_28318) ;  /* 0x00000b0000007947 */ /* 0x000fea0003800000 */
.L_x_28323:
[----:B------:R-:W2:Y:S02]  /*93e0*/  LDG.E.64 R2, [R2.64] ;  /* 0x0000002402027981 */ /* 0x000ea4000c1e1b00 */
[----:B--2---:R0:W1:Y:S01]  /*93f0*/  F2I.F64.TRUNC R19, R2 ;  /* 0x0000000200137311 */ /* 0x004062000030d100 */
[----:B------:R-:W-:Y:S05]  /*9400*/  BRA `(.L_x_28318) ;  /* 0x00000ad000007947 */ /* 0x000fea0003800000 */
.L_x_28313:
        /* <DEDUP_REMOVED lines=12> */
.L_x_28327:
[----:B------:R-:W2:Y:S02]  /*94d0*/  LDG.E.64 R2, [R2.64] ;  /* 0x0000002402027981 */ /* 0x000ea4000c1e1b00 */
[----:B--2---:R0:W1:Y:S01]  /*94e0*/  F2I.F64.TRUNC R19, R2 ;  /* 0x0000000200137311 */ /* 0x004062000030d100 */
[----:B------:R-:W-:Y:S05]  /*94f0*/  BRA `(.L_x_28318) ;  /* 0x000009e000007947 */ /* 0x000fea0003800000 */
.L_x_28326:
        /* <DEDUP_REMOVED lines=28> */
.L_x_28329:
        /* <DEDUP_REMOVED lines=15> */
.L_x_28328:
[----:B------:R-:W2:Y:S02]  /*97b0*/  LDG.E.U16 R0, [R2.64] ;  /* 0x0000002402007981 */ /* 0x000ea4000c1e1500 */
[----:B--2---:R-:W-:-:S06]  /*97c0*/  PRMT R0, RZ, 0x5410, R0 ;  /* 0x00005410ff007816 */ /* 0x004fcc0000000000 */
[----:B------:R-:W0:Y:S02]  /*97d0*/  F2I.FTZ.TRUNC.NTZ R0, R0 ;  /* 0x0000000000007305 */ /* 0x000e24000021f100 */
[----:B0-----:R-:W-:Y:S01]  /*97e0*/  PRMT R19, R0, 0x7610, R19 ;  /* 0x0000761000137816 */ /* 0x001fe20000000013 */
[----:B------:R-:W-:Y:S05]  /*97f0*/  BRA `(.L_x_28318) ;  /* 0x000006e000007947 */ /* 0x000fea0003800000 */
.L_x_28325:
        /* <DEDUP_REMOVED lines=10> */
.L_x_28332:
        /* <DEDUP_REMOVED lines=21> */
.L_x_28336:
[----:B------:R-:W-:Y:S05]  /*99f0*/  BSYNC B1 ;  /* 0x0000000000017941 */ /* 0x000fea0003800000 */
.L_x_28335:
[----:B------:R-:W-:Y:S01]  /*9a00*/  LEA R3, R0, 0x3b800000, 0x17 ;  /* 0x3b80000000037811 */ /* 0x000fe200078eb8ff */
[----:B------:R-:W-:-:S05]  /*9a10*/  IMAD.SHL.U32 R0, R2, 0x100000, RZ ;  /* 0x0010000002007824 */ /* 0x000fca00078e00ff */
[----:B------:R-:W-:Y:S02]  /*9a20*/  LOP3.LUT R0, R3, R0, R4, 0xfe, !PT ;  /* 0x0000000003007212 */ /* 0x000fe400078efe04 */
.L_x_28334:
[----:B------:R-:W-:Y:S05]  /*9a30*/  BSYNC B0 ;  /* 0x0000000000007941 */ /* 0x000fea0003800000 */
.L_x_28333:
[----:B------:R-:W0:Y:S02]  /*9a40*/  F2I.FTZ.TRUNC.NTZ R0, R0 ;  /* 0x0000000000007305 */ /* 0x000e24000021f100 */
[----:B0-----:R-:W-:Y:S01]  /*9a50*/  PRMT R19, R0, 0x7610, R19 ;  /* 0x0000761000137816 */ /* 0x001fe20000000013 */
[----:B------:R-:W-:Y:S05]  /*9a60*/  BRA `(.L_x_28318) ;  /* 0x0000047000007947 */ /* 0x000fea0003800000 */
.L_x_28331:
        /* <DEDUP_REMOVED lines=21> */
.L_x_28340:
[----:B------:R-:W-:Y:S05]  /*9bc0*/  BSYNC B1 ;  /* 0x0000000000017941 */ /* 0x000fea0003800000 */
.L_x_28339:
[----:B------:R-:W-:Y:S01]  /*9bd0*/  LEA R3, R0, 0x37800000, 0x17 ;  /* 0x3780000000037811 */ /* 0x000fe200078eb8ff */
[----:B------:R-:W-:-:S05]  /*9be0*/  IMAD.SHL.U32 R0, R2, 0x200000, RZ ;  /* 0x0020000002007824 */ /* 0x000fca00078e00ff */
[----:B------:R-:W-:Y:S02]  /*9bf0*/  LOP3.LUT R0, R3, R0, R4, 0xfe, !PT ;  /* 0x0000000003007212 */ /* 0x000fe400078efe04 */
.L_x_28338:
[----:B------:R-:W-:Y:S05]  /*9c00*/  BSYNC B0 ;  /* 0x0000000000007941 */ /* 0x000fea0003800000 */
.L_x_28337:
[----:B------:R-:W0:Y:S02]  /*9c10*/  F2I.FTZ.TRUNC.NTZ R0, R0 ;  /* 0x0000000000007305 */ /* 0x000e24000021f100 */
[----:B0-----:R-:W-:Y:S01]  /*9c20*/  PRMT R19, R0, 0x7610, R19 ;  /* 0x0000761000137816 */ /* 0x001fe20000000013 */
[----:B------:R-:W-:Y:S05]  /*9c30*/  BRA `(.L_x_28318) ;  /* 0x000002a000007947 */ /* 0x000fea0003800000 */
.L_x_28330:
        /* <DEDUP_REMOVED lines=14> */
.L_x_28344:
[----:B------:R-:W-:Y:S05]  /*9d20*/  BSYNC B0 ;  /* 0x0000000000007941 */ /* 0x000fea0003800000 */
.L_x_28343:
[----:B------:R-:W0:Y:S02]  /*9d30*/  F2I.FTZ.TRUNC.NTZ R0, R0 ;  /* 0x0000000000007305 */ /* 0x000e24000021f100 */
[----:B0-----:R-:W-:Y:S01]  /*9d40*/  PRMT R19, R0, 0x7610, R19 ;  /* 0x0000761000137816 */ /* 0x001fe20000000013 */
[----:B------:R-:W-:Y:S05]  /*9d50*/  BRA `(.L_x_28318) ;  /* 0x0000018000007947 */ /* 0x000fea0003800000 */
.L_x_28317:
        /* <DEDUP_REMOVED lines=21> */
.L_x_28342:
[----:B------:R0:W5:Y:S01]  /*9eb0*/  LDG.E.U8 R19, [R2.64] ;  /* 0x0000002402137981 */ /* 0x000162000c1e1100 */
[----:B------:R-:W-:Y:S05]  /*9ec0*/  BRA `(.L_x_28318) ;  /* 0x0000001000007947 */ /* 0x000fea0003800000 */
.L_x_28341:
[----:B------:R0:W5:Y:S02]  /*9ed0*/  LDG.E.U8 R19, [R2.64] ;  /* 0x0000002402137981 */ /* 0x000164000c1e1100 */
.L_x_28318:
        /* <DEDUP_REMOVED lines=16> */
.L_x_28348:
[----:B------:R0:W5:Y:S01]  /*9fe0*/  LDG.E.U8 R6, [R2.64] ;  /* 0x0000002402067981 */ /* 0x000162000c1e1100 */
[----:B------:R-:W-:Y:S05]  /*9ff0*/  BRA `(.L_x_28350) ;  /* 0x00000d8000007947 */ /* 0x000fea0003800000 */
.L_x_28347:
        /* <DEDUP_REMOVED lines=8> */
.L_x_28352:
[----:B------:R0:W5:Y:S01]  /*a080*/  LDG.E.U8 R6, [R2.64] ;  /* 0x0000002402067981 */ /* 0x000162000c1e1100 */
[----:B------:R-:W-:Y:S05]  /*a090*/  BRA `(.L_x_28350) ;  /* 0x00000ce000007947 */ /* 0x000fea0003800000 */
.L_x_28351:
[----:B------:R0:W5:Y:S01]  /*a0a0*/  LDG.E.U16 R6, [R2.64] ;  /* 0x0000002402067981 */ /* 0x000162000c1e1500 */
[----:B------:R-:W-:Y:S05]  /*a0b0*/  BRA `(.L_x_28350) ;  /* 0x00000cc000007947 */ /* 0x000fea0003800000 */
.L_x_28346:
        /* <DEDUP_REMOVED lines=9> */
.L_x_28354:
[----:B------:R-:W2:Y:S02]  /*a150*/  LDG.E.U16 R0, [R2.64] ;  /* 0x0000002402007981 */ /* 0x000ea4000c1e1500 */
[----:B--2---:R-:W-:-:S06]  /*a160*/  HADD2.F32 R0, -RZ, R0.H0_H0 ;  /* 0x20000000ff007230 */ /* 0x004fcc0000004100 */
[----:B------:R-:W0:Y:S02]  /*a170*/  F2I.FTZ.TRUNC.NTZ R0, R0 ;  /* 0x0000000000007305 */ /* 0x000e24000021f100 */
[----:B0-----:R-:W-:Y:S01]  /*a180*/  PRMT R6, R0, 0x7610, R6 ;  /* 0x0000761000067816 */ /* 0x001fe20000000006 */
[----:B------:R-:W-:Y:S05]  /*a190*/  BRA `(.L_x_28350) ;  /* 0x00000be000007947 */ /* 0x000fea0003800000 */
.L_x_28353:
        /* <DEDUP_REMOVED lines=9> */
.L_x_28356:
[----:B------:R-:W2:Y:S02]  /*a230*/  LDG.E.U16 R2, [R2.64] ;  /* 0x0000002402027981 */ /* 0x000ea4000c1e1500 */
[----:B--2---:R-:W-:-:S06]  /*a240*/  HADD2.F32 R0, -RZ, R2.H0_H0 ;  /* 0x20000002ff007230 */ /* 0x004fcc0000004100 */
[----:B------:R-:W0:Y:S02]  /*a250*/  F2I.FTZ.TRUNC.NTZ R0, R0 ;  /* 0x0000000000007305 */ /* 0x000e24000021f100 */
[----:B0-----:R-:W-:Y:S01]  /*a260*/  PRMT R6, R0, 0x7610, R6 ;  /* 0x0000761000067816 */ /* 0x001fe20000000006 */
[----:B------:R-:W-:Y:S05]  /*a270*/  BRA `(.L_x_28350) ;  /* 0x00000b0000007947 */ /* 0x000fea0003800000 */
.L_x_28355:
[----:B------:R-:W2:Y:S02]  /*a280*/  LDG.E.64 R2, [R2.64] ;  /* 0x0000002402027981 */ /* 0x000ea4000c1e1b00 */
[----:B--2---:R0:W2:Y:S01]  /*a290*/  F2I.F64.TRUNC R6, R2 ;  /* 0x0000000200067311 */ /* 0x0040a2000030d100 */
[----:B------:R-:W-:Y:S05]  /*a2a0*/  BRA `(.L_x_28350) ;  /* 0x00000ad000007947 */ /* 0x000fea0003800000 */
.L_x_28345:
        /* <DEDUP_REMOVED lines=12> */
.L_x_28359:
[----:B------:R-:W2:Y:S02]  /*a370*/  LDG.E.64 R2, [R2.64] ;  /* 0x0000002402027981 */ /* 0x000ea4000c1e1b00 */
[----:B--2---:R0:W2:Y:S01]  /*a380*/  F2I.F64.TRUNC R6, R2 ;  /* 0x0000000200067311 */ /* 0x0040a2000030d100 */
[----:B------:R-:W-:Y:S05]  /*a390*/  BRA `(.L_x_28350) ;  /* 0x000009e000007947 */ /* 0x000fea0003800000 */
.L_x_28358:
        /* <DEDUP_REMOVED lines=28> */
.L_x_28361:
        /* <DEDUP_REMOVED lines=15> */
.L_x_28360:
[----:B------:R-:W2:Y:S02]  /*a650*/  LDG.E.U16 R0, [R2.64] ;  /* 0x0000002402007981 */ /* 0x000ea4000c1e1500 */
[----:B--2---:R-:W-:-:S06]  /*a660*/  PRMT R0, RZ, 0x5410, R0 ;  /* 0x00005410ff007816 */ /* 0x004fcc0000000000 */
[----:B------:R-:W0:Y:S02]  /*a670*/  F2I.FTZ.TRUNC.NTZ R0, R0 ;  /* 0x0000000000007305 */ /* 0x000e24000021f100 */
[----:B0-----:R-:W-:Y:S01]  /*a680*/  PRMT R6, R0, 0x7610, R6 ;  /* 0x0000761000067816 */ /* 0x001fe20000000006 */
[----:B------:R-:W-:Y:S05]  /*a690*/  BRA `(.L_x_28350) ;  /* 0x000006e000007947 */ /* 0x000fea0003800000 */
.L_x_28357:
        /* <DEDUP_REMOVED lines=10> */
.L_x_28364:
        /* <DEDUP_REMOVED lines=21> */
.L_x_28368:
[----:B------:R-:W-:Y:S05]  /*a890*/  BSYNC B1 ;  /* 0x0000000000017941 */ /* 0x000fea0003800000 */
.L_x_28367:
[----:B------:R-:W-:Y:S01]  /*a8a0*/  LEA R3, R0, 0x3b800000, 0x17 ;  /* 0x3b80000000037811 */ /* 0x000fe200078eb8ff */
[----:B------:R-:W-:-:S05]  /*a8b0*/  IMAD.SHL.U32 R0, R2, 0x100000, RZ ;  /* 0x0010000002007824 */ /* 0x000fca00078e00ff */
[----:B------:R-:W-:Y:S02]  /*a8c0*/  LOP3.LUT R0, R3, R0, R4, 0xfe, !PT ;  /* 0x0000000003007212 */ /* 0x000fe400078efe04 */
.L_x_28366:
[----:B------:R-:W-:Y:S05]  /*a8d0*/  BSYNC B0 ;  /* 0x0000000000007941 */ /* 0x000fea0003800000 */
.L_x_28365:
[----:B------:R-:W0:Y:S02]  /*a8e0*/  F2I.FTZ.TRUNC.NTZ R0, R0 ;  /* 0x0000000000007305 */ /* 0x000e24000021f100 */
[----:B0-----:R-:W-:Y:S01]  /*a8f0*/  PRMT R6, R0, 0x7610, R6 ;  /* 0x0000761000067816 */ /* 0x001fe20000000006 */
[----:B------:R-:W-:Y:S05]  /*a900*/  BRA `(.L_x_28350) ;  /* 0x0000047000007947 */ /* 0x000fea0003800000 */
.L_x_28363:
        /* <DEDUP_REMOVED lines=21> */
.L_x_28372:
[----:B------:R-:W-:Y:S05]  /*aa60*/  BSYNC B1 ;  /* 0x0000000000017941 */ /* 0x000fea0003800000 */
.L_x_28371:
[----:B------:R-:W-:Y:S01]  /*aa70*/  LEA R3, R0, 0x37800000, 0x17 ;  /* 0x3780000000037811 */ /* 0x000fe200078eb8ff */
[----:B------:R-:W-:-:S05]  /*aa80*/  IMAD.SHL.U32 R0, R2, 0x200000, RZ ;  /* 0x0020000002007824 */ /* 0x000fca00078e00ff */
[----:B------:R-:W-:Y:S02]  /*aa90*/  LOP3.LUT R0, R3, R0, R4, 0xfe, !PT ;  /* 0x0000000003007212 */ /* 0x000fe400078efe04 */
.L_x_28370:
[----:B------:R-:W-:Y:S05]  /*aaa0*/  BSYNC B0 ;  /* 0x0000000000007941 */ /* 0x000fea0003800000 */
.L_x_28369:
[----:B------:R-:W0:Y:S02]  /*aab0*/  F2I.FTZ.TRUNC.NTZ R0, R0 ;  /* 0x0000000000007305 */ /* 0x000e24000021f100 */
[----:B0-----:R-:W-:Y:S01]  /*aac0*/  PRMT R6, R0, 0x7610, R6 ;  /* 0x0000761000067816 */ /* 0x001fe20000000006 */
[----:B------:R-:W-:Y:S05]  /*aad0*/  BRA `(.L_x_28350) ;  /* 0x000002a000007947 */ /* 0x000fea0003800000 */
.L_x_28362:
        /* <DEDUP_REMOVED lines=14> */
.L_x_28376:
[----:B------:R-:W-:Y:S05]  /*abc0*/  BSYNC B0 ;  /* 0x0000000000007941 */ /* 0x000fea0003800000 */
.L_x_28375:
[----:B------:R-:W0:Y:S02]  /*abd0*/  F2I.FTZ.TRUNC.NTZ R0, R0 ;  /* 0x0000000000007305 */ /* 0x000e24000021f100 */
[----:B0-----:R-:W-:Y:S01]  /*abe0*/  PRMT R6, R0, 0x7610, R6 ;  /* 0x0000761000067816 */ /* 0x001fe20000000006 */
[----:B------:R-:W-:Y:S05]  /*abf0*/  BRA `(.L_x_28350) ;  /* 0x0000018000007947 */ /* 0x000fea0003800000 */
.L_x_28349:
        /* <DEDUP_REMOVED lines=21> */
.L_x_28374:
[----:B------:R0:W5:Y:S01]  /*ad50*/  LDG.E.U8 R6, [R2.64] ;  /* 0x0000002402067981 */ /* 0x000162000c1e1100 */
[----:B------:R-:W-:Y:S05]  /*ad60*/  BRA `(.L_x_28350) ;  /* 0x0000001000007947 */ /* 0x000fea0003800000 */
.L_x_28373:
[----:B------:R0:W5:Y:S02]  /*ad70*/  LDG.E.U8 R6, [R2.64] ;  /* 0x0000002402067981 */ /* 0x000164000c1e1100 */
.L_x_28350:
        /* <DEDUP_REMOVED lines=47> */
.L_x_28378:
[----:B------:R-:W-:Y:S05]  /*b070*/  BSYNC B0 ;  /* 0x0000000000007941 */ /* 0x000fea0003800000 */
.L_x_28377:
        /* <DEDUP_REMOVED lines=11> */
.L_x_28382:
[----:B------:R0:W-:Y:S01]  /*b130*/  STG.E.U8 [R16.64], R9 ;  /* 0x0000000910007986 */ /* 0x0001e2000c101124 */
[----:B------:R-:W-:Y:S05]  /*b140*/  BRA `(.L_x_28384) ;  /* 0x00000e7000007947 */ /* 0x000fea0003800000 */
.L_x_28381:
        /* <DEDUP_REMOVED lines=12> */
.L_x_28386:
[----:B------:R-:W-:-:S05]  /*b210*/  PRMT R3, R9, 0x8880, RZ ;  /* 0x0000888009037816 */ /* 0x000fca00000000ff */
[----:B------:R0:W-:Y:S01]  /*b220*/  STG.E [R16.64], R3 ;  /* 0x0000000310007986 */ /* 0x0001e2000c101924 */
[----:B------:R-:W-:Y:S05]  /*b230*/  BRA `(.L_x_28384) ;  /* 0x00000d8000007947 */ /* 0x000fea0003800000 */
.L_x_28385:
[----:B------:R-:W-:-:S04]  /*b240*/  PRMT R3, R9, 0x8880, RZ ;  /* 0x0000888009037816 */ /* 0x000fc800000000ff */
[----:B------:R-:W-:-:S05]  /*b250*/  PRMT R3, R3, 0x7710, RZ ;  /* 0x0000771003037816 */ /* 0x000fca00000000ff */
[----:B------:R0:W-:Y:S01]  /*b260*/  STG.E.U16 [R16.64], R3 ;  /* 0x0000000310007986 */ /* 0x0001e2000c101524 */
[----:B------:R-:W-:Y:S05]  /*b270*/  BRA `(.L_x_28384) ;  /* 0x00000d4000007947 */ /* 0x000fea0003800000 */
.L_x_28380:
        /* <DEDUP_REMOVED lines=9> */
.L_x_28388:
[----:B------:R-:W0:Y:S02]  /*b310*/  I2F.S8 R0, R9 ;  /* 0x0000000900007306 */ /* 0x000e240000001400 */
[----:B0-----:R-:W-:-:S05]  /*b320*/  F2FP.PACK_AB R0, RZ, R0 ;  /* 0x00000000ff00723e */ /* 0x001fca00000000ff */
[----:B------:R0:W-:Y:S01]  /*b330*/  STG.E.U16 [R16.64], R0 ;  /* 0x0000000010007986 */ /* 0x0001e2000c101524 */
[----:B------:R-:W-:Y:S05]  /*b340*/  BRA `(.L_x_28384) ;  /* 0x00000c7000007947 */ /* 0x000fea0003800000 */
.L_x_28387:
        /* <DEDUP_REMOVED lines=10> */
.L_x_28390:
[----:B------:R-:W0:Y:S02]  /*b3f0*/  I2F.S8 R9, R9 ;  /* 0x0000000900097306 */ /* 0x000e240000001400 */
[----:B0-----:R-:W-:-:S04]  /*b400*/  F2FP.PACK_AB R3, RZ, R9 ;  /* 0x00000009ff03723e */ /* 0x001fc800000000ff */
[----:B------:R-:W-:-:S05]  /*b410*/  PRMT R3, R3, 0x5410, RZ ;  /* 0x0000541003037816 */ /* 0x000fca00000000ff */
[----:B------:R0:W-:Y:S01]  /*b420*/  STG.E [R16.64], R3 ;  /* 0x0000000310007986 */ /* 0x0001e2000c101924 */
[----:B------:R-:W-:Y:S05]  /*b430*/  BRA `(.L_x_28384) ;  /* 0x00000b8000007947 */ /* 0x000fea0003800000 */
.L_x_28389:
[----:B------:R-:W-:-:S04]  /*b440*/  PRMT R2, R9, 0x8880, RZ ;  /* 0x0000888009027816 */ /* 0x000fc800000000ff */
[----:B------:R-:W-:-:S06]  /*b450*/  PRMT R2, R2, 0x7710, RZ ;  /* 0x0000771002027816 */ /* 0x000fcc00000000ff */
[----:B------:R-:W0:Y:S02]  /*b460*/  I2F.F64.S16 R2, R2 ;  /* 0x0000000200027312 */ /* 0x000e240000101c00 */
[----:B0-----:R0:W-:Y:S01]  /*b470*/  STG.E.64 [R16.64], R2 ;  /* 0x0000000210007986 */ /* 0x0011e2000c101b24 */
[----:B------:R-:W-:Y:S05]  /*b480*/  BRA `(.L_x_28384) ;  /* 0x00000b3000007947 */ /* 0x000fea0003800000 */
.L_x_28379:
        /* <DEDUP_REMOVED lines=12> */
.L_x_28393:
[----:B------:R-:W-:Y:S01]  /*b550*/  PRMT R4, R9, 0x8880, RZ ;  /* 0x0000888009047816 */ /* 0x000fe200000000ff */
[----:B------:R-:W-:-:S03]  /*b560*/  CS2R R6, SRZ ;  /* 0x0000000000067805 */ /* 0x000fc6000001ff00 */
[----:B------:R-:W-:-:S06]  /*b570*/  PRMT R4, R4, 0x7710, RZ ;  /* 0x0000771004047816 */ /* 0x000fcc00000000ff */
[----:B------:R-:W0:Y:S02]  /*b580*/  I2F.F64.S16 R4, R4 ;  /* 0x0000000400047312 */ /* 0x000e240000101c00 */
[----:B0-----:R0:W-:Y:S01]  /*b590*/  STG.E.128 [R16.64], R4 ;  /* 0x0000000410007986 */ /* 0x0011e2000c101d24 */
[----:B------:R-:W-:Y:S05]  /*b5a0*/  BRA `(.L_x_28384) ;  /* 0x00000a1000007947 */ /* 0x000fea0003800000 */
.L_x_28392:
        /* <DEDUP_REMOVED lines=21> */
.L_x_28397:
[----:B------:R-:W-:Y:S05]  /*b700*/  BSYNC B0 ;  /* 0x0000000000007941 */ /* 0x000fea0003800000 */
.L_x_28396:
[----:B------:R-:W-:-:S05]  /*b710*/  LOP3.LUT R3, R0, R3, RZ, 0xfc, !PT ;  /* 0x0000000300037212 */ /* 0x000fca00078efcff */
[----:B------:R0:W-:Y:S01]  /*b720*/  STG.E.U8 [R16.64], R3 ;  /* 0x0000000310007986 */ /* 0x0001e2000c101124 */
[----:B------:R-:W-:Y:S05]  /*b730*/  BRA `(.L_x_28384) ;  /* 0x0000088000007947 */ /* 0x000fea0003800000 */
.L_x_28395:
        /* <DEDUP_REMOVED lines=13> */
.L_x_28399:
[----:B------:R-:W-:Y:S01]  /*b810*/  IMAD.MOV.U32 R0, RZ, RZ, 0x7f ;  /* 0x0000007fff007424 */ /* 0x000fe200078e00ff */
[----:B------:R-:W-:-:S04]  /*b820*/  ISETP.GT.U32.AND P0, PT, R2, 0x7f800000, PT ;  /* 0x7f8000000200780c */ /* 0x000fc80003f04070 */
[----:B------:R-:W-:-:S04]  /*b830*/  SEL R0, R0, 0x7c, P0 ;  /* 0x0000007c00007807 */ /* 0x000fc80000000000 */
.L_x_28400:
[----:B------:R-:W-:Y:S05]  /*b840*/  BSYNC B0 ;  /* 0x0000000000007941 */ /* 0x000fea0003800000 */
.L_x_28398:
[----:B------:R-:W-:-:S04]  /*b850*/  LOP3.LUT R2, R9, 0x80000000, RZ, 0xc0, !PT ;  /* 0x8000000009027812 */ /* 0x000fc800078ec0ff */
[----:B------:R-:W-:-:S04]  /*b860*/  SHF.R.U32.HI R3, RZ, 0x18, R2 ;  /* 0x00000018ff037819 */ /* 0x000fc80000011602 */
[----:B------:R-:W-:-:S05]  /*b870*/  LOP3.LUT R3, R0, R3, RZ, 0xfc, !PT ;  /* 0x0000000300037212 */ /* 0x000fca00078efcff */
[----:B------:R0:W-:Y:S01]  /*b880*/  STG.E.U8 [R16.64], R3 ;  /* 0x0000000310007986 */ /* 0x0001e2000c101124 */
[----:B------:R-:W-:Y:S05]  /*b890*/  BRA `(.L_x_28384) ;  /* 0x0000072000007947 */ /* 0x000fea0003800000 */
.L_x_28394:
[----:B------:R-:W0:Y:S02]  /*b8a0*/  I2F.S8 R0, R9 ;  /* 0x0000000900007306 */ /* 0x000e240000001400 */
[----:B0-----:R-:W-:-:S05]  /*b8b0*/  F2FP.BF16.PACK_AB R0, RZ, R0 ;  /* 0x00000000ff00723e */ /* 0x001fca00000010ff */
[----:B------:R0:W-:Y:S01]  /*b8c0*/  STG.E.U16 [R16.64], R0 ;  /* 0x0000000010007986 */ /* 0x0001e2000c101524 */
[----:B------:R-:W-:Y:S05]  /*b8d0*/  BRA `(.L_x_28384) ;  /* 0x000006e000007947 */ /* 0x000fea0003800000 */
.L_x_28391:
        /* <DEDUP_REMOVED lines=12> */
.L_x_28403:
        /* <DEDUP_REMOVED lines=17> */
.L_x_28406:
[----:B------:R-:W-:-:S04]  /*bab0*/  LOP3.LUT R2, R9, 0x80000000, RZ, 0xc0, !PT ;  /* 0x8000000009027812 */ /* 0x000fc800078ec0ff */
[----:B------:R-:W-:-:S04]  /*bac0*/  SHF.R.U32.HI R3, RZ, 0x18, R2 ;  /* 0x00000018ff037819 */ /* 0x000fc80000011602 */
[----:B------:R-:W-:-:S04]  /*bad0*/  LOP3.LUT R0, R0, R3, RZ, 0xfc, !PT ;  /* 0x0000000300007212 */ /* 0x000fc800078efcff */
[----:B------:R-:W-:Y:S02]  /*bae0*/  PRMT R8, R0, 0x7610, R8 ;  /* 0x0000761000087816 */ /* 0x000fe40000000008 */
.L_x_28405:
[----:B------:R-:W-:Y:S05]  /*baf0*/  BSYNC B0 ;  /* 0x0000000000007941 */ /* 0x000fea0003800000 */
.L_x_28404:
[----:B------:R0:W-:Y:S01]  /*bb00*/  STG.E.U8 [R16.64], R8 ;  /* 0x0000000810007986 */ /* 0x0001e2000c101124 */
[----:B------:R-:W-:Y:S05]  /*bb10*/  BRA `(.L_x_28384) ;  /* 0x000004a000007947 */ /* 0x000fea0003800000 */
.L_x_28402:
        /* <DEDUP_REMOVED lines=17> */
.L_x_28409:
[----:B------:R-:W-:-:S04]  /*bc30*/  LOP3.LUT R2, R9, 0x80000000, RZ, 0xc0, !PT ;  /* 0x8000000009027812 */ /* 0x000fc800078ec0ff */
[----:B------:R-:W-:-:S04]  /*bc40*/  SHF.R.U32.HI R3, RZ, 0x18, R2 ;  /* 0x00000018ff037819 */ /* 0x000fc80000011602 */
[----:B------:R-:W-:-:S04]  /*bc50*/  LOP3.LUT R0, R0, R3, RZ, 0xfc, !PT ;  /* 0x0000000300007212 */ /* 0x000fc800078efcff */
[----:B------:R-:W-:Y:S02]  /*bc60*/  PRMT R8, R0, 0x7610, R8 ;  /* 0x0000761000087816 */ /* 0x000fe40000000008 */
.L_x_28408:
[----:B------:R-:W-:Y:S05]  /*bc70*/  BSYNC B0 ;  /* 0x0000000000007941 */ /* 0x000fea0003800000 */
.L_x_28407:
[----:B------:R0:W-:Y:S01]  /*bc80*/  STG.E.U8 [R16.64], R8 ;  /* 0x0000000810007986 */ /* 0x0001e2000c101124 */
[----:B------:R-:W-:Y:S05]  /*bc90*/  BRA `(.L_x_28384) ;  /* 0x0000032000007947 */ /* 0x000fea0003800000 */
.L_x_28401:
        /* <DEDUP_REMOVED lines=22> */
.L_x_28383:
        /* <DEDUP_REMOVED lines=20> */
.L_x_28411:
[----:B------:R-:W-:-:S04]  /*bf40*/  LOP3.LUT R9, R9, 0xffff, RZ, 0xc0, !PT ;  /* 0x0000ffff09097812 */ /* 0x000fc800078ec0ff */
[----:B------:R-:W-:-:S05]  /*bf50*/  PRMT R9, R9, 0x8880, RZ ;  /* 0x0000888009097816 */ /* 0x000fca00000000ff */
[----:B------:R-:W-:-:S05]  /*bf60*/  IMAD.MOV.U32 R2, RZ, RZ, R9 ;  /* 0x000000ffff027224 */ /* 0x000fca00078e0009 */
[----:B------:R-:W-:-:S05]  /*bf70*/  SHF.R.S32.HI R3, RZ, 0x1f, R2 ;  /* 0x0000001fff037819 */ /* 0x000fca0000011402 */
[----:B------:R0:W-:Y:S01]  /*bf80*/  STG.E.64 [R16.64], R2 ;  /* 0x0000000210007986 */ /* 0x0001e2000c101b24 */
[----:B------:R-:W-:Y:S05]  /*bf90*/  BRA `(.L_x_28384) ;  /* 0x0000002000007947 */ /* 0x000fea0003800000 */
.L_x_28410:
[----:B------:R-:W-:-:S05]  /*bfa0*/  PRMT R3, R9, 0x8880, RZ ;  /* 0x0000888009037816 */ /* 0x000fca00000000ff */
[----:B------:R0:W-:Y:S02]  /*bfb0*/  STG.E [R16.64], R3 ;  /* 0x0000000310007986 */ /* 0x0001e4000c101924 */
.L_x_28384:
[----:B------:R-:W-:Y:S02]  /*bfc0*/  IADD3 R23, R23, 0x80, RZ ;  /* 0x0000008017177810 */ /* 0x000fe40007ffe0ff */
.L_x_28211:
[----:B------:R-:W-:Y:S05]  /*bfd0*/  BSYNC B6 ;  /* 0x0000000000067941 */ /* 0x000fea0003800000 */
.L_x_28210:
        /* <DEDUP_REMOVED lines=257> */
.L_x_28412:
        /* <DEDUP_REMOVED lines=18> */
.L_x_28416:
[----:B------:R0:W5:Y:S01]  /*d110*/  LDG.E.U8 R19, [R2.64] ;  /* 0x0000002402137981 */ /* 0x000162000c1e1100 */
[----:B------:R-:W-:Y:S05]  /*d120*/  BRA `(.L_x_28418) ;  /* 0x00000d8000007947 */ /* 0x000fea0003800000 */
.L_x_28415:
        /* <DEDUP_REMOVED lines=8> */
.L_x_28420:
[----:B------:R0:W5:Y:S01]  /*d1b0*/  LDG.E.U8 R19, [R2.64] ;  /* 0x0000002402137981 */ /* 0x000162000c1e1100 */
[----:B------:R-:W-:Y:S05]  /*d1c0*/  BRA `(.L_x_28418) ;  /* 0x00000ce000007947 */ /* 0x000fea0003800000 */
.L_x_28419:
[----:B------:R0:W5:Y:S01]  /*d1d0*/  LDG.E.U16 R19, [R2.64] ;  /* 0x0000002402137981 */ /* 0x000162000c1e1500 */
[----:B------:R-:W-:Y:S05]  /*d1e0*/  BRA `(.L_x_28418) ;  /* 0x00000cc000007947 */ /* 0x000fea0003800000 */
.L_x_28414:
        /* <DEDUP_REMOVED lines=9> */
.L_x_28422:
[----:B------:R-:W2:Y:S02]  /*d280*/  LDG.E.U16 R0, [R2.64] ;  /* 0x0000002402007981 */ /* 0x000ea4000c1e1500 */
[----:B--2---:R-:W-:-:S06]  /*d290*/  HADD2.F32 R0, -RZ, R0.H0_H0 ;  /* 0x20000000ff007230 */ /* 0x004fcc0000004100 */
[----:B------:R-:W0:Y:S02]  /*d2a0*/  F2I.FTZ.TRUNC.NTZ R0, R0 ;  /* 0x0000000000007305 */ /* 0x000e24000021f100 */
[----:B0-----:R-:W-:Y:S01]  /*d2b0*/  PRMT R19, R0, 0x7610, R19 ;  /* 0x0000761000137816 */ /* 0x001fe20000000013 */
[----:B------:R-:W-:Y:S05]  /*d2c0*/  BRA `(.L_x_28418) ;  /* 0x00000be000007947 */ /* 0x000fea0003800000 */
.L_x_28421:
        /* <DEDUP_REMOVED lines=9> */
.L_x_28424:
[----:B------:R-:W2:Y:S02]  /*d360*/  LDG.E.U16 R2, [R2.64] ;  /* 0x0000002402027981 */ /* 0x000ea4000c1e1500 */
[----:B--2---:R-:W-:-:S06]  /*d370*/  HADD2.F32 R0, -RZ, R2.H0_H0 ;  /* 0x20000002ff007230 */ /* 0x004fcc0000004100 */
[----:B------:R-:W0:Y:S02]  /*d380*/  F2I.FTZ.TRUNC.NTZ R0, R0 ;  /* 0x0000000000007305 */ /* 0x000e24000021f100 */
[----:B0-----:R-:W-:Y:S01]  /*d390*/  PRMT R19, R0, 0x7610, R19 ;  /* 0x0000761000137816 */ /* 0x001fe20000000013 */
[----:B------:R-:W-:Y:S05]  /*d3a0*/  BRA `(.L_x_28418) ;  /* 0x00000b0000007947 */ /* 0x000fea0003800000 */
.L_x_28423:
[----:B------:R-:W2:Y:S02]  /*d3b0*/  LDG.E.64 R2, [R2.64] ;  /* 0x0000002402027981 */ /* 0x000ea4000c1e1b00 */
[----:B--2---:R0:W1:Y:S01]  /*d3c0*/  F2I.F64.TRUNC R19, R2 ;  /* 0x0000000200137311 */ /* 0x004062000030d100 */
[----:B------:R-:W-:Y:S05]  /*d3d0*/  BRA `(.L_x_28418) ;  /* 0x00000ad000007947 */ /* 0x000fea0003800000 */
.L_x_28413:
        /* <DEDUP_REMOVED lines=12> */
.L_x_28427:
[----:B------:R-:W2:Y:S02]  /*d4a0*/  LDG.E.64 R2, [R2.64] ;  /* 0x0000002402027981 */ /* 0x000ea4000c1e1b00 */
[----:B--2---:R0:W1:Y:S01]  /*d4b0*/  F2I.F64.TRUNC R19, R2 ;  /* 0x0000000200137311 */ /* 0x004062000030d100 */
[----:B------:R-:W-:Y:S05]  /*d4c0*/  BRA `(.L_x_28418) ;  /* 0x000009e000007947 */ /* 0x000fea0003800000 */
.L_x_28426:
        /* <DEDUP_REMOVED lines=28> */
.L_x_28429:
        /* <DEDUP_REMOVED lines=15> */
.L_x_28428:
[----:B------:R-:W2:Y:S02]  /*d780*/  LDG.E.U16 R0, [R2.64] ;  /* 0x0000002402007981 */ /* 0x000ea4000c1e1500 */
[----:B--2---:R-:W-:-:S06]  /*d790*/  PRMT R0, RZ, 0x5410, R0 ;  /* 0x00005410ff007816 */ /* 0x004fcc0000000000 */
[----:B------:R-:W0:Y:S02]  /*d7a0*/  F2I.FTZ.TRUNC.NTZ R0, R0 ;  /* 0x0000000000007305 */ /* 0x000e24000021f100 */
[----:B0-----:R-:W-:Y:S01]  /*d7b0*/  PRMT R19, R0, 0x7610, R19 ;  /* 0x0000761000137816 */ /* 0x001fe20000000013 */
[----:B------:R-:W-:Y:S05]  /*d7c0*/  BRA `(.L_x_28418) ;  /* 0x000006e000007947 */ /* 0x000fea0003800000 */
.L_x_28425:
        /* <DEDUP_REMOVED lines=10> */
.L_x_28432:
        /* <DEDUP_REMOVED lines=21> */
.L_x_28436:
[----:B------:R-:W-:Y:S05]  /*d9c0*/  BSYNC B1 ;  /* 0x0000000000017941 */ /* 0x000fea0003800000 */
.L_x_28435:
[----:B------:R-:W-:Y:S01]  /*d9d0*/  LEA R3, R0, 0x3b800000, 0x17 ;  /* 0x3b80000000037811 */ /* 0x000fe200078eb8ff */
[----:B------:R-:W-:-:S05]  /*d9e0*/  IMAD.SHL.U32 R0, R2, 0x100000, RZ ;  /* 0x0010000002007824 */ /* 0x000fca00078e00ff */
[----:B------:R-:W-:Y:S02]  /*d9f0*/  LOP3.LUT R0, R3, R0, R4, 0xfe, !PT ;  /* 0x0000000003007212 */ /* 0x000fe400078efe04 */
.L_x_28434:
[----:B------:R-:W-:Y:S05]  /*da00*/  BSYNC B0 ;  /* 0x0000000000007941 */ /* 0x000fea0003800000 */
.L_x_28433:
[----:B------:R-:W0:Y:S02]  /*da10*/  F2I.FTZ.TRUNC.NTZ R0, R0 ;  /* 0x0000000000007305 */ /* 0x000e24000021f100 */
[----:B0-----:R-:W-:Y:S01]  /*da20*/  PRMT R19, R0, 0x7610, R19 ;  /* 0x0000761000137816 */ /* 0x001fe20000000013 */
[----:B------:R-:W-:Y:S05]  /*da30*/  BRA `(.L_x_28418) ;  /* 0x0000047000007947 */ /* 0x000fea0003800000 */
.L_x_28431:
        /* <DEDUP_REMOVED lines=21> */
.L_x_28440:
[----:B------:R-:W-:Y:S05]  /*db90*/  BSYNC B1 ;  /* 0x0000000000017941 */ /* 0x000fea0003800000 */
.L_x_28439:
[----:B------:R-:W-:Y:S01]  /*dba0*/  LEA R3, R0, 0x37800000, 0x17 ;  /* 0x3780000000037811 */ /* 0x000fe200078eb8ff */
[----:B------:R-:W-:-:S05]  /*dbb0*/  IMAD.SHL.U32 R0, R2, 0x200000, RZ ;  /* 0x0020000002007824 */ /* 0x000fca00078e00ff */
[----:B------:R-:W-:Y:S02]  /*dbc0*/  LOP3.LUT R0, R3, R0, R4, 0xfe, !PT ;  /* 0x0000000003007212 */ /* 0x000fe400078efe04 */
.L_x_28438:
[----:B------:R-:W-:Y:S05]  /*dbd0*/  BSYNC B0 ;  /* 0x0000000000007941 */ /* 0x000fea0003800000 */
.L_x_28437:
[----:B------:R-:W0:Y:S02]  /*dbe0*/  F2I.FTZ.TRUNC.NTZ R0, R0 ;  /* 0x0000000000007305 */ /* 0x000e24000021f100 */
[----:B0-----:R-:W-:Y:S01]  /*dbf0*/  PRMT R19, R0, 0x7610, R19 ;  /* 0x0000761000137816 */ /* 0x001fe20000000013 */
[----:B------:R-:W-:Y:S05]  /*dc00*/  BRA `(.L_x_28418) ;  /* 0x000002a000007947 */ /* 0x000fea0003800000 */
.L_x_28430:
        /* <DEDUP_REMOVED lines=14> */
.L_x_28444:
[----:B------:R-:W-:Y:S05]  /*dcf0*/  BSYNC B0 ;  /* 0x0000000000007941 */ /* 0x000fea0003800000 */
.L_x_28443:
[----:B------:R-:W0:Y:S02]  /*dd00*/  F2I.FTZ.TRUNC.NTZ R0, R0 ;  /* 0x0000000000007305 */ /* 0x000e24000021f100 */
[----:B0-----:R-:W-:Y:S01]  /*dd10*/  PRMT R19, R0, 0x7610, R19 ;  /* 0x0000761000137816 */ /* 0x001fe20000000013 */
[----:B------:R-:W-:Y:S05]  /*dd20*/  BRA `(.L_x_28418) ;  /* 0x0000018000007947 */ /* 0x000fea0003800000 */
.L_x_28417:
        /* <DEDUP_REMOVED lines=21> */
.L_x_28442:
[----:B------:R0:W5:Y:S01]  /*de80*/  LDG.E.U8 R19, [R2.64] ;  /* 0x0000002402137981 */ /* 0x000162000c1e1100 */
[----:B------:R-:W-:Y:S05]  /*de90*/  BRA `(.L_x_28418) ;  /* 0x0000001000007947 */ /* 0x000fea0003800000 */
.L_x_28441:
[----:B------:R0:W5:Y:S02]  /*dea0*/  LDG.E.U8 R19, [R2.64] ;  /* 0x0000002402137981 */ /* 0x000164000c1e1100 */
.L_x_28418:
        /* <DEDUP_REMOVED lines=16> */
.L_x_28448:
[----:B------:R0:W5:Y:S01]  /*dfb0*/  LDG.E.U8 R6, [R2.64] ;  /* 0x0000002402067981 */ /* 0x000162000c1e1100 */
[----:B------:R-:W-:Y:S05]  /*dfc0*/  BRA `(.L_x_28450) ;  /* 0x00000d8000007947 */ /* 0x000fea0003800000 */
.L_x_28447:
        /* <DEDUP_REMOVED lines=8> */
.L_x_28452:
[----:B------:R0:W5:Y:S01]  /*e050*/  LDG.E.U8 R6, [R2.64] ;  /* 0x0000002402067981 */ /* 0x000162000c1e1100 */
[----:B------:R-:W-:Y:S05]  /*e060*/  BRA `(.L_x_28450) ;  /* 0x00000ce000007947 */ /* 0x000fea0003800000 */
.L_x_28451:
[----:B------:R0:W5:Y:S01]  /*e070*/  LDG.E.U16 R6, [R2.64] ;  /* 0x0000002402067981 */ /* 0x000162000c1e1500 */
[----:B------:R-:W-:Y:S05]  /*e080*/  BRA `(.L_x_28450) ;  /* 0x00000cc000007947 */ /* 0x000fea0003800000 */
.L_x_28446:
        /* <DEDUP_REMOVED lines=9> */
.L_x_28454:
[----:B------:R-:W2:Y:S02]  /*e120*/  LDG.E.U16 R0, [R2.64] ;  /* 0x0000002402007981 */ /* 0x000ea4000c1e1500 */
[----:B--2---:R-:W-:-:S06]  /*e130*/  HADD2.F32 R0, -RZ, R0.H0_H0 ;  /* 0x20000000ff007230 */ /* 0x004fcc0000004100 */
[----:B------:R-:W0:Y:S02]  /*e140*/  F2I.FTZ.TRUNC.NTZ R0, R0 ;  /* 0x0000000000007305 */ /* 0x000e24000021f100 */
[----:B0-----:R-:W-:Y:S01]  /*e150*/  PRMT R6, R0, 0x7610, R6 ;  /* 0x0000761000067816 */ /* 0x001fe20000000006 */
[----:B------:R-:W-:Y:S05]  /*e160*/  BRA `(.L_x_28450) ;  /* 0x00000be000007947 */ /* 0x000fea0003800000 */
.L_x_28453:
        /* <DEDUP_REMOVED lines=9> */
.L_x_28456:
[----:B------:R-:W2:Y:S02]  /*e200*/  LDG.E.U16 R2, [R2.64] ;  /* 0x0000002402027981 */ /* 0x000ea4000c1e1500 */
[----:B--2---:R-:W-:-:S06]  /*e210*/  HADD2.F32 R0, -RZ, R2.H0_H0 ;  /* 0x20000002ff007230 */ /* 0x004fcc0000004100 */
[----:B------:R-:W0:Y:S02]  /*e220*/  F2I.FTZ.TRUNC.NTZ R0, R0 ;  /* 0x0000000000007305 */ /* 0x000e24000021f100 */
[----:B0-----:R-:W-:Y:S01]  /*e230*/  PRMT R6, R0, 0x7610, R6 ;  /* 0x0000761000067816 */ /* 0x001fe20000000006 */
[----:B------:R-:W-:Y:S05]  /*e240*/  BRA `(.L_x_28450) ;  /* 0x00000b0000007947 */ /* 0x000fea0003800000 */
.L_x_28455:
[----:B------:R-:W2:Y:S02]  /*e250*/  LDG.E.64 R2, [R2.64] ;  /* 0x0000002402027981 */ /* 0x000ea4000c1e1b00 */
[----:B--2---:R0:W2:Y:S01]  /*e260*/  F2I.F64.TRUNC R6, R2 ;  /* 0x0000000200067311 */ /* 0x0040a2000030d100 */
[----:B------:R-:W-:Y:S05]  /*e270*/  BRA `(.L_x_28450) ;  /* 0x00000ad000007947 */ /* 0x000fea0003800000 */
.L_x_28445:
        /* <DEDUP_REMOVED lines=12> */
.L_x_28459:
[----:B------:R-:W2:Y:S02]  /*e340*/  LDG.E.64 R2, [R2.64] ;  /* 0x0000002402027981 */ /* 0x000ea4000c1e1b00 */
[----:B--2---:R0:W2:Y:S01]  /*e350*/  F2I.F64.TRUNC R6, R2 ;  /* 0x0000000200067311 */ /* 0x0040a2000030d100 */
[----:B------:R-:W-:Y:S05]  /*e360*/  BRA `(.L_x_28450) ;  /* 0x000009e000007947 */ /* 0x000fea0003800000 */
.L_x_28458:
        /* <DEDUP_REMOVED lines=28> */
.L_x_28461:
        /* <DEDUP_REMOVED lines=15> */
.L_x_28460:
[----:B------:R-:W2:Y:S02]  /*e620*/  LDG.E.U16 R0, [R2.64] ;  /* 0x0000002402007981 */ /* 0x000ea4000c1e1500 */
[----:B--2---:R-:W-:-:S06]  /*e630*/  PRMT R0, RZ, 0x5410, R0 ;  /* 0x00005410ff007816 */ /* 0x004fcc0000000000 */
[----:B------:R-:W0:Y:S02]  /*e640*/  F2I.FTZ.TRUNC.NTZ R0, R0 ;  /* 0x0000000000007305 */ /* 0x000e24000021f100 */
[----:B0-----:R-:W-:Y:S01]  /*e650*/  PRMT R6, R0, 0x7610, R6 ;  /* 0x0000761000067816 */ /* 0x001fe20000000006 */
[----:B------:R-:W-:Y:S05]  /*e660*/  BRA `(.L_x_28450) ;  /* 0x000006e000007947 */ /* 0x000fea0003800000 */
.L_x_28457:
        /* <DEDUP_REMOVED lines=10> */
.L_x_28464:
        /* <DEDUP_REMOVED lines=21> */
.L_x_28468:
[----:B------:R-:W-:Y:S05]  /*e860*/  BSYNC B1 ;  /* 0x0000000000017941 */ /* 0x000fea0003800000 */
.L_x_28467:
[----:B------:R-:W-:Y:S01]  /*e870*/  LEA R3, R0, 0x3b800000, 0x17 ;  /* 0x3b80000000037811 */ /* 0x000fe200078eb8ff */
[----:B------:R-:W-:-:S05]  /*e880*/  IMAD.SHL.U32 R0, R2, 0x100000, RZ ;  /* 0x0010000002007824 */ /* 0x000fca00078e00ff */
[----:B------:R-:W-:Y:S02]  /*e890*/  LOP3.LUT R0, R3, R0, R4, 0xfe, !PT ;  /* 0x0000000003007212 */ /* 0x000fe400078efe04 */
.L_x_28466:
[----:B------:R-:W-:Y:S05]  /*e8a0*/  BSYNC B0 ;  /* 0x0000000000007941 */ /* 0x000fea0003800000 */
.L_x_28465:
[----:B------:R-:W0:Y:S02]  /*e8b0*/  F2I.FTZ.TRUNC.NTZ R0, R0 ;  /* 0x0000000000007305 */ /* 0x000e24000021f100 */
[----:B0-----:R-:W-:Y:S01]  /*e8c0*/  PRMT R6, R0, 0x7610, R6 ;  /* 0x0000761000067816 */ /* 0x001fe20000000006 */
[----:B------:R-:W-:Y:S05]  /*e8d0*/  BRA `(.L_x_28450) ;  /* 0x0000047000007947 */ /* 0x000fea0003800000 */
.L_x_28463:
        /* <DEDUP_REMOVED lines=21> */
.L_x_28472:
[----:B------:R-:W-:Y:S05]  /*ea30*/  BSYNC B1 ;  /* 0x0000000000017941 */ /* 0x000fea0003800000 */
.L_x_28471:
[----:B------:R-:W-:Y:S01]  /*ea40*/  LEA R3, R0, 0x37800000, 0x17 ;  /* 0x3780000000037811 */ /* 0x000fe200078eb8ff */
[----:B------:R-:W-:-:S05]  /*ea50*/  IMAD.SHL.U32 R0, R2, 0x200000, RZ ;  /* 0x0020000002007824 */ /* 0x000fca00078e00ff */
[----:B------:R-:W-:Y:S02]  /*ea60*/  LOP3.LUT R0, R3, R0, R4, 0xfe, !PT ;  /* 0x0000000003007212 */ /* 0x000fe400078efe04 */
.L_x_28470:
[----:B------:R-:W-:Y:S05]  /*ea70*/  BSYNC B0 ;  /* 0x0000000000007941 */ /* 0x000fea0003800000 */
.L_x_28469:
[----:B------:R-:W0:Y:S02]  /*ea80*/  F2I.FTZ.TRUNC.NTZ R0, R0 ;  /* 0x0000000000007305 */ /* 0x000e24000021f100 */
[----:B0-----:R-:W-:Y:S01]  /*ea90*/  PRMT R6, R0, 0x7610, R6 ;  /* 0x0000761000067816 */ /* 0x001fe20000000006 */
[----:B------:R-:W-:Y:S05]  /*eaa0*/  BRA `(.L_x_28450) ;  /* 0x000002a000007947 */ /* 0x000fea0003800000 */
.L_x_28462:
        /* <DEDUP_REMOVED lines=14> */
.L_x_28476:
[----:B------:R-:W-:Y:S05]  /*eb90*/  BSYNC B0 ;  /* 0x0000000000007941 */ /* 0x000fea0003800000 */
.L_x_28475:
[----:B------:R-:W0:Y:S02]  /*eba0*/  F2I.FTZ.TRUNC.NTZ R0, R0 ;  /* 0x0000000000007305 */ /* 0x000e24000021f100 */
[----:B0-----:R-:W-:Y:S01]  /*ebb0*/  PRMT R6, R0, 0x7610, R6 ;  /* 0x0000761000067816 */ /* 0x001fe20000000006 */
[----:B------:R-:W-:Y:S05]  /*ebc0*/  BRA `(.L_x_28450) ;  /* 0x0000018000007947 */ /* 0x000fea0003800000 */
.L_x_28449:
        /* <DEDUP_REMOVED lines=21> */
.L_x_28474:
[----:B------:R0:W5:Y:S01]  /*ed20*/  LDG.E.U8 R6, [R2.64] ;  /* 0x0000002402067981 */ /* 0x000162000c1e1100 */
[----:B------:R-:W-:Y:S05]  /*ed30*/  BRA `(.L_x_28450) ;  /* 0x0000001000007947 */ /* 0x000fea0003800000 */
.L_x_28473:
[----:B------:R0:W5:Y:S02]  /*ed40*/  LDG.E.U8 R6, [R2.64] ;  /* 0x0000002402067981 */ /* 0x000164000c1e1100 */
.L_x_28450:
        /* <DEDUP_REMOVED lines=47> */
.L_x_28478:
[----:B------:R-:W-:Y:S05]  /*f040*/  BSYNC B0 ;  /* 0x0000000000007941 */ /* 0x000fea0003800000 */
.L_x_28477:
        /* <DEDUP_REMOVED lines=11> */
.L_x_28482:
[----:B------:R-:W-:Y:S01]  /*f100*/  STG.E.U8 [R16.64], R9 ;  /* 0x0000000910007986 */ /* 0x000fe2000c101124 */
[----:B------:R-:W-:Y:S05]  /*f110*/  EXIT ;  /* 0x000000000000794d */ /* 0x000fea0003800000 */
.L_x_28481:
        /* <DEDUP_REMOVED lines=10> */
[----:B------:R-:W-:Y:S01]  /*f1c0*/  STG.E.64 [R16.64], R2 ;  /* 0x0000000210007986 */ /* 0x000fe2000c101b24 */
[----:B------:R-:W-:Y:S05]  /*f1d0*/  EXIT ;  /* 0x000000000000794d */ /* 0x000fea0003800000 */
.L_x_28485:
[----:B------:R-:W-:-:S05]  /*f1e0*/  PRMT R3, R9, 0x8880, RZ ;  /* 0x0000888009037816 */ /* 0x000fca00000000ff */
[----:B------:R-:W-:Y:S01]  /*f1f0*/  STG.E [R16.64], R3 ;  /* 0x0000000310007986 */ /* 0x000fe2000c101924 */
[----:B------:R-:W-:Y:S05]  /*f200*/  EXIT ;  /* 0x000000000000794d */ /* 0x000fea0003800000 */
.L_x_28484:
[----:B------:R-:W-:-:S04]  /*f210*/  PRMT R3, R9, 0x8880, RZ ;  /* 0x0000888009037816 */ /* 0x000fc800000000ff */
[----:B------:R-:W-:-:S05]  /*f220*/  PRMT R3, R3, 0x7710, RZ ;  /* 0x0000771003037816 */ /* 0x000fca00000000ff */
[----:B------:R-:W-:Y:S01]  /*f230*/  STG.E.U16 [R16.64], R3 ;  /* 0x0000000310007986 */ /* 0x000fe2000c101524 */
[----:B------:R-:W-:Y:S05]  /*f240*/  EXIT ;  /* 0x000000000000794d */ /* 0x000fea0003800000 */
.L_x_28480:
[----:B------:R-:W-:-:S13]  /*f250*/  ISETP.GT.AND P0, PT, R8, 0x6, PT ;  /* 0x000000060800780c */ /* 0x000fda0003f04270 */
[----:B------:R-:W-:Y:S05]  /*f260*/  @P0 BRA `(.L_x_28486) ;  /* 0x000000b000000947 */ /* 0x000fea0003800000 */
[----:B------:R-:W-:-:S13]  /*f270*/  ISETP.NE.AND P0, PT, R8, 0x5, PT ;  /* 0x000000050800780c */ /* 0x000fda0003f05270 */
[----:B------:R-:W-:Y:S05]  /*f280*/  @!P0 BRA `(.L_x_28487) ;  /* 0x0000005000008947 */ /* 0x000fea0003800000 */
[----:B------:R-:W-:-:S13]  /*f290*/  ISETP.NE.AND P0, PT, R8, 0x6, PT ;  /* 0x000000060800780c */ /* 0x000fda0003f05270 */
[----:B------:R-:W-:Y:S05]  /*f2a0*/  @P0 BRA `(.L_x_28483) ;  /* 0x00000b2000000947 */ /* 0x000fea0003800000 */
[----:B------:R-:W0:Y:S02]  /*f2b0*/  I2F.S8 R9, R9 ;  /* 0x0000000900097306 */ /* 0x000e240000001400 */
[----:B0-----:R-:W-:Y:S01]  /*f2c0*/  STG.E [R16.64], R9 ;  /* 0x0000000910007986 */ /* 0x001fe2000c101924 */
[----:B------:R-:W-:Y:S05]  /*f2d0*/  EXIT ;  /* 0x000000000000794d */ /* 0x000fea0003800000 */
.L_x_28487:
[----:B------:R-:W0:Y:S02]  /*f2e0*/  I2F.S8 R0, R9 ;  /* 0x0000000900007306 */ /* 0x000e240000001400 */
[----:B0-----:R-:W-:-:S05]  /*f2f0*/  F2FP.PACK_AB R0, RZ, R0 ;  /* 0x00000000ff00723e */ /* 0x001fca00000000ff */
[----:B------:R-:W-:Y:S01]  /*f300*/  STG.E.U16 [R16.64], R0 ;  /* 0x0000000010007986 */ /* 0x000fe2000c101524 */
[----:B------:R-:W-:Y:S05]  /*f310*/  EXIT ;  /* 0x000000000000794d */ /* 0x000fea0003800000 */
.L_x_28486:
        /* <DEDUP_REMOVED lines=8> */
[----:B0-----:R-:W-:Y:S01]  /*f3a0*/  STG.E.64 [R16.64], R2 ;  /* 0x0000000210007986 */ /* 0x001fe2000c101b24 */
[----:B------:R-:W-:Y:S05]  /*f3b0*/  EXIT ;  /* 0x000000000000794d */ /* 0x000fea0003800000 */
.L_x_28489:
[----:B------:R-:W0:Y:S02]  /*f3c0*/  I2F.S8 R9, R9 ;  /* 0x0000000900097306 */ /* 0x000e240000001400 */
[----:B0-----:R-:W-:-:S04]  /*f3d0*/  F2FP.PACK_AB R3, RZ, R9 ;  /* 0x00000009ff03723e */ /* 0x001fc800000000ff */
[----:B------:R-:W-:-:S05]  /*f3e0*/  PRMT R3, R3, 0x5410, RZ ;  /* 0x0000541003037816 */ /* 0x000fca00000000ff */
[----:B------:R-:W-:Y:S01]  /*f3f0*/  STG.E [R16.64], R3 ;  /* 0x0000000310007986 */ /* 0x000fe2000c101924 */
[----:B------:R-:W-:Y:S05]  /*f400*/  EXIT ;  /* 0x000000000000794d */ /* 0x000fea0003800000 */
.L_x_28488:
[----:B------:R-:W-:-:S04]  /*f410*/  PRMT R2, R9, 0x8880, RZ ;  /* 0x0000888009027816 */ /* 0x000fc800000000ff */
[----:B------:R-:W-:-:S06]  /*f420*/  PRMT R2, R2, 0x7710, RZ ;  /* 0x0000771002027816 */ /* 0x000fcc00000000ff */
[----:B------:R-:W0:Y:S02]  /*f430*/  I2F.F64.S16 R2, R2 ;  /* 0x0000000200027312 */ /* 0x000e240000101c00 */
[----:B0-----:R-:W-:Y:S01]  /*f440*/  STG.E.64 [R16.64], R2 ;  /* 0x0000000210007986 */ /* 0x001fe2000c101b24 */
[----:B------:R-:W-:Y:S05]  /*f450*/  EXIT ;  /* 0x000000000000794d */ /* 0x000fea0003800000 */
.L_x_28479:
        /* <DEDUP_REMOVED lines=10> */
[----:B------:R-:W-:Y:S01]  /*f500*/  STG.E.U8 [R16.64], R3 ;  /* 0x0000000310007986 */ /* 0x000fe2000c101124 */
[----:B------:R-:W-:Y:S05]  /*f510*/  EXIT ;  /* 0x000000000000794d */ /* 0x000fea0003800000 */
.L_x_28492:
[----:B------:R-:W-:Y:S01]  /*f520*/  PRMT R4, R9, 0x8880, RZ ;  /* 0x0000888009047816 */ /* 0x000fe200000000ff */
[----:B------:R-:W-:-:S03]  /*f530*/  CS2R R6, SRZ ;  /* 0x0000000000067805 */ /* 0x000fc6000001ff00 */
[----:B------:R-:W-:-:S06]  /*f540*/  PRMT R4, R4, 0x7710, RZ ;  /* 0x0000771004047816 */ /* 0x000fcc00000000ff */
[----:B------:R-:W0:Y:S02]  /*f550*/  I2F.F64.S16 R4, R4 ;  /* 0x0000000400047312 */ /* 0x000e240000101c00 */
[----:B0-----:R-:W-:Y:S01]  /*f560*/  STG.E.128 [R16.64], R4 ;  /* 0x0000000410007986 */ /* 0x001fe2000c101d24 */
[----:B------:R-:W-:Y:S05]  /*f570*/  EXIT ;  /* 0x000000000000794d */ /* 0x000fea0003800000 */
.L_x_28491:
        /* <DEDUP_REMOVED lines=21> */
.L_x_28496:
[----:B------:R-:W-:Y:S05]  /*f6d0*/  BSYNC B0 ;  /* 0x0000000000007941 */ /* 0x000fea0003800000 */
.L_x_28495:
[----:B------:R-:W-:-:S05]  /*f6e0*/  LOP3.LUT R3, R0, R3, RZ, 0xfc, !PT ;  /* 0x0000000300037212 */ /* 0x000fca00078efcff */
[----:B------:R-:W-:Y:S01]  /*f6f0*/  STG.E.U8 [R16.64], R3 ;  /* 0x0000000310007986 */ /* 0x000fe2000c101124 */
[----:B------:R-:W-:Y:S05]  /*f700*/  EXIT ;  /* 0x000000000000794d */ /* 0x000fea0003800000 */
.L_x_28494:
        /* <DEDUP_REMOVED lines=13> */
.L_x_28498:
[----:B------:R-:W-:Y:S01]  /*f7e0*/  IMAD.MOV.U32 R0, RZ, RZ, 0x7f ;  /* 0x0000007fff007424 */ /* 0x000fe200078e00ff */
[----:B------:R-:W-:-:S04]  /*f7f0*/  ISETP.GT.U32.AND P0, PT, R2, 0x7f800000, PT ;  /* 0x7f8000000200780c */ /* 0x000fc80003f04070 */
[----:B------:R-:W-:-:S04]  /*f800*/  SEL R0, R0, 0x7c, P0 ;  /* 0x0000007c00007807 */ /* 0x000fc80000000000 */
.L_x_28499:
[----:B------:R-:W-:Y:S05]  /*f810*/  BSYNC B0 ;  /* 0x0000000000007941 */ /* 0x000fea0003800000 */
.L_x_28497:
[----:B------:R-:W-:-:S04]  /*f820*/  LOP3.LUT R2, R9, 0x80000000, RZ, 0xc0, !PT ;  /* 0x8000000009027812 */ /* 0x000fc800078ec0ff */
[----:B------:R-:W-:-:S04]  /*f830*/  SHF.R.U32.HI R3, RZ, 0x18, R2 ;  /* 0x00000018ff037819 */ /* 0x000fc80000011602 */
[----:B------:R-:W-:-:S05]  /*f840*/  LOP3.LUT R3, R0, R3, RZ, 0xfc, !PT ;  /* 0x0000000300037212 */ /* 0x000fca00078efcff */
[----:B------:R-:W-:Y:S01]  /*f850*/  STG.E.U8 [R16.64], R3 ;  /* 0x0000000310007986 */ /* 0x000fe2000c101124 */
[----:B------:R-:W-:Y:S05]  /*f860*/  EXIT ;  /* 0x000000000000794d */ /* 0x000fea0003800000 */
.L_x_28493:
[----:B------:R-:W0:Y:S02]  /*f870*/  I2F.S8 R0, R9 ;  /* 0x0000000900007306 */ /* 0x000e240000001400 */
[----:B0-----:R-:W-:-:S05]  /*f880*/  F2FP.BF16.PACK_AB R0, RZ, R0 ;  /* 0x00000000ff00723e */ /* 0x001fca00000010ff */
[----:B------:R-:W-:Y:S01]  /*f890*/  STG.E.U16 [R16.64], R0 ;  /* 0x0000000010007986 */ /* 0x000fe2000c101524 */
[----:B------:R-:W-:Y:S05]  /*f8a0*/  EXIT ;  /* 0x000000000000794d */ /* 0x000fea0003800000 */
.L_x_28490:
        /* <DEDUP_REMOVED lines=10> */
[----:B------:R-:W-:Y:S01]  /*f950*/  STG.E.U16 [R16.64], R3 ;  /* 0x0000000310007986 */ /* 0x000fe2000c101524 */
[----:B------:R-:W-:Y:S05]  /*f960*/  EXIT ;  /* 0x000000000000794d */ /* 0x000fea0003800000 */
.L_x_28502:
        /* <DEDUP_REMOVED lines=17> */
.L_x_28505:
[----:B------:R-:W-:-:S04]  /*fa80*/  LOP3.LUT R2, R9, 0x80000000, RZ, 0xc0, !PT ;  /* 0x8000000009027812 */ /* 0x000fc800078ec0ff */
[----:B------:R-:W-:-:S04]  /*fa90*/  SHF.R.U32.HI R3, RZ, 0x18, R2 ;  /* 0x00000018ff037819 */ /* 0x000fc80000011602 */
[----:B------:R-:W-:-:S04]  /*faa0*/  LOP3.LUT R0, R0, R3, RZ, 0xfc, !PT ;  /* 0x0000000300007212 */ /* 0x000fc800078efcff */
[----:B------:R-:W-:Y:S02]  /*fab0*/  PRMT R8, R0, 0x7610, R8 ;  /* 0x0000761000087816 */ /* 0x000fe40000000008 */
.L_x_28504:
[----:B------:R-:W-:Y:S05]  /*fac0*/  BSYNC B0 ;  /* 0x0000000000007941 */ /* 0x000fea0003800000 */
.L_x_28503:
[----:B------:R-:W-:Y:S01]  /*fad0*/  STG.E.U8 [R16.64], R8 ;  /* 0x0000000810007986 */ /* 0x000fe2000c101124 */
[----:B------:R-:W-:Y:S05]  /*fae0*/  EXIT ;  /* 0x000000000000794d */ /* 0x000fea0003800000 */
.L_x_28501:
        /* <DEDUP_REMOVED lines=17> */
.L_x_28508:
[----:B------:R-:W-:-:S04]  /*fc00*/  LOP3.LUT R2, R9, 0x80000000, RZ, 0xc0, !PT ;  /* 0x8000000009027812 */ /* 0x000fc800078ec0ff */
[----:B------:R-:W-:-:S04]  /*fc10*/  SHF.R.U32.HI R3, RZ, 0x18, R2 ;  /* 0x00000018ff037819 */ /* 0x000fc80000011602 */
[----:B------:R-:W-:-:S04]  /*fc20*/  LOP3.LUT R0, R0, R3, RZ, 0xfc, !PT ;  /* 0x0000000300007212 */ /* 0x000fc800078efcff */
[----:B------:R-:W-:Y:S02]  /*fc30*/  PRMT R8, R0, 0x7610, R8 ;  /* 0x0000761000087816 */ /* 0x000fe40000000008 */
.L_x_28507:
[----:B------:R-:W-:Y:S05]  /*fc40*/  BSYNC B0 ;  /* 0x0000000000007941 */ /* 0x000fea0003800000 */
.L_x_28506:
[----:B------:R-:W-:Y:S01]  /*fc50*/  STG.E.U8 [R16.64], R8 ;  /* 0x0000000810007986 */ /* 0x000fe2000c101124 */
[----:B------:R-:W-:Y:S05]  /*fc60*/  EXIT ;  /* 0x000000000000794d */ /* 0x000fea0003800000 */
.L_x_28500:
        /* <DEDUP_REMOVED lines=22> */
.L_x_28483:
        /* <DEDUP_REMOVED lines=20> */
.L_x_28510:
[----:B------:R-:W-:-:S04]  /*ff10*/  LOP3.LUT R9, R9, 0xffff, RZ, 0xc0, !PT ;  /* 0x0000ffff09097812 */ /* 0x000fc800078ec0ff */
[----:B------:R-:W-:-:S05]  /*ff20*/  PRMT R9, R9, 0x8880, RZ ;  /* 0x0000888009097816 */ /* 0x000fca00000000ff */
[----:B------:R-:W-:-:S05]  /*ff30*/  IMAD.MOV.U32 R2, RZ, RZ, R9 ;  /* 0x000000ffff027224 */ /* 0x000fca00078e0009 */
[----:B------:R-:W-:-:S05]  /*ff40*/  SHF.R.S32.HI R3, RZ, 0x1f, R2 ;  /* 0x0000001fff037819 */ /* 0x000fca0000011402 */
[----:B------:R-:W-:Y:S01]  /*ff50*/  STG.E.64 [R16.64], R2 ;  /* 0x0000000210007986 */ /* 0x000fe2000c101b24 */
[----:B------:R-:W-:Y:S05]  /*ff60*/  EXIT ;  /* 0x000000000000794d */ /* 0x000fea0003800000 */
.L_x_28509:
[----:B------:R-:W-:-:S05]  /*ff70*/  PRMT R3, R9, 0x8880, RZ ;  /* 0x0000888009037816 */ /* 0x000fca00000000ff */
[----:B------:R-:W-:Y:S01]  /*ff80*/  STG.E [R16.64], R3 ;  /* 0x0000000310007986 */ /* 0x000fe2000c101924 */
[----:B------:R-:W-:Y:S05]  /*ff90*/  EXIT ;  /* 0x000000000000794d */ /* 0x000fea0003800000 */
.L_x_28511:
        /* <DEDUP_REMOVED lines=14> */
.L_x_32717:


//--------------------- .text._ZN2at6native27unrolled_elementwise_kernelINS0_13BinaryFunctorIaaaZZZNS0_15binary_internal21div_floor_kernel_cudaERNS_18TensorIteratorBaseEENKUlvE_clEvENKUlvE0_clEvEUlaaE_EESt5arrayIPcLm3EELi4E23TrivialOffsetCalculatorILi2EjESD_ILi1EjENS0_6memory12LoadWithCastILi2EEENSG_13StoreWithCastILi1EEEEEviT_T0_T2_T3_T4_T5_ --------------------------
	.section	.text._ZN2at6native27unrolled_elementwise_kernelINS0_13BinaryFunctorIaaaZZZNS0_15binary_internal21div_floor_kernel_cudaERNS_18TensorIteratorBaseEENKUlvE_clEvENKUlvE0_clEvEUlaaE_EESt5arrayIPcLm3EELi4E23TrivialOffsetCalculatorILi2EjESD_ILi1EjENS0_6memory12LoadWithCastILi2EEENSG_13StoreWithCastILi1EEEEEviT_T0_T2_T3_T4_T5_,"ax",@progbits
	.sectioninfo	@"SHI_REGISTERS=32"
	.align	128
        .global         _ZN2at6native27unrolled_elementwise_kernelINS0_13BinaryFunctorIaaaZZZNS0_15binary_internal21div_floor_kernel_cudaERNS_18TensorIteratorBaseEENKUlvE_clEvENKUlvE0_clEvEUlaaE_EESt5arrayIPcLm3EELi4E23TrivialOffsetCalculatorILi2EjESD_ILi1EjENS0_6memory12LoadWithCastILi2EEENSG_13StoreWithCastILi1EEEEEviT_T0_T2_T3_T4_T5_
        .type           _ZN2at6native27unrolled_elementwise_kernelINS0_13BinaryFunctorIaaaZZZNS0_15binary_internal21div_floor_kernel_cudaERNS_18TensorIteratorBaseEENKUlvE_clEvENKUlvE0_clEvEUlaaE_EESt5arrayIPcLm3EELi4E23TrivialOffsetCalculatorILi2EjESD_ILi1EjENS0_6memory12LoadWithCastILi2EEENSG_13StoreWithCastILi1EEEEEviT_T0_T2_T3_T4_T5_,@function
        .size           _ZN2at6native27unrolled_elementwise_kernelINS0_13BinaryFunctorIaaaZZZNS0_15binary_internal21div_floor_kernel_cudaERNS_18TensorIteratorBaseEENKUlvE_clEvENKUlvE0_clEvEUlaaE_EESt5arrayIPcLm3EELi4E23TrivialOffsetCalculatorILi2EjESD_ILi1EjENS0_6memory12LoadWithCastILi2EEENSG_13StoreWithCastILi1EEEEEviT_T0_T2_T3_T4_T5_,(.L_x_32718 - _ZN2at6native27unrolled_elementwise_kernelINS0_13BinaryFunctorIaaaZZZNS0_15binary_internal21div_floor_kernel_cudaERNS_18TensorIteratorBaseEENKUlvE_clEvENKUlvE0_clEvEUlaaE_EESt5arrayIPcLm3EELi4E23TrivialOffsetCalculatorILi2EjESD_ILi1EjENS0_6memory12LoadWithCastILi2EEENSG_13StoreWithCastILi1EEEEEviT_T0_T2_T3_T4_T5_)
        .other          _ZN2at6native27unrolled_elementwise_kernelINS0_13BinaryFunctorIaaaZZZNS0_15binary_internal21div_floor_kernel_cudaERNS_18TensorIteratorBaseEENKUlvE_clEvENKUlvE0_clEvEUlaaE_EESt5arrayIPcLm3EELi4E23TrivialOffsetCalculatorILi2EjESD_ILi1EjENS0_6memory12LoadWithCastILi2EEENSG_13StoreWithCastILi1EEEEEviT_T0_T2_T3_T4_T5_,@"STO_CUDA_ENTRY STV_DEFAULT"
_ZN2at6native27unrolled_elementwise_kernelINS0_13BinaryFunctorIaaaZZZNS0_15binary_internal21div_floor_kernel_cudaERNS_18TensorIteratorBaseEENKUlvE_clEvENKUlvE0_clEvEUlaaE_EESt5arrayIPcLm3EELi4E23TrivialOffsetCalculatorILi2EjESD_ILi1EjENS0_6memory12LoadWithCastILi2EEENSG_13StoreWithCastILi1EEEEEviT_T0_T2_T3_T4_T5_:
.text._ZN2at6native27unrolled_elementwise_kernelINS0_13BinaryFunctorIaaaZZZNS0_15binary_internal21div_floor_kernel_cudaERNS_18TensorIteratorBaseEENKUlvE_clEvENKUlvE0_clEvEUlaaE_EESt5arrayIPcLm3EELi4E23TrivialOffsetCalculatorILi2EjESD_ILi1EjENS0_6memory12LoadWithCastILi2EEENSG_13StoreWithCastILi1EEEEEviT_T0_T2_T3_T4_T5_:
        /* <DEDUP_REMOVED lines=31> */
.L_x_28517:
[----:B------:R0:W5:Y:S01]  /*01f0*/  LDG.E.U8 R29, [R4.64] ;  /* 0x00000024041d7981 */ /* 0x000162000c1e1100 */
[----:B------:R-:W-:Y:S05]  /*0200*/  BRA `(.L_x_28519) ;  /* 0x00000d9000007947 */ /* 0x000fea0003800000 */
.L_x_28516:
        /* <DEDUP_REMOVED lines=8> */
.L_x_28521:
[----:B------:R0:W5:Y:S01]  /*0290*/  LDG.E.U8 R29, [R4.64] ;  /* 0x00000024041d7981 */ /* 0x000162000c1e1100 */
[----:B------:R-:W-:Y:S05]  /*02a0*/  BRA `(.L_x_28519) ;  /* 0x00000cf000007947 */ /* 0x000fea0003800000 */
.L_x_28520:
[----:B------:R0:W5:Y:S01]  /*02b0*/  LDG.E.U16 R29, [R4.64] ;  /* 0x00000024041d7981 */ /* 0x000162000c1e1500 */
[----:B------:R-:W-:Y:S05]  /*02c0*/  BRA `(.L_x_28519) ;  /* 0x00000cd000007947 */ /* 0x000fea0003800000 */
.L_x_28515:
        /* <DEDUP_REMOVED lines=9> */
.L_x_28523:
[----:B------:R-:W2:Y:S02]  /*0360*/  LDG.E.U16 R0, [R4.64] ;  /* 0x0000002404007981 */ /* 0x000ea4000c1e1500 */
[----:B--2---:R-:W-:-:S06]  /*0370*/  HADD2.F32 R0, -RZ, R0.H0_H0 ;  /* 0x20000000ff007230 */ /* 0x004fcc0000004100 */
[----:B------:R-:W0:Y:S02]  /*0380*/  F2I.FTZ.TRUNC.NTZ R0, R0 ;  /* 0x0000000000007305 */ /* 0x000e24000021f100 */
[----:B0-----:R-:W-:Y:S01]  /*0390*/  PRMT R29, R0, 0x7610, R29 ;  /* 0x00007610001d7816 */ /* 0x001fe2000000001d */
[----:B------:R-:W-:Y:S05]  /*03a0*/  BRA `(.L_x_28519) ;  /* 0x00000bf000007947 */ /* 0x000fea0003800000 */
.L_x_28522:
        /* <DEDUP_REMOVED lines=9> */
.L_x_28525:
[----:B------:R-:W2:Y:S02]  /*0440*/  LDG.E.U16 R4, [R4.64] ;  /* 0x0000002404047981 */ /* 0x000ea4000c1e1500 */
[----:B--2---:R-:W-:-:S06]  /*0450*/  HADD2.F32 R0, -RZ, R4.H0_H0 ;  /* 0x20000004ff007230 */ /* 0x004fcc0000004100 */
[----:B------:R-:W0:Y:S02]  /*0460*/  F2I.FTZ.TRUNC.NTZ R0, R0 ;  /* 0x0000000000007305 */ /* 0x000e24000021f100 */
[----:B0-----:R-:W-:Y:S01]  /*0470*/  PRMT R29, R0, 0x7610, R29 ;  /* 0x00007610001d7816 */ /* 0x001fe2000000001d */
[----:B------:R-:W-:Y:S05]  /*0480*/  BRA `(.L_x_28519) ;  /* 0x00000b1000007947 */ /* 0x000fea0003800000 */
.L_x_28524:
[----:B------:R-:W2:Y:S02]  /*0490*/  LDG.E.64 R4, [R4.64] ;  /* 0x0000002404047981 */ /* 0x000ea4000c1e1b00 */
[----:B--2---:R0:W1:Y:S01]  /*04a0*/  F2I.F64.TRUNC R29, R4 ;  /* 0x00000004001d7311 */ /* 0x004062000030d100 */
[----:B------:R-:W-:Y:S05]  /*04b0*/  BRA `(.L_x_28519) ;  /* 0x00000ae000007947 */ /* 0x000fea0003800000 */
.L_x_28514:
        /* <DEDUP_REMOVED lines=12> */
.L_x_28528:
[----:B------:R-:W2:Y:S02]  /*0580*/  LDG.E.64 R4, [R4.64] ;  /* 0x0000002404047981 */ /* 0x000ea4000c1e1b00 */
[----:B--2---:R0:W1:Y:S01]  /*0590*/  F2I.F64.TRUNC R29, R4 ;  /* 0x00000004001d7311 */ /* 0x004062000030d100 */
[----:B------:R-:W-:Y:S05]  /*05a0*/  BRA `(.L_x_28519) ;  /* 0x000009f000007947 */ /* 0x000fea0003800000 */
.L_x_28527:
        /* <DEDUP_REMOVED lines=28> */
.L_x_28530:
        /* <DEDUP_REMOVED lines=16> */
.L_x_28529:
[----:B------:R-:W2:Y:S02]  /*0870*/  LDG.E.U16 R0, [R4.64] ;  /* 0x0000002404007981 */ /* 0x000ea4000c1e1500 */
[----:B--2---:R-:W-:-:S06]  /*0880*/  PRMT R0, RZ, 0x5410, R0 ;  /* 0x00005410ff007816 */ /* 0x004fcc0000000000 */
[----:B------:R-:W0:Y:S02]  /*0890*/  F2I.FTZ.TRUNC.NTZ R0, R0 ;  /* 0x0000000000007305 */ /* 0x000e24000021f100 */
[----:B0-----:R-:W-:Y:S01]  /*08a0*/  PRMT R29, R0, 0x7610, R29 ;  /* 0x00007610001d7816 */ /* 0x001fe2000000001d */
[----:B------:R-:W-:Y:S05]  /*08b0*/  BRA `(.L_x_28519) ;  /* 0x000006e000007947 */ /* 0x000fea0003800000 */
.L_x_28526:
        /* <DEDUP_REMOVED lines=10> */
.L_x_28533:
        /* <DEDUP_REMOVED lines=21> */
.L_x_28537:
[----:B------:R-:W-:Y:S05]  /*0ab0*/  BSYNC B1 ;  /* 0x0000000000017941 */ /* 0x000fea0003800000 */
.L_x_28536:
[----:B------:R-:W-:Y:S01]  /*0ac0*/  LEA R5, R0, 0x3b800000, 0x17 ;  /* 0x3b80000000057811 */ /* 0x000fe200078eb8ff */
[----:B------:R-:W-:-:S05]  /*0ad0*/  IMAD.SHL.U32 R0, R3, 0x100000, RZ ;  /* 0x0010000003007824 */ /* 0x000fca00078e00ff */
[----:B------:R-:W-:Y:S02]  /*0ae0*/  LOP3.LUT R0, R5, R0, R6, 0xfe, !PT ;  /* 0x0000000005007212 */ /* 0x000fe400078efe06 */
.L_x_28535:
[----:B------:R-:W-:Y:S05]  /*0af0*/  BSYNC B0 ;  /* 0x0000000000007941 */ /* 0x000fea0003800000 */
.L_x_28534:
[----:B------:R-:W0:Y:S02]  /*0b00*/  F2I.FTZ.TRUNC.NTZ R0, R0 ;  /* 0x0000000000007305 */ /* 0x000e24000021f100 */
[----:B0-----:R-:W-:Y:S01]  /*0b10*/  PRMT R29, R0, 0x7610, R29 ;  /* 0x00007610001d7816 */ /* 0x001fe2000000001d */
[----:B------:R-:W-:Y:S05]  /*0b20*/  BRA `(.L_x_28519) ;  /* 0x0000047000007947 */ /* 0x000fea0003800000 */
.L_x_28532:
        /* <DEDUP_REMOVED lines=21> */
.L_x_28541:
[----:B------:R-:W-:Y:S05]  /*0c80*/  BSYNC B1 ;  /* 0x0000000000017941 */ /* 0x000fea0003800000 */
.L_x_28540:
[----:B------:R-:W-:Y:S01]  /*0c90*/  LEA R5, R0, 0x37800000, 0x17 ;  /* 0x3780000000057811 */ /* 0x000fe200078eb8ff */
[----:B------:R-:W-:-:S05]  /*0ca0*/  IMAD.SHL.U32 R0, R3, 0x200000, RZ ;  /* 0x0020000003007824 */ /* 0x000fca00078e00ff */
[----:B------:R-:W-:Y:S02]  /*0cb0*/  LOP3.LUT R0, R5, R0, R6, 0xfe, !PT ;  /* 0x0000000005007212 */ /* 0x000fe400078efe06 */
.L_x_28539:
[----:B------:R-:W-:Y:S05]  /*0cc0*/  BSYNC B0 ;  /* 0x0000000000007941 */ /* 0x000fea0003800000 */
.L_x_28538:
[----:B------:R-:W0:Y:S02]  /*0cd0*/  F2I.FTZ.TRUNC.NTZ R0, R0 ;  /* 0x0000000000007305 */ /* 0x000e24000021f100 */
[----:B0-----:R-:W-:Y:S01]  /*0ce0*/  PRMT R29, R0, 0x7610, R29 ;  /* 0x00007610001d7816 */ /* 0x001fe2000000001d */
[----:B------:R-:W-:Y:S05]  /*0cf0*/  BRA `(.L_x_28519) ;  /* 0x000002a000007947 */ /* 0x000fea0003800000 */
.L_x_28531:
        /* <DEDUP_REMOVED lines=14> */
.L_x_28545:
[----:B------:R-:W-:Y:S05]  /*0de0*/  BSYNC B0 ;  /* 0x0000000000007941 */ /* 0x000fea0003800000 */
.L_x_28544:
[----:B------:R-:W0:Y:S02]  /*0df0*/  F2I.FTZ.TRUNC.NTZ R0, R0 ;  /* 0x0000000000007305 */ /* 0x000e24000021f100 */
[----:B0-----:R-:W-:Y:S01]  /*0e00*/  PRMT R29, R0, 0x7610, R29 ;  /* 0x00007610001d7816 */ /* 0x001fe2000000001d */
[----:B------:R-:W-:Y:S05]  /*0e10*/  BRA `(.L_x_28519) ;  /* 0x0000018000007947 */ /* 0x000fea0003800000 */
.L_x_28518:
        /* <DEDUP_REMOVED lines=21> */
.L_x_28543:
[----:B------:R0:W5:Y:S01]  /*0f70*/  LDG.E.U8 R29, [R4.64] ;  /* 0x00000024041d7981 */ /* 0x000162000c1e1100 */
[----:B------:R-:W-:Y:S05]  /*0f80*/  BRA `(.L_x_28519) ;  /* 0x0000001000007947 */ /* 0x000fea0003800000 */
.L_x_28542:
[----:B------:R0:W5:Y:S02]  /*0f90*/  LDG.E.U8 R29, [R4.64] ;  /* 0x00000024041d7981 */ /* 0x000164000c1e1100 */
.L_x_28519:
        /* <DEDUP_REMOVED lines=16> */
.L_x_28549:
[----:B------:R0:W5:Y:S01]  /*10a0*/  LDG.E.U8 R26, [R4.64] ;  /* 0x00000024041a7981 */ /* 0x000162000c1e1100 */
[----:B------:R-:W-:Y:S05]  /*10b0*/  BRA `(.L_x_28551) ;  /* 0x00000d8000007947 */ /* 0x000fea0003800000 */
.L_x_28548:
        /* <DEDUP_REMOVED lines=8> */
.L_x_28553:
[----:B------:R0:W5:Y:S01]  /*1140*/  LDG.E.U8 R26, [R4.64] ;  /* 0x00000024041a7981 */ /* 0x000162000c1e1100 */
[----:B------:R-:W-:Y:S05]  /*1150*/  BRA `(.L_x_28551) ;  /* 0x00000ce000007947 */ /* 0x000fea0003800000 */
.L_x_28552:
[----:B------:R0:W5:Y:S01]  /*1160*/  LDG.E.U16 R26, [R4.64] ;  /* 0x00000024041a7981 */ /* 0x000162000c1e1500 */
[----:B------:R-:W-:Y:S05]  /*1170*/  BRA `(.L_x_28551) ;  /* 0x00000cc000007947 */ /* 0x000fea0003800000 */
.L_x_28547:
        /* <DEDUP_REMOVED lines=9> */
.L_x_28555:
[----:B------:R-:W2:Y:S02]  /*1210*/  LDG.E.U16 R0, [R4.64] ;  /* 0x0000002404007981 */ /* 0x000ea4000c1e1500 */
[----:B--2---:R-:W-:-:S06]  /*1220*/  HADD2.F32 R0, -RZ, R0.H0_H0 ;  /* 0x20000000ff007230 */ /* 0x004fcc0000004100 */
[----:B------:R-:W0:Y:S02]  /*1230*/  F2I.FTZ.TRUNC.NTZ R0, R0 ;  /* 0x0000000000007305 */ /* 0x000e24000021f100 */
[----:B0-----:R-:W-:Y:S01]  /*1240*/  PRMT R26, R0, 0x7610, R26 ;  /* 0x00007610001a7816 */ /* 0x001fe2000000001a */
[----:B------:R-:W-:Y:S05]  /*1250*/  BRA `(.L_x_28551) ;  /* 0x00000be000007947 */ /* 0x000fea0003800000 */
.L_x_28554:
        /* <DEDUP_REMOVED lines=9> */
.L_x_28557:
[----:B------:R-:W2:Y:S02]  /*12f0*/  LDG.E.U16 R4, [R4.64] ;  /* 0x0000002404047981 */ /* 0x000ea4000c1e1500 */
[----:B--2---:R-:W-:-:S06]  /*1300*/  HADD2.F32 R0, -RZ, R4.H0_H0 ;  /* 0x20000004ff007230 */ /* 0x004fcc0000004100 */
[----:B------:R-:W0:Y:S02]  /*1310*/  F2I.FTZ.TRUNC.NTZ R0, R0 ;  /* 0x0000000000007305 */ /* 0x000e24000021f100 */
[----:B0-----:R-:W-:Y:S01]  /*1320*/  PRMT R26, R0, 0x7610, R26 ;  /* 0x00007610001a7816 */ /* 0x001fe2000000001a */
[----:B------:R-:W-:Y:S05]  /*1330*/  BRA `(.L_x_28551) ;  /* 0x00000b0000007947 */ /* 0x000fea0003800000 */
.L_x_28556:
[----:B------:R-:W2:Y:S02]  /*1340*/  LDG.E.64 R4, [R4.64] ;  /* 0x0000002404047981 */ /* 0x000ea4000c1e1b00 */
[----:B--2---:R0:W2:Y:S01]  /*1350*/  F2I.F64.TRUNC R26, R4 ;  /* 0x00000004001a7311 */ /* 0x0040a2000030d100 */
[----:B------:R-:W-:Y:S05]  /*1360*/  BRA `(.L_x_28551) ;  /* 0x00000ad000007947 */ /* 0x000fea0003800000 */
.L_x_28546:
        /* <DEDUP_REMOVED lines=12> */
.L_x_28560:
[----:B------:R-:W2:Y:S02]  /*1430*/  LDG.E.64 R4, [R4.64] ;  /* 0x0000002404047981 */ /* 0x000ea4000c1e1b00 */
[----:B--2---:R0:W2:Y:S01]  /*1440*/  F2I.F64.TRUNC R26, R4 ;  /* 0x00000004001a7311 */ /* 0x0040a2000030d100 */
[----:B------:R-:W-:Y:S05]  /*1450*/  BRA `(.L_x_28551) ;  /* 0x000009e000007947 */ /* 0x000fea0003800000 */
.L_x_28559:
        /* <DEDUP_REMOVED lines=28> */
.L_x_28562:
        /* <DEDUP_REMOVED lines=15> */
.L_x_28561:
[----:B------:R-:W2:Y:S02]  /*1710*/  LDG.E.U16 R0, [R4.64] ;  /* 0x0000002404007981 */ /* 0x000ea4000c1e1500 */
[----:B--2---:R-:W-:-:S06]  /*1720*/  PRMT R0, RZ, 0x5410, R0 ;  /* 0x00005410ff007816 */ /* 0x004fcc0000000000 */
[----:B------:R-:W0:Y:S02]  /*1730*/  F2I.FTZ.TRUNC.NTZ R0, R0 ;  /* 0x0000000000007305 */ /* 0x000e24000021f100 */
[----:B0-----:R-:W-:Y:S01]  /*1740*/  PRMT R26, R0, 0x7610, R26 ;  /* 0x00007610001a7816 */ /* 0x001fe2000000001a */
[----:B------:R-:W-:Y:S05]  /*1750*/  BRA `(.L_x_28551) ;  /* 0x000006e000007947 */ /* 0x000fea0003800000 */
.L_x_28558:
        /* <DEDUP_REMOVED lines=10> */
.L_x_28565:
        /* <DEDUP_REMOVED lines=21> */
.L_x_28569:
[----:B------:R-:W-:Y:S05]  /*1950*/  BSYNC B1 ;  /* 0x0000000000017941 */ /* 0x000fea0003800000 */
.L_x_28568:
[----:B------:R-:W-:Y:S01]  /*1960*/  LEA R5, R0, 0x3b800000, 0x17 ;  /* 0x3b80000000057811 */ /* 0x000fe200078eb8ff */
[----:B------:R-:W-:-:S05]  /*1970*/  IMAD.SHL.U32 R0, R3, 0x100000, RZ ;  /* 0x0010000003007824 */ /* 0x000fca00078e00ff */
[----:B------:R-:W-:Y:S02]  /*1980*/  LOP3.LUT R0, R5, R0, R6, 0xfe, !PT ;  /* 0x0000000005007212 */ /* 0x000fe400078efe06 */
.L_x_28567:
[----:B------:R-:W-:Y:S05]  /*1990*/  BSYNC B0 ;  /* 0x0000000000007941 */ /* 0x000fea0003800000 */
.L_x_28566:
[----:B------:R-:W0:Y:S02]  /*19a0*/  F2I.FTZ.TRUNC.NTZ R0, R0 ;  /* 0x0000000000007305 */ /* 0x000e24000021f100 */
[----:B0-----:R-:W-:Y:S01]  /*19b0*/  PRMT R26, R0, 0x7610, R26 ;  /* 0x00007610001a7816 */ /* 0x001fe2000000001a */
[----:B------:R-:W-:Y:S05]  /*19c0*/  BRA `(.L_x_28551) ;  /* 0x0000047000007947 */ /* 0x000fea0003800000 */
.L_x_28564:
        /* <DEDUP_REMOVED lines=21> */
.L_x_28573:
[----:B------:R-:W-:Y:S05]  /*1b20*/  BSYNC B1 ;  /* 0x0000000000017941 */ /* 0x000fea0003800000 */
.L_x_28572:
[----:B------:R-:W-:Y:S01]  /*1b30*/  LEA R5, R0, 0x37800000, 0x17 ;  /* 0x3780000000057811 */ /* 0x000fe200078eb8ff */
[----:B------:R-:W-:-:S05]  /*1b40*/  IMAD.SHL.U32 R0, R3, 0x200000, RZ ;  /* 0x0020000003007824 */ /* 0x000fca00078e00ff */
[----:B------:R-:W-:Y:S02]  /*1b50*/  LOP3.LUT R0, R5, R0, R6, 0xfe, !PT ;  /* 0x0000000005007212 */ /* 0x000fe400078efe06 */
.L_x_28571:
[----:B------:R-:W-:Y:S05]  /*1b60*/  BSYNC B0 ;  /* 0x0000000000007941 */ /* 0x000fea0003800000 */
.L_x_28570:
[----:B------:R-:W0:Y:S02]  /*1b70*/  F2I.FTZ.TRUNC.NTZ R0, R0 ;  /* 0x0000000000007305 */ /* 0x000e24000021f100 */
[----:B0-----:R-:W-:Y:S01]  /*1b80*/  PRMT R26, R0, 0x7610, R26 ;  /* 0x00007610001a7816 */ /* 0x001fe2000000001a */
[----:B------:R-:W-:Y:S05]  /*1b90*/  BRA `(.L_x_28551) ;  /* 0x000002a000007947 */ /* 0x000fea0003800000 */
.L_x_28563:
        /* <DEDUP_REMOVED lines=14> */
.L_x_28577:
[----:B------:R-:W-:Y:S05]  /*1c80*/  BSYNC B0 ;  /* 0x0000000000007941 */ /* 0x000fea0003800000 */
.L_x_28576:
[----:B------:R-:W0:Y:S02]  /*1c90*/  F2I.FTZ.TRUNC.NTZ R0, R0 ;  /* 0x0000000000007305 */ /* 0x000e24000021f100 */
[----:B0-----:R-:W-:Y:S01]  /*1ca0*/  PRMT R26, R0, 0x7610, R26 ;  /* 0x00007610001a7816 */ /* 0x001fe2000000001a */
[----:B------:R-:W-:Y:S05]  /*1cb0*/  BRA `(.L_x_28551) ;  /* 0x0000018000007947 */ /* 0x000fea0003800000 */
.L_x_28550:
        /* <DEDUP_REMOVED lines=21> */
.L_x_28575:
[----:B------:R0:W5:Y:S01]  /*1e10*/  LDG.E.U8 R26, [R4.64] ;  /* 0x00000024041a7981 */ /* 0x000162000c1e1100 */
[----:B------:R-:W-:Y:S05]  /*1e20*/  BRA `(.L_x_28551) ;  /* 0x0000001000007947 */ /* 0x000fea0003800000 */
.L_x_28574:
[----:B------:R0:W5:Y:S02]  /*1e30*/  LDG.E.U8 R26, [R4.64] ;  /* 0x00000024041a7981 */ /* 0x000164000c1e1100 */
.L_x_28551:
[----:B------:R-:W3:Y:S02]  /*1e40*/  S2R R17, SR_TID.X ;  /* 0x0000000000117919 */ /* 0x000ee40000002100 */
[----:B---3--:R-:W-:Y:S02]  /*1e50*/  IADD3 R17, R17, 0x80, RZ ;  /* 0x0000008011117810 */ /* 0x008fe40007ffe0ff */
.L_x_28513:
[----:B-1-3--:R-:W-:Y:S05]  /*1e60*/  BSYNC B6 ;  /* 0x0000000000067941 */ /* 0x00afea0003800000 */
.L_x_28512:
        /* <DEDUP_REMOVED lines=21> */
.L_x_28583:
[----:B------:R0:W5:Y:S01]  /*1fc0*/  LDG.E.U8 R28, [R4.64] ;  /* 0x00000024041c7981 */ /* 0x000162000c1e1100 */
[----:B------:R-:W-:Y:S05]  /*1fd0*/  BRA `(.L_x_28585) ;  /* 0x00000d8000007947 */ /* 0x000fea0003800000 */
.L_x_28582:
        /* <DEDUP_REMOVED lines=8> */
.L_x_28587:
[----:B------:R0:W5:Y:S01]  /*2060*/  LDG.E.U8 R28, [R4.64] ;  /* 0x00000024041c7981 */ /* 0x000162000c1e1100 */
[----:B------:R-:W-:Y:S05]  /*2070*/  BRA `(.L_x_28585) ;  /* 0x00000ce000007947 */ /* 0x000fea0003800000 */
.L_x_28586:
[----:B------:R0:W5:Y:S01]  /*2080*/  LDG.E.U16 R28, [R4.64] ;  /* 0x00000024041c7981 */ /* 0x000162000c1e1500 */
[----:B------:R-:W-:Y:S05]  /*2090*/  BRA `(.L_x_28585) ;  /* 0x00000cc000007947 */ /* 0x000fea0003800000 */
.L_x_28581:
        /* <DEDUP_REMOVED lines=9> */
.L_x_28589:
[----:B------:R-:W3:Y:S02]  /*2130*/  LDG.E.U16 R0, [R4.64] ;  /* 0x0000002404007981 */ /* 0x000ee4000c1e1500 */
[----:B---3--:R-:W-:-:S06]  /*2140*/  HADD2.F32 R0, -RZ, R0.H0_H0 ;  /* 0x20000000ff007230 */ /* 0x008fcc0000004100 */
[----:B------:R-:W0:Y:S02]  /*2150*/  F2I.FTZ.TRUNC.NTZ R0, R0 ;  /* 0x0000000000007305 */ /* 0x000e24000021f100 */
[----:B0-----:R-:W-:Y:S01]  /*2160*/  PRMT R28, R0, 0x7610, R28 ;  /* 0x00007610001c7816 */ /* 0x001fe2000000001c */
[----:B------:R-:W-:Y:S05]  /*2170*/  BRA `(.L_x_28585) ;  /* 0x00000be000007947 */ /* 0x000fea0003800000 */
.L_x_28588:
        /* <DEDUP_REMOVED lines=9> */
.L_x_28591:
[----:B------:R-:W3:Y:S02]  /*2210*/  LDG.E.U16 R4, [R4.64] ;  /* 0x0000002404047981 */ /* 0x000ee4000c1e1500 */
[----:B---3--:R-:W-:-:S06]  /*2220*/  HADD2.F32 R0, -RZ, R4.H0_H0 ;  /* 0x20000004ff007230 */ /* 0x008fcc0000004100 */
[----:B------:R-:W0:Y:S02]  /*2230*/  F2I.FTZ.TRUNC.NTZ R0, R0 ;  /* 0x0000000000007305 */ /* 0x000e24000021f100 */
[----:B0-----:R-:W-:Y:S01]  /*2240*/  PRMT R28, R0, 0x7610, R28 ;  /* 0x00007610001c7816 */ /* 0x001fe2000000001c */
[----:B------:R-:W-:Y:S05]  /*2250*/  BRA `(.L_x_28585) ;  /* 0x00000b0000007947 */ /* 0x000fea0003800000 */
.L_x_28590:
[----:B------:R-:W3:Y:S02]  /*2260*/  LDG.E.64 R4, [R4.64] ;  /* 0x0000002404047981 */ /* 0x000ee4000c1e1b00 */
[----:B---3--:R0:W1:Y:S01]  /*2270*/  F2I.F64.TRUNC R28, R4 ;  /* 0x00000004001c7311 */ /* 0x008062000030d100 */
[----:B------:R-:W-:Y:S05]  /*2280*/  BRA `(.L_x_28585) ;  /* 0x00000ad000007947 */ /* 0x000fea0003800000 */
.L_x_28580:
        /* <DEDUP_REMOVED lines=12> */
.L_x_28594:
[----:B------:R-:W3:Y:S02]  /*2350*/  LDG.E.64 R4, [R4.64] ;  /* 0x0000002404047981 */ /* 0x000ee4000c1e1b00 */
[----:B---3--:R0:W1:Y:S01]  /*2360*/  F2I.F64.TRUNC R28, R4 ;  /* 0x00000004001c7311 */ /* 0x008062000030d100 */
[----:B------:R-:W-:Y:S05]  /*2370*/  BRA `(.L_x_28585) ;  /* 0x000009e000007947 */ /* 0x000fea0003800000 */
.L_x_28593:
        /* <DEDUP_REMOVED lines=28> */
.L_x_28596:
        /* <DEDUP_REMOVED lines=15> */
.L_x_28595:
[----:B------:R-:W3:Y:S02]  /*2630*/  LDG.E.U16 R0, [R4.64] ;  /* 0x0000002404007981 */ /* 0x000ee4000c1e1500 */
[----:B---3--:R-:W-:-:S06]  /*2640*/  PRMT R0, RZ, 0x5410, R0 ;  /* 0x00005410ff007816 */ /* 0x008fcc0000000000 */
[----:B------:R-:W0:Y:S02]  /*2650*/  F2I.FTZ.TRUNC.NTZ R0, R0 ;  /* 0x0000000000007305 */ /* 0x000e24000021f100 */
[----:B0-----:R-:W-:Y:S01]  /*2660*/  PRMT R28, R0, 0x7610, R28 ;  /* 0x00007610001c7816 */ /* 0x001fe2000000001c */
[----:B------:R-:W-:Y:S05]  /*2670*/  BRA `(.L_x_28585) ;  /* 0x000006e000007947 */ /* 0x000fea0003800000 */
.L_x_28592:
        /* <DEDUP_REMOVED lines=10> */
.L_x_28599:
        /* <DEDUP_REMOVED lines=21> */
.L_x_28603:
[----:B------:R-:W-:Y:S05]  /*2870*/  BSYNC B1 ;  /* 0x0000000000017941 */ /* 0x000fea0003800000 */
.L_x_28602:
[----:B------:R-:W-:Y:S01]  /*2880*/  LEA R5, R0, 0x3b800000, 0x17 ;  /* 0x3b80000000057811 */ /* 0x000fe200078eb8ff */
[----:B------:R-:W-:-:S05]  /*2890*/  IMAD.SHL.U32 R0, R3, 0x100000, RZ ;  /* 0x0010000003007824 */ /* 0x000fca00078e00ff */
[----:B------:R-:W-:Y:S02]  /*28a0*/  LOP3.LUT R0, R5, R0, R6, 0xfe, !PT ;  /* 0x0000000005007212 */ /* 0x000fe400078efe06 */
.L_x_28601:
[----:B------:R-:W-:Y:S05]  /*28b0*/  BSYNC B0 ;  /* 0x0000000000007941 */ /* 0x000fea0003800000 */
.L_x_28600:
[----:B------:R-:W0:Y:S02]  /*28c0*/  F2I.FTZ.TRUNC.NTZ R0, R0 ;  /* 0x0000000000007305 */ /* 0x000e24000021f100 */
[----:B0-----:R-:W-:Y:S01]  /*28d0*/  PRMT R28, R0, 0x7610, R28 ;  /* 0x00007610001c7816 */ /* 0x001fe2000000001c */
[----:B------:R-:W-:Y:S05]  /*28e0*/  BRA `(.L_x_28585) ;  /* 0x0000047000007947 */ /* 0x000fea0003800000 */
.L_x_28598:
        /* <DEDUP_REMOVED lines=21> */
.L_x_28607:
[----:B------:R-:W-:Y:S05]  /*2a40*/  BSYNC B1 ;  /* 0x0000000000017941 */ /* 0x000fea0003800000 */
.L_x_28606:
[----:B------:R-:W-:Y:S01]  /*2a50*/  LEA R5, R0, 0x37800000, 0x17 ;  /* 0x3780000000057811 */ /* 0x000fe200078eb8ff */
[----:B------:R-:W-:-:S05]  /*2a60*/  IMAD.SHL.U32 R0, R3, 0x200000, RZ ;  /* 0x0020000003007824 */ /* 0x000fca00078e00ff */
[----:B------:R-:W-:Y:S02]  /*2a70*/  LOP3.LUT R0, R5, R0, R6, 0xfe, !PT ;  /* 0x0000000005007212 */ /* 0x000fe400078efe06 */
.L_x_28605:
[----:B------:R-:W-:Y:S05]  /*2a80*/  BSYNC B0 ;  /* 0x0000000000007941 */ /* 0x000fea0003800000 */
.L_x_28604:
[----:B------:R-:W0:Y:S02]  /*2a90*/  F2I.FTZ.TRUNC.NTZ R0, R0 ;  /* 0x0000000000007305 */ /* 0x000e24000021f100 */
[----:B0-----:R-:W-:Y:S01]  /*2aa0*/  PRMT R28, R0, 0x7610, R28 ;  /* 0x00007610001c7816 */ /* 0x001fe2000000001c */
[----:B------:R-:W-:Y:S05]  /*2ab0*/  BRA `(.L_x_28585) ;  /* 0x000002a000007947 */ /* 0x000fea0003800000 */
.L_x_28597:
        /* <DEDUP_REMOVED lines=14> */
.L_x_28611:
[----:B------:R-:W-:Y:S05]  /*2ba0*/  BSYNC B0 ;  /* 0x0000000000007941 */ /* 0x000fea0003800000 */
.L_x_28610:
[----:B------:R-:W0:Y:S02]  /*2bb0*/  F2I.FTZ.TRUNC.NTZ R0, R0 ;  /* 0x0000000000007305 */ /* 0x000e24000021f100 */
[----:B0-----:R-:W-:Y:S01]  /*2bc0*/  PRMT R28, R0, 0x7610, R28 ;  /* 0x00007610001c7816 */ /* 0x001fe2000000001c */
[----:B------:R-:W-:Y:S05]  /*2bd0*/  BRA `(.L_x_28585) ;  /* 0x0000018000007947 */ /* 0x000fea0003800000 */
.L_x_28584:
        /* <DEDUP_REMOVED lines=21> */
.L_x_28609:
[----:B------:R0:W5:Y:S01]  /*2d30*/  LDG.E.U8 R28, [R4.64] ;  /* 0x00000024041c7981 */ /* 0x000162000c1e1100 */
[----:B------:R-:W-:Y:S05]  /*2d40*/  BRA `(.L_x_28585) ;  /* 0x0000001000007947 */ /* 0x000fea0003800000 */
.L_x_28608:
[----:B------:R0:W5:Y:S02]  /*2d50*/  LDG.E.U8 R28, [R4.64] ;  /* 0x00000024041c7981 */ /* 0x000164000c1e1100 */
.L_x_28585:
        /* <DEDUP_REMOVED lines=16> */
.L_x_28615:
[----:B------:R0:W5:Y:S01]  /*2e60*/  LDG.E.U8 R22, [R4.64] ;  /* 0x0000002404167981 */ /* 0x000162000c1e1100 */
[----:B------:R-:W-:Y:S05]  /*2e70*/  BRA `(.L_x_28617) ;  /* 0x00000d8000007947 */ /* 0x000fea0003800000 */
.L_x_28614:
        /* <DEDUP_REMOVED lines=8> */
.L_x_28619:
[----:B------:R0:W5:Y:S01]  /*2f00*/  LDG.E.U8 R22, [R4.64] ;  /* 0x0000002404167981 */ /* 0x000162000c1e1100 */
[----:B------:R-:W-:Y:S05]  /*2f10*/  BRA `(.L_x_28617) ;  /* 0x00000ce000007947 */ /* 0x000fea0003800000 */
.L_x_28618:
[----:B------:R0:W5:Y:S01]  /*2f20*/  LDG.E.U16 R22, [R4.64] ;  /* 0x0000002404167981 */ /* 0x000162000c1e1500 */
[----:B------:R-:W-:Y:S05]  /*2f30*/  BRA `(.L_x_28617) ;  /* 0x00000cc000007947 */ /* 0x000fea0003800000 */
.L_x_28613:
        /* <DEDUP_REMOVED lines=9> */
.L_x_28621:
[----:B------:R-:W3:Y:S02]  /*2fd0*/  LDG.E.U16 R0, [R4.64] ;  /* 0x0000002404007981 */ /* 0x000ee4000c1e1500 */
[----:B---3--:R-:W-:-:S06]  /*2fe0*/  HADD2.F32 R0, -RZ, R0.H0_H0 ;  /* 0x20000000ff007230 */ /* 0x008fcc0000004100 */
[----:B------:R-:W0:Y:S02]  /*2ff0*/  F2I.FTZ.TRUNC.NTZ R0, R0 ;  /* 0x0000000000007305 */ /* 0x000e24000021f100 */
[----:B0-----:R-:W-:Y:S01]  /*3000*/  PRMT R22, R0, 0x7610, R22 ;  /* 0x0000761000167816 */ /* 0x001fe20000000016 */
[----:B------:R-:W-:Y:S05]  /*3010*/  BRA `(.L_x_28617) ;  /* 0x00000be000007947 */ /* 0x000fea0003800000 */
.L_x_28620:
        /* <DEDUP_REMOVED lines=9> */
.L_x_28623:
[----:B------:R-:W3:Y:S02]  /*30b0*/  LDG.E.U16 R4, [R4.64] ;  /* 0x0000002404047981 */ /* 0x000ee4000c1e1500 */
[----:B---3--:R-:W-:-:S06]  /*30c0*/  HADD2.F32 R0, -RZ, R4.H0_H0 ;  /* 0x20000004ff007230 */ /* 0x008fcc0000004100 */
[----:B------:R-:W0:Y:S02]  /*30d0*/  F2I.FTZ.TRUNC.NTZ R0, R0 ;  /* 0x0000000000007305 */ /* 0x000e24000021f100 */
[----:B0-----:R-:W-:Y:S01]  /*30e0*/  PRMT R22, R0, 0x7610, R22 ;  /* 0x0000761000167816 */ /* 0x001fe20000000016 */
[----:B------:R-:W-:Y:S05]  /*30f0*/  BRA `(.L_x_28617) ;  /* 0x00000b0000007947 */ /* 0x000fea0003800000 */
.L_x_28622:
[----:B------:R-:W3:Y:S02]  /*3100*/  LDG.E.64 R4, [R4.64] ;  /* 0x0000002404047981 */ /* 0x000ee4000c1e1b00 */
[----:B---3--:R0:W3:Y:S01]  /*3110*/  F2I.F64.TRUNC R22, R4 ;  /* 0x0000000400167311 */ /* 0x0080e2000030d100 */
[----:B------:R-:W-:Y:S05]  /*3120*/  BRA `(.L_x_28617) ;  /* 0x00000ad000007947 */ /* 0x000fea0003800000 */
.L_x_28612:
        /* <DEDUP_REMOVED lines=12> */
.L_x_28626:
[----:B------:R-:W3:Y:S02]  /*31f0*/  LDG.E.64 R4, [R4.64] ;  /* 0x0000002404047981 */ /* 0x000ee4000c1e1b00 */
[----:B---3--:R0:W3:Y:S01]  /*3200*/  F2I.F64.TRUNC R22, R4 ;  /* 0x0000000400167311 */ /* 0x0080e2000030d100 */
[----:B------:R-:W-:Y:S05]  /*3210*/  BRA `(.L_x_28617) ;  /* 0x000009e000007947 */ /* 0x000fea0003800000 */
.L_x_28625:
        /* <DEDUP_REMOVED lines=28> */
.L_x_28628:
        /* <DEDUP_REMOVED lines=15> */
.L_x_28627:
[----:B------:R-:W3:Y:S02]  /*34d0*/  LDG.E.U16 R0, [R4.64] ;  /* 0x0000002404007981 */ /* 0x000ee4000c1e1500 */
[----:B---3--:R-:W-:-:S06]  /*34e0*/  PRMT R0, RZ, 0x5410, R0 ;  /* 0x00005410ff007816 */ /* 0x008fcc0000000000 */
[----:B------:R-:W0:Y:S02]  /*34f0*/  F2I.FTZ.TRUNC.NTZ R0, R0 ;  /* 0x0000000000007305 */ /* 0x000e24000021f100 */
[----:B0-----:R-:W-:Y:S01]  /*3500*/  PRMT R22, R0, 0x7610, R22 ;  /* 0x0000761000167816 */ /* 0x001fe20000000016 */
[----:B------:R-:W-:Y:S05]  /*3510*/  BRA `(.L_x_28617) ;  /* 0x000006e000007947 */ /* 0x000fea0003800000 */
.L_x_28624:
        /* <DEDUP_REMOVED lines=10> */
.L_x_28631:
        /* <DEDUP_REMOVED lines=21> */
.L_x_28635:
[----:B------:R-:W-:Y:S05]  /*3710*/  BSYNC B1 ;  /* 0x0000000000017941 */ /* 0x000fea0003800000 */
.L_x_28634:
[----:B------:R-:W-:Y:S01]  /*3720*/  LEA R5, R0, 0x3b800000, 0x17 ;  /* 0x3b80000000057811 */ /* 0x000fe200078eb8ff */
[----:B------:R-:W-:-:S05]  /*3730*/  IMAD.SHL.U32 R0, R3, 0x100000, RZ ;  /* 0x0010000003007824 */ /* 0x000fca00078e00ff */
[----:B------:R-:W-:Y:S02]  /*3740*/  LOP3.LUT R0, R5, R0, R6, 0xfe, !PT ;  /* 0x0000000005007212 */ /* 0x000fe400078efe06 */
.L_x_28633:
[----:B------:R-:W-:Y:S05]  /*3750*/  BSYNC B0 ;  /* 0x0000000000007941 */ /* 0x000fea0003800000 */
.L_x_28632:
[----:B------:R-:W0:Y:S02]  /*3760*/  F2I.FTZ.TRUNC.NTZ R0, R0 ;  /* 0x0000000000007305 */ /* 0x000e24000021f100 */
[----:B0-----:R-:W-:Y:S01]  /*3770*/  PRMT R22, R0, 0x7610, R22 ;  /* 0x0000761000167816 */ /* 0x001fe20000000016 */
[----:B------:R-:W-:Y:S05]  /*3780*/  BRA `(.L_x_28617) ;  /* 0x0000047000007947 */ /* 0x000fea0003800000 */
.L_x_28630:
        /* <DEDUP_REMOVED lines=21> */
.L_x_28639:
[----:B------:R-:W-:Y:S05]  /*38e0*/  BSYNC B1 ;  /* 0x0000000000017941 */ /* 0x000fea0003800000 */
.L_x_28638:
[----:B------:R-:W-:Y:S01]  /*38f0*/  LEA R5, R0, 0x37800000, 0x17 ;  /* 0x3780000000057811 */ /* 0x000fe200078eb8ff */
[----:B------:R-:W-:-:S05]  /*3900*/  IMAD.SHL.U32 R0, R3, 0x200000, RZ ;  /* 0x0020000003007824 */ /* 0x000fca00078e00ff */
[----:B------:R-:W-:Y:S02]  /*3910*/  LOP3.LUT R0, R5, R0, R6, 0xfe, !PT ;  /* 0x0000000005007212 */ /* 0x000fe400078efe06 */
.L_x_28637:
[----:B------:R-:W-:Y:S05]  /*3920*/  BSYNC B0 ;  /* 0x0000000000007941 */ /* 0x000fea0003800000 */
.L_x_28636:
[----:B------:R-:W0:Y:S02]  /*3930*/  F2I.FTZ.TRUNC.NTZ R0, R0 ;  /* 0x0000000000007305 */ /* 0x000e24000021f100 */
[----:B0-----:R-:W-:Y:S01]  /*3940*/  PRMT R22, R0, 0x7610, R22 ;  /* 0x0000761000167816 */ /* 0x001fe20000000016 */
[----:B------:R-:W-:Y:S05]  /*3950*/  BRA `(.L_x_28617) ;  /* 0x000002a000007947 */ /* 0x000fea0003800000 */
.L_x_28629:
        /* <DEDUP_REMOVED lines=14> */
.L_x_28643:
[----:B------:R-:W-:Y:S05]  /*3a40*/  BSYNC B0 ;  /* 0x0000000000007941 */ /* 0x000fea0003800000 */
.L_x_28642:
[----:B------:R-:W0:Y:S02]  /*3a50*/  F2I.FTZ.TRUNC.NTZ R0, R0 ;  /* 0x0000000000007305 */ /* 0x000e24000021f100 */
[----:B0-----:R-:W-:Y:S01]  /*3a60*/  PRMT R22, R0, 0x7610, R22 ;  /* 0x0000761000167816 */ /* 0x001fe20000000016 */
[----:B------:R-:W-:Y:S05]  /*3a70*/  BRA `(.L_x_28617) ;  /* 0x0000018000007947 */ /* 0x000fea0003800000 */
.L_x_28616:
        /* <DEDUP_REMOVED lines=21> */
.L_x_28641:
[----:B------:R0:W5:Y:S01]  /*3bd0*/  LDG.E.U8 R22, [R4.64] ;  /* 0x0000002404167981 */ /* 0x000162000c1e1100 */
[----:B------:R-:W-:Y:S05]  /*3be0*/  BRA `(.L_x_28617) ;  /* 0x0000001000007947 */ /* 0x000fea0003800000 */
.L_x_28640:
[----:B------:R0:W5:Y:S02]  /*3bf0*/  LDG.E.U8 R22, [R4.64] ;  /* 0x0000002404167981 */ /* 0x000164000c1e1100 */
.L_x_28617:
[----:B------:R-:W-:-:S03]  /*3c00*/  IADD3 R17, R17, 0x80, RZ ;  /* 0x0000008011117810 */ /* 0x000fc60007ffe0ff */
.L_x_28579:
[----:B------:R-:W-:Y:S05]  /*3c10*/  BSYNC B6 ;  /* 0x0000000000067941 */ /* 0x000fea0003800000 */
.L_x_28578:
        /* <DEDUP_REMOVED lines=23> */
.L_x_28649:
[----:B------:R0:W5:Y:S01]  /*3d90*/  LDG.E.U8 R19, [R4.64] ;  /* 0x0000002404137981 */ /* 0x000162000c1e1100 */
[----:B------:R-:W-:Y:S05]  /*3da0*/  BRA `(.L_x_28651) ;  /* 0x00000d8000007947 */ /* 0x000fea0003800000 */
.L_x_28648:
        /* <DEDUP_REMOVED lines=8> */
.L_x_28653:
[----:B------:R0:W5:Y:S01]  /*3e30*/  LDG.E.U8 R19, [R4.64] ;  /* 0x0000002404137981 */ /* 0x000162000c1e1100 */
[----:B------:R-:W-:Y:S05]  /*3e40*/  BRA `(.L_x_28651) ;  /* 0x00000ce000007947 */ /* 0x000fea0003800000 */
.L_x_28652:
[----:B------:R0:W5:Y:S01]  /*3e50*/  LDG.E.U16 R19, [R4.64] ;  /* 0x0000002404137981 */ /* 0x000162000c1e1500 */
[----:B------:R-:W-:Y:S05]  /*3e60*/  BRA `(.L_x_28651) ;  /* 0x00000cc000007947 */ /* 0x000fea0003800000 */
.L_x_28647:
        /* <DEDUP_REMOVED lines=9> */
.L_x_28655:
[----:B------:R-:W4:Y:S02]  /*3f00*/  LDG.E.U16 R0, [R4.64] ;  /* 0x0000002404007981 */ /* 0x000f24000c1e1500 */
[----:B----4-:R-:W-:-:S06]  /*3f10*/  HADD2.F32 R0, -RZ, R0.H0_H0 ;  /* 0x20000000ff007230 */ /* 0x010fcc0000004100 */
[----:B------:R-:W0:Y:S02]  /*3f20*/  F2I.FTZ.TRUNC.NTZ R0, R0 ;  /* 0x0000000000007305 */ /* 0x000e24000021f100 */
[----:B0-----:R-:W-:Y:S01]  /*3f30*/  PRMT R19, R0, 0x7610, R19 ;  /* 0x0000761000137816 */ /* 0x001fe20000000013 */
[----:B------:R-:W-:Y:S05]  /*3f40*/  BRA `(.L_x_28651) ;  /* 0x00000be000007947 */ /* 0x000fea0003800000 */
.L_x_28654:
        /* <DEDUP_REMOVED lines=9> */
.L_x_28657:
[----:B------:R-:W4:Y:S02]  /*3fe0*/  LDG.E.U16 R4, [R4.64] ;  /* 0x0000002404047981 */ /* 0x000f24000c1e1500 */
[----:B----4-:R-:W-:-:S06]  /*3ff0*/  HADD2.F32 R0, -RZ, R4.H0_H0 ;  /* 0x20000004ff007230 */ /* 0x010fcc0000004100 */
[----:B------:R-:W0:Y:S02]  /*4000*/  F2I.FTZ.TRUNC.NTZ R0, R0 ;  /* 0x0000000000007305 */ /* 0x000e24000021f100 */
[----:B0-----:R-:W-:Y:S01]  /*4010*/  PRMT R19, R0, 0x7610, R19 ;  /* 0x0000761000137816 */ /* 0x001fe20000000013 */
[----:B------:R-:W-:Y:S05]  /*4020*/  BRA `(.L_x_28651) ;  /* 0x00000b0000007947 */ /* 0x000fea0003800000 */
.L_x_28656:
[----:B------:R-:W4:Y:S02]  /*4030*/  LDG.E.64 R4, [R4.64] ;  /* 0x0000002404047981 */ /* 0x000f24000c1e1b00 */
[----:B----4-:R0:W4:Y:S01]  /*4040*/  F2I.F64.TRUNC R19, R4 ;  /* 0x0000000400137311 */ /* 0x010122000030d100 */
[----:B------:R-:W-:Y:S05]  /*4050*/  BRA `(.L_x_28651) ;  /* 0x00000ad000007947 */ /* 0x000fea0003800000 */
.L_x_28646:
        /* <DEDUP_REMOVED lines=12> */
.L_x_28660:
[----:B------:R-:W4:Y:S02]  /*4120*/  LDG.E.64 R4, [R4.64] ;  /* 0x0000002404047981 */ /* 0x000f24000c1e1b00 */
[----:B----4-:R0:W4:Y:S01]  /*4130*/  F2I.F64.TRUNC R19, R4 ;  /* 0x0000000400137311 */ /* 0x010122000030d100 */
[----:B------:R-:W-:Y:S05]  /*4140*/  BRA `(.L_x_28651) ;  /* 0x000009e000007947 */ /* 0x000fea0003800000 */
.L_x_28659:
        /* <DEDUP_REMOVED lines=28> */
.L_x_28662:
        /* <DEDUP_REMOVED lines=15> */
.L_x_28661:
[----:B------:R-:W4:Y:S02]  /*4400*/  LDG.E.U16 R0, [R4.64] ;  /* 0x0000002404007981 */ /* 0x000f24000c1e1500 */
[----:B----4-:R-:W-:-:S06]  /*4410*/  PRMT R0, RZ, 0x5410, R0 ;  /* 0x00005410ff007816 */ /* 0x010fcc0000000000 */
[----:B------:R-:W0:Y:S02]  /*4420*/  F2I.FTZ.TRUNC.NTZ R0, R0 ;  /* 0x0000000000007305 */ /* 0x000e24000021f100 */
[----:B0-----:R-:W-:Y:S01]  /*4430*/  PRMT R19, R0, 0x7610, R19 ;  /* 0x0000761000137816 */ /* 0x001fe20000000013 */
[----:B------:R-:W-:Y:S05]  /*4440*/  BRA `(.L_x_28651) ;  /* 0x000006e000007947 */ /* 0x000fea0003800000 */
.L_x_28658:
        /* <DEDUP_REMOVED lines=10> */
.L_x_28665:
        /* <DEDUP_REMOVED lines=21> */
.L_x_28669:
[----:B------:R-:W-:Y:S05]  /*4640*/  BSYNC B1 ;  /* 0x0000000000017941 */ /* 0x000fea0003800000 */
.L_x_28668:
[----:B------:R-:W-:Y:S01]  /*4650*/  LEA R5, R0, 0x3b800000, 0x17 ;  /* 0x3b80000000057811 */ /* 0x000fe200078eb8ff */
[----:B------:R-:W-:-:S05]  /*4660*/  IMAD.SHL.U32 R0, R3, 0x100000, RZ ;  /* 0x0010000003007824 */ /* 0x000fca00078e00ff */
[----:B------:R-:W-:Y:S02]  /*4670*/  LOP3.LUT R0, R5, R0, R6, 0xfe, !PT ;  /* 0x0000000005007212 */ /* 0x000fe400078efe06 */
.L_x_28667:
[----:B------:R-:W-:Y:S05]  /*4680*/  BSYNC B0 ;  /* 0x0000000000007941 */ /* 0x000fea0003800000 */
.L_x_28666:
[----:B------:R-:W0:Y:S02]  /*4690*/  F2I.FTZ.TRUNC.NTZ R0, R0 ;  /* 0x0000000000007305 */ /* 0x000e24000021f100 */
[----:B0-----:R-:W-:Y:S01]  /*46a0*/  PRMT R19, R0, 0x7610, R19 ;  /* 0x0000761000137816 */ /* 0x001fe20000000013 */
[----:B------:R-:W-:Y:S05]  /*46b0*/  BRA `(.L_x_28651) ;  /* 0x0000047000007947 */ /* 0x000fea0003800000 */
.L_x_28664:
        /* <DEDUP_REMOVED lines=21> */
.L_x_28673:
[----:B------:R-:W-:Y:S05]  /*4810*/  BSYNC B1 ;  /* 0x0000000000017941 */ /* 0x000fea0003800000 */
.L_x_28672:
[----:B------:R-:W-:Y:S01]  /*4820*/  LEA R5, R0, 0x37800000, 0x17 ;  /* 0x3780000000057811 */ /* 0x000fe200078eb8ff */
[----:B------:R-:W-:-:S05]  /*4830*/  IMAD.SHL.U32 R0, R3, 0x200000, RZ ;  /* 0x0020000003007824 */ /* 0x000fca00078e00ff */
[----:B------:R-:W-:Y:S02]  /*4840*/  LOP3.LUT R0, R5, R0, R6, 0xfe, !PT ;  /* 0x0000000005007212 */ /* 0x000fe400078efe06 */
.L_x_28671:
[----:B------:R-:W-:Y:S05]  /*4850*/  BSYNC B0 ;  /* 0x0000000000007941 */ /* 0x000fea0003800000 */
.L_x_28670:
[----:B------:R-:W0:Y:S02]  /*4860*/  F2I.FTZ.TRUNC.NTZ R0, R0 ;  /* 0x0000000000007305 */ /* 0x000e24000021f100 */
[----:B0-----:R-:W-:Y:S01]  /*4870*/  PRMT R19, R0, 0x7610, R19 ;  /* 0x0000761000137816 */ /* 0x001fe20000000013 */
[----:B------:R-:W-:Y:S05]  /*4880*/  BRA `(.L_x_28651) ;  /* 0x000002a000007947 */ /* 0x000fea0003800000 */
.L_x_28663:
        /* <DEDUP_REMOVED lines=14> */
.L_x_28677:
[----:B------:R-:W-:Y:S05]  /*4970*/  BSYNC B0 ;  /* 0x0000000000007941 */ /* 0x000fea0003800000 */
.L_x_28676:
[----:B------:R-:W0:Y:S02]  /*4980*/  F2I.FTZ.TRUNC.NTZ R0, R0 ;  /* 0x0000000000007305 */ /* 0x000e24000021f100 */
[----:B0-----:R-:W-:Y:S01]  /*4990*/  PRMT R19, R0, 0x7610, R19 ;  /* 0x0000761000137816 */ /* 0x001fe20000000013 */
[----:B------:R-:W-:Y:S05]  /*49a0*/  BRA `(.L_x_28651) ;  /* 0x0000018000007947 */ /* 0x000fea0003800000 */
.L_x_28650:
        /* <DEDUP_REMOVED lines=21> */
.L_x_28675:
[----:B------:R0:W5:Y:S01]  /*4b00*/  LDG.E.U8 R19, [R4.64] ;  /* 0x0000002404137981 */ /* 0x000162000c1e1100 */
[----:B------:R-:W-:Y:S05]  /*4b10*/  BRA `(.L_x_28651) ;  /* 0x0000001000007947 */ /* 0x000fea0003800000 */
.L_x_28674:
[----:B------:R0:W5:Y:S02]  /*4b20*/  LDG.E.U8 R19, [R4.64] ;  /* 0x0000002404137981 */ /* 0x000164000c1e1100 */
.L_x_28651:
        /* <DEDUP_REMOVED lines=16> */
.L_x_28681:
[----:B------:R0:W5:Y:S01]  /*4c30*/  LDG.E.U8 R24, [R4.64] ;  /* 0x0000002404187981 */ /* 0x000162000c1e1100 */
[----:B------:R-:W-:Y:S05]  /*4c40*/  BRA `(.L_x_28683) ;  /* 0x00000d8000007947 */ /* 0x000fea0003800000 */
.L_x_28680:
        /* <DEDUP_REMOVED lines=8> */
.L_x_28685:
[----:B------:R0:W5:Y:S01]  /*4cd0*/  LDG.E.U8 R24, [R4.64] ;  /* 0x0000002404187981 */ /* 0x000162000c1e1100 */
[----:B------:R-:W-:Y:S05]  /*4ce0*/  BRA `(.L_x_28683) ;  /* 0x00000ce000007947 */ /* 0x000fea0003800000 */
.L_x_28684:
[----:B------:R0:W5:Y:S01]  /*4cf0*/  LDG.E.U16 R24, [R4.64] ;  /* 0x0000002404187981 */ /* 0x000162000c1e1500 */
[----:B------:R-:W-:Y:S05]  /*4d00*/  BRA `(.L_x_28683) ;  /* 0x00000cc000007947 */ /* 0x000fea0003800000 */
.L_x_28679:
        /* <DEDUP_REMOVED lines=9> */
.L_x_28687:
[----:B----4-:R-:W4:Y:S02]  /*4da0*/  LDG.E.U16 R0, [R4.64] ;  /* 0x0000002404007981 */ /* 0x010f24000c1e1500 */
[----:B----4-:R-:W-:-:S06]  /*4db0*/  HADD2.F32 R0, -RZ, R0.H0_H0 ;  /* 0x20000000ff007230 */ /* 0x010fcc0000004100 */
[----:B------:R-:W0:Y:S02]  /*4dc0*/  F2I.FTZ.TRUNC.NTZ R0, R0 ;  /* 0x0000000000007305 */ /* 0x000e24000021f100 */
[----:B0-----:R-:W-:Y:S01]  /*4dd0*/  PRMT R24, R0, 0x7610, R24 ;  /* 0x0000761000187816 */ /* 0x001fe20000000018 */
[----:B------:R-:W-:Y:S05]  /*4de0*/  BRA `(.L_x_28683) ;  /* 0x00000be000007947 */ /* 0x000fea0003800000 */
.L_x_28686:
        /* <DEDUP_REMOVED lines=9> */
.L_x_28689:
[----:B----4-:R-:W4:Y:S02]  /*4e80*/  LDG.E.U16 R4, [R4.64] ;  /* 0x0000002404047981 */ /* 0x010f24000c1e1500 */
[----:B----4-:R-:W-:-:S06]  /*4e90*/  HADD2.F32 R0, -RZ, R4.H0_H0 ;  /* 0x20000004ff007230 */ /* 0x010fcc0000004100 */
[----:B------:R-:W0:Y:S02]  /*4ea0*/  F2I.FTZ.TRUNC.NTZ R0, R0 ;  /* 0x0000000000007305 */ /* 0x000e24000021f100 */
[----:B0-----:R-:W-:Y:S01]  /*4eb0*/  PRMT R24, R0, 0x7610, R24 ;  /* 0x0000761000187816 */ /* 0x001fe20000000018 */
[----:B------:R-:W-:Y:S05]  /*4ec0*/  BRA `(.L_x_28683) ;  /* 0x00000b0000007947 */ /* 0x000fea0003800000 */
.L_x_28688:
[----:B----4-:R-:W4:Y:S02]  /*4ed0*/  LDG.E.64 R4, [R4.64] ;  /* 0x0000002404047981 */ /* 0x010f24000c1e1b00 */
[----:B----4-:R0:W4:Y:S01]  /*4ee0*/  F2I.F64.TRUNC R24, R4 ;  /* 0x0000000400187311 */ /* 0x010122000030d100 */
[----:B------:R-:W-:Y:S05]  /*4ef0*/  BRA `(.L_x_28683) ;  /* 0x00000ad000007947 */ /* 0x000fea0003800000 */
.L_x_28678:
        /* <DEDUP_REMOVED lines=12> */
.L_x_28692:
[----:B----4-:R-:W4:Y:S02]  /*4fc0*/  LDG.E.64 R4, [R4.64] ;  /* 0x0000002404047981 */ /* 0x010f24000c1e1b00 */
[----:B----4-:R0:W4:Y:S01]  /*4fd0*/  F2I.F64.TRUNC R24, R4 ;  /* 0x0000000400187311 */ /* 0x010122000030d100 */
[----:B------:R-:W-:Y:S05]  /*4fe0*/  BRA `(.L_x_28683) ;  /* 0x000009e000007947 */ /* 0x000fea0003800000 */
.L_x_28691:
        /* <DEDUP_REMOVED lines=28> */
.L_x_28694:
        /* <DEDUP_REMOVED lines=15> */
.L_x_28693:
[----:B----4-:R-:W4:Y:S02]  /*52a0*/  LDG.E.U16 R0, [R4.64] ;  /* 0x0000002404007981 */ /* 0x010f24000c1e1500 */
[----:B----4-:R-:W-:-:S06]  /*52b0*/  PRMT R0, RZ, 0x5410, R0 ;  /* 0x00005410ff007816 */ /* 0x010fcc0000000000 */
[----:B------:R-:W0:Y:S02]  /*52c0*/  F2I.FTZ.TRUNC.NTZ R0, R0 ;  /* 0x0000000000007305 */ /* 0x000e24000021f100 */
[----:B0-----:R-:W-:Y:S01]  /*52d0*/  PRMT R24, R0, 0x7610, R24 ;  /* 0x0000761000187816 */ /* 0x001fe20000000018 */
[----:B------:R-:W-:Y:S05]  /*52e0*/  BRA `(.L_x_28683) ;  /* 0x000006e000007947 */ /* 0x000fea0003800000 */
.L_x_28690:
        /* <DEDUP_REMOVED lines=10> */
.L_x_28697:
        /* <DEDUP_REMOVED lines=21> */
.L_x_28701:
[----:B------:R-:W-:Y:S05]  /*54e0*/  BSYNC B1 ;  /* 0x0000000000017941 */ /* 0x000fea0003800000 */
.L_x_28700:
[----:B------:R-:W-:Y:S01]  /*54f0*/  LEA R5, R0, 0x3b800000, 0x17 ;  /* 0x3b80000000057811 */ /* 0x000fe200078eb8ff */
[----:B------:R-:W-:-:S05]  /*5500*/  IMAD.SHL.U32 R0, R3, 0x100000, RZ ;  /* 0x0010000003007824 */ /* 0x000fca00078e00ff */
[----:B------:R-:W-:Y:S02]  /*5510*/  LOP3.LUT R0, R5, R0, R6, 0xfe, !PT ;  /* 0x0000000005007212 */ /* 0x000fe400078efe06 */
.L_x_28699:
[----:B------:R-:W-:Y:S05]  /*5520*/  BSYNC B0 ;  /* 0x0000000000007941 */ /* 0x000fea0003800000 */
.L_x_28698:
[----:B------:R-:W0:Y:S02]  /*5530*/  F2I.FTZ.TRUNC.NTZ R0, R0 ;  /* 0x0000000000007305 */ /* 0x000e24000021f100 */
[----:B0-----:R-:W-:Y:S01]  /*5540*/  PRMT R24, R0, 0x7610, R24 ;  /* 0x0000761000187816 */ /* 0x001fe20000000018 */
[----:B------:R-:W-:Y:S05]  /*5550*/  BRA `(.L_x_28683) ;  /* 0x0000047000007947 */ /* 0x000fea0003800000 */
.L_x_28696:
        /* <DEDUP_REMOVED lines=21> */
.L_x_28705:
[----:B------:R-:W-:Y:S05]  /*56b0*/  BSYNC B1 ;  /* 0x0000000000017941 */ /* 0x000fea0003800000 */
.L_x_28704:
[----:B------:R-:W-:Y:S01]  /*56c0*/  LEA R5, R0, 0x37800000, 0x17 ;  /* 0x3780000000057811 */ /* 0x000fe200078eb8ff */
[----:B------:R-:W-:-:S05]  /*56d0*/  IMAD.SHL.U32 R0, R3, 0x200000, RZ ;  /* 0x0020000003007824 */ /* 0x000fca00078e00ff */
[----:B------:R-:W-:Y:S02]  /*56e0*/  LOP3.LUT R0, R5, R0, R6, 0xfe, !PT ;  /* 0x0000000005007212 */ /* 0x000fe400078efe06 */
.L_x_28703:
[----:B------:R-:W-:Y:S05]  /*56f0*/  BSYNC B0 ;  /* 0x0000000000007941 */ /* 0x000fea0003800000 */
.L_x_28702:
[----:B------:R-:W0:Y:S02]  /*5700*/  F2I.FTZ.TRUNC.NTZ R0, R0 ;  /* 0x0000000000007305 */ /* 0x000e24000021f100 */
[----:B0-----:R-:W-:Y:S01]  /*5710*/  PRMT R24, R0, 0x7610, R24 ;  /* 0x0000761000187816 */ /* 0x001fe20000000018 */
[----:B------:R-:W-:Y:S05]  /*5720*/  BRA `(.L_x_28683) ;  /* 0x000002a000007947 */ /* 0x000fea0003800000 */
.L_x_28695:
        /* <DEDUP_REMOVED lines=14> */
.L_x_28709:
[----:B------:R-:W-:Y:S05]  /*5810*/  BSYNC B0 ;  /* 0x0000000000007941 */ /* 0x000fea0003800000 */
.L_x_28708:
[----:B------:R-:W0:Y:S02]  /*5820*/  F2I.FTZ.TRUNC.NTZ R0, R0 ;  /* 0x0000000000007305 */ /* 0x000e24000021f100 */
[----:B0-----:R-:W-:Y:S01]  /*5830*/  PRMT R24, R0, 0x7610, R24 ;  /* 0x0000761000187816 */ /* 0x001fe20000000018 */
[----:B------:R-:W-:Y:S05]  /*5840*/  BRA `(.L_x_28683) ;  /* 0x0000018000007947 */ /* 0x000fea0003800000 */
.L_x_28682:
        /* <DEDUP_REMOVED lines=21> */
.L_x_28707:
[----:B------:R0:W5:Y:S01]  /*59a0*/  LDG.E.U8 R24, [R4.64] ;  /* 0x0000002404187981 */ /* 0x000162000c1e1100 */
[----:B------:R-:W-:Y:S05]  /*59b0*/  BRA `(.L_x_28683) ;  /* 0x0000001000007947 */ /* 0x000fea0003800000 */
.L_x_28706:
[----:B------:R0:W5:Y:S02]  /*59c0*/  LDG.E.U8 R24, [R4.64] ;  /* 0x0000002404187981 */ /* 0x000164000c1e1100 */
.L_x_28683:
[----:B------:R-:W-:-:S03]  /*59d0*/  IADD3 R17, R17, 0x80, RZ ;  /* 0x0000008011117810 */ /* 0x000fc60007ffe0ff */
.L_x_28645:
[----:B------:R-:W-:Y:S05]  /*59e0*/  BSYNC B6 ;  /* 0x0000000000067941 */ /* 0x000fea0003800000 */
.L_x_28644:
        /* <DEDUP_REMOVED lines=21> */
.L_x_28715:
[----:B------:R0:W5:Y:S01]  /*5b40*/  LDG.E.U8 R27, [R4.64] ;  /* 0x00000024041b7981 */ /* 0x000162000c1e1100 */
[----:B------:R-:W-:Y:S05]  /*5b50*/  BRA `(.L_x_28717) ;  /* 0x00000d8000007947 */ /* 0x000fea0003800000 */
.L_x_28714:
        /* <DEDUP_REMOVED lines=8> */
.L_x_28719:
[----:B------:R0:W5:Y:S01]  /*5be0*/  LDG.E.U8 R27, [R4.64] ;  /* 0x00000024041b7981 */ /* 0x000162000c1e1100 */
[----:B------:R-:W-:Y:S05]  /*5bf0*/  BRA `(.L_x_28717) ;  /* 0x00000ce000007947 */ /* 0x000fea0003800000 */
.L_x_28718:
[----:B------:R0:W5:Y:S01]  /*5c00*/  LDG.E.U16 R27, [R4.64] ;  /* 0x00000024041b7981 */ /* 0x000162000c1e1500 */
[----:B------:R-:W-:Y:S05]  /*5c10*/  BRA `(.L_x_28717) ;  /* 0x00000cc000007947 */ /* 0x000fea0003800000 */
.L_x_28713:
        /* <DEDUP_REMOVED lines=9> */
.L_x_28721:
[----:B----4-:R-:W4:Y:S02]  /*5cb0*/  LDG.E.U16 R0, [R4.64] ;  /* 0x0000002404007981 */ /* 0x010f24000c1e1500 */
[----:B----4-:R-:W-:-:S06]  /*5cc0*/  HADD2.F32 R0, -RZ, R0.H0_H0 ;  /* 0x20000000ff007230 */ /* 0x010fcc0000004100 */
[----:B------:R-:W0:Y:S02]  /*5cd0*/  F2I.FTZ.TRUNC.NTZ R0, R0 ;  /* 0x0000000000007305 */ /* 0x000e24000021f100 */
[----:B0-----:R-:W-:Y:S01]  /*5ce0*/  PRMT R27, R0, 0x7610, R27 ;  /* 0x00007610001b7816 */ /* 0x001fe2000000001b */
[----:B------:R-:W-:Y:S05]  /*5cf0*/  BRA `(.L_x_28717) ;  /* 0x00000be000007947 */ /* 0x000fea0003800000 */
.L_x_28720:
        /* <DEDUP_REMOVED lines=9> */
.L_x_28723:
[----:B----4-:R-:W4:Y:S02]  /*5d90*/  LDG.E.U16 R4, [R4.64] ;  /* 0x0000002404047981 */ /* 0x010f24000c1e1500 */
[----:B----4-:R-:W-:-:S06]  /*5da0*/  HADD2.F32 R0, -RZ, R4.H0_H0 ;  /* 0x20000004ff007230 */ /* 0x010fcc0000004100 */
[----:B------:R-:W0:Y:S02]  /*5db0*/  F2I.FTZ.TRUNC.NTZ R0, R0 ;  /* 0x0000000000007305 */ /* 0x000e24000021f100 */
[----:B0-----:R-:W-:Y:S01]  /*5dc0*/  PRMT R27, R0, 0x7610, R27 ;  /* 0x00007610001b7816 */ /* 0x001fe2000000001b */
[----:B------:R-:W-:Y:S05]  /*5dd0*/  BRA `(.L_x_28717) ;  /* 0x00000b0000007947 */ /* 0x000fea0003800000 */
.L_x_28722:
[----:B----4-:R-:W4:Y:S02]  /*5de0*/  LDG.E.64 R4, [R4.64] ;  /* 0x0000002404047981 */ /* 0x010f24000c1e1b00 */
[----:B----4-:R0:W4:Y:S01]  /*5df0*/  F2I.F64.TRUNC R27, R4 ;  /* 0x00000004001b7311 */ /* 0x010122000030d100 */
[----:B------:R-:W-:Y:S05]  /*5e00*/  BRA `(.L_x_28717) ;  /* 0x00000ad000007947 */ /* 0x000fea0003800000 */
.L_x_28712:
        /* <DEDUP_REMOVED lines=12> */
.L_x_28726:
[----:B----4-:R-:W4:Y:S02]  /*5ed0*/  LDG.E.64 R4, [R4.64] ;  /* 0x0000002404047981 */ /* 0x010f24000c1e1b00 */
[----:B----4-:R0:W4:Y:S01]  /*5ee0*/  F2I.F64.TRUNC R27, R4 ;  /* 0x00000004001b7311 */ /* 0x010122000030d100 */
[----:B------:R-:W-:Y:S05]  /*5ef0*/  BRA `(.L_x_28717) ;  /* 0x000009e000007947 */ /* 0x000fea0003800000 */
.L_x_28725:
        /* <DEDUP_REMOVED lines=28> */
.L_x_28728:
        /* <DEDUP_REMOVED lines=15> */
.L_x_28727:
[----:B----4-:R-:W4:Y:S02]  /*61b0*/  LDG.E.U16 R0, [R4.64] ;  /* 0x0000002404007981 */ /* 0x010f24000c1e1500 */
[----:B----4-:R-:W-:-:S06]  /*61c0*/  PRMT R0, RZ, 0x5410, R0 ;  /* 0x00005410ff007816 */ /* 0x010fcc0000000000 */
[----:B------:R-:W0:Y:S02]  /*61d0*/  F2I.FTZ.TRUNC.NTZ R0, R0 ;  /* 0x0000000000007305 */ /* 0x000e24000021f100 */
[----:B0-----:R-:W-:Y:S01]  /*61e0*/  PRMT R27, R0, 0x7610, R27 ;  /* 0x00007610001b7816 */ /* 0x001fe2000000001b */
[----:B------:R-:W-:Y:S05]  /*61f0*/  BRA `(.L_x_28717) ;  /* 0x000006e000007947 */ /* 0x000fea0003800000 */
.L_x_28724:
        /* <DEDUP_REMOVED lines=10> */
.L_x_28731:
        /* <DEDUP_REMOVED lines=21> */
.L_x_28735:
[----:B------:R-:W-:Y:S05]  /*63f0*/  BSYNC B1 ;  /* 0x0000000000017941 */ /* 0x000fea0003800000 */
.L_x_28734:
[----:B------:R-:W-:Y:S01]  /*6400*/  LEA R5, R0, 0x3b800000, 0x17 ;  /* 0x3b80000000057811 */ /* 0x000fe200078eb8ff */
[----:B------:R-:W-:-:S05]  /*6410*/  IMAD.SHL.U32 R0, R3, 0x100000, RZ ;  /* 0x0010000003007824 */ /* 0x000fca00078e00ff */
[----:B------:R-:W-:Y:S02]  /*6420*/  LOP3.LUT R0, R5, R0, R6, 0xfe, !PT ;  /* 0x0000000005007212 */ /* 0x000fe400078efe06 */
.L_x_28733:
[----:B------:R-:W-:Y:S05]  /*6430*/  BSYNC B0 ;  /* 0x0000000000007941 */ /* 0x000fea0003800000 */
.L_x_28732:
[----:B------:R-:W0:Y:S02]  /*6440*/  F2I.FTZ.TRUNC.NTZ R0, R0 ;  /* 0x0000000000007305 */ /* 0x000e24000021f100 */
[----:B0-----:R-:W-:Y:S01]  /*6450*/  PRMT R27, R0, 0x7610, R27 ;  /* 0x00007610001b7816 */ /* 0x001fe2000000001b */
[----:B------:R-:W-:Y:S05]  /*6460*/  BRA `(.L_x_28717) ;  /* 0x0000047000007947 */ /* 0x000fea0003800000 */
.L_x_28730:
        /* <DEDUP_REMOVED lines=21> */
.L_x_28739:
[----:B------:R-:W-:Y:S05]  /*65c0*/  BSYNC B1 ;  /* 0x0000000000017941 */ /* 0x000fea0003800000 */
.L_x_28738:
[----:B------:R-:W-:Y:S01]  /*65d0*/  LEA R5, R0, 0x37800000, 0x17 ;  /* 0x3780000000057811 */ /* 0x000fe200078eb8ff */
[----:B------:R-:W-:-:S05]  /*65e0*/  IMAD.SHL.U32 R0, R3, 0x200000, RZ ;  /* 0x0020000003007824 */ /* 0x000fca00078e00ff */
[----:B------:R-:W-:Y:S02]  /*65f0*/  LOP3.LUT R0, R5, R0, R6, 0xfe, !PT ;  /* 0x0000000005007212 */ /* 0x000fe400078efe06 */
.L_x_28737:
[----:B------:R-:W-:Y:S05]  /*6600*/  BSYNC B0 ;  /* 0x0000000000007941 */ /* 0x000fea0003800000 */
.L_x_28736:
[----:B------:R-:W0:Y:S02]  /*6610*/  F2I.FTZ.TRUNC.NTZ R0, R0 ;  /* 0x0000000000007305 */ /* 0x000e24000021f100 */
[----:B0-----:R-:W-:Y:S01]  /*6620*/  PRMT R27, R0, 0x7610, R27 ;  /* 0x00007610001b7816 */ /* 0x001fe2000000001b */
[----:B------:R-:W-:Y:S05]  /*6630*/  BRA `(.L_x_28717) ;  /* 0x000002a000007947 */ /* 0x000fea0003800000 */
.L_x_28729:
        /* <DEDUP_REMOVED lines=14> */
.L_x_28743:
[----:B------:R-:W-:Y:S05]  /*6720*/  BSYNC B0 ;  /* 0x0000000000007941 */ /* 0x000fea0003800000 */
.L_x_28742:
[----:B------:R-:W0:Y:S02]  /*6730*/  F2I.FTZ.TRUNC.NTZ R0, R0 ;  /* 0x0000000000007305 */ /* 0x000e24000021f100 */
[----:B0-----:R-:W-:Y:S01]  /*6740*/  PRMT R27, R0, 0x7610, R27 ;  /* 0x00007610001b7816 */ /* 0x001fe2000000001b */
[----:B------:R-:W-:Y:S05]  /*6750*/  BRA `(.L_x_28717) ;  /* 0x0000018000007947 */ /* 0x000fea0003800000 */
.L_x_28716:
        /* <DEDUP_REMOVED lines=21> */
.L_x_28741:
[----:B------:R0:W5:Y:S01]  /*68b0*/  LDG.E.U8 R27, [R4.64] ;  /* 0x00000024041b7981 */ /* 0x000162000c1e1100 */
[----:B------:R-:W-:Y:S05]  /*68c0*/  BRA `(.L_x_28717) ;  /* 0x0000001000007947 */ /* 0x000fea0003800000 */
.L_x_28740:
[----:B------:R0:W5:Y:S02]  /*68d0*/  LDG.E.U8 R27, [R4.64] ;  /* 0x00000024041b7981 */ /* 0x000164000c1e1100 */
.L_x_28717:
        /* <DEDUP_REMOVED lines=16> */
.L_x_28747:
[----:B------:R0:W5:Y:S01]  /*69e0*/  LDG.E.U8 R18, [R4.64] ;  /* 0x0000002404127981 */ /* 0x000162000c1e1100 */
[----:B------:R-:W-:Y:S05]  /*69f0*/  BRA `(.L_x_28711) ;  /* 0x00000d7000007947 */ /* 0x000fea0003800000 */
.L_x_28746:
        /* <DEDUP_REMOVED lines=8> */
.L_x_28750:
[----:B------:R0:W5:Y:S01]  /*6a80*/  LDG.E.U8 R18, [R4.64] ;  /* 0x0000002404127981 */ /* 0x000162000c1e1100 */
[----:B------:R-:W-:Y:S05]  /*6a90*/  BRA `(.L_x_28711) ;  /* 0x00000cd000007947 */ /* 0x000fea0003800000 */
.L_x_28749:
[----:B------:R0:W5:Y:S01]  /*6aa0*/  LDG.E.U16 R18, [R4.64] ;  /* 0x0000002404127981 */ /* 0x000162000c1e1500 */
[----:B------:R-:W-:Y:S05]  /*6ab0*/  BRA `(.L_x_28711) ;  /* 0x00000cb000007947 */ /* 0x000fea0003800000 */
.L_x_28745:
        /* <DEDUP_REMOVED lines=9> */
.L_x_28752:
[----:B----4-:R-:W4:Y:S02]  /*6b50*/  LDG.E.U16 R0, [R4.64] ;  /* 0x0000002404007981 */ /* 0x010f24000c1e1500 */
[----:B----4-:R-:W-:-:S06]  /*6b60*/  HADD2.F32 R0, -RZ, R0.H0_H0 ;  /* 0x20000000ff007230 */ /* 0x010fcc0000004100 */
[----:B------:R-:W0:Y:S02]  /*6b70*/  F2I.FTZ.TRUNC.NTZ R0, R0 ;  /* 0x0000000000007305 */ /* 0x000e24000021f100 */
[----:B0-----:R-:W-:Y:S01]  /*6b80*/  PRMT R18, R0, 0x7610, R18 ;  /* 0x0000761000127816 */ /* 0x001fe20000000012 */
[----:B------:R-:W-:Y:S05]  /*6b90*/  BRA `(.L_x_28711) ;  /* 0x00000bd000007947 */ /* 0x000fea0003800000 */
.L_x_28751:
        /* <DEDUP_REMOVED lines=9> */
.L_x_28754:
[----:B----4-:R-:W4:Y:S02]  /*6c30*/  LDG.E.U16 R4, [R4.64] ;  /* 0x0000002404047981 */ /* 0x010f24000c1e1500 */
[----:B----4-:R-:W-:-:S06]  /*6c40*/  HADD2.F32 R0, -RZ, R4.H0_H0 ;  /* 0x20000004ff007230 */ /* 0x010fcc0000004100 */
[----:B------:R-:W0:Y:S02]  /*6c50*/  F2I.FTZ.TRUNC.NTZ R0, R0 ;  /* 0x0000000000007305 */ /* 0x000e24000021f100 */
[----:B0-----:R-:W-:Y:S01]  /*6c60*/  PRMT R18, R0, 0x7610, R18 ;  /* 0x0000761000127816 */ /* 0x001fe20000000012 */
[----:B------:R-:W-:Y:S05]  /*6c70*/  BRA `(.L_x_28711) ;  /* 0x00000af000007947 */ /* 0x000fea0003800000 */
.L_x_28753:
[----:B----4-:R-:W4:Y:S02]  /*6c80*/  LDG.E.64 R4, [R4.64] ;  /* 0x0000002404047981 */ /* 0x010f24000c1e1b00 */
[----:B----4-:R0:W4:Y:S01]  /*6c90*/  F2I.F64.TRUNC R18, R4 ;  /* 0x0000000400127311 */ /* 0x010122000030d100 */
[----:B------:R-:W-:Y:S05]  /*6ca0*/  BRA `(.L_x_28711) ;  /* 0x00000ac000007947 */ /* 0x000fea0003800000 */
.L_x_28744:
        /* <DEDUP_REMOVED lines=12> */
.L_x_28757:
[----:B----4-:R-:W4:Y:S02]  /*6d70*/  LDG.E.64 R4, [R4.64] ;  /* 0x0000002404047981 */ /* 0x010f24000c1e1b00 */
[----:B----4-:R0:W4:Y:S01]  /*6d80*/  F2I.F64.TRUNC R18, R4 ;  /* 0x0000000400127311 */ /* 0x010122000030d100 */
[----:B------:R-:W-:Y:S05]  /*6d90*/  BRA `(.L_x_28711) ;  /* 0x000009d000007947 */ /* 0x000fea0003800000 */
.L_x_28756:
        /* <DEDUP_REMOVED lines=28> */
.L_x_28759:
        /* <DEDUP_REMOVED lines=15> */
.L_x_28758:
[----:B----4-:R-:W4:Y:S02]  /*7050*/  LDG.E.U16 R0, [R4.64] ;  /* 0x0000002404007981 */ /* 0x010f24000c1e1500 */
[----:B----4-:R-:W-:-:S06]  /*7060*/  PRMT R0, RZ, 0x5410, R0 ;  /* 0x00005410ff007816 */ /* 0x010fcc0000000000 */
[----:B------:R-:W0:Y:S02]  /*7070*/  F2I.FTZ.TRUNC.NTZ R0, R0 ;  /* 0x0000000000007305 */ /* 0x000e24000021f100 */
[----:B0-----:R-:W-:Y:S01]  /*7080*/  PRMT R18, R0, 0x7610, R18 ;  /* 0x0000761000127816 */ /* 0x001fe20000000012 */
[----:B------:R-:W-:Y:S05]  /*7090*/  BRA `(.L_x_28711) ;  /* 0x000006d000007947 */ /* 0x000fea0003800000 */
.L_x_28755:
        /* <DEDUP_REMOVED lines=10> */
.L_x_28762:
        /* <DEDUP_REMOVED lines=21> */
.L_x_28766:
[----:B------:R-:W-:Y:S05]  /*7290*/  BSYNC B1 ;  /* 0x0000000000017941 */ /* 0x000fea0003800000 */
.L_x_28765:
[----:B------:R-:W-:Y:S01]  /*72a0*/  LEA R5, R0, 0x3b800000, 0x17 ;  /* 0x3b80000000057811 */ /* 0x000fe200078eb8ff */
[----:B------:R-:W-:-:S05]  /*72b0*/  IMAD.SHL.U32 R0, R3, 0x100000, RZ ;  /* 0x0010000003007824 */ /* 0x000fca00078e00ff */
[----:B------:R-:W-:Y:S02]  /*72c0*/  LOP3.LUT R0, R5, R0, R6, 0xfe, !PT ;  /* 0x0000000005007212 */ /* 0x000fe400078efe06 */
.L_x_28764:
[----:B------:R-:W-:Y:S05]  /*72d0*/  BSYNC B0 ;  /* 0x0000000000007941 */ /* 0x000fea0003800000 */
.L_x_28763:
[----:B------:R-:W0:Y:S02]  /*72e0*/  F2I.FTZ.TRUNC.NTZ R0, R0 ;  /* 0x0000000000007305 */ /* 0x000e24000021f100 */
[----:B0-----:R-:W-:Y:S01]  /*72f0*/  PRMT R18, R0, 0x7610, R18 ;  /* 0x0000761000127816 */ /* 0x001fe20000000012 */
[----:B------:R-:W-:Y:S05]  /*7300*/  BRA `(.L_x_28711) ;  /* 0x0000046000007947 */ /* 0x000fea0003800000 */
.L_x_28761:
        /* <DEDUP_REMOVED lines=21> */
.L_x_28770:
[----:B------:R-:W-:Y:S05]  /*7460*/  BSYNC B1 ;  /* 0x0000000000017941 */ /* 0x000fea0003800000 */
.L_x_28769:
[----:B------:R-:W-:Y:S01]  /*7470*/  LEA R5, R0, 0x37800000, 0x17 ;  /* 0x3780000000057811 */ /* 0x000fe200078eb8ff */
[----:B------:R-:W-:-:S05]  /*7480*/  IMAD.SHL.U32 R0, R3, 0x200000, RZ ;  /* 0x0020000003007824 */ /* 0x000fca00078e00ff */
[----:B------:R-:W-:Y:S02]  /*7490*/  LOP3.LUT R0, R5, R0, R6, 0xfe, !PT ;  /* 0x0000000005007212 */ /* 0x000fe400078efe06 */
.L_x_28768:
[----:B------:R-:W-:Y:S05]  /*74a0*/  BSYNC B0 ;  /* 0x0000000000007941 */ /* 0x000fea0003800000 */
.L_x_28767:
[----:B------:R-:W0:Y:S02]  /*74b0*/  F2I.FTZ.TRUNC.NTZ R0, R0 ;  /* 0x0000000000007305 */ /* 0x000e24000021f100 */
[----:B0-----:R-:W-:Y:S01]  /*74c0*/  PRMT R18, R0, 0x7610, R18 ;  /* 0x0000761000127816 */ /* 0x001fe20000000012 */
[----:B------:R-:W-:Y:S05]  /*74d0*/  BRA `(.L_x_28711) ;  /* 0x0000029000007947 */ /* 0x000fea0003800000 */
.L_x_28760:
        /* <DEDUP_REMOVED lines=14> */
.L_x_28774:
[----:B------:R-:W-:Y:S05]  /*75c0*/  BSYNC B0 ;  /* 0x0000000000007941 */ /* 0x000fea0003800000 */
.L_x_28773:
[----:B------:R-:W0:Y:S02]  /*75d0*/  F2I.FTZ.TRUNC.NTZ R0, R0 ;  /* 0x0000000000007305 */ /* 0x000e24000021f100 */
[----:B0-----:R-:W-:Y:S01]  /*75e0*/  PRMT R18, R0, 0x7610, R18 ;  /* 0x0000761000127816 */ /* 0x001fe20000000012 */
[----:B------:R-:W-:Y:S05]  /*75f0*/  BRA `(.L_x_28711) ;  /* 0x0000017000007947 */ /* 0x000fea0003800000 */
.L_x_28748:
        /* <DEDUP_REMOVED lines=20> */
.L_x_28772:
[----:B------:R0:W5:Y:S01]  /*7740*/  LDG.E.U8 R18, [R4.64] ;  /* 0x0000002404127981 */ /* 0x000162000c1e1100 */
[----:B------:R-:W-:Y:S05]  /*7750*/  BRA `(.L_x_28711) ;  /* 0x0000001000007947 */ /* 0x000fea0003800000 */
.L_x_28771:
[----:B------:R0:W5:Y:S02]  /*7760*/  LDG.E.U8 R18, [R4.64] ;  /* 0x0000002404127981 */ /* 0x000164000c1e1100 */
.L_x_28711:
[----:B------:R-:W-:Y:S05]  /*7770*/  BSYNC B6 ;  /* 0x0000000000067941 */ /* 0x000fea0003800000 */
.L_x_28710:
        /* <DEDUP_REMOVED lines=11> */
[----:B--2-45:R-:W-:Y:S02]  /*7830*/  LOP3.LUT R0, R26, 0xffff, RZ, 0xc0, !PT ;  /* 0x0000ffff1a007812 */ /* 0x034fe400078ec0ff */
[----:B------:R-:W-:Y:S02]  /*7840*/  LOP3.LUT R4, R29, 0xffff, RZ, 0xc0, !PT ;  /* 0x0000ffff1d047812 */ /* 0x000fe400078ec0ff */
[----:B------:R-:W-:Y:S02]  /*7850*/  PRMT R0, R0, 0x8880, RZ ;  /* 0x0000888000007816 */ /* 0x000fe400000000ff */
[----:B------:R-:W-:Y:S01]  /*7860*/  PRMT R7, R4, 0x8880, RZ ;  /* 0x0000888004077816 */ /* 0x000fe200000000ff */
[----:B------:R-:W-:Y:S01]  /*7870*/  IMAD.MOV.U32 R4, RZ, RZ, RZ ;  /* 0x000000ffff047224 */ /* 0x000fe200078e00ff */
[----:B------:R-:W-:-:S02]  /*7880*/  IABS R3, R0 ;  /* 0x0000000000037213 */ /* 0x000fc40000000000 */
[----:B------:R-:W-:Y:S02]  /*7890*/  LOP3.LUT R26, R26, R29, RZ, 0x3c, !PT ;  /* 0x0000001d1a1a7212 */ /* 0x000fe400078e3cff */
        /* <DEDUP_REMOVED lines=36> */
.L_x_28776:
[----:B----4-:R-:W-:Y:S05]  /*7ae0*/  BSYNC B0 ;  /* 0x0000000000007941 */ /* 0x010fea0003800000 */
.L_x_28775:
[----:B------:R-:W-:Y:S01]  /*7af0*/  BSSY B0, `(.L_x_28777) ;  /* 0x000002d000007945 */ /* 0x000fe20003800000 */
[----:B------:R-:W-:Y:S05]  /*7b00*/  @P3 BRA `(.L_x_28778) ;  /* 0x000002b000003947 */ /* 0x000fea0003800000 */
[----:B---3-5:R-:W-:Y:S02]  /*7b10*/  LOP3.LUT R3, R22, 0xffff, RZ, 0xc0, !PT ;  /* 0x0000ffff16037812 */ /* 0x028fe400078ec0ff */
[----:B-1----:R-:W-:Y:S02]  /*7b20*/  LOP3.LUT R4, R28, 0xffff, RZ, 0xc0, !PT ;  /* 0x0000ffff1c047812 */ /* 0x002fe400078ec0ff */
[----:B------:R-:W-:Y:S02]  /*7b30*/  PRMT R6, R3, 0x8880, RZ ;  /* 0x0000888003067816 */ /* 0x000fe400000000ff */
[----:B------:R-:W-:Y:S02]  /*7b40*/  PRMT R7, R4, 0x8880, RZ ;  /* 0x0000888004077816 */ /* 0x000fe400000000ff */
[----:B------:R-:W-:Y:S02]  /*7b50*/  IABS R3, R6 ;  /* 0x0000000600037213 */ /* 0x000fe40000000000 */
[----:B------:R-:W-:-:S02]  /*7b60*/  IABS R11, R7 ;  /* 0x00000007000b7213 */ /* 0x000fc40000000000 */
[----:B------:R-:W0:Y:S01]  /*7b70*/  I2F.RP R8, R3 ;  /* 0x0000000300087306 */ /* 0x000e220000209400 */
[----:B------:R-:W-:Y:S02]  /*7b80*/  IABS R10, R6 ;  /* 0x00000006000a7213 */ /* 0x000fe40000000000 */
[----:B------:R-:W-:-:S05]  /*7b90*/  LOP3.LUT R22, R22, R28, RZ, 0x3c, !PT ;  /* 0x0000001c16167212 */ /* 0x000fca00078e3cff */
[----:B0-----:R-:W0:Y:S02]  /*7ba0*/  MUFU.RCP R8, R8 ;  /* 0x0000000800087308 */ /* 0x001e240000001000 */
[----:B0-----:R-:W-:Y:S01]  /*7bb0*/  IADD3 R5, R8, 0xffffffe, RZ ;  /* 0x0ffffffe08057810 */ /* 0x001fe20007ffe0ff */
[----:B------:R-:W-:-:S05]  /*7bc0*/  IMAD.MOV R8, RZ, RZ, -R10 ;  /* 0x000000ffff087224 */ /* 0x000fca00078e0a0a */
[----:B------:R-:W0:Y:S02]  /*7bd0*/  F2I.FTZ.U32.TRUNC.NTZ R5, R5 ;  /* 0x0000000500057305 */ /* 0x000e24000021f000 */
[----:B0-----:R-:W-:-:S04]  /*7be0*/  IMAD.MOV R4, RZ, RZ, -R5 ;  /* 0x000000ffff047224 */ /* 0x001fc800078e0a05 */
[----:B------:R-:W-:Y:S02]  /*7bf0*/  IMAD R9, R4, R3, RZ ;  /* 0x0000000304097224 */ /* 0x000fe400078e02ff */
[----:B------:R-:W-:-:S04]  /*7c00*/  IMAD.MOV.U32 R4, RZ, RZ, RZ ;  /* 0x000000ffff047224 */ /* 0x000fc800078e00ff */
        /* <DEDUP_REMOVED lines=27> */
.L_x_28778:
[----:B------:R-:W-:Y:S05]  /*7dc0*/  BSYNC B0 ;  /* 0x0000000000007941 */ /* 0x000fea0003800000 */
.L_x_28777:
[----:B------:R-:W-:Y:S01]  /*7dd0*/  BSSY B0, `(.L_x_28779) ;  /* 0x000002d000007945 */ /* 0x000fe20003800000 */
[----:B------:R-:W-:Y:S05]  /*7de0*/  @P0 BRA `(.L_x_28780) ;  /* 0x000002b000000947 */ /* 0x000fea0003800000 */
[----:B-----5:R-:W-:Y:S02]  /*7df0*/  LOP3.LUT R3, R24, 0xffff, RZ, 0xc0, !PT ;  /* 0x0000ffff18037812 */ /* 0x020fe400078ec0ff */
[----:B------:R-:W-:Y:S02]  /*7e00*/  LOP3.LUT R4, R19, 0xffff, RZ, 0xc0, !PT ;  /* 0x0000ffff13047812 */ /* 0x000fe400078ec0ff */
        /* <DEDUP_REMOVED lines=41> */
.L_x_28780:
[----:B------:R-:W-:Y:S05]  /*80a0*/  BSYNC B0 ;  /* 0x0000000000007941 */ /* 0x000fea0003800000 */
.L_x_28779:
        /* <DEDUP_REMOVED lines=45> */
.L_x_28782:
[----:B------:R-:W-:Y:S05]  /*8380*/  BSYNC B0 ;  /* 0x0000000000007941 */ /* 0x000fea0003800000 */
.L_x_28781:
        /* <DEDUP_REMOVED lines=20> */
.L_x_28788:
[----:B------:R0:W-:Y:S01]  /*84d0*/  STG.E.U8 [R8.64], R0 ;  /* 0x0000000008007986 */ /* 0x0001e2000c101124 */
[----:B------:R-:W-:Y:S01]  /*84e0*/  IMAD.MOV.U32 R23, RZ, RZ, R25 ;  /* 0x000000ffff177224 */ /* 0x000fe200078e0019 */
[----:B------:R-:W-:Y:S05]  /*84f0*/  BRA `(.L_x_28784) ;  /* 0x00000fd000007947 */ /* 0x000fea0003800000 */
.L_x_28787:
[----:B------:R-:W-:-:S13]  /*8500*/  ISETP.NE.AND P0, PT, R3, 0x2, PT ;  /* 0x000000020300780c */ /* 0x000fda0003f05270 */
[----:B------:R-:W-:Y:S05]  /*8510*/  @!P0 BRA `(.L_x_28790) ;  /* 0x0000010000008947 */ /* 0x000fea0003800000 */
[----:B------:R-:W-:-:S13]  /*8520*/  ISETP.NE.AND P0, PT, R3, 0x3, PT ;  /* 0x000000030300780c */ /* 0x000fda0003f05270 */
[----:B------:R-:W-:Y:S05]  /*8530*/  @!P0 BRA `(.L_x_28791) ;  /* 0x0000009000008947 */ /* 0x000fea0003800000 */
[----:B------:R-:W-:-:S13]  /*8540*/  ISETP.NE.AND P0, PT, R3, 0x4, PT ;  /* 0x000000040300780c */ /* 0x000fda0003f05270 */
[----:B------:R-:W-:Y:S05]  /*8550*/  @P0 BRA `(.L_x_28789) ;  /* 0x00000d7000000947 */ /* 0x000fea0003800000 */
[----:B------:R-:W-:Y:S01]  /*8560*/  LOP3.LUT R0, R0, 0xffff, RZ, 0xc0, !PT ;  /* 0x0000ffff00007812 */ /* 0x000fe200078ec0ff */
[----:B------:R-:W-:-:S03]  /*8570*/  IMAD.MOV.U32 R23, RZ, RZ, R25 ;  /* 0x000000ffff177224 */ /* 0x000fc600078e0019 */
[----:B------:R-:W-:-:S05]  /*8580*/  PRMT R0, R0, 0x8880, RZ ;  /* 0x0000888000007816 */ /* 0x000fca00000000ff */
[----:B------:R-:W-:-:S05]  /*8590*/  IMAD.MOV.U32 R4, RZ, RZ, R0 ;  /* 0x000000ffff047224 */ /* 0x000fca00078e0000 */
[----:B------:R-:W-:-:S05]  /*85a0*/  SHF.R.S32.HI R5, RZ, 0x1f, R4 ;  /* 0x0000001fff057819 */ /* 0x000fca0000011404 */
[----:B------:R0:W-:Y:S01]  /*85b0*/  STG.E.64 [R8.64], R4 ;  /* 0x0000000408007986 */ /* 0x0001e2000c101b24 */
[----:B------:R-:W-:Y:S05]  /*85c0*/  BRA `(.L_x_28784) ;  /* 0x00000f0000007947 */ /* 0x000fea0003800000 */
.L_x_28791:
[----:B------:R-:W-:Y:S01]  /*85d0*/  LOP3.LUT R0, R0, 0xffff, RZ, 0xc0, !PT ;  /* 0x0000ffff00007812 */ /* 0x000fe200078ec0ff */
[----:B------:R-:W-:-:S03]  /*85e0*/  IMAD.MOV.U32 R23, RZ, RZ, R25 ;  /* 0x000000ffff177224 */ /* 0x000fc600078e0019 */
[----:B------:R-:W-:-:S05]  /*85f0*/  PRMT R3, R0, 0x8880, RZ ;  /* 0x0000888000037816 */ /* 0x000fca00000000ff */
[----:B------:R0:W-:Y:S01]  /*8600*/  STG.E [R8.64], R3 ;  /* 0x0000000308007986 */ /* 0x0001e2000c101924 */
[----:B------:R-:W-:Y:S05]  /*8610*/  BRA `(.L_x_28784) ;  /* 0x00000eb000007947 */ /* 0x000fea0003800000 */
.L_x_28790:
[----:B------:R-:W-:Y:S01]  /*8620*/  PRMT R3, R0, 0x8880, RZ ;  /* 0x0000888000037816 */ /* 0x000fe200000000ff */
[----:B------:R-:W-:-:S03]  /*8630*/  IMAD.MOV.U32 R23, RZ, RZ, R25 ;  /* 0x000000ffff177224 */ /* 0x000fc600078e0019 */
[----:B------:R-:W-:-:S05]  /*8640*/  PRMT R3, R3, 0x7710, RZ ;  /* 0x0000771003037816 */ /* 0x000fca00000000ff */
[----:B------:R0:W-:Y:S01]  /*8650*/  STG.E.U16 [R8.64], R3 ;  /* 0x0000000308007986 */ /* 0x0001e2000c101524 */
[----:B------:R-:W-:Y:S05]  /*8660*/  BRA `(.L_x_28784) ;  /* 0x00000e6000007947 */ /* 0x000fea0003800000 */
.L_x_28786:
[----:B------:R-:W-:-:S13]  /*8670*/  ISETP.GT.AND P0, PT, R3, 0x6, PT ;  /* 0x000000060300780c */ /* 0x000fda0003f04270 */
[----:B------:R-:W-:Y:S05]  /*8680*/  @P0 BRA `(.L_x_28792) ;  /* 0x000000d000000947 */ /* 0x000fea0003800000 */
[----:B------:R-:W-:-:S13]  /*8690*/  ISETP.NE.AND P0, PT, R3, 0x5, PT ;  /* 0x000000050300780c */ /* 0x000fda0003f05270 */
[----:B------:R-:W-:Y:S05]  /*86a0*/  @!P0 BRA `(.L_x_28793) ;  /* 0x0000006000008947 */ /* 0x000fea0003800000 */
[----:B------:R-:W-:-:S13]  /*86b0*/  ISETP.NE.AND P0, PT, R3, 0x6, PT ;  /* 0x000000060300780c */ /* 0x000fda0003f05270 */
[----:B------:R-:W-:Y:S05]  /*86c0*/  @P0 BRA `(.L_x_28789) ;  /* 0x00000c0000000947 */ /* 0x000fea0003800000 */
[----:B------:R-:W0:Y:S01]  /*86d0*/  I2F.S8 R3, R0 ;  /* 0x0000000000037306 */ /* 0x000e220000001400 */
[----:B------:R-:W-:Y:S01]  /*86e0*/  IMAD.MOV.U32 R23, RZ, RZ, R25 ;  /* 0x000000ffff177224 */ /* 0x000fe200078e0019 */
[----:B0-----:R0:W-:Y:S01]  /*86f0*/  STG.E [R8.64], R3 ;  /* 0x0000000308007986 */ /* 0x0011e2000c101924 */
[----:B------:R-:W-:Y:S05]  /*8700*/  BRA `(.L_x_28784) ;  /* 0x00000dc000007947 */ /* 0x000fea0003800000 */
.L_x_28793:
[----:B------:R-:W0:Y:S01]  /*8710*/  I2F.S8 R3, R0 ;  /* 0x0000000000037306 */ /* 0x000e220000001400 */
[----:B------:R-:W-:Y:S01]  /*8720*/  IMAD.MOV.U32 R23, RZ, RZ, R25 ;  /* 0x000000ffff177224 */ /* 0x000fe200078e0019 */
[----:B0-----:R-:W-:-:S05]  /*8730*/  F2FP.PACK_AB R3, RZ, R3 ;  /* 0x00000003ff03723e */ /* 0x001fca00000000ff */
[----:B------:R0:W-:Y:S01]  /*8740*/  STG.E.U16 [R8.64], R3 ;  /* 0x0000000308007986 */ /* 0x0001e2000c101524 */
[----:B------:R-:W-:Y:S05]  /*8750*/  BRA `(.L_x_28784) ;  /* 0x00000d7000007947 */ /* 0x000fea0003800000 */
.L_x_28792:
[----:B------:R-:W-:-:S13]  /*8760*/  ISETP.NE.AND P0, PT, R3, 0x7, PT ;  /* 0x000000070300780c */ /* 0x000fda0003f05270 */
[----:B------:R-:W-:Y:S05]  /*8770*/  @!P0 BRA `(.L_x_28794) ;  /* 0x000000f000008947 */ /* 0x000fea0003800000 */
[----:B------:R-:W-:-:S13]  /*8780*/  ISETP.NE.AND P0, PT, R3, 0x8, PT ;  /* 0x000000080300780c */ /* 0x000fda0003f05270 */
[----:B------:R-:W-:Y:S05]  /*8790*/  @!P0 BRA `(.L_x_28795) ;  /* 0x0000007000008947 */ /* 0x000fea0003800000 */
[----:B------:R-:W-:-:S13]  /*87a0*/  ISETP.NE.AND P0, PT, R3, 0x9, PT ;  /* 0x000000090300780c */ /* 0x000fda0003f05270 */
[----:B------:R-:W-:Y:S05]  /*87b0*/  @P0 BRA `(.L_x_28789) ;  /* 0x00000b1000000947 */ /* 0x000fea0003800000 */
[----:B------:R-:W0:Y:S01]  /*87c0*/  I2F.S8 R4, R0 ;  /* 0x0000000000047306 */ /* 0x000e220000001400 */
[----:B------:R-:W-:Y:S02]  /*87d0*/  IMAD.MOV.U32 R5, RZ, RZ, RZ ;  /* 0x000000ffff057224 */ /* 0x000fe400078e00ff */
[----:B------:R-:W-:-:S03]  /*87e0*/  IMAD.MOV.U32 R23, RZ, RZ, R25 ;  /* 0x000000ffff177224 */ /* 0x000fc600078e0019 */
[----:B0-----:R0:W-:Y:S01]  /*87f0*/  STG.E.64 [R8.64], R4 ;  /* 0x0000000408007986 */ /* 0x0011e2000c101b24 */
[----:B------:R-:W-:Y:S05]  /*8800*/  BRA `(.L_x_28784) ;  /* 0x00000cc000007947 */ /* 0x000fea0003800000 */
.L_x_28795:
[----:B------:R-:W0:Y:S01]  /*8810*/  I2F.S8 R0, R0 ;  /* 0x0000000000007306 */ /* 0x000e220000001400 */
[----:B------:R-:W-:Y:S01]  /*8820*/  IMAD.MOV.U32 R23, RZ, RZ, R25 ;  /* 0x000000ffff177224 */ /* 0x000fe200078e0019 */
[----:B0-----:R-:W-:-:S04]  /*8830*/  F2FP.PACK_AB R3, RZ, R0 ;  /* 0x00000000ff03723e */ /* 0x001fc800000000ff */
[----:B------:R-:W-:-:S05]  /*8840*/  PRMT R3, R3, 0x5410, RZ ;  /* 0x0000541003037816 */ /* 0x000fca00000000ff */
[----:B------:R0:W-:Y:S01]  /*8850*/  STG.E [R8.64], R3 ;  /* 0x0000000308007986 */ /* 0x0001e2000c101924 */
[----:B------:R-:W-:Y:S05]  /*8860*/  BRA `(.L_x_28784) ;  /* 0x00000c6000007947 */ /* 0x000fea0003800000 */
.L_x_28794:
[----:B------:R-:W-:Y:S01]  /*8870*/  PRMT R4, R0, 0x8880, RZ ;  /* 0x0000888000047816 */ /* 0x000fe200000000ff */
[----:B------:R-:W-:-:S03]  /*8880*/  IMAD.MOV.U32 R23, RZ, RZ, R25 ;  /* 0x000000ffff177224 */ /* 0x000fc600078e0019 */
[----:B------:R-:W-:-:S06]  /*8890*/  PRMT R4, R4, 0x7710, RZ ;  /* 0x0000771004047816 */ /* 0x000fcc00000000ff */
[----:B------:R-:W0:Y:S02]  /*88a0*/  I2F.F64.S16 R4, R4 ;  /* 0x0000000400047312 */ /* 0x000e240000101c00 */
[----:B0-----:R0:W-:Y:S01]  /*88b0*/  STG.E.64 [R8.64], R4 ;  /* 0x0000000408007986 */ /* 0x0011e2000c101b24 */
[----:B------:R-:W-:Y:S05]  /*88c0*/  BRA `(.L_x_28784) ;  /* 0x00000c0000007947 */ /* 0x000fea0003800000 */
.L_x_28785:
        /* <DEDUP_REMOVED lines=8> */
[----:B------:R-:W-:Y:S01]  /*8950*/  LOP3.LUT P0, RZ, R0, 0xff, RZ, 0xc0, !PT ;  /* 0x000000ff00ff7812 */ /* 0x000fe2000780c0ff */
[----:B------:R-:W-:-:S03]  /*8960*/  IMAD.MOV.U32 R23, RZ, RZ, R25 ;  /* 0x000000ffff177224 */ /* 0x000fc600078e0019 */
[----:B------:R-:W-:-:S05]  /*8970*/  SEL R3, RZ, 0x1, !P0 ;  /* 0x00000001ff037807 */ /* 0x000fca0004000000 */
[----:B------:R0:W-:Y:S01]  /*8980*/  STG.E.U8 [R8.64], R3 ;  /* 0x0000000308007986 */ /* 0x0001e2000c101124 */
[----:B------:R-:W-:Y:S05]  /*8990*/  BRA `(.L_x_28784) ;  /* 0x00000b3000007947 */ /* 0x000fea0003800000 */
.L_x_28798:
[----:B------:R-:W-:Y:S01]  /*89a0*/  PRMT R4, R0, 0x8880, RZ ;  /* 0x0000888000047816 */ /* 0x000fe200000000ff */
[----:B------:R-:W-:Y:S01]  /*89b0*/  CS2R R6, SRZ ;  /* 0x0000000000067805 */ /* 0x000fe2000001ff00 */
[----:B------:R-:W-:Y:S02]  /*89c0*/  IMAD.MOV.U32 R23, RZ, RZ, R25 ;  /* 0x000000ffff177224 */ /* 0x000fe400078e0019 */
[----:B------:R-:W-:-:S06]  /*89d0*/  PRMT R4, R4, 0x7710, RZ ;  /* 0x0000771004047816 */ /* 0x000fcc00000000ff */
[----:B------:R-:W0:Y:S02]  /*89e0*/  I2F.F64.S16 R4, R4 ;  /* 0x0000000400047312 */ /* 0x000e240000101c00 */
[----:B0-----:R0:W-:Y:S01]  /*89f0*/  STG.E.128 [R8.64], R4 ;  /* 0x0000000408007986 */ /* 0x0011e2000c101d24 */
[----:B------:R-:W-:Y:S05]  /*8a00*/  BRA `(.L_x_28784) ;  /* 0x00000ac000007947 */ /* 0x000fea0003800000 */
.L_x_28797:
        /* <DEDUP_REMOVED lines=21> */
.L_x_28802:
[----:B------:R-:W-:Y:S05]  /*8b60*/  BSYNC B0 ;  /* 0x0000000000007941 */ /* 0x000fea0003800000 */
.L_x_28801:
[----:B------:R-:W-:Y:S01]  /*8b70*/  LOP3.LUT R3, R3, R4, RZ, 0xfc, !PT ;  /* 0x0000000403037212 */ /* 0x000fe200078efcff */
[----:B------:R-:W-:-:S04]  /*8b80*/  IMAD.MOV.U32 R23, RZ, RZ, R25 ;  /* 0x000000ffff177224 */ /* 0x000fc800078e0019 */
[----:B------:R0:W-:Y:S01]  /*8b90*/  STG.E.U8 [R8.64], R3 ;  /* 0x0000000308007986 */ /* 0x0001e2000c101124 */
[----:B------:R-:W-:Y:S05]  /*8ba0*/  BRA `(.L_x_28784) ;  /* 0x0000092000007947 */ /* 0x000fea0003800000 */
.L_x_28800:
        /* <DEDUP_REMOVED lines=13> */
.L_x_28804:
[----:B------:R-:W-:Y:S01]  /*8c80*/  IMAD.MOV.U32 R0, RZ, RZ, 0x7f ;  /* 0x0000007fff007424 */ /* 0x000fe200078e00ff */
[----:B------:R-:W-:-:S04]  /*8c90*/  ISETP.GT.U32.AND P0, PT, R3, 0x7f800000, PT ;  /* 0x7f8000000300780c */ /* 0x000fc80003f04070 */
[----:B------:R-:W-:-:S04]  /*8ca0*/  SEL R0, R0, 0x7c, P0 ;  /* 0x0000007c00007807 */ /* 0x000fc80000000000 */
.L_x_28805:
[----:B------:R-:W-:Y:S05]  /*8cb0*/  BSYNC B0 ;  /* 0x0000000000007941 */ /* 0x000fea0003800000 */
.L_x_28803:
[----:B------:R-:W-:Y:S01]  /*8cc0*/  LOP3.LUT R3, R5, 0x80000000, RZ, 0xc0, !PT ;  /* 0x8000000005037812 */ /* 0x000fe200078ec0ff */
[----:B------:R-:W-:-:S03]  /*8cd0*/  IMAD.MOV.U32 R23, RZ, RZ, R25 ;  /* 0x000000ffff177224 */ /* 0x000fc600078e0019 */
[----:B------:R-:W-:-:S04]  /*8ce0*/  SHF.R.U32.HI R3, RZ, 0x18, R3 ;  /* 0x00000018ff037819 */ /* 0x000fc80000011603 */
[----:B------:R-:W-:-:S05]  /*8cf0*/  LOP3.LUT R3, R0, R3, RZ, 0xfc, !PT ;  /* 0x0000000300037212 */ /* 0x000fca00078efcff */
[----:B------:R0:W-:Y:S01]  /*8d00*/  STG.E.U8 [R8.64], R3 ;  /* 0x0000000308007986 */ /* 0x0001e2000c101124 */
[----:B------:R-:W-:Y:S05]  /*8d10*/  BRA `(.L_x_28784) ;  /* 0x000007b000007947 */ /* 0x000fea0003800000 */
.L_x_28799:
[----:B------:R-:W0:Y:S01]  /*8d20*/  I2F.S8 R3, R0 ;  /* 0x0000000000037306 */ /* 0x000e220000001400 */
[----:B------:R-:W-:Y:S01]  /*8d30*/  IMAD.MOV.U32 R23, RZ, RZ, R25 ;  /* 0x000000ffff177224 */ /* 0x000fe200078e0019 */
[----:B0-----:R-:W-:-:S05]  /*8d40*/  F2FP.BF16.PACK_AB R3, RZ, R3 ;  /* 0x00000003ff03723e */ /* 0x001fca00000010ff */
[----:B------:R0:W-:Y:S01]  /*8d50*/  STG.E.U16 [R8.64], R3 ;  /* 0x0000000308007986 */ /* 0x0001e2000c101524 */
[----:B------:R-:W-:Y:S05]  /*8d60*/  BRA `(.L_x_28784) ;  /* 0x0000076000007947 */ /* 0x000fea0003800000 */
.L_x_28796:
        /* <DEDUP_REMOVED lines=8> */
[----:B------:R-:W-:Y:S01]  /*8df0*/  PRMT R3, R0, 0x8880, RZ ;  /* 0x0000888000037816 */ /* 0x000fe200000000ff */
[----:B------:R-:W-:-:S03]  /*8e00*/  IMAD.MOV.U32 R23, RZ, RZ, R25 ;  /* 0x000000ffff177224 */ /* 0x000fc600078e0019 */
[----:B------:R-:W-:-:S05]  /*8e10*/  PRMT R3, R3, 0x7710, RZ ;  /* 0x0000771003037816 */ /* 0x000fca00000000ff */
[----:B------:R0:W-:Y:S01]  /*8e20*/  STG.E.U16 [R8.64], R3 ;  /* 0x0000000308007986 */ /* 0x0001e2000c101524 */
[----:B------:R-:W-:Y:S05]  /*8e30*/  BRA `(.L_x_28784) ;  /* 0x0000069000007947 */ /* 0x000fea0003800000 */
.L_x_28808:
        /* <DEDUP_REMOVED lines=17> */
.L_x_28811:
[----:B------:R-:W-:-:S04]  /*8f50*/  LOP3.LUT R3, R5, 0x80000000, RZ, 0xc0, !PT ;  /* 0x8000000005037812 */ /* 0x000fc800078ec0ff */
[----:B------:R-:W-:-:S04]  /*8f60*/  SHF.R.U32.HI R3, RZ, 0x18, R3 ;  /* 0x00000018ff037819 */ /* 0x000fc80000011603 */
[----:B------:R-:W-:-:S04]  /*8f70*/  LOP3.LUT R0, R0, R3, RZ, 0xfc, !PT ;  /* 0x0000000300007212 */ /* 0x000fc800078efcff */
[----:B------:R-:W-:Y:S02]  /*8f80*/  PRMT R4, R0, 0x7610, R4 ;  /* 0x0000761000047816 */ /* 0x000fe40000000004 */
.L_x_28810:
[----:B------:R-:W-:Y:S05]  /*8f90*/  BSYNC B0 ;  /* 0x0000000000007941 */ /* 0x000fea0003800000 */
.L_x_28809:
[----:B------:R0:W-:Y:S01]  /*8fa0*/  STG.E.U8 [R8.64], R4 ;  /* 0x0000000408007986 */ /* 0x0001e2000c101124 */
[----:B------:R-:W-:Y:S01]  /*8fb0*/  IMAD.MOV.U32 R23, RZ, RZ, R25 ;  /* 0x000000ffff177224 */ /* 0x000fe200078e0019 */
[----:B------:R-:W-:Y:S05]  /*8fc0*/  BRA `(.L_x_28784) ;  /* 0x0000050000007947 */ /* 0x000fea0003800000 */
.L_x_28807:
        /* <DEDUP_REMOVED lines=17> */
.L_x_28814:
[----:B------:R-:W-:-:S04]  /*90e0*/  LOP3.LUT R3, R5, 0x80000000, RZ, 0xc0, !PT ;  /* 0x8000000005037812 */ /* 0x000fc800078ec0ff */
[----:B------:R-:W-:-:S04]  /*90f0*/  SHF.R.U32.HI R3, RZ, 0x18, R3 ;  /* 0x00000018ff037819 */ /* 0x000fc80000011603 */
[----:B------:R-:W-:-:S04]  /*9100*/  LOP3.LUT R0, R0, R3, RZ, 0xfc, !PT ;  /* 0x0000000300007212 */ /* 0x000fc800078efcff */
[----:B------:R-:W-:Y:S02]  /*9110*/  PRMT R4, R0, 0x7610, R4 ;  /* 0x0000761000047816 */ /* 0x000fe40000000004 */
.L_x_28813:
[----:B------:R-:W-:Y:S05]  /*9120*/  BSYNC B0 ;  /* 0x0000000000007941 */ /* 0x000fea0003800000 */
.L_x_28812:
[----:B------:R0:W-:Y:S01]  /*9130*/  STG.E.U8 [R8.64], R4 ;  /* 0x0000000408007986 */ /* 0x0001e2000c101124 */
[----:B------:R-:W-:Y:S01]  /*9140*/  IMAD.MOV.U32 R23, RZ, RZ, R25 ;  /* 0x000000ffff177224 */ /* 0x000fe200078e0019 */
[----:B------:R-:W-:Y:S05]  /*9150*/  BRA `(.L_x_28784) ;  /* 0x0000037000007947 */ /* 0x000fea0003800000 */
.L_x_28806:
[----:B------:R-:W-:-:S13]  /*9160*/  ISETP.NE.AND P0, PT, R3, 0x1c, PT ;  /* 0x0000001c0300780c */ /* 0x000fda0003f05270 */
[----:B------:R-:W-:Y:S05]  /*9170*/  @!P0 BRA `(.L_x_28815) ;  /* 0x0000031000008947 */ /* 0x000fea0003800000 */
[----:B------:R-:W-:-:S13]  /*9180*/  ISETP.NE.AND P0, PT, R3, 0x1d, PT ;  /* 0x0000001d0300780c */ /* 0x000fda0003f05270 */
[----:B------:R-:W-:Y:S05]  /*9190*/  @!P0 BRA `(.L_x_28816) ;  /* 0x0000028000008947 */ /* 0x000fea0003800000 */
[----:B------:R-:W-:-:S13]  /*91a0*/  ISETP.NE.AND P0, PT, R3, 0x2c, PT ;  /* 0x0000002c0300780c */ /* 0x000fda0003f05270 */
[----:B------:R-:W-:Y:S05]  /*91b0*/  @P0 BRA `(.L_x_28789) ;  /* 0x0000011000000947 */ /* 0x000fea0003800000 */
[----:B------:R-:W0:Y:S01]  /*91c0*/  I2F.S8 R0, R0 ;  /* 0x0000000000007306 */ /* 0x000e220000001400 */
        /* <DEDUP_REMOVED lines=16> */
.L_x_28789:
        /* <DEDUP_REMOVED lines=21> */
.L_x_28816:
[----:B------:R-:W-:Y:S01]  /*9420*/  LOP3.LUT R0, R0, 0xffff, RZ, 0xc0, !PT ;  /* 0x0000ffff00007812 */ /* 0x000fe200078ec0ff */
[----:B------:R-:W-:-:S03]  /*9430*/  IMAD.MOV.U32 R23, RZ, RZ, R25 ;  /* 0x000000ffff177224 */ /* 0x000fc600078e0019 */
[----:B------:R-:W-:-:S05]  /*9440*/  PRMT R0, R0, 0x8880, RZ ;  /* 0x0000888000007816 */ /* 0x000fca00000000ff */
[----:B------:R-:W-:-:S05]  /*9450*/  IMAD.MOV.U32 R4, RZ, RZ, R0 ;  /* 0x000000ffff047224 */ /* 0x000fca00078e0000 */
[----:B------:R-:W-:-:S05]  /*9460*/  SHF.R.S32.HI R5, RZ, 0x1f, R4 ;  /* 0x0000001fff057819 */ /* 0x000fca0000011404 */
[----:B------:R0:W-:Y:S01]  /*9470*/  STG.E.64 [R8.64], R4 ;  /* 0x0000000408007986 */ /* 0x0001e2000c101b24 */
[----:B------:R-:W-:Y:S05]  /*9480*/  BRA `(.L_x_28784) ;  /* 0x0000004000007947 */ /* 0x000fea0003800000 */
.L_x_28815:
[----:B------:R-:W-:Y:S01]  /*9490*/  LOP3.LUT R0, R0, 0xffff, RZ, 0xc0, !PT ;  /* 0x0000ffff00007812 */ /* 0x000fe200078ec0ff */
[----:B------:R-:W-:-:S03]  /*94a0*/  IMAD.MOV.U32 R23, RZ, RZ, R25 ;  /* 0x000000ffff177224 */ /* 0x000fc600078e0019 */
[----:B------:R-:W-:-:S05]  /*94b0*/  PRMT R3, R0, 0x8880, RZ ;  /* 0x0000888000037816 */ /* 0x000fca00000000ff */
[----:B------:R0:W-:Y:S02]  /*94c0*/  STG.E [R8.64], R3 ;  /* 0x0000000308007986 */ /* 0x0001e4000c101924 */
.L_x_28784:
[----:B------:R-:W-:Y:S05]  /*94d0*/  BSYNC B6 ;  /* 0x0000000000067941 */ /* 0x000fea0003800000 */
.L_x_28783:
        /* <DEDUP_REMOVED lines=21> */
.L_x_28822:
[----:B---3-5:R0:W-:Y:S01]  /*9630*/  STG.E.U8 [R8.64], R22 ;  /* 0x0000001608007986 */ /* 0x0281e2000c101124 */
[----:B------:R-:W-:Y:S05]  /*9640*/  BRA `(.L_x_28824) ;  /* 0x00000e9000007947 */ /* 0x000fea0003800000 */
.L_x_28821:
[----:B------:R-:W-:-:S13]  /*9650*/  ISETP.NE.AND P0, PT, R0, 0x2, PT ;  /* 0x000000020000780c */ /* 0x000fda0003f05270 */
[----:B------:R-:W-:Y:S05]  /*9660*/  @!P0 BRA `(.L_x_28825) ;  /* 0x000000e000008947 */ /* 0x000fea0003800000 */
[----:B------:R-:W-:-:S13]  /*9670*/  ISETP.NE.AND P0, PT, R0, 0x3, PT ;  /* 0x000000030000780c */ /* 0x000fda0003f05270 */
[----:B------:R-:W-:Y:S05]  /*9680*/  @!P0 BRA `(.L_x_28826) ;  /* 0x0000008000008947 */ /* 0x000fea0003800000 */
[----:B------:R-:W-:-:S13]  /*9690*/  ISETP.NE.AND P0, PT, R0, 0x4, PT ;  /* 0x000000040000780c */ /* 0x000fda0003f05270 */
[----:B------:R-:W-:Y:S05]  /*96a0*/  @P0 BRA `(.L_x_28823) ;  /* 0x00000c6000000947 */ /* 0x000fea0003800000 */
[----:B---3-5:R-:W-:-:S04]  /*96b0*/  LOP3.LUT R22, R22, 0xffff, RZ, 0xc0, !PT ;  /* 0x0000ffff16167812 */ /* 0x028fc800078ec0ff */
[----:B------:R-:W-:-:S05]  /*96c0*/  PRMT R22, R22, 0x8880, RZ ;  /* 0x0000888016167816 */ /* 0x000fca00000000ff */
[----:B------:R-:W-:-:S05]  /*96d0*/  IMAD.MOV.U32 R4, RZ, RZ, R22 ;  /* 0x000000ffff047224 */ /* 0x000fca00078e0016 */
[----:B------:R-:W-:-:S05]  /*96e0*/  SHF.R.S32.HI R5, RZ, 0x1f, R4 ;  /* 0x0000001fff057819 */ /* 0x000fca0000011404 */
[----:B------:R0:W-:Y:S01]  /*96f0*/  STG.E.64 [R8.64], R4 ;  /* 0x0000000408007986 */ /* 0x0001e2000c101b24 */
[----:B------:R-:W-:Y:S05]  /*9700*/  BRA `(.L_x_28824) ;  /* 0x00000dd000007947 */ /* 0x000fea0003800000 */
.L_x_28826:
[----:B---3-5:R-:W-:-:S04]  /*9710*/  LOP3.LUT R22, R22, 0xffff, RZ, 0xc0, !PT ;  /* 0x0000ffff16167812 */ /* 0x028fc800078ec0ff */
[----:B------:R-:W-:-:S05]  /*9720*/  PRMT R3, R22, 0x8880, RZ ;  /* 0x0000888016037816 */ /* 0x000fca00000000ff */
[----:B------:R0:W-:Y:S01]  /*9730*/  STG.E [R8.64], R3 ;  /* 0x0000000308007986 */ /* 0x0001e2000c101924 */
[----:B------:R-:W-:Y:S05]  /*9740*/  BRA `(.L_x_28824) ;  /* 0x00000d9000007947 */ /* 0x000fea0003800000 */
.L_x_28825:
[----:B---3-5:R-:W-:-:S04]  /*9750*/  PRMT R3, R22, 0x8880, RZ ;  /* 0x0000888016037816 */ /* 0x028fc800000000ff */
[----:B------:R-:W-:-:S05]  /*9760*/  PRMT R3, R3, 0x7710, RZ ;  /* 0x0000771003037816 */ /* 0x000fca00000000ff */
[----:B------:R0:W-:Y:S01]  /*9770*/  STG.E.U16 [R8.64], R3 ;  /* 0x0000000308007986 */ /* 0x0001e2000c101524 */
[----:B------:R-:W-:Y:S05]  /*9780*/  BRA `(.L_x_28824) ;  /* 0x00000d5000007947 */ /* 0x000fea0003800000 */
.L_x_28820:
[----:B------:R-:W-:-:S13]  /*9790*/  ISETP.GT.AND P0, PT, R0, 0x6, PT ;  /* 0x000000060000780c */ /* 0x000fda0003f04270 */
[----:B------:R-:W-:Y:S05]  /*97a0*/  @P0 BRA `(.L_x_28827) ;  /* 0x000000b000000947 */ /* 0x000fea0003800000 */
[----:B------:R-:W-:-:S13]  /*97b0*/  ISETP.NE.AND P0, PT, R0, 0x5, PT ;  /* 0x000000050000780c */ /* 0x000fda0003f05270 */
[----:B------:R-:W-:Y:S05]  /*97c0*/  @!P0 BRA `(.L_x_28828) ;  /* 0x0000005000008947 */ /* 0x000fea0003800000 */
[----:B------:R-:W-:-:S13]  /*97d0*/  ISETP.NE.AND P0, PT, R0, 0x6, PT ;  /* 0x000000060000780c */ /* 0x000fda0003f05270 */
[----:B------:R-:W-:Y:S05]  /*97e0*/  @P0 BRA `(.L_x_28823) ;  /* 0x00000b2000000947 */ /* 0x000fea0003800000 */
[----:B---3-5:R-:W0:Y:S02]  /*97f0*/  I2F.S8 R3, R22 ;  /* 0x0000001600037306 */ /* 0x028e240000001400 */
[----:B0-----:R0:W-:Y:S01]  /*9800*/  STG.E [R8.64], R3 ;  /* 0x0000000308007986 */ /* 0x0011e2000c101924 */
[----:B------:R-:W-:Y:S05]  /*9810*/  BRA `(.L_x_28824) ;  /* 0x00000cc000007947 */ /* 0x000fea0003800000 */
.L_x_28828:
[----:B---3-5:R-:W0:Y:S02]  /*9820*/  I2F.S8 R0, R22 ;  /* 0x0000001600007306 */ /* 0x028e240000001400 */
[----:B0-----:R-:W-:-:S05]  /*9830*/  F2FP.PACK_AB R0, RZ, R0 ;  /* 0x00000000ff00723e */ /* 0x001fca00000000ff */
[----:B------:R0:W-:Y:S01]  /*9840*/  STG.E.U16 [R8.64], R0 ;  /* 0x0000000008007986 */ /* 0x0001e2000c101524 */
[----:B------:R-:W-:Y:S05]  /*9850*/  BRA `(.L_x_28824) ;  /* 0x00000c8000007947 */ /* 0x000fea0003800000 */
.L_x_28827:
[----:B------:R-:W-:-:S13]  /*9860*/  ISETP.NE.AND P0, PT, R0, 0x7, PT ;  /* 0x000000070000780c */ /* 0x000fda0003f05270 */
[----:B------:R-:W-:Y:S05]  /*9870*/  @!P0 BRA `(.L_x_28829) ;  /* 0x000000d000008947 */ /* 0x000fea0003800000 */
[----:B------:R-:W-:-:S13]  /*9880*/  ISETP.NE.AND P0, PT, R0, 0x8, PT ;  /* 0x000000080000780c */ /* 0x000fda0003f05270 */
[----:B------:R-:W-:Y:S05]  /*9890*/  @!P0 BRA `(.L_x_28830) ;  /* 0x0000006000008947 */ /* 0x000fea0003800000 */
[----:B------:R-:W-:-:S13]  /*98a0*/  ISETP.NE.AND P0, PT, R0, 0x9, PT ;  /* 0x000000090000780c */ /* 0x000fda0003f05270 */
[----:B------:R-:W-:Y:S05]  /*98b0*/  @P0 BRA `(.L_x_28823) ;  /* 0x00000a5000000947 */ /* 0x000fea0003800000 */
[----:B---3-5:R-:W0:Y:S01]  /*98c0*/  I2F.S8 R4, R22 ;  /* 0x0000001600047306 */ /* 0x028e220000001400 */
[----:B------:R-:W-:-:S05]  /*98d0*/  IMAD.MOV.U32 R5, RZ, RZ, RZ ;  /* 0x000000ffff057224 */ /* 0x000fca00078e00ff */
[----:B0-----:R0:W-:Y:S01]  /*98e0*/  STG.E.64 [R8.64], R4 ;  /* 0x0000000408007986 */ /* 0x0011e2000c101b24 */
[----:B------:R-:W-:Y:S05]  /*98f0*/  BRA `(.L_x_28824) ;  /* 0x00000be000007947 */ /* 0x000fea0003800000 */
.L_x_28830:
[----:B---3-5:R-:W0:Y:S02]  /*9900*/  I2F.S8 R22, R22 ;  /* 0x0000001600167306 */ /* 0x028e240000001400 */
[----:B0-----:R-:W-:-:S04]  /*9910*/  F2FP.PACK_AB R3, RZ, R22 ;  /* 0x00000016ff03723e */ /* 0x001fc800000000ff */
[----:B------:R-:W-:-:S05]  /*9920*/  PRMT R3, R3, 0x5410, RZ ;  /* 0x0000541003037816 */ /* 0x000fca00000000ff */
[----:B------:R0:W-:Y:S01]  /*9930*/  STG.E [R8.64], R3 ;  /* 0x0000000308007986 */ /* 0x0001e2000c101924 */
[----:B------:R-:W-:Y:S05]  /*9940*/  BRA `(.L_x_28824) ;  /* 0x00000b9000007947 */ /* 0x000fea0003800000 */
.L_x_28829:
[----:B---3-5:R-:W-:-:S04]  /*9950*/  PRMT R4, R22, 0x8880, RZ ;  /* 0x0000888016047816 */ /* 0x028fc800000000ff */
[----:B------:R-:W-:-:S06]  /*9960*/  PRMT R4, R4, 0x7710, RZ ;  /* 0x0000771004047816 */ /* 0x000fcc00000000ff */
[----:B------:R-:W0:Y:S02]  /*9970*/  I2F.F64.S16 R4, R4 ;  /* 0x0000000400047312 */ /* 0x000e240000101c00 */
[----:B0-----:R0:W-:Y:S01]  /*9980*/  STG.E.64 [R8.64], R4 ;  /* 0x0000000408007986 */ /* 0x0011e2000c101b24 */
[----:B------:R-:W-:Y:S05]  /*9990*/  BRA `(.L_x_28824) ;  /* 0x00000b4000007947 */ /* 0x000fea0003800000 */
.L_x_28819:
        /* <DEDUP_REMOVED lines=8> */
[----:B---3-5:R-:W-:-:S04]  /*9a20*/  LOP3.LUT P0, RZ, R22, 0xff, RZ, 0xc0, !PT ;  /* 0x000000ff16ff7812 */ /* 0x028fc8000780c0ff */
[----:B------:R-:W-:-:S05]  /*9a30*/  SEL R3, RZ, 0x1, !P0 ;  /* 0x00000001ff037807 */ /* 0x000fca0004000000 */
[----:B------:R0:W-:Y:S01]  /*9a40*/  STG.E.U8 [R8.64], R3 ;  /* 0x0000000308007986 */ /* 0x0001e2000c101124 */
[----:B------:R-:W-:Y:S05]  /*9a50*/  BRA `(.L_x_28824) ;  /* 0x00000a8000007947 */ /* 0x000fea0003800000 */
.L_x_28833:
[----:B---3-5:R-:W-:Y:S01]  /*9a60*/  PRMT R4, R22, 0x8880, RZ ;  /* 0x0000888016047816 */ /* 0x028fe200000000ff */
[----:B------:R-:W-:-:S03]  /*9a70*/  CS2R R6, SRZ ;  /* 0x0000000000067805 */ /* 0x000fc6000001ff00 */
[----:B------:R-:W-:-:S06]  /*9a80*/  PRMT R4, R4, 0x7710, RZ ;  /* 0x0000771004047816 */ /* 0x000fcc00000000ff */
[----:B------:R-:W0:Y:S02]  /*9a90*/  I2F.F64.S16 R4, R4 ;  /* 0x0000000400047312 */ /* 0x000e240000101c00 */
[----:B0-----:R0:W-:Y:S01]  /*9aa0*/  STG.E.128 [R8.64], R4 ;  /* 0x0000000408007986 */ /* 0x0011e2000c101d24 */
[----:B------:R-:W-:Y:S05]  /*9ab0*/  BRA `(.L_x_28824) ;  /* 0x00000a2000007947 */ /* 0x000fea0003800000 */
.L_x_28832:
[----:B------:R-:W-:-:S13]  /*9ac0*/  ISETP.NE.AND P0, PT, R0, 0xf, PT ;  /* 0x0000000f0000780c */ /* 0x000fda0003f05270 */
[----:B------:R-:W-:Y:S05]  /*9ad0*/  @!P0 BRA `(.L_x_28834) ;  /* 0x000002d000008947 */ /* 0x000fea0003800000 */
[----:B------:R-:W-:-:S13]  /*9ae0*/  ISETP.NE.AND P0, PT, R0, 0x17, PT ;  /* 0x000000170000780c */ /* 0x000fda0003f05270 */
[----:B------:R-:W-:Y:S05]  /*9af0*/  @!P0 BRA `(.L_x_28835) ;  /* 0x0000015000008947 */ /* 0x000fea0003800000 */
[----:B------:R-:W-:-:S13]  /*9b00*/  ISETP.NE.AND P0, PT, R0, 0x18, PT ;  /* 0x000000180000780c */ /* 0x000fda0003f05270 */
[----:B------:R-:W-:Y:S05]  /*9b10*/  @P0 BRA `(.L_x_28823) ;  /* 0x000007f000000947 */ /* 0x000fea0003800000 */
[----:B---3-5:R-:W0:Y:S01]  /*9b20*/  I2F.S8 R7, R22 ;  /* 0x0000001600077306 */ /* 0x028e220000001400 */
        /* <DEDUP_REMOVED lines=14> */
.L_x_28837:
[----:B------:R-:W-:Y:S05]  /*9c10*/  BSYNC B0 ;  /* 0x0000000000007941 */ /* 0x000fea0003800000 */
.L_x_28836:
[----:B------:R-:W-:-:S05]  /*9c20*/  LOP3.LUT R5, R0, R5, RZ, 0xfc, !PT ;  /* 0x0000000500057212 */ /* 0x000fca00078efcff */
[----:B------:R0:W-:Y:S01]  /*9c30*/  STG.E.U8 [R8.64], R5 ;  /* 0x0000000508007986 */ /* 0x0001e2000c101124 */
[----:B------:R-:W-:Y:S05]  /*9c40*/  BRA `(.L_x_28824) ;  /* 0x0000089000007947 */ /* 0x000fea0003800000 */
.L_x_28835:
[----:B---3-5:R-:W0:Y:S01]  /*9c50*/  I2F.S8 R5, R22 ;  /* 0x0000001600057306 */ /* 0x028e220000001400 */
        /* <DEDUP_REMOVED lines=12> */
.L_x_28839:
[----:B------:R-:W-:Y:S01]  /*9d20*/  IMAD.MOV.U32 R0, RZ, RZ, 0x7f ;  /* 0x0000007fff007424 */ /* 0x000fe200078e00ff */
[----:B------:R-:W-:-:S04]  /*9d30*/  ISETP.GT.U32.AND P0, PT, R3, 0x7f800000, PT ;  /* 0x7f8000000300780c */ /* 0x000fc80003f04070 */
[----:B------:R-:W-:-:S04]  /*9d40*/  SEL R0, R0, 0x7c, P0 ;  /* 0x0000007c00007807 */ /* 0x000fc80000000000 */
.L_x_28840:
[----:B------:R-:W-:Y:S05]  /*9d50*/  BSYNC B0 ;  /* 0x0000000000007941 */ /* 0x000fea0003800000 */
.L_x_28838:
[----:B------:R-:W-:-:S04]  /*9d60*/  LOP3.LUT R3, R5, 0x80000000, RZ, 0xc0, !PT ;  /* 0x8000000005037812 */ /* 0x000fc800078ec0ff */
[----:B------:R-:W-:-:S04]  /*9d70*/  SHF.R.U32.HI R3, RZ, 0x18, R3 ;  /* 0x00000018ff037819 */ /* 0x000fc80000011603 */
[----:B------:R-:W-:-:S05]  /*9d80*/  LOP3.LUT R3, R0, R3, RZ, 0xfc, !PT ;  /* 0x0000000300037212 */ /* 0x000fca00078efcff */
[----:B------:R0:W-:Y:S01]  /*9d90*/  STG.E.U8 [R8.64], R3 ;  /* 0x0000000308007986 */ /* 0x0001e2000c101124 */
[----:B------:R-:W-:Y:S05]  /*9da0*/  BRA `(.L_x_28824) ;  /* 0x0000073000007947 */ /* 0x000fea0003800000 */
.L_x_28834:
[----:B---3-5:R-:W0:Y:S02]  /*9db0*/  I2F.S8 R0, R22 ;  /* 0x0000001600007306 */ /* 0x028e240000001400 */
[----:B0-----:R-:W-:-:S05]  /*9dc0*/  F2FP.BF16.PACK_AB R0, RZ, R0 ;  /* 0x00000000ff00723e */ /* 0x001fca00000010ff */
[----:B------:R0:W-:Y:S01]  /*9dd0*/  STG.E.U16 [R8.64], R0 ;  /* 0x0000000008007986 */ /* 0x0001e2000c101524 */
[----:B------:R-:W-:Y:S05]  /*9de0*/  BRA `(.L_x_28824) ;  /* 0x000006f000007947 */ /* 0x000fea0003800000 */
.L_x_28831:
        /* <DEDUP_REMOVED lines=8> */
[----:B---3-5:R-:W-:-:S04]  /*9e70*/  PRMT R3, R22, 0x8880, RZ ;  /* 0x0000888016037816 */ /* 0x028fc800000000ff */
[----:B------:R-:W-:-:S05]  /*9e80*/  PRMT R3, R3, 0x7710, RZ ;  /* 0x0000771003037816 */ /* 0x000fca00000000ff */
[----:B------:R0:W-:Y:S01]  /*9e90*/  STG.E.U16 [R8.64], R3 ;  /* 0x0000000308007986 */ /* 0x0001e2000c101524 */
[----:B------:R-:W-:Y:S05]  /*9ea0*/  BRA `(.L_x_28824) ;  /* 0x0000063000007947 */ /* 0x000fea0003800000 */
.L_x_28843:
[----:B---3-5:R-:W0:Y:S01]  /*9eb0*/  I2F.S8 R5, R22 ;  /* 0x0000001600057306 */ /* 0x028e220000001400 */
        /* <DEDUP_REMOVED lines=16> */
.L_x_28846:
[----:B------:R-:W-:-:S04]  /*9fc0*/  LOP3.LUT R3, R5, 0x80000000, RZ, 0xc0, !PT ;  /* 0x8000000005037812 */ /* 0x000fc800078ec0ff */
[----:B------:R-:W-:-:S04]  /*9fd0*/  SHF.R.U32.HI R3, RZ, 0x18, R3 ;  /* 0x00000018ff037819 */ /* 0x000fc80000011603 */
[----:B------:R-:W-:-:S04]  /*9fe0*/  LOP3.LUT R0, R0, R3, RZ, 0xfc, !PT ;  /* 0x0000000300007212 */ /* 0x000fc800078efcff */
[----:B------:R-:W-:Y:S02]  /*9ff0*/  PRMT R4, R0, 0x7610, R4 ;  /* 0x0000761000047816 */ /* 0x000fe40000000004 */
.L_x_28845:
[----:B------:R-:W-:Y:S05]  /*a000*/  BSYNC B0 ;  /* 0x0000000000007941 */ /* 0x000fea0003800000 */
.L_x_28844:
[----:B------:R0:W-:Y:S01]  /*a010*/  STG.E.U8 [R8.64], R4 ;  /* 0x0000000408007986 */ /* 0x0001e2000c101124 */
[----:B------:R-:W-:Y:S05]  /*a020*/  BRA `(.L_x_28824) ;  /* 0x000004b000007947 */ /* 0x000fea0003800000 */
.L_x_28842:
        /* <DEDUP_REMOVED lines=17> */
.L_x_28849:
[----:B------:R-:W-:-:S04]  /*a140*/  LOP3.LUT R3, R5, 0x80000000, RZ, 0xc0, !PT ;  /* 0x8000000005037812 */ /* 0x000fc800078ec0ff */
[----:B------:R-:W-:-:S04]  /*a150*/  SHF.R.U32.HI R3, RZ, 0x18, R3 ;  /* 0x00000018ff037819 */ /* 0x000fc80000011603 */
[----:B------:R-:W-:-:S04]  /*a160*/  LOP3.LUT R0, R0, R3, RZ, 0xfc, !PT ;  /* 0x0000000300007212 */ /* 0x000fc800078efcff */
[----:B------:R-:W-:Y:S02]  /*a170*/  PRMT R4, R0, 0x7610, R4 ;  /* 0x0000761000047816 */ /* 0x000fe40000000004 */
.L_x_28848:
[----:B------:R-:W-:Y:S05]  /*a180*/  BSYNC B0 ;  /* 0x0000000000007941 */ /* 0x000fea0003800000 */
.L_x_28847:
[----:B------:R0:W-:Y:S01]  /*a190*/  STG.E.U8 [R8.64], R4 ;  /* 0x0000000408007986 */ /* 0x0001e2000c101124 */
[----:B------:R-:W-:Y:S05]  /*a1a0*/  BRA `(.L_x_28824) ;  /* 0x0000033000007947 */ /* 0x000fea0003800000 */
.L_x_28841:
[----:B------:R-:W-:-:S13]  /*a1b0*/  ISETP.NE.AND P0, PT, R0, 0x1c, PT ;  /* 0x0000001c0000780c */ /* 0x000fda0003f05270 */
[----:B------:R-:W-:Y:S05]  /*a1c0*/  @!P0 BRA `(.L_x_28850) ;  /* 0x000002e000008947 */ /* 0x000fea0003800000 */
[----:B------:R-:W-:-:S13]  /*a1d0*/  ISETP.NE.AND P0, PT, R0, 0x1d, PT ;  /* 0x0000001d0000780c */ /* 0x000fda0003f05270 */
[----:B------:R-:W-:Y:S05]  /*a1e0*/  @!P0 BRA `(.L_x_28851) ;  /* 0x0000026000008947 */ /* 0x000fea0003800000 */
[----:B------:R-:W-:-:S13]  /*a1f0*/  ISETP.NE.AND P0, PT, R0, 0x2c, PT ;  /* 0x0000002c0000780c */ /* 0x000fda0003f05270 */
[----:B------:R-:W-:Y:S05]  /*a200*/  @P0 BRA `(.L_x_28823) ;  /* 0x0000010000000947 */ /* 0x000fea0003800000 */
[----:B---3-5:R-:W0:Y:S01]  /*a210*/  I2F.S8 R22, R22 ;  /* 0x0000001600167306 */ /* 0x028e220000001400 */
        /* <DEDUP_REMOVED lines=15> */
.L_x_28823:
        /* <DEDUP_REMOVED lines=20> */
.L_x_28851:
[----:B---3-5:R-:W-:-:S04]  /*a450*/  LOP3.LUT R22, R22, 0xffff, RZ, 0xc0, !PT ;  /* 0x0000ffff16167812 */ /* 0x028fc800078ec0ff */
[----:B------:R-:W-:-:S05]  /*a460*/  PRMT R22, R22, 0x8880, RZ ;  /* 0x0000888016167816 */ /* 0x000fca00000000ff */
[----:B------:R-:W-:-:S05]  /*a470*/  IMAD.MOV.U32 R4, RZ, RZ, R22 ;  /* 0x000000ffff047224 */ /* 0x000fca00078e0016 */
[----:B------:R-:W-:-:S05]  /*a480*/  SHF.R.S32.HI R5, RZ, 0x1f, R4 ;  /* 0x0000001fff057819 */ /* 0x000fca0000011404 */
[----:B------:R0:W-:Y:S01]  /*a490*/  STG.E.64 [R8.64], R4 ;  /* 0x0000000408007986 */ /* 0x0001e2000c101b24 */
[----:B------:R-:W-:Y:S05]  /*a4a0*/  BRA `(.L_x_28824) ;  /* 0x0000003000007947 */ /* 0x000fea0003800000 */
.L_x_28850:
[----:B---3-5:R-:W-:-:S04]  /*a4b0*/  LOP3.LUT R22, R22, 0xffff, RZ, 0xc0, !PT ;  /* 0x0000ffff16167812 */ /* 0x028fc800078ec0ff */
[----:B------:R-:W-:-:S05]  /*a4c0*/  PRMT R3, R22, 0x8880, RZ ;  /* 0x0000888016037816 */ /* 0x000fca00000000ff */
[----:B------:R0:W-:Y:S02]  /*a4d0*/  STG.E [R8.64], R3 ;  /* 0x0000000308007986 */ /* 0x0001e4000c101924 */
.L_x_28824:
        /* <DEDUP_REMOVED lines=21> */
.L_x_28855:
[----:B------:R0:W-:Y:S01]  /*a630*/  STG.E.U8 [R8.64], R19 ;  /* 0x0000001308007986 */ /* 0x0001e2000c101124 */
[----:B------:R-:W-:Y:S05]  /*a640*/  BRA `(.L_x_28857) ;  /* 0x00000e9000007947 */ /* 0x000fea0003800000 */
.L_x_28854:
        /* <DEDUP_REMOVED lines=12> */
.L_x_28859:
[----:B------:R-:W-:-:S04]  /*a710*/  LOP3.LUT R19, R19, 0xffff, RZ, 0xc0, !PT ;  /* 0x0000ffff13137812 */ /* 0x000fc800078ec0ff */
[----:B------:R-:W-:-:S05]  /*a720*/  PRMT R3, R19, 0x8880, RZ ;  /* 0x0000888013037816 */ /* 0x000fca00000000ff */
[----:B------:R0:W-:Y:S01]  /*a730*/  STG.E [R8.64], R3 ;  /* 0x0000000308007986 */ /* 0x0001e2000c101924 */
[----:B------:R-:W-:Y:S05]  /*a740*/  BRA `(.L_x_28857) ;  /* 0x00000d9000007947 */ /* 0x000fea0003800000 */
.L_x_28858:
[----:B------:R-:W-:-:S04]  /*a750*/  PRMT R3, R19, 0x8880, RZ ;  /* 0x0000888013037816 */ /* 0x000fc800000000ff */
[----:B------:R-:W-:-:S05]  /*a760*/  PRMT R3, R3, 0x7710, RZ ;  /* 0x0000771003037816 */ /* 0x000fca00000000ff */
[----:B------:R0:W-:Y:S01]  /*a770*/  STG.E.U16 [R8.64], R3 ;  /* 0x0000000308007986 */ /* 0x0001e2000c101524 */
[----:B------:R-:W-:Y:S05]  /*a780*/  BRA `(.L_x_28857) ;  /* 0x00000d5000007947 */ /* 0x000fea0003800000 */
.L_x_28853:
        /* <DEDUP_REMOVED lines=9> */
.L_x_28861:
[----:B------:R-:W0:Y:S02]  /*a820*/  I2F.S8 R0, R19 ;  /* 0x0000001300007306 */ /* 0x000e240000001400 */
[----:B0-----:R-:W-:-:S05]  /*a830*/  F2FP.PACK_AB R0, RZ, R0 ;  /* 0x00000000ff00723e */ /* 0x001fca00000000ff */
[----:B------:R0:W-:Y:S01]  /*a840*/  STG.E.U16 [R8.64], R0 ;  /* 0x0000000008007986 */ /* 0x0001e2000c101524 */
[----:B------:R-:W-:Y:S05]  /*a850*/  BRA `(.L_x_28857) ;  /* 0x00000c8000007947 */ /* 0x000fea0003800000 */
.L_x_28860:
        /* <DEDUP_REMOVED lines=10> */
.L_x_28863:
[----:B------:R-:W0:Y:S02]  /*a900*/  I2F.S8 R19, R19 ;  /* 0x0000001300137306 */ /* 0x000e240000001400 */
[----:B0-----:R-:W-:-:S04]  /*a910*/  F2FP.PACK_AB R3, RZ, R19 ;  /* 0x00000013ff03723e */ /* 0x001fc800000000ff */
[----:B------:R-:W-:-:S05]  /*a920*/  PRMT R3, R3, 0x5410, RZ ;  /* 0x0000541003037816 */ /* 0x000fca00000000ff */
[----:B------:R0:W-:Y:S01]  /*a930*/  STG.E [R8.64], R3 ;  /* 0x0000000308007986 */ /* 0x0001e2000c101924 */
[----:B------:R-:W-:Y:S05]  /*a940*/  BRA `(.L_x_28857) ;  /* 0x00000b9000007947 */ /* 0x000fea0003800000 */
.L_x_28862:
[----:B------:R-:W-:-:S04]  /*a950*/  PRMT R4, R19, 0x8880, RZ ;  /* 0x0000888013047816 */ /* 0x000fc800000000ff */
[----:B------:R-:W-:-:S06]  /*a960*/  PRMT R4, R4, 0x7710, RZ ;  /* 0x0000771004047816 */ /* 0x000fcc00000000ff */
[----:B------:R-:W0:Y:S02]  /*a970*/  I2F.F64.S16 R4, R4 ;  /* 0x0000000400047312 */ /* 0x000e240000101c00 */
[----:B0-----:R0:W-:Y:S01]  /*a980*/  STG.E.64 [R8.64], R4 ;  /* 0x0000000408007986 */ /* 0x0011e2000c101b24 */
[----:B------:R-:W-:Y:S05]  /*a990*/  BRA `(.L_x_28857) ;  /* 0x00000b4000007947 */ /* 0x000fea0003800000 */
.L_x_28852:
        /* <DEDUP_REMOVED lines=12> */
.L_x_28866:
[----:B------:R-:W-:Y:S01]  /*aa60*/  PRMT R4, R19, 0x8880, RZ ;  /* 0x0000888013047816 */ /* 0x000fe200000000ff */
[----:B------:R-:W-:-:S03]  /*aa70*/  CS2R R6, SRZ ;  /* 0x0000000000067805 */ /* 0x000fc6000001ff00 */
[----:B------:R-:W-:-:S06]  /*aa80*/  PRMT R4, R4, 0x7710, RZ ;  /* 0x0000771004047816 */ /* 0x000fcc00000000ff */
[----:B------:R-:W0:Y:S02]  /*aa90*/  I2F.F64.S16 R4, R4 ;  /* 0x0000000400047312 */ /* 0x000e240000101c00 */
[----:B0-----:R0:W-:Y:S01]  /*aaa0*/  STG.E.128 [R8.64], R4 ;  /* 0x0000000408007986 */ /* 0x0011e2000c101d24 */
[----:B------:R-:W-:Y:S05]  /*aab0*/  BRA `(.L_x_28857) ;  /* 0x00000a2000007947 */ /* 0x000fea0003800000 */
.L_x_28865:
        /* <DEDUP_REMOVED lines=21> */
.L_x_28870:
[----:B------:R-:W-:Y:S05]  /*ac10*/  BSYNC B0 ;  /* 0x0000000000007941 */ /* 0x000fea0003800000 */
.L_x_28869:
[----:B------:R-:W-:-:S05]  /*ac20*/  LOP3.LUT R5, R0, R5, RZ, 0xfc, !PT ;  /* 0x0000000500057212 */ /* 0x000fca00078efcff */
[----:B------:R0:W-:Y:S01]  /*ac30*/  STG.E.U8 [R8.64], R5 ;  /* 0x0000000508007986 */ /* 0x0001e2000c101124 */
[----:B------:R-:W-:Y:S05]  /*ac40*/  BRA `(.L_x_28857) ;  /* 0x0000089000007947 */ /* 0x000fea0003800000 */
.L_x_28868:
        /* <DEDUP_REMOVED lines=13> */
.L_x_28872:
[----:B------:R-:W-:Y:S01]  /*ad20*/  IMAD.MOV.U32 R0, RZ, RZ, 0x7f ;  /* 0x0000007fff007424 */ /* 0x000fe200078e00ff */
[----:B------:R-:W-:-:S04]  /*ad30*/  ISETP.GT.U32.AND P0, PT, R3, 0x7f800000, PT ;  /* 0x7f8000000300780c */ /* 0x000fc80003f04070 */
[----:B------:R-:W-:-:S04]  /*ad40*/  SEL R0, R0, 0x7c, P0 ;  /* 0x0000007c00007807 */ /* 0x000fc80000000000 */
.L_x_28873:
[----:B------:R-:W-:Y:S05]  /*ad50*/  BSYNC B0 ;  /* 0x0000000000007941 */ /* 0x000fea0003800000 */
.L_x_28871:
[----:B------:R-:W-:-:S04]  /*ad60*/  LOP3.LUT R3, R19, 0x80000000, RZ, 0xc0, !PT ;  /* 0x8000000013037812 */ /* 0x000fc800078ec0ff */
[----:B------:R-:W-:-:S04]  /*ad70*/  SHF.R.U32.HI R3, RZ, 0x18, R3 ;  /* 0x00000018ff037819 */ /* 0x000fc80000011603 */
[----:B------:R-:W-:-:S05]  /*ad80*/  LOP3.LUT R3, R0, R3, RZ, 0xfc, !PT ;  /* 0x0000000300037212 */ /* 0x000fca00078efcff */
[----:B------:R0:W-:Y:S01]  /*ad90*/  STG.E.U8 [R8.64], R3 ;  /* 0x0000000308007986 */ /* 0x0001e2000c101124 */
[----:B------:R-:W-:Y:S05]  /*ada0*/  BRA `(.L_x_28857) ;  /* 0x0000073000007947 */ /* 0x000fea0003800000 */
.L_x_28867:
[----:B------:R-:W0:Y:S02]  /*adb0*/  I2F.S8 R0, R19 ;  /* 0x0000001300007306 */ /* 0x000e240000001400 */
[----:B0-----:R-:W-:-:S05]  /*adc0*/  F2FP.BF16.PACK_AB R0, RZ, R0 ;  /* 0x00000000ff00723e */ /* 0x001fca00000010ff */
[----:B------:R0:W-:Y:S01]  /*add0*/  STG.E.U16 [R8.64], R0 ;  /* 0x0000000008007986 */ /* 0x0001e2000c101524 */
[----:B------:R-:W-:Y:S05]  /*ade0*/  BRA `(.L_x_28857) ;  /* 0x000006f000007947 */ /* 0x000fea0003800000 */
.L_x_28864:
        /* <DEDUP_REMOVED lines=12> */
.L_x_28876:
        /* <DEDUP_REMOVED lines=17> */
.L_x_28879:
[----:B------:R-:W-:-:S04]  /*afc0*/  LOP3.LUT R3, R19, 0x80000000, RZ, 0xc0, !PT ;  /* 0x8000000013037812 */ /* 0x000fc800078ec0ff */
[----:B------:R-:W-:-:S04]  /*afd0*/  SHF.R.U32.HI R3, RZ, 0x18, R3 ;  /* 0x00000018ff037819 */ /* 0x000fc80000011603 */
[----:B------:R-:W-:-:S04]  /*afe0*/  LOP3.LUT R0, R0, R3, RZ, 0xfc, !PT ;  /* 0x0000000300007212 */ /* 0x000fc800078efcff */
[----:B------:R-:W-:Y:S02]  /*aff0*/  PRMT R4, R0, 0x7610, R4 ;  /* 0x0000761000047816 */ /* 0x000fe40000000004 */
.L_x_28878:
[----:B------:R-:W-:Y:S05]  /*b000*/  BSYNC B0 ;  /* 0x0000000000007941 */ /* 0x000fea0003800000 */
.L_x_28877:
[----:B------:R0:W-:Y:S01]  /*b010*/  STG.E.U8 [R8.64], R4 ;  /* 0x0000000408007986 */ /* 0x0001e2000c101124 */
[----:B------:R-:W-:Y:S05]  /*b020*/  BRA `(.L_x_28857) ;  /* 0x000004b000007947 */ /* 0x000fea0003800000 */
.L_x_28875:
        /* <DEDUP_REMOVED lines=17> */
.L_x_28882:
[----:B------:R-:W-:-:S04]  /*b140*/  LOP3.LUT R3, R19, 0x80000000, RZ, 0xc0, !PT ;  /* 0x8000000013037812 */ /* 0x000fc800078ec0ff */
[----:B------:R-:W-:-:S04]  /*b150*/  SHF.R.U32.HI R3, RZ, 0x18, R3 ;  /* 0x00000018ff037819 */ /* 0x000fc80000011603 */
[----:B------:R-:W-:-:S04]  /*b160*/  LOP3.LUT R0, R0, R3, RZ, 0xfc, !PT ;  /* 0x0000000300007212 */ /* 0x000fc800078efcff */
[----:B------:R-:W-:Y:S02]  /*b170*/  PRMT R4, R0, 0x7610, R4 ;  /* 0x0000761000047816 */ /* 0x000fe40000000004 */
.L_x_28881:
[----:B------:R-:W-:Y:S05]  /*b180*/  BSYNC B0 ;  /* 0x0000000000007941 */ /* 0x000fea0003800000 */
.L_x_28880:
[----:B------:R0:W-:Y:S01]  /*b190*/  STG.E.U8 [R8.64], R4 ;  /* 0x0000000408007986 */ /* 0x0001e2000c101124 */
[----:B------:R-:W-:Y:S05]  /*b1a0*/  BRA `(.L_x_28857) ;  /* 0x0000033000007947 */ /* 0x000fea0003800000 */
.L_x_28874:
        /* <DEDUP_REMOVED lines=22> */
.L_x_28856:
        /* <DEDUP_REMOVED lines=20> */
.L_x_28884:
[----:B------:R-:W-:-:S04]  /*b450*/  LOP3.LUT R19, R19, 0xffff, RZ, 0xc0, !PT ;  /* 0x0000ffff13137812 */ /* 0x000fc800078ec0ff */
[----:B------:R-:W-:-:S05]  /*b460*/  PRMT R19, R19, 0x8880, RZ ;  /* 0x0000888013137816 */ /* 0x000fca00000000ff */
[----:B------:R-:W-:-:S05]  /*b470*/  IMAD.MOV.U32 R4, RZ, RZ, R19 ;  /* 0x000000ffff047224 */ /* 0x000fca00078e0013 */
[----:B------:R-:W-:-:S05]  /*b480*/  SHF.R.S32.HI R5, RZ, 0x1f, R4 ;  /* 0x0000001fff057819 */ /* 0x000fca0000011404 */
[----:B------:R0:W-:Y:S01]  /*b490*/  STG.E.64 [R8.64], R4 ;  /* 0x0000000408007986 */ /* 0x0001e2000c101b24 */
[----:B------:R-:W-:Y:S05]  /*b4a0*/  BRA `(.L_x_28857) ;  /* 0x0000003000007947 */ /* 0x000fea0003800000 */
.L_x_28883:
[----:B------:R-:W-:-:S04]  /*b4b0*/  LOP3.LUT R19, R19, 0xffff, RZ, 0xc0, !PT ;  /* 0x0000ffff13137812 */ /* 0x000fc800078ec0ff */
[----:B------:R-:W-:-:S05]  /*b4c0*/  PRMT R3, R19, 0x8880, RZ ;  /* 0x0000888013037816 */ /* 0x000fca00000000ff */
[----:B------:R0:W-:Y:S02]  /*b4d0*/  STG.E [R8.64], R3 ;  /* 0x0000000308007986 */ /* 0x0001e4000c101924 */
.L_x_28857:
[----:B------:R-:W-:Y:S02]  /*b4e0*/  IADD3 R23, R23, 0x80, RZ ;  /* 0x0000008017177810 */ /* 0x000fe40007ffe0ff */
.L_x_28818:
[----:B------:R-:W-:Y:S05]  /*b4f0*/  BSYNC B6 ;  /* 0x0000000000067941 */ /* 0x000fea0003800000 */
.L_x_28817:
        /* <DEDUP_REMOVED lines=19> */
.L_x_28888:
[----:B-----5:R-:W-:Y:S01]  /*b630*/  STG.E.U8 [R2.64], R18 ;  /* 0x0000001202007986 */ /* 0x020fe2000c101124 */
[----:B------:R-:W-:Y:S05]  /*b640*/  EXIT ;  /* 0x000000000000794d */ /* 0x000fea0003800000 */
.L_x_28887:
[----:B------:R-:W-:-:S13]  /*b650*/  ISETP.NE.AND P0, PT, R0, 0x2, PT ;  /* 0x000000020000780c */ /* 0x000fda0003f05270 */
[----:B------:R-:W-:Y:S05]  /*b660*/  @!P0 BRA `(.L_x_28890) ;  /* 0x000000e000008947 */ /* 0x000fea0003800000 */
[----:B------:R-:W-:-:S13]  /*b670*/  ISETP.NE.AND P0, PT, R0, 0x3, PT ;  /* 0x000000030000780c */ /* 0x000fda0003f05270 */
[----:B------:R-:W-:Y:S05]  /*b680*/  @!P0 BRA `(.L_x_28891) ;  /* 0x0000008000008947 */ /* 0x000fea0003800000 */
[----:B------:R-:W-:-:S13]  /*b690*/  ISETP.NE.AND P0, PT, R0, 0x4, PT ;  /* 0x000000040000780c */ /* 0x000fda0003f05270 */
[----:B------:R-:W-:Y:S05]  /*b6a0*/  @P0 BRA `(.L_x_28889) ;  /* 0x00000c6000000947 */ /* 0x000fea0003800000 */
[----:B-----5:R-:W-:-:S04]  /*b6b0*/  LOP3.LUT R18, R18, 0xffff, RZ, 0xc0, !PT ;  /* 0x0000ffff12127812 */ /* 0x020fc800078ec0ff */
[----:B------:R-:W-:-:S05]  /*b6c0*/  PRMT R18, R18, 0x8880, RZ ;  /* 0x0000888012127816 */ /* 0x000fca00000000ff */
[----:B------:R-:W-:-:S05]  /*b6d0*/  IMAD.MOV.U32 R4, RZ, RZ, R18 ;  /* 0x000000ffff047224 */ /* 0x000fca00078e0012 */
[----:B------:R-:W-:-:S05]  /*b6e0*/  SHF.R.S32.HI R5, RZ, 0x1f, R4 ;  /* 0x0000001fff057819 */ /* 0x000fca0000011404 */
[----:B------:R-:W-:Y:S01]  /*b6f0*/  STG.E.64 [R2.64], R4 ;  /* 0x0000000402007986 */ /* 0x000fe2000c101b24 */
[----:B------:R-:W-:Y:S05]  /*b700*/  EXIT ;  /* 0x000000000000794d */ /* 0x000fea0003800000 */
.L_x_28891:
[----:B-----5:R-:W-:-:S04]  /*b710*/  LOP3.LUT R18, R18, 0xffff, RZ, 0xc0, !PT ;  /* 0x0000ffff12127812 */ /* 0x020fc800078ec0ff */
[----:B------:R-:W-:-:S05]  /*b720*/  PRMT R5, R18, 0x8880, RZ ;  /* 0x0000888012057816 */ /* 0x000fca00000000ff */
[----:B------:R-:W-:Y:S01]  /*b730*/  STG.E [R2.64], R5 ;  /* 0x0000000502007986 */ /* 0x000fe2000c101924 */
[----:B------:R-:W-:Y:S05]  /*b740*/  EXIT ;  /* 0x000000000000794d */ /* 0x000fea0003800000 */
.L_x_28890:
[----:B-----5:R-:W-:-:S04]  /*b750*/  PRMT R5, R18, 0x8880, RZ ;  /* 0x0000888012057816 */ /* 0x020fc800000000ff */
[----:B------:R-:W-:-:S05]  /*b760*/  PRMT R5, R5, 0x7710, RZ ;  /* 0x0000771005057816 */ /* 0x000fca00000000ff */
[----:B------:R-:W-:Y:S01]  /*b770*/  STG.E.U16 [R2.64], R5 ;  /* 0x0000000502007986 */ /* 0x000fe2000c101524 */
[----:B------:R-:W-:Y:S05]  /*b780*/  EXIT ;  /* 0x000000000000794d */ /* 0x000fea0003800000 */
.L_x_28886:
[----:B------:R-:W-:-:S13]  /*b790*/  ISETP.GT.AND P0, PT, R0, 0x6, PT ;  /* 0x000000060000780c */ /* 0x000fda0003f04270 */
[----:B------:R-:W-:Y:S05]  /*b7a0*/  @P0 BRA `(.L_x_28892) ;  /* 0x000000b000000947 */ /* 0x000fea0003800000 */
[----:B------:R-:W-:-:S13]  /*b7b0*/  ISETP.NE.AND P0, PT, R0, 0x5, PT ;  /* 0x000000050000780c */ /* 0x000fda0003f05270 */
[----:B------:R-:W-:Y:S05]  /*b7c0*/  @!P0 BRA `(.L_x_28893) ;  /* 0x0000005000008947 */ /* 0x000fea0003800000 */
[----:B------:R-:W-:-:S13]  /*b7d0*/  ISETP.NE.AND P0, PT, R0, 0x6, PT ;  /* 0x000000060000780c */ /* 0x000fda0003f05270 */
[----:B------:R-:W-:Y:S05]  /*b7e0*/  @P0 BRA `(.L_x_28889) ;  /* 0x00000b2000000947 */ /* 0x000fea0003800000 */
[----:B-----5:R-:W0:Y:S02]  /*b7f0*/  I2F.S8 R5, R18 ;  /* 0x0000001200057306 */ /* 0x020e240000001400 */
[----:B0-----:R-:W-:Y:S01]  /*b800*/  STG.E [R2.64], R5 ;  /* 0x0000000502007986 */ /* 0x001fe2000c101924 */
[----:B------:R-:W-:Y:S05]  /*b810*/  EXIT ;  /* 0x000000000000794d */ /* 0x000fea0003800000 */
.L_x_28893:
[----:B-----5:R-:W0:Y:S02]  /*b820*/  I2F.S8 R0, R18 ;  /* 0x0000001200007306 */ /* 0x020e240000001400 */
[----:B0-----:R-:W-:-:S05]  /*b830*/  F2FP.PACK_AB R0, RZ, R0 ;  /* 0x00000000ff00723e */ /* 0x001fca00000000ff */
[----:B------:R-:W-:Y:S01]  /*b840*/  STG.E.U16 [R2.64], R0 ;  /* 0x0000000002007986 */ /* 0x000fe2000c101524 */
[----:B------:R-:W-:Y:S05]  /*b850*/  EXIT ;  /* 0x000000000000794d */ /* 0x000fea0003800000 */
.L_x_28892:
[----:B------:R-:W-:-:S13]  /*b860*/  ISETP.NE.AND P0, PT, R0, 0x7, PT ;  /* 0x000000070000780c */ /* 0x000fda0003f05270 */
[----:B------:R-:W-:Y:S05]  /*b870*/  @!P0 BRA `(.L_x_28894) ;  /* 0x000000d000008947 */ /* 0x000fea0003800000 */
[----:B------:R-:W-:-:S13]  /*b880*/  ISETP.NE.AND P0, PT, R0, 0x8, PT ;  /* 0x000000080000780c */ /* 0x000fda0003f05270 */
[----:B------:R-:W-:Y:S05]  /*b890*/  @!P0 BRA `(.L_x_28895) ;  /* 0x0000006000008947 */ /* 0x000fea0003800000 */
[----:B------:R-:W-:-:S13]  /*b8a0*/  ISETP.NE.AND P0, PT, R0, 0x9, PT ;  /* 0x000000090000780c */ /* 0x000fda0003f05270 */
[----:B------:R-:W-:Y:S05]  /*b8b0*/  @P0 BRA `(.L_x_28889) ;  /* 0x00000a5000000947 */ /* 0x000fea0003800000 */
[----:B-----5:R-:W0:Y:S01]  /*b8c0*/  I2F.S8 R18, R18 ;  /* 0x0000001200127306 */ /* 0x020e220000001400 */
[----:B------:R-:W-:-:S05]  /*b8d0*/  IMAD.MOV.U32 R19, RZ, RZ, RZ ;  /* 0x000000ffff137224 */ /* 0x000fca00078e00ff */
[----:B0-----:R-:W-:Y:S01]  /*b8e0*/  STG.E.64 [R2.64], R18 ;  /* 0x0000001202007986 */ /* 0x001fe2000c101b24 */
[----:B------:R-:W-:Y:S05]  /*b8f0*/  EXIT ;  /* 0x000000000000794d */ /* 0x000fea0003800000 */
.L_x_28895:
[----:B-----5:R-:W0:Y:S02]  /*b900*/  I2F.S8 R18, R18 ;  /* 0x0000001200127306 */ /* 0x020e240000001400 */
[----:B0-----:R-:W-:-:S04]  /*b910*/  F2FP.PACK_AB R5, RZ, R18 ;  /* 0x00000012ff05723e */ /* 0x001fc800000000ff */
[----:B------:R-:W-:-:S05]  /*b920*/  PRMT R5, R5, 0x5410, RZ ;  /* 0x0000541005057816 */ /* 0x000fca00000000ff */
[----:B------:R-:W-:Y:S01]  /*b930*/  STG.E [R2.64], R5 ;  /* 0x0000000502007986 */ /* 0x000fe2000c101924 */
[----:B------:R-:W-:Y:S05]  /*b940*/  EXIT ;  /* 0x000000000000794d */ /* 0x000fea0003800000 */
.L_x_28894:
[----:B-----5:R-:W-:-:S04]  /*b950*/  PRMT R4, R18, 0x8880, RZ ;  /* 0x0000888012047816 */ /* 0x020fc800000000ff */
[----:B------:R-:W-:-:S06]  /*b960*/  PRMT R4, R4, 0x7710, RZ ;  /* 0x0000771004047816 */ /* 0x000fcc00000000ff */
[----:B------:R-:W0:Y:S02]  /*b970*/  I2F.F64.S16 R4, R4 ;  /* 0x0000000400047312 */ /* 0x000e240000101c00 */
[----:B0-----:R-:W-:Y:S01]  /*b980*/  STG.E.64 [R2.64], R4 ;  /* 0x0000000402007986 */ /* 0x001fe2000c101b24 */
[----:B------:R-:W-:Y:S05]  /*b990*/  EXIT ;  /* 0x000000000000794d */ /* 0x000fea0003800000 */
.L_x_28885:
        /* <DEDUP_REMOVED lines=8> */
[----:B-----5:R-:W-:-:S04]  /*ba20*/  LOP3.LUT P0, RZ, R18, 0xff, RZ, 0xc0, !PT ;  /* 0x000000ff12ff7812 */ /* 0x020fc8000780c0ff */
[----:B------:R-:W-:-:S05]  /*ba30*/  SEL R5, RZ, 0x1, !P0 ;  /* 0x00000001ff057807 */ /* 0x000fca0004000000 */
[----:B------:R-:W-:Y:S01]  /*ba40*/  STG.E.U8 [R2.64], R5 ;  /* 0x0000000502007986 */ /* 0x000fe2000c101124 */
[----:B------:R-:W-:Y:S05]  /*ba50*/  EXIT ;  /* 0x000000000000794d */ /* 0x000fea0003800000 */
.L_x_28898:
[----:B-----5:R-:W-:Y:S01]  /*ba60*/  PRMT R4, R18, 0x8880, RZ ;  /* 0x0000888012047816 */ /* 0x020fe200000000ff */
[----:B------:R-:W-:-:S03]  /*ba70*/  CS2R R6, SRZ ;  /* 0x0000000000067805 */ /* 0x000fc6000001ff00 */
[----:B------:R-:W-:-:S06]  /*ba80*/  PRMT R4, R4, 0x7710, RZ ;  /* 0x0000771004047816 */ /* 0x000fcc00000000ff */
[----:B------:R-:W0:Y:S02]  /*ba90*/  I2F.F64.S16 R4, R4 ;  /* 0x0000000400047312 */ /* 0x000e240000101c00 */
[----:B0-----:R-:W-:Y:S01]  /*baa0*/  STG.E.128 [R2.64], R4 ;  /* 0x0000000402007986 */ /* 0x001fe2000c101d24 */
[----:B------:R-:W-:Y:S05]  /*bab0*/  EXIT ;  /* 0x000000000000794d */ /* 0x000fea0003800000 */
.L_x_28897:
[----:B------:R-:W-:-:S13]  /*bac0*/  ISETP.NE.AND P0, PT, R0, 0xf, PT ;  /* 0x0000000f0000780c */ /* 0x000fda0003f05270 */
[----:B------:R-:W-:Y:S05]  /*bad0*/  @!P0 BRA `(.L_x_28899) ;  /* 0x000002d000008947 */ /* 0x000fea0003800000 */
[----:B------:R-:W-:-:S13]  /*bae0*/  ISETP.NE.AND P0, PT, R0, 0x17, PT ;  /* 0x000000170000780c */ /* 0x000fda0003f05270 */
[----:B------:R-:W-:Y:S05]  /*baf0*/  @!P0 BRA `(.L_x_28900) ;  /* 0x0000015000008947 */ /* 0x000fea0003800000 */
[----:B------:R-:W-:-:S13]  /*bb00*/  ISETP.NE.AND P0, PT, R0, 0x18, PT ;  /* 0x000000180000780c */ /* 0x000fda0003f05270 */
[----:B------:R-:W-:Y:S05]  /*bb10*/  @P0 BRA `(.L_x_28889) ;  /* 0x000007f000000947 */ /* 0x000fea0003800000 */
[----:B-----5:R-:W0:Y:S01]  /*bb20*/  I2F.S8 R7, R18 ;  /* 0x0000001200077306 */ /* 0x020e220000001400 */
        /* <DEDUP_REMOVED lines=14> */
.L_x_28902:
[----:B------:R-:W-:Y:S05]  /*bc10*/  BSYNC B0 ;  /* 0x0000000000007941 */ /* 0x000fea0003800000 */
.L_x_28901:
[----:B------:R-:W-:-:S05]  /*bc20*/  LOP3.LUT R5, R0, R5, RZ, 0xfc, !PT ;  /* 0x0000000500057212 */ /* 0x000fca00078efcff */
[----:B------:R-:W-:Y:S01]  /*bc30*/  STG.E.U8 [R2.64], R5 ;  /* 0x0000000502007986 */ /* 0x000fe2000c101124 */
[----:B------:R-:W-:Y:S05]  /*bc40*/  EXIT ;  /* 0x000000000000794d */ /* 0x000fea0003800000 */
.L_x_28900:
[----:B-----5:R-:W0:Y:S01]  /*bc50*/  I2F.S8 R5, R18 ;  /* 0x0000001200057306 */ /* 0x020e220000001400 */
        /* <DEDUP_REMOVED lines=12> */
.L_x_28904:
[----:B------:R-:W-:Y:S01]  /*bd20*/  IMAD.MOV.U32 R0, RZ, RZ, 0x7f ;  /* 0x0000007fff007424 */ /* 0x000fe200078e00ff */
[----:B------:R-:W-:-:S04]  /*bd30*/  ISETP.GT.U32.AND P0, PT, R4, 0x7f800000, PT ;  /* 0x7f8000000400780c */ /* 0x000fc80003f04070 */
[----:B------:R-:W-:-:S04]  /*bd40*/  SEL R0, R0, 0x7c, P0 ;  /* 0x0000007c00007807 */ /* 0x000fc80000000000 */
.L_x_28905:
[----:B------:R-:W-:Y:S05]  /*bd50*/  BSYNC B0 ;  /* 0x0000000000007941 */ /* 0x000fea0003800000 */
.L_x_28903:
[----:B------:R-:W-:-:S04]  /*bd60*/  LOP3.LUT R4, R5, 0x80000000, RZ, 0xc0, !PT ;  /* 0x8000000005047812 */ /* 0x000fc800078ec0ff */
[----:B------:R-:W-:-:S04]  /*bd70*/  SHF.R.U32.HI R5, RZ, 0x18, R4 ;  /* 0x00000018ff057819 */ /* 0x000fc80000011604 */
[----:B------:R-:W-:-:S05]  /*bd80*/  LOP3.LUT R5, R0, R5, RZ, 0xfc, !PT ;  /* 0x0000000500057212 */ /* 0x000fca00078efcff */
[----:B------:R-:W-:Y:S01]  /*bd90*/  STG.E.U8 [R2.64], R5 ;  /* 0x0000000502007986 */ /* 0x000fe2000c101124 */
[----:B------:R-:W-:Y:S05]  /*bda0*/  EXIT ;  /* 0x000000000000794d */ /* 0x000fea0003800000 */
.L_x_28899:
[----:B-----5:R-:W0:Y:S02]  /*bdb0*/  I2F.S8 R0, R18 ;  /* 0x0000001200007306 */ /* 0x020e240000001400 */
[----:B0-----:R-:W-:-:S05]  /*bdc0*/  F2FP.BF16.PACK_AB R0, RZ, R0 ;  /* 0x00000000ff00723e */ /* 0x001fca00000010ff */
[----:B------:R-:W-:Y:S01]  /*bdd0*/  STG.E.U16 [R2.64], R0 ;  /* 0x0000000002007986 */ /* 0x000fe2000c101524 */
[----:B------:R-:W-:Y:S05]  /*bde0*/  EXIT ;  /* 0x000000000000794d */ /* 0x000fea0003800000 */
.L_x_28896:
        /* <DEDUP_REMOVED lines=8> */
[----:B-----5:R-:W-:-:S04]  /*be70*/  PRMT R5, R18, 0x8880, RZ ;  /* 0x0000888012057816 */ /* 0x020fc800000000ff */
[----:B------:R-:W-:-:S05]  /*be80*/  PRMT R5, R5, 0x7710, RZ ;  /* 0x0000771005057816 */ /* 0x000fca00000000ff */
[----:B------:R-:W-:Y:S01]  /*be90*/  STG.E.U16 [R2.64], R5 ;  /* 0x0000000502007986 */ /* 0x000fe2000c101524 */
[----:B------:R-:W-:Y:S05]  /*bea0*/  EXIT ;  /* 0x000000000000794d */ /* 0x000fea0003800000 */
.L_x_28908:
[----:B-----5:R-:W0:Y:S01]  /*beb0*/  I2F.S8 R7, R18 ;  /* 0x0000001200077306 */ /* 0x020e220000001400 */
        /* <DEDUP_REMOVED lines=16> */
.L_x_28911:
[----:B------:R-:W-:-:S04]  /*bfc0*/  LOP3.LUT R0, R7, 0x80000000, RZ, 0xc0, !PT ;  /* 0x8000000007007812 */ /* 0x000fc800078ec0ff */
[----:B------:R-:W-:-:S04]  /*bfd0*/  SHF.R.U32.HI R5, RZ, 0x18, R0 ;  /* 0x00000018ff057819 */ /* 0x000fc80000011600 */
[----:B------:R-:W-:-:S04]  /*bfe0*/  LOP3.LUT R4, R4, R5, RZ, 0xfc, !PT ;  /* 0x0000000504047212 */ /* 0x000fc800078efcff */
[----:B------:R-:W-:Y:S02]  /*bff0*/  PRMT R0, R4, 0x7610, R0 ;  /* 0x0000761004007816 */ /* 0x000fe40000000000 */
.L_x_28910:
[----:B------:R-:W-:Y:S05]  /*c000*/  BSYNC B0 ;  /* 0x0000000000007941 */ /* 0x000fea0003800000 */
.L_x_28909:
[----:B------:R-:W-:Y:S01]  /*c010*/  STG.E.U8 [R2.64], R0 ;  /* 0x0000000002007986 */ /* 0x000fe2000c101124 */
[----:B------:R-:W-:Y:S05]  /*c020*/  EXIT ;  /* 0x000000000000794d */ /* 0x000fea0003800000 */
.L_x_28907:
        /* <DEDUP_REMOVED lines=17> */
.L_x_28914:
[----:B------:R-:W-:-:S04]  /*c140*/  LOP3.LUT R0, R7, 0x80000000, RZ, 0xc0, !PT ;  /* 0x8000000007007812 */ /* 0x000fc800078ec0ff */
[----:B------:R-:W-:-:S04]  /*c150*/  SHF.R.U32.HI R5, RZ, 0x18, R0 ;  /* 0x00000018ff057819 */ /* 0x000fc80000011600 */
[----:B------:R-:W-:-:S04]  /*c160*/  LOP3.LUT R4, R4, R5, RZ, 0xfc, !PT ;  /* 0x0000000504047212 */ /* 0x000fc800078efcff */
[----:B------:R-:W-:Y:S02]  /*c170*/  PRMT R0, R4, 0x7610, R0 ;  /* 0x0000761004007816 */ /* 0x000fe40000000000 */
.L_x_28913:
[----:B------:R-:W-:Y:S05]  /*c180*/  BSYNC B0 ;  /* 0x0000000000007941 */ /* 0x000fea0003800000 */
.L_x_28912:
[----:B------:R-:W-:Y:S01]  /*c190*/  STG.E.U8 [R2.64], R0 ;  /* 0x0000000002007986 */ /* 0x000fe2000c101124 */
[----:B------:R-:W-:Y:S05]  /*c1a0*/  EXIT ;  /* 0x000000000000794d */ /* 0x000fea0003800000 */
.L_x_28906:
[----:B------:R-:W-:-:S13]  /*c1b0*/  ISETP.NE.AND P0, PT, R0, 0x1c, PT ;  /* 0x0000001c0000780c */ /* 0x000fda0003f05270 */
[----:B------:R-:W-:Y:S05]  /*c1c0*/  @!P0 BRA `(.L_x_28915) ;  /* 0x000002e000008947 */ /* 0x000fea0003800000 */
[----:B------:R-:W-:-:S13]  /*c1d0*/  ISETP.NE.AND P0, PT, R0, 0x1d, PT ;  /* 0x0000001d0000780c */ /* 0x000fda0003f05270 */
[----:B------:R-:W-:Y:S05]  /*c1e0*/  @!P0 BRA `(.L_x_28916) ;  /* 0x0000026000008947 */ /* 0x000fea0003800000 */
[----:B------:R-:W-:-:S13]  /*c1f0*/  ISETP.NE.AND P0, PT, R0, 0x2c, PT ;  /* 0x0000002c0000780c */ /* 0x000fda0003f05270 */
[----:B------:R-:W-:Y:S05]  /*c200*/  @P0 BRA `(.L_x_28889) ;  /* 0x0000010000000947 */ /* 0x000fea0003800000 */
[----:B-----5:R-:W0:Y:S01]  /*c210*/  I2F.S8 R18, R18 ;  /* 0x0000001200127306 */ /* 0x020e220000001400 */
        /* <DEDUP_REMOVED lines=15> */
.L_x_28889:
        /* <DEDUP_REMOVED lines=20> */
.L_x_28916:
[----:B-----5:R-:W-:-:S04]  /*c450*/  LOP3.LUT R18, R18, 0xffff, RZ, 0xc0, !PT ;  /* 0x0000ffff12127812 */ /* 0x020fc800078ec0ff */
[----:B------:R-:W-:-:S05]  /*c460*/  PRMT R18, R18, 0x8880, RZ ;  /* 0x0000888012127816 */ /* 0x000fca00000000ff */
[----:B------:R-:W-:-:S05]  /*c470*/  IMAD.MOV.U32 R4, RZ, RZ, R18 ;  /* 0x000000ffff047224 */ /* 0x000fca00078e0012 */
[----:B------:R-:W-:-:S05]  /*c480*/  SHF.R.S32.HI R5, RZ, 0x1f, R4 ;  /* 0x0000001fff057819 */ /* 0x000fca0000011404 */
[----:B------:R-:W-:Y:S01]  /*c490*/  STG.E.64 [R2.64], R4 ;  /* 0x0000000402007986 */ /* 0x000fe2000c101b24 */
[----:B------:R-:W-:Y:S05]  /*c4a0*/  EXIT ;  /* 0x000000000000794d */ /* 0x000fea0003800000 */
.L_x_28915:
[----:B-----5:R-:W-:-:S04]  /*c4b0*/  LOP3.LUT R18, R18, 0xffff, RZ, 0xc0, !PT ;  /* 0x0000ffff12127812 */ /* 0x020fc800078ec0ff */
[----:B------:R-:W-:-:S05]  /*c4c0*/  PRMT R5, R18, 0x8880, RZ ;  /* 0x0000888012057816 */ /* 0x000fca00000000ff */
[----:B------:R-:W-:Y:S01]  /*c4d0*/  STG.E [R2.64], R5 ;  /* 0x0000000502007986 */ /* 0x000fe2000c101924 */
[----:B------:R-:W-:Y:S05]  /*c4e0*/  EXIT ;  /* 0x000000000000794d */ /* 0x000fea0003800000 */
.L_x_28917:
        /* <DEDUP_REMOVED lines=9> */
.L_x_32718:


//--------------------- .text._ZN2at6native18elementwise_kernelILi128ELi4EZNS0_22gpu_kernel_impl_nocastINS0_13BinaryFunctorIaaaZZZNS0_15binary_internal21div_floor_kernel_cudaERNS_18TensorIteratorBaseEENKUlvE_clEvENKUlvE0_clEvEUlaaE_EEEEvS6_RKT_EUliE_EEviT1_ --------------------------
	.section	.text._ZN2at6native18elementwise_kernelILi128ELi4EZNS0_22gpu_kernel_impl_nocastINS0_13BinaryFunctorIaaaZZZNS0_15binary_internal21div_floor_kernel_cudaERNS_18TensorIteratorBaseEENKUlvE_clEvENKUlvE0_clEvEUlaaE_EEEEvS6_RKT_EUliE_EEviT1_,"ax",@progbits
	.sectioninfo	@"SHI_REGISTERS=16"
	.align	128
        .global         _ZN2at6native18elementwise_kernelILi128ELi4EZNS0_22gpu_kernel_impl_nocastINS0_13BinaryFunctorIaaaZZZNS0_15binary_internal21div_floor_kernel_cudaERNS_18TensorIteratorBaseEENKUlvE_clEvENKUlvE0_clEvEUlaaE_EEEEvS6_RKT_EUliE_EEviT1_
        .type           _ZN2at6native18elementwise_kernelILi128ELi4EZNS0_22gpu_kernel_impl_nocastINS0_13BinaryFunctorIaaaZZZNS0_15binary_internal21div_floor_kernel_cudaERNS_18TensorIteratorBaseEENKUlvE_clEvENKUlvE0_clEvEUlaaE_EEEEvS6_RKT_EUliE_EEviT1_,@function
        .size           _ZN2at6native18elementwise_kernelILi128ELi4EZNS0_22gpu_kernel_impl_nocastINS0_13BinaryFunctorIaaaZZZNS0_15binary_internal21div_floor_kernel_cudaERNS_18TensorIteratorBaseEENKUlvE_clEvENKUlvE0_clEvEUlaaE_EEEEvS6_RKT_EUliE_EEviT1_,(.L_x_32719 - _ZN2at6native18elementwise_kernelILi128ELi4EZNS0_22gpu_kernel_impl_nocastINS0_13BinaryFunctorIaaaZZZNS0_15binary_internal21div_floor_kernel_cudaERNS_18TensorIteratorBaseEENKUlvE_clEvENKUlvE0_clEvEUlaaE_EEEEvS6_RKT_EUliE_EEviT1_)
        .other          _ZN2at6native18elementwise_kernelILi128ELi4EZNS0_22gpu_kernel_impl_nocastINS0_13BinaryFunctorIaaaZZZNS0_15binary_internal21div_floor_kernel_cudaERNS_18TensorIteratorBaseEENKUlvE_clEvENKUlvE0_clEvEUlaaE_EEEEvS6_RKT_EUliE_EEviT1_,@"STO_CUDA_ENTRY STV_DEFAULT"
_ZN2at6native18elementwise_kernelILi128ELi4EZNS0_22gpu_kernel_impl_nocastINS0_13BinaryFunctorIaaaZZZNS0_15binary_internal21div_floor_kernel_cudaERNS_18TensorIteratorBaseEENKUlvE_clEvENKUlvE0_clEvEUlaaE_EEEEvS6_RKT_EUliE_EEviT1_:
.text._ZN2at6native18elementwise_kernelILi128ELi4EZNS0_22gpu_kernel_impl_nocastINS0_13BinaryFunctorIaaaZZZNS0_15binary_internal21div_floor_kernel_cudaERNS_18TensorIteratorBaseEENKUlvE_clEvENKUlvE0_clEvEUlaaE_EEEEvS6_RKT_EUliE_EEviT1_:
        /* <DEDUP_REMOVED lines=262> */
.L_x_28920:
[----:B------:R-:W-:-:S04]  /*1060*/  IADD3 R4, P0, R4, c[0x0][0x3d8], RZ ;  /* 0x0000f60004047a10 */ /* 0x000fc80007f1e0ff */
[----:B------:R-:W-:-:S06]  /*1070*/  IADD3.X R5, RZ, c[0x0][0x3dc], RZ, P0, !PT ;  /* 0x0000f700ff057a10 */ /* 0x000fcc00007fe4ff */
[----:B------:R-:W2:Y:S01]  /*1080*/  LDG.E.U8 R5, [R4.64] ;  /* 0x0000000404057981 */ /* 0x000ea2000c1e1100 */
[----:B------:R-:W-:-:S04]  /*1090*/  IADD3 R10, P0, R2, c[0x0][0x3d0], RZ ;  /* 0x0000f400020a7a10 */ /* 0x000fc80007f1e0ff */
[----:B------:R-:W-:-:S05]  /*10a0*/  IADD3.X R11, RZ, c[0x0][0x3d4], RZ, P0, !PT ;  /* 0x0000f500ff0b7a10 */ /* 0x000fca00007fe4ff */
[----:B------:R-:W3:Y:S01]  /*10b0*/  LDG.E.U8 R10, [R10.64] ;  /* 0x000000040a0a7981 */ /* 0x000ee2000c1e1100 */
        /* <DEDUP_REMOVED lines=44> */
.L_x_28922:
[----:B------:R-:W-:Y:S05]  /*1380*/  BSYNC B1 ;  /* 0x0000000000017941 */ /* 0x000fea0003800000 */
.L_x_28921:
[----:B------:R0:W-:Y:S01]  /*1390*/  STG.E.U8 [R4.64], R9 ;  /* 0x0000000904007986 */ /* 0x0001e2000c101104 */
[----:B------:R-:W-:-:S03]  /*13a0*/  IADD3 R3, R3, 0x80, RZ ;  /* 0x0000008003037810 */ /* 0x000fc60007ffe0ff */
.L_x_28919:
[----:B------:R-:W-:Y:S05]  /*13b0*/  BSYNC B0 ;  /* 0x0000000000007941 */ /* 0x000fea0003800000 */
.L_x_28918:
        /* <DEDUP_REMOVED lines=256> */
.L_x_28925:
[----:B------:R-:W-:-:S04]  /*23c0*/  IADD3 R4, P0, R4, c[0x0][0x3d8], RZ ;  /* 0x0000f60004047a10 */ /* 0x000fc80007f1e0ff */
[----:B------:R-:W-:-:S06]  /*23d0*/  IADD3.X R5, RZ, c[0x0][0x3dc], RZ, P0, !PT ;  /* 0x0000f700ff057a10 */ /* 0x000fcc00007fe4ff */
[----:B------:R-:W2:Y:S01]  /*23e0*/  LDG.E.U8 R5, [R4.64] ;  /* 0x0000000404057981 */ /* 0x000ea2000c1e1100 */
[----:B------:R-:W-:-:S05]  /*23f0*/  IADD3 R10, P0, R2, c[0x0][0x3d0], RZ ;  /* 0x0000f400020a7a10 */ /* 0x000fca0007f1e0ff */
[----:B------:R-:W-:-:S05]  /*2400*/  IMAD.X R11, RZ, RZ, c[0x0][0x3d4], P0 ;  /* 0x0000f500ff0b7624 */ /* 0x000fca00000e06ff */
        /* <DEDUP_REMOVED lines=45> */
.L_x_28927:
[----:B------:R-:W-:Y:S05]  /*26e0*/  BSYNC B1 ;  /* 0x0000000000017941 */ /* 0x000fea0003800000 */
.L_x_28926:
[----:B------:R0:W-:Y:S01]  /*26f0*/  STG.E.U8 [R4.64], R9 ;  /* 0x0000000904007986 */ /* 0x0001e2000c101104 */
        /* <DEDUP_REMOVED lines=256> */
.L_x_28928:
        /* <DEDUP_REMOVED lines=50> */
.L_x_28930:
[----:B------:R-:W-:Y:S05]  /*3a20*/  BSYNC B1 ;  /* 0x0000000000017941 */ /* 0x000fea0003800000 */
.L_x_28929:
[----:B------:R0:W-:Y:S01]  /*3a30*/  STG.E.U8 [R4.64], R9 ;  /* 0x0000000904007986 */ /* 0x0001e2000c101104 */
[----:B------:R-:W-:-:S03]  /*3a40*/  IADD3 R3, R3, 0x80, RZ ;  /* 0x0000008003037810 */ /* 0x000fc60007ffe0ff */
.L_x_28924:
[----:B0-----:R-:W-:Y:S05]  /*3a50*/  BSYNC B0 ;  /* 0x0000000000007941 */ /* 0x001fea0003800000 */
.L_x_28923:
        /* <DEDUP_REMOVED lines=255> */
.L_x_28931:
[----:B------:R-:W-:-:S04]  /*4a50*/  IADD3 R6, P0, R4, c[0x0][0x3d8], RZ ;  /* 0x0000f60004067a10 */ /* 0x000fc80007f1e0ff */
[----:B------:R-:W-:-:S05]  /*4a60*/  IADD3.X R7, RZ, c[0x0][0x3dc], RZ, P0, !PT ;  /* 0x0000f700ff077a10 */ /* 0x000fca00007fe4ff */
        /* <DEDUP_REMOVED lines=49> */
.L_x_28933:
[----:B------:R-:W-:Y:S05]  /*4d80*/  BSYNC B0 ;  /* 0x0000000000007941 */ /* 0x000fea0003800000 */
.L_x_28932:
[----:B------:R-:W-:Y:S01]  /*4d90*/  STG.E.U8 [R2.64], R9 ;  /* 0x0000000902007986 */ /* 0x000fe2000c101104 */
[----:B------:R-:W-:Y:S05]  /*4da0*/  EXIT ;  /* 0x000000000000794d */ /* 0x000fea0003800000 */
.L_x_28934:
        /* <DEDUP_REMOVED lines=13> */
.L_x_32719:


//--------------------- .text._ZN2at6native27unrolled_elementwise_kernelINS0_13BinaryFunctorIaaaZZZNS0_15binary_internal21div_floor_kernel_cudaERNS_18TensorIteratorBaseEENKUlvE_clEvENKUlvE0_clEvEUlaaE_EESt5arrayIPcLm3EELi4E23TrivialOffsetCalculatorILi2EjESD_ILi1EjENS0_6memory15LoadWithoutCastENSG_16StoreWithoutCastEEEviT_T0_T2_T3_T4_T5_ --------------------------
	.section	.text._ZN2at6native27unrolled_elementwise_kernelINS0_13BinaryFunctorIaaaZZZNS0_15binary_internal21div_floor_kernel_cudaERNS_18TensorIteratorBaseEENKUlvE_clEvENKUlvE0_clEvEUlaaE_EESt5arrayIPcLm3EELi4E23TrivialOffsetCalculatorILi2EjESD_ILi1EjENS0_6memory15LoadWithoutCastENSG_16StoreWithoutCastEEEviT_T0_T2_T3_T4_T5_,"ax",@progbits
	.sectioninfo	@"SHI_REGISTERS=28"
	.align	128
        .global         _ZN2at6native27unrolled_elementwise_kernelINS0_13BinaryFunctorIaaaZZZNS0_15binary_internal21div_floor_kernel_cudaERNS_18TensorIteratorBaseEENKUlvE_clEvENKUlvE0_clEvEUlaaE_EESt5arrayIPcLm3EELi4E23TrivialOffsetCalculatorILi2EjESD_ILi1EjENS0_6memory15LoadWithoutCastENSG_16StoreWithoutCastEEEviT_T0_T2_T3_T4_T5_
        .type           _ZN2at6native27unrolled_elementwise_kernelINS0_13BinaryFunctorIaaaZZZNS0_15binary_internal21div_floor_kernel_cudaERNS_18TensorIteratorBaseEENKUlvE_clEvENKUlvE0_clEvEUlaaE_EESt5arrayIPcLm3EELi4E23TrivialOffsetCalculatorILi2EjESD_ILi1EjENS0_6memory15LoadWithoutCastENSG_16StoreWithoutCastEEEviT_T0_T2_T3_T4_T5_,@function
        .size           _ZN2at6native27unrolled_elementwise_kernelINS0_13BinaryFunctorIaaaZZZNS0_15binary_internal21div_floor_kernel_cudaERNS_18TensorIteratorBaseEENKUlvE_clEvENKUlvE0_clEvEUlaaE_EESt5arrayIPcLm3EELi4E23TrivialOffsetCalculatorILi2EjESD_ILi1EjENS0_6memory15LoadWithoutCastENSG_16StoreWithoutCastEEEviT_T0_T2_T3_T4_T5_,(.L_x_32720 - _ZN2at6native27unrolled_elementwise_kernelINS0_13BinaryFunctorIaaaZZZNS0_15binary_internal21div_floor_kernel_cudaERNS_18TensorIteratorBaseEENKUlvE_clEvENKUlvE0_clEvEUlaaE_EESt5arrayIPcLm3EELi4E23TrivialOffsetCalculatorILi2EjESD_ILi1EjENS0_6memory15LoadWithoutCastENSG_16StoreWithoutCastEEEviT_T0_T2_T3_T4_T5_)
        .other          _ZN2at6native27unrolled_elementwise_kernelINS0_13BinaryFunctorIaaaZZZNS0_15binary_internal21div_floor_kernel_cudaERNS_18TensorIteratorBaseEENKUlvE_clEvENKUlvE0_clEvEUlaaE_EESt5arrayIPcLm3EELi4E23TrivialOffsetCalculatorILi2EjESD_ILi1EjENS0_6memory15LoadWithoutCastENSG_16StoreWithoutCastEEEviT_T0_T2_T3_T4_T5_,@"STO_CUDA_ENTRY STV_DEFAULT"
_ZN2at6native27unrolled_elementwise_kernelINS0_13BinaryFunctorIaaaZZZNS0_15binary_internal21div_floor_kernel_cudaERNS_18TensorIteratorBaseEENKUlvE_clEvENKUlvE0_clEvEUlaaE_EESt5arrayIPcLm3EELi4E23TrivialOffsetCalculatorILi2EjESD_ILi1EjENS0_6memory15LoadWithoutCastENSG_16StoreWithoutCastEEEviT_T0_T2_T3_T4_T5_:
.text._ZN2at6native27unrolled_elementwise_kernelINS0_13BinaryFunctorIaaaZZZNS0_15binary_internal21div_floor_kernel_cudaERNS_18TensorIteratorBaseEENKUlvE_clEvENKUlvE0_clEvEUlaaE_EESt5arrayIPcLm3EELi4E23TrivialOffsetCalculatorILi2EjESD_ILi1EjENS0_6memory15LoadWithoutCastENSG_16StoreWithoutCastEEEviT_T0_T2_T3_T4_T5_:
[----:B------:R-:W-:Y:S02]  /*0000*/  IMAD.MOV.U32 R1, RZ, RZ, c[0x0][0x28] ;  /* 0x00000a00ff017624 */ /* 0x000fe400078e00ff */
[----:B------:R-:W0:Y:S01]  /*0010*/  S2R R0, SR_CTAID.X ;  /* 0x0000000000007919 */ /* 0x000e220000002500 */
[----:B------:R-:W-:Y:S01]  /*0020*/  IMAD.MOV.U32 R5, RZ, RZ, -0x200 ;  /* 0xfffffe00ff057424 */ /* 0x000fe200078e00ff */
[----:B------:R-:W-:Y:S01]  /*0030*/  PRMT R12, RZ, 0x7610, R12 ;  /* 0x00007610ff0c7816 */ /* 0x000fe2000000000c */
[----:B------:R-:W-:Y:S01]  /*0040*/  ULDC.64 UR4, c[0x0][0x118] ;  /* 0x0000460000047ab9 */ /* 0x000fe20000000a00 */
[----:B------:R-:W1:Y:S01]  /*0050*/  S2R R3, SR_TID.X ;  /* 0x0000000000037919 */ /* 0x000e620000002100 */
[----:B------:R-:W-:Y:S01]  /*0060*/  PRMT R15, RZ, 0x7610, R15 ;  /* 0x00007610ff0f7816 */ /* 0x000fe2000000000f */
[----:B0-----:R-:W-:Y:S02]  /*0070*/  IMAD R4, R0, R5, c[0x0][0x160] ;  /* 0x0000580000047624 */ /* 0x001fe400078e0205 */
[----:B-1----:R-:W-:-:S03]  /*0080*/  IMAD.MOV.U32 R5, RZ, RZ, R3 ;  /* 0x000000ffff057224 */ /* 0x002fc600078e0003 */
[----:B------:R-:W-:-:S13]  /*0090*/  ISETP.GE.AND P0, PT, R3, R4, PT ;  /* 0x000000040300720c */ /* 0x000fda0003f06270 */
[----:B------:R-:W-:Y:S01]  /*00a0*/  @!P0 IMAD R2, R0, 0x200, R5 ;  /* 0x0000020000028824 */ /* 0x000fe200078e0205 */
[----:B------:R-:W-:-:S04]  /*00b0*/  @!P0 IADD3 R5, R5, 0x80, RZ ;  /* 0x0000008005058810 */ /* 0x000fc80007ffe0ff */
[----:B------:R-:W-:-:S13]  /*00c0*/  ISETP.GE.AND P3, PT, R5, R4, PT ;  /* 0x000000040500720c */ /* 0x000fda0003f66270 */
[----:B------:R-:W-:Y:S01]  /*00d0*/  @!P3 IMAD R18, R0, 0x200, R5 ;  /* 0x000002000012b824 */ /* 0x000fe200078e0205 */
[----:B------:R-:W-:-:S04]  /*00e0*/  @!P3 IADD3 R5, R5, 0x80, RZ ;  /* 0x000000800505b810 */ /* 0x000fc80007ffe0ff */
[----:B------:R-:W-:Y:S02]  /*00f0*/  ISETP.GE.AND P1, PT, R5, R4, PT ;  /* 0x000000040500720c */ /* 0x000fe40003f26270 */
[C---:B------:R-:W-:Y:S02]  /*0100*/  @!P3 IADD3 R16, P4, R18.reuse, c[0x0][0x170], RZ ;  /* 0x00005c001210ba10 */ /* 0x040fe40007f9e0ff */
[----:B------:R-:W-:-:S03]  /*0110*/  @!P3 IADD3 R18, P5, R18, c[0x0][0x178], RZ ;  /* 0x00005e001212ba10 */ /* 0x000fc60007fbe0ff */
[----:B------:R-:W-:Y:S02]  /*0120*/  @!P3 IMAD.X R17, RZ, RZ, c[0x0][0x174], P4 ;  /* 0x00005d00ff11b624 */ /* 0x000fe400020e06ff */
[----:B------:R-:W-:-:S03]  /*0130*/  @!P3 IMAD.X R19, RZ, RZ, c[0x0][0x17c], P5 ;  /* 0x00005f00ff13b624 */ /* 0x000fc600028e06ff */
[----:B------:R0:W5:Y:S01]  /*0140*/  @!P3 LDG.E.U8 R12, [R16.64] ;  /* 0x00000004100cb981 */ /* 0x000162000c1e1100 */
[----:B------:R-:W-:Y:S01]  /*0150*/  @!P1 IMAD R10, R0, 0x200, R5 ;  /* 0x00000200000a9824 */ /* 0x000fe200078e0205 */
[----:B------:R-:W-:Y:S02]  /*0160*/  @!P1 IADD3 R5, R5, 0x80, RZ ;  /* 0x0000008005059810 */ /* 0x000fe40007ffe0ff */
[----:B------:R1:W5:Y:S02]  /*0170*/  @!P3 LDG.E.U8 R15, [R18.64] ;  /* 0x00000004120fb981 */ /* 0x000364000c1e1100 */
[----:B------:R-:W-:Y:S02]  /*0180*/  ISETP.GE.AND P2, PT, R5, R4, PT ;  /* 0x000000040500720c */ /* 0x000fe40003f46270 */
[----:B------:R-:W-:-:S05]  /*0190*/  @!P1 IADD3 R24, P4, R10, c[0x0][0x170], RZ ;  /* 0x00005c000a189a10 */ /* 0x000fca0007f9e0ff */
[----:B------:R-:W-:Y:S01]  /*01a0*/  @!P1 IMAD.X R25, RZ, RZ, c[0x0][0x174], P4 ;  /* 0x00005d00ff199624 */ /* 0x000fe200020e06ff */
[----:B------:R-:W-:-:S05]  /*01b0*/  @!P1 IADD3 R10, P4, R10, c[0x0][0x178], RZ ;  /* 0x00005e000a0a9a10 */ /* 0x000fca0007f9e0ff */
[----:B------:R-:W-:Y:S02]  /*01c0*/  @!P2 IMAD R22, R0, 0x200, R5 ;  /* 0x000002000016a824 */ /* 0x000fe400078e0205 */
[----:B------:R-:W-:-:S03]  /*01d0*/  @!P1 IMAD.X R11, RZ, RZ, c[0x0][0x17c], P4 ;  /* 0x00005f00ff0b9624 */ /* 0x000fc600020e06ff */
[C---:B------:R-:W-:Y:S02]  /*01e0*/  @!P2 IADD3 R20, P3, R22.reuse, c[0x0][0x170], RZ ;  /* 0x00005c001614aa10 */ /* 0x040fe40007f7e0ff */
[----:B------:R-:W-:Y:S02]  /*01f0*/  @!P2 IADD3 R22, P4, R22, c[0x0][0x178], RZ ;  /* 0x00005e001616aa10 */ /* 0x000fe40007f9e0ff */
[----:B------:R-:W-:Y:S01]  /*0200*/  PRMT R8, RZ, 0x7610, R8 ;  /* 0x00007610ff087816 */ /* 0x000fe20000000008 */
[----:B------:R-:W-:Y:S01]  /*0210*/  @!P2 IMAD.X R21, RZ, RZ, c[0x0][0x174], P3 ;  /* 0x00005d00ff15a624 */ /* 0x000fe200018e06ff */
[----:B------:R-:W-:Y:S01]  /*0220*/  PRMT R7, RZ, 0x7610, R7 ;  /* 0x00007610ff077816 */ /* 0x000fe20000000007 */
[----:B------:R-:W-:Y:S01]  /*0230*/  @!P2 IMAD.X R23, RZ, RZ, c[0x0][0x17c], P4 ;  /* 0x00005f00ff17a624 */ /* 0x000fe200020e06ff */
[----:B------:R-:W-:Y:S02]  /*0240*/  PRMT R5, RZ, 0x7610, R5 ;  /* 0x00007610ff057816 */ /* 0x000fe40000000005 */
[----:B------:R-:W-:Y:S01]  /*0250*/  PRMT R6, RZ, 0x7610, R6 ;  /* 0x00007610ff067816 */ /* 0x000fe20000000006 */
[----:B------:R2:W5:Y:S04]  /*0260*/  @!P1 LDG.E.U8 R8, [R24.64] ;  /* 0x0000000418089981 */ /* 0x000568000c1e1100 */
[----:B------:R3:W5:Y:S01]  /*0270*/  @!P1 LDG.E.U8 R7, [R10.64] ;  /* 0x000000040a079981 */ /* 0x000762000c1e1100 */
[----:B0-----:R-:W-:-:S03]  /*0280*/  @!P0 IADD3 R16, P1, R2, c[0x0][0x170], RZ ;  /* 0x00005c0002108a10 */ /* 0x001fc60007f3e0ff */
[----:B------:R0:W5:Y:S04]  /*0290*/  @!P2 LDG.E.U8 R5, [R20.64] ;  /* 0x000000041405a981 */ /* 0x000168000c1e1100 */
[----:B------:R4:W5:Y:S01]  /*02a0*/  @!P2 LDG.E.U8 R6, [R22.64] ;  /* 0x000000041606a981 */ /* 0x000962000c1e1100 */
[----:B-1----:R-:W-:Y:S01]  /*02b0*/  @!P0 IADD3 R18, P2, R2, c[0x0][0x178], RZ ;  /* 0x00005e0002128a10 */ /* 0x002fe20007f5e0ff */
[----:B------:R-:W-:Y:S01]  /*02c0*/  @!P0 IMAD.X R17, RZ, RZ, c[0x0][0x174], P1 ;  /* 0x00005d00ff118624 */ /* 0x000fe200008e06ff */
[----:B------:R-:W-:Y:S02]  /*02d0*/  PRMT R14, RZ, 0x7610, R14 ;  /* 0x00007610ff0e7816 */ /* 0x000fe4000000000e */
[----:B------:R-:W-:Y:S01]  /*02e0*/  PRMT R13, RZ, 0x7610, R13 ;  /* 0x00007610ff0d7816 */ /* 0x000fe2000000000d */
[----:B------:R-:W-:-:S03]  /*02f0*/  @!P0 IMAD.X R19, RZ, RZ, c[0x0][0x17c], P2 ;  /* 0x00005f00ff138624 */ /* 0x000fc600010e06ff */
[----:B------:R2:W5:Y:S04]  /*0300*/  @!P0 LDG.E.U8 R14, [R16.64] ;  /* 0x00000004100e8981 */ /* 0x000568000c1e1100 */
[----:B------:R2:W5:Y:S01]  /*0310*/  @!P0 LDG.E.U8 R13, [R18.64] ;  /* 0x00000004120d8981 */ /* 0x000562000c1e1100 */
[----:B------:R-:W-:Y:S01]  /*0320*/  IMAD.MOV.U32 R9, RZ, RZ, R3 ;  /* 0x000000ffff097224 */ /* 0x000fe200078e0003 */
[----:B------:R-:W-:Y:S04]  /*0330*/  BSSY B0, `(.L_x_28935) ;  /* 0x0000035000007945 */ /* 0x000fe80003800000 */
[----:B----4-:R-:W-:-:S02]  /*0340*/  IADD3 R23, R9, 0x80, RZ ;  /* 0x0000008009177810 */ /* 0x010fc40007ffe0ff */
[C---:B---3--:R-:W-:Y:S02]  /*0350*/  IADD3 R11, R9.reuse, 0x100, RZ ;  /* 0x00000100090b7810 */ /* 0x048fe40007ffe0ff */
[----:B0-----:R-:W-:Y:S01]  /*0360*/  IADD3 R21, R9, 0x180, RZ ;  /* 0x0000018009157810 */ /* 0x001fe20007ffe0ff */
[----:B------:R-:W-:Y:S01]  /*0370*/  @!P0 IMAD.MOV.U32 R9, RZ, RZ, R23 ;  /* 0x000000ffff098224 */ /* 0x000fe200078e0017 */
[-C--:B------:R-:W-:Y:S01]  /*0380*/  ISETP.GE.AND P1, PT, R11, R4.reuse, PT ;  /* 0x000000040b00720c */ /* 0x080fe20003f26270 */
[----:B------:R-:W-:Y:S01]  /*0390*/  @!P0 IMAD R10, R0, 0x200, R3 ;  /* 0x00000200000a8824 */ /* 0x000fe200078e0203 */
[-C--:B------:R-:W-:Y:S02]  /*03a0*/  ISETP.GE.AND P2, PT, R21, R4.reuse, PT ;  /* 0x000000041500720c */ /* 0x080fe40003f46270 */
[----:B------:R-:W-:Y:S01]  /*03b0*/  ISETP.GE.AND P4, PT, R23, R4, PT ;  /* 0x000000041700720c */ /* 0x000fe20003f86270 */
[----:B------:R-:W-:Y:S07]  /*03c0*/  @P0 BRA `(.L_x_28936) ;  /* 0x000002b000000947 */ /* 0x000fee0003800000 */
[C---:B--2--5:R-:W-:Y:S02]  /*03d0*/  LOP3.LUT R2, R13.reuse, 0xffff, RZ, 0xc0, !PT ;  /* 0x0000ffff0d027812 */ /* 0x064fe400078ec0ff */
[----:B------:R-:W-:-:S02]  /*03e0*/  LOP3.LUT R13, R13, R14, RZ, 0x3c, !PT ;  /* 0x0000000e0d0d7212 */ /* 0x000fc400078e3cff */
[----:B------:R-:W-:Y:S02]  /*03f0*/  PRMT R16, R2, 0x8880, RZ ;  /* 0x0000888002107816 */ /* 0x000fe400000000ff */
[----:B------:R-:W-:Y:S02]  /*0400*/  LOP3.LUT R2, R14, 0xffff, RZ, 0xc0, !PT ;  /* 0x0000ffff0e027812 */ /* 0x000fe400078ec0ff */
[-C--:B------:R-:W-:Y:S02]  /*0410*/  IABS R11, R16.reuse ;  /* 0x00000010000b7213 */ /* 0x080fe40000000000 */
[----:B------:R-:W-:Y:S02]  /*0420*/  PRMT R17, R2, 0x8880, RZ ;  /* 0x0000888002117816 */ /* 0x000fe400000000ff */
[----:B------:R-:W0:Y:S01]  /*0430*/  I2F.RP R18, R11 ;  /* 0x0000000b00127306 */ /* 0x000e220000209400 */
[----:B------:R-:W-:Y:S02]  /*0440*/  IABS R20, R16 ;  /* 0x0000001000147213 */ /* 0x000fe40000000000 */
[----:B------:R-:W-:-:S05]  /*0450*/  IABS R21, R17 ;  /* 0x0000001100157213 */ /* 0x000fca0000000000 */
        /* <DEDUP_REMOVED lines=34> */
.L_x_28936:
[----:B--2---:R-:W-:Y:S05]  /*0680*/  BSYNC B0 ;  /* 0x0000000000007941 */ /* 0x004fea0003800000 */
.L_x_28935:
[----:B------:R-:W-:Y:S01]  /*0690*/  @!P0 IADD3 R2, P5, R10, c[0x0][0x168], RZ ;  /* 0x00005a000a028a10 */ /* 0x000fe20007fbe0ff */
[----:B------:R-:W-:Y:S01]  /*06a0*/  BSSY B0, `(.L_x_28937) ;  /* 0x000002f000007945 */ /* 0x000fe20003800000 */
[----:B------:R-:W-:-:S03]  /*06b0*/  ISETP.GE.AND P3, PT, R9, R4, PT ;  /* 0x000000040900720c */ /* 0x000fc60003f66270 */
[----:B------:R-:W-:Y:S01]  /*06c0*/  @!P0 IMAD.X R3, RZ, RZ, c[0x0][0x16c], P5 ;  /* 0x00005b00ff038624 */ /* 0x000fe200028e06ff */
[----:B------:R-:W-:Y:S05]  /*06d0*/  @P4 BRA `(.L_x_28938) ;  /* 0x000002b000004947 */ /* 0x000fea0003800000 */
[----:B-----5:R-:W-:-:S04]  /*06e0*/  LOP3.LUT R10, R15, 0xffff, RZ, 0xc0, !PT ;  /* 0x0000ffff0f0a7812 */ /* 0x020fc800078ec0ff */
[----:B------:R-:W-:Y:S02]  /*06f0*/  PRMT R16, R10, 0x8880, RZ ;  /* 0x000088800a107816 */ /* 0x000fe400000000ff */
[----:B------:R-:W-:Y:S02]  /*0700*/  LOP3.LUT R10, R12, 0xffff, RZ, 0xc0, !PT ;  /* 0x0000ffff0c0a7812 */ /* 0x000fe400078ec0ff */
[-C--:B------:R-:W-:Y:S02]  /*0710*/  IABS R14, R16.reuse ;  /* 0x00000010000e7213 */ /* 0x080fe40000000000 */
[----:B------:R-:W-:Y:S01]  /*0720*/  PRMT R17, R10, 0x8880, RZ ;  /* 0x000088800a117816 */ /* 0x000fe200000000ff */
[----:B------:R-:W-:Y:S01]  /*0730*/  IMAD.MOV.U32 R10, RZ, RZ, RZ ;  /* 0x000000ffff0a7224 */ /* 0x000fe200078e00ff */
[----:B------:R-:W0:Y:S01]  /*0740*/  I2F.RP R18, R14 ;  /* 0x0000000e00127306 */ /* 0x000e220000209400 */
[----:B------:R-:W-:Y:S02]  /*0750*/  IABS R20, R16 ;  /* 0x0000001000147213 */ /* 0x000fe40000000000 */
[----:B------:R-:W-:-:S02]  /*0760*/  IABS R21, R17 ;  /* 0x0000001100157213 */ /* 0x000fc40000000000 */
[----:B------:R-:W-:Y:S02]  /*0770*/  LOP3.LUT R12, R15, R12, RZ, 0x3c, !PT ;  /* 0x0000000c0f0c7212 */ /* 0x000fe400078e3cff */
[-C--:B------:R-:W-:Y:S02]  /*0780*/  LOP3.LUT R15, RZ, R16.reuse, RZ, 0x33, !PT ;  /* 0x00000010ff0f7212 */ /* 0x080fe400078e33ff */
[----:B------:R-:W-:Y:S01]  /*0790*/  PRMT R12, R12, 0x8880, RZ ;  /* 0x000088800c0c7816 */ /* 0x000fe200000000ff */
[----:B0-----:R-:W0:Y:S02]  /*07a0*/  MUFU.RCP R18, R18 ;  /* 0x0000001200127308 */ /* 0x001e240000001000 */
[----:B0-----:R-:W-:Y:S02]  /*07b0*/  IADD3 R11, R18, 0xffffffe, RZ ;  /* 0x0ffffffe120b7810 */ /* 0x001fe40007ffe0ff */
[----:B------:R-:W-:-:S04]  /*07c0*/  LOP3.LUT R18, R17, R16, RZ, 0x3c, !PT ;  /* 0x0000001011127212 */ /* 0x000fc800078e3cff */
[----:B------:R-:W0:Y:S01]  /*07d0*/  F2I.FTZ.U32.TRUNC.NTZ R11, R11 ;  /* 0x0000000b000b7305 */ /* 0x000e22000021f000 */
[----:B------:R-:W-:Y:S01]  /*07e0*/  ISETP.GE.AND P4, PT, R18, RZ, PT ;  /* 0x000000ff1200720c */ /* 0x000fe20003f86270 */
[----:B0-----:R-:W-:-:S04]  /*07f0*/  IMAD.MOV R19, RZ, RZ, -R11 ;  /* 0x000000ffff137224 */ /* 0x001fc800078e0a0b */
        /* <DEDUP_REMOVED lines=25> */
.L_x_28938:
[----:B------:R-:W-:Y:S05]  /*0990*/  BSYNC B0 ;  /* 0x0000000000007941 */ /* 0x000fea0003800000 */
.L_x_28937:
        /* <DEDUP_REMOVED lines=10> */
[----:B------:R-:W-:-:S04]  /*0a40*/  LOP3.LUT R7, R7, R8, RZ, 0x3c, !PT ;  /* 0x0000000807077212 */ /* 0x000fc800078e3cff */
[----:B------:R-:W-:Y:S01]  /*0a50*/  PRMT R7, R7, 0x8880, RZ ;  /* 0x0000888007077816 */ /* 0x000fe200000000ff */
        /* <DEDUP_REMOVED lines=11> */
[----:B------:R-:W-:-:S03]  /*0b10*/  LOP3.LUT R15, RZ, R12, RZ, 0x33, !PT ;  /* 0x0000000cff0f7212 */ /* 0x000fc600078e33ff */
        /* <DEDUP_REMOVED lines=21> */
.L_x_28940:
[----:B------:R-:W-:Y:S05]  /*0c70*/  BSYNC B0 ;  /* 0x0000000000007941 */ /* 0x000fea0003800000 */
.L_x_28939:
        /* <DEDUP_REMOVED lines=45> */
.L_x_28942:
[----:B------:R-:W-:Y:S05]  /*0f50*/  BSYNC B0 ;  /* 0x0000000000007941 */ /* 0x000fea0003800000 */
.L_x_28941:
[----:B-----5:R0:W-:Y:S01]  /*0f60*/  @!P0 STG.E.U8 [R2.64], R13 ;  /* 0x0000000d02008986 */ /* 0x0201e2000c101104 */
[----:B------:R-:W-:Y:S01]  /*0f70*/  BSSY B0, `(.L_x_28943) ;  /* 0x000000d000007945 */ /* 0x000fe20003800000 */
[----:B------:R-:W-:Y:S05]  /*0f80*/  @P3 BRA `(.L_x_28944) ;  /* 0x000000b000003947 */ /* 0x000fea0003800000 */
[----:B0-----:R-:W-:Y:S01]  /*0f90*/  IMAD R2, R0, 0x200, R9 ;  /* 0x0000020000027824 */ /* 0x001fe200078e0209 */
[----:B------:R-:W-:-:S04]  /*0fa0*/  IADD3 R9, R9, 0x80, RZ ;  /* 0x0000008009097810 */ /* 0x000fc80007ffe0ff */
[----:B------:R-:W-:Y:S02]  /*0fb0*/  ISETP.GE.AND P1, PT, R9, R4, PT ;  /* 0x000000040900720c */ /* 0x000fe40003f26270 */
[----:B------:R-:W-:-:S05]  /*0fc0*/  IADD3 R2, P0, R2, c[0x0][0x168], RZ ;  /* 0x00005a0002027a10 */ /* 0x000fca0007f1e0ff */
[----:B------:R-:W-:-:S05]  /*0fd0*/  IMAD.X R3, RZ, RZ, c[0x0][0x16c], P0 ;  /* 0x00005b00ff037624 */ /* 0x000fca00000e06ff */
[----:B------:R0:W-:Y:S01]  /*0fe0*/  STG.E.U8 [R2.64], R10 ;  /* 0x0000000a02007986 */ /* 0x0001e2000c101104 */
[----:B------:R-:W-:Y:S01]  /*0ff0*/  @!P1 IMAD R12, R0, 0x200, R9 ;  /* 0x00000200000c9824 */ /* 0x000fe200078e0209 */
[----:B------:R-:W-:-:S04]  /*1000*/  @!P1 IADD3 R9, R9, 0x80, RZ ;  /* 0x0000008009099810 */ /* 0x000fc80007ffe0ff */
[----:B------:R-:W-:-:S05]  /*1010*/  @!P1 IADD3 R12, P2, R12, c[0x0][0x168], RZ ;  /* 0x00005a000c0c9a10 */ /* 0x000fca0007f5e0ff */
[----:B------:R-:W-:-:S05]  /*1020*/  @!P1 IMAD.X R13, RZ, RZ, c[0x0][0x16c], P2 ;  /* 0x00005b00ff0d9624 */ /* 0x000fca00010e06ff */
[----:B------:R0:W-:Y:S03]  /*1030*/  @!P1 STG.E.U8 [R12.64], R7 ;  /* 0x000000070c009986 */ /* 0x0001e6000c101104 */
.L_x_28944:
[----:B------:R-:W-:Y:S05]  /*1040*/  BSYNC B0 ;  /* 0x0000000000007941 */ /* 0x000fea0003800000 */
.L_x_28943:
[----:B------:R-:W-:-:S13]  /*1050*/  ISETP.GE.AND P0, PT, R9, R4, PT ;  /* 0x000000040900720c */ /* 0x000fda0003f06270 */
[----:B------:R-:W-:Y:S05]  /*1060*/  @P0 EXIT ;  /* 0x000000000000094d */ /* 0x000fea0003800000 */
[----:B------:R-:W-:-:S05]  /*1070*/  IMAD R0, R0, 0x200, R9 ;  /* 0x0000020000007824 */ /* 0x000fca00078e0209 */
[----:B0-----:R-:W-:-:S05]  /*1080*/  IADD3 R2, P0, R0, c[0x0][0x168], RZ ;  /* 0x00005a0000027a10 */ /* 0x001fca0007f1e0ff */
[----:B------:R-:W-:-:S05]  /*1090*/  IMAD.X R3, RZ, RZ, c[0x0][0x16c], P0 ;  /* 0x00005b00ff037624 */ /* 0x000fca00000e06ff */
[----:B------:R-:W-:Y:S01]  /*10a0*/  STG.E.U8 [R2.64], R5 ;  /* 0x0000000502007986 */ /* 0x000fe2000c101104 */
[----:B------:R-:W-:Y:S05]  /*10b0*/  EXIT ;  /* 0x000000000000794d */ /* 0x000fea0003800000 */
.L_x_28945:
        /* <DEDUP_REMOVED lines=12> */
.L_x_32720:


//--------------------- .text._ZN2at6native29vectorized_elementwise_kernelILi2ENS0_13BinaryFunctorIaaaZZZNS0_15binary_internal21div_floor_kernel_cudaERNS_18TensorIteratorBaseEENKUlvE_clEvENKUlvE0_clEvEUlaaE_EESt5arrayIPcLm3EEEEviT0_T1_ --------------------------
	.section	.text._ZN2at6native29vectorized_elementwise_kernelILi2ENS0_13BinaryFunctorIaaaZZZNS0_15binary_internal21div_floor_kernel_cudaERNS_18TensorIteratorBaseEENKUlvE_clEvENKUlvE0_clEvEUlaaE_EESt5arrayIPcLm3EEEEviT0_T1_,"ax",@progbits
	.sectioninfo	@"SHI_REGISTERS=39"
	.align	128
        .global         _ZN2at6native29vectorized_elementwise_kernelILi2ENS0_13BinaryFunctorIaaaZZZNS0_15binary_internal21div_floor_kernel_cudaERNS_18TensorIteratorBaseEENKUlvE_clEvENKUlvE0_clEvEUlaaE_EESt5arrayIPcLm3EEEEviT0_T1_
        .type           _ZN2at6native29vectorized_elementwise_kernelILi2ENS0_13BinaryFunctorIaaaZZZNS0_15binary_internal21div_floor_kernel_cudaERNS_18TensorIteratorBaseEENKUlvE_clEvENKUlvE0_clEvEUlaaE_EESt5arrayIPcLm3EEEEviT0_T1_,@function
        .size           _ZN2at6native29vectorized_elementwise_kernelILi2ENS0_13BinaryFunctorIaaaZZZNS0_15binary_internal21div_floor_kernel_cudaERNS_18TensorIteratorBaseEENKUlvE_clEvENKUlvE0_clEvEUlaaE_EESt5arrayIPcLm3EEEEviT0_T1_,(.L_x_32721 - _ZN2at6native29vectorized_elementwise_kernelILi2ENS0_13BinaryFunctorIaaaZZZNS0_15binary_internal21div_floor_kernel_cudaERNS_18TensorIteratorBaseEENKUlvE_clEvENKUlvE0_clEvEUlaaE_EESt5arrayIPcLm3EEEEviT0_T1_)
        .other          _ZN2at6native29vectorized_elementwise_kernelILi2ENS0_13BinaryFunctorIaaaZZZNS0_15binary_internal21div_floor_kernel_cudaERNS_18TensorIteratorBaseEENKUlvE_clEvENKUlvE0_clEvEUlaaE_EESt5arrayIPcLm3EEEEviT0_T1_,@"STO_CUDA_ENTRY STV_DEFAULT"
_ZN2at6native29vectorized_elementwise_kernelILi2ENS0_13BinaryFunctorIaaaZZZNS0_15binary_internal21div_floor_kernel_cudaERNS_18TensorIteratorBaseEENKUlvE_clEvENKUlvE0_clEvEUlaaE_EESt5arrayIPcLm3EEEEviT0_T1_:
.text._ZN2at6native29vectorized_elementwise_kernelILi2ENS0_13BinaryFunctorIaaaZZZNS0_15binary_internal21div_floor_kernel_cudaERNS_18TensorIteratorBaseEENKUlvE_clEvENKUlvE0_clEvEUlaaE_EESt5arrayIPcLm3EEEEviT0_T1_:
        /* <DEDUP_REMOVED lines=8> */
[----:B------:R-:W-:Y:S02]  /*0080*/  SHF.R.S32.HI R2, RZ, 0x1f, R0 ;  /* 0x0000001fff027819 */ /* 0x000fe40000011400 */
[----:B------:R-:W-:-:S04]  /*0090*/  IADD3 R14, P0, R0, c[0x0][0x178], RZ ;  /* 0x00005e00000e7a10 */ /* 0x000fc80007f1e0ff */
[----:B------:R-:W-:-:S05]  /*00a0*/  IADD3.X R15, R2, c[0x0][0x17c], RZ, P0, !PT ;  /* 0x00005f00020f7a10 */ /* 0x000fca00007fe4ff */
[----:B0-----:R-:W-:-:S05]  /*00b0*/  IMAD.WIDE.U32 R14, R22, 0x2, R14 ;  /* 0x00000002160e7825 */ /* 0x001fca00078e000e */
[----:B------:R0:W2:Y:S01]  /*00c0*/  LDG.E.U16 R3, [R14.64] ;  /* 0x000000040e037981 */ /* 0x0000a2000c1e1500 */
[----:B------:R-:W-:-:S03]  /*00d0*/  IADD3 R6, P0, R0, c[0x0][0x170], RZ ;  /* 0x00005c0000067a10 */ /* 0x000fc60007f1e0ff */
[----:B------:R0:W3:Y:S01]  /*00e0*/  LDG.E.U16 R5, [R14.64+0x100] ;  /* 0x000100040e057981 */ /* 0x0000e2000c1e1500 */
[----:B------:R-:W-:-:S03]  /*00f0*/  IADD3.X R7, R2, c[0x0][0x174], RZ, P0, !PT ;  /* 0x00005d0002077a10 */ /* 0x000fc600007fe4ff */
[----:B------:R0:W4:Y:S02]  /*0100*/  LDG.E.U16 R21, [R14.64+0x200] ;  /* 0x000200040e157981 */ /* 0x000124000c1e1500 */
[----:B------:R-:W-:Y:S02]  /*0110*/  IMAD.WIDE.U32 R6, R22, 0x2, R6 ;  /* 0x0000000216067825 */ /* 0x000fe400078e0006 */
[----:B------:R0:W5:Y:S04]  /*0120*/  LDG.E.U16 R17, [R14.64+0x300] ;  /* 0x000300040e117981 */ /* 0x000168000c1e1500 */
[----:B------:R1:W3:Y:S04]  /*0130*/  LDG.E.U16 R11, [R6.64] ;  /* 0x00000004060b7981 */ /* 0x0002e8000c1e1500 */
[----:B------:R1:W5:Y:S04]  /*0140*/  LDG.E.U16 R26, [R6.64+0x100] ;  /* 0x00010004061a7981 */ /* 0x000368000c1e1500 */
[----:B------:R1:W5:Y:S04]  /*0150*/  LDG.E.U16 R20, [R6.64+0x200] ;  /* 0x0002000406147981 */ /* 0x000368000c1e1500 */
[----:B------:R1:W5:Y:S01]  /*0160*/  LDG.E.U16 R19, [R6.64+0x300] ;  /* 0x0003000406137981 */ /* 0x000362000c1e1500 */
[----:B0-----:R-:W-:Y:S01]  /*0170*/  IMAD.MOV.U32 R14, RZ, RZ, RZ ;  /* 0x000000ffff0e7224 */ /* 0x001fe200078e00ff */
[----:B------:R-:W-:Y:S01]  /*0180*/  BSSY B0, `(.L_x_28947) ;  /* 0x000005b000007945 */ /* 0x000fe20003800000 */
[----:B--2---:R-:W-:-:S02]  /*0190*/  PRMT R13, R3, 0x9991, RZ ;  /* 0x00009991030d7816 */ /* 0x004fc400000000ff */
[----:B------:R-:W-:Y:S02]  /*01a0*/  PRMT R12, R3, 0x8880, RZ ;  /* 0x00008880030c7816 */ /* 0x000fe400000000ff */
[----:B------:R-:W-:Y:S02]  /*01b0*/  IABS R2, R13 ;  /* 0x0000000d00027213 */ /* 0x000fe40000000000 */
[----:B------:R-:W-:Y:S02]  /*01c0*/  IABS R8, R12 ;  /* 0x0000000c00087213 */ /* 0x000fe40000000000 */
[----:B------:R-:W0:Y:S08]  /*01d0*/  I2F.RP R9, R2 ;  /* 0x0000000200097306 */ /* 0x000e300000209400 */
[----:B------:R-:W2:Y:S08]  /*01e0*/  I2F.RP R4, R8 ;  /* 0x0000000800047306 */ /* 0x000eb00000209400 */
[----:B0-----:R-:W0:Y:S08]  /*01f0*/  MUFU.RCP R9, R9 ;  /* 0x0000000900097308 */ /* 0x001e300000001000 */
[----:B--2---:R-:W1:Y:S01]  /*0200*/  MUFU.RCP R4, R4 ;  /* 0x0000000400047308 */ /* 0x004e620000001000 */
[----:B0-----:R-:W-:-:S07]  /*0210*/  IADD3 R15, R9, 0xffffffe, RZ ;  /* 0x0ffffffe090f7810 */ /* 0x001fce0007ffe0ff */
[----:B------:R-:W0:Y:S01]  /*0220*/  F2I.FTZ.U32.TRUNC.NTZ R15, R15 ;  /* 0x0000000f000f7305 */ /* 0x000e22000021f000 */
[----:B-1----:R-:W-:-:S07]  /*0230*/  IADD3 R6, R4, 0xffffffe, RZ ;  /* 0x0ffffffe04067810 */ /* 0x002fce0007ffe0ff */
[----:B------:R-:W1:Y:S01]  /*0240*/  F2I.FTZ.U32.TRUNC.NTZ R7, R6 ;  /* 0x0000000600077305 */ /* 0x000e62000021f000 */
[----:B0-----:R-:W-:-:S04]  /*0250*/  IMAD.MOV R25, RZ, RZ, -R15 ;  /* 0x000000ffff197224 */ /* 0x001fc800078e0a0f */
[----:B------:R-:W-:Y:S02]  /*0260*/  IMAD R25, R25, R2, RZ ;  /* 0x0000000219197224 */ /* 0x000fe400078e02ff */
[----:B-1----:R-:W-:Y:S02]  /*0270*/  IMAD.MOV R23, RZ, RZ, -R7 ;  /* 0x000000ffff177224 */ /* 0x002fe400078e0a07 */
[----:B------:R-:W-:Y:S02]  /*0280*/  IMAD.MOV.U32 R6, RZ, RZ, RZ ;  /* 0x000000ffff067224 */ /* 0x000fe400078e00ff */
[----:B------:R-:W-:Y:S02]  /*0290*/  IMAD R23, R23, R8, RZ ;  /* 0x0000000817177224 */ /* 0x000fe400078e02ff */
[----:B------:R-:W-:Y:S01]  /*02a0*/  IMAD.HI.U32 R14, R15, R25, R14 ;  /* 0x000000190f0e7227 */ /* 0x000fe200078e000e */
[----:B---3--:R-:W-:Y:S02]  /*02b0*/  PRMT R15, R11, 0x8880, RZ ;  /* 0x000088800b0f7816 */ /* 0x008fe400000000ff */
[----:B------:R-:W-:Y:S01]  /*02c0*/  IABS R4, R12 ;  /* 0x0000000c00047213 */ /* 0x000fe20000000000 */
[----:B------:R-:W-:Y:S01]  /*02d0*/  IMAD.HI.U32 R16, R7, R23, R6 ;  /* 0x0000001707107227 */ /* 0x000fe200078e0006 */
[----:B------:R-:W-:-:S02]  /*02e0*/  PRMT R6, R5, 0x9991, RZ ;  /* 0x0000999105067816 */ /* 0x000fc400000000ff */
[----:B------:R-:W-:Y:S02]  /*02f0*/  IABS R25, R15 ;  /* 0x0000000f00197213 */ /* 0x000fe40000000000 */
[----:B------:R-:W-:Y:S02]  /*0300*/  PRMT R9, R5, 0x8880, RZ ;  /* 0x0000888005097816 */ /* 0x000fe400000000ff */
[----:B------:R-:W-:Y:S01]  /*0310*/  IABS R18, R13 ;  /* 0x0000000d00127213 */ /* 0x000fe20000000000 */
[----:B------:R-:W-:Y:S01]  /*0320*/  IMAD.MOV R23, RZ, RZ, -R4 ;  /* 0x000000ffff177224 */ /* 0x000fe200078e0a04 */
[----:B------:R-:W-:Y:S01]  /*0330*/  IABS R28, R6 ;  /* 0x00000006001c7213 */ /* 0x000fe20000000000 */
[----:B------:R-:W-:Y:S01]  /*0340*/  IMAD.HI.U32 R16, R16, R25, RZ ;  /* 0x0000001910107227 */ /* 0x000fe200078e00ff */
[----:B------:R-:W-:Y:S02]  /*0350*/  IABS R7, R9 ;  /* 0x0000000900077213 */ /* 0x000fe40000000000 */
[----:B------:R-:W-:Y:S01]  /*0360*/  PRMT R10, R11, 0x9991, RZ ;  /* 0x000099910b0a7816 */ /* 0x000fe200000000ff */
[----:B------:R-:W-:-:S02]  /*0370*/  IMAD.MOV R24, RZ, RZ, -R18 ;  /* 0x000000ffff187224 */ /* 0x000fc400078e0a12 */
[----:B------:R-:W0:Y:S01]  /*0380*/  I2F.RP R18, R7 ;  /* 0x0000000700127306 */ /* 0x000e220000209400 */
[----:B------:R-:W-:Y:S02]  /*0390*/  IMAD.MOV.U32 R4, RZ, RZ, R28 ;  /* 0x000000ffff047224 */ /* 0x000fe400078e001c */
[----:B------:R-:W-:Y:S01]  /*03a0*/  IMAD R25, R16, R23, R25 ;  /* 0x0000001710197224 */ /* 0x000fe200078e0219 */
[----:B------:R-:W-:-:S04]  /*03b0*/  IABS R27, R10 ;  /* 0x0000000a001b7213 */ /* 0x000fc80000000000 */
[----:B------:R-:W1:Y:S01]  /*03c0*/  I2F.RP R29, R4 ;  /* 0x00000004001d7306 */ /* 0x000e620000209400 */
[----:B------:R-:W-:Y:S01]  /*03d0*/  ISETP.GT.U32.AND P4, PT, R8, R25, PT ;  /* 0x000000190800720c */ /* 0x000fe20003f84070 */
[----:B------:R-:W-:-:S04]  /*03e0*/  IMAD.HI.U32 R14, R14, R27, RZ ;  /* 0x0000001b0e0e7227 */ /* 0x000fc800078e00ff */
[----:B------:R-:W-:Y:S02]  /*03f0*/  IMAD R23, R14, R24, R27 ;  /* 0x000000180e177224 */ /* 0x000fe400078e021b */
[----:B0-----:R-:W0:Y:S03]  /*0400*/  MUFU.RCP R18, R18 ;  /* 0x0000001200127308 */ /* 0x001e260000001000 */
[----:B------:R-:W-:Y:S02]  /*0410*/  ISETP.GT.U32.AND P5, PT, R2, R23, PT ;  /* 0x000000170200720c */ /* 0x000fe40003fa4070 */
[----:B------:R-:W-:Y:S01]  /*0420*/  PRMT R27, R3, 0x7770, RZ ;  /* 0x00007770031b7816 */ /* 0x000fe200000000ff */
[----:B------:R-:W-:Y:S01]  /*0430*/  @!P4 IMAD.IADD R25, R25, 0x1, -R8 ;  /* 0x000000011919c824 */ /* 0x000fe200078e0a08 */
[----:B------:R-:W-:Y:S01]  /*0440*/  PRMT R24, R11, 0x7770, RZ ;  /* 0x000077700b187816 */ /* 0x000fe200000000ff */
[----:B-1----:R-:W1:Y:S01]  /*0450*/  MUFU.RCP R29, R29 ;  /* 0x0000001d001d7308 */ /* 0x002e620000001000 */
[----:B------:R-:W-:-:S02]  /*0460*/  PRMT R28, R3, 0x7771, RZ ;  /* 0x00007771031c7816 */ /* 0x000fc400000000ff */
[----:B------:R-:W-:Y:S02]  /*0470*/  LOP3.LUT R3, R15, R12, RZ, 0x3c, !PT ;  /* 0x0000000c0f037212 */ /* 0x000fe400078e3cff */
[----:B------:R-:W-:Y:S02]  /*0480*/  LOP3.LUT R24, R27, R24, RZ, 0x3c, !PT ;  /* 0x000000181b187212 */ /* 0x000fe400078e3cff */
[----:B------:R-:W-:Y:S02]  /*0490*/  ISETP.GE.U32.AND P6, PT, R25, R8, PT ;  /* 0x000000081900720c */ /* 0x000fe40003fc6070 */
[----:B------:R-:W-:Y:S02]  /*04a0*/  PRMT R11, R11, 0x7771, RZ ;  /* 0x000077710b0b7816 */ /* 0x000fe400000000ff */
[----:B------:R-:W-:Y:S02]  /*04b0*/  ISETP.GE.AND P2, PT, R3, RZ, PT ;  /* 0x000000ff0300720c */ /* 0x000fe40003f46270 */
[----:B------:R-:W-:-:S02]  /*04c0*/  PRMT R24, R24, 0x8880, RZ ;  /* 0x0000888018187816 */ /* 0x000fc400000000ff */
[----:B------:R-:W-:Y:S01]  /*04d0*/  LOP3.LUT R3, R10, R13, RZ, 0x3c, !PT ;  /* 0x0000000d0a037212 */ /* 0x000fe200078e3cff */
[----:B------:R-:W-:Y:S01]  /*04e0*/  @!P5 IMAD.IADD R23, R23, 0x1, -R2 ;  /* 0x000000011717d824 */ /* 0x000fe200078e0a02 */
[----:B------:R-:W-:Y:S02]  /*04f0*/  LOP3.LUT R11, R28, R11, RZ, 0x3c, !PT ;  /* 0x0000000b1c0b7212 */ /* 0x000fe400078e3cff */
[----:B------:R-:W-:Y:S02]  /*0500*/  @!P4 IADD3 R16, R16, 0x1, RZ ;  /* 0x000000011010c810 */ /* 0x000fe40007ffe0ff */
[----:B------:R-:W-:Y:S01]  /*0510*/  ISETP.GE.AND P4, PT, R3, RZ, PT ;  /* 0x000000ff0300720c */ /* 0x000fe20003f86270 */
[----:B------:R-:W-:Y:S01]  /*0520*/  IMAD.MOV.U32 R3, RZ, RZ, R24 ;  /* 0x000000ffff037224 */ /* 0x000fe200078e0018 */
[----:B0-----:R-:W-:Y:S02]  /*0530*/  IADD3 R18, R18, 0xffffffe, RZ ;  /* 0x0ffffffe12127810 */ /* 0x001fe40007ffe0ff */
[----:B------:R-:W-:-:S02]  /*0540*/  ISETP.NE.AND P1, PT, R27, RZ, PT ;  /* 0x000000ff1b00720c */ /* 0x000fc40003f25270 */
[----:B------:R-:W-:Y:S02]  /*0550*/  ISETP.GE.U32.AND P3, PT, R23, R2, PT ;  /* 0x000000021700720c */ /* 0x000fe40003f66070 */
[----:B------:R-:W-:Y:S02]  /*0560*/  PRMT R27, R11, 0x8880, RZ ;  /* 0x000088800b1b7816 */ /* 0x000fe400000000ff */
[----:B------:R-:W0:Y:S01]  /*0570*/  F2I.FTZ.U32.TRUNC.NTZ R11, R18 ;  /* 0x00000012000b7305 */ /* 0x000e22000021f000 */
[----:B-1----:R-:W-:Y:S02]  /*0580*/  IADD3 R29, R29, 0xffffffe, RZ ;  /* 0x0ffffffe1d1d7810 */ /* 0x002fe40007ffe0ff */
[----:B------:R-:W-:Y:S02]  /*0590*/  @P6 IADD3 R16, R16, 0x1, RZ ;  /* 0x0000000110106810 */ /* 0x000fe40007ffe0ff */
[----:B------:R-:W-:-:S03]  /*05a0*/  ISETP.GT.AND P6, PT, R3, -0x1, PT ;  /* 0xffffffff0300780c */ /* 0x000fc60003fc4270 */
[----:B------:R1:W2:Y:S01]  /*05b0*/  F2I.FTZ.U32.TRUNC.NTZ R3, R29 ;  /* 0x0000001d00037305 */ /* 0x0002a2000021f000 */
[----:B------:R-:W-:Y:S01]  /*05c0*/  @!P5 IADD3 R14, R14, 0x1, RZ ;  /* 0x000000010e0ed810 */ /* 0x000fe20007ffe0ff */
[----:B------:R-:W-:Y:S01]  /*05d0*/  IMAD.MOV.U32 R24, RZ, RZ, R27 ;  /* 0x000000ffff187224 */ /* 0x000fe200078e001b */
[----:B------:R-:W-:Y:S01]  /*05e0*/  LOP3.LUT R27, RZ, R12, RZ, 0x33, !PT ;  /* 0x0000000cff1b7212 */ /* 0x000fe200078e33ff */
[----:B------:R-:W-:Y:S01]  /*05f0*/  @!P2 IMAD.MOV R16, RZ, RZ, -R16 ;  /* 0x000000ffff10a224 */ /* 0x000fe200078e0a10 */
[----:B------:R-:W-:Y:S02]  /*0600*/  @P3 IADD3 R14, R14, 0x1, RZ ;  /* 0x000000010e0e3810 */ /* 0x000fe40007ffe0ff */
[----:B------:R-:W-:Y:S01]  /*0610*/  ISETP.GT.AND P5, PT, R24, -0x1, PT ;  /* 0xffffffff1800780c */ /* 0x000fe20003fa4270 */
[----:B0-----:R-:W-:Y:S01]  /*0620*/  IMAD.MOV R12, RZ, RZ, -R11 ;  /* 0x000000ffff0c7224 */ /* 0x001fe200078e0a0b */
[----:B------:R-:W-:Y:S01]  /*0630*/  ISETP.NE.AND P0, PT, R28, RZ, PT ;  /* 0x000000ff1c00720c */ /* 0x000fe20003f05270 */
[----:B------:R-:W-:Y:S01]  /*0640*/  @!P4 IMAD.MOV R14, RZ, RZ, -R14 ;  /* 0x000000ffff0ec224 */ /* 0x000fe200078e0a0e */
[----:B----4-:R-:W-:-:S02]  /*0650*/  PRMT R24, R21, 0x8880, RZ ;  /* 0x0000888015187816 */ /* 0x010fc400000000ff */
[----:B------:R-:W-:Y:S02]  /*0660*/  LOP3.LUT R13, RZ, R13, RZ, 0x33, !PT ;  /* 0x0000000dff0d7212 */ /* 0x000fe400078e33ff */
[----:B------:R-:W-:Y:S01]  /*0670*/  SEL R18, R27, R16, !P1 ;  /* 0x000000101b127207 */ /* 0x000fe20004800000 */
[----:B------:R-:W-:Y:S05]  /*0680*/  @P6 BRA `(.L_x_28948) ;  /* 0x000000a000006947 */ /* 0x000fea0003800000 */
[----:B-12---:R-:W-:Y:S02]  /*0690*/  ISETP.GE.AND P3, PT, R15, RZ, PT ;  /* 0x000000ff0f00720c */ /* 0x006fe40003f66270 */
        /* <DEDUP_REMOVED lines=9> */
.L_x_28948:
[----:B-12---:R-:W-:Y:S05]  /*0730*/  BSYNC B0 ;  /* 0x0000000000007941 */ /* 0x006fea0003800000 */
.L_x_28947:
[----:B------:R-:W-:Y:S01]  /*0740*/  BSSY B0, `(.L_x_28949) ;  /* 0x000000e000007945 */ /* 0x000fe20003800000 */
[----:B------:R-:W-:Y:S01]  /*0750*/  IMAD.MOV.U32 R16, RZ, RZ, R24 ;  /* 0x000000ffff107224 */ /* 0x000fe200078e0018 */
        /* <DEDUP_REMOVED lines=12> */
.L_x_28950:
[----:B------:R-:W-:Y:S05]  /*0820*/  BSYNC B0 ;  /* 0x0000000000007941 */ /* 0x000fea0003800000 */
.L_x_28949:
[----:B------:R-:W-:Y:S01]  /*0830*/  IABS R2, R9 ;  /* 0x0000000900027213 */ /* 0x000fe20000000000 */
[----:B------:R-:W-:Y:S01]  /*0840*/  IMAD R29, R12, R7, RZ ;  /* 0x000000070c1d7224 */ /* 0x000fe200078e02ff */
[C---:B-----5:R-:W-:Y:S01]  /*0850*/  PRMT R28, R26.reuse, 0x8880, RZ ;  /* 0x000088801a1c7816 */ /* 0x060fe200000000ff */
[----:B------:R-:W-:Y:S01]  /*0860*/  IMAD.MOV.U32 R10, RZ, RZ, RZ ;  /* 0x000000ffff0a7224 */ /* 0x000fe200078e00ff */
[----:B------:R-:W-:Y:S01]  /*0870*/  PRMT R14, R21, 0x9991, RZ ;  /* 0x00009991150e7816 */ /* 0x000fe200000000ff */
[----:B------:R-:W-:Y:S01]  /*0880*/  IMAD.MOV R23, RZ, RZ, -R3 ;  /* 0x000000ffff177224 */ /* 0x000fe200078e0a03 */
[----:B------:R-:W-:Y:S01]  /*0890*/  IABS R13, R16 ;  /* 0x00000010000d7213 */ /* 0x000fe20000000000 */
[----:B------:R-:W-:Y:S01]  /*08a0*/  IMAD.HI.U32 R29, R11, R29, R10 ;  /* 0x0000001d0b1d7227 */ /* 0x000fe200078e000a */
[----:B------:R-:W-:Y:S01]  /*08b0*/  IABS R30, R28 ;  /* 0x0000001c001e7213 */ /* 0x000fe20000000000 */
[----:B------:R-:W-:Y:S01]  /*08c0*/  BSSY B0, `(.L_x_28951) ;  /* 0x0000045000007945 */ /* 0x000fe20003800000 */
[----:B------:R-:W-:Y:S01]  /*08d0*/  IABS R11, R14 ;  /* 0x0000000e000b7213 */ /* 0x000fe20000000000 */
[----:B------:R-:W-:Y:S01]  /*08e0*/  IMAD.MOV R24, RZ, RZ, -R2 ;  /* 0x000000ffff187224 */ /* 0x000fe200078e0a02 */
[----:B------:R-:W0:Y:S01]  /*08f0*/  I2F.RP R8, R13 ;  /* 0x0000000d00087306 */ /* 0x000e220000209400 */
[----:B------:R-:W-:Y:S01]  /*0900*/  IMAD R23, R23, R4, RZ ;  /* 0x0000000417177224 */ /* 0x000fe200078e02ff */
[----:B------:R-:W-:Y:S01]  /*0910*/  PRMT R12, R17, 0x8880, RZ ;  /* 0x00008880110c7816 */ /* 0x000fe200000000ff */
[----:B------:R-:W-:Y:S01]  /*0920*/  IMAD.MOV.U32 R2, RZ, RZ, RZ ;  /* 0x000000ffff027224 */ /* 0x000fe200078e00ff */
[----:B------:R-:W-:Y:S01]  /*0930*/  PRMT R25, R26, 0x9991, RZ ;  /* 0x000099911a197816 */ /* 0x000fe200000000ff */
[----:B------:R-:W-:Y:S01]  /*0940*/  IMAD.HI.U32 R29, R29, R30, RZ ;  /* 0x0000001e1d1d7227 */ /* 0x000fe200078e00ff */
[----:B------:R-:W-:-:S02]  /*0950*/  PRMT R34, R5, 0x7770, RZ ;  /* 0x0000777005227816 */ /* 0x000fc400000000ff */
[----:B------:R-:W1:Y:S01]  /*0960*/  I2F.RP R32, R11 ;  /* 0x0000000b00207306 */ /* 0x000e620000209400 */
[----:B------:R-:W-:Y:S01]  /*0970*/  IMAD.HI.U32 R2, R3, R23, R2 ;  /* 0x0000001703027227 */ /* 0x000fe200078e0002 */
[----:B------:R-:W-:Y:S02]  /*0980*/  PRMT R27, R26, 0x7770, RZ ;  /* 0x000077701a1b7816 */ /* 0x000fe400000000ff */
[----:B------:R-:W-:Y:S01]  /*0990*/  IABS R10, R12 ;  /* 0x0000000c000a7213 */ /* 0x000fe20000000000 */
[----:B------:R-:W-:Y:S01]  /*09a0*/  IMAD.MOV.U32 R3, RZ, RZ, R24 ;  /* 0x000000ffff037224 */ /* 0x000fe200078e0018 */
[C---:B------:R-:W-:Y:S02]  /*09b0*/  LOP3.LUT R27, R34.reuse, R27, RZ, 0x3c, !PT ;  /* 0x0000001b221b7212 */ /* 0x040fe400078e3cff */
[----:B------:R-:W-:Y:S01]  /*09c0*/  IABS R35, R25 ;  /* 0x0000001900237213 */ /* 0x000fe20000000000 */
[----:B------:R-:W-:Y:S01]  /*09d0*/  IMAD R30, R29, R3, R30 ;  /* 0x000000031d1e7224 */ /* 0x000fe200078e021e */
[----:B------:R-:W-:Y:S01]  /*09e0*/  ISETP.NE.AND P2, PT, R34, RZ, PT ;  /* 0x000000ff2200720c */ /* 0x000fe20003f45270 */
[----:B0-----:R0:W2:Y:S01]  /*09f0*/  MUFU.RCP R3, R8 ;  /* 0x0000000800037308 */ /* 0x0010a20000001000 */
[----:B------:R-:W-:-:S02]  /*0a00*/  IABS R36, R6 ;  /* 0x0000000600247213 */ /* 0x000fc40000000000 */
[----:B------:R-:W-:Y:S02]  /*0a10*/  ISETP.GT.U32.AND P6, PT, R7, R30, PT ;  /* 0x0000001e0700720c */ /* 0x000fe40003fc4070 */
[----:B------:R-:W-:Y:S01]  /*0a20*/  PRMT R34, R27, 0x8880, RZ ;  /* 0x000088801b227816 */ /* 0x000fe200000000ff */
[----:B------:R-:W-:Y:S01]  /*0a30*/  IMAD.MOV.U32 R27, RZ, RZ, R35 ;  /* 0x000000ffff1b7224 */ /* 0x000fe200078e0023 */
[----:B------:R-:W-:Y:S01]  /*0a40*/  PRMT R23, R17, 0x9991, RZ ;  /* 0x0000999111177816 */ /* 0x000fe200000000ff */
[----:B------:R-:W3:Y:S01]  /*0a50*/  I2F.RP R31, R10 ;  /* 0x0000000a001f7306 */ /* 0x000ee20000209400 */
[----:B------:R-:W-:Y:S01]  /*0a60*/  IMAD.MOV R35, RZ, RZ, -R36 ;  /* 0x000000ffff237224 */ /* 0x000fe200078e0a24 */
[----:B------:R-:W-:Y:S01]  /*0a70*/  ISETP.GT.AND P3, PT, R34, -0x1, PT ;  /* 0xffffffff2200780c */ /* 0x000fe20003f64270 */
[----:B0-----:R-:W-:Y:S01]  /*0a80*/  IMAD.HI.U32 R8, R2, R27, RZ ;  /* 0x0000001b02087227 */ /* 0x001fe200078e00ff */
[----:B------:R-:W-:Y:S02]  /*0a90*/  IABS R24, R23 ;  /* 0x0000001700187213 */ /* 0x000fe40000000000 */
[----:B------:R-:W-:Y:S01]  /*0aa0*/  LOP3.LUT R2, R28, R9, RZ, 0x3c, !PT ;  /* 0x000000091c027212 */ /* 0x000fe200078e3cff */
[----:B------:R-:W-:Y:S01]  /*0ab0*/  IMAD R27, R8, R35, R27 ;  /* 0x00000023081b7224 */ /* 0x000fe200078e021b */
[----:B-1----:R-:W0:Y:S01]  /*0ac0*/  MUFU.RCP R32, R32 ;  /* 0x0000002000207308 */ /* 0x002e220000001000 */
[----:B------:R-:W-:Y:S01]  /*0ad0*/  @!P6 IMAD.IADD R30, R30, 0x1, -R7 ;  /* 0x000000011e1ee824 */ /* 0x000fe200078e0a07 */
[----:B--2---:R-:W-:-:S02]  /*0ae0*/  IADD3 R35, R3, 0xffffffe, RZ ;  /* 0x0ffffffe03237810 */ /* 0x004fc40007ffe0ff */
[----:B------:R-:W-:Y:S02]  /*0af0*/  ISETP.GE.AND P4, PT, R2, RZ, PT ;  /* 0x000000ff0200720c */ /* 0x000fe40003f86270 */
[----:B------:R-:W-:Y:S02]  /*0b00*/  ISETP.GE.U32.AND P5, PT, R30, R7, PT ;  /* 0x000000071e00720c */ /* 0x000fe40003fa6070 */
[----:B------:R-:W-:Y:S01]  /*0b10*/  I2F.RP R33, R24 ;  /* 0x0000001800217306 */ /* 0x000fe20000209400 */
[----:B------:R-:W-:Y:S02]  /*0b20*/  ISETP.GT.U32.AND P1, PT, R4, R27, PT ;  /* 0x0000001b0400720c */ /* 0x000fe40003f24070 */
[----:B------:R-:W-:Y:S02]  /*0b30*/  LOP3.LUT R3, R25, R6, RZ, 0x3c, !PT ;  /* 0x0000000619037212 */ /* 0x000fe400078e3cff */
[----:B------:R-:W-:Y:S02]  /*0b40*/  @!P6 IADD3 R29, R29, 0x1, RZ ;  /* 0x000000011d1de810 */ /* 0x000fe40007ffe0ff */
[----:B------:R-:W-:Y:S01]  /*0b50*/  ISETP.GE.AND P0, PT, R3, RZ, PT ;  /* 0x000000ff0300720c */ /* 0x000fe20003f06270 */
[----:B---3--:R-:W1:Y:S01]  /*0b60*/  MUFU.RCP R31, R31 ;  /* 0x0000001f001f7308 */ /* 0x008e620000001000 */
[----:B0-----:R-:W-:-:S02]  /*0b70*/  IADD3 R36, R32, 0xffffffe, RZ ;  /* 0x0ffffffe20247810 */ /* 0x001fc40007ffe0ff */
[----:B------:R-:W-:Y:S02]  /*0b80*/  PRMT R34, R5, 0x7771, RZ ;  /* 0x0000777105227816 */ /* 0x000fe400000000ff */
[----:B------:R-:W-:Y:S01]  /*0b90*/  @P5 IADD3 R29, R29, 0x1, RZ ;  /* 0x000000011d1d5810 */ /* 0x000fe20007ffe0ff */
[----:B------:R-:W-:Y:S01]  /*0ba0*/  @!P1 IMAD.IADD R27, R27, 0x1, -R4 ;  /* 0x000000011b1b9824 */ /* 0x000fe200078e0a04 */
[----:B------:R-:W-:Y:S01]  /*0bb0*/  LOP3.LUT R32, RZ, R9, RZ, 0x33, !PT ;  /* 0x00000009ff207212 */ /* 0x000fe200078e33ff */
[----:B------:R-:W0:Y:S01]  /*0bc0*/  F2I.FTZ.U32.TRUNC.NTZ R3, R35 ;  /* 0x0000002300037305 */ /* 0x000e22000021f000 */
[----:B------:R-:W-:Y:S01]  /*0bd0*/  ISETP.NE.AND P5, PT, R34, RZ, PT ;  /* 0x000000ff2200720c */ /* 0x000fe20003fa5270 */
[----:B------:R-:W-:Y:S01]  /*0be0*/  @!P4 IMAD.MOV R29, RZ, RZ, -R29 ;  /* 0x000000ffff1dc224 */ /* 0x000fe200078e0a1d */
[----:B------:R-:W-:-:S05]  /*0bf0*/  ISETP.GE.U32.AND P6, PT, R27, R4, PT ;  /* 0x000000041b00720c */ /* 0x000fca0003fc6070 */
[----:B------:R-:W2:Y:S01]  /*0c00*/  F2I.FTZ.U32.TRUNC.NTZ R5, R36 ;  /* 0x0000002400057305 */ /* 0x000ea2000021f000 */
[----:B-1----:R-:W-:-:S07]  /*0c10*/  IADD3 R31, R31, 0xffffffe, RZ ;  /* 0x0ffffffe1f1f7810 */ /* 0x002fce0007ffe0ff */
[----:B------:R1:W3:Y:S02]  /*0c20*/  MUFU.RCP R2, R33 ;  /* 0x0000002100027308 */ /* 0x0002e40000001000 */
[----:B-1----:R-:W-:Y:S02]  /*0c30*/  PRMT R33, R26, 0x7771, RZ ;  /* 0x000077711a217816 */ /* 0x002fe400000000ff */
[----:B------:R-:W-:Y:S02]  /*0c40*/  SEL R26, R32, R29, !P2 ;  /* 0x0000001d201a7207 */ /* 0x000fe40005000000 */
[----:B------:R-:W-:Y:S01]  /*0c50*/  LOP3.LUT R9, R34, R33, RZ, 0x3c, !PT ;  /* 0x0000002122097212 */ /* 0x000fe200078e3cff */
[----:B------:R-:W-:Y:S05]  /*0c60*/  @P3 BRA `(.L_x_28952) ;  /* 0x000000a000003947 */ /* 0x000fea0003800000 */
[----:B0-2---:R-:W-:Y:S02]  /*0c70*/  ISETP.GE.AND P4, PT, R28, RZ, PT ;  /* 0x000000ff1c00720c */ /* 0x005fe40003f86270 */
        /* <DEDUP_REMOVED lines=9> */
.L_x_28952:
[----:B0-2---:R-:W-:Y:S05]  /*0d10*/  BSYNC B0 ;  /* 0x0000000000007941 */ /* 0x005fea0003800000 */
.L_x_28951:
[----:B------:R-:W-:Y:S01]  /*0d20*/  PRMT R30, R9, 0x8880, RZ ;  /* 0x00008880091e7816 */ /* 0x000fe200000000ff */
[----:B------:R-:W-:Y:S01]  /*0d30*/  BSSY B0, `(.L_x_28953) ;  /* 0x000001c000007945 */ /* 0x000fe20003800000 */
[----:B------:R-:W-:Y:S01]  /*0d40*/  @!P1 IADD3 R8, R8, 0x1, RZ ;  /* 0x0000000108089810 */ /* 0x000fe20007ffe0ff */
[----:B------:R0:W1:Y:S01]  /*0d50*/  F2I.FTZ.U32.TRUNC.NTZ R7, R31 ;  /* 0x0000001f00077305 */ /* 0x000062000021f000 */
[----:B---3--:R-:W-:Y:S01]  /*0d60*/  IADD3 R9, R2, 0xffffffe, RZ ;  /* 0x0ffffffe02097810 */ /* 0x008fe20007ffe0ff */
[----:B------:R-:W-:Y:S01]  /*0d70*/  IMAD.MOV R32, RZ, RZ, -R3 ;  /* 0x000000ffff207224 */ /* 0x000fe200078e0a03 */
[----:B------:R-:W-:Y:S02]  /*0d80*/  ISETP.GT.AND P1, PT, R30, -0x1, PT ;  /* 0xffffffff1e00780c */ /* 0x000fe40003f24270 */
[----:B------:R-:W-:Y:S02]  /*0d90*/  @P6 IADD3 R8, R8, 0x1, RZ ;  /* 0x0000000108086810 */ /* 0x000fe40007ffe0ff */
[----:B------:R-:W-:Y:S01]  /*0da0*/  PRMT R29, R20, 0x7770, RZ ;  /* 0x00007770141d7816 */ /* 0x000fe200000000ff */
[----:B------:R-:W2:Y:S01]  /*0db0*/  F2I.FTZ.U32.TRUNC.NTZ R9, R9 ;  /* 0x0000000900097305 */ /* 0x000ea2000021f000 */
[----:B------:R-:W-:Y:S01]  /*0dc0*/  PRMT R28, R21, 0x7770, RZ ;  /* 0x00007770151c7816 */ /* 0x000fe200000000ff */
[----:B------:R-:W-:Y:S01]  /*0dd0*/  IMAD.MOV.U32 R34, RZ, RZ, R8 ;  /* 0x000000ffff227224 */ /* 0x000fe200078e0008 */
[----:B------:R-:W-:Y:S01]  /*0de0*/  LOP3.LUT R33, RZ, R6, RZ, 0x33, !PT ;  /* 0x00000006ff217212 */ /* 0x000fe200078e33ff */
[----:B0-----:R-:W-:Y:S01]  /*0df0*/  IMAD.MOV R31, RZ, RZ, -R5 ;  /* 0x000000ffff1f7224 */ /* 0x001fe200078e0a05 */
[----:B------:R-:W-:Y:S01]  /*0e00*/  LOP3.LUT R29, R28, R29, RZ, 0x3c, !PT ;  /* 0x0000001d1c1d7212 */ /* 0x000fe200078e3cff */
[----:B------:R-:W-:-:S03]  /*0e10*/  @!P0 IMAD.MOV R34, RZ, RZ, -R34 ;  /* 0x000000ffff228224 */ /* 0x000fc600078e0a22 */
[----:B------:R-:W-:Y:S02]  /*0e20*/  PRMT R30, R29, 0x8880, RZ ;  /* 0x000088801d1e7816 */ /* 0x000fe400000000ff */
[----:B------:R-:W-:Y:S01]  /*0e30*/  SEL R29, R33, R34, !P5 ;  /* 0x00000022211d7207 */ /* 0x000fe20006800000 */
[----:B------:R-:W-:Y:S05]  /*0e40*/  @P1 BRA `(.L_x_28954) ;  /* 0x000000a000001947 */ /* 0x000fea0003800000 */
[----:B-1----:R-:W-:Y:S01]  /*0e50*/  ISETP.GE.AND P1, PT, R25, RZ, PT ;  /* 0x000000ff1900720c */ /* 0x002fe20003f26270 */
        /* <DEDUP_REMOVED lines=9> */
.L_x_28954:
[----:B-1----:R-:W-:Y:S05]  /*0ef0*/  BSYNC B0 ;  /* 0x0000000000007941 */ /* 0x002fea0003800000 */
.L_x_28953:
[----:B------:R-:W-:Y:S01]  /*0f00*/  IMAD R25, R32, R13, RZ ;  /* 0x0000000d20197224 */ /* 0x000fe200078e02ff */
[----:B------:R-:W-:Y:S01]  /*0f10*/  ISETP.GT.AND P3, PT, R30, -0x1, PT ;  /* 0xffffffff1e00780c */ /* 0x000fe20003f64270 */
[----:B------:R-:W-:Y:S01]  /*0f20*/  IMAD.MOV.U32 R2, RZ, RZ, RZ ;  /* 0x000000ffff027224 */ /* 0x000fe200078e00ff */
[----:B------:R-:W-:Y:S01]  /*0f30*/  PRMT R33, R19, 0x8880, RZ ;  /* 0x0000888013217816 */ /* 0x000fe200000000ff */
[----:B--2---:R-:W-:Y:S01]  /*0f40*/  IMAD.MOV R6, RZ, RZ, -R9 ;  /* 0x000000ffff067224 */ /* 0x004fe200078e0a09 */
[----:B------:R-:W-:Y:S01]  /*0f50*/  PRMT R21, R21, 0x7771, RZ ;  /* 0x0000777115157816 */ /* 0x000fe200000000ff */
[----:B------:R-:W-:Y:S01]  /*0f60*/  IMAD.MOV R27, RZ, RZ, -R7 ;  /* 0x000000ffff1b7224 */ /* 0x000fe200078e0a07 */
[----:B------:R-:W-:Y:S01]  /*0f70*/  BSSY B0, `(.L_x_28955) ;  /* 0x0000044000007945 */ /* 0x000fe20003800000 */
[----:B------:R-:W-:-:S04]  /*0f80*/  IMAD.HI.U32 R2, R3, R25, R2 ;  /* 0x0000001903027227 */ /* 0x000fc800078e0002 */
[----:B------:R-:W-:Y:S02]  /*0f90*/  IMAD R3, R31, R11, RZ ;  /* 0x0000000b1f037224 */ /* 0x000fe400078e02ff */
[----:B------:R-:W-:Y:S02]  /*0fa0*/  IMAD.MOV.U32 R4, RZ, RZ, RZ ;  /* 0x000000ffff047224 */ /* 0x000fe400078e00ff */
[----:B------:R-:W-:Y:S02]  /*0fb0*/  IMAD.MOV.U32 R25, RZ, RZ, R6 ;  /* 0x000000ffff197224 */ /* 0x000fe400078e0006 */
[----:B------:R-:W-:Y:S02]  /*0fc0*/  IMAD R31, R27, R10, RZ ;  /* 0x0000000a1b1f7224 */ /* 0x000fe400078e02ff */
[----:B------:R-:W-:Y:S01]  /*0fd0*/  IMAD.HI.U32 R4, R5, R3, R4 ;  /* 0x0000000305047227 */ /* 0x000fe200078e0004 */
[----:B------:R-:W-:Y:S02]  /*0fe0*/  PRMT R3, R20, 0x8880, RZ ;  /* 0x0000888014037816 */ /* 0x000fe400000000ff */
[----:B------:R-:W-:Y:S01]  /*0ff0*/  IABS R5, R16 ;  /* 0x0000001000057213 */ /* 0x000fe20000000000 */
[----:B------:R-:W-:-:S02]  /*1000*/  IMAD R27, R25, R24, RZ ;  /* 0x00000018191b7224 */ /* 0x000fc400078e02ff */
[----:B------:R-:W-:Y:S02]  /*1010*/  IMAD.MOV.U32 R8, RZ, RZ, RZ ;  /* 0x000000ffff087224 */ /* 0x000fe400078e00ff */
[----:B------:R-:W-:Y:S02]  /*1020*/  IMAD.MOV.U32 R6, RZ, RZ, RZ ;  /* 0x000000ffff067224 */ /* 0x000fe400078e00ff */
[----:B------:R-:W-:Y:S01]  /*1030*/  IMAD.HI.U32 R27, R9, R27, R8 ;  /* 0x0000001b091b7227 */ /* 0x000fe200078e0008 */
[----:B------:R-:W-:Y:S02]  /*1040*/  IABS R9, R3 ;  /* 0x0000000300097213 */ /* 0x000fe40000000000 */
[----:B------:R-:W-:Y:S01]  /*1050*/  IABS R8, R14 ;  /* 0x0000000e00087213 */ /* 0x000fe20000000000 */
[----:B------:R-:W-:Y:S02]  /*1060*/  IMAD.MOV R30, RZ, RZ, -R5 ;  /* 0x000000ffff1e7224 */ /* 0x000fe400078e0a05 */
[----:B------:R-:W-:-:S04]  /*1070*/  IMAD.HI.U32 R2, R2, R9, RZ ;  /* 0x0000000902027227 */ /* 0x000fc800078e00ff */
[----:B------:R-:W-:Y:S01]  /*1080*/  IMAD.HI.U32 R31, R7, R31, R6 ;  /* 0x0000001f071f7227 */ /* 0x000fe200078e0006 */
[----:B------:R-:W-:Y:S02]  /*1090*/  PRMT R7, R20, 0x9991, RZ ;  /* 0x0000999114077816 */ /* 0x000fe400000000ff */
[----:B------:R-:W-:Y:S01]  /*10a0*/  PRMT R6, R19, 0x9991, RZ ;  /* 0x0000999113067816 */ /* 0x000fe200000000ff */
[----:B------:R-:W-:Y:S01]  /*10b0*/  IMAD R30, R2, R30, R9 ;  /* 0x0000001e021e7224 */ /* 0x000fe200078e0209 */
[----:B------:R-:W-:Y:S01]  /*10c0*/  IABS R25, R7 ;  /* 0x0000000700197213 */ /* 0x000fe20000000000 */
[----:B------:R-:W-:Y:S01]  /*10d0*/  IMAD.MOV R32, RZ, RZ, -R8 ;  /* 0x000000ffff207224 */ /* 0x000fe200078e0a08 */
[----:B------:R-:W-:Y:S01]  /*10e0*/  IABS R9, R12 ;  /* 0x0000000c00097213 */ /* 0x000fe20000000000 */
[----:B------:R-:W-:Y:S01]  /*10f0*/  IMAD.MOV.U32 R5, RZ, RZ, R33 ;  /* 0x000000ffff057224 */ /* 0x000fe200078e0021 */
[----:B------:R-:W-:Y:S01]  /*1100*/  ISETP.GT.U32.AND P1, PT, R13, R30, PT ;  /* 0x0000001e0d00720c */ /* 0x000fe20003f24070 */
[----:B------:R-:W-:Y:S01]  /*1110*/  IMAD.HI.U32 R8, R4, R25, RZ ;  /* 0x0000001904087227 */ /* 0x000fe200078e00ff */
[----:B------:R-:W-:-:S02]  /*1120*/  PRMT R20, R20, 0x7771, RZ ;  /* 0x0000777114147816 */ /* 0x000fc400000000ff */
[----:B------:R-:W-:Y:S01]  /*1130*/  IABS R34, R5 ;  /* 0x0000000500227213 */ /* 0x000fe20000000000 */
[----:B------:R-:W-:Y:S01]  /*1140*/  IMAD R4, R8, R32, R25 ;  /* 0x0000002008047224 */ /* 0x000fe200078e0219 */
[----:B------:R-:W-:Y:S01]  /*1150*/  IABS R32, R6 ;  /* 0x0000000600207213 */ /* 0x000fe20000000000 */
[----:B------:R-:W-:Y:S01]  /*1160*/  IMAD.MOV R9, RZ, RZ, -R9 ;  /* 0x000000ffff097224 */ /* 0x000fe200078e0a09 */
[----:B------:R-:W-:Y:S01]  /*1170*/  IABS R25, R23 ;  /* 0x0000001700197213 */ /* 0x000fe20000000000 */
[----:B------:R-:W-:Y:S01]  /*1180*/  IMAD.HI.U32 R31, R31, R34, RZ ;  /* 0x000000221f1f7227 */ /* 0x000fe200078e00ff */
[----:B------:R-:W-:Y:S02]  /*1190*/  ISETP.GT.U32.AND P5, PT, R11, R4, PT ;  /* 0x000000040b00720c */ /* 0x000fe40003fa4070 */
[----:B------:R-:W-:Y:S01]  /*11a0*/  LOP3.LUT R20, R21, R20, RZ, 0x3c, !PT ;  /* 0x0000001415147212 */ /* 0x000fe200078e3cff */
[----:B------:R-:W-:Y:S01]  /*11b0*/  @!P1 IMAD.IADD R30, R30, 0x1, -R13 ;  /* 0x000000011e1e9824 */ /* 0x000fe200078e0a0d */
[----:B------:R-:W-:Y:S01]  /*11c0*/  @!P1 IADD3 R2, R2, 0x1, RZ ;  /* 0x0000000102029810 */ /* 0x000fe20007ffe0ff */
[----:B------:R-:W-:Y:S01]  /*11d0*/  IMAD.MOV R25, RZ, RZ, -R25 ;  /* 0x000000ffff197224 */ /* 0x000fe200078e0a19 */
[----:B------:R-:W-:Y:S01]  /*11e0*/  LOP3.LUT R33, RZ, R16, RZ, 0x33, !PT ;  /* 0x00000010ff217212 */ /* 0x000fe200078e33ff */
[----:B------:R-:W-:Y:S01]  /*11f0*/  IMAD.HI.U32 R27, R27, R32, RZ ;  /* 0x000000201b1b7227 */ /* 0x000fe200078e00ff */
[----:B------:R-:W-:-:S02]  /*1200*/  ISETP.GE.U32.AND P0, PT, R30, R13, PT ;  /* 0x0000000d1e00720c */ /* 0x000fc40003f06070 */
[----:B------:R-:W-:Y:S01]  /*1210*/  PRMT R20, R20, 0x8880, RZ ;  /* 0x0000888014147816 */ /* 0x000fe200000000ff */
[----:B------:R-:W-:Y:S01]  /*1220*/  IMAD R25, R27, R25, R32 ;  /* 0x000000191b197224 */ /* 0x000fe200078e0220 */
[----:B------:R-:W-:Y:S01]  /*1230*/  LOP3.LUT R32, R3, R16, RZ, 0x3c, !PT ;  /* 0x0000001003207212 */ /* 0x000fe200078e3cff */
[----:B------:R-:W-:Y:S02]  /*1240*/  IMAD R9, R31, R9, R34 ;  /* 0x000000091f097224 */ /* 0x000fe400078e0222 */
[----:B------:R-:W-:Y:S01]  /*1250*/  @!P5 IMAD.IADD R4, R4, 0x1, -R11 ;  /* 0x000000010404d824 */ /* 0x000fe200078e0a0b */
[----:B------:R-:W-:Y:S02]  /*1260*/  ISETP.GE.AND P4, PT, R32, RZ, PT ;  /* 0x000000ff2000720c */ /* 0x000fe40003f86270 */
[----:B------:R-:W-:Y:S02]  /*1270*/  LOP3.LUT R32, R7, R14, RZ, 0x3c, !PT ;  /* 0x0000000e07207212 */ /* 0x000fe400078e3cff */
[----:B------:R-:W-:-:S02]  /*1280*/  ISETP.GT.U32.AND P6, PT, R10, R9, PT ;  /* 0x000000090a00720c */ /* 0x000fc40003fc4070 */
[----:B------:R-:W-:Y:S02]  /*1290*/  @P0 IADD3 R2, R2, 0x1, RZ ;  /* 0x0000000102020810 */ /* 0x000fe40007ffe0ff */
[----:B------:R-:W-:Y:S02]  /*12a0*/  ISETP.GE.AND P2, PT, R32, RZ, PT ;  /* 0x000000ff2000720c */ /* 0x000fe40003f46270 */
[----:B------:R-:W-:Y:S02]  /*12b0*/  ISETP.GT.U32.AND P1, PT, R24, R25, PT ;  /* 0x000000191800720c */ /* 0x000fe40003f24070 */
[----:B------:R-:W-:Y:S01]  /*12c0*/  ISETP.GE.U32.AND P0, PT, R4, R11, PT ;  /* 0x0000000b0400720c */ /* 0x000fe20003f06070 */
[----:B------:R-:W-:Y:S01]  /*12d0*/  @!P4 IMAD.MOV R2, RZ, RZ, -R2 ;  /* 0x000000ffff02c224 */ /* 0x000fe200078e0a02 */
[----:B------:R-:W-:-:S04]  /*12e0*/  ISETP.NE.AND P4, PT, R28, RZ, PT ;  /* 0x000000ff1c00720c */ /* 0x000fc80003f85270 */
        /* <DEDUP_REMOVED lines=12> */
.L_x_28956:
[----:B------:R-:W-:Y:S05]  /*13b0*/  BSYNC B0 ;  /* 0x0000000000007941 */ /* 0x000fea0003800000 */
.L_x_28955:
[----:B------:R-:W-:Y:S01]  /*13c0*/  @!P6 IMAD.IADD R9, R9, 0x1, -R10 ;  /* 0x000000010909e824 */ /* 0x000fe200078e0a0a */
[----:B------:R-:W-:Y:S01]  /*13d0*/  PRMT R2, R19, 0x7770, RZ ;  /* 0x0000777013027816 */ /* 0x000fe200000000ff */
[----:B------:R-:W-:Y:S01]  /*13e0*/  @!P1 IMAD.IADD R25, R25, 0x1, -R24 ;  /* 0x0000000119199824 */ /* 0x000fe200078e0a18 */
[----:B------:R-:W-:Y:S01]  /*13f0*/  PRMT R3, R17, 0x7770, RZ ;  /* 0x0000777011037816 */ /* 0x000fe200000000ff */
[----:B------:R-:W-:Y:S01]  /*1400*/  BSSY B0, `(.L_x_28957) ;  /* 0x000002c000007945 */ /* 0x000fe20003800000 */
[----:B------:R-:W-:Y:S02]  /*1410*/  ISETP.GE.U32.AND P4, PT, R9, R10, PT ;  /* 0x0000000a0900720c */ /* 0x000fe40003f86070 */
[----:B------:R-:W-:Y:S02]  /*1420*/  @!P5 IADD3 R8, R8, 0x1, RZ ;  /* 0x000000010808d810 */ /* 0x000fe40007ffe0ff */
[----:B------:R-:W-:Y:S02]  /*1430*/  ISETP.GE.U32.AND P5, PT, R25, R24, PT ;  /* 0x000000181900720c */ /* 0x000fe40003fa6070 */
[----:B------:R-:W-:-:S02]  /*1440*/  LOP3.LUT R13, R3, R2, RZ, 0x3c, !PT ;  /* 0x00000002030d7212 */ /* 0x000fc400078e3cff */
[----:B------:R-:W-:Y:S02]  /*1450*/  LOP3.LUT R2, R5, R12, RZ, 0x3c, !PT ;  /* 0x0000000c05027212 */ /* 0x000fe400078e3cff */
[----:B------:R-:W-:Y:S02]  /*1460*/  @!P1 IADD3 R27, R27, 0x1, RZ ;  /* 0x000000011b1b9810 */ /* 0x000fe40007ffe0ff */
[----:B------:R-:W-:Y:S02]  /*1470*/  ISETP.GT.AND P3, PT, R20, -0x1, PT ;  /* 0xffffffff1400780c */ /* 0x000fe40003f64270 */
[----:B------:R-:W-:Y:S02]  /*1480*/  @!P6 IADD3 R31, R31, 0x1, RZ ;  /* 0x000000011f1fe810 */ /* 0x000fe40007ffe0ff */
[----:B------:R-:W-:Y:S02]  /*1490*/  ISETP.GE.AND P1, PT, R2, RZ, PT ;  /* 0x000000ff0200720c */ /* 0x000fe40003f26270 */
[----:B------:R-:W-:-:S02]  /*14a0*/  PRMT R19, R19, 0x7771, RZ ;  /* 0x0000777113137816 */ /* 0x000fc400000000ff */
[----:B------:R-:W-:Y:S02]  /*14b0*/  PRMT R20, R17, 0x7771, RZ ;  /* 0x0000777111147816 */ /* 0x000fe400000000ff */
[----:B------:R-:W-:Y:S02]  /*14c0*/  @P0 IADD3 R8, R8, 0x1, RZ ;  /* 0x0000000108080810 */ /* 0x000fe40007ffe0ff */
[----:B------:R-:W-:Y:S02]  /*14d0*/  ISETP.NE.AND P0, PT, R3, RZ, PT ;  /* 0x000000ff0300720c */ /* 0x000fe40003f05270 */
[----:B------:R-:W-:Y:S01]  /*14e0*/  @P4 IADD3 R31, R31, 0x1, RZ ;  /* 0x000000011f1f4810 */ /* 0x000fe20007ffe0ff */
[----:B------:R-:W-:Y:S01]  /*14f0*/  @!P2 IMAD.MOV R8, RZ, RZ, -R8 ;  /* 0x000000ffff08a224 */ /* 0x000fe200078e0a08 */
[----:B------:R-:W-:Y:S02]  /*1500*/  LOP3.LUT R3, R6, R23, RZ, 0x3c, !PT ;  /* 0x0000001706037212 */ /* 0x000fe400078e3cff */
[----:B------:R-:W-:Y:S01]  /*1510*/  IADD3 R2, P4, R0, c[0x0][0x168], RZ ;  /* 0x00005a0000027a10 */ /* 0x000fe20007f9e0ff */
[----:B------:R-:W-:Y:S01]  /*1520*/  @!P1 IMAD.MOV R31, RZ, RZ, -R31 ;  /* 0x000000ffff1f9224 */ /* 0x000fe200078e0a1f */
[----:B------:R-:W-:-:S02]  /*1530*/  LOP3.LUT R19, R20, R19, RZ, 0x3c, !PT ;  /* 0x0000001314137212 */ /* 0x000fc400078e3cff */
[----:B------:R-:W-:Y:S02]  /*1540*/  @P5 IADD3 R27, R27, 0x1, RZ ;  /* 0x000000011b1b5810 */ /* 0x000fe40007ffe0ff */
[----:B------:R-:W-:Y:S01]  /*1550*/  ISETP.GE.AND P5, PT, R3, RZ, PT ;  /* 0x000000ff0300720c */ /* 0x000fe20003fa6270 */
[----:B------:R-:W-:Y:S01]  /*1560*/  IMAD.X R3, RZ, RZ, c[0x0][0x16c], P4 ;  /* 0x00005b00ff037624 */ /* 0x000fe200020e06ff */
[----:B------:R-:W-:Y:S02]  /*1570*/  PRMT R0, R13, 0x8880, RZ ;  /* 0x000088800d007816 */ /* 0x000fe400000000ff */
[----:B------:R-:W-:Y:S01]  /*1580*/  PRMT R13, R19, 0x8880, RZ ;  /* 0x00008880130d7816 */ /* 0x000fe200000000ff */
[----:B------:R-:W-:Y:S01]  /*1590*/  IMAD.WIDE R2, R22, 0x2, R2 ;  /* 0x0000000216027825 */ /* 0x000fe200078e0202 */
[----:B------:R-:W-:Y:S02]  /*15a0*/  ISETP.NE.AND P4, PT, R21, RZ, PT ;  /* 0x000000ff1500720c */ /* 0x000fe40003f85270 */
[----:B------:R-:W-:-:S02]  /*15b0*/  LOP3.LUT R17, RZ, R14, RZ, 0x33, !PT ;  /* 0x0000000eff117212 */ /* 0x000fc400078e33ff */
[----:B------:R-:W-:Y:S02]  /*15c0*/  ISETP.GT.AND P1, PT, R13, -0x1, PT ;  /* 0xffffffff0d00780c */ /* 0x000fe40003f24270 */
[----:B------:R-:W-:Y:S02]  /*15d0*/  ISETP.NE.AND P6, PT, R20, RZ, PT ;  /* 0x000000ff1400720c */ /* 0x000fe40003fc5270 */
[----:B------:R-:W-:Y:S02]  /*15e0*/  ISETP.GT.AND P2, PT, R0, -0x1, PT ;  /* 0xffffffff0000780c */ /* 0x000fe40003f44270 */
        /* <DEDUP_REMOVED lines=13> */
.L_x_28958:
[----:B------:R-:W-:Y:S05]  /*16c0*/  BSYNC B0 ;  /* 0x0000000000007941 */ /* 0x000fea0003800000 */
.L_x_28957:
        /* <DEDUP_REMOVED lines=15> */
.L_x_28960:
[----:B------:R-:W-:Y:S05]  /*17c0*/  BSYNC B0 ;  /* 0x0000000000007941 */ /* 0x000fea0003800000 */
.L_x_28959:
        /* <DEDUP_REMOVED lines=13> */
.L_x_28962:
[----:B------:R-:W-:Y:S05]  /*18a0*/  BSYNC B0 ;  /* 0x0000000000007941 */ /* 0x000fea0003800000 */
.L_x_28961:
[----:B------:R-:W-:Y:S02]  /*18b0*/  PRMT R15, R15, 0x7604, R18 ;  /* 0x000076040f0f7816 */ /* 0x000fe40000000012 */
[----:B------:R-:W-:Y:S02]  /*18c0*/  PRMT R29, R29, 0x7604, R26 ;  /* 0x000076041d1d7816 */ /* 0x000fe4000000001a */
[----:B------:R-:W-:Y:S01]  /*18d0*/  PRMT R13, R13, 0x7604, R16 ;  /* 0x000076040d0d7816 */ /* 0x000fe20000000010 */
[----:B------:R-:W-:Y:S01]  /*18e0*/  STG.E.U16 [R2.64], R15 ;  /* 0x0000000f02007986 */ /* 0x000fe2000c101504 */
[----:B------:R-:W-:-:S03]  /*18f0*/  PRMT R31, R0, 0x7604, R31 ;  /* 0x00007604001f7816 */ /* 0x000fc6000000001f */
[----:B------:R-:W-:Y:S04]  /*1900*/  STG.E.U16 [R2.64+0x100], R29 ;  /* 0x0001001d02007986 */ /* 0x000fe8000c101504 */
[----:B------:R-:W-:Y:S04]  /*1910*/  STG.E.U16 [R2.64+0x200], R13 ;  /* 0x0002000d02007986 */ /* 0x000fe8000c101504 */
[----:B------:R-:W-:Y:S01]  /*1920*/  STG.E.U16 [R2.64+0x300], R31 ;  /* 0x0003001f02007986 */ /* 0x000fe2000c101504 */
[----:B------:R-:W-:Y:S05]  /*1930*/  EXIT ;  /* 0x000000000000794d */ /* 0x000fea0003800000 */
.L_x_28946:
[----:B------:R-:W0:Y:S01]  /*1940*/  S2R R21, SR_TID.X ;  /* 0x0000000000157919 */ /* 0x000e220000002100 */
[----:B------:R-:W-:-:S02]  /*1950*/  PRMT R26, RZ, 0x7610, R26 ;  /* 0x00007610ff1a7816 */ /* 0x000fc4000000001a */
[----:B0-----:R-:W-:Y:S01]  /*1960*/  ISETP.GE.AND P0, PT, R21, R16, PT ;  /* 0x000000101500720c */ /* 0x001fe20003f06270 */
[----:B------:R-:W-:-:S12]  /*1970*/  IMAD.MOV.U32 R3, RZ, RZ, R21 ;  /* 0x000000ffff037224 */ /* 0x000fd800078e0015 */
[----:B------:R-:W-:Y:S01]  /*1980*/  @!P0 IMAD.IADD R28, R0, 0x1, R3 ;  /* 0x00000001001c8824 */ /* 0x000fe200078e0203 */
[----:B------:R-:W-:-:S04]  /*1990*/  @!P0 IADD3 R3, R3, 0x80, RZ ;  /* 0x0000008003038810 */ /* 0x000fc80007ffe0ff */
[----:B------:R-:W-:-:S13]  /*19a0*/  ISETP.GE.AND P4, PT, R3, R16, PT ;  /* 0x000000100300720c */ /* 0x000fda0003f86270 */
[----:B------:R-:W-:Y:S01]  /*19b0*/  @!P4 IMAD.IADD R6, R0, 0x1, R3 ;  /* 0x000000010006c824 */ /* 0x000fe200078e0203 */
[----:B------:R-:W-:-:S04]  /*19c0*/  @!P4 IADD3 R3, R3, 0x80, RZ ;  /* 0x000000800303c810 */ /* 0x000fc80007ffe0ff */
[----:B------:R-:W-:Y:S02]  /*19d0*/  ISETP.GE.AND P5, PT, R3, R16, PT ;  /* 0x000000100300720c */ /* 0x000fe40003fa6270 */
[----:B------:R-:W-:-:S05]  /*19e0*/  @!P4 IADD3 R4, P3, R6, c[0x0][0x170], RZ ;  /* 0x00005c000604ca10 */ /* 0x000fca0007f7e0ff */
[----:B------:R-:W-:Y:S01]  /*19f0*/  @!P4 IMAD.X R5, RZ, RZ, c[0x0][0x174], P3 ;  /* 0x00005d00ff05c624 */ /* 0x000fe200018e06ff */
[----:B------:R-:W-:Y:S02]  /*1a00*/  @!P4 IADD3 R6, P3, R6, c[0x0][0x178], RZ ;  /* 0x00005e000606ca10 */ /* 0x000fe40007f7e0ff */
[----:B------:R-:W-:Y:S02]  /*1a10*/  PRMT R27, RZ, 0x7610, R27 ;  /* 0x00007610ff1b7816 */ /* 0x000fe4000000001b */
[----:B------:R-:W-:Y:S01]  /*1a20*/  PRMT R17, RZ, 0x7610, R17 ;  /* 0x00007610ff117816 */ /* 0x000fe20000000011 */
[----:B------:R-:W-:Y:S01]  /*1a30*/  @!P5 IMAD.IADD R10, R0, 0x1, R3 ;  /* 0x00000001000ad824 */ /* 0x000fe200078e0203 */
[----:B------:R-:W-:Y:S01]  /*1a40*/  @!P5 IADD3 R3, R3, 0x80, RZ ;  /* 0x000000800303d810 */ /* 0x000fe20007ffe0ff */
[----:B------:R0:W5:Y:S03]  /*1a50*/  @!P4 LDG.E.U8 R26, [R4.64] ;  /* 0x00000004041ac981 */ /* 0x000166000c1e1100 */
[----:B------:R-:W-:-:S13]  /*1a60*/  ISETP.GE.AND P2, PT, R3, R16, PT ;  /* 0x000000100300720c */ /* 0x000fda0003f46270 */
[----:B------:R-:W-:Y:S01]  /*1a70*/  @!P2 IMAD.IADD R30, R0, 0x1, R3 ;  /* 0x00000001001ea824 */ /* 0x000fe200078e0203 */
[----:B------:R-:W-:-:S04]  /*1a80*/  @!P2 IADD3 R3, R3, 0x80, RZ ;  /* 0x000000800303a810 */ /* 0x000fc80007ffe0ff */
[CC--:B------:R-:W-:Y:S01]  /*1a90*/  ISETP.GE.AND P1, PT, R3.reuse, R16.reuse, PT ;  /* 0x000000100300720c */ /* 0x0c0fe20003f26270 */
[----:B------:R-:W-:Y:S01]  /*1aa0*/  @!P4 IMAD.X R7, RZ, RZ, c[0x0][0x17c], P3 ;  /* 0x00005f00ff07c624 */ /* 0x000fe200018e06ff */
[C---:B------:R-:W-:Y:S02]  /*1ab0*/  @!P5 IADD3 R8, P3, R10.reuse, c[0x0][0x170], RZ ;  /* 0x00005c000a08da10 */ /* 0x040fe40007f7e0ff */
[----:B------:R-:W-:Y:S02]  /*1ac0*/  @!P5 IADD3 R10, P6, R10, c[0x0][0x178], RZ ;  /* 0x00005e000a0ada10 */ /* 0x000fe40007fde0ff */
[----:B------:R-:W-:Y:S01]  /*1ad0*/  PRMT R18, RZ, 0x7610, R18 ;  /* 0x00007610ff127816 */ /* 0x000fe20000000012 */
[----:B------:R-:W-:Y:S01]  /*1ae0*/  @!P5 IMAD.X R9, RZ, RZ, c[0x0][0x174], P3 ;  /* 0x00005d00ff09d624 */ /* 0x000fe200018e06ff */
[----:B------:R1:W5:Y:S05]  /*1af0*/  @!P4 LDG.E.U8 R27, [R6.64] ;  /* 0x00000004061bc981 */ /* 0x00036a000c1e1100 */
[----:B------:R-:W-:Y:S01]  /*1b00*/  @!P1 IMAD.IADD R2, R0, 0x1, R3 ;  /* 0x0000000100029824 */ /* 0x000fe200078e0203 */
[----:B------:R-:W-:Y:S01]  /*1b10*/  @!P1 IADD3 R3, R3, 0x80, RZ ;  /* 0x0000008003039810 */ /* 0x000fe20007ffe0ff */
[----:B------:R-:W-:Y:S01]  /*1b20*/  @!P5 IMAD.X R11, RZ, RZ, c[0x0][0x17c], P6 ;  /* 0x00005f00ff0bd624 */ /* 0x000fe200030e06ff */
[----:B------:R2:W5:Y:S02]  /*1b30*/  @!P5 LDG.E.U8 R17, [R8.64] ;  /* 0x000000040811d981 */ /* 0x000564000c1e1100 */
[----:B------:R-:W-:-:S02]  /*1b40*/  ISETP.GE.AND P3, PT, R3, R16, PT ;  /* 0x000000100300720c */ /* 0x000fc40003f66270 */
[----:B------:R3:W5:Y:S01]  /*1b50*/  @!P5 LDG.E.U8 R18, [R10.64] ;  /* 0x000000040a12d981 */ /* 0x000762000c1e1100 */
[C---:B------:R-:W-:Y:S02]  /*1b60*/  @!P2 IADD3 R22, P4, R30.reuse, c[0x0][0x170], RZ ;  /* 0x00005c001e16aa10 */ /* 0x040fe40007f9e0ff */
[----:B------:R-:W-:Y:S02]  /*1b70*/  @!P2 IADD3 R30, P5, R30, c[0x0][0x178], RZ ;  /* 0x00005e001e1eaa10 */ /* 0x000fe40007fbe0ff */
[----:B------:R-:W-:Y:S01]  /*1b80*/  PRMT R19, RZ, 0x7610, R19 ;  /* 0x00007610ff137816 */ /* 0x000fe20000000013 */
[----:B------:R-:W-:Y:S01]  /*1b90*/  @!P2 IMAD.X R23, RZ, RZ, c[0x0][0x174], P4 ;  /* 0x00005d00ff17a624 */ /* 0x000fe200020e06ff */
[----:B------:R-:W-:-:S04]  /*1ba0*/  PRMT R20, RZ, 0x7610, R20 ;  /* 0x00007610ff147816 */ /* 0x000fc80000000014 */
[----:B------:R-:W-:Y:S01]  /*1bb0*/  @!P3 IMAD.IADD R12, R0, 0x1, R3 ;  /* 0x00000001000cb824 */ /* 0x000fe200078e0203 */
[----:B------:R-:W-:Y:S01]  /*1bc0*/  @!P3 IADD3 R3, R3, 0x80, RZ ;  /* 0x000000800303b810 */ /* 0x000fe20007ffe0ff */
[----:B------:R-:W-:Y:S01]  /*1bd0*/  @!P2 IMAD.X R31, RZ, RZ, c[0x0][0x17c], P5 ;  /* 0x00005f00ff1fa624 */ /* 0x000fe200028e06ff */
[----:B------:R4:W5:Y:S02]  /*1be0*/  @!P2 LDG.E.U8 R19, [R22.64] ;  /* 0x000000041613a981 */ /* 0x000964000c1e1100 */
[----:B------:R-:W-:Y:S02]  /*1bf0*/  ISETP.GE.AND P4, PT, R3, R16, PT ;  /* 0x000000100300720c */ /* 0x000fe40003f86270 */
[----:B------:R1:W5:Y:S01]  /*1c00*/  @!P2 LDG.E.U8 R20, [R30.64] ;  /* 0x000000041e14a981 */ /* 0x000362000c1e1100 */
[C---:B0-----:R-:W-:Y:S02]  /*1c10*/  @!P1 IADD3 R4, P2, R2.reuse, c[0x0][0x178], RZ ;  /* 0x00005e0002049a10 */ /* 0x041fe40007f5e0ff */
[----:B------:R-:W-:-:S03]  /*1c20*/  @!P1 IADD3 R32, P5, R2, c[0x0][0x170], RZ ;  /* 0x00005c0002209a10 */ /* 0x000fc60007fbe0ff */
[----:B------:R-:W-:Y:S01]  /*1c30*/  @!P1 IMAD.X R5, RZ, RZ, c[0x0][0x17c], P2 ;  /* 0x00005f00ff059624 */ /* 0x000fe200010e06ff */
[----:B------:R-:W-:-:S04]  /*1c40*/  @!P3 IADD3 R24, P2, R12, c[0x0][0x170], RZ ;  /* 0x00005c000c18ba10 */ /* 0x000fc80007f5e0ff */
[----:B------:R-:W-:Y:S01]  /*1c50*/  @!P4 IMAD.IADD R2, R0, 0x1, R3 ;  /* 0x000000010002c824 */ /* 0x000fe200078e0203 */
[----:B------:R-:W-:Y:S01]  /*1c60*/  @!P4 IADD3 R3, R3, 0x80, RZ ;  /* 0x000000800303c810 */ /* 0x000fe20007ffe0ff */
[----:B------:R-:W-:-:S03]  /*1c70*/  @!P3 IMAD.X R25, RZ, RZ, c[0x0][0x174], P2 ;  /* 0x00005d00ff19b624 */ /* 0x000fc600010e06ff */
[----:B------:R-:W-:Y:S01]  /*1c80*/  ISETP.GE.AND P2, PT, R3, R16, PT ;  /* 0x000000100300720c */ /* 0x000fe20003f46270 */
[----:B------:R-:W-:Y:S01]  /*1c90*/  @!P1 IMAD.X R33, RZ, RZ, c[0x0][0x174], P5 ;  /* 0x00005d00ff219624 */ /* 0x000fe200028e06ff */
[----:B------:R-:W-:Y:S02]  /*1ca0*/  PRMT R15, RZ, 0x7610, R15 ;  /* 0x00007610ff0f7816 */ /* 0x000fe4000000000f */
[----:B------:R-:W-:Y:S02]  /*1cb0*/  PRMT R14, RZ, 0x7610, R14 ;  /* 0x00007610ff0e7816 */ /* 0x000fe4000000000e */
[----:B-1----:R-:W-:Y:S02]  /*1cc0*/  @!P3 IADD3 R6, P5, R12, c[0x0][0x178], RZ ;  /* 0x00005e000c06ba10 */ /* 0x002fe40007fbe0ff */
[----:B------:R0:W5:Y:S01]  /*1cd0*/  @!P1 LDG.E.U8 R15, [R32.64] ;  /* 0x00000004200f9981 */ /* 0x000162000c1e1100 */
[----:B------:R-:W-:Y:S02]  /*1ce0*/  PRMT R13, RZ, 0x7610, R13 ;  /* 0x00007610ff0d7816 */ /* 0x000fe4000000000d */
[----:B------:R-:W-:Y:S01]  /*1cf0*/  PRMT R12, RZ, 0x7610, R12 ;  /* 0x00007610ff0c7816 */ /* 0x000fe2000000000c */
[----:B------:R1:W5:Y:S01]  /*1d00*/  @!P1 LDG.E.U8 R14, [R4.64] ;  /* 0x00000004040e9981 */ /* 0x000362000c1e1100 */
[----:B------:R-:W-:Y:S01]  /*1d10*/  @!P3 IMAD.X R7, RZ, RZ, c[0x0][0x17c], P5 ;  /* 0x00005f00ff07b624 */ /* 0x000fe200028e06ff */
[----:B--2---:R-:W-:Y:S01]  /*1d20*/  @!P4 IADD3 R8, P1, R2, c[0x0][0x170], RZ ;  /* 0x00005c000208ca10 */ /* 0x004fe20007f3e0ff */
[----:B------:R-:W-:Y:S01]  /*1d30*/  @!P2 IMAD.IADD R3, R0, 0x1, R3 ;  /* 0x000000010003a824 */ /* 0x000fe200078e0203 */
[----:B------:R2:W5:Y:S01]  /*1d40*/  @!P3 LDG.E.U8 R13, [R24.64] ;  /* 0x00000004180db981 */ /* 0x000562000c1e1100 */
[----:B----4-:R-:W-:-:S02]  /*1d50*/  @!P4 IADD3 R22, P5, R2, c[0x0][0x178], RZ ;  /* 0x00005e000216ca10 */ /* 0x010fc40007fbe0ff */
[----:B------:R-:W-:Y:S01]  /*1d60*/  @!P4 IMAD.X R9, RZ, RZ, c[0x0][0x174], P1 ;  /* 0x00005d00ff09c624 */ /* 0x000fe200008e06ff */
[----:B------:R4:W5:Y:S01]  /*1d70*/  @!P3 LDG.E.U8 R12, [R6.64] ;  /* 0x00000004060cb981 */ /* 0x000962000c1e1100 */
[C---:B------:R-:W-:Y:S02]  /*1d80*/  @!P2 IADD3 R2, P1, R3.reuse, c[0x0][0x170], RZ ;  /* 0x00005c000302aa10 */ /* 0x040fe40007f3e0ff */
[----:B-1----:R-:W-:Y:S02]  /*1d90*/  @!P2 IADD3 R4, P3, R3, c[0x0][0x178], RZ ;  /* 0x00005e000304aa10 */ /* 0x002fe40007f7e0ff */
[----:B---3--:R-:W-:Y:S01]  /*1da0*/  PRMT R11, RZ, 0x7610, R11 ;  /* 0x00007610ff0b7816 */ /* 0x008fe2000000000b */
[----:B------:R-:W-:Y:S01]  /*1db0*/  @!P2 IMAD.X R3, RZ, RZ, c[0x0][0x174], P1 ;  /* 0x00005d00ff03a624 */ /* 0x000fe200008e06ff */
[----:B--2---:R-:W-:Y:S01]  /*1dc0*/  PRMT R24, RZ, 0x7610, R24 ;  /* 0x00007610ff187816 */ /* 0x004fe20000000018 */
[----:B------:R-:W-:Y:S01]  /*1dd0*/  @!P2 IMAD.X R5, RZ, RZ, c[0x0][0x17c], P3 ;  /* 0x00005f00ff05a624 */ /* 0x000fe200018e06ff */
[----:B------:R-:W-:-:S02]  /*1de0*/  PRMT R25, RZ, 0x7610, R25 ;  /* 0x00007610ff197816 */ /* 0x000fc40000000019 */
[----:B------:R1:W5:Y:S01]  /*1df0*/  @!P4 LDG.E.U8 R11, [R8.64] ;  /* 0x00000004080bc981 */ /* 0x000362000c1e1100 */
[----:B----4-:R-:W-:-:S03]  /*1e00*/  @!P0 IADD3 R6, P1, R28, c[0x0][0x170], RZ ;  /* 0x00005c001c068a10 */ /* 0x010fc60007f3e0ff */
        /* <DEDUP_REMOVED lines=9> */
[----:B------:R-:W-:Y:S01]  /*1ea0*/  PRMT R10, RZ, 0x7610, R10 ;  /* 0x00007610ff0a7816 */ /* 0x000fe2000000000a */
[----:B------:R-:W-:Y:S01]  /*1eb0*/  @!P4 IMAD.X R23, RZ, RZ, c[0x0][0x17c], P5 ;  /* 0x00005f00ff17c624 */ /* 0x000fe200028e06ff */
[C---:B---3--:R-:W-:Y:S01]  /*1ec0*/  IADD3 R5, R21.reuse, 0x180, RZ ;  /* 0x0000018015057810 */ /* 0x048fe20007ffe0ff */
[----:B------:R-:W-:Y:S01]  /*1ed0*/  BSSY B0, `(.L_x_28963) ;  /* 0x0000033000007945 */ /* 0x000fe20003800000 */
[----:B--2---:R-:W-:Y:S02]  /*1ee0*/  IADD3 R3, R21, 0x100, RZ ;  /* 0x0000010015037810 */ /* 0x004fe40007ffe0ff */
[----:B------:R1:W5:Y:S01]  /*1ef0*/  @!P4 LDG.E.U8 R10, [R22.64] ;  /* 0x00000004160ac981 */ /* 0x000362000c1e1100 */
[----:B------:R-:W-:-:S02]  /*1f00*/  ISETP.GE.AND P1, PT, R5, R16, PT ;  /* 0x000000100500720c */ /* 0x000fc40003f26270 */
[----:B------:R-:W-:Y:S02]  /*1f10*/  ISETP.GE.AND P2, PT, R3, R16, PT ;  /* 0x000000100300720c */ /* 0x000fe40003f46270 */
[C---:B------:R-:W-:Y:S02]  /*1f20*/  IADD3 R5, R21.reuse, 0x80, RZ ;  /* 0x0000008015057810 */ /* 0x040fe40007ffe0ff */
[----:B-1----:R-:W-:Y:S01]  /*1f30*/  IADD3 R23, R21, 0x200, RZ ;  /* 0x0000020015177810 */ /* 0x002fe20007ffe0ff */
[----:B------:R-:W-:Y:S05]  /*1f40*/  @P0 BRA `(.L_x_28964) ;  /* 0x000002b000000947 */ /* 0x000fea0003800000 */
[C---:B0----5:R-:W-:Y:S02]  /*1f50*/  LOP3.LUT R2, R29.reuse, 0xffff, RZ, 0xc0, !PT ;  /* 0x0000ffff1d027812 */ /* 0x061fe400078ec0ff */
[----:B------:R-:W-:Y:S02]  /*1f60*/  LOP3.LUT R29, R29, R28, RZ, 0x3c, !PT ;  /* 0x0000001c1d1d7212 */ /* 0x000fe400078e3cff */
[----:B------:R-:W-:Y:S02]  /*1f70*/  PRMT R6, R2, 0x8880, RZ ;  /* 0x0000888002067816 */ /* 0x000fe400000000ff */
[----:B------:R-:W-:-:S02]  /*1f80*/  LOP3.LUT R28, R28, 0xffff, RZ, 0xc0, !PT ;  /* 0x0000ffff1c1c7812 */ /* 0x000fc400078ec0ff */
[----:B------:R-:W-:Y:S02]  /*1f90*/  IABS R4, R6 ;  /* 0x0000000600047213 */ /* 0x000fe40000000000 */
[----:B------:R-:W-:Y:S02]  /*1fa0*/  PRMT R8, R29, 0x8880, RZ ;  /* 0x000088801d087816 */ /* 0x000fe400000000ff */
[----:B------:R-:W0:Y:S01]  /*1fb0*/  I2F.RP R7, R4 ;  /* 0x0000000400077306 */ /* 0x000e220000209400 */
[----:B------:R-:W-:Y:S02]  /*1fc0*/  PRMT R29, R28, 0x8880, RZ ;  /* 0x000088801c1d7816 */ /* 0x000fe400000000ff */
[----:B------:R-:W-:-:S05]  /*1fd0*/  ISETP.GT.AND P3, PT, R8, -0x1, PT ;  /* 0xffffffff0800780c */ /* 0x000fca0003f64270 */
        /* <DEDUP_REMOVED lines=34> */
.L_x_28964:
[----:B0-----:R-:W-:Y:S05]  /*2200*/  BSYNC B0 ;  /* 0x0000000000007941 */ /* 0x001fea0003800000 */
.L_x_28963:
[-C--:B------:R-:W-:Y:S01]  /*2210*/  ISETP.GE.AND P4, PT, R5, R16.reuse, PT ;  /* 0x000000100500720c */ /* 0x080fe20003f86270 */
[----:B------:R-:W-:Y:S01]  /*2220*/  BSSY B0, `(.L_x_28965) ;  /* 0x000002f000007945 */ /* 0x000fe20003800000 */
[----:B------:R-:W-:Y:S02]  /*2230*/  ISETP.GE.AND P3, PT, R23, R16, PT ;  /* 0x000000101700720c */ /* 0x000fe40003f66270 */
[----:B------:R-:W-:-:S09]  /*2240*/  IADD3 R9, R21, 0x280, RZ ;  /* 0x0000028015097810 */ /* 0x000fd20007ffe0ff */
        /* <DEDUP_REMOVED lines=11> */
[-C--:B------:R-:W-:Y:S01]  /*2300*/  LOP3.LUT R27, RZ, R4.reuse, RZ, 0x33, !PT ;  /* 0x00000004ff1b7212 */ /* 0x080fe200078e33ff */
[----:B0-----:R-:W0:Y:S02]  /*2310*/  MUFU.RCP R8, R8 ;  /* 0x0000000800087308 */ /* 0x001e240000001000 */
[----:B0-----:R-:W-:Y:S02]  /*2320*/  IADD3 R3, R8, 0xffffffe, RZ ;  /* 0x0ffffffe08037810 */ /* 0x001fe40007ffe0ff */
[----:B------:R-:W-:-:S04]  /*2330*/  LOP3.LUT R8, R23, R4, RZ, 0x3c, !PT ;  /* 0x0000000417087212 */ /* 0x000fc800078e3cff */
[----:B------:R-:W0:Y:S01]  /*2340*/  F2I.FTZ.U32.TRUNC.NTZ R3, R3 ;  /* 0x0000000300037305 */ /* 0x000e22000021f000 */
[----:B------:R-:W-:Y:S02]  /*2350*/  ISETP.GE.AND P4, PT, R8, RZ, PT ;  /* 0x000000ff0800720c */ /* 0x000fe40003f86270 */
[----:B------:R-:W-:Y:S01]  /*2360*/  PRMT R8, R26, 0x8880, RZ ;  /* 0x000088801a087816 */ /* 0x000fe200000000ff */
        /* <DEDUP_REMOVED lines=26> */
.L_x_28966:
[----:B------:R-:W-:Y:S05]  /*2510*/  BSYNC B0 ;  /* 0x0000000000007941 */ /* 0x000fea0003800000 */
.L_x_28965:
[----:B------:R-:W-:Y:S01]  /*2520*/  BSSY B0, `(.L_x_28967) ;  /* 0x000002f000007945 */ /* 0x000fe20003800000 */
[----:B------:R-:W-:Y:S02]  /*2530*/  ISETP.GE.AND P4, PT, R9, R16, PT ;  /* 0x000000100900720c */ /* 0x000fe40003f86270 */
[----:B------:R-:W-:Y:S01]  /*2540*/  IADD3 R9, R21, 0x300, RZ ;  /* 0x0000030015097810 */ /* 0x000fe20007ffe0ff */
        /* <DEDUP_REMOVED lines=10> */
[----:B------:R-:W-:-:S04]  /*25f0*/  LOP3.LUT R17, R18, R17, RZ, 0x3c, !PT ;  /* 0x0000001112117212 */ /* 0x000fc800078e3cff */
        /* <DEDUP_REMOVED lines=33> */
.L_x_28968:
[----:B------:R-:W-:Y:S05]  /*2810*/  BSYNC B0 ;  /* 0x0000000000007941 */ /* 0x000fea0003800000 */
.L_x_28967:
[----:B------:R-:W-:Y:S01]  /*2820*/  BSSY B0, `(.L_x_28969) ;  /* 0x0000031000007945 */ /* 0x000fe20003800000 */
[----:B------:R-:W-:Y:S01]  /*2830*/  ISETP.GE.AND P2, PT, R9, R16, PT ;  /* 0x000000100900720c */ /* 0x000fe20003f46270 */
[----:B------:R-:W-:Y:S01]  /*2840*/  @!P0 IMAD.IADD R8, R0, 0x1, R21 ;  /* 0x0000000100088824 */ /* 0x000fe200078e0215 */
        /* <DEDUP_REMOVED lines=14> */
[----:B0-----:R-:W-:Y:S01]  /*2930*/  IADD3 R3, R23, 0xffffffe, RZ ;  /* 0x0ffffffe17037810 */ /* 0x001fe20007ffe0ff */
[----:B------:R-:W-:-:S05]  /*2940*/  IMAD.MOV R23, RZ, RZ, -R28 ;  /* 0x000000ffff177224 */ /* 0x000fca00078e0a1c */
[----:B------:R-:W0:Y:S02]  /*2950*/  F2I.FTZ.U32.TRUNC.NTZ R3, R3 ;  /* 0x0000000300037305 */ /* 0x000e24000021f000 */
[----:B0-----:R-:W-:-:S04]  /*2960*/  IMAD.MOV R27, RZ, RZ, -R3 ;  /* 0x000000ffff1b7224 */ /* 0x001fc800078e0a03 */
[----:B------:R-:W-:-:S04]  /*2970*/  IMAD R27, R27, R18, RZ ;  /* 0x000000121b1b7224 */ /* 0x000fc800078e02ff */
[----:B------:R-:W-:-:S04]  /*2980*/  IMAD.HI.U32 R2, R3, R27, R2 ;  /* 0x0000001b03027227 */ /* 0x000fc800078e0002 */
[----:B------:R-:W-:-:S04]  /*2990*/  IMAD.MOV.U32 R3, RZ, RZ, R26 ;  /* 0x000000ffff037224 */ /* 0x000fc800078e001a */
        /* <DEDUP_REMOVED lines=25> */
.L_x_28970:
[----:B------:R-:W-:Y:S05]  /*2b30*/  BSYNC B0 ;  /* 0x0000000000007941 */ /* 0x000fea0003800000 */
.L_x_28969:
[----:B------:R-:W-:Y:S01]  /*2b40*/  @!P0 IADD3 R2, P5, R8, c[0x0][0x168], RZ ;  /* 0x00005a0008028a10 */ /* 0x000fe20007fbe0ff */
[----:B------:R-:W-:Y:S01]  /*2b50*/  BSSY B0, `(.L_x_28971) ;  /* 0x000002f000007945 */ /* 0x000fe20003800000 */
[----:B------:R-:W-:-:S03]  /*2b60*/  ISETP.GE.AND P1, PT, R9, R16, PT ;  /* 0x000000100900720c */ /* 0x000fc60003f26270 */
[----:B------:R-:W-:Y:S01]  /*2b70*/  @!P0 IMAD.X R3, RZ, RZ, c[0x0][0x16c], P5 ;  /* 0x00005b00ff038624 */ /* 0x000fe200028e06ff */
[----:B------:R-:W-:Y:S05]  /*2b80*/  @P3 BRA `(.L_x_28972) ;  /* 0x000002b000003947 */ /* 0x000fea0003800000 */
[C---:B-----5:R-:W-:Y:S02]  /*2b90*/  LOP3.LUT R8, R14.reuse, 0xffff, RZ, 0xc0, !PT ;  /* 0x0000ffff0e087812 */ /* 0x060fe400078ec0ff */
[----:B------:R-:W-:Y:S02]  /*2ba0*/  LOP3.LUT R14, R14, R15, RZ, 0x3c, !PT ;  /* 0x0000000f0e0e7212 */ /* 0x000fe400078e3cff */
[----:B------:R-:W-:Y:S02]  /*2bb0*/  PRMT R19, R8, 0x8880, RZ ;  /* 0x0000888008137816 */ /* 0x000fe400000000ff */
[----:B------:R-:W-:Y:S02]  /*2bc0*/  LOP3.LUT R8, R15, 0xffff, RZ, 0xc0, !PT ;  /* 0x0000ffff0f087812 */ /* 0x000fe400078ec0ff */
[-C--:B------:R-:W-:Y:S02]  /*2bd0*/  IABS R18, R19.reuse ;  /* 0x0000001300127213 */ /* 0x080fe40000000000 */
[----:B------:R-:W-:Y:S01]  /*2be0*/  PRMT R20, R8, 0x8880, RZ ;  /* 0x0000888008147816 */ /* 0x000fe200000000ff */
[----:B------:R-:W-:Y:S01]  /*2bf0*/  IMAD.MOV.U32 R8, RZ, RZ, RZ ;  /* 0x000000ffff087224 */ /* 0x000fe200078e00ff */
[----:B------:R-:W0:Y:S01]  /*2c00*/  I2F.RP R22, R18 ;  /* 0x0000001200167306 */ /* 0x000e220000209400 */
[----:B------:R-:W-:-:S02]  /*2c10*/  IABS R26, R19 ;  /* 0x00000013001a7213 */ /* 0x000fc40000000000 */
[----:B------:R-:W-:Y:S02]  /*2c20*/  IABS R27, R20 ;  /* 0x00000014001b7213 */ /* 0x000fe40000000000 */
[----:B------:R-:W-:-:S03]  /*2c30*/  PRMT R14, R14, 0x8880, RZ ;  /* 0x000088800e0e7816 */ /* 0x000fc600000000ff */
        /* <DEDUP_REMOVED lines=32> */
.L_x_28972:
[----:B------:R-:W-:Y:S05]  /*2e40*/  BSYNC B0 ;  /* 0x0000000000007941 */ /* 0x000fea0003800000 */
.L_x_28971:
[----:B------:R-:W-:Y:S01]  /*2e50*/  BSSY B0, `(.L_x_28973) ;  /* 0x000002d000007945 */ /* 0x000fe20003800000 */
[----:B------:R-:W-:Y:S05]  /*2e60*/  @P4 BRA `(.L_x_28974) ;  /* 0x000002b000004947 */ /* 0x000fea0003800000 */
[C---:B-----5:R-:W-:Y:S02]  /*2e70*/  LOP3.LUT R8, R12.reuse, 0xffff, RZ, 0xc0, !PT ;  /* 0x0000ffff0c087812 */ /* 0x060fe400078ec0ff */
[----:B------:R-:W-:Y:S02]  /*2e80*/  LOP3.LUT R12, R12, R13, RZ, 0x3c, !PT ;  /* 0x0000000d0c0c7212 */ /* 0x000fe400078e3cff */
[----:B------:R-:W-:Y:S02]  /*2e90*/  PRMT R18, R8, 0x8880, RZ ;  /* 0x0000888008127816 */ /* 0x000fe400000000ff */
[----:B------:R-:W-:Y:S02]  /*2ea0*/  LOP3.LUT R8, R13, 0xffff, RZ, 0xc0, !PT ;  /* 0x0000ffff0d087812 */ /* 0x000fe400078ec0ff */
[----:B------:R-:W-:Y:S02]  /*2eb0*/  IABS R15, R18 ;  /* 0x00000012000f7213 */ /* 0x000fe40000000000 */
[----:B------:R-:W-:-:S02]  /*2ec0*/  PRMT R19, R8, 0x8880, RZ ;  /* 0x0000888008137816 */ /* 0x000fc400000000ff */
        /* <DEDUP_REMOVED lines=37> */
.L_x_28974:
[----:B------:R-:W-:Y:S05]  /*3120*/  BSYNC B0 ;  /* 0x0000000000007941 */ /* 0x000fea0003800000 */
.L_x_28973:
        /* <DEDUP_REMOVED lines=9> */
[----:B------:R-:W-:-:S05]  /*31c0*/  IABS R20, R15 ;  /* 0x0000000f00147213 */ /* 0x000fca0000000000 */
[----:B------:R-:W-:Y:S02]  /*31d0*/  IMAD.MOV R20, RZ, RZ, -R20 ;  /* 0x000000ffff147224 */ /* 0x000fe400078e0a14 */
[----:B0-----:R-:W0:Y:S02]  /*31e0*/  MUFU.RCP R19, R19 ;  /* 0x0000001300137308 */ /* 0x001e240000001000 */
[----:B0-----:R-:W-:Y:S02]  /*31f0*/  IADD3 R9, R19, 0xffffffe, RZ ;  /* 0x0ffffffe13097810 */ /* 0x001fe40007ffe0ff */
[----:B------:R-:W-:-:S04]  /*3200*/  IABS R19, R18 ;  /* 0x0000001200137213 */ /* 0x000fc80000000000 */
        /* <DEDUP_REMOVED lines=31> */
.L_x_28976:
[----:B------:R-:W-:Y:S05]  /*3400*/  BSYNC B0 ;  /* 0x0000000000007941 */ /* 0x000fea0003800000 */
.L_x_28975:
[----:B------:R-:W-:Y:S01]  /*3410*/  BSSY B0, `(.L_x_28977) ;  /* 0x000002d000007945 */ /* 0x000fe20003800000 */
[----:B------:R-:W-:Y:S05]  /*3420*/  @P1 BRA `(.L_x_28978) ;  /* 0x000002b000001947 */ /* 0x000fea0003800000 */
[----:B-----5:R-:W-:Y:S02]  /*3430*/  LOP3.LUT R9, R25, 0xffff, RZ, 0xc0, !PT ;  /* 0x0000ffff19097812 */ /* 0x020fe400078ec0ff */
[----:B------:R-:W-:Y:S02]  /*3440*/  LOP3.LUT R10, R24, 0xffff, RZ, 0xc0, !PT ;  /* 0x0000ffff180a7812 */ /* 0x000fe400078ec0ff */
[----:B------:R-:W-:Y:S02]  /*3450*/  PRMT R9, R9, 0x8880, RZ ;  /* 0x0000888009097816 */ /* 0x000fe400000000ff */
[----:B------:R-:W-:Y:S02]  /*3460*/  PRMT R18, R10, 0x8880, RZ ;  /* 0x000088800a127816 */ /* 0x000fe400000000ff */
[-C--:B------:R-:W-:Y:S02]  /*3470*/  IABS R13, R9.reuse ;  /* 0x00000009000d7213 */ /* 0x080fe40000000000 */
[----:B------:R-:W-:-:S02]  /*3480*/  IABS R20, R9 ;  /* 0x0000000900147213 */ /* 0x000fc40000000000 */
[----:B------:R-:W0:Y:S01]  /*3490*/  I2F.RP R15, R13 ;  /* 0x0000000d000f7306 */ /* 0x000e220000209400 */
[----:B------:R-:W-:Y:S02]  /*34a0*/  LOP3.LUT R24, R25, R24, RZ, 0x3c, !PT ;  /* 0x0000001819187212 */ /* 0x000fe400078e3cff */
[----:B------:R-:W-:-:S05]  /*34b0*/  IMAD.MOV R20, RZ, RZ, -R20 ;  /* 0x000000ffff147224 */ /* 0x000fca00078e0a14 */
        /* <DEDUP_REMOVED lines=34> */
.L_x_28978:
[----:B------:R-:W-:Y:S05]  /*36e0*/  BSYNC B0 ;  /* 0x0000000000007941 */ /* 0x000fea0003800000 */
.L_x_28977:
[----:B------:R-:W-:Y:S01]  /*36f0*/  @!P0 IMAD.MOV.U32 R21, RZ, RZ, R5 ;  /* 0x000000ffff158224 */ /* 0x000fe200078e0005 */
[----:B------:R0:W-:Y:S01]  /*3700*/  @!P0 STG.E.U8 [R2.64], R7 ;  /* 0x0000000702008986 */ /* 0x0001e2000c101104 */
[----:B------:R-:W-:Y:S01]  /*3710*/  BSSY B0, `(.L_x_28979) ;  /* 0x000002d000007945 */ /* 0x000fe20003800000 */
[----:B------:R-:W-:Y:S02]  /*3720*/  BSSY B1, `(.L_x_28980) ;  /* 0x0000025000017945 */ /* 0x000fe40003800000 */
[----:B------:R-:W-:-:S13]  /*3730*/  ISETP.GE.AND P0, PT, R21, R16, PT ;  /* 0x000000101500720c */ /* 0x000fda0003f06270 */
[----:B------:R-:W-:Y:S05]  /*3740*/  @P0 BRA `(.L_x_28981) ;  /* 0x000000c000000947 */ /* 0x000fea0003800000 */
[----:B0-----:R-:W-:Y:S01]  /*3750*/  IMAD.IADD R2, R0, 0x1, R21 ;  /* 0x0000000100027824 */ /* 0x001fe200078e0215 */
[----:B------:R-:W-:-:S04]  /*3760*/  IADD3 R21, R21, 0x80, RZ ;  /* 0x0000008015157810 */ /* 0x000fc80007ffe0ff */
[----:B------:R-:W-:-:S05]  /*3770*/  IADD3 R2, P0, R2, c[0x0][0x168], RZ ;  /* 0x00005a0002027a10 */ /* 0x000fca0007f1e0ff */
[----:B------:R-:W-:Y:S01]  /*3780*/  IMAD.X R3, RZ, RZ, c[0x0][0x16c], P0 ;  /* 0x00005b00ff037624 */ /* 0x000fe200000e06ff */
[----:B------:R-:W-:-:S04]  /*3790*/  ISETP.GE.AND P0, PT, R21, R16, PT ;  /* 0x000000101500720c */ /* 0x000fc80003f06270 */
[----:B------:R0:W-:Y:S09]  /*37a0*/  STG.E.U8 [R2.64], R4 ;  /* 0x0000000402007986 */ /* 0x0001f2000c101104 */
[----:B------:R-:W-:Y:S05]  /*37b0*/  @P0 BRA `(.L_x_28982) ;  /* 0x000000c000000947 */ /* 0x000fea0003800000 */
[----:B0-----:R-:W-:Y:S01]  /*37c0*/  IMAD.IADD R2, R0, 0x1, R21 ;  /* 0x0000000100027824 */ /* 0x001fe200078e0215 */
[----:B------:R-:W-:-:S04]  /*37d0*/  IADD3 R21, R21, 0x80, RZ ;  /* 0x0000008015157810 */ /* 0x000fc80007ffe0ff */
[----:B------:R-:W-:-:S05]  /*37e0*/  IADD3 R2, P0, R2, c[0x0][0x168], RZ ;  /* 0x00005a0002027a10 */ /* 0x000fca0007f1e0ff */
[----:B------:R-:W-:-:S05]  /*37f0*/  IMAD.X R3, RZ, RZ, c[0x0][0x16c], P0 ;  /* 0x00005b00ff037624 */ /* 0x000fca00000e06ff */
[----:B------:R0:W-:Y:S03]  /*3800*/  STG.E.U8 [R2.64], R6 ;  /* 0x0000000602007986 */ /* 0x0001e6000c101104 */
.L_x_28981:
[----:B0-----:R-:W-:-:S13]  /*3810*/  ISETP.GE.AND P0, PT, R21, R16, PT ;  /* 0x000000101500720c */ /* 0x001fda0003f06270 */
[----:B------:R-:W-:Y:S05]  /*3820*/  @P0 BRA `(.L_x_28983) ;  /* 0x000000c000000947 */ /* 0x000fea0003800000 */
[----:B------:R-:W-:Y:S01]  /*3830*/  IMAD.IADD R2, R0, 0x1, R21 ;  /* 0x0000000100027824 */ /* 0x000fe200078e0215 */
[----:B------:R-:W-:-:S04]  /*3840*/  IADD3 R21, R21, 0x80, RZ ;  /* 0x0000008015157810 */ /* 0x000fc80007ffe0ff */
[----:B------:R-:W-:-:S05]  /*3850*/  IADD3 R2, P0, R2, c[0x0][0x168], RZ ;  /* 0x00005a0002027a10 */ /* 0x000fca0007f1e0ff */
[----:B------:R-:W-:-:S05]  /*3860*/  IMAD.X R3, RZ, RZ, c[0x0][0x16c], P0 ;  /* 0x00005b00ff037624 */ /* 0x000fca00000e06ff */
[----:B-----5:R0:W-:Y:S03]  /*3870*/  STG.E.U8 [R2.64], R17 ;  /* 0x0000001102007986 */ /* 0x0201e6000c101104 */
.L_x_28982:
[----:B------:R-:W-:-:S13]  /*3880*/  ISETP.GE.AND P0, PT, R21, R16, PT ;  /* 0x000000101500720c */ /* 0x000fda0003f06270 */
[----:B------:R-:W-:Y:S05]  /*3890*/  @P0 BRA `(.L_x_28984) ;  /* 0x000000d000000947 */ /* 0x000fea0003800000 */
[----:B0-----:R-:W-:Y:S01]  /*38a0*/  IMAD.IADD R2, R0, 0x1, R21 ;  /* 0x0000000100027824 */ /* 0x001fe200078e0215 */
[----:B------:R-:W-:-:S04]  /*38b0*/  IADD3 R21, R21, 0x80, RZ ;  /* 0x0000008015157810 */ /* 0x000fc80007ffe0ff */
[----:B------:R-:W-:-:S05]  /*38c0*/  IADD3 R2, P0, R2, c[0x0][0x168], RZ ;  /* 0x00005a0002027a10 */ /* 0x000fca0007f1e0ff */
[----:B------:R-:W-:-:S05]  /*38d0*/  IMAD.X R3, RZ, RZ, c[0x0][0x16c], P0 ;  /* 0x00005b00ff037624 */ /* 0x000fca00000e06ff */
[----:B-----5:R0:W-:Y:S03]  /*38e0*/  STG.E.U8 [R2.64], R14 ;  /* 0x0000000e02007986 */ /* 0x0201e6000c101104 */
.L_x_28983:
[----:B------:R-:W-:-:S13]  /*38f0*/  ISETP.GE.AND P0, PT, R21, R16, PT ;  /* 0x000000101500720c */ /* 0x000fda0003f06270 */
[----:B------:R-:W-:Y:S01]  /*3900*/  @P0 BREAK B1 ;  /* 0x0000000000010942 */ /* 0x000fe20003800000 */
[----:B------:R-:W-:Y:S05]  /*3910*/  @P0 BRA `(.L_x_28985) ;  /* 0x000000c000000947 */ /* 0x000fea0003800000 */
[----:B0-----:R-:W-:Y:S01]  /*3920*/  IMAD.IADD R2, R0, 0x1, R21 ;  /* 0x0000000100027824 */ /* 0x001fe200078e0215 */
[----:B------:R-:W-:-:S04]  /*3930*/  IADD3 R21, R21, 0x80, RZ ;  /* 0x0000008015157810 */ /* 0x000fc80007ffe0ff */
[----:B------:R-:W-:-:S05]  /*3940*/  IADD3 R2, P0, R2, c[0x0][0x168], RZ ;  /* 0x00005a0002027a10 */ /* 0x000fca0007f1e0ff */
[----:B------:R-:W-:-:S05]  /*3950*/  IMAD.X R3, RZ, RZ, c[0x0][0x16c], P0 ;  /* 0x00005b00ff037624 */ /* 0x000fca00000e06ff */
[----:B-----5:R0:W-:Y:S03]  /*3960*/  STG.E.U8 [R2.64], R12 ;  /* 0x0000000c02007986 */ /* 0x0201e6000c101104 */
.L_x_28984:
[----:B------:R-:W-:Y:S05]  /*3970*/  BSYNC B1 ;  /* 0x0000000000017941 */ /* 0x000fea0003800000 */
.L_x_28980:
[----:B------:R-:W-:-:S13]  /*3980*/  ISETP.GE.AND P0, PT, R21, R16, PT ;  /* 0x000000101500720c */ /* 0x000fda0003f06270 */
[----:B0-----:R-:W-:Y:S01]  /*3990*/  @!P0 IMAD.IADD R2, R0, 0x1, R21 ;  /* 0x0000000100028824 */ /* 0x001fe200078e0215 */
[----:B------:R-:W-:-:S04]  /*39a0*/  @!P0 IADD3 R21, R21, 0x80, RZ ;  /* 0x0000008015158810 */ /* 0x000fc80007ffe0ff */
[----:B------:R-:W-:-:S05]  /*39b0*/  @!P0 IADD3 R2, P1, R2, c[0x0][0x168], RZ ;  /* 0x00005a0002028a10 */ /* 0x000fca0007f3e0ff */
[----:B------:R-:W-:-:S05]  /*39c0*/  @!P0 IMAD.X R3, RZ, RZ, c[0x0][0x16c], P1 ;  /* 0x00005b00ff038624 */ /* 0x000fca00008e06ff */
[----:B------:R0:W-:Y:S03]  /*39d0*/  @!P0 STG.E.U8 [R2.64], R8 ;  /* 0x0000000802008986 */ /* 0x0001e6000c101104 */
.L_x_28985:
[----:B------:R-:W-:Y:S05]  /*39e0*/  BSYNC B0 ;  /* 0x0000000000007941 */ /* 0x000fea0003800000 */
.L_x_28979:
[----:B------:R-:W-:Y:S01]  /*39f0*/  WARPSYNC 0xffffffff ;  /* 0xffffffff00007948 */ /* 0x000fe20003800000 */
[----:B------:R-:W-:-:S13]  /*3a00*/  ISETP.GE.AND P0, PT, R21, R16, PT ;  /* 0x000000101500720c */ /* 0x000fda0003f06270 */
[----:B------:R-:W-:Y:S05]  /*3a10*/  @P0 EXIT ;  /* 0x000000000000094d */ /* 0x000fea0003800000 */
[----:B------:R-:W-:-:S05]  /*3a20*/  IMAD.IADD R0, R0, 0x1, R21 ;  /* 0x0000000100007824 */ /* 0x000fca00078e0215 */
[----:B0-----:R-:W-:-:S05]  /*3a30*/  IADD3 R2, P0, R0, c[0x0][0x168], RZ ;  /* 0x00005a0000027a10 */ /* 0x001fca0007f1e0ff */
[----:B------:R-:W-:-:S05]  /*3a40*/  IMAD.X R3, RZ, RZ, c[0x0][0x16c], P0 ;  /* 0x00005b00ff037624 */ /* 0x000fca00000e06ff */
[----:B------:R-:W-:Y:S01]  /*3a50*/  STG.E.U8 [R2.64], R9 ;  /* 0x0000000902007986 */ /* 0x000fe2000c101104 */
[----:B------:R-:W-:Y:S05]  /*3a60*/  EXIT ;  /* 0x000000000000794d */ /* 0x000fea0003800000 */
.L_x_28986:
        /* <DEDUP_REMOVED lines=9> */
.L_x_32721:


//--------------------- .text._ZN2at6native29vectorized_elementwise_kernelILi4ENS0_13BinaryFunctorIaaaZZZNS0_15binary_internal21div_floor_kernel_cudaERNS_18TensorIteratorBaseEENKUlvE_clEvENKUlvE0_clEvEUlaaE_EESt5arrayIPcLm3EEEEviT0_T1_ --------------------------
	.section	.text._ZN2at6native29vectorized_elementwise_kernelILi4ENS0_13BinaryFunctorIaaaZZZNS0_15binary_internal21div_floor_kernel_cudaERNS_18TensorIteratorBaseEENKUlvE_clEvENKUlvE0_clEvEUlaaE_EESt5arrayIPcLm3EEEEviT0_T1_,"ax",@progbits
	.sectioninfo	@"SHI_REGISTERS=31"
	.align	128
        .global         _ZN2at6native29vectorized_elementwise_kernelILi4ENS0_13BinaryFunctorIaaaZZZNS0_15binary_internal21div_floor_kernel_cudaERNS_18TensorIteratorBaseEENKUlvE_clEvENKUlvE0_clEvEUlaaE_EESt5arrayIPcLm3EEEEviT0_T1_
        .type           _ZN2at6native29vectorized_elementwise_kernelILi4ENS0_13BinaryFunctorIaaaZZZNS0_15binary_internal21div_floor_kernel_cudaERNS_18TensorIteratorBaseEENKUlvE_clEvENKUlvE0_clEvEUlaaE_EESt5arrayIPcLm3EEEEviT0_T1_,@function
        .size           _ZN2at6native29vectorized_elementwise_kernelILi4ENS0_13BinaryFunctorIaaaZZZNS0_15binary_internal21div_floor_kernel_cudaERNS_18TensorIteratorBaseEENKUlvE_clEvENKUlvE0_clEvEUlaaE_EESt5arrayIPcLm3EEEEviT0_T1_,(.L_x_32722 - _ZN2at6native29vectorized_elementwise_kernelILi4ENS0_13BinaryFunctorIaaaZZZNS0_15binary_internal21div_floor_kernel_cudaERNS_18TensorIteratorBaseEENKUlvE_clEvENKUlvE0_clEvEUlaaE_EESt5arrayIPcLm3EEEEviT0_T1_)
        .other          _ZN2at6native29vectorized_elementwise_kernelILi4ENS0_13BinaryFunctorIaaaZZZNS0_15binary_internal21div_floor_kernel_cudaERNS_18TensorIteratorBaseEENKUlvE_clEvENKUlvE0_clEvEUlaaE_EESt5arrayIPcLm3EEEEviT0_T1_,@"STO_CUDA_ENTRY STV_DEFAULT"
_ZN2at6native29vectorized_elementwise_kernelILi4ENS0_13BinaryFunctorIaaaZZZNS0_15binary_internal21div_floor_kernel_cudaERNS_18TensorIteratorBaseEENKUlvE_clEvENKUlvE0_clEvEUlaaE_EESt5arrayIPcLm3EEEEviT0_T1_:
.text._ZN2at6native29vectorized_elementwise_kernelILi4ENS0_13BinaryFunctorIaaaZZZNS0_15binary_internal21div_floor_kernel_cudaERNS_18TensorIteratorBaseEENKUlvE_clEvENKUlvE0_clEvEUlaaE_EESt5arrayIPcLm3EEEEviT0_T1_:
        /* <DEDUP_REMOVED lines=12> */
[----:B------:R-:W2:Y:S01]  /*00c0*/  LDG.E R5, [R16.64] ;  /* 0x0000000410057981 */ /* 0x000ea2000c1e1900 */
[----:B------:R-:W-:-:S03]  /*00d0*/  IADD3 R14, P0, R8, c[0x0][0x170], RZ ;  /* 0x00005c00080e7a10 */ /* 0x000fc60007f1e0ff */
[----:B------:R0:W5:Y:S01]  /*00e0*/  LDG.E R9, [R16.64+0x200] ;  /* 0x0002000410097981 */ /* 0x000162000c1e1900 */
[----:B------:R-:W-:-:S05]  /*00f0*/  IADD3.X R15, R0, c[0x0][0x174], RZ, P0, !PT ;  /* 0x00005d00000f7a10 */ /* 0x000fca00007fe4ff */
[----:B------:R-:W-:-:S05]  /*0100*/  IMAD.WIDE.U32 R14, R11, 0x4, R14 ;  /* 0x000000040b0e7825 */ /* 0x000fca00078e000e */
[----:B------:R1:W3:Y:S04]  /*0110*/  LDG.E R3, [R14.64] ;  /* 0x000000040e037981 */ /* 0x0002e8000c1e1900 */
[----:B------:R1:W5:Y:S01]  /*0120*/  LDG.E R10, [R14.64+0x200] ;  /* 0x000200040e0a7981 */ /* 0x000362000c1e1900 */
[----:B------:R-:W-:Y:S01]  /*0130*/  BSSY B0, `(.L_x_28988) ;  /* 0x000003c000007945 */ /* 0x000fe20003800000 */
[----:B--2---:R-:W-:-:S04]  /*0140*/  PRMT R0, R5, 0x8880, RZ ;  /* 0x0000888005007816 */ /* 0x004fc800000000ff */
[----:B------:R-:W-:-:S04]  /*0150*/  IABS R6, R0 ;  /* 0x0000000000067213 */ /* 0x000fc80000000000 */
[----:B------:R-:W2:Y:S08]  /*0160*/  I2F.RP R2, R6 ;  /* 0x0000000600027306 */ /* 0x000eb00000209400 */
[----:B--2---:R-:W2:Y:S02]  /*0170*/  MUFU.RCP R2, R2 ;  /* 0x0000000200027308 */ /* 0x004ea40000001000 */
[----:B--2---:R-:W-:-:S06]  /*0180*/  IADD3 R12, R2, 0xffffffe, RZ ;  /* 0x0ffffffe020c7810 */ /* 0x004fcc0007ffe0ff */
[----:B------:R2:W4:Y:S01]  /*0190*/  F2I.FTZ.U32.TRUNC.NTZ R13, R12 ;  /* 0x0000000c000d7305 */ /* 0x000522000021f000 */
[----:B-1----:R-:W-:Y:S02]  /*01a0*/  PRMT R14, R5, 0x9991, RZ ;  /* 0x00009991050e7816 */ /* 0x002fe400000000ff */
[----:B---3--:R-:W-:Y:S01]  /*01b0*/  PRMT R7, R3, 0x8880, RZ ;  /* 0x0000888003077816 */ /* 0x008fe200000000ff */
[----:B--2---:R-:W-:Y:S02]  /*01c0*/  IMAD.MOV.U32 R12, RZ, RZ, RZ ;  /* 0x000000ffff0c7224 */ /* 0x004fe400078e00ff */
[----:B----4-:R-:W-:-:S04]  /*01d0*/  IMAD.MOV R15, RZ, RZ, -R13 ;  /* 0x000000ffff0f7224 */ /* 0x010fc800078e0a0d */
[----:B------:R-:W-:Y:S01]  /*01e0*/  IMAD R15, R15, R6, RZ ;  /* 0x000000060f0f7224 */ /* 0x000fe200078e02ff */
[----:B0-----:R-:W-:Y:S02]  /*01f0*/  IABS R17, R7 ;  /* 0x0000000700117213 */ /* 0x001fe40000000000 */
[----:B------:R-:W-:Y:S01]  /*0200*/  IABS R4, R0 ;  /* 0x0000000000047213 */ /* 0x000fe20000000000 */
[----:B------:R-:W-:-:S04]  /*0210*/  IMAD.HI.U32 R2, R13, R15, R12 ;  /* 0x0000000f0d027227 */ /* 0x000fc800078e000c */
[----:B------:R-:W-:Y:S02]  /*0220*/  IMAD.MOV.U32 R15, RZ, RZ, R14 ;  /* 0x000000ffff0f7224 */ /* 0x000fe400078e000e */
[----:B------:R-:W-:Y:S02]  /*0230*/  IMAD.MOV R4, RZ, RZ, -R4 ;  /* 0x000000ffff047224 */ /* 0x000fe400078e0a04 */
[----:B------:R-:W-:Y:S01]  /*0240*/  IMAD.HI.U32 R2, R2, R17, RZ ;  /* 0x0000001102027227 */ /* 0x000fe200078e00ff */
[----:B------:R-:W-:-:S03]  /*0250*/  IABS R14, R15 ;  /* 0x0000000f000e7213 */ /* 0x000fc60000000000 */
[----:B------:R-:W-:Y:S01]  /*0260*/  IMAD R17, R2, R4, R17 ;  /* 0x0000000402117224 */ /* 0x000fe200078e0211 */
[----:B------:R-:W0:Y:S04]  /*0270*/  I2F.RP R18, R14 ;  /* 0x0000000e00127306 */ /* 0x000e280000209400 */
[----:B------:R-:W-:Y:S02]  /*0280*/  ISETP.GT.U32.AND P1, PT, R6, R17, PT ;  /* 0x000000110600720c */ /* 0x000fe40003f24070 */
[----:B------:R-:W-:Y:S02]  /*0290*/  PRMT R13, R3, 0x7770, RZ ;  /* 0x00007770030d7816 */ /* 0x000fe400000000ff */
[C---:B------:R-:W-:Y:S02]  /*02a0*/  PRMT R16, R5.reuse, 0x7770, RZ ;  /* 0x0000777005107816 */ /* 0x040fe400000000ff */
[----:B------:R-:W-:Y:S01]  /*02b0*/  PRMT R20, R5, 0xaaa2, RZ ;  /* 0x0000aaa205147816 */ /* 0x000fe200000000ff */
[----:B0-----:R-:W0:Y:S06]  /*02c0*/  MUFU.RCP R18, R18 ;  /* 0x0000001200127308 */ /* 0x001e2c0000001000 */
[----:B------:R-:W-:Y:S01]  /*02d0*/  @!P1 IMAD.IADD R17, R17, 0x1, -R6 ;  /* 0x0000000111119824 */ /* 0x000fe200078e0a06 */
[----:B------:R-:W-:-:S02]  /*02e0*/  LOP3.LUT R13, R16, R13, RZ, 0x3c, !PT ;  /* 0x0000000d100d7212 */ /* 0x000fc400078e3cff */
[----:B------:R-:W-:Y:S02]  /*02f0*/  IABS R19, R20 ;  /* 0x0000001400137213 */ /* 0x000fe40000000000 */
[----:B------:R-:W-:Y:S02]  /*0300*/  ISETP.GE.U32.AND P0, PT, R17, R6, PT ;  /* 0x000000061100720c */ /* 0x000fe40003f06070 */
[----:B------:R-:W-:Y:S02]  /*0310*/  LOP3.LUT R4, R7, R0, RZ, 0x3c, !PT ;  /* 0x0000000007047212 */ /* 0x000fe400078e3cff */
[----:B------:R-:W-:Y:S01]  /*0320*/  PRMT R13, R13, 0x8880, RZ ;  /* 0x000088800d0d7816 */ /* 0x000fe200000000ff */
[----:B------:R-:W1:Y:S01]  /*0330*/  I2F.RP R21, R19 ;  /* 0x0000001300157306 */ /* 0x000e620000209400 */
[----:B------:R-:W-:-:S03]  /*0340*/  ISETP.GE.AND P2, PT, R4, RZ, PT ;  /* 0x000000ff0400720c */ /* 0x000fc60003f46270 */
[----:B------:R-:W-:Y:S01]  /*0350*/  IMAD.MOV.U32 R4, RZ, RZ, R13 ;  /* 0x000000ffff047224 */ /* 0x000fe200078e000d */
[----:B------:R-:W-:Y:S02]  /*0360*/  @!P1 IADD3 R2, R2, 0x1, RZ ;  /* 0x0000000102029810 */ /* 0x000fe40007ffe0ff */
[----:B0-----:R-:W-:Y:S02]  /*0370*/  IADD3 R13, R18, 0xffffffe, RZ ;  /* 0x0ffffffe120d7810 */ /* 0x001fe40007ffe0ff */
[----:B------:R-:W-:Y:S02]  /*0380*/  PRMT R18, R5, 0xbbb3, RZ ;  /* 0x0000bbb305127816 */ /* 0x000fe400000000ff */
[----:B------:R-:W-:Y:S02]  /*0390*/  ISETP.GT.AND P1, PT, R4, -0x1, PT ;  /* 0xffffffff0400780c */ /* 0x000fe40003f24270 */
[----:B------:R-:W-:Y:S01]  /*03a0*/  @P0 IADD3 R2, R2, 0x1, RZ ;  /* 0x0000000102020810 */ /* 0x000fe20007ffe0ff */
[----:B------:R-:W0:Y:S01]  /*03b0*/  F2I.FTZ.U32.TRUNC.NTZ R13, R13 ;  /* 0x0000000d000d7305 */ /* 0x000e22000021f000 */
[----:B------:R-:W-:-:S03]  /*03c0*/  IMAD.MOV.U32 R4, RZ, RZ, R18 ;  /* 0x000000ffff047224 */ /* 0x000fc600078e0012 */
[----:B------:R-:W-:Y:S01]  /*03d0*/  IMAD.MOV.U32 R18, RZ, RZ, R2 ;  /* 0x000000ffff127224 */ /* 0x000fe200078e0002 */
[----:B------:R-:W-:-:S03]  /*03e0*/  ISETP.NE.AND P0, PT, R16, RZ, PT ;  /* 0x000000ff1000720c */ /* 0x000fc60003f05270 */
[----:B-1----:R1:W2:Y:S01]  /*03f0*/  MUFU.RCP R12, R21 ;  /* 0x00000015000c7308 */ /* 0x0022a20000001000 */
[----:B------:R-:W-:Y:S01]  /*0400*/  @!P2 IMAD.MOV R18, RZ, RZ, -R18 ;  /* 0x000000ffff12a224 */ /* 0x000fe200078e0a12 */
[----:B------:R-:W-:Y:S02]  /*0410*/  IABS R2, R4 ;  /* 0x0000000400027213 */ /* 0x000fe40000000000 */
[----:B-1----:R-:W-:-:S04]  /*0420*/  LOP3.LUT R21, RZ, R0, RZ, 0x33, !PT ;  /* 0x00000000ff157212 */ /* 0x002fc800078e33ff */
        /* <DEDUP_REMOVED lines=12> */
.L_x_28989:
[----:B0-----:R-:W-:Y:S05]  /*04f0*/  BSYNC B0 ;  /* 0x0000000000007941 */ /* 0x001fea0003800000 */
.L_x_28988:
[--C-:B------:R-:W-:Y:S01]  /*0500*/  IMAD.MOV R17, RZ, RZ, -R13.reuse ;  /* 0x000000ffff117224 */ /* 0x100fe200078e0a0d */
[----:B------:R-:W0:Y:S01]  /*0510*/  I2F.RP R6, R2 ;  /* 0x0000000200067306 */ /* 0x000e220000209400 */
[----:B--2---:R-:W-:Y:S01]  /*0520*/  IADD3 R7, R12, 0xffffffe, RZ ;  /* 0x0ffffffe0c077810 */ /* 0x004fe20007ffe0ff */
[----:B------:R-:W-:Y:S01]  /*0530*/  IMAD.MOV.U32 R12, RZ, RZ, RZ ;  /* 0x000000ffff0c7224 */ /* 0x000fe200078e00ff */
[----:B------:R-:W-:Y:S01]  /*0540*/  PRMT R16, R3, 0x9991, RZ ;  /* 0x0000999103107816 */ /* 0x000fe200000000ff */
[----:B------:R-:W-:Y:S01]  /*0550*/  IMAD R17, R17, R14, RZ ;  /* 0x0000000e11117224 */ /* 0x000fe200078e02ff */
[----:B------:R-:W-:Y:S01]  /*0560*/  IABS R21, R15 ;  /* 0x0000000f00157213 */ /* 0x000fe20000000000 */
[----:B------:R-:W-:Y:S01]  /*0570*/  BSSY B0, `(.L_x_28990) ;  /* 0x000003f000007945 */ /* 0x000fe20003800000 */
[----:B------:R-:W-:Y:S01]  /*0580*/  IABS R18, R16 ;  /* 0x0000001000127213 */ /* 0x000fe20000000000 */
[----:B------:R-:W-:Y:S01]  /*0590*/  IMAD.HI.U32 R17, R13, R17, R12 ;  /* 0x000000110d117227 */ /* 0x000fe200078e000c */
[----:B------:R-:W1:Y:S01]  /*05a0*/  F2I.FTZ.U32.TRUNC.NTZ R7, R7 ;  /* 0x0000000700077305 */ /* 0x000e62000021f000 */
[----:B------:R-:W-:-:S02]  /*05b0*/  PRMT R12, R3, 0x7771, RZ ;  /* 0x00007771030c7816 */ /* 0x000fc400000000ff */
[----:B------:R-:W-:Y:S01]  /*05c0*/  IMAD.MOV R21, RZ, RZ, -R21 ;  /* 0x000000ffff157224 */ /* 0x000fe200078e0a15 */
[----:B------:R-:W-:Y:S01]  /*05d0*/  PRMT R13, R5, 0x7771, RZ ;  /* 0x00007771050d7816 */ /* 0x000fe200000000ff */
[----:B------:R-:W-:Y:S01]  /*05e0*/  IMAD.HI.U32 R17, R17, R18, RZ ;  /* 0x0000001211117227 */ /* 0x000fe200078e00ff */
[----:B------:R-:W-:Y:S02]  /*05f0*/  PRMT R22, R5, 0x7772, RZ ;  /* 0x0000777205167816 */ /* 0x000fe400000000ff */
[----:B0-----:R-:W0:Y:S01]  /*0600*/  MUFU.RCP R6, R6 ;  /* 0x0000000600067308 */ /* 0x001e220000001000 */
[----:B------:R-:W-:Y:S01]  /*0610*/  IMAD R21, R17, R21, R18 ;  /* 0x0000001511157224 */ /* 0x000fe200078e0212 */
[C---:B------:R-:W-:Y:S02]  /*0620*/  LOP3.LUT R12, R13.reuse, R12, RZ, 0x3c, !PT ;  /* 0x0000000c0d0c7212 */ /* 0x040fe400078e3cff */
[----:B------:R-:W-:Y:S02]  /*0630*/  ISETP.NE.AND P3, PT, R13, RZ, PT ;  /* 0x000000ff0d00720c */ /* 0x000fe40003f65270 */
[----:B------:R-:W-:-:S02]  /*0640*/  ISETP.GT.U32.AND P1, PT, R14, R21, PT ;  /* 0x000000150e00720c */ /* 0x000fc40003f24070 */
[----:B------:R-:W-:Y:S01]  /*0650*/  PRMT R13, R3, 0x7772, RZ ;  /* 0x00007772030d7816 */ /* 0x000fe200000000ff */
[----:B-1----:R-:W-:Y:S01]  /*0660*/  IMAD.MOV R26, RZ, RZ, -R7 ;  /* 0x000000ffff1a7224 */ /* 0x002fe200078e0a07 */
[C---:B------:R-:W-:Y:S02]  /*0670*/  ISETP.NE.AND P0, PT, R22.reuse, RZ, PT ;  /* 0x000000ff1600720c */ /* 0x040fe40003f05270 */
[----:B------:R-:W-:Y:S01]  /*0680*/  LOP3.LUT R18, R22, R13, RZ, 0x3c, !PT ;  /* 0x0000000d16127212 */ /* 0x000fe200078e3cff */
[----:B------:R-:W-:Y:S01]  /*0690*/  IMAD R25, R26, R19, RZ ;  /* 0x000000131a197224 */ /* 0x000fe200078e02ff */
[----:B------:R-:W-:Y:S02]  /*06a0*/  PRMT R12, R12, 0x8880, RZ ;  /* 0x000088800c0c7816 */ /* 0x000fe400000000ff */
[----:B0-----:R-:W-:Y:S02]  /*06b0*/  IADD3 R24, R6, 0xffffffe, RZ ;  /* 0x0ffffffe06187810 */ /* 0x001fe40007ffe0ff */
[----:B------:R-:W-:Y:S01]  /*06c0*/  LOP3.LUT R6, R16, R15, RZ, 0x3c, !PT ;  /* 0x0000000f10067212 */ /* 0x000fe200078e3cff */
[----:B------:R-:W-:Y:S01]  /*06d0*/  @!P1 IMAD.IADD R21, R21, 0x1, -R14 ;  /* 0x0000000115159824 */ /* 0x000fe200078e0a0e */
[----:B------:R0:W1:Y:S01]  /*06e0*/  F2I.FTZ.U32.TRUNC.NTZ R13, R24 ;  /* 0x00000018000d7305 */ /* 0x000062000021f000 */
[----:B------:R-:W-:-:S02]  /*06f0*/  IABS R22, R20 ;  /* 0x0000001400167213 */ /* 0x000fc40000000000 */
[----:B------:R-:W-:Y:S01]  /*0700*/  ISETP.GE.AND P4, PT, R6, RZ, PT ;  /* 0x000000ff0600720c */ /* 0x000fe20003f86270 */
[----:B------:R-:W-:Y:S01]  /*0710*/  IMAD.MOV.U32 R6, RZ, RZ, RZ ;  /* 0x000000ffff067224 */ /* 0x000fe200078e00ff */
[----:B------:R-:W-:Y:S01]  /*0720*/  ISETP.GE.U32.AND P2, PT, R21, R14, PT ;  /* 0x0000000e1500720c */ /* 0x000fe20003f46070 */
[----:B------:R-:W-:Y:S01]  /*0730*/  IMAD.MOV R22, RZ, RZ, -R22 ;  /* 0x000000ffff167224 */ /* 0x000fe200078e0a16 */
[----:B------:R-:W-:Y:S01]  /*0740*/  PRMT R23, R3, 0xaaa2, RZ ;  /* 0x0000aaa203177816 */ /* 0x000fe200000000ff */
[----:B------:R-:W-:Y:S01]  /*0750*/  IMAD.HI.U32 R6, R7, R25, R6 ;  /* 0x0000001907067227 */ /* 0x000fe200078e0006 */
[----:B------:R-:W-:Y:S02]  /*0760*/  PRMT R18, R18, 0x8880, RZ ;  /* 0x0000888012127816 */ /* 0x000fe400000000ff */
[----:B------:R-:W-:Y:S02]  /*0770*/  ISETP.GT.AND P5, PT, R12, -0x1, PT ;  /* 0xffffffff0c00780c */ /* 0x000fe40003fa4270 */
[----:B------:R-:W-:Y:S01]  /*0780*/  IABS R7, R23 ;  /* 0x0000001700077213 */ /* 0x000fe20000000000 */
[----:B------:R-:W-:Y:S01]  /*0790*/  IMAD.MOV.U32 R12, RZ, RZ, R18 ;  /* 0x000000ffff0c7224 */ /* 0x000fe200078e0012 */
[----:B------:R-:W-:Y:S01]  /*07a0*/  @!P1 IADD3 R17, R17, 0x1, RZ ;  /* 0x0000000111119810 */ /* 0x000fe20007ffe0ff */
[----:B------:R-:W-:Y:S01]  /*07b0*/  IMAD.MOV.U32 R18, RZ, RZ, R22 ;  /* 0x000000ffff127224 */ /* 0x000fe200078e0016 */
[----:B0-----:R-:W-:Y:S01]  /*07c0*/  LOP3.LUT R24, RZ, R15, RZ, 0x33, !PT ;  /* 0x0000000fff187212 */ /* 0x001fe200078e33ff */
[----:B-1----:R-:W-:Y:S01]  /*07d0*/  IMAD.MOV R25, RZ, RZ, -R13 ;  /* 0x000000ffff197224 */ /* 0x002fe200078e0a0d */
[----:B------:R-:W-:Y:S01]  /*07e0*/  @P2 IADD3 R17, R17, 0x1, RZ ;  /* 0x0000000111112810 */ /* 0x000fe20007ffe0ff */
[----:B------:R-:W-:Y:S01]  /*07f0*/  IMAD.HI.U32 R22, R6, R7, RZ ;  /* 0x0000000706167227 */ /* 0x000fe200078e00ff */
[----:B------:R-:W-:-:S03]  /*0800*/  ISETP.GT.AND P1, PT, R12, -0x1, PT ;  /* 0xffffffff0c00780c */ /* 0x000fc60003f24270 */
[----:B------:R-:W-:Y:S02]  /*0810*/  IMAD R25, R25, R2, RZ ;  /* 0x0000000219197224 */ /* 0x000fe400078e02ff */
[----:B------:R-:W-:Y:S01]  /*0820*/  IMAD R6, R22, R18, R7 ;  /* 0x0000001216067224 */ /* 0x000fe200078e0207 */
[----:B------:R-:W-:Y:S01]  /*0830*/  PRMT R7, R3, 0xbbb3, RZ ;  /* 0x0000bbb303077816 */ /* 0x000fe200000000ff */
[----:B------:R-:W-:Y:S01]  /*0840*/  IMAD.MOV.U32 R12, RZ, RZ, RZ ;  /* 0x000000ffff0c7224 */ /* 0x000fe200078e00ff */
[----:B-----5:R-:W-:Y:S01]  /*0850*/  PRMT R18, R9, 0x8880, RZ ;  /* 0x0000888009127816 */ /* 0x020fe200000000ff */
[----:B------:R-:W-:Y:S01]  /*0860*/  @!P4 IMAD.MOV R17, RZ, RZ, -R17 ;  /* 0x000000ffff11c224 */ /* 0x000fe200078e0a11 */
[----:B------:R-:W-:Y:S01]  /*0870*/  ISETP.GT.U32.AND P2, PT, R19, R6, PT ;  /* 0x000000061300720c */ /* 0x000fe20003f44070 */
[----:B------:R-:W-:Y:S01]  /*0880*/  IMAD.HI.U32 R12, R13, R25, R12 ;  /* 0x000000190d0c7227 */ /* 0x000fe200078e000c */
[----:B------:R-:W-:Y:S02]  /*0890*/  PRMT R13, R9, 0x9991, RZ ;  /* 0x00009991090d7816 */ /* 0x000fe400000000ff */
        /* <DEDUP_REMOVED lines=12> */
.L_x_28991:
[----:B------:R-:W-:Y:S05]  /*0960*/  BSYNC B0 ;  /* 0x0000000000007941 */ /* 0x000fea0003800000 */
.L_x_28990:
[----:B------:R-:W-:Y:S01]  /*0970*/  IABS R15, R18 ;  /* 0x00000012000f7213 */ /* 0x000fe20000000000 */
[----:B------:R-:W-:Y:S01]  /*0980*/  @!P2 IMAD.IADD R6, R6, 0x1, -R19 ;  /* 0x000000010606a824 */ /* 0x000fe200078e0a13 */
[----:B------:R-:W-:Y:S01]  /*0990*/  IABS R14, R4 ;  /* 0x00000004000e7213 */ /* 0x000fe20000000000 */
[----:B------:R-:W-:Y:S01]  /*09a0*/  IMAD.MOV.U32 R16, RZ, RZ, R13 ;  /* 0x000000ffff107224 */ /* 0x000fe200078e000d */
[----:B------:R-:W0:Y:S01]  /*09b0*/  I2F.RP R26, R15 ;  /* 0x0000000f001a7306 */ /* 0x000e220000209400 */
[----:B------:R-:W-:Y:S01]  /*09c0*/  LOP3.LUT R13, R23, R20, RZ, 0x3c, !PT ;  /* 0x00000014170d7212 */ /* 0x000fe200078e3cff */
[----:B------:R-:W-:Y:S01]  /*09d0*/  BSSY B0, `(.L_x_28992) ;  /* 0x000001d000007945 */ /* 0x000fe20003800000 */
[----:B------:R-:W-:Y:S01]  /*09e0*/  ISETP.GE.U32.AND P3, PT, R6, R19, PT ;  /* 0x000000130600720c */ /* 0x000fe20003f66070 */
[----:B------:R-:W-:Y:S01]  /*09f0*/  IMAD.MOV R24, RZ, RZ, -R14 ;  /* 0x000000ffff187224 */ /* 0x000fe200078e0a0e */
[----:B------:R-:W-:Y:S02]  /*0a00*/  IABS R25, R16 ;  /* 0x0000001000197213 */ /* 0x000fe40000000000 */
[----:B------:R-:W-:Y:S01]  /*0a10*/  ISETP.GE.AND P4, PT, R13, RZ, PT ;  /* 0x000000ff0d00720c */ /* 0x000fe20003f86270 */
[----:B------:R-:W-:Y:S01]  /*0a20*/  IMAD.MOV.U32 R13, RZ, RZ, R24 ;  /* 0x000000ffff0d7224 */ /* 0x000fe200078e0018 */
[----:B------:R-:W-:Y:S01]  /*0a30*/  @!P2 IADD3 R22, R22, 0x1, RZ ;  /* 0x000000011616a810 */ /* 0x000fe20007ffe0ff */
[----:B------:R-:W-:Y:S01]  /*0a40*/  IMAD.MOV.U32 R14, RZ, RZ, R25 ;  /* 0x000000ffff0e7224 */ /* 0x000fe200078e0019 */
[----:B------:R-:W-:-:S02]  /*0a50*/  IABS R21, R7 ;  /* 0x0000000700157213 */ /* 0x000fc40000000000 */
[----:B------:R-:W-:Y:S01]  /*0a60*/  LOP3.LUT R27, RZ, R20, RZ, 0x33, !PT ;  /* 0x00000014ff1b7212 */ /* 0x000fe200078e33ff */
[----:B------:R1:W2:Y:S02]  /*0a70*/  I2F.RP R25, R14 ;  /* 0x0000000e00197306 */ /* 0x0002a40000209400 */
[----:B------:R-:W-:Y:S01]  /*0a80*/  @P3 IADD3 R22, R22, 0x1, RZ ;  /* 0x0000000116163810 */ /* 0x000fe20007ffe0ff */
[----:B------:R-:W-:-:S04]  /*0a90*/  IMAD.HI.U32 R24, R12, R21, RZ ;  /* 0x000000150c187227 */ /* 0x000fc800078e00ff */
[----:B------:R-:W-:Y:S01]  /*0aa0*/  @!P4 IMAD.MOV R22, RZ, RZ, -R22 ;  /* 0x000000ffff16c224 */ /* 0x000fe200078e0a16 */
[----:B0-----:R-:W0:Y:S01]  /*0ab0*/  MUFU.RCP R26, R26 ;  /* 0x0000001a001a7308 */ /* 0x001e220000001000 */
[----:B------:R-:W-:Y:S01]  /*0ac0*/  IMAD R21, R24, R13, R21 ;  /* 0x0000000d18157224 */ /* 0x000fe200078e0215 */
[----:B------:R-:W-:Y:S02]  /*0ad0*/  PRMT R13, R9, 0xaaa2, RZ ;  /* 0x0000aaa2090d7816 */ /* 0x000fe400000000ff */
[----:B------:R-:W-:Y:S01]  /*0ae0*/  SEL R12, R27, R22, !P0 ;  /* 0x000000161b0c7207 */ /* 0x000fe20004000000 */
[----:B------:R-:W-:Y:S05]  /*0af0*/  @P1 BRA `(.L_x_28993) ;  /* 0x000000a000001947 */ /* 0x000fea0003800000 */
[----:B-1----:R-:W-:Y:S02]  /*0b00*/  ISETP.GE.AND P2, PT, R23, RZ, PT ;  /* 0x000000ff1700720c */ /* 0x002fe40003f46270 */
        /* <DEDUP_REMOVED lines=9> */
.L_x_28993:
[----:B-1----:R-:W-:Y:S05]  /*0ba0*/  BSYNC B0 ;  /* 0x0000000000007941 */ /* 0x002fea0003800000 */
.L_x_28992:
[----:B------:R-:W-:Y:S01]  /*0bb0*/  ISETP.GT.U32.AND P1, PT, R2, R21, PT ;  /* 0x000000150200720c */ /* 0x000fe20003f24070 */
[----:B--2---:R-:W1:Y:S01]  /*0bc0*/  MUFU.RCP R25, R25 ;  /* 0x0000001900197308 */ /* 0x004e620000001000 */
[----:B------:R-:W-:Y:S01]  /*0bd0*/  IABS R19, R13 ;  /* 0x0000000d00137213 */ /* 0x000fe20000000000 */
[----:B------:R-:W-:Y:S01]  /*0be0*/  BSSY B0, `(.L_x_28994) ;  /* 0x0000026000007945 */ /* 0x000fe20003800000 */
[----:B------:R-:W-:Y:S02]  /*0bf0*/  PRMT R20, R3, 0x7773, RZ ;  /* 0x0000777303147816 */ /* 0x000fe400000000ff */
[----:B------:R-:W-:Y:S02]  /*0c00*/  PRMT R5, R5, 0x7773, RZ ;  /* 0x0000777305057816 */ /* 0x000fe400000000ff */
[----:B0-----:R-:W-:Y:S01]  /*0c10*/  IADD3 R26, R26, 0xffffffe, RZ ;  /* 0x0ffffffe1a1a7810 */ /* 0x001fe20007ffe0ff */
[----:B------:R-:W0:Y:S01]  /*0c20*/  I2F.RP R6, R19 ;  /* 0x0000001300067306 */ /* 0x000e220000209400 */
[----:B------:R-:W-:-:S02]  /*0c30*/  LOP3.LUT R20, R5, R20, RZ, 0x3c, !PT ;  /* 0x0000001405147212 */ /* 0x000fc400078e3cff */
[----:B------:R-:W-:Y:S01]  /*0c40*/  LOP3.LUT R22, R7, R4, RZ, 0x3c, !PT ;  /* 0x0000000407167212 */ /* 0x000fe200078e3cff */
[----:B------:R-:W-:Y:S01]  /*0c50*/  @!P1 IMAD.IADD R21, R21, 0x1, -R2 ;  /* 0x0000000115159824 */ /* 0x000fe200078e0a02 */
[----:B------:R-:W-:Y:S02]  /*0c60*/  PRMT R20, R20, 0x8880, RZ ;  /* 0x0000888014147816 */ /* 0x000fe400000000ff */
[----:B------:R-:W-:Y:S01]  /*0c70*/  ISETP.GE.AND P2, PT, R22, RZ, PT ;  /* 0x000000ff1600720c */ /* 0x000fe20003f46270 */
[----:B------:R-:W2:Y:S01]  /*0c80*/  F2I.FTZ.U32.TRUNC.NTZ R3, R26 ;  /* 0x0000001a00037305 */ /* 0x000ea2000021f000 */
[----:B------:R-:W-:Y:S02]  /*0c90*/  ISETP.GE.U32.AND P0, PT, R21, R2, PT ;  /* 0x000000021500720c */ /* 0x000fe40003f06070 */
[----:B------:R-:W-:Y:S02]  /*0ca0*/  @!P1 IADD3 R24, R24, 0x1, RZ ;  /* 0x0000000118189810 */ /* 0x000fe40007ffe0ff */
[----:B-1----:R-:W-:-:S02]  /*0cb0*/  IADD3 R25, R25, 0xffffffe, RZ ;  /* 0x0ffffffe19197810 */ /* 0x002fc40007ffe0ff */
[----:B------:R-:W-:Y:S01]  /*0cc0*/  ISETP.GT.AND P1, PT, R20, -0x1, PT ;  /* 0xffffffff1400780c */ /* 0x000fe20003f24270 */
[----:B0-----:R-:W0:Y:S01]  /*0cd0*/  MUFU.RCP R6, R6 ;  /* 0x0000000600067308 */ /* 0x001e220000001000 */
[----:B------:R-:W-:Y:S02]  /*0ce0*/  LOP3.LUT R23, RZ, R4, RZ, 0x33, !PT ;  /* 0x00000004ff177212 */ /* 0x000fe400078e33ff */
[----:B------:R-:W-:-:S03]  /*0cf0*/  PRMT R20, R9, 0xbbb3, RZ ;  /* 0x0000bbb309147816 */ /* 0x000fc600000000ff */
[----:B------:R-:W-:Y:S02]  /*0d00*/  @P0 IADD3 R24, R24, 0x1, RZ ;  /* 0x0000000118180810 */ /* 0x000fe40007ffe0ff */
[----:B------:R-:W-:Y:S01]  /*0d10*/  ISETP.NE.AND P0, PT, R5, RZ, PT ;  /* 0x000000ff0500720c */ /* 0x000fe20003f05270 */
[----:B--2---:R-:W-:Y:S01]  /*0d20*/  IMAD.MOV R26, RZ, RZ, -R3 ;  /* 0x000000ffff1a7224 */ /* 0x004fe200078e0a03 */
[----:B------:R1:W2:Y:S01]  /*0d30*/  F2I.FTZ.U32.TRUNC.NTZ R5, R25 ;  /* 0x0000001900057305 */ /* 0x0002a2000021f000 */
[----:B------:R-:W-:-:S04]  /*0d40*/  IMAD.MOV.U32 R22, RZ, RZ, R24 ;  /* 0x000000ffff167224 */ /* 0x000fc800078e0018 */
[----:B------:R-:W-:Y:S01]  /*0d50*/  @!P2 IMAD.MOV R22, RZ, RZ, -R22 ;  /* 0x000000ffff16a224 */ /* 0x000fe200078e0a16 */
[----:B0-----:R-:W-:Y:S01]  /*0d60*/  IADD3 R24, R6, 0xffffffe, RZ ;  /* 0x0ffffffe06187810 */ /* 0x001fe20007ffe0ff */
[----:B------:R-:W-:-:S03]  /*0d70*/  IMAD.MOV.U32 R6, RZ, RZ, R26 ;  /* 0x000000ffff067224 */ /* 0x000fc600078e001a */
        /* <DEDUP_REMOVED lines=12> */
.L_x_28995:
[----:B-1----:R-:W-:Y:S05]  /*0e40*/  BSYNC B0 ;  /* 0x0000000000007941 */ /* 0x002fea0003800000 */
.L_x_28994:
[----:B------:R-:W-:Y:S01]  /*0e50*/  IMAD R25, R6, R15, RZ ;  /* 0x0000000f06197224 */ /* 0x000fe200078e02ff */
[----:B------:R-:W-:Y:S01]  /*0e60*/  PRMT R23, R10, 0x8880, RZ ;  /* 0x000088800a177816 */ /* 0x000fe200000000ff */
[----:B------:R-:W-:Y:S01]  /*0e70*/  IMAD.MOV.U32 R2, RZ, RZ, RZ ;  /* 0x000000ffff027224 */ /* 0x000fe200078e00ff */
[----:B------:R-:W-:Y:S01]  /*0e80*/  IABS R21, R20 ;  /* 0x0000001400157213 */ /* 0x000fe20000000000 */
[----:B------:R-:W0:Y:S01]  /*0e90*/  F2I.FTZ.U32.TRUNC.NTZ R7, R24 ;  /* 0x0000001800077305 */ /* 0x000e22000021f000 */
[----:B------:R-:W-:Y:S01]  /*0ea0*/  IABS R4, R23 ;  /* 0x0000001700047213 */ /* 0x000fe20000000000 */
[----:B------:R-:W-:Y:S01]  /*0eb0*/  IMAD.HI.U32 R2, R3, R25, R2 ;  /* 0x0000001903027227 */ /* 0x000fe200078e0002 */
[----:B------:R-:W-:Y:S01]  /*0ec0*/  IABS R6, R18 ;  /* 0x0000001200067213 */ /* 0x000fe20000000000 */
[----:B------:R-:W-:Y:S02]  /*0ed0*/  BSSY B0, `(.L_x_28996) ;  /* 0x000002d000007945 */ /* 0x000fe40003800000 */
[----:B--2---:R-:W-:-:S02]  /*0ee0*/  IMAD.MOV R27, RZ, RZ, -R5 ;  /* 0x000000ffff1b7224 */ /* 0x004fc400078e0a05 */
[----:B------:R-:W1:Y:S01]  /*0ef0*/  I2F.RP R3, R21 ;  /* 0x0000001500037306 */ /* 0x000e620000209400 */
[----:B------:R-:W-:Y:S02]  /*0f00*/  IMAD.MOV R6, RZ, RZ, -R6 ;  /* 0x000000ffff067224 */ /* 0x000fe400078e0a06 */
[----:B------:R-:W-:-:S04]  /*0f10*/  IMAD.HI.U32 R25, R2, R4, RZ ;  /* 0x0000000402197227 */ /* 0x000fc800078e00ff */
[----:B------:R-:W-:Y:S02]  /*0f20*/  IMAD R2, R25, R6, R4 ;  /* 0x0000000619027224 */ /* 0x000fe400078e0204 */
[----:B------:R-:W-:Y:S02]  /*0f30*/  IMAD R27, R27, R14, RZ ;  /* 0x0000000e1b1b7224 */ /* 0x000fe400078e02ff */
[----:B------:R-:W-:Y:S01]  /*0f40*/  IMAD.MOV.U32 R4, RZ, RZ, RZ ;  /* 0x000000ffff047224 */ /* 0x000fe200078e00ff */
[----:B------:R-:W-:Y:S01]  /*0f50*/  ISETP.GT.U32.AND P1, PT, R15, R2, PT ;  /* 0x000000020f00720c */ /* 0x000fe20003f24070 */
[----:B0-----:R-:W-:Y:S02]  /*0f60*/  IMAD.MOV R6, RZ, RZ, -R7 ;  /* 0x000000ffff067224 */ /* 0x001fe400078e0a07 */
[----:B------:R-:W-:Y:S01]  /*0f70*/  IMAD.HI.U32 R24, R5, R27, R4 ;  /* 0x0000001b05187227 */ /* 0x000fe200078e0004 */
[----:B-1----:R-:W0:Y:S01]  /*0f80*/  MUFU.RCP R3, R3 ;  /* 0x0000000300037308 */ /* 0x002e220000001000 */
[----:B------:R-:W-:-:S02]  /*0f90*/  PRMT R4, R9, 0x7770, RZ ;  /* 0x0000777009047816 */ /* 0x000fc400000000ff */
[----:B------:R-:W-:Y:S02]  /*0fa0*/  IMAD R5, R6, R19, RZ ;  /* 0x0000001306057224 */ /* 0x000fe400078e02ff */
[----:B------:R-:W-:-:S04]  /*0fb0*/  IMAD.MOV.U32 R6, RZ, RZ, RZ ;  /* 0x000000ffff067224 */ /* 0x000fc800078e00ff */
[----:B------:R-:W-:Y:S01]  /*0fc0*/  IMAD.HI.U32 R6, R7, R5, R6 ;  /* 0x0000000507067227 */ /* 0x000fe200078e0006 */
[----:B------:R-:W-:Y:S02]  /*0fd0*/  PRMT R5, R10, 0x7770, RZ ;  /* 0x000077700a057816 */ /* 0x000fe400000000ff */
[----:B------:R-:W-:Y:S01]  /*0fe0*/  LOP3.LUT R7, R23, R18, RZ, 0x3c, !PT ;  /* 0x0000001217077212 */ /* 0x000fe200078e3cff */
[----:B------:R-:W-:Y:S01]  /*0ff0*/  @!P1 IMAD.IADD R2, R2, 0x1, -R15 ;  /* 0x0000000102029824 */ /* 0x000fe200078e0a0f */
[----:B------:R-:W-:Y:S02]  /*1000*/  LOP3.LUT R5, R4, R5, RZ, 0x3c, !PT ;  /* 0x0000000504057212 */ /* 0x000fe400078e3cff */
[----:B0-----:R-:W-:Y:S02]  /*1010*/  IADD3 R3, R3, 0xffffffe, RZ ;  /* 0x0ffffffe03037810 */ /* 0x001fe40007ffe0ff */
[----:B------:R-:W-:Y:S02]  /*1020*/  ISETP.GE.U32.AND P0, PT, R2, R15, PT ;  /* 0x0000000f0200720c */ /* 0x000fe40003f06070 */
[----:B------:R-:W-:-:S02]  /*1030*/  PRMT R5, R5, 0x8880, RZ ;  /* 0x0000888005057816 */ /* 0x000fc400000000ff */
[----:B------:R-:W-:Y:S01]  /*1040*/  ISETP.GE.AND P2, PT, R7, RZ, PT ;  /* 0x000000ff0700720c */ /* 0x000fe20003f46270 */
[----:B------:R-:W0:Y:S01]  /*1050*/  F2I.FTZ.U32.TRUNC.NTZ R3, R3 ;  /* 0x0000000300037305 */ /* 0x000e22000021f000 */
[----:B------:R-:W-:Y:S02]  /*1060*/  @!P1 IADD3 R25, R25, 0x1, RZ ;  /* 0x0000000119199810 */ /* 0x000fe40007ffe0ff */
[----:B------:R-:W-:Y:S02]  /*1070*/  ISETP.GT.AND P1, PT, R5, -0x1, PT ;  /* 0xffffffff0500780c */ /* 0x000fe40003f24270 */
[----:B------:R-:W-:Y:S02]  /*1080*/  LOP3.LUT R7, RZ, R18, RZ, 0x33, !PT ;  /* 0x00000012ff077212 */ /* 0x000fe400078e33ff */
[----:B------:R-:W-:Y:S02]  /*1090*/  PRMT R5, R10, 0x9991, RZ ;  /* 0x000099910a057816 */ /* 0x000fe400000000ff */
[----:B------:R-:W-:-:S02]  /*10a0*/  @P0 IADD3 R25, R25, 0x1, RZ ;  /* 0x0000000119190810 */ /* 0x000fc40007ffe0ff */
[----:B------:R-:W-:-:S03]  /*10b0*/  ISETP.NE.AND P0, PT, R4, RZ, PT ;  /* 0x000000ff0400720c */ /* 0x000fc60003f05270 */
[----:B------:R-:W-:Y:S02]  /*10c0*/  @!P2 IMAD.MOV R25, RZ, RZ, -R25 ;  /* 0x000000ffff19a224 */ /* 0x000fe400078e0a19 */
[----:B0-----:R-:W-:-:S03]  /*10d0*/  IMAD.MOV R18, RZ, RZ, -R3 ;  /* 0x000000ffff127224 */ /* 0x001fc600078e0a03 */
        /* <DEDUP_REMOVED lines=12> */
.L_x_28997:
[----:B------:R-:W-:Y:S05]  /*11a0*/  BSYNC B0 ;  /* 0x0000000000007941 */ /* 0x000fea0003800000 */
.L_x_28996:
[----:B------:R-:W-:Y:S01]  /*11b0*/  IABS R2, R16 ;  /* 0x0000001000027213 */ /* 0x000fe20000000000 */
[----:B------:R-:W-:Y:S01]  /*11c0*/  IMAD R15, R18, R21, RZ ;  /* 0x00000015120f7224 */ /* 0x000fe200078e02ff */
[----:B------:R-:W-:Y:S01]  /*11d0*/  IABS R7, R5 ;  /* 0x0000000500077213 */ /* 0x000fe20000000000 */
[----:B------:R-:W-:Y:S01]  /*11e0*/  BSSY B0, `(.L_x_28998) ;  /* 0x0000031000007945 */ /* 0x000fe20003800000 */
[----:B------:R-:W-:Y:S01]  /*11f0*/  IABS R27, R20 ;  /* 0x00000014001b7213 */ /* 0x000fe20000000000 */
[----:B------:R-:W-:Y:S01]  /*1200*/  IMAD.MOV R23, RZ, RZ, -R2 ;  /* 0x000000ffff177224 */ /* 0x000fe200078e0a02 */
[----:B------:R-:W-:Y:S01]  /*1210*/  PRMT R28, R9, 0x7771, RZ ;  /* 0x00007771091c7816 */ /* 0x000fe200000000ff */
[----:B------:R-:W-:Y:S02]  /*1220*/  IMAD.MOV.U32 R2, RZ, RZ, RZ ;  /* 0x000000ffff027224 */ /* 0x000fe400078e00ff */
[----:B------:R-:W-:Y:S01]  /*1230*/  IMAD.HI.U32 R24, R24, R7, RZ ;  /* 0x0000000718187227 */ /* 0x000fe200078e00ff */
[----:B------:R-:W-:-:S03]  /*1240*/  ISETP.NE.AND P0, PT, R28, RZ, PT ;  /* 0x000000ff1c00720c */ /* 0x000fc60003f05270 */
[----:B------:R-:W-:Y:S01]  /*1250*/  IMAD.HI.U32 R18, R3, R15, R2 ;  /* 0x0000000f03127227 */ /* 0x000fe200078e0002 */
[C---:B------:R-:W-:Y:S02]  /*1260*/  PRMT R15, R10.reuse, 0xbbb3, RZ ;  /* 0x0000bbb30a0f7816 */ /* 0x040fe400000000ff */
[----:B------:R-:W-:Y:S01]  /*1270*/  PRMT R2, R10, 0xaaa2, RZ ;  /* 0x0000aaa20a027816 */ /* 0x000fe200000000ff */
[----:B------:R-:W-:Y:S02]  /*1280*/  IMAD.MOV.U32 R3, RZ, RZ, R23 ;  /* 0x000000ffff037224 */ /* 0x000fe400078e0017 */
[----:B------:R-:W-:Y:S01]  /*1290*/  IMAD.MOV R27, RZ, RZ, -R27 ;  /* 0x000000ffff1b7224 */ /* 0x000fe200078e0a1b */
[----:B------:R-:W-:Y:S01]  /*12a0*/  IABS R23, R2 ;  /* 0x0000000200177213 */ /* 0x000fe20000000000 */
[----:B------:R-:W-:Y:S02]  /*12b0*/  IMAD R7, R24, R3, R7 ;  /* 0x0000000318077224 */ /* 0x000fe400078e0207 */
[----:B------:R-:W-:Y:S01]  /*12c0*/  IMAD.MOV.U32 R3, RZ, RZ, R15 ;  /* 0x000000ffff037224 */ /* 0x000fe200078e000f */
[----:B------:R-:W-:-:S02]  /*12d0*/  IABS R15, R13 ;  /* 0x0000000d000f7213 */ /* 0x000fc40000000000 */
[----:B------:R-:W-:Y:S02]  /*12e0*/  ISETP.GT.U32.AND P2, PT, R14, R7, PT ;  /* 0x000000070e00720c */ /* 0x000fe40003f44070 */
[----:B------:R-:W-:Y:S01]  /*12f0*/  IABS R25, R3 ;  /* 0x0000000300197213 */ /* 0x000fe20000000000 */
[----:B------:R-:W-:Y:S02]  /*1300*/  IMAD.MOV R26, RZ, RZ, -R15 ;  /* 0x000000ffff1a7224 */ /* 0x000fe400078e0a0f */
[----:B------:R-:W-:-:S04]  /*1310*/  IMAD.HI.U32 R15, R6, R23, RZ ;  /* 0x00000017060f7227 */ /* 0x000fc800078e00ff */
[----:B------:R-:W-:-:S04]  /*1320*/  IMAD.HI.U32 R6, R18, R25, RZ ;  /* 0x0000001912067227 */ /* 0x000fc800078e00ff */
[----:B------:R-:W-:Y:S01]  /*1330*/  @!P2 IMAD.IADD R7, R7, 0x1, -R14 ;  /* 0x000000010707a824 */ /* 0x000fe200078e0a0e */
[----:B------:R-:W-:Y:S01]  /*1340*/  @!P2 IADD3 R24, R24, 0x1, RZ ;  /* 0x000000011818a810 */ /* 0x000fe20007ffe0ff */
[----:B------:R-:W-:Y:S01]  /*1350*/  IMAD R18, R15, R26, R23 ;  /* 0x0000001a0f127224 */ /* 0x000fe200078e0217 */
[----:B------:R-:W-:Y:S01]  /*1360*/  PRMT R23, R10, 0x7771, RZ ;  /* 0x000077710a177816 */ /* 0x000fe200000000ff */
[----:B------:R-:W-:Y:S01]  /*1370*/  IMAD R26, R6, R27, R25 ;  /* 0x0000001b061a7224 */ /* 0x000fe200078e0219 */
[----:B------:R-:W-:Y:S02]  /*1380*/  ISETP.GE.U32.AND P1, PT, R7, R14, PT ;  /* 0x0000000e0700720c */ /* 0x000fe40003f26070 */
[----:B------:R-:W-:Y:S02]  /*1390*/  LOP3.LUT R23, R28, R23, RZ, 0x3c, !PT ;  /* 0x000000171c177212 */ /* 0x000fe400078e3cff */
[----:B------:R-:W-:Y:S02]  /*13a0*/  LOP3.LUT R25, R5, R16, RZ, 0x3c, !PT ;  /* 0x0000001005197212 */ /* 0x000fe400078e3cff */
[----:B------:R-:W-:-:S02]  /*13b0*/  PRMT R23, R23, 0x8880, RZ ;  /* 0x0000888017177816 */ /* 0x000fc400000000ff */
[----:B------:R-:W-:Y:S02]  /*13c0*/  ISETP.GE.AND P3, PT, R25, RZ, PT ;  /* 0x000000ff1900720c */ /* 0x000fe40003f66270 */
[----:B------:R-:W-:Y:S02]  /*13d0*/  LOP3.LUT R25, RZ, R16, RZ, 0x33, !PT ;  /* 0x00000010ff197212 */ /* 0x000fe400078e33ff */
[----:B------:R-:W-:Y:S02]  /*13e0*/  ISETP.GT.U32.AND P4, PT, R19, R18, PT ;  /* 0x000000121300720c */ /* 0x000fe40003f84070 */
[----:B------:R-:W-:Y:S02]  /*13f0*/  @P1 IADD3 R24, R24, 0x1, RZ ;  /* 0x0000000118181810 */ /* 0x000fe40007ffe0ff */
[----:B------:R-:W-:Y:S02]  /*1400*/  ISETP.GT.AND P1, PT, R23, -0x1, PT ;  /* 0xffffffff1700780c */ /* 0x000fe40003f24270 */
[----:B------:R-:W-:-:S03]  /*1410*/  ISETP.GT.U32.AND P5, PT, R21, R26, PT ;  /* 0x0000001a1500720c */ /* 0x000fc60003fa4070 */
[----:B------:R-:W-:-:S05]  /*1420*/  @!P3 IMAD.MOV R24, RZ, RZ, -R24 ;  /* 0x000000ffff18b224 */ /* 0x000fca00078e0a18 */
[----:B------:R-:W-:-:S03]  /*1430*/  SEL R23, R25, R24, !P0 ;  /* 0x0000001819177207 */ /* 0x000fc60004000000 */
        /* <DEDUP_REMOVED lines=11> */
.L_x_28999:
[----:B------:R-:W-:Y:S05]  /*14f0*/  BSYNC B0 ;  /* 0x0000000000007941 */ /* 0x000fea0003800000 */
.L_x_28998:
[----:B------:R-:W-:Y:S01]  /*1500*/  @!P4 IMAD.IADD R18, R18, 0x1, -R19 ;  /* 0x000000011212c824 */ /* 0x000fe200078e0a13 */
[----:B------:R-:W-:Y:S01]  /*1510*/  PRMT R5, R10, 0x7772, RZ ;  /* 0x000077720a057816 */ /* 0x000fe200000000ff */
[----:B------:R-:W-:Y:S01]  /*1520*/  @!P5 IMAD.IADD R26, R26, 0x1, -R21 ;  /* 0x000000011a1ad824 */ /* 0x000fe200078e0a15 */
[C---:B------:R-:W-:Y:S01]  /*1530*/  PRMT R14, R9.reuse, 0x7772, RZ ;  /* 0x00007772090e7816 */ /* 0x040fe200000000ff */
[----:B------:R-:W-:Y:S01]  /*1540*/  BSSY B0, `(.L_x_29000) ;  /* 0x0000026000007945 */ /* 0x000fe20003800000 */
[----:B------:R-:W-:Y:S02]  /*1550*/  ISETP.GE.U32.AND P6, PT, R18, R19, PT ;  /* 0x000000131200720c */ /* 0x000fe40003fc6070 */
[----:B------:R-:W-:Y:S02]  /*1560*/  LOP3.LUT R5, R14, R5, RZ, 0x3c, !PT ;  /* 0x000000050e057212 */ /* 0x000fe400078e3cff */
[----:B------:R-:W-:Y:S02]  /*1570*/  PRMT R10, R10, 0x7773, RZ ;  /* 0x000077730a0a7816 */ /* 0x000fe400000000ff */
[----:B------:R-:W-:-:S02]  /*1580*/  PRMT R9, R9, 0x7773, RZ ;  /* 0x0000777309097816 */ /* 0x000fc400000000ff */
[----:B------:R-:W-:Y:S02]  /*1590*/  LOP3.LUT R7, R2, R13, RZ, 0x3c, !PT ;  /* 0x0000000d02077212 */ /* 0x000fe400078e3cff */
[----:B------:R-:W-:Y:S02]  /*15a0*/  @!P4 IADD3 R15, R15, 0x1, RZ ;  /* 0x000000010f0fc810 */ /* 0x000fe40007ffe0ff */
[----:B------:R-:W-:Y:S02]  /*15b0*/  PRMT R5, R5, 0x8880, RZ ;  /* 0x0000888005057816 */ /* 0x000fe400000000ff */
[C---:B------:R-:W-:Y:S02]  /*15c0*/  LOP3.LUT R10, R9.reuse, R10, RZ, 0x3c, !PT ;  /* 0x0000000a090a7212 */ /* 0x040fe400078e3cff */
[----:B------:R-:W-:Y:S02]  /*15d0*/  ISETP.NE.AND P0, PT, R9, RZ, PT ;  /* 0x000000ff0900720c */ /* 0x000fe40003f05270 */
[----:B------:R-:W-:-:S02]  /*15e0*/  ISETP.GE.U32.AND P2, PT, R26, R21, PT ;  /* 0x000000151a00720c */ /* 0x000fc40003f46070 */
[----:B------:R-:W-:Y:S02]  /*15f0*/  ISETP.GE.AND P3, PT, R7, RZ, PT ;  /* 0x000000ff0700720c */ /* 0x000fe40003f66270 */
[----:B------:R-:W-:Y:S02]  /*1600*/  LOP3.LUT R9, R3, R20, RZ, 0x3c, !PT ;  /* 0x0000001403097212 */ /* 0x000fe400078e3cff */
[----:B------:R-:W-:Y:S02]  /*1610*/  @P6 IADD3 R15, R15, 0x1, RZ ;  /* 0x000000010f0f6810 */ /* 0x000fe40007ffe0ff */
[----:B------:R-:W-:Y:S02]  /*1620*/  ISETP.GT.AND P6, PT, R5, -0x1, PT ;  /* 0xffffffff0500780c */ /* 0x000fe40003fc4270 */
[----:B------:R-:W-:Y:S02]  /*1630*/  ISETP.GE.AND P4, PT, R9, RZ, PT ;  /* 0x000000ff0900720c */ /* 0x000fe40003f86270 */
[----:B------:R-:W-:-:S02]  /*1640*/  @!P5 IADD3 R6, R6, 0x1, RZ ;  /* 0x000000010606d810 */ /* 0x000fc40007ffe0ff */
[----:B------:R-:W-:Y:S01]  /*1650*/  PRMT R7, R10, 0x8880, RZ ;  /* 0x000088800a077816 */ /* 0x000fe200000000ff */
[----:B------:R-:W-:Y:S01]  /*1660*/  @!P3 IMAD.MOV R15, RZ, RZ, -R15 ;  /* 0x000000ffff0fb224 */ /* 0x000fe200078e0a0f */
[----:B------:R-:W-:Y:S02]  /*1670*/  @P2 IADD3 R6, R6, 0x1, RZ ;  /* 0x0000000106062810 */ /* 0x000fe40007ffe0ff */
[----:B------:R-:W-:Y:S02]  /*1680*/  ISETP.NE.AND P1, PT, R14, RZ, PT ;  /* 0x000000ff0e00720c */ /* 0x000fe40003f25270 */
[----:B------:R-:W-:Y:S02]  /*1690*/  LOP3.LUT R10, RZ, R13, RZ, 0x33, !PT ;  /* 0x0000000dff0a7212 */ /* 0x000fe400078e33ff */
[----:B------:R-:W-:Y:S01]  /*16a0*/  ISETP.GT.AND P5, PT, R7, -0x1, PT ;  /* 0xffffffff0700780c */ /* 0x000fe20003fa4270 */
[----:B------:R-:W-:Y:S01]  /*16b0*/  @!P4 IMAD.MOV R6, RZ, RZ, -R6 ;  /* 0x000000ffff06c224 */ /* 0x000fe200078e0a06 */
[----:B------:R-:W-:-:S02]  /*16c0*/  IADD3 R8, P2, R8, c[0x0][0x168], RZ ;  /* 0x00005a0008087a10 */ /* 0x000fc40007f5e0ff */
[----:B------:R-:W-:Y:S02]  /*16d0*/  LOP3.LUT R7, RZ, R20, RZ, 0x33, !PT ;  /* 0x00000014ff077212 */ /* 0x000fe400078e33ff */
        /* <DEDUP_REMOVED lines=12> */
.L_x_29001:
[----:B------:R-:W-:Y:S05]  /*17a0*/  BSYNC B0 ;  /* 0x0000000000007941 */ /* 0x000fea0003800000 */
.L_x_29000:
[----:B------:R-:W-:Y:S01]  /*17b0*/  BSSY B0, `(.L_x_29002) ;  /* 0x000000e000007945 */ /* 0x000fe20003800000 */
[----:B------:R-:W-:Y:S01]  /*17c0*/  IMAD.X R9, RZ, RZ, c[0x0][0x16c], P2 ;  /* 0x00005b00ff097624 */ /* 0x000fe200010e06ff */
        /* <DEDUP_REMOVED lines=12> */
.L_x_29003:
[----:B------:R-:W-:Y:S05]  /*1890*/  BSYNC B0 ;  /* 0x0000000000007941 */ /* 0x000fea0003800000 */
.L_x_29002:
[----:B------:R-:W-:Y:S01]  /*18a0*/  PRMT R17, R17, 0x7604, R0 ;  /* 0x0000760411117816 */ /* 0x000fe20000000000 */
[----:B------:R-:W-:Y:S01]  /*18b0*/  IMAD.WIDE R8, R11, 0x4, R8 ;  /* 0x000000040b087825 */ /* 0x000fe200078e0208 */
[----:B------:R-:W-:Y:S02]  /*18c0*/  PRMT R4, R23, 0x7604, R4 ;  /* 0x0000760417047816 */ /* 0x000fe40000000004 */
[----:B------:R-:W-:Y:S02]  /*18d0*/  PRMT R17, R12, 0x7054, R17 ;  /* 0x000070540c117816 */ /* 0x000fe40000000011 */
[----:B------:R-:W-:Y:S02]  /*18e0*/  PRMT R5, R5, 0x7054, R4 ;  /* 0x0000705405057816 */ /* 0x000fe40000000004 */
[----:B------:R-:W-:Y:S02]  /*18f0*/  PRMT R17, R22, 0x654, R17 ;  /* 0x0000065416117816 */ /* 0x000fe40000000011 */
[----:B------:R-:W-:-:S03]  /*1900*/  PRMT R5, R6, 0x654, R5 ;  /* 0x0000065406057816 */ /* 0x000fc60000000005 */
[----:B------:R-:W-:Y:S04]  /*1910*/  STG.E [R8.64], R17 ;  /* 0x0000001108007986 */ /* 0x000fe8000c101904 */
[----:B------:R-:W-:Y:S01]  /*1920*/  STG.E [R8.64+0x200], R5 ;  /* 0x0002000508007986 */ /* 0x000fe2000c101904 */
[----:B------:R-:W-:Y:S05]  /*1930*/  EXIT ;  /* 0x000000000000794d */ /* 0x000fea0003800000 */
.L_x_28987:
[----:B------:R-:W0:Y:S01]  /*1940*/  S2R R10, SR_TID.X ;  /* 0x00000000000a7919 */ /* 0x000e220000002100 */
[----:B------:R-:W-:Y:S02]  /*1950*/  PRMT R11, RZ, 0x7610, R11 ;  /* 0x00007610ff0b7816 */ /* 0x000fe4000000000b */
[----:B0-----:R-:W-:Y:S01]  /*1960*/  ISETP.GE.AND P3, PT, R10, R9, PT ;  /* 0x000000090a00720c */ /* 0x001fe20003f66270 */
[----:B------:R-:W-:-:S12]  /*1970*/  IMAD.MOV.U32 R23, RZ, RZ, R10 ;  /* 0x000000ffff177224 */ /* 0x000fd800078e000a */
        /* <DEDUP_REMOVED lines=11> */
[----:B------:R-:W-:Y:S01]  /*1a30*/  ISETP.GE.AND P0, PT, R23, R9, PT ;  /* 0x000000091700720c */ /* 0x000fe20003f06270 */
[----:B------:R-:W-:Y:S01]  /*1a40*/  @!P3 IMAD.X R5, RZ, RZ, c[0x0][0x17c], P2 ;  /* 0x00005f00ff05b624 */ /* 0x000fe200010e06ff */
[----:B------:R-:W-:-:S02]  /*1a50*/  @!P1 IADD3 R6, P4, R16, c[0x0][0x170], RZ ;  /* 0x00005c0010069a10 */ /* 0x000fc40007f9e0ff */
[----:B------:R-:W-:-:S09]  /*1a60*/  @!P1 IADD3 R16, P5, R16, c[0x0][0x178], RZ ;  /* 0x00005e0010109a10 */ /* 0x000fd20007fbe0ff */
[----:B------:R-:W-:Y:S01]  /*1a70*/  @!P0 IMAD.IADD R0, R8, 0x1, R23 ;  /* 0x0000000108008824 */ /* 0x000fe200078e0217 */
[----:B------:R-:W-:-:S04]  /*1a80*/  @!P0 IADD3 R23, R23, 0x80, RZ ;  /* 0x0000008017178810 */ /* 0x000fc80007ffe0ff */
[----:B------:R-:W-:Y:S01]  /*1a90*/  ISETP.GE.AND P2, PT, R23, R9, PT ;  /* 0x000000091700720c */ /* 0x000fe20003f46270 */
[----:B------:R-:W-:Y:S02]  /*1aa0*/  @!P1 IMAD.X R7, RZ, RZ, c[0x0][0x174], P4 ;  /* 0x00005d00ff079624 */ /* 0x000fe400020e06ff */
[----:B------:R-:W-:-:S03]  /*1ab0*/  @!P1 IMAD.X R17, RZ, RZ, c[0x0][0x17c], P5 ;  /* 0x00005f00ff119624 */ /* 0x000fc600028e06ff */
[----:B------:R1:W5:Y:S04]  /*1ac0*/  @!P1 LDG.E.U8 R12, [R6.64] ;  /* 0x00000004060c9981 */ /* 0x000368000c1e1100 */
[----:B------:R2:W5:Y:S01]  /*1ad0*/  @!P1 LDG.E.U8 R13, [R16.64] ;  /* 0x00000004100d9981 */ /* 0x000562000c1e1100 */
[----:B------:R-:W-:Y:S02]  /*1ae0*/  @!P0 IADD3 R18, P1, R0, c[0x0][0x170], RZ ;  /* 0x00005c0000128a10 */ /* 0x000fe40007f3e0ff */
[----:B------:R-:W-:Y:S01]  /*1af0*/  @!P2 IMAD.IADD R24, R8, 0x1, R23 ;  /* 0x000000010818a824 */ /* 0x000fe200078e0217 */
[----:B------:R-:W-:Y:S02]  /*1b00*/  @!P2 IADD3 R23, R23, 0x80, RZ ;  /* 0x000000801717a810 */ /* 0x000fe40007ffe0ff */
[----:B------:R-:W-:-:S02]  /*1b10*/  @!P0 IMAD.X R19, RZ, RZ, c[0x0][0x174], P1 ;  /* 0x00005d00ff138624 */ /* 0x000fc400008e06ff */
[----:B------:R-:W-:Y:S02]  /*1b20*/  ISETP.GE.AND P1, PT, R23, R9, PT ;  /* 0x000000091700720c */ /* 0x000fe40003f26270 */
[----:B0-----:R-:W-:Y:S02]  /*1b30*/  @!P0 IADD3 R2, P4, R0, c[0x0][0x178], RZ ;  /* 0x00005e0000028a10 */ /* 0x001fe40007f9e0ff */
[----:B------:R-:W-:-:S03]  /*1b40*/  PRMT R14, RZ, 0x7610, R14 ;  /* 0x00007610ff0e7816 */ /* 0x000fc6000000000e */
[----:B------:R-:W-:Y:S01]  /*1b50*/  @!P0 IMAD.X R3, RZ, RZ, c[0x0][0x17c], P4 ;  /* 0x00005f00ff038624 */ /* 0x000fe200020e06ff */
[----:B------:R-:W-:Y:S02]  /*1b60*/  @!P2 IADD3 R26, P4, R24, c[0x0][0x170], RZ ;  /* 0x00005c00181aaa10 */ /* 0x000fe40007f9e0ff */
[----:B------:R-:W-:Y:S01]  /*1b70*/  PRMT R15, RZ, 0x7610, R15 ;  /* 0x00007610ff0f7816 */ /* 0x000fe2000000000f */
[----:B------:R0:W5:Y:S02]  /*1b80*/  @!P0 LDG.E.U8 R14, [R18.64] ;  /* 0x00000004120e8981 */ /* 0x000164000c1e1100 */
[----:B-1----:R-:W-:Y:S01]  /*1b90*/  @!P1 IMAD.IADD R6, R8, 0x1, R23 ;  /* 0x0000000108069824 */ /* 0x002fe200078e0217 */
[----:B------:R-:W-:Y:S01]  /*1ba0*/  @!P1 IADD3 R23, R23, 0x80, RZ ;  /* 0x0000008017179810 */ /* 0x000fe20007ffe0ff */
[----:B------:R-:W-:Y:S01]  /*1bb0*/  @!P2 IMAD.X R27, RZ, RZ, c[0x0][0x174], P4 ;  /* 0x00005d00ff1ba624 */ /* 0x000fe200020e06ff */
[----:B------:R-:W-:Y:S01]  /*1bc0*/  @!P2 IADD3 R24, P4, R24, c[0x0][0x178], RZ ;  /* 0x00005e001818aa10 */ /* 0x000fe20007f9e0ff */
[----:B------:R1:W5:Y:S01]  /*1bd0*/  @!P0 LDG.E.U8 R15, [R2.64] ;  /* 0x00000004020f8981 */ /* 0x000362000c1e1100 */
[----:B------:R-:W-:-:S02]  /*1be0*/  PRMT R20, RZ, 0x7610, R20 ;  /* 0x00007610ff147816 */ /* 0x000fc40000000014 */
[----:B------:R-:W-:Y:S01]  /*1bf0*/  ISETP.GE.AND P0, PT, R23, R9, PT ;  /* 0x000000091700720c */ /* 0x000fe20003f06270 */
[----:B------:R-:W-:Y:S01]  /*1c00*/  @!P2 IMAD.X R25, RZ, RZ, c[0x0][0x17c], P4 ;  /* 0x00005f00ff19a624 */ /* 0x000fe200020e06ff */
[----:B--2---:R-:W-:Y:S02]  /*1c10*/  PRMT R16, RZ, 0x7610, R16 ;  /* 0x00007610ff107816 */ /* 0x004fe40000000010 */
[----:B------:R-:W-:Y:S01]  /*1c20*/  PRMT R17, RZ, 0x7610, R17 ;  /* 0x00007610ff117816 */ /* 0x000fe20000000011 */
[----:B------:R2:W5:Y:S04]  /*1c30*/  @!P3 LDG.E.U8 R20, [R4.64] ;  /* 0x000000040414b981 */ /* 0x000568000c1e1100 */
[----:B------:R3:W5:Y:S04]  /*1c40*/  @!P2 LDG.E.U8 R16, [R26.64] ;  /* 0x000000041a10a981 */ /* 0x000768000c1e1100 */
[----:B------:R4:W5:Y:S01]  /*1c50*/  @!P2 LDG.E.U8 R17, [R24.64] ;  /* 0x000000041811a981 */ /* 0x000962000c1e1100 */
[----:B--2---:R-:W-:-:S02]  /*1c60*/  @!P1 IADD3 R4, P4, R6, c[0x0][0x170], RZ ;  /* 0x00005c0006049a10 */ /* 0x004fc40007f9e0ff */
[----:B------:R-:W-:Y:S01]  /*1c70*/  @!P1 IADD3 R6, P2, R6, c[0x0][0x178], RZ ;  /* 0x00005e0006069a10 */ /* 0x000fe20007f5e0ff */
[----:B------:R-:W-:Y:S01]  /*1c80*/  @!P0 IMAD.IADD R21, R8, 0x1, R23 ;  /* 0x0000000108158824 */ /* 0x000fe200078e0217 */
[----:B0-----:R-:W-:Y:S01]  /*1c90*/  PRMT R19, RZ, 0x7610, R19 ;  /* 0x00007610ff137816 */ /* 0x001fe20000000013 */
[----:B------:R-:W-:Y:S01]  /*1ca0*/  @!P1 IMAD.X R5, RZ, RZ, c[0x0][0x174], P4 ;  /* 0x00005d00ff059624 */ /* 0x000fe200020e06ff */
[----:B------:R-:W-:Y:S01]  /*1cb0*/  PRMT R0, RZ, 0x7610, R0 ;  /* 0x00007610ff007816 */ /* 0x000fe20000000000 */
[----:B------:R-:W-:Y:S01]  /*1cc0*/  @!P1 IMAD.X R7, RZ, RZ, c[0x0][0x17c], P2 ;  /* 0x00005f00ff079624 */ /* 0x000fe200010e06ff */
[----:B------:R-:W-:Y:S02]  /*1cd0*/  @!P0 IADD3 R23, R23, 0x80, RZ ;  /* 0x0000008017178810 */ /* 0x000fe40007ffe0ff */
[----:B------:R0:W5:Y:S02]  /*1ce0*/  @!P1 LDG.E.U8 R19, [R4.64] ;  /* 0x0000000404139981 */ /* 0x000164000c1e1100 */
[----:B------:R-:W-:-:S02]  /*1cf0*/  ISETP.GE.AND P2, PT, R23, R9, PT ;  /* 0x000000091700720c */ /* 0x000fc40003f46270 */
[----:B------:R2:W5:Y:S01]  /*1d00*/  @!P1 LDG.E.U8 R0, [R6.64] ;  /* 0x0000000406009981 */ /* 0x000562000c1e1100 */
[----:B-1----:R-:W-:-:S05]  /*1d10*/  @!P0 IADD3 R2, P1, R21, c[0x0][0x170], RZ ;  /* 0x00005c0015028a10 */ /* 0x002fca0007f3e0ff */
[----:B------:R-:W-:Y:S01]  /*1d20*/  @!P0 IMAD.X R3, RZ, RZ, c[0x0][0x174], P1 ;  /* 0x00005d00ff038624 */ /* 0x000fe200008e06ff */
[----:B0-----:R-:W-:Y:S02]  /*1d30*/  @!P0 IADD3 R4, P1, R21, c[0x0][0x178], RZ ;  /* 0x00005e0015048a10 */ /* 0x001fe40007f3e0ff */
[----:B------:R-:W-:Y:S02]  /*1d40*/  PRMT R18, RZ, 0x7610, R18 ;  /* 0x00007610ff127816 */ /* 0x000fe40000000012 */
[----:B------:R-:W-:Y:S01]  /*1d50*/  PRMT R21, RZ, 0x7610, R21 ;  /* 0x00007610ff157816 */ /* 0x000fe20000000015 */
[----:B------:R-:W-:Y:S02]  /*1d60*/  @!P0 IMAD.X R5, RZ, RZ, c[0x0][0x17c], P1 ;  /* 0x00005f00ff058624 */ /* 0x000fe400008e06ff */
[----:B----4-:R-:W-:Y:S01]  /*1d70*/  @!P2 IMAD.IADD R24, R8, 0x1, R23 ;  /* 0x000000010818a824 */ /* 0x010fe200078e0217 */
[----:B------:R0:W5:Y:S04]  /*1d80*/  @!P0 LDG.E.U8 R18, [R2.64] ;  /* 0x0000000402128981 */ /* 0x000168000c1e1100 */
[----:B------:R1:W5:Y:S01]  /*1d90*/  @!P0 LDG.E.U8 R21, [R4.64] ;  /* 0x0000000404158981 */ /* 0x000362000c1e1100 */
[----:B--2---:R-:W-:-:S02]  /*1da0*/  @!P2 IADD3 R6, P0, R24, c[0x0][0x170], RZ ;  /* 0x00005c001806aa10 */ /* 0x004fc40007f1e0ff */
[----:B------:R-:W-:-:S03]  /*1db0*/  @!P2 IADD3 R23, R23, 0x80, RZ ;  /* 0x000000801717a810 */ /* 0x000fc60007ffe0ff */
[----:B------:R-:W-:Y:S01]  /*1dc0*/  @!P2 IMAD.X R7, RZ, RZ, c[0x0][0x174], P0 ;  /* 0x00005d00ff07a624 */ /* 0x000fe200000e06ff */
[----:B0-----:R-:W-:-:S05]  /*1dd0*/  @!P2 IADD3 R2, P0, R24, c[0x0][0x178], RZ ;  /* 0x00005e001802aa10 */ /* 0x001fca0007f1e0ff */
[----:B------:R-:W-:Y:S01]  /*1de0*/  @!P2 IMAD.X R3, RZ, RZ, c[0x0][0x17c], P0 ;  /* 0x00005f00ff03a624 */ /* 0x000fe200000e06ff */
[----:B------:R-:W-:Y:S02]  /*1df0*/  ISETP.GE.AND P0, PT, R23, R9, PT ;  /* 0x000000091700720c */ /* 0x000fe40003f06270 */
[----:B------:R-:W-:-:S06]  /*1e00*/  PRMT R22, RZ, 0x7610, R22 ;  /* 0x00007610ff167816 */ /* 0x000fcc0000000016 */
[----:B------:R0:W5:Y:S05]  /*1e10*/  @!P2 LDG.E.U8 R22, [R6.64] ;  /* 0x000000040616a981 */ /* 0x00016a000c1e1100 */
[----:B------:R-:W-:-:S05]  /*1e20*/  @!P0 IMAD.IADD R24, R8, 0x1, R23 ;  /* 0x0000000108188824 */ /* 0x000fca00078e0217 */
[----:B-1----:R-:W-:-:S05]  /*1e30*/  @!P0 IADD3 R4, P1, R24, c[0x0][0x170], RZ ;  /* 0x00005c0018048a10 */ /* 0x002fca0007f3e0ff */
[----:B------:R-:W-:Y:S01]  /*1e40*/  @!P0 IMAD.X R5, RZ, RZ, c[0x0][0x174], P1 ;  /* 0x00005d00ff058624 */ /* 0x000fe200008e06ff */
[----:B0-----:R-:W-:Y:S02]  /*1e50*/  @!P0 IADD3 R6, P1, R24, c[0x0][0x178], RZ ;  /* 0x00005e0018068a10 */ /* 0x001fe40007f3e0ff */
[----:B------:R-:W-:Y:S02]  /*1e60*/  PRMT R25, RZ, 0x7610, R25 ;  /* 0x00007610ff197816 */ /* 0x000fe40000000019 */
[----:B------:R-:W-:Y:S01]  /*1e70*/  PRMT R23, RZ, 0x7610, R23 ;  /* 0x00007610ff177816 */ /* 0x000fe20000000017 */
[----:B------:R-:W-:Y:S01]  /*1e80*/  @!P0 IMAD.X R7, RZ, RZ, c[0x0][0x17c], P1 ;  /* 0x00005f00ff078624 */ /* 0x000fe200008e06ff */
[----:B------:R-:W-:Y:S02]  /*1e90*/  PRMT R24, RZ, 0x7610, R24 ;  /* 0x00007610ff187816 */ /* 0x000fe40000000018 */
[----:B------:R3:W5:Y:S04]  /*1ea0*/  @!P2 LDG.E.U8 R25, [R2.64] ;  /* 0x000000040219a981 */ /* 0x000768000c1e1100 */
[----:B------:R3:W5:Y:S04]  /*1eb0*/  @!P0 LDG.E.U8 R23, [R4.64] ;  /* 0x0000000404178981 */ /* 0x000768000c1e1100 */
[----:B------:R3:W5:Y:S01]  /*1ec0*/  @!P0 LDG.E.U8 R24, [R6.64] ;  /* 0x0000000406188981 */ /* 0x000762000c1e1100 */
[----:B------:R-:W-:Y:S01]  /*1ed0*/  BSSY B0, `(.L_x_29004) ;  /* 0x000002d000007945 */ /* 0x000fe20003800000 */
[----:B------:R-:W-:Y:S05]  /*1ee0*/  @P3 BRA `(.L_x_29005) ;  /* 0x000002b000003947 */ /* 0x000fea0003800000 */
[C---:B---3-5:R-:W-:Y:S02]  /*1ef0*/  LOP3.LUT R2, R20.reuse, R11, RZ, 0x3c, !PT ;  /* 0x0000000b14027212 */ /* 0x068fe400078e3cff */
[----:B------:R-:W-:-:S02]  /*1f00*/  LOP3.LUT R20, R20, 0xffff, RZ, 0xc0, !PT ;  /* 0x0000ffff14147812 */ /* 0x000fc400078ec0ff */
[----:B------:R-:W-:Y:S02]  /*1f10*/  PRMT R2, R2, 0x8880, RZ ;  /* 0x0000888002027816 */ /* 0x000fe400000000ff */
[----:B------:R-:W-:Y:S02]  /*1f20*/  PRMT R4, R20, 0x8880, RZ ;  /* 0x0000888014047816 */ /* 0x000fe400000000ff */
[----:B------:R-:W-:Y:S02]  /*1f30*/  ISETP.GT.AND P4, PT, R2, -0x1, PT ;  /* 0xffffffff0200780c */ /* 0x000fe40003f84270 */
[----:B------:R-:W-:Y:S02]  /*1f40*/  IABS R5, R4 ;  /* 0x0000000400057213 */ /* 0x000fe40000000000 */
[----:B------:R-:W-:Y:S02]  /*1f50*/  LOP3.LUT R11, R11, 0xffff, RZ, 0xc0, !PT ;  /* 0x0000ffff0b0b7812 */ /* 0x000fe400078ec0ff */
        /* <DEDUP_REMOVED lines=29> */
[----:B------:R-:W-:Y:S02]  /*2130*/  ISETP.GE.AND P1, PT, R3, RZ, PT ;  /* 0x000000ff0300720c */ /* 0x000fe40003f26270 */
[----:B------:R-:W-:-:S11]  /*2140*/  IADD3 R2, R4, -0x1, RZ ;  /* 0xffffffff04027810 */ /* 0x000fd60007ffe0ff */
[----:B------:R-:W-:-:S05]  /*2150*/  @!P1 IMAD.MOV R5, RZ, RZ, -R5 ;  /* 0x000000ffff059224 */ /* 0x000fca00078e0a05 */
[----:B------:R-:W-:-:S04]  /*2160*/  SEL R5, R6, R5, !P0 ;  /* 0x0000000506057207 */ /* 0x000fc80004000000 */
[----:B------:R-:W-:-:S13]  /*2170*/  ISETP.NE.AND P0, PT, R5, RZ, PT ;  /* 0x000000ff0500720c */ /* 0x000fda0003f05270 */
[----:B------:R-:W-:-:S04]  /*2180*/  @!P0 IMAD.MOV R2, RZ, RZ, R4 ;  /* 0x000000ffff028224 */ /* 0x000fc800078e0204 */
[----:B------:R-:W-:Y:S02]  /*2190*/  IMAD.MOV.U32 R4, RZ, RZ, R2 ;  /* 0x000000ffff047224 */ /* 0x000fe400078e0002 */
.L_x_29005:
[----:B------:R-:W-:Y:S05]  /*21a0*/  BSYNC B0 ;  /* 0x0000000000007941 */ /* 0x000fea0003800000 */
.L_x_29004:
[----:B---3--:R-:W-:Y:S01]  /*21b0*/  IMAD.MOV.U32 R5, RZ, RZ, R10 ;  /* 0x000000ffff057224 */ /* 0x008fe200078e000a */
[----:B------:R-:W-:Y:S04]  /*21c0*/  BSSY B0, `(.L_x_29006) ;  /* 0x000002f000007945 */ /* 0x000fe80003800000 */
[----:B------:R-:W-:-:S04]  /*21d0*/  IADD3 R6, R5, 0x80, RZ ;  /* 0x0000008005067810 */ /* 0x000fc80007ffe0ff */
[----:B------:R-:W-:-:S13]  /*21e0*/  ISETP.GE.AND P0, PT, R6, R9, PT ;  /* 0x000000090600720c */ /* 0x000fda0003f06270 */
[----:B------:R-:W-:Y:S05]  /*21f0*/  @P0 BRA `(.L_x_29007) ;  /* 0x000002b000000947 */ /* 0x000fea0003800000 */
[C---:B-----5:R-:W-:Y:S02]  /*2200*/  LOP3.LUT R2, R13.reuse, 0xffff, RZ, 0xc0, !PT ;  /* 0x0000ffff0d027812 */ /* 0x060fe400078ec0ff */
[----:B------:R-:W-:Y:S02]  /*2210*/  LOP3.LUT R13, R13, R12, RZ, 0x3c, !PT ;  /* 0x0000000c0d0d7212 */ /* 0x000fe400078e3cff */
[----:B------:R-:W-:Y:S02]  /*2220*/  PRMT R7, R2, 0x8880, RZ ;  /* 0x0000888002077816 */ /* 0x000fe400000000ff */
[----:B------:R-:W-:Y:S02]  /*2230*/  LOP3.LUT R12, R12, 0xffff, RZ, 0xc0, !PT ;  /* 0x0000ffff0c0c7812 */ /* 0x000fe400078ec0ff */
[----:B------:R-:W-:Y:S02]  /*2240*/  IABS R11, R7 ;  /* 0x00000007000b7213 */ /* 0x000fe40000000000 */
[----:B------:R-:W-:-:S02]  /*2250*/  PRMT R13, R13, 0x8880, RZ ;  /* 0x000088800d0d7816 */ /* 0x000fc400000000ff */
[----:B------:R-:W0:Y:S08]  /*2260*/  I2F.RP R20, R11 ;  /* 0x0000000b00147306 */ /* 0x000e300000209400 */
[----:B0-----:R-:W0:Y:S02]  /*2270*/  MUFU.RCP R20, R20 ;  /* 0x0000001400147308 */ /* 0x001e240000001000 */
[----:B0-----:R-:W-:-:S02]  /*2280*/  IADD3 R26, R20, 0xffffffe, RZ ;  /* 0x0ffffffe141a7810 */ /* 0x001fc40007ffe0ff */
[----:B------:R-:W-:-:S04]  /*2290*/  IABS R20, R7 ;  /* 0x0000000700147213 */ /* 0x000fc80000000000 */
[----:B------:R-:W0:Y:S01]  /*22a0*/  F2I.FTZ.U32.TRUNC.NTZ R3, R26 ;  /* 0x0000001a00037305 */ /* 0x000e22000021f000 */
[----:B------:R-:W-:Y:S02]  /*22b0*/  IMAD.MOV R20, RZ, RZ, -R20 ;  /* 0x000000ffff147224 */ /* 0x000fe400078e0a14 */
[----:B0-----:R-:W-:-:S04]  /*22c0*/  IMAD.MOV R2, RZ, RZ, -R3 ;  /* 0x000000ffff027224 */ /* 0x001fc800078e0a03 */
[----:B------:R-:W-:Y:S02]  /*22d0*/  IMAD R27, R2, R11, RZ ;  /* 0x0000000b021b7224 */ /* 0x000fe400078e02ff */
[----:B------:R-:W-:-:S04]  /*22e0*/  IMAD.MOV.U32 R2, RZ, RZ, RZ ;  /* 0x000000ffff027224 */ /* 0x000fc800078e00ff */
[----:B------:R-:W-:Y:S01]  /*22f0*/  IMAD.HI.U32 R3, R3, R27, R2 ;  /* 0x0000001b03037227 */ /* 0x000fe200078e0002 */
[----:B------:R-:W-:-:S04]  /*2300*/  PRMT R2, R12, 0x8880, RZ ;  /* 0x000088800c027816 */ /* 0x000fc800000000ff */
[----:B------:R-:W-:-:S05]  /*2310*/  IABS R12, R2 ;  /* 0x00000002000c7213 */ /* 0x000fca0000000000 */
        /* <DEDUP_REMOVED lines=25> */
.L_x_29007:
[----:B------:R-:W-:Y:S05]  /*24b0*/  BSYNC B0 ;  /* 0x0000000000007941 */ /* 0x000fea0003800000 */
.L_x_29006:
[----:B------:R-:W-:Y:S01]  /*24c0*/  IADD3 R2, R5, 0x100, RZ ;  /* 0x0000010005027810 */ /* 0x000fe20007ffe0ff */
[----:B------:R-:W-:Y:S03]  /*24d0*/  BSSY B0, `(.L_x_29008) ;  /* 0x000002e000007945 */ /* 0x000fe60003800000 */
[----:B------:R-:W-:-:S13]  /*24e0*/  ISETP.GE.AND P0, PT, R2, R9, PT ;  /* 0x000000090200720c */ /* 0x000fda0003f06270 */
[----:B------:R-:W-:Y:S05]  /*24f0*/  @P0 BRA `(.L_x_29009) ;  /* 0x000002b000000947 */ /* 0x000fea0003800000 */
[----:B-----5:R-:W-:-:S04]  /*2500*/  LOP3.LUT R2, R15, 0xffff, RZ, 0xc0, !PT ;  /* 0x0000ffff0f027812 */ /* 0x020fc800078ec0ff */
[----:B------:R-:W-:-:S04]  /*2510*/  PRMT R12, R2, 0x8880, RZ ;  /* 0x00008880020c7816 */ /* 0x000fc800000000ff */
        /* <DEDUP_REMOVED lines=11> */
[----:B------:R-:W-:Y:S02]  /*25d0*/  LOP3.LUT R3, R14, 0xffff, RZ, 0xc0, !PT ;  /* 0x0000ffff0e037812 */ /* 0x000fe400078ec0ff */
[----:B------:R-:W-:Y:S02]  /*25e0*/  LOP3.LUT R14, R15, R14, RZ, 0x3c, !PT ;  /* 0x0000000e0f0e7212 */ /* 0x000fe400078e3cff */
[----:B------:R-:W-:Y:S02]  /*25f0*/  PRMT R3, R3, 0x8880, RZ ;  /* 0x0000888003037816 */ /* 0x000fe400000000ff */
[----:B------:R-:W-:Y:S02]  /*2600*/  PRMT R14, R14, 0x8880, RZ ;  /* 0x000088800e0e7816 */ /* 0x000fe400000000ff */
[----:B------:R-:W-:-:S05]  /*2610*/  IABS R20, R3 ;  /* 0x0000000300147213 */ /* 0x000fca0000000000 */
        /* <DEDUP_REMOVED lines=25> */
.L_x_29009:
[----:B------:R-:W-:Y:S05]  /*27b0*/  BSYNC B0 ;  /* 0x0000000000007941 */ /* 0x000fea0003800000 */
.L_x_29008:
[----:B------:R-:W-:Y:S01]  /*27c0*/  IADD3 R2, R5, 0x180, RZ ;  /* 0x0000018005027810 */ /* 0x000fe20007ffe0ff */
[----:B------:R-:W-:Y:S03]  /*27d0*/  BSSY B0, `(.L_x_29010) ;  /* 0x000002e000007945 */ /* 0x000fe60003800000 */
[----:B------:R-:W-:-:S13]  /*27e0*/  ISETP.GE.AND P0, PT, R2, R9, PT ;  /* 0x000000090200720c */ /* 0x000fda0003f06270 */
[----:B------:R-:W-:Y:S05]  /*27f0*/  @P0 BRA `(.L_x_29011) ;  /* 0x000002b000000947 */ /* 0x000fea0003800000 */
[----:B-----5:R-:W-:-:S04]  /*2800*/  LOP3.LUT R2, R17, 0xffff, RZ, 0xc0, !PT ;  /* 0x0000ffff11027812 */ /* 0x020fc800078ec0ff */
[----:B------:R-:W-:Y:S02]  /*2810*/  PRMT R13, R2, 0x8880, RZ ;  /* 0x00008880020d7816 */ /* 0x000fe400000000ff */
[----:B------:R-:W-:Y:S02]  /*2820*/  LOP3.LUT R2, R16, 0xffff, RZ, 0xc0, !PT ;  /* 0x0000ffff10027812 */ /* 0x000fe400078ec0ff */
[----:B------:R-:W-:Y:S02]  /*2830*/  IABS R11, R13 ;  /* 0x0000000d000b7213 */ /* 0x000fe40000000000 */
[----:B------:R-:W-:Y:S01]  /*2840*/  PRMT R14, R2, 0x8880, RZ ;  /* 0x00008880020e7816 */ /* 0x000fe200000000ff */
[----:B------:R-:W-:Y:S01]  /*2850*/  IMAD.MOV.U32 R2, RZ, RZ, RZ ;  /* 0x000000ffff027224 */ /* 0x000fe200078e00ff */
[----:B------:R-:W0:Y:S01]  /*2860*/  I2F.RP R15, R11 ;  /* 0x0000000b000f7306 */ /* 0x000e220000209400 */
[----:B------:R-:W-:-:S07]  /*2870*/  LOP3.LUT R16, R17, R16, RZ, 0x3c, !PT ;  /* 0x0000001011107212 */ /* 0x000fce00078e3cff */
[----:B0-----:R-:W0:Y:S02]  /*2880*/  MUFU.RCP R15, R15 ;  /* 0x0000000f000f7308 */ /* 0x001e240000001000 */
[----:B0-----:R-:W-:Y:S02]  /*2890*/  IADD3 R3, R15, 0xffffffe, RZ ;  /* 0x0ffffffe0f037810 */ /* 0x001fe40007ffe0ff */
[----:B------:R-:W-:-:S04]  /*28a0*/  IABS R15, R14 ;  /* 0x0000000e000f7213 */ /* 0x000fc80000000000 */
[----:B------:R-:W0:Y:S02]  /*28b0*/  F2I.FTZ.U32.TRUNC.NTZ R3, R3 ;  /* 0x0000000300037305 */ /* 0x000e24000021f000 */
[----:B0-----:R-:W-:-:S04]  /*28c0*/  IMAD.MOV R20, RZ, RZ, -R3 ;  /* 0x000000ffff147224 */ /* 0x001fc800078e0a03 */
        /* <DEDUP_REMOVED lines=30> */
.L_x_29011:
[----:B------:R-:W-:Y:S05]  /*2ab0*/  BSYNC B0 ;  /* 0x0000000000007941 */ /* 0x000fea0003800000 */
.L_x_29010:
[C---:B------:R-:W-:Y:S01]  /*2ac0*/  IADD3 R2, R5.reuse, 0x200, RZ ;  /* 0x0000020005027810 */ /* 0x040fe20007ffe0ff */
[----:B------:R-:W-:Y:S01]  /*2ad0*/  @!P3 IMAD.IADD R3, R8, 0x1, R10 ;  /* 0x000000010803b824 */ /* 0x000fe200078e020a */
[C---:B-----5:R-:W-:Y:S01]  /*2ae0*/  IADD3 R14, R5.reuse, 0x280, RZ ;  /* 0x00000280050e7810 */ /* 0x060fe20007ffe0ff */
[----:B------:R-:W-:Y:S01]  /*2af0*/  BSSY B0, `(.L_x_29012) ;  /* 0x0000035000007945 */ /* 0x000fe20003800000 */
[-C--:B------:R-:W-:Y:S02]  /*2b00*/  ISETP.GE.AND P4, PT, R2, R9.reuse, PT ;  /* 0x000000090200720c */ /* 0x080fe40003f86270 */
[C---:B------:R-:W-:Y:S02]  /*2b10*/  IADD3 R2, R5.reuse, 0x300, RZ ;  /* 0x0000030005027810 */ /* 0x040fe40007ffe0ff */
[----:B------:R-:W-:Y:S02]  /*2b20*/  IADD3 R16, R5, 0x380, RZ ;  /* 0x0000038005107810 */ /* 0x000fe40007ffe0ff */
[----:B------:R-:W-:-:S02]  /*2b30*/  ISETP.GE.AND P1, PT, R2, R9, PT ;  /* 0x000000090200720c */ /* 0x000fc40003f26270 */
[----:B------:R-:W-:Y:S02]  /*2b40*/  @!P3 IADD3 R2, P5, R3, c[0x0][0x168], RZ ;  /* 0x00005a000302ba10 */ /* 0x000fe40007fbe0ff */
[-C--:B------:R-:W-:Y:S02]  /*2b50*/  ISETP.GE.AND P2, PT, R14, R9.reuse, PT ;  /* 0x000000090e00720c */ /* 0x080fe40003f46270 */
[----:B------:R-:W-:Y:S01]  /*2b60*/  ISETP.GE.AND P0, PT, R16, R9, PT ;  /* 0x000000091000720c */ /* 0x000fe20003f06270 */
[----:B------:R-:W-:Y:S01]  /*2b70*/  @!P3 IMAD.X R3, RZ, RZ, c[0x0][0x16c], P5 ;  /* 0x00005b00ff03b624 */ /* 0x000fe200028e06ff */
[----:B------:R-:W-:Y:S06]  /*2b80*/  @P4 BRA `(.L_x_29013) ;  /* 0x000002b000004947 */ /* 0x000fec0003800000 */
[C---:B------:R-:W-:Y:S02]  /*2b90*/  LOP3.LUT R10, R0.reuse, 0xffff, RZ, 0xc0, !PT ;  /* 0x0000ffff000a7812 */ /* 0x040fe400078ec0ff */
[----:B------:R-:W-:Y:S02]  /*2ba0*/  LOP3.LUT R0, R0, R19, RZ, 0x3c, !PT ;  /* 0x0000001300007212 */ /* 0x000fe400078e3cff */
[----:B------:R-:W-:-:S02]  /*2bb0*/  PRMT R15, R10, 0x8880, RZ ;  /* 0x000088800a0f7816 */ /* 0x000fc400000000ff */
[----:B------:R-:W-:Y:S02]  /*2bc0*/  LOP3.LUT R19, R19, 0xffff, RZ, 0xc0, !PT ;  /* 0x0000ffff13137812 */ /* 0x000fe400078ec0ff */
[----:B------:R-:W-:Y:S02]  /*2bd0*/  IABS R14, R15 ;  /* 0x0000000f000e7213 */ /* 0x000fe40000000000 */
[----:B------:R-:W-:Y:S02]  /*2be0*/  PRMT R0, R0, 0x8880, RZ ;  /* 0x0000888000007816 */ /* 0x000fe400000000ff */
[----:B------:R-:W0:Y:S02]  /*2bf0*/  I2F.RP R16, R14 ;  /* 0x0000000e00107306 */ /* 0x000e240000209400 */
[----:B------:R-:W-:-:S06]  /*2c00*/  ISETP.GT.AND P4, PT, R0, -0x1, PT ;  /* 0xffffffff0000780c */ /* 0x000fcc0003f84270 */
        /* <DEDUP_REMOVED lines=8> */
[----:B------:R-:W-:-:S03]  /*2c90*/  PRMT R10, R19, 0x8880, RZ ;  /* 0x00008880130a7816 */ /* 0x000fc600000000ff */
[----:B------:R-:W-:Y:S01]  /*2ca0*/  IMAD.MOV R17, RZ, RZ, -R16 ;  /* 0x000000ffff117224 */ /* 0x000fe200078e0a10 */
[----:B------:R-:W-:Y:S02]  /*2cb0*/  IABS R0, R10 ;  /* 0x0000000a00007213 */ /* 0x000fe40000000000 */
[----:B------:R-:W-:-:S03]  /*2cc0*/  LOP3.LUT R16, RZ, R15, RZ, 0x33, !PT ;  /* 0x0000000fff107212 */ /* 0x000fc600078e33ff */
[----:B------:R-:W-:-:S04]  /*2cd0*/  IMAD.HI.U32 R11, R11, R0, RZ ;  /* 0x000000000b0b7227 */ /* 0x000fc800078e00ff */
[----:B------:R-:W-:Y:S01]  /*2ce0*/  IMAD R17, R11, R17, R0 ;  /* 0x000000110b117224 */ /* 0x000fe200078e0200 */
[----:B------:R-:W-:-:S04]  /*2cf0*/  LOP3.LUT R0, R10, R15, RZ, 0x3c, !PT ;  /* 0x0000000f0a007212 */ /* 0x000fc800078e3cff */
[----:B------:R-:W-:-:S13]  /*2d00*/  ISETP.GT.U32.AND P5, PT, R14, R17, PT ;  /* 0x000000110e00720c */ /* 0x000fda0003fa4070 */
[----:B------:R-:W-:Y:S01]  /*2d10*/  @!P5 IMAD.IADD R17, R17, 0x1, -R14 ;  /* 0x000000011111d824 */ /* 0x000fe200078e0a0e */
[----:B------:R-:W-:Y:S02]  /*2d20*/  @!P5 IADD3 R11, R11, 0x1, RZ ;  /* 0x000000010b0bd810 */ /* 0x000fe40007ffe0ff */
[----:B------:R-:W-:Y:S02]  /*2d30*/  ISETP.GE.AND P5, PT, R0, RZ, PT ;  /* 0x000000ff0000720c */ /* 0x000fe40003fa6270 */
        /* <DEDUP_REMOVED lines=16> */
.L_x_29013:
[----:B------:R-:W-:Y:S05]  /*2e40*/  BSYNC B0 ;  /* 0x0000000000007941 */ /* 0x000fea0003800000 */
.L_x_29012:
[----:B------:R-:W-:Y:S01]  /*2e50*/  BSSY B0, `(.L_x_29014) ;  /* 0x000002d000007945 */ /* 0x000fe20003800000 */
[----:B------:R-:W-:Y:S05]  /*2e60*/  @P2 BRA `(.L_x_29015) ;  /* 0x000002b000002947 */ /* 0x000fea0003800000 */
[----:B------:R-:W-:-:S04]  /*2e70*/  LOP3.LUT R10, R21, 0xffff, RZ, 0xc0, !PT ;  /* 0x0000ffff150a7812 */ /* 0x000fc800078ec0ff */
        /* <DEDUP_REMOVED lines=14> */
[----:B------:R-:W-:-:S04]  /*2f60*/  PRMT R11, R10, 0x8880, RZ ;  /* 0x000088800a0b7816 */ /* 0x000fc800000000ff */
        /* <DEDUP_REMOVED lines=27> */
.L_x_29015:
[----:B------:R-:W-:Y:S05]  /*3120*/  BSYNC B0 ;  /* 0x0000000000007941 */ /* 0x000fea0003800000 */
.L_x_29014:
[----:B------:R-:W-:Y:S01]  /*3130*/  BSSY B0, `(.L_x_29016) ;  /* 0x000002d000007945 */ /* 0x000fe20003800000 */
[----:B------:R-:W-:Y:S05]  /*3140*/  @P1 BRA `(.L_x_29017) ;  /* 0x000002b000001947 */ /* 0x000fea0003800000 */
[----:B------:R-:W-:-:S04]  /*3150*/  LOP3.LUT R10, R25, 0xffff, RZ, 0xc0, !PT ;  /* 0x0000ffff190a7812 */ /* 0x000fc800078ec0ff */
        /* <DEDUP_REMOVED lines=42> */
.L_x_29017:
[----:B------:R-:W-:Y:S05]  /*3400*/  BSYNC B0 ;  /* 0x0000000000007941 */ /* 0x000fea0003800000 */
.L_x_29016:
[----:B------:R-:W-:Y:S01]  /*3410*/  BSSY B0, `(.L_x_29018) ;  /* 0x000002d000007945 */ /* 0x000fe20003800000 */
[----:B------:R-:W-:Y:S05]  /*3420*/  @P0 BRA `(.L_x_29019) ;  /* 0x000002b000000947 */ /* 0x000fea0003800000 */
[----:B------:R-:W-:-:S04]  /*3430*/  LOP3.LUT R10, R24, 0xffff, RZ, 0xc0, !PT ;  /* 0x0000ffff180a7812 */ /* 0x000fc800078ec0ff */
[----:B------:R-:W-:Y:S02]  /*3440*/  PRMT R17, R10, 0x8880, RZ ;  /* 0x000088800a117816 */ /* 0x000fe400000000ff */
[----:B------:R-:W-:Y:S02]  /*3450*/  LOP3.LUT R10, R23, 0xffff, RZ, 0xc0, !PT ;  /* 0x0000ffff170a7812 */ /* 0x000fe400078ec0ff */
[-C--:B------:R-:W-:Y:S02]  /*3460*/  IABS R16, R17.reuse ;  /* 0x0000001100107213 */ /* 0x080fe40000000000 */
[----:B------:R-:W-:Y:S01]  /*3470*/  PRMT R18, R10, 0x8880, RZ ;  /* 0x000088800a127816 */ /* 0x000fe200000000ff */
[----:B------:R-:W-:Y:S01]  /*3480*/  IMAD.MOV.U32 R10, RZ, RZ, RZ ;  /* 0x000000ffff0a7224 */ /* 0x000fe200078e00ff */
[----:B------:R-:W0:Y:S01]  /*3490*/  I2F.RP R19, R16 ;  /* 0x0000001000137306 */ /* 0x000e220000209400 */
[----:B------:R-:W-:Y:S02]  /*34a0*/  IABS R20, R17 ;  /* 0x0000001100147213 */ /* 0x000fe40000000000 */
[----:B------:R-:W-:-:S05]  /*34b0*/  LOP3.LUT R23, R24, R23, RZ, 0x3c, !PT ;  /* 0x0000001718177212 */ /* 0x000fca00078e3cff */
[----:B0-----:R-:W0:Y:S02]  /*34c0*/  MUFU.RCP R19, R19 ;  /* 0x0000001300137308 */ /* 0x001e240000001000 */
[----:B0-----:R-:W-:Y:S02]  /*34d0*/  IADD3 R11, R19, 0xffffffe, RZ ;  /* 0x0ffffffe130b7810 */ /* 0x001fe40007ffe0ff */
[----:B------:R-:W-:-:S04]  /*34e0*/  IABS R19, R18 ;  /* 0x0000001200137213 */ /* 0x000fc80000000000 */
[----:B------:R-:W0:Y:S02]  /*34f0*/  F2I.FTZ.U32.TRUNC.NTZ R11, R11 ;  /* 0x0000000b000b7305 */ /* 0x000e24000021f000 */
[----:B0-----:R-:W-:-:S04]  /*3500*/  IMAD.MOV R21, RZ, RZ, -R11 ;  /* 0x000000ffff157224 */ /* 0x001fc800078e0a0b */
[----:B------:R-:W-:-:S04]  /*3510*/  IMAD R21, R21, R16, RZ ;  /* 0x0000001015157224 */ /* 0x000fc800078e02ff */
        /* <DEDUP_REMOVED lines=28> */
.L_x_29019:
[----:B------:R-:W-:Y:S05]  /*36e0*/  BSYNC B0 ;  /* 0x0000000000007941 */ /* 0x000fea0003800000 */
.L_x_29018:
[----:B------:R0:W-:Y:S01]  /*36f0*/  @!P3 STG.E.U8 [R2.64], R4 ;  /* 0x000000040200b986 */ /* 0x0001e2000c101104 */
[----:B------:R-:W-:Y:S01]  /*3700*/  @!P3 IMAD.MOV.U32 R5, RZ, RZ, R6 ;  /* 0x000000ffff05b224 */ /* 0x000fe200078e0006 */
[----:B------:R-:W-:Y:S01]  /*3710*/  BSSY B0, `(.L_x_29020) ;  /* 0x000002d000007945 */ /* 0x000fe20003800000 */
[----:B------:R-:W-:Y:S03]  /*3720*/  BSSY B1, `(.L_x_29021) ;  /* 0x0000025000017945 */ /* 0x000fe60003800000 */
        /* <DEDUP_REMOVED lines=14> */
.L_x_29022:
[----:B0-----:R-:W-:-:S13]  /*3810*/  ISETP.GE.AND P0, PT, R5, R9, PT ;  /* 0x000000090500720c */ /* 0x001fda0003f06270 */
[----:B------:R-:W-:Y:S05]  /*3820*/  @P0 BRA `(.L_x_29024) ;  /* 0x000000c000000947 */ /* 0x000fea0003800000 */
[----:B------:R-:W-:Y:S01]  /*3830*/  IMAD.IADD R2, R8, 0x1, R5 ;  /* 0x0000000108027824 */ /* 0x000fe200078e0205 */
[----:B------:R-:W-:-:S04]  /*3840*/  IADD3 R5, R5, 0x80, RZ ;  /* 0x0000008005057810 */ /* 0x000fc80007ffe0ff */
[----:B------:R-:W-:-:S05]  /*3850*/  IADD3 R2, P0, R2, c[0x0][0x168], RZ ;  /* 0x00005a0002027a10 */ /* 0x000fca0007f1e0ff */
[----:B------:R-:W-:-:S05]  /*3860*/  IMAD.X R3, RZ, RZ, c[0x0][0x16c], P0 ;  /* 0x00005b00ff037624 */ /* 0x000fca00000e06ff */
[----:B------:R0:W-:Y:S03]  /*3870*/  STG.E.U8 [R2.64], R13 ;  /* 0x0000000d02007986 */ /* 0x0001e6000c101104 */
.L_x_29023:
[----:B------:R-:W-:-:S13]  /*3880*/  ISETP.GE.AND P0, PT, R5, R9, PT ;  /* 0x000000090500720c */ /* 0x000fda0003f06270 */
[----:B------:R-:W-:Y:S05]  /*3890*/  @P0 BRA `(.L_x_29025) ;  /* 0x000000d000000947 */ /* 0x000fea0003800000 */
[----:B0-----:R-:W-:Y:S01]  /*38a0*/  IMAD.IADD R2, R8, 0x1, R5 ;  /* 0x0000000108027824 */ /* 0x001fe200078e0205 */
[----:B------:R-:W-:-:S04]  /*38b0*/  IADD3 R5, R5, 0x80, RZ ;  /* 0x0000008005057810 */ /* 0x000fc80007ffe0ff */
[----:B------:R-:W-:-:S05]  /*38c0*/  IADD3 R2, P0, R2, c[0x0][0x168], RZ ;  /* 0x00005a0002027a10 */ /* 0x000fca0007f1e0ff */
[----:B------:R-:W-:-:S05]  /*38d0*/  IMAD.X R3, RZ, RZ, c[0x0][0x16c], P0 ;  /* 0x00005b00ff037624 */ /* 0x000fca00000e06ff */
[----:B------:R0:W-:Y:S03]  /*38e0*/  STG.E.U8 [R2.64], R0 ;  /* 0x0000000002007986 */ /* 0x0001e6000c101104 */
.L_x_29024:
[----:B------:R-:W-:-:S13]  /*38f0*/  ISETP.GE.AND P0, PT, R5, R9, PT ;  /* 0x000000090500720c */ /* 0x000fda0003f06270 */
[----:B------:R-:W-:Y:S01]  /*3900*/  @P0 BREAK B1 ;  /* 0x0000000000010942 */ /* 0x000fe20003800000 */
[----:B------:R-:W-:Y:S05]  /*3910*/  @P0 BRA `(.L_x_29026) ;  /* 0x000000c000000947 */ /* 0x000fea0003800000 */
[----:B0-----:R-:W-:Y:S01]  /*3920*/  IMAD.IADD R2, R8, 0x1, R5 ;  /* 0x0000000108027824 */ /* 0x001fe200078e0205 */
[----:B------:R-:W-:-:S04]  /*3930*/  IADD3 R5, R5, 0x80, RZ ;  /* 0x0000008005057810 */ /* 0x000fc80007ffe0ff */
[----:B------:R-:W-:-:S05]  /*3940*/  IADD3 R2, P0, R2, c[0x0][0x168], RZ ;  /* 0x00005a0002027a10 */ /* 0x000fca0007f1e0ff */
[----:B------:R-:W-:-:S05]  /*3950*/  IMAD.X R3, RZ, RZ, c[0x0][0x16c], P0 ;  /* 0x00005b00ff037624 */ /* 0x000fca00000e06ff */
[----:B------:R0:W-:Y:S03]  /*3960*/  STG.E.U8 [R2.64], R14 ;  /* 0x0000000e02007986 */ /* 0x0001e6000c101104 */
.L_x_29025:
[----:B------:R-:W-:Y:S05]  /*3970*/  BSYNC B1 ;  /* 0x0000000000017941 */ /* 0x000fea0003800000 */
.L_x_29021:
[----:B------:R-:W-:-:S13]  /*3980*/  ISETP.GE.AND P0, PT, R5, R9, PT ;  /* 0x000000090500720c */ /* 0x000fda0003f06270 */
[----:B0-----:R-:W-:Y:S01]  /*3990*/  @!P0 IMAD.IADD R2, R8, 0x1, R5 ;  /* 0x0000000108028824 */ /* 0x001fe200078e0205 */
[----:B------:R-:W-:-:S04]  /*39a0*/  @!P0 IADD3 R5, R5, 0x80, RZ ;  /* 0x0000008005058810 */ /* 0x000fc80007ffe0ff */
[----:B------:R-:W-:-:S05]  /*39b0*/  @!P0 IADD3 R2, P1, R2, c[0x0][0x168], RZ ;  /* 0x00005a0002028a10 */ /* 0x000fca0007f3e0ff */
[----:B------:R-:W-:-:S05]  /*39c0*/  @!P0 IMAD.X R3, RZ, RZ, c[0x0][0x16c], P1 ;  /* 0x00005b00ff038624 */ /* 0x000fca00008e06ff */
[----:B------:R0:W-:Y:S03]  /*39d0*/  @!P0 STG.E.U8 [R2.64], R15 ;  /* 0x0000000f02008986 */ /* 0x0001e6000c101104 */
.L_x_29026:
[----:B------:R-:W-:Y:S05]  /*39e0*/  BSYNC B0 ;  /* 0x0000000000007941 */ /* 0x000fea0003800000 */
.L_x_29020:
[----:B------:R-:W-:Y:S01]  /*39f0*/  WARPSYNC 0xffffffff ;  /* 0xffffffff00007948 */ /* 0x000fe20003800000 */
[----:B------:R-:W-:-:S13]  /*3a00*/  ISETP.GE.AND P0, PT, R5, R9, PT ;  /* 0x000000090500720c */ /* 0x000fda0003f06270 */
[----:B------:R-:W-:Y:S05]  /*3a10*/  @P0 EXIT ;  /* 0x000000000000094d */ /* 0x000fea0003800000 */
[----:B0-----:R-:W-:-:S05]  /*3a20*/  IMAD.IADD R2, R8, 0x1, R5 ;  /* 0x0000000108027824 */ /* 0x001fca00078e0205 */
[----:B------:R-:W-:-:S05]  /*3a30*/  IADD3 R2, P0, R2, c[0x0][0x168], RZ ;  /* 0x00005a0002027a10 */ /* 0x000fca0007f1e0ff */
[----:B------:R-:W-:-:S05]  /*3a40*/  IMAD.X R3, RZ, RZ, c[0x0][0x16c], P0 ;  /* 0x00005b00ff037624 */ /* 0x000fca00000e06ff */
[----:B------:R-:W-:Y:S01]  /*3a50*/  STG.E.U8 [R2.64], R10 ;  /* 0x0000000a02007986 */ /* 0x000fe2000c101104 */
[----:B------:R-:W-:Y:S05]  /*3a60*/  EXIT ;  /* 0x000000000000794d */ /* 0x000fea0003800000 */
.L_x_29027:
        /* <DEDUP_REMOVED lines=9> */
.L_x_32722:


//--------------------- .text._ZN2at6native29vectorized_elementwise_kernelILi8ENS0_13BinaryFunctorIaaaZZZNS0_15binary_internal21div_floor_kernel_cudaERNS_18TensorIteratorBaseEENKUlvE_clEvENKUlvE0_clEvEUlaaE_EESt5arrayIPcLm3EEEEviT0_T1_ --------------------------
	.section	.text._ZN2at6native29vectorized_elementwise_kernelILi8ENS0_13BinaryFunctorIaaaZZZNS0_15binary_internal21div_floor_kernel_cudaERNS_18TensorIteratorBaseEENKUlvE_clEvENKUlvE0_clEvEUlaaE_EESt5arrayIPcLm3EEEEviT0_T1_,"ax",@progbits
	.sectioninfo	@"SHI_REGISTERS=4"
	.align	128
        .global         _ZN2at6native29vectorized_elementwise_kernelILi8ENS0_13BinaryFunctorIaaaZZZNS0_15binary_internal21div_floor_kernel_cudaERNS_18TensorIteratorBaseEENKUlvE_clEvENKUlvE0_clEvEUlaaE_EESt5arrayIPcLm3EEEEviT0_T1_
        .type           _ZN2at6native29vectorized_elementwise_kernelILi8ENS0_13BinaryFunctorIaaaZZZNS0_15binary_internal21div_floor_kernel_cudaERNS_18TensorIteratorBaseEENKUlvE_clEvENKUlvE0_clEvEUlaaE_EESt5arrayIPcLm3EEEEviT0_T1_,@function
        .size           _ZN2at6native29vectorized_elementwise_kernelILi8ENS0_13BinaryFunctorIaaaZZZNS0_15binary_internal21div_floor_kernel_cudaERNS_18TensorIteratorBaseEENKUlvE_clEvENKUlvE0_clEvEUlaaE_EESt5arrayIPcLm3EEEEviT0_T1_,(.L_x_32723 - _ZN2at6native29vectorized_elementwise_kernelILi8ENS0_13BinaryFunctorIaaaZZZNS0_15binary_internal21div_floor_kernel_cudaERNS_18TensorIteratorBaseEENKUlvE_clEvENKUlvE0_clEvEUlaaE_EESt5arrayIPcLm3EEEEviT0_T1_)
        .other          _ZN2at6native29vectorized_elementwise_kernelILi8ENS0_13BinaryFunctorIaaaZZZNS0_15binary_internal21div_floor_kernel_cudaERNS_18TensorIteratorBaseEENKUlvE_clEvENKUlvE0_clEvEUlaaE_EESt5arrayIPcLm3EEEEviT0_T1_,@"STO_CUDA_ENTRY STV_DEFAULT"
_ZN2at6native29vectorized_elementwise_kernelILi8ENS0_13BinaryFunctorIaaaZZZNS0_15binary_internal21div_floor_kernel_cudaERNS_18TensorIteratorBaseEENKUlvE_clEvENKUlvE0_clEvEUlaaE_EESt5arrayIPcLm3EEEEviT0_T1_:
.text._ZN2at6native29vectorized_elementwise_kernelILi8ENS0_13BinaryFunctorIaaaZZZNS0_15binary_internal21div_floor_kernel_cudaERNS_18TensorIteratorBaseEENKUlvE_clEvENKUlvE0_clEvEUlaaE_EESt5arrayIPcLm3EEEEviT0_T1_:
[----:B------:R-:W-:Y:S02]  /*0000*/  MOV R1, c[0x0][0x28] ;  /* 0x00000a0000017a02 */ /* 0x000fe40000000f00 */
[----:B------:R-:W-:Y:S05]  /*0010*/  EXIT ;  /* 0x000000000000794d */ /* 0x000fea0003800000 */
.L_x_29028:
        /* <DEDUP_REMOVED lines=14> */
.L_x_32723:


//--------------------- .text._ZN2at6native18elementwise_kernelILi128ELi4EZNS0_15gpu_kernel_implINS0_13BUnaryFunctorIaaaZZZNS0_15binary_internal21div_floor_kernel_cudaERNS_18TensorIteratorBaseEENKUlvE_clEvENKUlvE0_clEvEUlaaE_EEEEvS6_RKT_EUliE_EEviT1_ --------------------------
	.section	.text._ZN2at6native18elementwise_kernelILi128ELi4EZNS0_15gpu_kernel_implINS0_13BUnaryFunctorIaaaZZZNS0_15binary_internal21div_floor_kernel_cudaERNS_18TensorIteratorBaseEENKUlvE_clEvENKUlvE0_clEvEUlaaE_EEEEvS6_RKT_EUliE_EEviT1_,"ax",@progbits
	.sectioninfo	@"SHI_REGISTERS=26"
	.align	128
        .global         _ZN2at6native18elementwise_kernelILi128ELi4EZNS0_15gpu_kernel_implINS0_13BUnaryFunctorIaaaZZZNS0_15binary_internal21div_floor_kernel_cudaERNS_18TensorIteratorBaseEENKUlvE_clEvENKUlvE0_clEvEUlaaE_EEEEvS6_RKT_EUliE_EEviT1_
        .type           _ZN2at6native18elementwise_kernelILi128ELi4EZNS0_15gpu_kernel_implINS0_13BUnaryFunctorIaaaZZZNS0_15binary_internal21div_floor_kernel_cudaERNS_18TensorIteratorBaseEENKUlvE_clEvENKUlvE0_clEvEUlaaE_EEEEvS6_RKT_EUliE_EEviT1_,@function
        .size           _ZN2at6native18elementwise_kernelILi128ELi4EZNS0_15gpu_kernel_implINS0_13BUnaryFunctorIaaaZZZNS0_15binary_internal21div_floor_kernel_cudaERNS_18TensorIteratorBaseEENKUlvE_clEvENKUlvE0_clEvEUlaaE_EEEEvS6_RKT_EUliE_EEviT1_,(.L_x_32724 - _ZN2at6native18elementwise_kernelILi128ELi4EZNS0_15gpu_kernel_implINS0_13BUnaryFunctorIaaaZZZNS0_15binary_internal21div_floor_kernel_cudaERNS_18TensorIteratorBaseEENKUlvE_clEvENKUlvE0_clEvEUlaaE_EEEEvS6_RKT_EUliE_EEviT1_)
        .other          _ZN2at6native18elementwise_kernelILi128ELi4EZNS0_15gpu_kernel_implINS0_13BUnaryFunctorIaaaZZZNS0_15binary_internal21div_floor_kernel_cudaERNS_18TensorIteratorBaseEENKUlvE_clEvENKUlvE0_clEvEUlaaE_EEEEvS6_RKT_EUliE_EEviT1_,@"STO_CUDA_ENTRY STV_DEFAULT"
_ZN2at6native18elementwise_kernelILi128ELi4EZNS0_15gpu_kernel_implINS0_13BUnaryFunctorIaaaZZZNS0_15binary_internal21div_floor_kernel_cudaERNS_18TensorIteratorBaseEENKUlvE_clEvENKUlvE0_clEvEUlaaE_EEEEvS6_RKT_EUliE_EEviT1_:
.text._ZN2at6native18elementwise_kernelILi128ELi4EZNS0_15gpu_kernel_implINS0_13BUnaryFunctorIaaaZZZNS0_15binary_internal21div_floor_kernel_cudaERNS_18TensorIteratorBaseEENKUlvE_clEvENKUlvE0_clEvEUlaaE_EEEEvS6_RKT_EUliE_EEviT1_:
        /* <DEDUP_REMOVED lines=236> */
.L_x_29031:
        /* <DEDUP_REMOVED lines=18> */
.L_x_29035:
[----:B------:R0:W5:Y:S01]  /*0fe0*/  LDG.E.U8 R7, [R2.64] ;  /* 0x0000002402077981 */ /* 0x000162000c1e1100 */
[----:B------:R-:W-:Y:S05]  /*0ff0*/  BRA `(.L_x_29037) ;  /* 0x00000d8000007947 */ /* 0x000fea0003800000 */
.L_x_29034:
        /* <DEDUP_REMOVED lines=8> */
.L_x_29039:
[----:B------:R0:W5:Y:S01]  /*1080*/  LDG.E.U8 R7, [R2.64] ;  /* 0x0000002402077981 */ /* 0x000162000c1e1100 */
[----:B------:R-:W-:Y:S05]  /*1090*/  BRA `(.L_x_29037) ;  /* 0x00000ce000007947 */ /* 0x000fea0003800000 */
.L_x_29038:
[----:B------:R0:W5:Y:S01]  /*10a0*/  LDG.E.U16 R7, [R2.64] ;  /* 0x0000002402077981 */ /* 0x000162000c1e1500 */
[----:B------:R-:W-:Y:S05]  /*10b0*/  BRA `(.L_x_29037) ;  /* 0x00000cc000007947 */ /* 0x000fea0003800000 */
.L_x_29033:
        /* <DEDUP_REMOVED lines=9> */
.L_x_29041:
[----:B------:R-:W2:Y:S02]  /*1150*/  LDG.E.U16 R0, [R2.64] ;  /* 0x0000002402007981 */ /* 0x000ea4000c1e1500 */
[----:B--2---:R-:W-:-:S06]  /*1160*/  HADD2.F32 R0, -RZ, R0.H0_H0 ;  /* 0x20000000ff007230 */ /* 0x004fcc0000004100 */
[----:B------:R-:W0:Y:S02]  /*1170*/  F2I.FTZ.TRUNC.NTZ R0, R0 ;  /* 0x0000000000007305 */ /* 0x000e24000021f100 */
[----:B0-----:R-:W-:Y:S01]  /*1180*/  PRMT R7, R0, 0x7610, R7 ;  /* 0x0000761000077816 */ /* 0x001fe20000000007 */
[----:B------:R-:W-:Y:S05]  /*1190*/  BRA `(.L_x_29037) ;  /* 0x00000be000007947 */ /* 0x000fea0003800000 */
.L_x_29040:
        /* <DEDUP_REMOVED lines=9> */
.L_x_29043:
[----:B------:R-:W2:Y:S02]  /*1230*/  LDG.E.U16 R2, [R2.64] ;  /* 0x0000002402027981 */ /* 0x000ea4000c1e1500 */
[----:B--2---:R-:W-:-:S06]  /*1240*/  HADD2.F32 R0, -RZ, R2.H0_H0 ;  /* 0x20000002ff007230 */ /* 0x004fcc0000004100 */
[----:B------:R-:W0:Y:S02]  /*1250*/  F2I.FTZ.TRUNC.NTZ R0, R0 ;  /* 0x0000000000007305 */ /* 0x000e24000021f100 */
[----:B0-----:R-:W-:Y:S01]  /*1260*/  PRMT R7, R0, 0x7610, R7 ;  /* 0x0000761000077816 */ /* 0x001fe20000000007 */
[----:B------:R-:W-:Y:S05]  /*1270*/  BRA `(.L_x_29037) ;  /* 0x00000b0000007947 */ /* 0x000fea0003800000 */
.L_x_29042:
[----:B------:R-:W2:Y:S02]  /*1280*/  LDG.E.64 R2, [R2.64] ;  /* 0x0000002402027981 */ /* 0x000ea4000c1e1b00 */
[----:B--2---:R0:W1:Y:S01]  /*1290*/  F2I.F64.TRUNC R7, R2 ;  /* 0x0000000200077311 */ /* 0x004062000030d100 */
[----:B------:R-:W-:Y:S05]  /*12a0*/  BRA `(.L_x_29037) ;  /* 0x00000ad000007947 */ /* 0x000fea0003800000 */
.L_x_29032:
        /* <DEDUP_REMOVED lines=12> */
.L_x_29046:
[----:B------:R-:W2:Y:S02]  /*1370*/  LDG.E.64 R2, [R2.64] ;  /* 0x0000002402027981 */ /* 0x000ea4000c1e1b00 */
[----:B--2---:R0:W1:Y:S01]  /*1380*/  F2I.F64.TRUNC R7, R2 ;  /* 0x0000000200077311 */ /* 0x004062000030d100 */
[----:B------:R-:W-:Y:S05]  /*1390*/  BRA `(.L_x_29037) ;  /* 0x000009e000007947 */ /* 0x000fea0003800000 */
.L_x_29045:
        /* <DEDUP_REMOVED lines=28> */
.L_x_29048:
        /* <DEDUP_REMOVED lines=15> */
.L_x_29047:
[----:B------:R-:W2:Y:S02]  /*1650*/  LDG.E.U16 R0, [R2.64] ;  /* 0x0000002402007981 */ /* 0x000ea4000c1e1500 */
[----:B--2---:R-:W-:-:S06]  /*1660*/  PRMT R0, RZ, 0x5410, R0 ;  /* 0x00005410ff007816 */ /* 0x004fcc0000000000 */
[----:B------:R-:W0:Y:S02]  /*1670*/  F2I.FTZ.TRUNC.NTZ R0, R0 ;  /* 0x0000000000007305 */ /* 0x000e24000021f100 */
[----:B0-----:R-:W-:Y:S01]  /*1680*/  PRMT R7, R0, 0x7610, R7 ;  /* 0x0000761000077816 */ /* 0x001fe20000000007 */
[----:B------:R-:W-:Y:S05]  /*1690*/  BRA `(.L_x_29037) ;  /* 0x000006e000007947 */ /* 0x000fea0003800000 */
.L_x_29044:
        /* <DEDUP_REMOVED lines=10> */
.L_x_29051:
        /* <DEDUP_REMOVED lines=21> */
.L_x_29055:
[----:B------:R-:W-:Y:S05]  /*1890*/  BSYNC B1 ;  /* 0x0000000000017941 */ /* 0x000fea0003800000 */
.L_x_29054:
[----:B------:R-:W-:Y:S01]  /*18a0*/  LEA R3, R0, 0x3b800000, 0x17 ;  /* 0x3b80000000037811 */ /* 0x000fe200078eb8ff */
[----:B------:R-:W-:-:S05]  /*18b0*/  IMAD.SHL.U32 R0, R2, 0x100000, RZ ;  /* 0x0010000002007824 */ /* 0x000fca00078e00ff */
[----:B------:R-:W-:Y:S02]  /*18c0*/  LOP3.LUT R0, R3, R0, R4, 0xfe, !PT ;  /* 0x0000000003007212 */ /* 0x000fe400078efe04 */
.L_x_29053:
[----:B------:R-:W-:Y:S05]  /*18d0*/  BSYNC B0 ;  /* 0x0000000000007941 */ /* 0x000fea0003800000 */
.L_x_29052:
[----:B------:R-:W0:Y:S02]  /*18e0*/  F2I.FTZ.TRUNC.NTZ R0, R0 ;  /* 0x0000000000007305 */ /* 0x000e24000021f100 */
[----:B0-----:R-:W-:Y:S01]  /*18f0*/  PRMT R7, R0, 0x7610, R7 ;  /* 0x0000761000077816 */ /* 0x001fe20000000007 */
[----:B------:R-:W-:Y:S05]  /*1900*/  BRA `(.L_x_29037) ;  /* 0x0000047000007947 */ /* 0x000fea0003800000 */
.L_x_29050:
        /* <DEDUP_REMOVED lines=21> */
.L_x_29059:
[----:B------:R-:W-:Y:S05]  /*1a60*/  BSYNC B1 ;  /* 0x0000000000017941 */ /* 0x000fea0003800000 */
.L_x_29058:
[----:B------:R-:W-:Y:S01]  /*1a70*/  LEA R3, R0, 0x37800000, 0x17 ;  /* 0x3780000000037811 */ /* 0x000fe200078eb8ff */
[----:B------:R-:W-:-:S05]  /*1a80*/  IMAD.SHL.U32 R0, R2, 0x200000, RZ ;  /* 0x0020000002007824 */ /* 0x000fca00078e00ff */
[----:B------:R-:W-:Y:S02]  /*1a90*/  LOP3.LUT R0, R3, R0, R4, 0xfe, !PT ;  /* 0x0000000003007212 */ /* 0x000fe400078efe04 */
.L_x_29057:
[----:B------:R-:W-:Y:S05]  /*1aa0*/  BSYNC B0 ;  /* 0x0000000000007941 */ /* 0x000fea0003800000 */
.L_x_29056:
[----:B------:R-:W0:Y:S02]  /*1ab0*/  F2I.FTZ.TRUNC.NTZ R0, R0 ;  /* 0x0000000000007305 */ /* 0x000e24000021f100 */
[----:B0-----:R-:W-:Y:S01]  /*1ac0*/  PRMT R7, R0, 0x7610, R7 ;  /* 0x0000761000077816 */ /* 0x001fe20000000007 */
[----:B------:R-:W-:Y:S05]  /*1ad0*/  BRA `(.L_x_29037) ;  /* 0x000002a000007947 */ /* 0x000fea0003800000 */
.L_x_29049:
        /* <DEDUP_REMOVED lines=14> */
.L_x_29063:
[----:B------:R-:W-:Y:S05]  /*1bc0*/  BSYNC B0 ;  /* 0x0000000000007941 */ /* 0x000fea0003800000 */
.L_x_29062:
[----:B------:R-:W0:Y:S02]  /*1bd0*/  F2I.FTZ.TRUNC.NTZ R0, R0 ;  /* 0x0000000000007305 */ /* 0x000e24000021f100 */
[----:B0-----:R-:W-:Y:S01]  /*1be0*/  PRMT R7, R0, 0x7610, R7 ;  /* 0x0000761000077816 */ /* 0x001fe20000000007 */
[----:B------:R-:W-:Y:S05]  /*1bf0*/  BRA `(.L_x_29037) ;  /* 0x0000018000007947 */ /* 0x000fea0003800000 */
.L_x_29036:
        /* <DEDUP_REMOVED lines=21> */
.L_x_29061:
[----:B------:R0:W5:Y:S01]  /*1d50*/  LDG.E.U8 R7, [R2.64] ;  /* 0x0000002402077981 */ /* 0x000162000c1e1100 */
[----:B------:R-:W-:Y:S05]  /*1d60*/  BRA `(.L_x_29037) ;  /* 0x0000001000007947 */ /* 0x000fea0003800000 */
.L_x_29060:
[----:B------:R0:W5:Y:S02]  /*1d70*/  LDG.E.U8 R7, [R2.64] ;  /* 0x0000002402077981 */ /* 0x000164000c1e1100 */
.L_x_29037:
[----:B0-----:R-:W0:Y:S01]  /*1d80*/  LDC.U8 R2, c[0x0][0x371] ;  /* 0x0000dc40ff027b82 */ /* 0x001e220000000000 */
[----:B-1---5:R-:W-:Y:S01]  /*1d90*/  LOP3.LUT R4, R7, 0xffff, RZ, 0xc0, !PT ;  /* 0x0000ffff07047812 */ /* 0x022fe200078ec0ff */
[----:B------:R-:W-:Y:S03]  /*1da0*/  BSSY B0, `(.L_x_29064) ;  /* 0x000002d000007945 */ /* 0x000fe60003800000 */
[----:B------:R-:W-:Y:S01]  /*1db0*/  PRMT R6, R4, 0x8880, RZ ;  /* 0x0000888004067816 */ /* 0x000fe200000000ff */
[----:B------:R-:W-:-:S03]  /*1dc0*/  IMAD.MOV.U32 R4, RZ, RZ, RZ ;  /* 0x000000ffff047224 */ /* 0x000fc600078e00ff */
[----:B------:R-:W-:Y:S02]  /*1dd0*/  IABS R11, R6 ;  /* 0x00000006000b7213 */ /* 0x000fe40000000000 */
[C---:B0-----:R-:W-:Y:S02]  /*1de0*/  PRMT R3, R2.reuse, 0x8880, RZ ;  /* 0x0000888002037816 */ /* 0x041fe400000000ff */
[----:B------:R-:W-:Y:S02]  /*1df0*/  LOP3.LUT R7, R2, R7, RZ, 0x3c, !PT ;  /* 0x0000000702077212 */ /* 0x000fe400078e3cff */
[-C--:B------:R-:W-:Y:S02]  /*1e00*/  IABS R0, R3.reuse ;  /* 0x0000000300007213 */ /* 0x080fe40000000000 */
[----:B------:R-:W-:Y:S02]  /*1e10*/  IABS R10, R3 ;  /* 0x00000003000a7213 */ /* 0x000fe40000000000 */
[----:B------:R-:W0:Y:S01]  /*1e20*/  I2F.RP R8, R0 ;  /* 0x0000000000087306 */ /* 0x000e220000209400 */
[----:B------:R-:W-:-:S04]  /*1e30*/  PRMT R7, R7, 0x8880, RZ ;  /* 0x0000888007077816 */ /* 0x000fc800000000ff */
[----:B------:R-:W-:-:S03]  /*1e40*/  ISETP.GT.AND P3, PT, R7, -0x1, PT ;  /* 0xffffffff0700780c */ /* 0x000fc60003f64270 */
[----:B0-----:R-:W0:Y:S02]  /*1e50*/  MUFU.RCP R8, R8 ;  /* 0x0000000800087308 */ /* 0x001e240000001000 */
[----:B0-----:R-:W-:Y:S02]  /*1e60*/  IADD3 R5, R8, 0xffffffe, RZ ;  /* 0x0ffffffe08057810 */ /* 0x001fe40007ffe0ff */
[-C--:B------:R-:W-:Y:S02]  /*1e70*/  LOP3.LUT R8, R6, R3.reuse, RZ, 0x3c, !PT ;  /* 0x0000000306087212 */ /* 0x080fe400078e3cff */
[----:B------:R-:W-:Y:S02]  /*1e80*/  LOP3.LUT R3, RZ, R3, RZ, 0x33, !PT ;  /* 0x00000003ff037212 */ /* 0x000fe400078e33ff */
[----:B------:R-:W0:Y:S01]  /*1e90*/  F2I.FTZ.U32.TRUNC.NTZ R5, R5 ;  /* 0x0000000500057305 */ /* 0x000e22000021f000 */
[----:B------:R-:W-:Y:S01]  /*1ea0*/  ISETP.GE.AND P0, PT, R8, RZ, PT ;  /* 0x000000ff0800720c */ /* 0x000fe20003f06270 */
[----:B0-----:R-:W-:-:S04]  /*1eb0*/  IMAD.MOV R9, RZ, RZ, -R5 ;  /* 0x000000ffff097224 */ /* 0x001fc800078e0a05 */
[----:B------:R-:W-:-:S04]  /*1ec0*/  IMAD R9, R9, R0, RZ ;  /* 0x0000000009097224 */ /* 0x000fc800078e02ff */
[----:B------:R-:W-:Y:S02]  /*1ed0*/  IMAD.HI.U32 R4, R5, R9, R4 ;  /* 0x0000000905047227 */ /* 0x000fe400078e0004 */
[----:B------:R-:W0:Y:S02]  /*1ee0*/  LDC.U8 R9, c[0x0][0x372] ;  /* 0x0000dc80ff097b82 */ /* 0x000e240000000000 */
[----:B------:R-:W-:Y:S02]  /*1ef0*/  IMAD.MOV R5, RZ, RZ, -R10 ;  /* 0x000000ffff057224 */ /* 0x000fe400078e0a0a */
[----:B------:R-:W-:-:S04]  /*1f00*/  IMAD.HI.U32 R4, R4, R11, RZ ;  /* 0x0000000b04047227 */ /* 0x000fc800078e00ff */
[----:B------:R-:W-:-:S05]  /*1f10*/  IMAD R5, R4, R5, R11 ;  /* 0x0000000504057224 */ /* 0x000fca00078e020b */
        /* <DEDUP_REMOVED lines=21> */
.L_x_29065:
[----:B------:R-:W-:Y:S05]  /*2070*/  BSYNC B0 ;  /* 0x0000000000007941 */ /* 0x000fea0003800000 */
.L_x_29064:
        /* <DEDUP_REMOVED lines=11> */
.L_x_29069:
[----:B------:R0:W-:Y:S01]  /*2130*/  STG.E.U8 [R16.64], R7 ;  /* 0x0000000710007986 */ /* 0x0001e2000c101124 */
[----:B------:R-:W-:Y:S05]  /*2140*/  BRA `(.L_x_29071) ;  /* 0x00000e7000007947 */ /* 0x000fea0003800000 */
.L_x_29068:
        /* <DEDUP_REMOVED lines=12> */
.L_x_29073:
[----:B------:R-:W-:-:S05]  /*2210*/  PRMT R3, R7, 0x8880, RZ ;  /* 0x0000888007037816 */ /* 0x000fca00000000ff */
[----:B------:R0:W-:Y:S01]  /*2220*/  STG.E [R16.64], R3 ;  /* 0x0000000310007986 */ /* 0x0001e2000c101924 */
[----:B------:R-:W-:Y:S05]  /*2230*/  BRA `(.L_x_29071) ;  /* 0x00000d8000007947 */ /* 0x000fea0003800000 */
.L_x_29072:
[----:B------:R-:W-:-:S04]  /*2240*/  PRMT R3, R7, 0x8880, RZ ;  /* 0x0000888007037816 */ /* 0x000fc800000000ff */
[----:B------:R-:W-:-:S05]  /*2250*/  PRMT R3, R3, 0x7710, RZ ;  /* 0x0000771003037816 */ /* 0x000fca00000000ff */
[----:B------:R0:W-:Y:S01]  /*2260*/  STG.E.U16 [R16.64], R3 ;  /* 0x0000000310007986 */ /* 0x0001e2000c101524 */
[----:B------:R-:W-:Y:S05]  /*2270*/  BRA `(.L_x_29071) ;  /* 0x00000d4000007947 */ /* 0x000fea0003800000 */
.L_x_29067:
        /* <DEDUP_REMOVED lines=9> */
.L_x_29075:
[----:B------:R-:W0:Y:S02]  /*2310*/  I2F.S8 R0, R7 ;  /* 0x0000000700007306 */ /* 0x000e240000001400 */
[----:B0-----:R-:W-:-:S05]  /*2320*/  F2FP.PACK_AB R0, RZ, R0 ;  /* 0x00000000ff00723e */ /* 0x001fca00000000ff */
[----:B------:R0:W-:Y:S01]  /*2330*/  STG.E.U16 [R16.64], R0 ;  /* 0x0000000010007986 */ /* 0x0001e2000c101524 */
[----:B------:R-:W-:Y:S05]  /*2340*/  BRA `(.L_x_29071) ;  /* 0x00000c7000007947 */ /* 0x000fea0003800000 */
.L_x_29074:
        /* <DEDUP_REMOVED lines=10> */
.L_x_29077:
[----:B------:R-:W0:Y:S02]  /*23f0*/  I2F.S8 R7, R7 ;  /* 0x0000000700077306 */ /* 0x000e240000001400 */
[----:B0-----:R-:W-:-:S04]  /*2400*/  F2FP.PACK_AB R3, RZ, R7 ;  /* 0x00000007ff03723e */ /* 0x001fc800000000ff */
[----:B------:R-:W-:-:S05]  /*2410*/  PRMT R3, R3, 0x5410, RZ ;  /* 0x0000541003037816 */ /* 0x000fca00000000ff */
[----:B------:R0:W-:Y:S01]  /*2420*/  STG.E [R16.64], R3 ;  /* 0x0000000310007986 */ /* 0x0001e2000c101924 */
[----:B------:R-:W-:Y:S05]  /*2430*/  BRA `(.L_x_29071) ;  /* 0x00000b8000007947 */ /* 0x000fea0003800000 */
.L_x_29076:
[----:B------:R-:W-:-:S04]  /*2440*/  PRMT R2, R7, 0x8880, RZ ;  /* 0x0000888007027816 */ /* 0x000fc800000000ff */
[----:B------:R-:W-:-:S06]  /*2450*/  PRMT R2, R2, 0x7710, RZ ;  /* 0x0000771002027816 */ /* 0x000fcc00000000ff */
[----:B------:R-:W0:Y:S02]  /*2460*/  I2F.F64.S16 R2, R2 ;  /* 0x0000000200027312 */ /* 0x000e240000101c00 */
[----:B0-----:R0:W-:Y:S01]  /*2470*/  STG.E.64 [R16.64], R2 ;  /* 0x0000000210007986 */ /* 0x0011e2000c101b24 */
[----:B------:R-:W-:Y:S05]  /*2480*/  BRA `(.L_x_29071) ;  /* 0x00000b3000007947 */ /* 0x000fea0003800000 */
.L_x_29066:
        /* <DEDUP_REMOVED lines=12> */
.L_x_29080:
[----:B------:R-:W-:Y:S02]  /*2550*/  PRMT R4, R7, 0x8880, RZ ;  /* 0x0000888007047816 */ /* 0x000fe400000000ff */
[----:B------:R-:W-:Y:S02]  /*2560*/  CS2R R6, SRZ ;  /* 0x0000000000067805 */ /* 0x000fe4000001ff00 */
[----:B------:R-:W-:-:S06]  /*2570*/  PRMT R4, R4, 0x7710, RZ ;  /* 0x0000771004047816 */ /* 0x000fcc00000000ff */
[----:B------:R-:W0:Y:S02]  /*2580*/  I2F.F64.S16 R4, R4 ;  /* 0x0000000400047312 */ /* 0x000e240000101c00 */
[----:B0-----:R0:W-:Y:S01]  /*2590*/  STG.E.128 [R16.64], R4 ;  /* 0x0000000410007986 */ /* 0x0011e2000c101d24 */
[----:B------:R-:W-:Y:S05]  /*25a0*/  BRA `(.L_x_29071) ;  /* 0x00000a1000007947 */ /* 0x000fea0003800000 */
.L_x_29079:
        /* <DEDUP_REMOVED lines=21> */
.L_x_29084:
[----:B------:R-:W-:Y:S05]  /*2700*/  BSYNC B0 ;  /* 0x0000000000007941 */ /* 0x000fea0003800000 */
.L_x_29083:
[----:B------:R-:W-:-:S05]  /*2710*/  LOP3.LUT R3, R0, R3, RZ, 0xfc, !PT ;  /* 0x0000000300037212 */ /* 0x000fca00078efcff */
[----:B------:R0:W-:Y:S01]  /*2720*/  STG.E.U8 [R16.64], R3 ;  /* 0x0000000310007986 */ /* 0x0001e2000c101124 */
[----:B------:R-:W-:Y:S05]  /*2730*/  BRA `(.L_x_29071) ;  /* 0x0000088000007947 */ /* 0x000fea0003800000 */
.L_x_29082:
        /* <DEDUP_REMOVED lines=13> */
.L_x_29086:
[----:B------:R-:W-:Y:S01]  /*2810*/  IMAD.MOV.U32 R0, RZ, RZ, 0x7f ;  /* 0x0000007fff007424 */ /* 0x000fe200078e00ff */
[----:B------:R-:W-:-:S04]  /*2820*/  ISETP.GT.U32.AND P0, PT, R2, 0x7f800000, PT ;  /* 0x7f8000000200780c */ /* 0x000fc80003f04070 */
[----:B------:R-:W-:-:S04]  /*2830*/  SEL R0, R0, 0x7c, P0 ;  /* 0x0000007c00007807 */ /* 0x000fc80000000000 */
.L_x_29087:
[----:B------:R-:W-:Y:S05]  /*2840*/  BSYNC B0 ;  /* 0x0000000000007941 */ /* 0x000fea0003800000 */
.L_x_29085:
[----:B------:R-:W-:-:S04]  /*2850*/  LOP3.LUT R2, R7, 0x80000000, RZ, 0xc0, !PT ;  /* 0x8000000007027812 */ /* 0x000fc800078ec0ff */
[----:B------:R-:W-:-:S04]  /*2860*/  SHF.R.U32.HI R3, RZ, 0x18, R2 ;  /* 0x00000018ff037819 */ /* 0x000fc80000011602 */
[----:B------:R-:W-:-:S05]  /*2870*/  LOP3.LUT R3, R0, R3, RZ, 0xfc, !PT ;  /* 0x0000000300037212 */ /* 0x000fca00078efcff */
[----:B------:R0:W-:Y:S01]  /*2880*/  STG.E.U8 [R16.64], R3 ;  /* 0x0000000310007986 */ /* 0x0001e2000c101124 */
[----:B------:R-:W-:Y:S05]  /*2890*/  BRA `(.L_x_29071) ;  /* 0x0000072000007947 */ /* 0x000fea0003800000 */
.L_x_29081:
[----:B------:R-:W0:Y:S02]  /*28a0*/  I2F.S8 R0, R7 ;  /* 0x0000000700007306 */ /* 0x000e240000001400 */
[----:B0-----:R-:W-:-:S05]  /*28b0*/  F2FP.BF16.PACK_AB R0, RZ, R0 ;  /* 0x00000000ff00723e */ /* 0x001fca00000010ff */
[----:B------:R0:W-:Y:S01]  /*28c0*/  STG.E.U16 [R16.64], R0 ;  /* 0x0000000010007986 */ /* 0x0001e2000c101524 */
[----:B------:R-:W-:Y:S05]  /*28d0*/  BRA `(.L_x_29071) ;  /* 0x000006e000007947 */ /* 0x000fea0003800000 */
.L_x_29078:
        /* <DEDUP_REMOVED lines=12> */
.L_x_29090:
        /* <DEDUP_REMOVED lines=17> */
.L_x_29093:
[----:B------:R-:W-:-:S04]  /*2ab0*/  LOP3.LUT R2, R7, 0x80000000, RZ, 0xc0, !PT ;  /* 0x8000000007027812 */ /* 0x000fc800078ec0ff */
[----:B------:R-:W-:-:S04]  /*2ac0*/  SHF.R.U32.HI R3, RZ, 0x18, R2 ;  /* 0x00000018ff037819 */ /* 0x000fc80000011602 */
[----:B------:R-:W-:-:S04]  /*2ad0*/  LOP3.LUT R0, R0, R3, RZ, 0xfc, !PT ;  /* 0x0000000300007212 */ /* 0x000fc800078efcff */
[----:B------:R-:W-:Y:S02]  /*2ae0*/  PRMT R8, R0, 0x7610, R8 ;  /* 0x0000761000087816 */ /* 0x000fe40000000008 */
.L_x_29092:
[----:B------:R-:W-:Y:S05]  /*2af0*/  BSYNC B0 ;  /* 0x0000000000007941 */ /* 0x000fea0003800000 */
.L_x_29091:
[----:B------:R0:W-:Y:S01]  /*2b00*/  STG.E.U8 [R16.64], R8 ;  /* 0x0000000810007986 */ /* 0x0001e2000c101124 */
[----:B------:R-:W-:Y:S05]  /*2b10*/  BRA `(.L_x_29071) ;  /* 0x000004a000007947 */ /* 0x000fea0003800000 */
.L_x_29089:
        /* <DEDUP_REMOVED lines=17> */
.L_x_29096:
[----:B------:R-:W-:-:S04]  /*2c30*/  LOP3.LUT R2, R7, 0x80000000, RZ, 0xc0, !PT ;  /* 0x8000000007027812 */ /* 0x000fc800078ec0ff */
[----:B------:R-:W-:-:S04]  /*2c40*/  SHF.R.U32.HI R3, RZ, 0x18, R2 ;  /* 0x00000018ff037819 */ /* 0x000fc80000011602 */
[----:B------:R-:W-:-:S04]  /*2c50*/  LOP3.LUT R0, R0, R3, RZ, 0xfc, !PT ;  /* 0x0000000300007212 */ /* 0x000fc800078efcff */
[----:B------:R-:W-:Y:S02]  /*2c60*/  PRMT R8, R0, 0x7610, R8 ;  /* 0x0000761000087816 */ /* 0x000fe40000000008 */
.L_x_29095:
[----:B------:R-:W-:Y:S05]  /*2c70*/  BSYNC B0 ;  /* 0x0000000000007941 */ /* 0x000fea0003800000 */
.L_x_29094:
[----:B------:R0:W-:Y:S01]  /*2c80*/  STG.E.U8 [R16.64], R8 ;  /* 0x0000000810007986 */ /* 0x0001e2000c101124 */
[----:B------:R-:W-:Y:S05]  /*2c90*/  BRA `(.L_x_29071) ;  /* 0x0000032000007947 */ /* 0x000fea0003800000 */
.L_x_29088:
        /* <DEDUP_REMOVED lines=22> */
.L_x_29070:
        /* <DEDUP_REMOVED lines=20> */
.L_x_29098:
[----:B------:R-:W-:-:S04]  /*2f40*/  LOP3.LUT R7, R7, 0xffff, RZ, 0xc0, !PT ;  /* 0x0000ffff07077812 */ /* 0x000fc800078ec0ff */
[----:B------:R-:W-:-:S05]  /*2f50*/  PRMT R7, R7, 0x8880, RZ ;  /* 0x0000888007077816 */ /* 0x000fca00000000ff */
[----:B------:R-:W-:-:S05]  /*2f60*/  IMAD.MOV.U32 R2, RZ, RZ, R7 ;  /* 0x000000ffff027224 */ /* 0x000fca00078e0007 */
[----:B------:R-:W-:-:S05]  /*2f70*/  SHF.R.S32.HI R3, RZ, 0x1f, R2 ;  /* 0x0000001fff037819 */ /* 0x000fca0000011402 */
[----:B------:R0:W-:Y:S01]  /*2f80*/  STG.E.64 [R16.64], R2 ;  /* 0x0000000210007986 */ /* 0x0001e2000c101b24 */
[----:B------:R-:W-:Y:S05]  /*2f90*/  BRA `(.L_x_29071) ;  /* 0x0000002000007947 */ /* 0x000fea0003800000 */
.L_x_29097:
[----:B------:R-:W-:-:S05]  /*2fa0*/  PRMT R3, R7, 0x8880, RZ ;  /* 0x0000888007037816 */ /* 0x000fca00000000ff */
[----:B------:R0:W-:Y:S02]  /*2fb0*/  STG.E [R16.64], R3 ;  /* 0x0000000310007986 */ /* 0x0001e4000c101924 */
.L_x_29071:
[----:B------:R-:W-:-:S05]  /*2fc0*/  IMAD R18, R18, 0x200, R23 ;  /* 0x0000020012127824 */ /* 0x000fca00078e0217 */
[----:B------:R-:W-:Y:S02]  /*2fd0*/  IADD3 R19, R18, 0x80, RZ ;  /* 0x0000008012137810 */ /* 0x000fe40007ffe0ff */
.L_x_29030:
[----:B------:R-:W-:Y:S05]  /*2fe0*/  BSYNC B6 ;  /* 0x0000000000067941 */ /* 0x000fea0003800000 */
.L_x_29029:
        /* <DEDUP_REMOVED lines=231> */
.L_x_29101:
        /* <DEDUP_REMOVED lines=18> */
.L_x_29105:
[----:B------:R0:W5:Y:S01]  /*3f80*/  LDG.E.U8 R7, [R2.64] ;  /* 0x0000002402077981 */ /* 0x000162000c1e1100 */
[----:B------:R-:W-:Y:S05]  /*3f90*/  BRA `(.L_x_29107) ;  /* 0x00000d8000007947 */ /* 0x000fea0003800000 */
.L_x_29104:
        /* <DEDUP_REMOVED lines=8> */
.L_x_29109:
[----:B------:R0:W5:Y:S01]  /*4020*/  LDG.E.U8 R7, [R2.64] ;  /* 0x0000002402077981 */ /* 0x000162000c1e1100 */
[----:B------:R-:W-:Y:S05]  /*4030*/  BRA `(.L_x_29107) ;  /* 0x00000ce000007947 */ /* 0x000fea0003800000 */
.L_x_29108:
[----:B------:R0:W5:Y:S01]  /*4040*/  LDG.E.U16 R7, [R2.64] ;  /* 0x0000002402077981 */ /* 0x000162000c1e1500 */
[----:B------:R-:W-:Y:S05]  /*4050*/  BRA `(.L_x_29107) ;  /* 0x00000cc000007947 */ /* 0x000fea0003800000 */
.L_x_29103:
        /* <DEDUP_REMOVED lines=9> */
.L_x_29111:
[----:B------:R-:W2:Y:S02]  /*40f0*/  LDG.E.U16 R0, [R2.64] ;  /* 0x0000002402007981 */ /* 0x000ea4000c1e1500 */
[----:B--2---:R-:W-:-:S06]  /*4100*/  HADD2.F32 R0, -RZ, R0.H0_H0 ;  /* 0x20000000ff007230 */ /* 0x004fcc0000004100 */
[----:B------:R-:W0:Y:S02]  /*4110*/  F2I.FTZ.TRUNC.NTZ R0, R0 ;  /* 0x0000000000007305 */ /* 0x000e24000021f100 */
[----:B0-----:R-:W-:Y:S01]  /*4120*/  PRMT R7, R0, 0x7610, R7 ;  /* 0x0000761000077816 */ /* 0x001fe20000000007 */
[----:B------:R-:W-:Y:S05]  /*4130*/  BRA `(.L_x_29107) ;  /* 0x00000be000007947 */ /* 0x000fea0003800000 */
.L_x_29110:
        /* <DEDUP_REMOVED lines=9> */
.L_x_29113:
[----:B------:R-:W2:Y:S02]  /*41d0*/  LDG.E.U16 R2, [R2.64] ;  /* 0x0000002402027981 */ /* 0x000ea4000c1e1500 */
[----:B--2---:R-:W-:-:S06]  /*41e0*/  HADD2.F32 R0, -RZ, R2.H0_H0 ;  /* 0x20000002ff007230 */ /* 0x004fcc0000004100 */
[----:B------:R-:W0:Y:S02]  /*41f0*/  F2I.FTZ.TRUNC.NTZ R0, R0 ;  /* 0x0000000000007305 */ /* 0x000e24000021f100 */
[----:B0-----:R-:W-:Y:S01]  /*4200*/  PRMT R7, R0, 0x7610, R7 ;  /* 0x0000761000077816 */ /* 0x001fe20000000007 */
[----:B------:R-:W-:Y:S05]  /*4210*/  BRA `(.L_x_29107) ;  /* 0x00000b0000007947 */ /* 0x000fea0003800000 */
.L_x_29112:
[----:B------:R-:W2:Y:S02]  /*4220*/  LDG.E.64 R2, [R2.64] ;  /* 0x0000002402027981 */ /* 0x000ea4000c1e1b00 */
[----:B--2---:R0:W1:Y:S01]  /*4230*/  F2I.F64.TRUNC R7, R2 ;  /* 0x0000000200077311 */ /* 0x004062000030d100 */
[----:B------:R-:W-:Y:S05]  /*4240*/  BRA `(.L_x_29107) ;  /* 0x00000ad000007947 */ /* 0x000fea0003800000 */
.L_x_29102:
        /* <DEDUP_REMOVED lines=12> */
.L_x_29116:
[----:B------:R-:W2:Y:S02]  /*4310*/  LDG.E.64 R2, [R2.64] ;  /* 0x0000002402027981 */ /* 0x000ea4000c1e1b00 */
[----:B--2---:R0:W1:Y:S01]  /*4320*/  F2I.F64.TRUNC R7, R2 ;  /* 0x0000000200077311 */ /* 0x004062000030d100 */
[----:B------:R-:W-:Y:S05]  /*4330*/  BRA `(.L_x_29107) ;  /* 0x000009e000007947 */ /* 0x000fea0003800000 */
.L_x_29115:
        /* <DEDUP_REMOVED lines=28> */
.L_x_29118:
        /* <DEDUP_REMOVED lines=15> */
.L_x_29117:
[----:B------:R-:W2:Y:S02]  /*45f0*/  LDG.E.U16 R0, [R2.64] ;  /* 0x0000002402007981 */ /* 0x000ea4000c1e1500 */
[----:B--2---:R-:W-:-:S06]  /*4600*/  PRMT R0, RZ, 0x5410, R0 ;  /* 0x00005410ff007816 */ /* 0x004fcc0000000000 */
[----:B------:R-:W0:Y:S02]  /*4610*/  F2I.FTZ.TRUNC.NTZ R0, R0 ;  /* 0x0000000000007305 */ /* 0x000e24000021f100 */
[----:B0-----:R-:W-:Y:S01]  /*4620*/  PRMT R7, R0, 0x7610, R7 ;  /* 0x0000761000077816 */ /* 0x001fe20000000007 */
[----:B------:R-:W-:Y:S05]  /*4630*/  BRA `(.L_x_29107) ;  /* 0x000006e000007947 */ /* 0x000fea0003800000 */
.L_x_29114:
        /* <DEDUP_REMOVED lines=10> */
.L_x_29121:
        /* <DEDUP_REMOVED lines=21> */
.L_x_29125:
[----:B------:R-:W-:Y:S05]  /*4830*/  BSYNC B1 ;  /* 0x0000000000017941 */ /* 0x000fea0003800000 */
.L_x_29124:
[----:B------:R-:W-:Y:S01]  /*4840*/  LEA R3, R0, 0x3b800000, 0x17 ;  /* 0x3b80000000037811 */ /* 0x000fe200078eb8ff */
[----:B------:R-:W-:-:S05]  /*4850*/  IMAD.SHL.U32 R0, R2, 0x100000, RZ ;  /* 0x0010000002007824 */ /* 0x000fca00078e00ff */
[----:B------:R-:W-:Y:S02]  /*4860*/  LOP3.LUT R0, R3, R0, R4, 0xfe, !PT ;  /* 0x0000000003007212 */ /* 0x000fe400078efe04 */
.L_x_29123:
[----:B------:R-:W-:Y:S05]  /*4870*/  BSYNC B0 ;  /* 0x0000000000007941 */ /* 0x000fea0003800000 */
.L_x_29122:
[----:B------:R-:W0:Y:S02]  /*4880*/  F2I.FTZ.TRUNC.NTZ R0, R0 ;  /* 0x0000000000007305 */ /* 0x000e24000021f100 */
[----:B0-----:R-:W-:Y:S01]  /*4890*/  PRMT R7, R0, 0x7610, R7 ;  /* 0x0000761000077816 */ /* 0x001fe20000000007 */
[----:B------:R-:W-:Y:S05]  /*48a0*/  BRA `(.L_x_29107) ;  /* 0x0000047000007947 */ /* 0x000fea0003800000 */
.L_x_29120:
        /* <DEDUP_REMOVED lines=21> */
.L_x_29129:
[----:B------:R-:W-:Y:S05]  /*4a00*/  BSYNC B1 ;  /* 0x0000000000017941 */ /* 0x000fea0003800000 */
.L_x_29128:
[----:B------:R-:W-:Y:S01]  /*4a10*/  LEA R3, R0, 0x37800000, 0x17 ;  /* 0x3780000000037811 */ /* 0x000fe200078eb8ff */
[----:B------:R-:W-:-:S05]  /*4a20*/  IMAD.SHL.U32 R0, R2, 0x200000, RZ ;  /* 0x0020000002007824 */ /* 0x000fca00078e00ff */
[----:B------:R-:W-:Y:S02]  /*4a30*/  LOP3.LUT R0, R3, R0, R4, 0xfe, !PT ;  /* 0x0000000003007212 */ /* 0x000fe400078efe04 */
.L_x_29127:
[----:B------:R-:W-:Y:S05]  /*4a40*/  BSYNC B0 ;  /* 0x0000000000007941 */ /* 0x000fea0003800000 */
.L_x_29126:
[----:B------:R-:W0:Y:S02]  /*4a50*/  F2I.FTZ.TRUNC.NTZ R0, R0 ;  /* 0x0000000000007305 */ /* 0x000e24000021f100 */
[----:B0-----:R-:W-:Y:S01]  /*4a60*/  PRMT R7, R0, 0x7610, R7 ;  /* 0x0000761000077816 */ /* 0x001fe20000000007 */
[----:B------:R-:W-:Y:S05]  /*4a70*/  BRA `(.L_x_29107) ;  /* 0x000002a000007947 */ /* 0x000fea0003800000 */
.L_x_29119:
        /* <DEDUP_REMOVED lines=14> */
.L_x_29133:
[----:B------:R-:W-:Y:S05]  /*4b60*/  BSYNC B0 ;  /* 0x0000000000007941 */ /* 0x000fea0003800000 */
.L_x_29132:
[----:B------:R-:W0:Y:S02]  /*4b70*/  F2I.FTZ.TRUNC.NTZ R0, R0 ;  /* 0x0000000000007305 */ /* 0x000e24000021f100 */
[----:B0-----:R-:W-:Y:S01]  /*4b80*/  PRMT R7, R0, 0x7610, R7 ;  /* 0x0000761000077816 */ /* 0x001fe20000000007 */
[----:B------:R-:W-:Y:S05]  /*4b90*/  BRA `(.L_x_29107) ;  /* 0x0000018000007947 */ /* 0x000fea0003800000 */
.L_x_29106:
        /* <DEDUP_REMOVED lines=21> */
.L_x_29131:
[----:B------:R0:W5:Y:S01]  /*4cf0*/  LDG.E.U8 R7, [R2.64] ;  /* 0x0000002402077981 */ /* 0x000162000c1e1100 */
[----:B------:R-:W-:Y:S05]  /*4d00*/  BRA `(.L_x_29107) ;  /* 0x0000001000007947 */ /* 0x000fea0003800000 */
.L_x_29130:
[----:B------:R0:W5:Y:S02]  /*4d10*/  LDG.E.U8 R7, [R2.64] ;  /* 0x0000002402077981 */ /* 0x000164000c1e1100 */
.L_x_29107:
        /* <DEDUP_REMOVED lines=12> */
[----:B------:R-:W-:Y:S02]  /*4de0*/  ISETP.GT.AND P3, PT, R7, -0x1, PT ;  /* 0xffffffff0700780c */ /* 0x000fe40003f64270 */
[-C--:B------:R-:W-:Y:S01]  /*4df0*/  LOP3.LUT R7, RZ, R3.reuse, RZ, 0x33, !PT ;  /* 0x00000003ff077212 */ /* 0x080fe200078e33ff */
        /* <DEDUP_REMOVED lines=10> */
[----:B------:R-:W-:Y:S02]  /*4ea0*/  IMAD R5, R4, R5, R9 ;  /* 0x0000000504057224 */ /* 0x000fe400078e0209 */
[----:B------:R-:W0:Y:S03]  /*4eb0*/  LDC.U8 R9, c[0x0][0x372] ;  /* 0x0000dc80ff097b82 */ /* 0x000e260000000000 */
        /* <DEDUP_REMOVED lines=21> */
.L_x_29135:
[----:B------:R-:W-:Y:S05]  /*5010*/  BSYNC B0 ;  /* 0x0000000000007941 */ /* 0x000fea0003800000 */
.L_x_29134:
        /* <DEDUP_REMOVED lines=11> */
.L_x_29139:
[----:B------:R0:W-:Y:S01]  /*50d0*/  STG.E.U8 [R16.64], R3 ;  /* 0x0000000310007986 */ /* 0x0001e2000c101124 */
[----:B------:R-:W-:Y:S05]  /*50e0*/  BRA `(.L_x_29141) ;  /* 0x00000e8000007947 */ /* 0x000fea0003800000 */
.L_x_29138:
        /* <DEDUP_REMOVED lines=12> */
.L_x_29143:
[----:B------:R-:W-:-:S05]  /*51b0*/  PRMT R3, R3, 0x8880, RZ ;  /* 0x0000888003037816 */ /* 0x000fca00000000ff */
[----:B------:R0:W-:Y:S01]  /*51c0*/  STG.E [R16.64], R3 ;  /* 0x0000000310007986 */ /* 0x0001e2000c101924 */
[----:B------:R-:W-:Y:S05]  /*51d0*/  BRA `(.L_x_29141) ;  /* 0x00000d9000007947 */ /* 0x000fea0003800000 */
.L_x_29142:
[----:B------:R-:W-:-:S04]  /*51e0*/  PRMT R3, R3, 0x8880, RZ ;  /* 0x0000888003037816 */ /* 0x000fc800000000ff */
[----:B------:R-:W-:-:S05]  /*51f0*/  PRMT R3, R3, 0x7710, RZ ;  /* 0x0000771003037816 */ /* 0x000fca00000000ff */
[----:B------:R0:W-:Y:S01]  /*5200*/  STG.E.U16 [R16.64], R3 ;  /* 0x0000000310007986 */ /* 0x0001e2000c101524 */
[----:B------:R-:W-:Y:S05]  /*5210*/  BRA `(.L_x_29141) ;  /* 0x00000d5000007947 */ /* 0x000fea0003800000 */
.L_x_29137:
        /* <DEDUP_REMOVED lines=9> */
.L_x_29145:
[----:B------:R-:W0:Y:S02]  /*52b0*/  I2F.S8 R0, R3 ;  /* 0x0000000300007306 */ /* 0x000e240000001400 */
[----:B0-----:R-:W-:-:S05]  /*52c0*/  F2FP.PACK_AB R0, RZ, R0 ;  /* 0x00000000ff00723e */ /* 0x001fca00000000ff */
[----:B------:R0:W-:Y:S01]  /*52d0*/  STG.E.U16 [R16.64], R0 ;  /* 0x0000000010007986 */ /* 0x0001e2000c101524 */
[----:B------:R-:W-:Y:S05]  /*52e0*/  BRA `(.L_x_29141) ;  /* 0x00000c8000007947 */ /* 0x000fea0003800000 */
.L_x_29144:
        /* <DEDUP_REMOVED lines=10> */
.L_x_29147:
[----:B------:R-:W0:Y:S02]  /*5390*/  I2F.S8 R3, R3 ;  /* 0x0000000300037306 */ /* 0x000e240000001400 */
[----:B0-----:R-:W-:-:S04]  /*53a0*/  F2FP.PACK_AB R3, RZ, R3 ;  /* 0x00000003ff03723e */ /* 0x001fc800000000ff */
[----:B------:R-:W-:-:S05]  /*53b0*/  PRMT R3, R3, 0x5410, RZ ;  /* 0x0000541003037816 */ /* 0x000fca00000000ff */
[----:B------:R0:W-:Y:S01]  /*53c0*/  STG.E [R16.64], R3 ;  /* 0x0000000310007986 */ /* 0x0001e2000c101924 */
[----:B------:R-:W-:Y:S05]  /*53d0*/  BRA `(.L_x_29141) ;  /* 0x00000b9000007947 */ /* 0x000fea0003800000 */
.L_x_29146:
[----:B------:R-:W-:-:S04]  /*53e0*/  PRMT R2, R3, 0x8880, RZ ;  /* 0x0000888003027816 */ /* 0x000fc800000000ff */
[----:B------:R-:W-:-:S06]  /*53f0*/  PRMT R2, R2, 0x7710, RZ ;  /* 0x0000771002027816 */ /* 0x000fcc00000000ff */
[----:B------:R-:W0:Y:S02]  /*5400*/  I2F.F64.S16 R2, R2 ;  /* 0x0000000200027312 */ /* 0x000e240000101c00 */
[----:B0-----:R0:W-:Y:S01]  /*5410*/  STG.E.64 [R16.64], R2 ;  /* 0x0000000210007986 */ /* 0x0011e2000c101b24 */
[----:B------:R-:W-:Y:S05]  /*5420*/  BRA `(.L_x_29141) ;  /* 0x00000b4000007947 */ /* 0x000fea0003800000 */
.L_x_29136:
        /* <DEDUP_REMOVED lines=12> */
.L_x_29150:
[----:B------:R-:W-:Y:S01]  /*54f0*/  PRMT R4, R3, 0x8880, RZ ;  /* 0x0000888003047816 */ /* 0x000fe200000000ff */
[----:B------:R-:W-:-:S03]  /*5500*/  CS2R R6, SRZ ;  /* 0x0000000000067805 */ /* 0x000fc6000001ff00 */
[----:B------:R-:W-:-:S06]  /*5510*/  PRMT R4, R4, 0x7710, RZ ;  /* 0x0000771004047816 */ /* 0x000fcc00000000ff */
[----:B------:R-:W0:Y:S02]  /*5520*/  I2F.F64.S16 R4, R4 ;  /* 0x0000000400047312 */ /* 0x000e240000101c00 */
[----:B0-----:R0:W-:Y:S01]  /*5530*/  STG.E.128 [R16.64], R4 ;  /* 0x0000000410007986 */ /* 0x0011e2000c101d24 */
[----:B------:R-:W-:Y:S05]  /*5540*/  BRA `(.L_x_29141) ;  /* 0x00000a2000007947 */ /* 0x000fea0003800000 */
.L_x_29149:
        /* <DEDUP_REMOVED lines=21> */
.L_x_29154:
[----:B------:R-:W-:Y:S05]  /*56a0*/  BSYNC B0 ;  /* 0x0000000000007941 */ /* 0x000fea0003800000 */
.L_x_29153:
[----:B------:R-:W-:-:S05]  /*56b0*/  LOP3.LUT R5, R0, R5, RZ, 0xfc, !PT ;  /* 0x0000000500057212 */ /* 0x000fca00078efcff */
[----:B------:R0:W-:Y:S01]  /*56c0*/  STG.E.U8 [R16.64], R5 ;  /* 0x0000000510007986 */ /* 0x0001e2000c101124 */
[----:B------:R-:W-:Y:S05]  /*56d0*/  BRA `(.L_x_29141) ;  /* 0x0000089000007947 */ /* 0x000fea0003800000 */
.L_x_29152:
        /* <DEDUP_REMOVED lines=13> */
.L_x_29156:
[----:B------:R-:W-:Y:S01]  /*57b0*/  IMAD.MOV.U32 R0, RZ, RZ, 0x7f ;  /* 0x0000007fff007424 */ /* 0x000fe200078e00ff */
[----:B------:R-:W-:-:S04]  /*57c0*/  ISETP.GT.U32.AND P0, PT, R2, 0x7f800000, PT ;  /* 0x7f8000000200780c */ /* 0x000fc80003f04070 */
[----:B------:R-:W-:-:S04]  /*57d0*/  SEL R0, R0, 0x7c, P0 ;  /* 0x0000007c00007807 */ /* 0x000fc80000000000 */
.L_x_29157:
[----:B------:R-:W-:Y:S05]  /*57e0*/  BSYNC B0 ;  /* 0x0000000000007941 */ /* 0x000fea0003800000 */
.L_x_29155:
[----:B------:R-:W-:-:S04]  /*57f0*/  LOP3.LUT R2, R3, 0x80000000, RZ, 0xc0, !PT ;  /* 0x8000000003027812 */ /* 0x000fc800078ec0ff */
[----:B------:R-:W-:-:S04]  /*5800*/  SHF.R.U32.HI R3, RZ, 0x18, R2 ;  /* 0x00000018ff037819 */ /* 0x000fc80000011602 */
[----:B------:R-:W-:-:S05]  /*5810*/  LOP3.LUT R3, R0, R3, RZ, 0xfc, !PT ;  /* 0x0000000300037212 */ /* 0x000fca00078efcff */
[----:B------:R0:W-:Y:S01]  /*5820*/  STG.E.U8 [R16.64], R3 ;  /* 0x0000000310007986 */ /* 0x0001e2000c101124 */
[----:B------:R-:W-:Y:S05]  /*5830*/  BRA `(.L_x_29141) ;  /* 0x0000073000007947 */ /* 0x000fea0003800000 */
.L_x_29151:
[----:B------:R-:W0:Y:S02]  /*5840*/  I2F.S8 R0, R3 ;  /* 0x0000000300007306 */ /* 0x000e240000001400 */
[----:B0-----:R-:W-:-:S05]  /*5850*/  F2FP.BF16.PACK_AB R0, RZ, R0 ;  /* 0x00000000ff00723e */ /* 0x001fca00000010ff */
[----:B------:R0:W-:Y:S01]  /*5860*/  STG.E.U16 [R16.64], R0 ;  /* 0x0000000010007986 */ /* 0x0001e2000c101524 */
[----:B------:R-:W-:Y:S05]  /*5870*/  BRA `(.L_x_29141) ;  /* 0x000006f000007947 */ /* 0x000fea0003800000 */
.L_x_29148:
        /* <DEDUP_REMOVED lines=12> */
.L_x_29160:
        /* <DEDUP_REMOVED lines=17> */
.L_x_29163:
[----:B------:R-:W-:-:S04]  /*5a50*/  LOP3.LUT R2, R3, 0x80000000, RZ, 0xc0, !PT ;  /* 0x8000000003027812 */ /* 0x000fc800078ec0ff */
[----:B------:R-:W-:-:S04]  /*5a60*/  SHF.R.U32.HI R3, RZ, 0x18, R2 ;  /* 0x00000018ff037819 */ /* 0x000fc80000011602 */
[----:B------:R-:W-:-:S04]  /*5a70*/  LOP3.LUT R0, R0, R3, RZ, 0xfc, !PT ;  /* 0x0000000300007212 */ /* 0x000fc800078efcff */
[----:B------:R-:W-:Y:S02]  /*5a80*/  PRMT R8, R0, 0x7610, R8 ;  /* 0x0000761000087816 */ /* 0x000fe40000000008 */
.L_x_29162:
[----:B------:R-:W-:Y:S05]  /*5a90*/  BSYNC B0 ;  /* 0x0000000000007941 */ /* 0x000fea0003800000 */
.L_x_29161:
[----:B------:R0:W-:Y:S01]  /*5aa0*/  STG.E.U8 [R16.64], R8 ;  /* 0x0000000810007986 */ /* 0x0001e2000c101124 */
[----:B------:R-:W-:Y:S05]  /*5ab0*/  BRA `(.L_x_29141) ;  /* 0x000004b000007947 */ /* 0x000fea0003800000 */
.L_x_29159:
        /* <DEDUP_REMOVED lines=17> */
.L_x_29166:
[----:B------:R-:W-:-:S04]  /*5bd0*/  LOP3.LUT R2, R3, 0x80000000, RZ, 0xc0, !PT ;  /* 0x8000000003027812 */ /* 0x000fc800078ec0ff */
[----:B------:R-:W-:-:S04]  /*5be0*/  SHF.R.U32.HI R3, RZ, 0x18, R2 ;  /* 0x00000018ff037819 */ /* 0x000fc80000011602 */
[----:B------:R-:W-:-:S04]  /*5bf0*/  LOP3.LUT R0, R0, R3, RZ, 0xfc, !PT ;  /* 0x0000000300007212 */ /* 0x000fc800078efcff */
[----:B------:R-:W-:Y:S02]  /*5c00*/  PRMT R8, R0, 0x7610, R8 ;  /* 0x0000761000087816 */ /* 0x000fe40000000008 */
.L_x_29165:
[----:B------:R-:W-:Y:S05]  /*5c10*/  BSYNC B0 ;  /* 0x0000000000007941 */ /* 0x000fea0003800000 */
.L_x_29164:
[----:B------:R0:W-:Y:S01]  /*5c20*/  STG.E.U8 [R16.64], R8 ;  /* 0x0000000810007986 */ /* 0x0001e2000c101124 */
[----:B------:R-:W-:Y:S05]  /*5c30*/  BRA `(.L_x_29141) ;  /* 0x0000033000007947 */ /* 0x000fea0003800000 */
.L_x_29158:
        /* <DEDUP_REMOVED lines=23> */
.L_x_29140:
        /* <DEDUP_REMOVED lines=20> */
.L_x_29168:
[----:B------:R-:W-:-:S04]  /*5ef0*/  LOP3.LUT R3, R3, 0xffff, RZ, 0xc0, !PT ;  /* 0x0000ffff03037812 */ /* 0x000fc800078ec0ff */
[----:B------:R-:W-:-:S05]  /*5f00*/  PRMT R3, R3, 0x8880, RZ ;  /* 0x0000888003037816 */ /* 0x000fca00000000ff */
[----:B------:R-:W-:-:S05]  /*5f10*/  IMAD.MOV.U32 R2, RZ, RZ, R3 ;  /* 0x000000ffff027224 */ /* 0x000fca00078e0003 */
[----:B------:R-:W-:-:S05]  /*5f20*/  SHF.R.S32.HI R3, RZ, 0x1f, R2 ;  /* 0x0000001fff037819 */ /* 0x000fca0000011402 */
[----:B------:R0:W-:Y:S01]  /*5f30*/  STG.E.64 [R16.64], R2 ;  /* 0x0000000210007986 */ /* 0x0001e2000c101b24 */
[----:B------:R-:W-:Y:S05]  /*5f40*/  BRA `(.L_x_29141) ;  /* 0x0000002000007947 */ /* 0x000fea0003800000 */
.L_x_29167:
[----:B------:R-:W-:-:S05]  /*5f50*/  PRMT R3, R3, 0x8880, RZ ;  /* 0x0000888003037816 */ /* 0x000fca00000000ff */
[----:B------:R0:W-:Y:S02]  /*5f60*/  STG.E [R16.64], R3 ;  /* 0x0000000310007986 */ /* 0x0001e4000c101924 */
.L_x_29141:
        /* <DEDUP_REMOVED lines=231> */
.L_x_29169:
        /* <DEDUP_REMOVED lines=18> */
.L_x_29173:
[----:B------:R0:W5:Y:S01]  /*6f00*/  LDG.E.U8 R7, [R2.64] ;  /* 0x0000002402077981 */ /* 0x000162000c1e1100 */
[----:B------:R-:W-:Y:S05]  /*6f10*/  BRA `(.L_x_29175) ;  /* 0x00000d8000007947 */ /* 0x000fea0003800000 */
.L_x_29172:
        /* <DEDUP_REMOVED lines=8> */
.L_x_29177:
[----:B------:R0:W5:Y:S01]  /*6fa0*/  LDG.E.U8 R7, [R2.64] ;  /* 0x0000002402077981 */ /* 0x000162000c1e1100 */
[----:B------:R-:W-:Y:S05]  /*6fb0*/  BRA `(.L_x_29175) ;  /* 0x00000ce000007947 */ /* 0x000fea0003800000 */
.L_x_29176:
[----:B------:R0:W5:Y:S01]  /*6fc0*/  LDG.E.U16 R7, [R2.64] ;  /* 0x0000002402077981 */ /* 0x000162000c1e1500 */
[----:B------:R-:W-:Y:S05]  /*6fd0*/  BRA `(.L_x_29175) ;  /* 0x00000cc000007947 */ /* 0x000fea0003800000 */
.L_x_29171:
        /* <DEDUP_REMOVED lines=9> */
.L_x_29179:
[----:B------:R-:W2:Y:S02]  /*7070*/  LDG.E.U16 R0, [R2.64] ;  /* 0x0000002402007981 */ /* 0x000ea4000c1e1500 */
[----:B--2---:R-:W-:-:S06]  /*7080*/  HADD2.F32 R0, -RZ, R0.H0_H0 ;  /* 0x20000000ff007230 */ /* 0x004fcc0000004100 */
[----:B------:R-:W0:Y:S02]  /*7090*/  F2I.FTZ.TRUNC.NTZ R0, R0 ;  /* 0x0000000000007305 */ /* 0x000e24000021f100 */
[----:B0-----:R-:W-:Y:S01]  /*70a0*/  PRMT R7, R0, 0x7610, R7 ;  /* 0x0000761000077816 */ /* 0x001fe20000000007 */
[----:B------:R-:W-:Y:S05]  /*70b0*/  BRA `(.L_x_29175) ;  /* 0x00000be000007947 */ /* 0x000fea0003800000 */
.L_x_29178:
        /* <DEDUP_REMOVED lines=9> */
.L_x_29181:
[----:B------:R-:W2:Y:S02]  /*7150*/  LDG.E.U16 R2, [R2.64] ;  /* 0x0000002402027981 */ /* 0x000ea4000c1e1500 */
[----:B--2---:R-:W-:-:S06]  /*7160*/  HADD2.F32 R0, -RZ, R2.H0_H0 ;  /* 0x20000002ff007230 */ /* 0x004fcc0000004100 */
[----:B------:R-:W0:Y:S02]  /*7170*/  F2I.FTZ.TRUNC.NTZ R0, R0 ;  /* 0x0000000000007305 */ /* 0x000e24000021f100 */
[----:B0-----:R-:W-:Y:S01]  /*7180*/  PRMT R7, R0, 0x7610, R7 ;  /* 0x0000761000077816 */ /* 0x001fe20000000007 */
[----:B------:R-:W-:Y:S05]  /*7190*/  BRA `(.L_x_29175) ;  /* 0x00000b0000007947 */ /* 0x000fea0003800000 */
.L_x_29180:
[----:B------:R-:W2:Y:S02]  /*71a0*/  LDG.E.64 R2, [R2.64] ;  /* 0x0000002402027981 */ /* 0x000ea4000c1e1b00 */
[----:B--2---:R0:W1:Y:S01]  /*71b0*/  F2I.F64.TRUNC R7, R2 ;  /* 0x0000000200077311 */ /* 0x004062000030d100 */
[----:B------:R-:W-:Y:S05]  /*71c0*/  BRA `(.L_x_29175) ;  /* 0x00000ad000007947 */ /* 0x000fea0003800000 */
.L_x_29170:
        /* <DEDUP_REMOVED lines=12> */
.L_x_29184:
[----:B------:R-:W2:Y:S02]  /*7290*/  LDG.E.64 R2, [R2.64] ;  /* 0x0000002402027981 */ /* 0x000ea4000c1e1b00 */
[----:B--2---:R0:W1:Y:S01]  /*72a0*/  F2I.F64.TRUNC R7, R2 ;  /* 0x0000000200077311 */ /* 0x004062000030d100 */
[----:B------:R-:W-:Y:S05]  /*72b0*/  BRA `(.L_x_29175) ;  /* 0x000009e000007947 */ /* 0x000fea0003800000 */
.L_x_29183:
        /* <DEDUP_REMOVED lines=28> */
.L_x_29186:
        /* <DEDUP_REMOVED lines=15> */
.L_x_29185:
[----:B------:R-:W2:Y:S02]  /*7570*/  LDG.E.U16 R0, [R2.64] ;  /* 0x0000002402007981 */ /* 0x000ea4000c1e1500 */
[----:B--2---:R-:W-:-:S06]  /*7580*/  PRMT R0, RZ, 0x5410, R0 ;  /* 0x00005410ff007816 */ /* 0x004fcc0000000000 */
[----:B------:R-:W0:Y:S02]  /*7590*/  F2I.FTZ.TRUNC.NTZ R0, R0 ;  /* 0x0000000000007305 */ /* 0x000e24000021f100 */
[----:B0-----:R-:W-:Y:S01]  /*75a0*/  PRMT R7, R0, 0x7610, R7 ;  /* 0x0000761000077816 */ /* 0x001fe20000000007 */
[----:B------:R-:W-:Y:S05]  /*75b0*/  BRA `(.L_x_29175) ;  /* 0x000006e000007947 */ /* 0x000fea0003800000 */
.L_x_29182:
        /* <DEDUP_REMOVED lines=10> */
.L_x_29189:
        /* <DEDUP_REMOVED lines=21> */
.L_x_29193:
[----:B------:R-:W-:Y:S05]  /*77b0*/  BSYNC B1 ;  /* 0x0000000000017941 */ /* 0x000fea0003800000 */
.L_x_29192:
[----:B------:R-:W-:Y:S01]  /*77c0*/  LEA R3, R0, 0x3b800000, 0x17 ;  /* 0x3b80000000037811 */ /* 0x000fe200078eb8ff */
[----:B------:R-:W-:-:S05]  /*77d0*/  IMAD.SHL.U32 R0, R2, 0x100000, RZ ;  /* 0x0010000002007824 */ /* 0x000fca00078e00ff */
[----:B------:R-:W-:Y:S02]  /*77e0*/  LOP3.LUT R0, R3, R0, R4, 0xfe, !PT ;  /* 0x0000000003007212 */ /* 0x000fe400078efe04 */
.L_x_29191:
[----:B------:R-:W-:Y:S05]  /*77f0*/  BSYNC B0 ;  /* 0x0000000000007941 */ /* 0x000fea0003800000 */
.L_x_29190:
[----:B------:R-:W0:Y:S02]  /*7800*/  F2I.FTZ.TRUNC.NTZ R0, R0 ;  /* 0x0000000000007305 */ /* 0x000e24000021f100 */
[----:B0-----:R-:W-:Y:S01]  /*7810*/  PRMT R7, R0, 0x7610, R7 ;  /* 0x0000761000077816 */ /* 0x001fe20000000007 */
[----:B------:R-:W-:Y:S05]  /*7820*/  BRA `(.L_x_29175) ;  /* 0x0000047000007947 */ /* 0x000fea0003800000 */
.L_x_29188:
        /* <DEDUP_REMOVED lines=21> */
.L_x_29197:
[----:B------:R-:W-:Y:S05]  /*7980*/  BSYNC B1 ;  /* 0x0000000000017941 */ /* 0x000fea0003800000 */
.L_x_29196:
[----:B------:R-:W-:Y:S01]  /*7990*/  LEA R3, R0, 0x37800000, 0x17 ;  /* 0x3780000000037811 */ /* 0x000fe200078eb8ff */
[----:B------:R-:W-:-:S05]  /*79a0*/  IMAD.SHL.U32 R0, R2, 0x200000, RZ ;  /* 0x0020000002007824 */ /* 0x000fca00078e00ff */
[----:B------:R-:W-:Y:S02]  /*79b0*/  LOP3.LUT R0, R3, R0, R4, 0xfe, !PT ;  /* 0x0000000003007212 */ /* 0x000fe400078efe04 */
.L_x_29195:
[----:B------:R-:W-:Y:S05]  /*79c0*/  BSYNC B0 ;  /* 0x0000000000007941 */ /* 0x000fea0003800000 */
.L_x_29194:
[----:B------:R-:W0:Y:S02]  /*79d0*/  F2I.FTZ.TRUNC.NTZ R0, R0 ;  /* 0x0000000000007305 */ /* 0x000e24000021f100 */
[----:B0-----:R-:W-:Y:S01]  /*79e0*/  PRMT R7, R0, 0x7610, R7 ;  /* 0x0000761000077816 */ /* 0x001fe20000000007 */
[----:B------:R-:W-:Y:S05]  /*79f0*/  BRA `(.L_x_29175) ;  /* 0x000002a000007947 */ /* 0x000fea0003800000 */
.L_x_29187:
        /* <DEDUP_REMOVED lines=14> */
.L_x_29201:
[----:B------:R-:W-:Y:S05]  /*7ae0*/  BSYNC B0 ;  /* 0x0000000000007941 */ /* 0x000fea0003800000 */
.L_x_29200:
[----:B------:R-:W0:Y:S02]  /*7af0*/  F2I.FTZ.TRUNC.NTZ R0, R0 ;  /* 0x0000000000007305 */ /* 0x000e24000021f100 */
[----:B0-----:R-:W-:Y:S01]  /*7b00*/  PRMT R7, R0, 0x7610, R7 ;  /* 0x0000761000077816 */ /* 0x001fe20000000007 */
[----:B------:R-:W-:Y:S05]  /*7b10*/  BRA `(.L_x_29175) ;  /* 0x0000018000007947 */ /* 0x000fea0003800000 */
.L_x_29174:
        /* <DEDUP_REMOVED lines=21> */
.L_x_29199:
[----:B------:R0:W5:Y:S01]  /*7c70*/  LDG.E.U8 R7, [R2.64] ;  /* 0x0000002402077981 */ /* 0x000162000c1e1100 */
[----:B------:R-:W-:Y:S05]  /*7c80*/  BRA `(.L_x_29175) ;  /* 0x0000001000007947 */ /* 0x000fea0003800000 */
.L_x_29198:
[----:B------:R0:W5:Y:S02]  /*7c90*/  LDG.E.U8 R7, [R2.64] ;  /* 0x0000002402077981 */ /* 0x000164000c1e1100 */
.L_x_29175:
        /* <DEDUP_REMOVED lines=47> */
.L_x_29203:
[----:B------:R-:W-:Y:S05]  /*7f90*/  BSYNC B0 ;  /* 0x0000000000007941 */ /* 0x000fea0003800000 */
.L_x_29202:
        /* <DEDUP_REMOVED lines=11> */
.L_x_29207:
[----:B------:R0:W-:Y:S01]  /*8050*/  STG.E.U8 [R16.64], R3 ;  /* 0x0000000310007986 */ /* 0x0001e2000c101124 */
[----:B------:R-:W-:Y:S05]  /*8060*/  BRA `(.L_x_29209) ;  /* 0x00000e8000007947 */ /* 0x000fea0003800000 */
.L_x_29206:
        /* <DEDUP_REMOVED lines=12> */
.L_x_29211:
[----:B------:R-:W-:-:S05]  /*8130*/  PRMT R3, R3, 0x8880, RZ ;  /* 0x0000888003037816 */ /* 0x000fca00000000ff */
[----:B------:R0:W-:Y:S01]  /*8140*/  STG.E [R16.64], R3 ;  /* 0x0000000310007986 */ /* 0x0001e2000c101924 */
[----:B------:R-:W-:Y:S05]  /*8150*/  BRA `(.L_x_29209) ;  /* 0x00000d9000007947 */ /* 0x000fea0003800000 */
.L_x_29210:
[----:B------:R-:W-:-:S04]  /*8160*/  PRMT R3, R3, 0x8880, RZ ;  /* 0x0000888003037816 */ /* 0x000fc800000000ff */
[----:B------:R-:W-:-:S05]  /*8170*/  PRMT R3, R3, 0x7710, RZ ;  /* 0x0000771003037816 */ /* 0x000fca00000000ff */
[----:B------:R0:W-:Y:S01]  /*8180*/  STG.E.U16 [R16.64], R3 ;  /* 0x0000000310007986 */ /* 0x0001e2000c101524 */
[----:B------:R-:W-:Y:S05]  /*8190*/  BRA `(.L_x_29209) ;  /* 0x00000d5000007947 */ /* 0x000fea0003800000 */
.L_x_29205:
        /* <DEDUP_REMOVED lines=9> */
.L_x_29213:
[----:B------:R-:W0:Y:S02]  /*8230*/  I2F.S8 R0, R3 ;  /* 0x0000000300007306 */ /* 0x000e240000001400 */
[----:B0-----:R-:W-:-:S05]  /*8240*/  F2FP.PACK_AB R0, RZ, R0 ;  /* 0x00000000ff00723e */ /* 0x001fca00000000ff */
[----:B------:R0:W-:Y:S01]  /*8250*/  STG.E.U16 [R16.64], R0 ;  /* 0x0000000010007986 */ /* 0x0001e2000c101524 */
[----:B------:R-:W-:Y:S05]  /*8260*/  BRA `(.L_x_29209) ;  /* 0x00000c8000007947 */ /* 0x000fea0003800000 */
.L_x_29212:
        /* <DEDUP_REMOVED lines=10> */
.L_x_29215:
[----:B------:R-:W0:Y:S02]  /*8310*/  I2F.S8 R3, R3 ;  /* 0x0000000300037306 */ /* 0x000e240000001400 */
[----:B0-----:R-:W-:-:S04]  /*8320*/  F2FP.PACK_AB R3, RZ, R3 ;  /* 0x00000003ff03723e */ /* 0x001fc800000000ff */
[----:B------:R-:W-:-:S05]  /*8330*/  PRMT R3, R3, 0x5410, RZ ;  /* 0x0000541003037816 */ /* 0x000fca00000000ff */
[----:B------:R0:W-:Y:S01]  /*8340*/  STG.E [R16.64], R3 ;  /* 0x0000000310007986 */ /* 0x0001e2000c101924 */
[----:B------:R-:W-:Y:S05]  /*8350*/  BRA `(.L_x_29209) ;  /* 0x00000b9000007947 */ /* 0x000fea0003800000 */
.L_x_29214:
[----:B------:R-:W-:-:S04]  /*8360*/  PRMT R2, R3, 0x8880, RZ ;  /* 0x0000888003027816 */ /* 0x000fc800000000ff */
[----:B------:R-:W-:-:S06]  /*8370*/  PRMT R2, R2, 0x7710, RZ ;  /* 0x0000771002027816 */ /* 0x000fcc00000000ff */
[----:B------:R-:W0:Y:S02]  /*8380*/  I2F.F64.S16 R2, R2 ;  /* 0x0000000200027312 */ /* 0x000e240000101c00 */
[----:B0-----:R0:W-:Y:S01]  /*8390*/  STG.E.64 [R16.64], R2 ;  /* 0x0000000210007986 */ /* 0x0011e2000c101b24 */
[----:B------:R-:W-:Y:S05]  /*83a0*/  BRA `(.L_x_29209) ;  /* 0x00000b4000007947 */ /* 0x000fea0003800000 */
.L_x_29204:
        /* <DEDUP_REMOVED lines=12> */
.L_x_29218:
[----:B------:R-:W-:Y:S01]  /*8470*/  PRMT R4, R3, 0x8880, RZ ;  /* 0x0000888003047816 */ /* 0x000fe200000000ff */
[----:B------:R-:W-:-:S03]  /*8480*/  CS2R R6, SRZ ;  /* 0x0000000000067805 */ /* 0x000fc6000001ff00 */
[----:B------:R-:W-:-:S06]  /*8490*/  PRMT R4, R4, 0x7710, RZ ;  /* 0x0000771004047816 */ /* 0x000fcc00000000ff */
[----:B------:R-:W0:Y:S02]  /*84a0*/  I2F.F64.S16 R4, R4 ;  /* 0x0000000400047312 */ /* 0x000e240000101c00 */
[----:B0-----:R0:W-:Y:S01]  /*84b0*/  STG.E.128 [R16.64], R4 ;  /* 0x0000000410007986 */ /* 0x0011e2000c101d24 */
[----:B------:R-:W-:Y:S05]  /*84c0*/  BRA `(.L_x_29209) ;  /* 0x00000a2000007947 */ /* 0x000fea0003800000 */
.L_x_29217:
        /* <DEDUP_REMOVED lines=21> */
.L_x_29222:
[----:B------:R-:W-:Y:S05]  /*8620*/  BSYNC B0 ;  /* 0x0000000000007941 */ /* 0x000fea0003800000 */
.L_x_29221:
[----:B------:R-:W-:-:S05]  /*8630*/  LOP3.LUT R5, R0, R5, RZ, 0xfc, !PT ;  /* 0x0000000500057212 */ /* 0x000fca00078efcff */
[----:B------:R0:W-:Y:S01]  /*8640*/  STG.E.U8 [R16.64], R5 ;  /* 0x0000000510007986 */ /* 0x0001e2000c101124 */
[----:B------:R-:W-:Y:S05]  /*8650*/  BRA `(.L_x_29209) ;  /* 0x0000089000007947 */ /* 0x000fea0003800000 */
.L_x_29220:
        /* <DEDUP_REMOVED lines=13> */
.L_x_29224:
[----:B------:R-:W-:Y:S01]  /*8730*/  IMAD.MOV.U32 R0, RZ, RZ, 0x7f ;  /* 0x0000007fff007424 */ /* 0x000fe200078e00ff */
[----:B------:R-:W-:-:S04]  /*8740*/  ISETP.GT.U32.AND P0, PT, R2, 0x7f800000, PT ;  /* 0x7f8000000200780c */ /* 0x000fc80003f04070 */
[----:B------:R-:W-:-:S04]  /*8750*/  SEL R0, R0, 0x7c, P0 ;  /* 0x0000007c00007807 */ /* 0x000fc80000000000 */
.L_x_29225:
[----:B------:R-:W-:Y:S05]  /*8760*/  BSYNC B0 ;  /* 0x0000000000007941 */ /* 0x000fea0003800000 */
.L_x_29223:
[----:B------:R-:W-:-:S04]  /*8770*/  LOP3.LUT R2, R3, 0x80000000, RZ, 0xc0, !PT ;  /* 0x8000000003027812 */ /* 0x000fc800078ec0ff */
[----:B------:R-:W-:-:S04]  /*8780*/  SHF.R.U32.HI R3, RZ, 0x18, R2 ;  /* 0x00000018ff037819 */ /* 0x000fc80000011602 */
[----:B------:R-:W-:-:S05]  /*8790*/  LOP3.LUT R3, R0, R3, RZ, 0xfc, !PT ;  /* 0x0000000300037212 */ /* 0x000fca00078efcff */
[----:B------:R0:W-:Y:S01]  /*87a0*/  STG.E.U8 [R16.64], R3 ;  /* 0x0000000310007986 */ /* 0x0001e2000c101124 */
[----:B------:R-:W-:Y:S05]  /*87b0*/  BRA `(.L_x_29209) ;  /* 0x0000073000007947 */ /* 0x000fea0003800000 */
.L_x_29219:
[----:B------:R-:W0:Y:S02]  /*87c0*/  I2F.S8 R0, R3 ;  /* 0x0000000300007306 */ /* 0x000e240000001400 */
[----:B0-----:R-:W-:-:S05]  /*87d0*/  F2FP.BF16.PACK_AB R0, RZ, R0 ;  /* 0x00000000ff00723e */ /* 0x001fca00000010ff */
[----:B------:R0:W-:Y:S01]  /*87e0*/  STG.E.U16 [R16.64], R0 ;  /* 0x0000000010007986 */ /* 0x0001e2000c101524 */
[----:B------:R-:W-:Y:S05]  /*87f0*/  BRA `(.L_x_29209) ;  /* 0x000006f000007947 */ /* 0x000fea0003800000 */
.L_x_29216:
        /* <DEDUP_REMOVED lines=12> */
.L_x_29228:
        /* <DEDUP_REMOVED lines=17> */
.L_x_29231:
[----:B------:R-:W-:-:S04]  /*89d0*/  LOP3.LUT R2, R3, 0x80000000, RZ, 0xc0, !PT ;  /* 0x8000000003027812 */ /* 0x000fc800078ec0ff */
[----:B------:R-:W-:-:S04]  /*89e0*/  SHF.R.U32.HI R3, RZ, 0x18, R2 ;  /* 0x00000018ff037819 */ /* 0x000fc80000011602 */
[----:B------:R-:W-:-:S04]  /*89f0*/  LOP3.LUT R0, R0, R3, RZ, 0xfc, !PT ;  /* 0x0000000300007212 */ /* 0x000fc800078efcff */
[----:B------:R-:W-:Y:S02]  /*8a00*/  PRMT R8, R0, 0x7610, R8 ;  /* 0x0000761000087816 */ /* 0x000fe40000000008 */
.L_x_29230:
[----:B------:R-:W-:Y:S05]  /*8a10*/  BSYNC B0 ;  /* 0x0000000000007941 */ /* 0x000fea0003800000 */
.L_x_29229:
[----:B------:R0:W-:Y:S01]  /*8a20*/  STG.E.U8 [R16.64], R8 ;  /* 0x0000000810007986 */ /* 0x0001e2000c101124 */
[----:B------:R-:W-:Y:S05]  /*8a30*/  BRA `(.L_x_29209) ;  /* 0x000004b000007947 */ /* 0x000fea0003800000 */
.L_x_29227:
        /* <DEDUP_REMOVED lines=17> */
.L_x_29234:
[----:B------:R-:W-:-:S04]  /*8b50*/  LOP3.LUT R2, R3, 0x80000000, RZ, 0xc0, !PT ;  /* 0x8000000003027812 */ /* 0x000fc800078ec0ff */
[----:B------:R-:W-:-:S04]  /*8b60*/  SHF.R.U32.HI R3, RZ, 0x18, R2 ;  /* 0x00000018ff037819 */ /* 0x000fc80000011602 */
[----:B------:R-:W-:-:S04]  /*8b70*/  LOP3.LUT R0, R0, R3, RZ, 0xfc, !PT ;  /* 0x0000000300007212 */ /* 0x000fc800078efcff */
[----:B------:R-:W-:Y:S02]  /*8b80*/  PRMT R8, R0, 0x7610, R8 ;  /* 0x0000761000087816 */ /* 0x000fe40000000008 */
.L_x_29233:
[----:B------:R-:W-:Y:S05]  /*8b90*/  BSYNC B0 ;  /* 0x0000000000007941 */ /* 0x000fea0003800000 */
.L_x_29232:
[----:B------:R0:W-:Y:S01]  /*8ba0*/  STG.E.U8 [R16.64], R8 ;  /* 0x0000000810007986 */ /* 0x0001e2000c101124 */
[----:B------:R-:W-:Y:S05]  /*8bb0*/  BRA `(.L_x_29209) ;  /* 0x0000033000007947 */ /* 0x000fea0003800000 */
.L_x_29226:
        /* <DEDUP_REMOVED lines=23> */
.L_x_29208:
        /* <DEDUP_REMOVED lines=20> */
.L_x_29236:
[----:B------:R-:W-:-:S04]  /*8e70*/  LOP3.LUT R3, R3, 0xffff, RZ, 0xc0, !PT ;  /* 0x0000ffff03037812 */ /* 0x000fc800078ec0ff */
[----:B------:R-:W-:-:S05]  /*8e80*/  PRMT R3, R3, 0x8880, RZ ;  /* 0x0000888003037816 */ /* 0x000fca00000000ff */
[----:B------:R-:W-:-:S05]  /*8e90*/  IMAD.MOV.U32 R2, RZ, RZ, R3 ;  /* 0x000000ffff027224 */ /* 0x000fca00078e0003 */
[----:B------:R-:W-:-:S05]  /*8ea0*/  SHF.R.S32.HI R3, RZ, 0x1f, R2 ;  /* 0x0000001fff037819 */ /* 0x000fca0000011402 */
[----:B------:R0:W-:Y:S01]  /*8eb0*/  STG.E.64 [R16.64], R2 ;  /* 0x0000000210007986 */ /* 0x0001e2000c101b24 */
[----:B------:R-:W-:Y:S05]  /*8ec0*/  BRA `(.L_x_29209) ;  /* 0x0000002000007947 */ /* 0x000fea0003800000 */
.L_x_29235:
[----:B------:R-:W-:-:S05]  /*8ed0*/  PRMT R3, R3, 0x8880, RZ ;  /* 0x0000888003037816 */ /* 0x000fca00000000ff */
[----:B------:R0:W-:Y:S02]  /*8ee0*/  STG.E [R16.64], R3 ;  /* 0x0000000310007986 */ /* 0x0001e4000c101924 */
.L_x_29209:
[----:B------:R-:W-:Y:S02]  /*8ef0*/  IADD3 R19, R19, 0x80, RZ ;  /* 0x0000008013137810 */ /* 0x000fe40007ffe0ff */
.L_x_29100:
[----:B------:R-:W-:Y:S05]  /*8f00*/  BSYNC B6 ;  /* 0x0000000000067941 */ /* 0x000fea0003800000 */
.L_x_29099:
        /* <DEDUP_REMOVED lines=230> */
.L_x_29237:
        /* <DEDUP_REMOVED lines=18> */
.L_x_29241:
[----:B------:R0:W5:Y:S01]  /*9e90*/  LDG.E.U8 R7, [R2.64] ;  /* 0x0000002402077981 */ /* 0x000162000c1e1100 */
[----:B------:R-:W-:Y:S05]  /*9ea0*/  BRA `(.L_x_29243) ;  /* 0x00000d8000007947 */ /* 0x000fea0003800000 */
.L_x_29240:
        /* <DEDUP_REMOVED lines=8> */
.L_x_29245:
[----:B------:R0:W5:Y:S01]  /*9f30*/  LDG.E.U8 R7, [R2.64] ;  /* 0x0000002402077981 */ /* 0x000162000c1e1100 */
[----:B------:R-:W-:Y:S05]  /*9f40*/  BRA `(.L_x_29243) ;  /* 0x00000ce000007947 */ /* 0x000fea0003800000 */
.L_x_29244:
[----:B------:R0:W5:Y:S01]  /*9f50*/  LDG.E.U16 R7, [R2.64] ;  /* 0x0000002402077981 */ /* 0x000162000c1e1500 */
[----:B------:R-:W-:Y:S05]  /*9f60*/  BRA `(.L_x_29243) ;  /* 0x00000cc000007947 */ /* 0x000fea0003800000 */
.L_x_29239:
        /* <DEDUP_REMOVED lines=9> */
.L_x_29247:
[----:B------:R-:W2:Y:S02]  /*a000*/  LDG.E.U16 R0, [R2.64] ;  /* 0x0000002402007981 */ /* 0x000ea4000c1e1500 */
[----:B--2---:R-:W-:-:S06]  /*a010*/  HADD2.F32 R0, -RZ, R0.H0_H0 ;  /* 0x20000000ff007230 */ /* 0x004fcc0000004100 */
[----:B------:R-:W0:Y:S02]  /*a020*/  F2I.FTZ.TRUNC.NTZ R0, R0 ;  /* 0x0000000000007305 */ /* 0x000e24000021f100 */
[----:B0-----:R-:W-:Y:S01]  /*a030*/  PRMT R7, R0, 0x7610, R7 ;  /* 0x0000761000077816 */ /* 0x001fe20000000007 */
[----:B------:R-:W-:Y:S05]  /*a040*/  BRA `(.L_x_29243) ;  /* 0x00000be000007947 */ /* 0x000fea0003800000 */
.L_x_29246:
        /* <DEDUP_REMOVED lines=9> */
.L_x_29249:
[----:B------:R-:W2:Y:S02]  /*a0e0*/  LDG.E.U16 R2, [R2.64] ;  /* 0x0000002402027981 */ /* 0x000ea4000c1e1500 */
[----:B--2---:R-:W-:-:S06]  /*a0f0*/  HADD2.F32 R0, -RZ, R2.H0_H0 ;  /* 0x20000002ff007230 */ /* 0x004fcc0000004100 */
[----:B------:R-:W0:Y:S02]  /*a100*/  F2I.FTZ.TRUNC.NTZ R0, R0 ;  /* 0x0000000000007305 */ /* 0x000e24000021f100 */
[----:B0-----:R-:W-:Y:S01]  /*a110*/  PRMT R7, R0, 0x7610, R7 ;  /* 0x0000761000077816 */ /* 0x001fe20000000007 */
[----:B------:R-:W-:Y:S05]  /*a120*/  BRA `(.L_x_29243) ;  /* 0x00000b0000007947 */ /* 0x000fea0003800000 */
.L_x_29248:
[----:B------:R-:W2:Y:S02]  /*a130*/  LDG.E.64 R2, [R2.64] ;  /* 0x0000002402027981 */ /* 0x000ea4000c1e1b00 */
[----:B--2---:R0:W1:Y:S01]  /*a140*/  F2I.F64.TRUNC R7, R2 ;  /* 0x0000000200077311 */ /* 0x004062000030d100 */
[----:B------:R-:W-:Y:S05]  /*a150*/  BRA `(.L_x_29243) ;  /* 0x00000ad000007947 */ /* 0x000fea0003800000 */
.L_x_29238:
        /* <DEDUP_REMOVED lines=12> */
.L_x_29252:
[----:B------:R-:W2:Y:S02]  /*a220*/  LDG.E.64 R2, [R2.64] ;  /* 0x0000002402027981 */ /* 0x000ea4000c1e1b00 */
[----:B--2---:R0:W1:Y:S01]  /*a230*/  F2I.F64.TRUNC R7, R2 ;  /* 0x0000000200077311 */ /* 0x004062000030d100 */
[----:B------:R-:W-:Y:S05]  /*a240*/  BRA `(.L_x_29243) ;  /* 0x000009e000007947 */ /* 0x000fea0003800000 */
.L_x_29251:
        /* <DEDUP_REMOVED lines=28> */
.L_x_29254:
        /* <DEDUP_REMOVED lines=15> */
.L_x_29253:
[----:B------:R-:W2:Y:S02]  /*a500*/  LDG.E.U16 R0, [R2.64] ;  /* 0x0000002402007981 */ /* 0x000ea4000c1e1500 */
[----:B--2---:R-:W-:-:S06]  /*a510*/  PRMT R0, RZ, 0x5410, R0 ;  /* 0x00005410ff007816 */ /* 0x004fcc0000000000 */
[----:B------:R-:W0:Y:S02]  /*a520*/  F2I.FTZ.TRUNC.NTZ R0, R0 ;  /* 0x0000000000007305 */ /* 0x000e24000021f100 */
[----:B0-----:R-:W-:Y:S01]  /*a530*/  PRMT R7, R0, 0x7610, R7 ;  /* 0x0000761000077816 */ /* 0x001fe20000000007 */
[----:B------:R-:W-:Y:S05]  /*a540*/  BRA `(.L_x_29243) ;  /* 0x000006e000007947 */ /* 0x000fea0003800000 */
.L_x_29250:
        /* <DEDUP_REMOVED lines=10> */
.L_x_29257:
        /* <DEDUP_REMOVED lines=21> */
.L_x_29261:
[----:B------:R-:W-:Y:S05]  /*a740*/  BSYNC B1 ;  /* 0x0000000000017941 */ /* 0x000fea0003800000 */
.L_x_29260:
[----:B------:R-:W-:Y:S01]  /*a750*/  LEA R3, R0, 0x3b800000, 0x17 ;  /* 0x3b80000000037811 */ /* 0x000fe200078eb8ff */
[----:B------:R-:W-:-:S05]  /*a760*/  IMAD.SHL.U32 R0, R2, 0x100000, RZ ;  /* 0x0010000002007824 */ /* 0x000fca00078e00ff */
[----:B------:R-:W-:Y:S02]  /*a770*/  LOP3.LUT R0, R3, R0, R4, 0xfe, !PT ;  /* 0x0000000003007212 */ /* 0x000fe400078efe04 */
.L_x_29259:
[----:B------:R-:W-:Y:S05]  /*a780*/  BSYNC B0 ;  /* 0x0000000000007941 */ /* 0x000fea0003800000 */
.L_x_29258:
[----:B------:R-:W0:Y:S02]  /*a790*/  F2I.FTZ.TRUNC.NTZ R0, R0 ;  /* 0x0000000000007305 */ /* 0x000e24000021f100 */
[----:B0-----:R-:W-:Y:S01]  /*a7a0*/  PRMT R7, R0, 0x7610, R7 ;  /* 0x0000761000077816 */ /* 0x001fe20000000007 */
[----:B------:R-:W-:Y:S05]  /*a7b0*/  BRA `(.L_x_29243) ;  /* 0x0000047000007947 */ /* 0x000fea0003800000 */
.L_x_29256:
        /* <DEDUP_REMOVED lines=21> */
.L_x_29265:
[----:B------:R-:W-:Y:S05]  /*a910*/  BSYNC B1 ;  /* 0x0000000000017941 */ /* 0x000fea0003800000 */
.L_x_29264:
[----:B------:R-:W-:Y:S01]  /*a920*/  LEA R3, R0, 0x37800000, 0x17 ;  /* 0x3780000000037811 */ /* 0x000fe200078eb8ff */
[----:B------:R-:W-:-:S05]  /*a930*/  IMAD.SHL.U32 R0, R2, 0x200000, RZ ;  /* 0x0020000002007824 */ /* 0x000fca00078e00ff */
[----:B------:R-:W-:Y:S02]  /*a940*/  LOP3.LUT R0, R3, R0, R4, 0xfe, !PT ;  /* 0x0000000003007212 */ /* 0x000fe400078efe04 */
.L_x_29263:
[----:B------:R-:W-:Y:S05]  /*a950*/  BSYNC B0 ;  /* 0x0000000000007941 */ /* 0x000fea0003800000 */
.L_x_29262:
[----:B------:R-:W0:Y:S02]  /*a960*/  F2I.FTZ.TRUNC.NTZ R0, R0 ;  /* 0x0000000000007305 */ /* 0x000e24000021f100 */
[----:B0-----:R-:W-:Y:S01]  /*a970*/  PRMT R7, R0, 0x7610, R7 ;  /* 0x0000761000077816 */ /* 0x001fe20000000007 */
[----:B------:R-:W-:Y:S05]  /*a980*/  BRA `(.L_x_29243) ;  /* 0x000002a000007947 */ /* 0x000fea0003800000 */
.L_x_29255:
        /* <DEDUP_REMOVED lines=14> */
.L_x_29269:
[----:B------:R-:W-:Y:S05]  /*aa70*/  BSYNC B0 ;  /* 0x0000000000007941 */ /* 0x000fea0003800000 */
.L_x_29268:
[----:B------:R-:W0:Y:S02]  /*aa80*/  F2I.FTZ.TRUNC.NTZ R0, R0 ;  /* 0x0000000000007305 */ /* 0x000e24000021f100 */
[----:B0-----:R-:W-:Y:S01]  /*aa90*/  PRMT R7, R0, 0x7610, R7 ;  /* 0x0000761000077816 */ /* 0x001fe20000000007 */
[----:B------:R-:W-:Y:S05]  /*aaa0*/  BRA `(.L_x_29243) ;  /* 0x0000018000007947 */ /* 0x000fea0003800000 */
.L_x_29242:
        /* <DEDUP_REMOVED lines=21> */
.L_x_29267:
[----:B------:R0:W5:Y:S01]  /*ac00*/  LDG.E.U8 R7, [R2.64] ;  /* 0x0000002402077981 */ /* 0x000162000c1e1100 */
[----:B------:R-:W-:Y:S05]  /*ac10*/  BRA `(.L_x_29243) ;  /* 0x0000001000007947 */ /* 0x000fea0003800000 */
.L_x_29266:
[----:B------:R0:W5:Y:S02]  /*ac20*/  LDG.E.U8 R7, [R2.64] ;  /* 0x0000002402077981 */ /* 0x000164000c1e1100 */
.L_x_29243:
        /* <DEDUP_REMOVED lines=47> */
.L_x_29271:
[----:B------:R-:W-:Y:S05]  /*af20*/  BSYNC B0 ;  /* 0x0000000000007941 */ /* 0x000fea0003800000 */
.L_x_29270:
        /* <DEDUP_REMOVED lines=11> */
.L_x_29275:
[----:B------:R-:W-:Y:S01]  /*afe0*/  STG.E.U8 [R16.64], R3 ;  /* 0x0000000310007986 */ /* 0x000fe2000c101124 */
[----:B------:R-:W-:Y:S05]  /*aff0*/  EXIT ;  /* 0x000000000000794d */ /* 0x000fea0003800000 */
.L_x_29274:
        /* <DEDUP_REMOVED lines=12> */
.L_x_29278:
[----:B------:R-:W-:-:S05]  /*b0c0*/  PRMT R3, R3, 0x8880, RZ ;  /* 0x0000888003037816 */ /* 0x000fca00000000ff */
[----:B------:R-:W-:Y:S01]  /*b0d0*/  STG.E [R16.64], R3 ;  /* 0x0000000310007986 */ /* 0x000fe2000c101924 */
[----:B------:R-:W-:Y:S05]  /*b0e0*/  EXIT ;  /* 0x000000000000794d */ /* 0x000fea0003800000 */
.L_x_29277:
[----:B------:R-:W-:-:S04]  /*b0f0*/  PRMT R3, R3, 0x8880, RZ ;  /* 0x0000888003037816 */ /* 0x000fc800000000ff */
[----:B------:R-:W-:-:S05]  /*b100*/  PRMT R3, R3, 0x7710, RZ ;  /* 0x0000771003037816 */ /* 0x000fca00000000ff */
[----:B------:R-:W-:Y:S01]  /*b110*/  STG.E.U16 [R16.64], R3 ;  /* 0x0000000310007986 */ /* 0x000fe2000c101524 */
[----:B------:R-:W-:Y:S05]  /*b120*/  EXIT ;  /* 0x000000000000794d */ /* 0x000fea0003800000 */
.L_x_29273:
        /* <DEDUP_REMOVED lines=9> */
.L_x_29280:
[----:B------:R-:W0:Y:S02]  /*b1c0*/  I2F.S8 R0, R3 ;  /* 0x0000000300007306 */ /* 0x000e240000001400 */
[----:B0-----:R-:W-:-:S05]  /*b1d0*/  F2FP.PACK_AB R0, RZ, R0 ;  /* 0x00000000ff00723e */ /* 0x001fca00000000ff */
[----:B------:R-:W-:Y:S01]  /*b1e0*/  STG.E.U16 [R16.64], R0 ;  /* 0x0000000010007986 */ /* 0x000fe2000c101524 */
[----:B------:R-:W-:Y:S05]  /*b1f0*/  EXIT ;  /* 0x000000000000794d */ /* 0x000fea0003800000 */
.L_x_29279:
        /* <DEDUP_REMOVED lines=10> */
.L_x_29282:
[----:B------:R-:W0:Y:S02]  /*b2a0*/  I2F.S8 R3, R3 ;  /* 0x0000000300037306 */ /* 0x000e240000001400 */
[----:B0-----:R-:W-:-:S04]  /*b2b0*/  F2FP.PACK_AB R3, RZ, R3 ;  /* 0x00000003ff03723e */ /* 0x001fc800000000ff */
[----:B------:R-:W-:-:S05]  /*b2c0*/  PRMT R3, R3, 0x5410, RZ ;  /* 0x0000541003037816 */ /* 0x000fca00000000ff */
[----:B------:R-:W-:Y:S01]  /*b2d0*/  STG.E [R16.64], R3 ;  /* 0x0000000310007986 */ /* 0x000fe2000c101924 */
[----:B------:R-:W-:Y:S05]  /*b2e0*/  EXIT ;  /* 0x000000000000794d */ /* 0x000fea0003800000 */
.L_x_29281:
[----:B------:R-:W-:-:S04]  /*b2f0*/  PRMT R2, R3, 0x8880, RZ ;  /* 0x0000888003027816 */ /* 0x000fc800000000ff */
[----:B------:R-:W-:-:S06]  /*b300*/  PRMT R2, R2, 0x7710, RZ ;  /* 0x0000771002027816 */ /* 0x000fcc00000000ff */
[----:B------:R-:W0:Y:S02]  /*b310*/  I2F.F64.S16 R2, R2 ;  /* 0x0000000200027312 */ /* 0x000e240000101c00 */
[----:B0-----:R-:W-:Y:S01]  /*b320*/  STG.E.64 [R16.64], R2 ;  /* 0x0000000210007986 */ /* 0x001fe2000c101b24 */
[----:B------:R-:W-:Y:S05]  /*b330*/  EXIT ;  /* 0x000000000000794d */ /* 0x000fea0003800000 */
.L_x_29272:
        /* <DEDUP_REMOVED lines=12> */
.L_x_29285:
[----:B------:R-:W-:Y:S01]  /*b400*/  PRMT R4, R3, 0x8880, RZ ;  /* 0x0000888003047816 */ /* 0x000fe200000000ff */
[----:B------:R-:W-:-:S03]  /*b410*/  CS2R R6, SRZ ;  /* 0x0000000000067805 */ /* 0x000fc6000001ff00 */
[----:B------:R-:W-:-:S06]  /*b420*/  PRMT R4, R4, 0x7710, RZ ;  /* 0x0000771004047816 */ /* 0x000fcc00000000ff */
[----:B------:R-:W0:Y:S02]  /*b430*/  I2F.F64.S16 R4, R4 ;  /* 0x0000000400047312 */ /* 0x000e240000101c00 */
[----:B0-----:R-:W-:Y:S01]  /*b440*/  STG.E.128 [R16.64], R4 ;  /* 0x0000000410007986 */ /* 0x001fe2000c101d24 */
[----:B------:R-:W-:Y:S05]  /*b450*/  EXIT ;  /* 0x000000000000794d */ /* 0x000fea0003800000 */
.L_x_29284:
        /* <DEDUP_REMOVED lines=21> */
.L_x_29289:
[----:B------:R-:W-:Y:S05]  /*b5b0*/  BSYNC B0 ;  /* 0x0000000000007941 */ /* 0x000fea0003800000 */
.L_x_29288:
[----:B------:R-:W-:-:S05]  /*b5c0*/  LOP3.LUT R5, R0, R5, RZ, 0xfc, !PT ;  /* 0x0000000500057212 */ /* 0x000fca00078efcff */
[----:B------:R-:W-:Y:S01]  /*b5d0*/  STG.E.U8 [R16.64], R5 ;  /* 0x0000000510007986 */ /* 0x000fe2000c101124 */
[----:B------:R-:W-:Y:S05]  /*b5e0*/  EXIT ;  /* 0x000000000000794d */ /* 0x000fea0003800000 */
.L_x_29287:
        /* <DEDUP_REMOVED lines=13> */
.L_x_29291:
[----:B------:R-:W-:Y:S01]  /*b6c0*/  IMAD.MOV.U32 R0, RZ, RZ, 0x7f ;  /* 0x0000007fff007424 */ /* 0x000fe200078e00ff */
[----:B------:R-:W-:-:S04]  /*b6d0*/  ISETP.GT.U32.AND P0, PT, R2, 0x7f800000, PT ;  /* 0x7f8000000200780c */ /* 0x000fc80003f04070 */
[----:B------:R-:W-:-:S04]  /*b6e0*/  SEL R0, R0, 0x7c, P0 ;  /* 0x0000007c00007807 */ /* 0x000fc80000000000 */
.L_x_29292:
[----:B------:R-:W-:Y:S05]  /*b6f0*/  BSYNC B0 ;  /* 0x0000000000007941 */ /* 0x000fea0003800000 */
.L_x_29290:
[----:B------:R-:W-:-:S04]  /*b700*/  LOP3.LUT R2, R3, 0x80000000, RZ, 0xc0, !PT ;  /* 0x8000000003027812 */ /* 0x000fc800078ec0ff */
[----:B------:R-:W-:-:S04]  /*b710*/  SHF.R.U32.HI R3, RZ, 0x18, R2 ;  /* 0x00000018ff037819 */ /* 0x000fc80000011602 */
[----:B------:R-:W-:-:S05]  /*b720*/  LOP3.LUT R3, R0, R3, RZ, 0xfc, !PT ;  /* 0x0000000300037212 */ /* 0x000fca00078efcff */
[----:B------:R-:W-:Y:S01]  /*b730*/  STG.E.U8 [R16.64], R3 ;  /* 0x0000000310007986 */ /* 0x000fe2000c101124 */
[----:B------:R-:W-:Y:S05]  /*b740*/  EXIT ;  /* 0x000000000000794d */ /* 0x000fea0003800000 */
.L_x_29286:
[----:B------:R-:W0:Y:S02]  /*b750*/  I2F.S8 R0, R3 ;  /* 0x0000000300007306 */ /* 0x000e240000001400 */
[----:B0-----:R-:W-:-:S05]  /*b760*/  F2FP.BF16.PACK_AB R0, RZ, R0 ;  /* 0x00000000ff00723e */ /* 0x001fca00000010ff */
[----:B------:R-:W-:Y:S01]  /*b770*/  STG.E.U16 [R16.64], R0 ;  /* 0x0000000010007986 */ /* 0x000fe2000c101524 */
[----:B------:R-:W-:Y:S05]  /*b780*/  EXIT ;  /* 0x000000000000794d */ /* 0x000fea0003800000 */
.L_x_29283:
        /* <DEDUP_REMOVED lines=12> */
.L_x_29295:
        /* <DEDUP_REMOVED lines=17> */
.L_x_29298:
[----:B------:R-:W-:-:S04]  /*b960*/  LOP3.LUT R2, R3, 0x80000000, RZ, 0xc0, !PT ;  /* 0x8000000003027812 */ /* 0x000fc800078ec0ff */
[----:B------:R-:W-:-:S04]  /*b970*/  SHF.R.U32.HI R3, RZ, 0x18, R2 ;  /* 0x00000018ff037819 */ /* 0x000fc80000011602 */
[----:B------:R-:W-:-:S04]  /*b980*/  LOP3.LUT R0, R0, R3, RZ, 0xfc, !PT ;  /* 0x0000000300007212 */ /* 0x000fc800078efcff */
[----:B------:R-:W-:Y:S02]  /*b990*/  PRMT R8, R0, 0x7610, R8 ;  /* 0x0000761000087816 */ /* 0x000fe40000000008 */
.L_x_29297:
[----:B------:R-:W-:Y:S05]  /*b9a0*/  BSYNC B0 ;  /* 0x0000000000007941 */ /* 0x000fea0003800000 */
.L_x_29296:
[----:B------:R-:W-:Y:S01]  /*b9b0*/  STG.E.U8 [R16.64], R8 ;  /* 0x0000000810007986 */ /* 0x000fe2000c101124 */
[----:B------:R-:W-:Y:S05]  /*b9c0*/  EXIT ;  /* 0x000000000000794d */ /* 0x000fea0003800000 */
.L_x_29294:
        /* <DEDUP_REMOVED lines=17> */
.L_x_29301:
[----:B------:R-:W-:-:S04]  /*bae0*/  LOP3.LUT R2, R3, 0x80000000, RZ, 0xc0, !PT ;  /* 0x8000000003027812 */ /* 0x000fc800078ec0ff */
[----:B------:R-:W-:-:S04]  /*baf0*/  SHF.R.U32.HI R3, RZ, 0x18, R2 ;  /* 0x00000018ff037819 */ /* 0x000fc80000011602 */
[----:B------:R-:W-:-:S04]  /*bb00*/  LOP3.LUT R0, R0, R3, RZ, 0xfc, !PT ;  /* 0x0000000300007212 */ /* 0x000fc800078efcff */
[----:B------:R-:W-:Y:S02]  /*bb10*/  PRMT R8, R0, 0x7610, R8 ;  /* 0x0000761000087816 */ /* 0x000fe40000000008 */
.L_x_29300:
[----:B------:R-:W-:Y:S05]  /*bb20*/  BSYNC B0 ;  /* 0x0000000000007941 */ /* 0x000fea0003800000 */
.L_x_29299:
[----:B------:R-:W-:Y:S01]  /*bb30*/  STG.E.U8 [R16.64], R8 ;  /* 0x0000000810007986 */ /* 0x000fe2000c101124 */
[----:B------:R-:W-:Y:S05]  /*bb40*/  EXIT ;  /* 0x000000000000794d */ /* 0x000fea0003800000 */
.L_x_29293:
        /* <DEDUP_REMOVED lines=23> */
.L_x_29276:
        /* <DEDUP_REMOVED lines=20> */
.L_x_29303:
[----:B------:R-:W-:-:S04]  /*be00*/  LOP3.LUT R3, R3, 0xffff, RZ, 0xc0, !PT ;  /* 0x0000ffff03037812 */ /* 0x000fc800078ec0ff */
[----:B------:R-:W-:-:S05]  /*be10*/  PRMT R3, R3, 0x8880, RZ ;  /* 0x0000888003037816 */ /* 0x000fca00000000ff */
[----:B------:R-:W-:-:S05]  /*be20*/  IMAD.MOV.U32 R2, RZ, RZ, R3 ;  /* 0x000000ffff027224 */ /* 0x000fca00078e0003 */
[----:B------:R-:W-:-:S05]  /*be30*/  SHF.R.S32.HI R3, RZ, 0x1f, R2 ;  /* 0x0000001fff037819 */ /* 0x000fca0000011402 */
[----:B------:R-:W-:Y:S01]  /*be40*/  STG.E.64 [R16.64], R2 ;  /* 0x0000000210007986 */ /* 0x000fe2000c101b24 */
[----:B------:R-:W-:Y:S05]  /*be50*/  EXIT ;  /* 0x000000000000794d */ /* 0x000fea0003800000 */
.L_x_29302:
[----:B------:R-:W-:-:S05]  /*be60*/  PRMT R3, R3, 0x8880, RZ ;  /* 0x0000888003037816 */ /* 0x000fca00000000ff */
[----:B------:R-:W-:Y:S01]  /*be70*/  STG.E [R16.64], R3 ;  /* 0x0000000310007986 */ /* 0x000fe2000c101924 */
[----:B------:R-:W-:Y:S05]  /*be80*/  EXIT ;  /* 0x000000000000794d */ /* 0x000fea0003800000 */
.L_x_29304:
        /* <DEDUP_REMOVED lines=15> */
.L_x_32724:


//--------------------- .text._ZN2at6native27unrolled_elementwise_kernelINS0_13BUnaryFunctorIaaaZZZNS0_15binary_internal21div_floor_kernel_cudaERNS_18TensorIteratorBaseEENKUlvE_clEvENKUlvE0_clEvEUlaaE_EESt5arrayIPcLm2EELi4E23TrivialOffsetCalculatorILi1EjESE_NS0_6memory12LoadWithCastILi1EEENSF_13StoreWithCastILi1EEEEEviT_T0_T2_T3_T4_T5_ --------------------------
	.section	.text._ZN2at6native27unrolled_elementwise_kernelINS0_13BUnaryFunctorIaaaZZZNS0_15binary_internal21div_floor_kernel_cudaERNS_18TensorIteratorBaseEENKUlvE_clEvENKUlvE0_clEvEUlaaE_EESt5arrayIPcLm2EELi4E23TrivialOffsetCalculatorILi1EjESE_NS0_6memory12LoadWithCastILi1EEENSF_13StoreWithCastILi1EEEEEviT_T0_T2_T3_T4_T5_,"ax",@progbits
	.sectioninfo	@"SHI_REGISTERS=31"
	.align	128
        .global         _ZN2at6native27unrolled_elementwise_kernelINS0_13BUnaryFunctorIaaaZZZNS0_15binary_internal21div_floor_kernel_cudaERNS_18TensorIteratorBaseEENKUlvE_clEvENKUlvE0_clEvEUlaaE_EESt5arrayIPcLm2EELi4E23TrivialOffsetCalculatorILi1EjESE_NS0_6memory12LoadWithCastILi1EEENSF_13StoreWithCastILi1EEEEEviT_T0_T2_T3_T4_T5_
        .type           _ZN2at6native27unrolled_elementwise_kernelINS0_13BUnaryFunctorIaaaZZZNS0_15binary_internal21div_floor_kernel_cudaERNS_18TensorIteratorBaseEENKUlvE_clEvENKUlvE0_clEvEUlaaE_EESt5arrayIPcLm2EELi4E23TrivialOffsetCalculatorILi1EjESE_NS0_6memory12LoadWithCastILi1EEENSF_13StoreWithCastILi1EEEEEviT_T0_T2_T3_T4_T5_,@function
        .size           _ZN2at6native27unrolled_elementwise_kernelINS0_13BUnaryFunctorIaaaZZZNS0_15binary_internal21div_floor_kernel_cudaERNS_18TensorIteratorBaseEENKUlvE_clEvENKUlvE0_clEvEUlaaE_EESt5arrayIPcLm2EELi4E23TrivialOffsetCalculatorILi1EjESE_NS0_6memory12LoadWithCastILi1EEENSF_13StoreWithCastILi1EEEEEviT_T0_T2_T3_T4_T5_,(.L_x_32725 - _ZN2at6native27unrolled_elementwise_kernelINS0_13BUnaryFunctorIaaaZZZNS0_15binary_internal21div_floor_kernel_cudaERNS_18TensorIteratorBaseEENKUlvE_clEvENKUlvE0_clEvEUlaaE_EESt5arrayIPcLm2EELi4E23TrivialOffsetCalculatorILi1EjESE_NS0_6memory12LoadWithCastILi1EEENSF_13StoreWithCastILi1EEEEEviT_T0_T2_T3_T4_T5_)
        .other          _ZN2at6native27unrolled_elementwise_kernelINS0_13BUnaryFunctorIaaaZZZNS0_15binary_internal21div_floor_kernel_cudaERNS_18TensorIteratorBaseEENKUlvE_clEvENKUlvE0_clEvEUlaaE_EESt5arrayIPcLm2EELi4E23TrivialOffsetCalculatorILi1EjESE_NS0_6memory12LoadWithCastILi1EEENSF_13StoreWithCastILi1EEEEEviT_T0_T2_T3_T4_T5_,@"STO_CUDA_ENTRY STV_DEFAULT"
_ZN2at6native27unrolled_elementwise_kernelINS0_13BUnaryFunctorIaaaZZZNS0_15binary_internal21div_floor_kernel_cudaERNS_18TensorIteratorBaseEENKUlvE_clEvENKUlvE0_clEvEUlaaE_EESt5arrayIPcLm2EELi4E23TrivialOffsetCalculatorILi1EjESE_NS0_6memory12LoadWithCastILi1EEENSF_13StoreWithCastILi1EEEEEviT_T0_T2_T3_T4_T5_:
.text._ZN2at6native27unrolled_elementwise_kernelINS0_13BUnaryFunctorIaaaZZZNS0_15binary_internal21div_floor_kernel_cudaERNS_18TensorIteratorBaseEENKUlvE_clEvENKUlvE0_clEvEUlaaE_EESt5arrayIPcLm2EELi4E23TrivialOffsetCalculatorILi1EjESE_NS0_6memory12LoadWithCastILi1EEENSF_13StoreWithCastILi1EEEEEviT_T0_T2_T3_T4_T5_:
        /* <DEDUP_REMOVED lines=29> */
.L_x_29310:
[----:B------:R0:W5:Y:S01]  /*01d0*/  LDG.E.U8 R19, [R2.64] ;  /* 0x0000002402137981 */ /* 0x000162000c1e1100 */
[----:B------:R-:W-:Y:S05]  /*01e0*/  BRA `(.L_x_29312) ;  /* 0x00000d9000007947 */ /* 0x000fea0003800000 */
.L_x_29309:
        /* <DEDUP_REMOVED lines=8> */
.L_x_29314:
[----:B------:R0:W5:Y:S01]  /*0270*/  LDG.E.U8 R19, [R2.64] ;  /* 0x0000002402137981 */ /* 0x000162000c1e1100 */
[----:B------:R-:W-:Y:S05]  /*0280*/  BRA `(.L_x_29312) ;  /* 0x00000cf000007947 */ /* 0x000fea0003800000 */
.L_x_29313:
[----:B------:R0:W5:Y:S01]  /*0290*/  LDG.E.U16 R19, [R2.64] ;  /* 0x0000002402137981 */ /* 0x000162000c1e1500 */
[----:B------:R-:W-:Y:S05]  /*02a0*/  BRA `(.L_x_29312) ;  /* 0x00000cd000007947 */ /* 0x000fea0003800000 */
.L_x_29308:
        /* <DEDUP_REMOVED lines=9> */
.L_x_29316:
[----:B------:R-:W2:Y:S02]  /*0340*/  LDG.E.U16 R0, [R2.64] ;  /* 0x0000002402007981 */ /* 0x000ea4000c1e1500 */
[----:B--2---:R-:W-:-:S06]  /*0350*/  HADD2.F32 R0, -RZ, R0.H0_H0 ;  /* 0x20000000ff007230 */ /* 0x004fcc0000004100 */
[----:B------:R-:W0:Y:S02]  /*0360*/  F2I.FTZ.TRUNC.NTZ R0, R0 ;  /* 0x0000000000007305 */ /* 0x000e24000021f100 */
[----:B0-----:R-:W-:Y:S01]  /*0370*/  PRMT R19, R0, 0x7610, R19 ;  /* 0x0000761000137816 */ /* 0x001fe20000000013 */
[----:B------:R-:W-:Y:S05]  /*0380*/  BRA `(.L_x_29312) ;  /* 0x00000bf000007947 */ /* 0x000fea0003800000 */
.L_x_29315:
        /* <DEDUP_REMOVED lines=9> */
.L_x_29318:
[----:B------:R-:W2:Y:S02]  /*0420*/  LDG.E.U16 R2, [R2.64] ;  /* 0x0000002402027981 */ /* 0x000ea4000c1e1500 */
[----:B--2---:R-:W-:-:S06]  /*0430*/  HADD2.F32 R0, -RZ, R2.H0_H0 ;  /* 0x20000002ff007230 */ /* 0x004fcc0000004100 */
[----:B------:R-:W0:Y:S02]  /*0440*/  F2I.FTZ.TRUNC.NTZ R0, R0 ;  /* 0x0000000000007305 */ /* 0x000e24000021f100 */
[----:B0-----:R-:W-:Y:S01]  /*0450*/  PRMT R19, R0, 0x7610, R19 ;  /* 0x0000761000137816 */ /* 0x001fe20000000013 */
[----:B------:R-:W-:Y:S05]  /*0460*/  BRA `(.L_x_29312) ;  /* 0x00000b1000007947 */ /* 0x000fea0003800000 */
.L_x_29317:
[----:B------:R-:W2:Y:S02]  /*0470*/  LDG.E.64 R2, [R2.64] ;  /* 0x0000002402027981 */ /* 0x000ea4000c1e1b00 */
[----:B--2---:R0:W1:Y:S01]  /*0480*/  F2I.F64.TRUNC R19, R2 ;  /* 0x0000000200137311 */ /* 0x004062000030d100 */
[----:B------:R-:W-:Y:S05]  /*0490*/  BRA `(.L_x_29312) ;  /* 0x00000ae000007947 */ /* 0x000fea0003800000 */
.L_x_29307:
        /* <DEDUP_REMOVED lines=12> */
.L_x_29321:
[----:B------:R-:W2:Y:S02]  /*0560*/  LDG.E.64 R2, [R2.64] ;  /* 0x0000002402027981 */ /* 0x000ea4000c1e1b00 */
[----:B--2---:R0:W1:Y:S01]  /*0570*/  F2I.F64.TRUNC R19, R2 ;  /* 0x0000000200137311 */ /* 0x004062000030d100 */
[----:B------:R-:W-:Y:S05]  /*0580*/  BRA `(.L_x_29312) ;  /* 0x000009f000007947 */ /* 0x000fea0003800000 */
.L_x_29320:
        /* <DEDUP_REMOVED lines=28> */
.L_x_29323:
        /* <DEDUP_REMOVED lines=16> */
.L_x_29322:
[----:B------:R-:W2:Y:S02]  /*0850*/  LDG.E.U16 R0, [R2.64] ;  /* 0x0000002402007981 */ /* 0x000ea4000c1e1500 */
[----:B--2---:R-:W-:-:S06]  /*0860*/  PRMT R0, RZ, 0x5410, R0 ;  /* 0x00005410ff007816 */ /* 0x004fcc0000000000 */
[----:B------:R-:W0:Y:S02]  /*0870*/  F2I.FTZ.TRUNC.NTZ R0, R0 ;  /* 0x0000000000007305 */ /* 0x000e24000021f100 */
[----:B0-----:R-:W-:Y:S01]  /*0880*/  PRMT R19, R0, 0x7610, R19 ;  /* 0x0000761000137816 */ /* 0x001fe20000000013 */
[----:B------:R-:W-:Y:S05]  /*0890*/  BRA `(.L_x_29312) ;  /* 0x000006e000007947 */ /* 0x000fea0003800000 */
.L_x_29319:
        /* <DEDUP_REMOVED lines=10> */
.L_x_29326:
        /* <DEDUP_REMOVED lines=21> */
.L_x_29330:
[----:B------:R-:W-:Y:S05]  /*0a90*/  BSYNC B1 ;  /* 0x0000000000017941 */ /* 0x000fea0003800000 */
.L_x_29329:
[----:B------:R-:W-:Y:S01]  /*0aa0*/  LEA R3, R0, 0x3b800000, 0x17 ;  /* 0x3b80000000037811 */ /* 0x000fe200078eb8ff */
[----:B------:R-:W-:-:S05]  /*0ab0*/  IMAD.SHL.U32 R0, R2, 0x100000, RZ ;  /* 0x0010000002007824 */ /* 0x000fca00078e00ff */
[----:B------:R-:W-:Y:S02]  /*0ac0*/  LOP3.LUT R0, R3, R0, R4, 0xfe, !PT ;  /* 0x0000000003007212 */ /* 0x000fe400078efe04 */
.L_x_29328:
[----:B------:R-:W-:Y:S05]  /*0ad0*/  BSYNC B0 ;  /* 0x0000000000007941 */ /* 0x000fea0003800000 */
.L_x_29327:
[----:B------:R-:W0:Y:S02]  /*0ae0*/  F2I.FTZ.TRUNC.NTZ R0, R0 ;  /* 0x0000000000007305 */ /* 0x000e24000021f100 */
[----:B0-----:R-:W-:Y:S01]  /*0af0*/  PRMT R19, R0, 0x7610, R19 ;  /* 0x0000761000137816 */ /* 0x001fe20000000013 */
[----:B------:R-:W-:Y:S05]  /*0b00*/  BRA `(.L_x_29312) ;  /* 0x0000047000007947 */ /* 0x000fea0003800000 */
.L_x_29325:
        /* <DEDUP_REMOVED lines=21> */
.L_x_29334:
[----:B------:R-:W-:Y:S05]  /*0c60*/  BSYNC B1 ;  /* 0x0000000000017941 */ /* 0x000fea0003800000 */
.L_x_29333:
[----:B------:R-:W-:Y:S01]  /*0c70*/  LEA R3, R0, 0x37800000, 0x17 ;  /* 0x3780000000037811 */ /* 0x000fe200078eb8ff */
[----:B------:R-:W-:-:S05]  /*0c80*/  IMAD.SHL.U32 R0, R2, 0x200000, RZ ;  /* 0x0020000002007824 */ /* 0x000fca00078e00ff */
[----:B------:R-:W-:Y:S02]  /*0c90*/  LOP3.LUT R0, R3, R0, R4, 0xfe, !PT ;  /* 0x0000000003007212 */ /* 0x000fe400078efe04 */
.L_x_29332:
[----:B------:R-:W-:Y:S05]  /*0ca0*/  BSYNC B0 ;  /* 0x0000000000007941 */ /* 0x000fea0003800000 */
.L_x_29331:
[----:B------:R-:W0:Y:S02]  /*0cb0*/  F2I.FTZ.TRUNC.NTZ R0, R0 ;  /* 0x0000000000007305 */ /* 0x000e24000021f100 */
[----:B0-----:R-:W-:Y:S01]  /*0cc0*/  PRMT R19, R0, 0x7610, R19 ;  /* 0x0000761000137816 */ /* 0x001fe20000000013 */
[----:B------:R-:W-:Y:S05]  /*0cd0*/  BRA `(.L_x_29312) ;  /* 0x000002a000007947 */ /* 0x000fea0003800000 */
.L_x_29324:
        /* <DEDUP_REMOVED lines=14> */
.L_x_29338:
[----:B------:R-:W-:Y:S05]  /*0dc0*/  BSYNC B0 ;  /* 0x0000000000007941 */ /* 0x000fea0003800000 */
.L_x_29337:
[----:B------:R-:W0:Y:S02]  /*0dd0*/  F2I.FTZ.TRUNC.NTZ R0, R0 ;  /* 0x0000000000007305 */ /* 0x000e24000021f100 */
[----:B0-----:R-:W-:Y:S01]  /*0de0*/  PRMT R19, R0, 0x7610, R19 ;  /* 0x0000761000137816 */ /* 0x001fe20000000013 */
[----:B------:R-:W-:Y:S05]  /*0df0*/  BRA `(.L_x_29312) ;  /* 0x0000018000007947 */ /* 0x000fea0003800000 */
.L_x_29311:
        /* <DEDUP_REMOVED lines=21> */
.L_x_29336:
[----:B------:R0:W5:Y:S01]  /*0f50*/  LDG.E.U8 R19, [R2.64] ;  /* 0x0000002402137981 */ /* 0x000162000c1e1100 */
[----:B------:R-:W-:Y:S05]  /*0f60*/  BRA `(.L_x_29312) ;  /* 0x0000001000007947 */ /* 0x000fea0003800000 */
.L_x_29335:
[----:B------:R0:W5:Y:S02]  /*0f70*/  LDG.E.U8 R19, [R2.64] ;  /* 0x0000002402137981 */ /* 0x000164000c1e1100 */
.L_x_29312:
[----:B------:R-:W2:Y:S02]  /*0f80*/  S2R R18, SR_TID.X ;  /* 0x0000000000127919 */ /* 0x000ea40000002100 */
[----:B--2---:R-:W-:Y:S02]  /*0f90*/  IADD3 R18, R18, 0x80, RZ ;  /* 0x0000008012127810 */ /* 0x004fe40007ffe0ff */
.L_x_29306:
[----:B-1----:R-:W-:Y:S05]  /*0fa0*/  BSYNC B6 ;  /* 0x0000000000067941 */ /* 0x002fea0003800000 */
.L_x_29305:
        /* <DEDUP_REMOVED lines=21> */
.L_x_29344:
[----:B------:R0:W5:Y:S01]  /*1100*/  LDG.E.U8 R28, [R2.64] ;  /* 0x00000024021c7981 */ /* 0x000162000c1e1100 */
[----:B------:R-:W-:Y:S05]  /*1110*/  BRA `(.L_x_29346) ;  /* 0x00000d8000007947 */ /* 0x000fea0003800000 */
.L_x_29343:
        /* <DEDUP_REMOVED lines=8> */
.L_x_29348:
[----:B------:R0:W5:Y:S01]  /*11a0*/  LDG.E.U8 R28, [R2.64] ;  /* 0x00000024021c7981 */ /* 0x000162000c1e1100 */
[----:B------:R-:W-:Y:S05]  /*11b0*/  BRA `(.L_x_29346) ;  /* 0x00000ce000007947 */ /* 0x000fea0003800000 */
.L_x_29347:
[----:B------:R0:W5:Y:S01]  /*11c0*/  LDG.E.U16 R28, [R2.64] ;  /* 0x00000024021c7981 */ /* 0x000162000c1e1500 */
[----:B------:R-:W-:Y:S05]  /*11d0*/  BRA `(.L_x_29346) ;  /* 0x00000cc000007947 */ /* 0x000fea0003800000 */
.L_x_29342:
        /* <DEDUP_REMOVED lines=9> */
.L_x_29350:
[----:B------:R-:W2:Y:S02]  /*1270*/  LDG.E.U16 R0, [R2.64] ;  /* 0x0000002402007981 */ /* 0x000ea4000c1e1500 */
[----:B--2---:R-:W-:-:S06]  /*1280*/  HADD2.F32 R0, -RZ, R0.H0_H0 ;  /* 0x20000000ff007230 */ /* 0x004fcc0000004100 */
[----:B------:R-:W0:Y:S02]  /*1290*/  F2I.FTZ.TRUNC.NTZ R0, R0 ;  /* 0x0000000000007305 */ /* 0x000e24000021f100 */
[----:B0-----:R-:W-:Y:S01]  /*12a0*/  PRMT R28, R0, 0x7610, R28 ;  /* 0x00007610001c7816 */ /* 0x001fe2000000001c */
[----:B------:R-:W-:Y:S05]  /*12b0*/  BRA `(.L_x_29346) ;  /* 0x00000be000007947 */ /* 0x000fea0003800000 */
.L_x_29349:
        /* <DEDUP_REMOVED lines=9> */
.L_x_29352:
[----:B------:R-:W2:Y:S02]  /*1350*/  LDG.E.U16 R2, [R2.64] ;  /* 0x0000002402027981 */ /* 0x000ea4000c1e1500 */
[----:B--2---:R-:W-:-:S06]  /*1360*/  HADD2.F32 R0, -RZ, R2.H0_H0 ;  /* 0x20000002ff007230 */ /* 0x004fcc0000004100 */
[----:B------:R-:W0:Y:S02]  /*1370*/  F2I.FTZ.TRUNC.NTZ R0, R0 ;  /* 0x0000000000007305 */ /* 0x000e24000021f100 */
[----:B0-----:R-:W-:Y:S01]  /*1380*/  PRMT R28, R0, 0x7610, R28 ;  /* 0x00007610001c7816 */ /* 0x001fe2000000001c */
[----:B------:R-:W-:Y:S05]  /*1390*/  BRA `(.L_x_29346) ;  /* 0x00000b0000007947 */ /* 0x000fea0003800000 */
.L_x_29351:
[----:B------:R-:W2:Y:S02]  /*13a0*/  LDG.E.64 R2, [R2.64] ;  /* 0x0000002402027981 */ /* 0x000ea4000c1e1b00 */
[----:B--2---:R0:W1:Y:S01]  /*13b0*/  F2I.F64.TRUNC R28, R2 ;  /* 0x00000002001c7311 */ /* 0x004062000030d100 */
[----:B------:R-:W-:Y:S05]  /*13c0*/  BRA `(.L_x_29346) ;  /* 0x00000ad000007947 */ /* 0x000fea0003800000 */
.L_x_29341:
        /* <DEDUP_REMOVED lines=12> */
.L_x_29355:
[----:B------:R-:W2:Y:S02]  /*1490*/  LDG.E.64 R2, [R2.64] ;  /* 0x0000002402027981 */ /* 0x000ea4000c1e1b00 */
[----:B--2---:R0:W1:Y:S01]  /*14a0*/  F2I.F64.TRUNC R28, R2 ;  /* 0x00000002001c7311 */ /* 0x004062000030d100 */
[----:B------:R-:W-:Y:S05]  /*14b0*/  BRA `(.L_x_29346) ;  /* 0x000009e000007947 */ /* 0x000fea0003800000 */
.L_x_29354:
        /* <DEDUP_REMOVED lines=28> */
.L_x_29357:
        /* <DEDUP_REMOVED lines=15> */
.L_x_29356:
[----:B------:R-:W2:Y:S02]  /*1770*/  LDG.E.U16 R0, [R2.64] ;  /* 0x0000002402007981 */ /* 0x000ea4000c1e1500 */
[----:B--2---:R-:W-:-:S06]  /*1780*/  PRMT R0, RZ, 0x5410, R0 ;  /* 0x00005410ff007816 */ /* 0x004fcc0000000000 */
[----:B------:R-:W0:Y:S02]  /*1790*/  F2I.FTZ.TRUNC.NTZ R0, R0 ;  /* 0x0000000000007305 */ /* 0x000e24000021f100 */
[----:B0-----:R-:W-:Y:S01]  /*17a0*/  PRMT R28, R0, 0x7610, R28 ;  /* 0x00007610001c7816 */ /* 0x001fe2000000001c */
[----:B------:R-:W-:Y:S05]  /*17b0*/  BRA `(.L_x_29346) ;  /* 0x000006e000007947 */ /* 0x000fea0003800000 */
.L_x_29353:
        /* <DEDUP_REMOVED lines=10> */
.L_x_29360:
        /* <DEDUP_REMOVED lines=21> */
.L_x_29364:
[----:B------:R-:W-:Y:S05]  /*19b0*/  BSYNC B1 ;  /* 0x0000000000017941 */ /* 0x000fea0003800000 */
.L_x_29363:
[----:B------:R-:W-:Y:S01]  /*19c0*/  LEA R3, R0, 0x3b800000, 0x17 ;  /* 0x3b80000000037811 */ /* 0x000fe200078eb8ff */
[----:B------:R-:W-:-:S05]  /*19d0*/  IMAD.SHL.U32 R0, R2, 0x100000, RZ ;  /* 0x0010000002007824 */ /* 0x000fca00078e00ff */
[----:B------:R-:W-:Y:S02]  /*19e0*/  LOP3.LUT R0, R3, R0, R4, 0xfe, !PT ;  /* 0x0000000003007212 */ /* 0x000fe400078efe04 */
.L_x_29362:
[----:B------:R-:W-:Y:S05]  /*19f0*/  BSYNC B0 ;  /* 0x0000000000007941 */ /* 0x000fea0003800000 */
.L_x_29361:
[----:B------:R-:W0:Y:S02]  /*1a00*/  F2I.FTZ.TRUNC.NTZ R0, R0 ;  /* 0x0000000000007305 */ /* 0x000e24000021f100 */
[----:B0-----:R-:W-:Y:S01]  /*1a10*/  PRMT R28, R0, 0x7610, R28 ;  /* 0x00007610001c7816 */ /* 0x001fe2000000001c */
[----:B------:R-:W-:Y:S05]  /*1a20*/  BRA `(.L_x_29346) ;  /* 0x0000047000007947 */ /* 0x000fea0003800000 */
.L_x_29359:
        /* <DEDUP_REMOVED lines=21> */
.L_x_29368:
[----:B------:R-:W-:Y:S05]  /*1b80*/  BSYNC B1 ;  /* 0x0000000000017941 */ /* 0x000fea0003800000 */
.L_x_29367:
[----:B------:R-:W-:Y:S01]  /*1b90*/  LEA R3, R0, 0x37800000, 0x17 ;  /* 0x3780000000037811 */ /* 0x000fe200078eb8ff */
[----:B------:R-:W-:-:S05]  /*1ba0*/  IMAD.SHL.U32 R0, R2, 0x200000, RZ ;  /* 0x0020000002007824 */ /* 0x000fca00078e00ff */
[----:B------:R-:W-:Y:S02]  /*1bb0*/  LOP3.LUT R0, R3, R0, R4, 0xfe, !PT ;  /* 0x0000000003007212 */ /* 0x000fe400078efe04 */
.L_x_29366:
[----:B------:R-:W-:Y:S05]  /*1bc0*/  BSYNC B0 ;  /* 0x0000000000007941 */ /* 0x000fea0003800000 */
.L_x_29365:
[----:B------:R-:W0:Y:S02]  /*1bd0*/  F2I.FTZ.TRUNC.NTZ R0, R0 ;  /* 0x0000000000007305 */ /* 0x000e24000021f100 */
[----:B0-----:R-:W-:Y:S01]  /*1be0*/  PRMT R28, R0, 0x7610, R28 ;  /* 0x00007610001c7816 */ /* 0x001fe2000000001c */
[----:B------:R-:W-:Y:S05]  /*1bf0*/  BRA `(.L_x_29346) ;  /* 0x000002a000007947 */ /* 0x000fea0003800000 */
.L_x_29358:
        /* <DEDUP_REMOVED lines=14> */
.L_x_29372:
[----:B------:R-:W-:Y:S05]  /*1ce0*/  BSYNC B0 ;  /* 0x0000000000007941 */ /* 0x000fea0003800000 */
.L_x_29371:
[----:B------:R-:W0:Y:S02]  /*1cf0*/  F2I.FTZ.TRUNC.NTZ R0, R0 ;  /* 0x0000000000007305 */ /* 0x000e24000021f100 */
[----:B0-----:R-:W-:Y:S01]  /*1d00*/  PRMT R28, R0, 0x7610, R28 ;  /* 0x00007610001c7816 */ /* 0x001fe2000000001c */
[----:B------:R-:W-:Y:S05]  /*1d10*/  BRA `(.L_x_29346) ;  /* 0x0000018000007947 */ /* 0x000fea0003800000 */
.L_x_29345:
        /* <DEDUP_REMOVED lines=21> */
.L_x_29370:
[----:B------:R0:W5:Y:S01]  /*1e70*/  LDG.E.U8 R28, [R2.64] ;  /* 0x00000024021c7981 */ /* 0x000162000c1e1100 */
[----:B------:R-:W-:Y:S05]  /*1e80*/  BRA `(.L_x_29346) ;  /* 0x0000001000007947 */ /* 0x000fea0003800000 */
.L_x_29369:
[----:B------:R0:W5:Y:S02]  /*1e90*/  LDG.E.U8 R28, [R2.64] ;  /* 0x00000024021c7981 */ /* 0x000164000c1e1100 */
.L_x_29346:
[----:B------:R-:W-:-:S03]  /*1ea0*/  IADD3 R18, R18, 0x80, RZ ;  /* 0x0000008012127810 */ /* 0x000fc60007ffe0ff */
.L_x_29340:
[----:B------:R-:W-:Y:S05]  /*1eb0*/  BSYNC B6 ;  /* 0x0000000000067941 */ /* 0x000fea0003800000 */
.L_x_29339:
        /* <DEDUP_REMOVED lines=23> */
.L_x_29378:
[----:B------:R0:W5:Y:S01]  /*2030*/  LDG.E.U8 R26, [R2.64] ;  /* 0x00000024021a7981 */ /* 0x000162000c1e1100 */
[----:B------:R-:W-:Y:S05]  /*2040*/  BRA `(.L_x_29380) ;  /* 0x00000d8000007947 */ /* 0x000fea0003800000 */
.L_x_29377:
        /* <DEDUP_REMOVED lines=8> */
.L_x_29382:
[----:B------:R0:W5:Y:S01]  /*20d0*/  LDG.E.U8 R26, [R2.64] ;  /* 0x00000024021a7981 */ /* 0x000162000c1e1100 */
[----:B------:R-:W-:Y:S05]  /*20e0*/  BRA `(.L_x_29380) ;  /* 0x00000ce000007947 */ /* 0x000fea0003800000 */
.L_x_29381:
[----:B------:R0:W5:Y:S01]  /*20f0*/  LDG.E.U16 R26, [R2.64] ;  /* 0x00000024021a7981 */ /* 0x000162000c1e1500 */
[----:B------:R-:W-:Y:S05]  /*2100*/  BRA `(.L_x_29380) ;  /* 0x00000cc000007947 */ /* 0x000fea0003800000 */
.L_x_29376:
        /* <DEDUP_REMOVED lines=9> */
.L_x_29384:
[----:B------:R-:W2:Y:S02]  /*21a0*/  LDG.E.U16 R0, [R2.64] ;  /* 0x0000002402007981 */ /* 0x000ea4000c1e1500 */
[----:B--2---:R-:W-:-:S06]  /*21b0*/  HADD2.F32 R0, -RZ, R0.H0_H0 ;  /* 0x20000000ff007230 */ /* 0x004fcc0000004100 */
[----:B------:R-:W0:Y:S02]  /*21c0*/  F2I.FTZ.TRUNC.NTZ R0, R0 ;  /* 0x0000000000007305 */ /* 0x000e24000021f100 */
[----:B0-----:R-:W-:Y:S01]  /*21d0*/  PRMT R26, R0, 0x7610, R26 ;  /* 0x00007610001a7816 */ /* 0x001fe2000000001a */
[----:B------:R-:W-:Y:S05]  /*21e0*/  BRA `(.L_x_29380) ;  /* 0x00000be000007947 */ /* 0x000fea0003800000 */
.L_x_29383:
        /* <DEDUP_REMOVED lines=9> */
.L_x_29386:
[----:B------:R-:W2:Y:S02]  /*2280*/  LDG.E.U16 R2, [R2.64] ;  /* 0x0000002402027981 */ /* 0x000ea4000c1e1500 */
[----:B--2---:R-:W-:-:S06]  /*2290*/  HADD2.F32 R0, -RZ, R2.H0_H0 ;  /* 0x20000002ff007230 */ /* 0x004fcc0000004100 */
[----:B------:R-:W0:Y:S02]  /*22a0*/  F2I.FTZ.TRUNC.NTZ R0, R0 ;  /* 0x0000000000007305 */ /* 0x000e24000021f100 */
[----:B0-----:R-:W-:Y:S01]  /*22b0*/  PRMT R26, R0, 0x7610, R26 ;  /* 0x00007610001a7816 */ /* 0x001fe2000000001a */
[----:B------:R-:W-:Y:S05]  /*22c0*/  BRA `(.L_x_29380) ;  /* 0x00000b0000007947 */ /* 0x000fea0003800000 */
.L_x_29385:
[----:B------:R-:W2:Y:S02]  /*22d0*/  LDG.E.64 R2, [R2.64] ;  /* 0x0000002402027981 */ /* 0x000ea4000c1e1b00 */
[----:B--2---:R0:W2:Y:S01]  /*22e0*/  F2I.F64.TRUNC R26, R2 ;  /* 0x00000002001a7311 */ /* 0x0040a2000030d100 */
[----:B------:R-:W-:Y:S05]  /*22f0*/  BRA `(.L_x_29380) ;  /* 0x00000ad000007947 */ /* 0x000fea0003800000 */
.L_x_29375:
        /* <DEDUP_REMOVED lines=12> */
.L_x_29389:
[----:B------:R-:W2:Y:S02]  /*23c0*/  LDG.E.64 R2, [R2.64] ;  /* 0x0000002402027981 */ /* 0x000ea4000c1e1b00 */
[----:B--2---:R0:W2:Y:S01]  /*23d0*/  F2I.F64.TRUNC R26, R2 ;  /* 0x00000002001a7311 */ /* 0x0040a2000030d100 */
[----:B------:R-:W-:Y:S05]  /*23e0*/  BRA `(.L_x_29380) ;  /* 0x000009e000007947 */ /* 0x000fea0003800000 */
.L_x_29388:
        /* <DEDUP_REMOVED lines=28> */
.L_x_29391:
        /* <DEDUP_REMOVED lines=15> */
.L_x_29390:
[----:B------:R-:W2:Y:S02]  /*26a0*/  LDG.E.U16 R0, [R2.64] ;  /* 0x0000002402007981 */ /* 0x000ea4000c1e1500 */
[----:B--2---:R-:W-:-:S06]  /*26b0*/  PRMT R0, RZ, 0x5410, R0 ;  /* 0x00005410ff007816 */ /* 0x004fcc0000000000 */
[----:B------:R-:W0:Y:S02]  /*26c0*/  F2I.FTZ.TRUNC.NTZ R0, R0 ;  /* 0x0000000000007305 */ /* 0x000e24000021f100 */
[----:B0-----:R-:W-:Y:S01]  /*26d0*/  PRMT R26, R0, 0x7610, R26 ;  /* 0x00007610001a7816 */ /* 0x001fe2000000001a */
[----:B------:R-:W-:Y:S05]  /*26e0*/  BRA `(.L_x_29380) ;  /* 0x000006e000007947 */ /* 0x000fea0003800000 */
.L_x_29387:
        /* <DEDUP_REMOVED lines=10> */
.L_x_29394:
        /* <DEDUP_REMOVED lines=21> */
.L_x_29398:
[----:B------:R-:W-:Y:S05]  /*28e0*/  BSYNC B1 ;  /* 0x0000000000017941 */ /* 0x000fea0003800000 */
.L_x_29397:
[----:B------:R-:W-:Y:S01]  /*28f0*/  LEA R3, R0, 0x3b800000, 0x17 ;  /* 0x3b80000000037811 */ /* 0x000fe200078eb8ff */
[----:B------:R-:W-:-:S05]  /*2900*/  IMAD.SHL.U32 R0, R2, 0x100000, RZ ;  /* 0x0010000002007824 */ /* 0x000fca00078e00ff */
[----:B------:R-:W-:Y:S02]  /*2910*/  LOP3.LUT R0, R3, R0, R4, 0xfe, !PT ;  /* 0x0000000003007212 */ /* 0x000fe400078efe04 */
.L_x_29396:
[----:B------:R-:W-:Y:S05]  /*2920*/  BSYNC B0 ;  /* 0x0000000000007941 */ /* 0x000fea0003800000 */
.L_x_29395:
[----:B------:R-:W0:Y:S02]  /*2930*/  F2I.FTZ.TRUNC.NTZ R0, R0 ;  /* 0x0000000000007305 */ /* 0x000e24000021f100 */
[----:B0-----:R-:W-:Y:S01]  /*2940*/  PRMT R26, R0, 0x7610, R26 ;  /* 0x00007610001a7816 */ /* 0x001fe2000000001a */
[----:B------:R-:W-:Y:S05]  /*2950*/  BRA `(.L_x_29380) ;  /* 0x0000047000007947 */ /* 0x000fea0003800000 */
.L_x_29393:
        /* <DEDUP_REMOVED lines=21> */
.L_x_29402:
[----:B------:R-:W-:Y:S05]  /*2ab0*/  BSYNC B1 ;  /* 0x0000000000017941 */ /* 0x000fea0003800000 */
.L_x_29401:
[----:B------:R-:W-:Y:S01]  /*2ac0*/  LEA R3, R0, 0x37800000, 0x17 ;  /* 0x3780000000037811 */ /* 0x000fe200078eb8ff */
[----:B------:R-:W-:-:S05]  /*2ad0*/  IMAD.SHL.U32 R0, R2, 0x200000, RZ ;  /* 0x0020000002007824 */ /* 0x000fca00078e00ff */
[----:B------:R-:W-:Y:S02]  /*2ae0*/  LOP3.LUT R0, R3, R0, R4, 0xfe, !PT ;  /* 0x0000000003007212 */ /* 0x000fe400078efe04 */
.L_x_29400:
[----:B------:R-:W-:Y:S05]  /*2af0*/  BSYNC B0 ;  /* 0x0000000000007941 */ /* 0x000fea0003800000 */
.L_x_29399:
[----:B------:R-:W0:Y:S02]  /*2b00*/  F2I.FTZ.TRUNC.NTZ R0, R0 ;  /* 0x0000000000007305 */ /* 0x000e24000021f100 */
[----:B0-----:R-:W-:Y:S01]  /*2b10*/  PRMT R26, R0, 0x7610, R26 ;  /* 0x00007610001a7816 */ /* 0x001fe2000000001a */
[----:B------:R-:W-:Y:S05]  /*2b20*/  BRA `(.L_x_29380) ;  /* 0x000002a000007947 */ /* 0x000fea0003800000 */
.L_x_29392:
        /* <DEDUP_REMOVED lines=14> */
.L_x_29406:
[----:B------:R-:W-:Y:S05]  /*2c10*/  BSYNC B0 ;  /* 0x0000000000007941 */ /* 0x000fea0003800000 */
.L_x_29405:
[----:B------:R-:W0:Y:S02]  /*2c20*/  F2I.FTZ.TRUNC.NTZ R0, R0 ;  /* 0x0000000000007305 */ /* 0x000e24000021f100 */
[----:B0-----:R-:W-:Y:S01]  /*2c30*/  PRMT R26, R0, 0x7610, R26 ;  /* 0x00007610001a7816 */ /* 0x001fe2000000001a */
[----:B------:R-:W-:Y:S05]  /*2c40*/  BRA `(.L_x_29380) ;  /* 0x0000018000007947 */ /* 0x000fea0003800000 */
.L_x_29379:
        /* <DEDUP_REMOVED lines=21> */
.L_x_29404:
[----:B------:R0:W5:Y:S01]  /*2da0*/  LDG.E.U8 R26, [R2.64] ;  /* 0x00000024021a7981 */ /* 0x000162000c1e1100 */
[----:B------:R-:W-:Y:S05]  /*2db0*/  BRA `(.L_x_29380) ;  /* 0x0000001000007947 */ /* 0x000fea0003800000 */
.L_x_29403:
[----:B------:R0:W5:Y:S02]  /*2dc0*/  LDG.E.U8 R26, [R2.64] ;  /* 0x00000024021a7981 */ /* 0x000164000c1e1100 */
.L_x_29380:
[----:B------:R-:W-:-:S03]  /*2dd0*/  IADD3 R18, R18, 0x80, RZ ;  /* 0x0000008012127810 */ /* 0x000fc60007ffe0ff */
.L_x_29374:
[----:B------:R-:W-:Y:S05]  /*2de0*/  BSYNC B6 ;  /* 0x0000000000067941 */ /* 0x000fea0003800000 */
.L_x_29373:
[----:B------:R-:W3:Y:S01]  /*2df0*/  LDC.U8 R25, c[0x0][0x165] ;  /* 0x00005940ff197b82 */ /* 0x000ee20000000000 */
        /* <DEDUP_REMOVED lines=20> */
.L_x_29412:
[----:B------:R0:W5:Y:S01]  /*2f40*/  LDG.E.U8 R24, [R2.64] ;  /* 0x0000002402187981 */ /* 0x000162000c1e1100 */
[----:B------:R-:W-:Y:S05]  /*2f50*/  BRA `(.L_x_29408) ;  /* 0x00000d7000007947 */ /* 0x000fea0003800000 */
.L_x_29411:
        /* <DEDUP_REMOVED lines=8> */
.L_x_29415:
[----:B------:R0:W5:Y:S01]  /*2fe0*/  LDG.E.U8 R24, [R2.64] ;  /* 0x0000002402187981 */ /* 0x000162000c1e1100 */
[----:B------:R-:W-:Y:S05]  /*2ff0*/  BRA `(.L_x_29408) ;  /* 0x00000cd000007947 */ /* 0x000fea0003800000 */
.L_x_29414:
[----:B------:R0:W5:Y:S01]  /*3000*/  LDG.E.U16 R24, [R2.64] ;  /* 0x0000002402187981 */ /* 0x000162000c1e1500 */
[----:B------:R-:W-:Y:S05]  /*3010*/  BRA `(.L_x_29408) ;  /* 0x00000cb000007947 */ /* 0x000fea0003800000 */
.L_x_29410:
        /* <DEDUP_REMOVED lines=9> */
.L_x_29417:
[----:B------:R-:W4:Y:S02]  /*30b0*/  LDG.E.U16 R0, [R2.64] ;  /* 0x0000002402007981 */ /* 0x000f24000c1e1500 */
[----:B----4-:R-:W-:-:S06]  /*30c0*/  HADD2.F32 R0, -RZ, R0.H0_H0 ;  /* 0x20000000ff007230 */ /* 0x010fcc0000004100 */
[----:B------:R-:W0:Y:S02]  /*30d0*/  F2I.FTZ.TRUNC.NTZ R0, R0 ;  /* 0x0000000000007305 */ /* 0x000e24000021f100 */
[----:B0-----:R-:W-:Y:S01]  /*30e0*/  PRMT R24, R0, 0x7610, R24 ;  /* 0x0000761000187816 */ /* 0x001fe20000000018 */
[----:B------:R-:W-:Y:S05]  /*30f0*/  BRA `(.L_x_29408) ;  /* 0x00000bd000007947 */ /* 0x000fea0003800000 */
.L_x_29416:
        /* <DEDUP_REMOVED lines=9> */
.L_x_29419:
[----:B------:R-:W4:Y:S02]  /*3190*/  LDG.E.U16 R2, [R2.64] ;  /* 0x0000002402027981 */ /* 0x000f24000c1e1500 */
[----:B----4-:R-:W-:-:S06]  /*31a0*/  HADD2.F32 R0, -RZ, R2.H0_H0 ;  /* 0x20000002ff007230 */ /* 0x010fcc0000004100 */
[----:B------:R-:W0:Y:S02]  /*31b0*/  F2I.FTZ.TRUNC.NTZ R0, R0 ;  /* 0x0000000000007305 */ /* 0x000e24000021f100 */
[----:B0-----:R-:W-:Y:S01]  /*31c0*/  PRMT R24, R0, 0x7610, R24 ;  /* 0x0000761000187816 */ /* 0x001fe20000000018 */
[----:B------:R-:W-:Y:S05]  /*31d0*/  BRA `(.L_x_29408) ;  /* 0x00000af000007947 */ /* 0x000fea0003800000 */
.L_x_29418:
[----:B------:R-:W4:Y:S02]  /*31e0*/  LDG.E.64 R2, [R2.64] ;  /* 0x0000002402027981 */ /* 0x000f24000c1e1b00 */
[----:B----4-:R0:W4:Y:S01]  /*31f0*/  F2I.F64.TRUNC R24, R2 ;  /* 0x0000000200187311 */ /* 0x010122000030d100 */
[----:B------:R-:W-:Y:S05]  /*3200*/  BRA `(.L_x_29408) ;  /* 0x00000ac000007947 */ /* 0x000fea0003800000 */
.L_x_29409:
        /* <DEDUP_REMOVED lines=12> */
.L_x_29422:
[----:B------:R-:W4:Y:S02]  /*32d0*/  LDG.E.64 R2, [R2.64] ;  /* 0x0000002402027981 */ /* 0x000f24000c1e1b00 */
[----:B----4-:R0:W4:Y:S01]  /*32e0*/  F2I.F64.TRUNC R24, R2 ;  /* 0x0000000200187311 */ /* 0x010122000030d100 */
[----:B------:R-:W-:Y:S05]  /*32f0*/  BRA `(.L_x_29408) ;  /* 0x000009d000007947 */ /* 0x000fea0003800000 */
.L_x_29421:
        /* <DEDUP_REMOVED lines=28> */
.L_x_29424:
        /* <DEDUP_REMOVED lines=15> */
.L_x_29423:
[----:B------:R-:W4:Y:S02]  /*35b0*/  LDG.E.U16 R0, [R2.64] ;  /* 0x0000002402007981 */ /* 0x000f24000c1e1500 */
[----:B----4-:R-:W-:-:S06]  /*35c0*/  PRMT R0, RZ, 0x5410, R0 ;  /* 0x00005410ff007816 */ /* 0x010fcc0000000000 */
[----:B------:R-:W0:Y:S02]  /*35d0*/  F2I.FTZ.TRUNC.NTZ R0, R0 ;  /* 0x0000000000007305 */ /* 0x000e24000021f100 */
[----:B0-----:R-:W-:Y:S01]  /*35e0*/  PRMT R24, R0, 0x7610, R24 ;  /* 0x0000761000187816 */ /* 0x001fe20000000018 */
[----:B------:R-:W-:Y:S05]  /*35f0*/  BRA `(.L_x_29408) ;  /* 0x000006d000007947 */ /* 0x000fea0003800000 */
.L_x_29420:
        /* <DEDUP_REMOVED lines=10> */
.L_x_29427:
        /* <DEDUP_REMOVED lines=21> */
.L_x_29431:
[----:B------:R-:W-:Y:S05]  /*37f0*/  BSYNC B1 ;  /* 0x0000000000017941 */ /* 0x000fea0003800000 */
.L_x_29430:
[----:B------:R-:W-:Y:S01]  /*3800*/  LEA R3, R0, 0x3b800000, 0x17 ;  /* 0x3b80000000037811 */ /* 0x000fe200078eb8ff */
[----:B------:R-:W-:-:S05]  /*3810*/  IMAD.SHL.U32 R0, R2, 0x100000, RZ ;  /* 0x0010000002007824 */ /* 0x000fca00078e00ff */
[----:B------:R-:W-:Y:S02]  /*3820*/  LOP3.LUT R0, R3, R0, R4, 0xfe, !PT ;  /* 0x0000000003007212 */ /* 0x000fe400078efe04 */
.L_x_29429:
[----:B------:R-:W-:Y:S05]  /*3830*/  BSYNC B0 ;  /* 0x0000000000007941 */ /* 0x000fea0003800000 */
.L_x_29428:
[----:B------:R-:W0:Y:S02]  /*3840*/  F2I.FTZ.TRUNC.NTZ R0, R0 ;  /* 0x0000000000007305 */ /* 0x000e24000021f100 */
[----:B0-----:R-:W-:Y:S01]  /*3850*/  PRMT R24, R0, 0x7610, R24 ;  /* 0x0000761000187816 */ /* 0x001fe20000000018 */
[----:B------:R-:W-:Y:S05]  /*3860*/  BRA `(.L_x_29408) ;  /* 0x0000046000007947 */ /* 0x000fea0003800000 */
.L_x_29426:
        /* <DEDUP_REMOVED lines=21> */
.L_x_29435:
[----:B------:R-:W-:Y:S05]  /*39c0*/  BSYNC B1 ;  /* 0x0000000000017941 */ /* 0x000fea0003800000 */
.L_x_29434:
[----:B------:R-:W-:Y:S01]  /*39d0*/  LEA R3, R0, 0x37800000, 0x17 ;  /* 0x3780000000037811 */ /* 0x000fe200078eb8ff */
[----:B------:R-:W-:-:S05]  /*39e0*/  IMAD.SHL.U32 R0, R2, 0x200000, RZ ;  /* 0x0020000002007824 */ /* 0x000fca00078e00ff */
[----:B------:R-:W-:Y:S02]  /*39f0*/  LOP3.LUT R0, R3, R0, R4, 0xfe, !PT ;  /* 0x0000000003007212 */ /* 0x000fe400078efe04 */
.L_x_29433:
[----:B------:R-:W-:Y:S05]  /*3a00*/  BSYNC B0 ;  /* 0x0000000000007941 */ /* 0x000fea0003800000 */
.L_x_29432:
[----:B------:R-:W0:Y:S02]  /*3a10*/  F2I.FTZ.TRUNC.NTZ R0, R0 ;  /* 0x0000000000007305 */ /* 0x000e24000021f100 */
[----:B0-----:R-:W-:Y:S01]  /*3a20*/  PRMT R24, R0, 0x7610, R24 ;  /* 0x0000761000187816 */ /* 0x001fe20000000018 */
[----:B------:R-:W-:Y:S05]  /*3a30*/  BRA `(.L_x_29408) ;  /* 0x0000029000007947 */ /* 0x000fea0003800000 */
.L_x_29425:
        /* <DEDUP_REMOVED lines=14> */
.L_x_29439:
[----:B------:R-:W-:Y:S05]  /*3b20*/  BSYNC B0 ;  /* 0x0000000000007941 */ /* 0x000fea0003800000 */
.L_x_29438:
[----:B------:R-:W0:Y:S02]  /*3b30*/  F2I.FTZ.TRUNC.NTZ R0, R0 ;  /* 0x0000000000007305 */ /* 0x000e24000021f100 */
[----:B0-----:R-:W-:Y:S01]  /*3b40*/  PRMT R24, R0, 0x7610, R24 ;  /* 0x0000761000187816 */ /* 0x001fe20000000018 */
[----:B------:R-:W-:Y:S05]  /*3b50*/  BRA `(.L_x_29408) ;  /* 0x0000017000007947 */ /* 0x000fea0003800000 */
.L_x_29413:
        /* <DEDUP_REMOVED lines=19> */
[----:B------:R-:W-:Y:S05]  /*3c90*/  BRA `(.L_x_29408) ;  /* 0x0000003000007947 */ /* 0x000fea0003800000 */
.L_x_29437:
[----:B------:R0:W5:Y:S01]  /*3ca0*/  LDG.E.U8 R24, [R2.64] ;  /* 0x0000002402187981 */ /* 0x000162000c1e1100 */
[----:B------:R-:W-:Y:S05]  /*3cb0*/  BRA `(.L_x_29408) ;  /* 0x0000001000007947 */ /* 0x000fea0003800000 */
.L_x_29436:
[----:B------:R0:W5:Y:S02]  /*3cc0*/  LDG.E.U8 R24, [R2.64] ;  /* 0x0000002402187981 */ /* 0x000164000c1e1100 */
.L_x_29408:
[----:B------:R-:W-:Y:S05]  /*3cd0*/  BSYNC B6 ;  /* 0x0000000000067941 */ /* 0x000fea0003800000 */
.L_x_29407:
[----:B0-----:R-:W0:Y:S01]  /*3ce0*/  S2R R2, SR_TID.X ;  /* 0x0000000000027919 */ /* 0x001e220000002100 */
[----:B------:R-:W4:Y:S01]  /*3cf0*/  LDC.U8 R18, c[0x0][0x184] ;  /* 0x00006100ff127b82 */ /* 0x000f220000000000 */
[----:B------:R-:W-:Y:S01]  /*3d00*/  BSSY B0, `(.L_x_29440) ;  /* 0x0000035000007945 */ /* 0x000fe20003800000 */
[----:B---3--:R-:W-:Y:S02]  /*3d10*/  PRMT R3, R25, 0x8880, RZ ;  /* 0x0000888019037816 */ /* 0x008fe400000000ff */
[C---:B0-----:R-:W-:Y:S02]  /*3d20*/  ISETP.GE.AND P2, PT, R2.reuse, R17, PT ;  /* 0x000000110200720c */ /* 0x041fe40003f46270 */
[C---:B------:R-:W-:Y:S02]  /*3d30*/  IADD3 R0, R2.reuse, 0x100, RZ ;  /* 0x0000010002007810 */ /* 0x040fe40007ffe0ff */
[----:B------:R-:W-:-:S02]  /*3d40*/  IADD3 R4, R2, 0x180, RZ ;  /* 0x0000018002047810 */ /* 0x000fc40007ffe0ff */
[----:B------:R-:W-:Y:S02]  /*3d50*/  IADD3 R22, R2, 0x80, RZ ;  /* 0x0000008002167810 */ /* 0x000fe40007ffe0ff */
[-C--:B------:R-:W-:Y:S02]  /*3d60*/  ISETP.GE.AND P0, PT, R0, R17.reuse, PT ;  /* 0x000000110000720c */ /* 0x080fe40003f06270 */
[-C--:B------:R-:W-:Y:S02]  /*3d70*/  ISETP.GE.AND P1, PT, R4, R17.reuse, PT ;  /* 0x000000110400720c */ /* 0x080fe40003f26270 */
[----:B------:R-:W-:Y:S01]  /*3d80*/  ISETP.GE.AND P3, PT, R22, R17, PT ;  /* 0x000000111600720c */ /* 0x000fe20003f66270 */
[----:B------:R-:W-:Y:S07]  /*3d90*/  @P2 BRA `(.L_x_29441) ;  /* 0x000002b000002947 */ /* 0x000fee0003800000 */
[-C--:B----4-:R-:W-:Y:S02]  /*3da0*/  IABS R6, R3.reuse ;  /* 0x0000000300067213 */ /* 0x090fe40000000000 */
[----:B-----5:R-:W-:Y:S02]  /*3db0*/  LOP3.LUT R0, R19, 0xffff, RZ, 0xc0, !PT ;  /* 0x0000ffff13007812 */ /* 0x020fe400078ec0ff */
[----:B------:R-:W0:Y:S01]  /*3dc0*/  I2F.RP R7, R6 ;  /* 0x0000000600077306 */ /* 0x000e220000209400 */
[----:B------:R-:W-:-:S02]  /*3dd0*/  IABS R10, R3 ;  /* 0x00000003000a7213 */ /* 0x000fc40000000000 */
[----:B------:R-:W-:Y:S02]  /*3de0*/  PRMT R8, R0, 0x8880, RZ ;  /* 0x0000888000087816 */ /* 0x000fe400000000ff */
[----:B------:R-:W-:Y:S01]  /*3df0*/  LOP3.LUT R19, R19, R25, RZ, 0x3c, !PT ;  /* 0x0000001913137212 */ /* 0x000fe200078e3cff */
[----:B------:R-:W-:Y:S01]  /*3e00*/  IMAD.MOV R10, RZ, RZ, -R10 ;  /* 0x000000ffff0a7224 */ /* 0x000fe200078e0a0a */
[----:B------:R-:W-:Y:S01]  /*3e10*/  IABS R0, R8 ;  /* 0x0000000800007213 */ /* 0x000fe20000000000 */
[----:B0-----:R-:W0:Y:S02]  /*3e20*/  MUFU.RCP R7, R7 ;  /* 0x0000000700077308 */ /* 0x001e240000001000 */
[----:B0-----:R-:W-:Y:S02]  /*3e30*/  IADD3 R4, R7, 0xffffffe, RZ ;  /* 0x0ffffffe07047810 */ /* 0x001fe40007ffe0ff */
[----:B------:R-:W-:-:S04]  /*3e40*/  LOP3.LUT R7, RZ, R3, RZ, 0x33, !PT ;  /* 0x00000003ff077212 */ /* 0x000fc800078e33ff */
[----:B------:R0:W3:Y:S02]  /*3e50*/  F2I.FTZ.U32.TRUNC.NTZ R5, R4 ;  /* 0x0000000400057305 */ /* 0x0000e4000021f000 */
[----:B0-----:R-:W-:Y:S02]  /*3e60*/  IMAD.MOV.U32 R4, RZ, RZ, RZ ;  /* 0x000000ffff047224 */ /* 0x001fe400078e00ff */
[----:B---3--:R-:W-:-:S04]  /*3e70*/  IMAD.MOV R9, RZ, RZ, -R5 ;  /* 0x000000ffff097224 */ /* 0x008fc800078e0a05 */
        /* <DEDUP_REMOVED lines=29> */
.L_x_29441:
[----:B----4-:R-:W-:Y:S05]  /*4050*/  BSYNC B0 ;  /* 0x0000000000007941 */ /* 0x010fea0003800000 */
.L_x_29440:
[----:B------:R-:W-:Y:S01]  /*4060*/  BSSY B0, `(.L_x_29442) ;  /* 0x000002c000007945 */ /* 0x000fe20003800000 */
[----:B------:R-:W-:Y:S05]  /*4070*/  @P3 BRA `(.L_x_29443) ;  /* 0x000002a000003947 */ /* 0x000fea0003800000 */
[----:B------:R-:W-:Y:S02]  /*4080*/  IABS R6, R3 ;  /* 0x0000000300067213 */ /* 0x000fe40000000000 */
[C---:B-1---5:R-:W-:Y:S02]  /*4090*/  LOP3.LUT R4, R28.reuse, 0xffff, RZ, 0xc0, !PT ;  /* 0x0000ffff1c047812 */ /* 0x062fe400078ec0ff */
[----:B------:R-:W0:Y:S01]  /*40a0*/  I2F.RP R7, R6 ;  /* 0x0000000600077306 */ /* 0x000e220000209400 */
[----:B------:R-:W-:Y:S02]  /*40b0*/  LOP3.LUT R28, R28, R25, RZ, 0x3c, !PT ;  /* 0x000000191c1c7212 */ /* 0x000fe400078e3cff */
[----:B------:R-:W-:Y:S02]  /*40c0*/  PRMT R8, R4, 0x8880, RZ ;  /* 0x0000888004087816 */ /* 0x000fe400000000ff */
[----:B------:R-:W-:-:S02]  /*40d0*/  IABS R4, R3 ;  /* 0x0000000300047213 */ /* 0x000fc40000000000 */
[----:B------:R-:W-:Y:S01]  /*40e0*/  IABS R10, R8 ;  /* 0x00000008000a7213 */ /* 0x000fe20000000000 */
[----:B0-----:R-:W0:Y:S02]  /*40f0*/  MUFU.RCP R7, R7 ;  /* 0x0000000700077308 */ /* 0x001e240000001000 */
[----:B0-----:R-:W-:Y:S01]  /*4100*/  IADD3 R5, R7, 0xffffffe, RZ ;  /* 0x0ffffffe07057810 */ /* 0x001fe20007ffe0ff */
[----:B------:R-:W-:Y:S02]  /*4110*/  IMAD.MOV R7, RZ, RZ, -R4 ;  /* 0x000000ffff077224 */ /* 0x000fe400078e0a04 */
[----:B------:R-:W-:-:S03]  /*4120*/  IMAD.MOV.U32 R4, RZ, RZ, RZ ;  /* 0x000000ffff047224 */ /* 0x000fc600078e00ff */
        /* <DEDUP_REMOVED lines=31> */
.L_x_29443:
[----:B------:R-:W-:Y:S05]  /*4320*/  BSYNC B0 ;  /* 0x0000000000007941 */ /* 0x000fea0003800000 */
.L_x_29442:
[----:B------:R-:W-:Y:S01]  /*4330*/  BSSY B0, `(.L_x_29444) ;  /* 0x000002c000007945 */ /* 0x000fe20003800000 */
[----:B------:R-:W-:Y:S05]  /*4340*/  @P0 BRA `(.L_x_29445) ;  /* 0x000002a000000947 */ /* 0x000fea0003800000 */
[----:B------:R-:W-:Y:S02]  /*4350*/  IABS R6, R3 ;  /* 0x0000000300067213 */ /* 0x000fe40000000000 */
[C---:B--2--5:R-:W-:Y:S02]  /*4360*/  LOP3.LUT R4, R26.reuse, 0xffff, RZ, 0xc0, !PT ;  /* 0x0000ffff1a047812 */ /* 0x064fe400078ec0ff */
[----:B------:R-:W0:Y:S01]  /*4370*/  I2F.RP R7, R6 ;  /* 0x0000000600077306 */ /* 0x000e220000209400 */
[----:B------:R-:W-:Y:S02]  /*4380*/  LOP3.LUT R26, R26, R25, RZ, 0x3c, !PT ;  /* 0x000000191a1a7212 */ /* 0x000fe400078e3cff */
[----:B------:R-:W-:Y:S02]  /*4390*/  PRMT R8, R4, 0x8880, RZ ;  /* 0x0000888004087816 */ /* 0x000fe400000000ff */
[----:B------:R-:W-:-:S02]  /*43a0*/  IABS R4, R3 ;  /* 0x0000000300047213 */ /* 0x000fc40000000000 */
[----:B------:R-:W-:Y:S02]  /*43b0*/  IABS R10, R8 ;  /* 0x00000008000a7213 */ /* 0x000fe40000000000 */
[----:B------:R-:W-:Y:S01]  /*43c0*/  ISETP.NE.AND P5, PT, R25, RZ, PT ;  /* 0x000000ff1900720c */ /* 0x000fe20003fa5270 */
        /* <DEDUP_REMOVED lines=34> */
.L_x_29445:
[----:B------:R-:W-:Y:S05]  /*45f0*/  BSYNC B0 ;  /* 0x0000000000007941 */ /* 0x000fea0003800000 */
.L_x_29444:
[----:B------:R-:W-:Y:S01]  /*4600*/  BSSY B0, `(.L_x_29446) ;  /* 0x000002c000007945 */ /* 0x000fe20003800000 */
[----:B------:R-:W-:Y:S05]  /*4610*/  @P1 BRA `(.L_x_29447) ;  /* 0x000002a000001947 */ /* 0x000fea0003800000 */
[----:B------:R-:W-:Y:S02]  /*4620*/  IABS R6, R3 ;  /* 0x0000000300067213 */ /* 0x000fe40000000000 */
[C---:B-----5:R-:W-:Y:S02]  /*4630*/  LOP3.LUT R4, R24.reuse, 0xffff, RZ, 0xc0, !PT ;  /* 0x0000ffff18047812 */ /* 0x060fe400078ec0ff */
        /* <DEDUP_REMOVED lines=40> */
.L_x_29447:
[----:B------:R-:W-:Y:S05]  /*48c0*/  BSYNC B0 ;  /* 0x0000000000007941 */ /* 0x000fea0003800000 */
.L_x_29446:
        /* <DEDUP_REMOVED lines=21> */
.L_x_29453:
[----:B------:R0:W-:Y:S01]  /*4a20*/  STG.E.U8 [R8.64], R0 ;  /* 0x0000000008007986 */ /* 0x0001e2000c101124 */
[----:B------:R-:W-:Y:S01]  /*4a30*/  IMAD.MOV.U32 R2, RZ, RZ, R22 ;  /* 0x000000ffff027224 */ /* 0x000fe200078e0016 */
[----:B------:R-:W-:Y:S05]  /*4a40*/  BRA `(.L_x_29449) ;  /* 0x00000ff000007947 */ /* 0x000fea0003800000 */
.L_x_29452:
        /* <DEDUP_REMOVED lines=13> */
.L_x_29456:
[----:B------:R-:W-:Y:S01]  /*4b20*/  LOP3.LUT R0, R0, 0xffff, RZ, 0xc0, !PT ;  /* 0x0000ffff00007812 */ /* 0x000fe200078ec0ff */
[----:B------:R-:W-:-:S03]  /*4b30*/  IMAD.MOV.U32 R2, RZ, RZ, R22 ;  /* 0x000000ffff027224 */ /* 0x000fc600078e0016 */
[----:B------:R-:W-:-:S05]  /*4b40*/  PRMT R3, R0, 0x8880, RZ ;  /* 0x0000888000037816 */ /* 0x000fca00000000ff */
[----:B------:R0:W-:Y:S01]  /*4b50*/  STG.E [R8.64], R3 ;  /* 0x0000000308007986 */ /* 0x0001e2000c101924 */
[----:B------:R-:W-:Y:S05]  /*4b60*/  BRA `(.L_x_29449) ;  /* 0x00000ed000007947 */ /* 0x000fea0003800000 */
.L_x_29455:
[----:B------:R-:W-:Y:S01]  /*4b70*/  PRMT R3, R0, 0x8880, RZ ;  /* 0x0000888000037816 */ /* 0x000fe200000000ff */
[----:B------:R-:W-:-:S03]  /*4b80*/  IMAD.MOV.U32 R2, RZ, RZ, R22 ;  /* 0x000000ffff027224 */ /* 0x000fc600078e0016 */
[----:B------:R-:W-:-:S05]  /*4b90*/  PRMT R3, R3, 0x7710, RZ ;  /* 0x0000771003037816 */ /* 0x000fca00000000ff */
[----:B------:R0:W-:Y:S01]  /*4ba0*/  STG.E.U16 [R8.64], R3 ;  /* 0x0000000308007986 */ /* 0x0001e2000c101524 */
[----:B------:R-:W-:Y:S05]  /*4bb0*/  BRA `(.L_x_29449) ;  /* 0x00000e8000007947 */ /* 0x000fea0003800000 */
.L_x_29451:
        /* <DEDUP_REMOVED lines=10> */
.L_x_29458:
[----:B------:R-:W0:Y:S02]  /*4c60*/  I2F.S8 R2, R0 ;  /* 0x0000000000027306 */ /* 0x000e240000001400 */
[----:B0-----:R-:W-:-:S04]  /*4c70*/  F2FP.PACK_AB R2, RZ, R2 ;  /* 0x00000002ff02723e */ /* 0x001fc800000000ff */
[----:B------:R-:W-:Y:S01]  /*4c80*/  PRMT R4, R2, 0x7610, R4 ;  /* 0x0000761002047816 */ /* 0x000fe20000000004 */
[----:B------:R-:W-:-:S04]  /*4c90*/  IMAD.MOV.U32 R2, RZ, RZ, R22 ;  /* 0x000000ffff027224 */ /* 0x000fc800078e0016 */
[----:B------:R0:W-:Y:S01]  /*4ca0*/  STG.E.U16 [R8.64], R4 ;  /* 0x0000000408007986 */ /* 0x0001e2000c101524 */
[----:B------:R-:W-:Y:S05]  /*4cb0*/  BRA `(.L_x_29449) ;  /* 0x00000d8000007947 */ /* 0x000fea0003800000 */
.L_x_29457:
        /* <DEDUP_REMOVED lines=11> */
.L_x_29460:
[----:B------:R-:W0:Y:S01]  /*4d70*/  I2F.S8 R0, R0 ;  /* 0x0000000000007306 */ /* 0x000e220000001400 */
[----:B------:R-:W-:Y:S01]  /*4d80*/  IMAD.MOV.U32 R2, RZ, RZ, R22 ;  /* 0x000000ffff027224 */ /* 0x000fe200078e0016 */
[----:B0-----:R-:W-:-:S04]  /*4d90*/  F2FP.PACK_AB R3, RZ, R0 ;  /* 0x00000000ff03723e */ /* 0x001fc800000000ff */
[----:B------:R-:W-:-:S05]  /*4da0*/  PRMT R3, R3, 0x5410, RZ ;  /* 0x0000541003037816 */ /* 0x000fca00000000ff */
[----:B------:R0:W-:Y:S01]  /*4db0*/  STG.E [R8.64], R3 ;  /* 0x0000000308007986 */ /* 0x0001e2000c101924 */
[----:B------:R-:W-:Y:S05]  /*4dc0*/  BRA `(.L_x_29449) ;  /* 0x00000c7000007947 */ /* 0x000fea0003800000 */
.L_x_29459:
[----:B------:R-:W-:Y:S01]  /*4dd0*/  PRMT R4, R0, 0x8880, RZ ;  /* 0x0000888000047816 */ /* 0x000fe200000000ff */
[----:B------:R-:W-:-:S03]  /*4de0*/  IMAD.MOV.U32 R2, RZ, RZ, R22 ;  /* 0x000000ffff027224 */ /* 0x000fc600078e0016 */
[----:B------:R-:W-:-:S06]  /*4df0*/  PRMT R4, R4, 0x7710, RZ ;  /* 0x0000771004047816 */ /* 0x000fcc00000000ff */
[----:B------:R-:W0:Y:S02]  /*4e00*/  I2F.F64.S16 R4, R4 ;  /* 0x0000000400047312 */ /* 0x000e240000101c00 */
[----:B0-----:R0:W-:Y:S01]  /*4e10*/  STG.E.64 [R8.64], R4 ;  /* 0x0000000408007986 */ /* 0x0011e2000c101b24 */
[----:B------:R-:W-:Y:S05]  /*4e20*/  BRA `(.L_x_29449) ;  /* 0x00000c1000007947 */ /* 0x000fea0003800000 */
.L_x_29450:
        /* <DEDUP_REMOVED lines=13> */
.L_x_29463:
[----:B------:R-:W-:Y:S01]  /*4f00*/  PRMT R4, R0, 0x8880, RZ ;  /* 0x0000888000047816 */ /* 0x000fe200000000ff */
[----:B------:R-:W-:Y:S01]  /*4f10*/  CS2R R6, SRZ ;  /* 0x0000000000067805 */ /* 0x000fe2000001ff00 */
[----:B------:R-:W-:Y:S02]  /*4f20*/  IMAD.MOV.U32 R2, RZ, RZ, R22 ;  /* 0x000000ffff027224 */ /* 0x000fe400078e0016 */
[----:B------:R-:W-:-:S06]  /*4f30*/  PRMT R4, R4, 0x7710, RZ ;  /* 0x0000771004047816 */ /* 0x000fcc00000000ff */
[----:B------:R-:W0:Y:S02]  /*4f40*/  I2F.F64.S16 R4, R4 ;  /* 0x0000000400047312 */ /* 0x000e240000101c00 */
[----:B0-----:R0:W-:Y:S01]  /*4f50*/  STG.E.128 [R8.64], R4 ;  /* 0x0000000408007986 */ /* 0x0011e2000c101d24 */
[----:B------:R-:W-:Y:S05]  /*4f60*/  BRA `(.L_x_29449) ;  /* 0x00000ad000007947 */ /* 0x000fea0003800000 */
.L_x_29462:
        /* <DEDUP_REMOVED lines=21> */
.L_x_29467:
[----:B------:R-:W-:Y:S05]  /*50c0*/  BSYNC B0 ;  /* 0x0000000000007941 */ /* 0x000fea0003800000 */
.L_x_29466:
[----:B------:R-:W-:Y:S01]  /*50d0*/  LOP3.LUT R3, R2, R3, RZ, 0xfc, !PT ;  /* 0x0000000302037212 */ /* 0x000fe200078efcff */
[----:B------:R-:W-:-:S04]  /*50e0*/  IMAD.MOV.U32 R2, RZ, RZ, R22 ;  /* 0x000000ffff027224 */ /* 0x000fc800078e0016 */
[----:B------:R0:W-:Y:S01]  /*50f0*/  STG.E.U8 [R8.64], R3 ;  /* 0x0000000308007986 */ /* 0x0001e2000c101124 */
[----:B------:R-:W-:Y:S05]  /*5100*/  BRA `(.L_x_29449) ;  /* 0x0000093000007947 */ /* 0x000fea0003800000 */
.L_x_29465:
        /* <DEDUP_REMOVED lines=13> */
.L_x_29469:
[----:B------:R-:W-:Y:S01]  /*51e0*/  IMAD.MOV.U32 R0, RZ, RZ, 0x7f ;  /* 0x0000007fff007424 */ /* 0x000fe200078e00ff */
[----:B------:R-:W-:-:S04]  /*51f0*/  ISETP.GT.U32.AND P0, PT, R2, 0x7f800000, PT ;  /* 0x7f8000000200780c */ /* 0x000fc80003f04070 */
[----:B------:R-:W-:-:S04]  /*5200*/  SEL R0, R0, 0x7c, P0 ;  /* 0x0000007c00007807 */ /* 0x000fc80000000000 */
.L_x_29470:
[----:B------:R-:W-:Y:S05]  /*5210*/  BSYNC B0 ;  /* 0x0000000000007941 */ /* 0x000fea0003800000 */
.L_x_29468:
[----:B------:R-:W-:-:S04]  /*5220*/  LOP3.LUT R2, R3, 0x80000000, RZ, 0xc0, !PT ;  /* 0x8000000003027812 */ /* 0x000fc800078ec0ff */
[----:B------:R-:W-:Y:S01]  /*5230*/  SHF.R.U32.HI R3, RZ, 0x18, R2 ;  /* 0x00000018ff037819 */ /* 0x000fe20000011602 */
[----:B------:R-:W-:-:S03]  /*5240*/  IMAD.MOV.U32 R2, RZ, RZ, R22 ;  /* 0x000000ffff027224 */ /* 0x000fc600078e0016 */
[----:B------:R-:W-:-:S05]  /*5250*/  LOP3.LUT R3, R0, R3, RZ, 0xfc, !PT ;  /* 0x0000000300037212 */ /* 0x000fca00078efcff */
[----:B------:R0:W-:Y:S01]  /*5260*/  STG.E.U8 [R8.64], R3 ;  /* 0x0000000308007986 */ /* 0x0001e2000c101124 */
[----:B------:R-:W-:Y:S05]  /*5270*/  BRA `(.L_x_29449) ;  /* 0x000007c000007947 */ /* 0x000fea0003800000 */
.L_x_29464:
[----:B------:R-:W0:Y:S02]  /*5280*/  I2F.S8 R2, R0 ;  /* 0x0000000000027306 */ /* 0x000e240000001400 */
[----:B0-----:R-:W-:-:S04]  /*5290*/  F2FP.BF16.PACK_AB R2, RZ, R2 ;  /* 0x00000002ff02723e */ /* 0x001fc800000010ff */
[----:B------:R-:W-:Y:S01]  /*52a0*/  PRMT R4, R2, 0x7610, R4 ;  /* 0x0000761002047816 */ /* 0x000fe20000000004 */
[----:B------:R-:W-:-:S04]  /*52b0*/  IMAD.MOV.U32 R2, RZ, RZ, R22 ;  /* 0x000000ffff027224 */ /* 0x000fc800078e0016 */
[----:B------:R0:W-:Y:S01]  /*52c0*/  STG.E.U16 [R8.64], R4 ;  /* 0x0000000408007986 */ /* 0x0001e2000c101524 */
[----:B------:R-:W-:Y:S05]  /*52d0*/  BRA `(.L_x_29449) ;  /* 0x0000076000007947 */ /* 0x000fea0003800000 */
.L_x_29461:
        /* <DEDUP_REMOVED lines=13> */
.L_x_29473:
        /* <DEDUP_REMOVED lines=17> */
.L_x_29476:
[----:B------:R-:W-:-:S04]  /*54c0*/  LOP3.LUT R2, R3, 0x80000000, RZ, 0xc0, !PT ;  /* 0x8000000003027812 */ /* 0x000fc800078ec0ff */
[----:B------:R-:W-:-:S04]  /*54d0*/  SHF.R.U32.HI R3, RZ, 0x18, R2 ;  /* 0x00000018ff037819 */ /* 0x000fc80000011602 */
[----:B------:R-:W-:-:S04]  /*54e0*/  LOP3.LUT R0, R0, R3, RZ, 0xfc, !PT ;  /* 0x0000000300007212 */ /* 0x000fc800078efcff */
[----:B------:R-:W-:Y:S02]  /*54f0*/  PRMT R4, R0, 0x7610, R4 ;  /* 0x0000761000047816 */ /* 0x000fe40000000004 */
.L_x_29475:
[----:B------:R-:W-:Y:S05]  /*5500*/  BSYNC B0 ;  /* 0x0000000000007941 */ /* 0x000fea0003800000 */
.L_x_29474:
[----:B------:R0:W-:Y:S01]  /*5510*/  STG.E.U8 [R8.64], R4 ;  /* 0x0000000408007986 */ /* 0x0001e2000c101124 */
[----:B------:R-:W-:Y:S01]  /*5520*/  IMAD.MOV.U32 R2, RZ, RZ, R22 ;  /* 0x000000ffff027224 */ /* 0x000fe200078e0016 */
[----:B------:R-:W-:Y:S05]  /*5530*/  BRA `(.L_x_29449) ;  /* 0x0000050000007947 */ /* 0x000fea0003800000 */
.L_x_29472:
        /* <DEDUP_REMOVED lines=17> */
.L_x_29479:
[----:B------:R-:W-:-:S04]  /*5650*/  LOP3.LUT R2, R3, 0x80000000, RZ, 0xc0, !PT ;  /* 0x8000000003027812 */ /* 0x000fc800078ec0ff */
[----:B------:R-:W-:-:S04]  /*5660*/  SHF.R.U32.HI R3, RZ, 0x18, R2 ;  /* 0x00000018ff037819 */ /* 0x000fc80000011602 */
[----:B------:R-:W-:-:S04]  /*5670*/  LOP3.LUT R0, R0, R3, RZ, 0xfc, !PT ;  /* 0x0000000300007212 */ /* 0x000fc800078efcff */
[----:B------:R-:W-:Y:S02]  /*5680*/  PRMT R4, R0, 0x7610, R4 ;  /* 0x0000761000047816 */ /* 0x000fe40000000004 */
.L_x_29478:
[----:B------:R-:W-:Y:S05]  /*5690*/  BSYNC B0 ;  /* 0x0000000000007941 */ /* 0x000fea0003800000 */
.L_x_29477:
[----:B------:R0:W-:Y:S01]  /*56a0*/  STG.E.U8 [R8.64], R4 ;  /* 0x0000000408007986 */ /* 0x0001e2000c101124 */
[----:B------:R-:W-:Y:S01]  /*56b0*/  IMAD.MOV.U32 R2, RZ, RZ, R22 ;  /* 0x000000ffff027224 */ /* 0x000fe200078e0016 */
[----:B------:R-:W-:Y:S05]  /*56c0*/  BRA `(.L_x_29449) ;  /* 0x0000037000007947 */ /* 0x000fea0003800000 */
.L_x_29471:
        /* <DEDUP_REMOVED lines=23> */
.L_x_29454:
        /* <DEDUP_REMOVED lines=21> */
.L_x_29481:
[----:B------:R-:W-:Y:S01]  /*5990*/  LOP3.LUT R0, R0, 0xffff, RZ, 0xc0, !PT ;  /* 0x0000ffff00007812 */ /* 0x000fe200078ec0ff */
[----:B------:R-:W-:-:S03]  /*59a0*/  IMAD.MOV.U32 R2, RZ, RZ, R22 ;  /* 0x000000ffff027224 */ /* 0x000fc600078e0016 */
[----:B------:R-:W-:-:S05]  /*59b0*/  PRMT R0, R0, 0x8880, RZ ;  /* 0x0000888000007816 */ /* 0x000fca00000000ff */
[----:B------:R-:W-:-:S05]  /*59c0*/  IMAD.MOV.U32 R4, RZ, RZ, R0 ;  /* 0x000000ffff047224 */ /* 0x000fca00078e0000 */
[----:B------:R-:W-:-:S05]  /*59d0*/  SHF.R.S32.HI R5, RZ, 0x1f, R4 ;  /* 0x0000001fff057819 */ /* 0x000fca0000011404 */
[----:B------:R0:W-:Y:S01]  /*59e0*/  STG.E.64 [R8.64], R4 ;  /* 0x0000000408007986 */ /* 0x0001e2000c101b24 */
[----:B------:R-:W-:Y:S05]  /*59f0*/  BRA `(.L_x_29449) ;  /* 0x0000004000007947 */ /* 0x000fea0003800000 */
.L_x_29480:
[----:B------:R-:W-:Y:S01]  /*5a00*/  LOP3.LUT R0, R0, 0xffff, RZ, 0xc0, !PT ;  /* 0x0000ffff00007812 */ /* 0x000fe200078ec0ff */
[----:B------:R-:W-:-:S03]  /*5a10*/  IMAD.MOV.U32 R2, RZ, RZ, R22 ;  /* 0x000000ffff027224 */ /* 0x000fc600078e0016 */
[----:B------:R-:W-:-:S05]  /*5a20*/  PRMT R3, R0, 0x8880, RZ ;  /* 0x0000888000037816 */ /* 0x000fca00000000ff */
[----:B------:R0:W-:Y:S02]  /*5a30*/  STG.E [R8.64], R3 ;  /* 0x0000000308007986 */ /* 0x0001e4000c101924 */
.L_x_29449:
[----:B------:R-:W-:Y:S05]  /*5a40*/  BSYNC B6 ;  /* 0x0000000000067941 */ /* 0x000fea0003800000 */
.L_x_29448:
        /* <DEDUP_REMOVED lines=21> */
.L_x_29487:
[----:B-----5:R0:W-:Y:S01]  /*5ba0*/  STG.E.U8 [R8.64], R19 ;  /* 0x0000001308007986 */ /* 0x0201e2000c101124 */
[----:B------:R-:W-:Y:S05]  /*5bb0*/  BRA `(.L_x_29489) ;  /* 0x00000e9000007947 */ /* 0x000fea0003800000 */
.L_x_29486:
        /* <DEDUP_REMOVED lines=10> */
[----:B------:R0:W-:Y:S01]  /*5c60*/  STG.E.64 [R8.64], R4 ;  /* 0x0000000408007986 */ /* 0x0001e2000c101b24 */
[----:B------:R-:W-:Y:S05]  /*5c70*/  BRA `(.L_x_29489) ;  /* 0x00000dd000007947 */ /* 0x000fea0003800000 */
.L_x_29491:
[----:B-----5:R-:W-:-:S04]  /*5c80*/  LOP3.LUT R19, R19, 0xffff, RZ, 0xc0, !PT ;  /* 0x0000ffff13137812 */ /* 0x020fc800078ec0ff */
[----:B------:R-:W-:-:S05]  /*5c90*/  PRMT R3, R19, 0x8880, RZ ;  /* 0x0000888013037816 */ /* 0x000fca00000000ff */
[----:B------:R0:W-:Y:S01]  /*5ca0*/  STG.E [R8.64], R3 ;  /* 0x0000000308007986 */ /* 0x0001e2000c101924 */
[----:B------:R-:W-:Y:S05]  /*5cb0*/  BRA `(.L_x_29489) ;  /* 0x00000d9000007947 */ /* 0x000fea0003800000 */
.L_x_29490:
[----:B-----5:R-:W-:-:S04]  /*5cc0*/  PRMT R3, R19, 0x8880, RZ ;  /* 0x0000888013037816 */ /* 0x020fc800000000ff */
[----:B------:R-:W-:-:S05]  /*5cd0*/  PRMT R3, R3, 0x7710, RZ ;  /* 0x0000771003037816 */ /* 0x000fca00000000ff */
[----:B------:R0:W-:Y:S01]  /*5ce0*/  STG.E.U16 [R8.64], R3 ;  /* 0x0000000308007986 */ /* 0x0001e2000c101524 */
[----:B------:R-:W-:Y:S05]  /*5cf0*/  BRA `(.L_x_29489) ;  /* 0x00000d5000007947 */ /* 0x000fea0003800000 */
.L_x_29485:
[----:B------:R-:W-:-:S13]  /*5d00*/  ISETP.GT.AND P0, PT, R0, 0x6, PT ;  /* 0x000000060000780c */ /* 0x000fda0003f04270 */
[----:B------:R-:W-:Y:S05]  /*5d10*/  @P0 BRA `(.L_x_29492) ;  /* 0x000000b000000947 */ /* 0x000fea0003800000 */
[----:B------:R-:W-:-:S13]  /*5d20*/  ISETP.NE.AND P0, PT, R0, 0x5, PT ;  /* 0x000000050000780c */ /* 0x000fda0003f05270 */
[----:B------:R-:W-:Y:S05]  /*5d30*/  @!P0 BRA `(.L_x_29493) ;  /* 0x0000005000008947 */ /* 0x000fea0003800000 */
[----:B------:R-:W-:-:S13]  /*5d40*/  ISETP.NE.AND P0, PT, R0, 0x6, PT ;  /* 0x000000060000780c */ /* 0x000fda0003f05270 */
[----:B------:R-:W-:Y:S05]  /*5d50*/  @P0 BRA `(.L_x_29488) ;  /* 0x00000b2000000947 */ /* 0x000fea0003800000 */
[----:B-----5:R-:W0:Y:S02]  /*5d60*/  I2F.S8 R19, R19 ;  /* 0x0000001300137306 */ /* 0x020e240000001400 */
[----:B0-----:R0:W-:Y:S01]  /*5d70*/  STG.E [R8.64], R19 ;  /* 0x0000001308007986 */ /* 0x0011e2000c101924 */
[----:B------:R-:W-:Y:S05]  /*5d80*/  BRA `(.L_x_29489) ;  /* 0x00000cc000007947 */ /* 0x000fea0003800000 */
.L_x_29493:
[----:B-----5:R-:W0:Y:S02]  /*5d90*/  I2F.S8 R0, R19 ;  /* 0x0000001300007306 */ /* 0x020e240000001400 */
[----:B0-----:R-:W-:-:S05]  /*5da0*/  F2FP.PACK_AB R0, RZ, R0 ;  /* 0x00000000ff00723e */ /* 0x001fca00000000ff */
[----:B------:R0:W-:Y:S01]  /*5db0*/  STG.E.U16 [R8.64], R0 ;  /* 0x0000000008007986 */ /* 0x0001e2000c101524 */
[----:B------:R-:W-:Y:S05]  /*5dc0*/  BRA `(.L_x_29489) ;  /* 0x00000c8000007947 */ /* 0x000fea0003800000 */
.L_x_29492:
        /* <DEDUP_REMOVED lines=8> */
[----:B0-----:R0:W-:Y:S01]  /*5e50*/  STG.E.64 [R8.64], R4 ;  /* 0x0000000408007986 */ /* 0x0011e2000c101b24 */
[----:B------:R-:W-:Y:S05]  /*5e60*/  BRA `(.L_x_29489) ;  /* 0x00000be000007947 */ /* 0x000fea0003800000 */
.L_x_29495:
[----:B-----5:R-:W0:Y:S02]  /*5e70*/  I2F.S8 R19, R19 ;  /* 0x0000001300137306 */ /* 0x020e240000001400 */
[----:B0-----:R-:W-:-:S04]  /*5e80*/  F2FP.PACK_AB R3, RZ, R19 ;  /* 0x00000013ff03723e */ /* 0x001fc800000000ff */
[----:B------:R-:W-:-:S05]  /*5e90*/  PRMT R3, R3, 0x5410, RZ ;  /* 0x0000541003037816 */ /* 0x000fca00000000ff */
[----:B------:R0:W-:Y:S01]  /*5ea0*/  STG.E [R8.64], R3 ;  /* 0x0000000308007986 */ /* 0x0001e2000c101924 */
[----:B------:R-:W-:Y:S05]  /*5eb0*/  BRA `(.L_x_29489) ;  /* 0x00000b9000007947 */ /* 0x000fea0003800000 */
.L_x_29494:
[----:B-----5:R-:W-:-:S04]  /*5ec0*/  PRMT R4, R19, 0x8880, RZ ;  /* 0x0000888013047816 */ /* 0x020fc800000000ff */
[----:B------:R-:W-:-:S06]  /*5ed0*/  PRMT R4, R4, 0x7710, RZ ;  /* 0x0000771004047816 */ /* 0x000fcc00000000ff */
[----:B------:R-:W0:Y:S02]  /*5ee0*/  I2F.F64.S16 R4, R4 ;  /* 0x0000000400047312 */ /* 0x000e240000101c00 */
[----:B0-----:R0:W-:Y:S01]  /*5ef0*/  STG.E.64 [R8.64], R4 ;  /* 0x0000000408007986 */ /* 0x0011e2000c101b24 */
[----:B------:R-:W-:Y:S05]  /*5f00*/  BRA `(.L_x_29489) ;  /* 0x00000b4000007947 */ /* 0x000fea0003800000 */
.L_x_29484:
        /* <DEDUP_REMOVED lines=10> */
[----:B------:R0:W-:Y:S01]  /*5fb0*/  STG.E.U8 [R8.64], R3 ;  /* 0x0000000308007986 */ /* 0x0001e2000c101124 */
[----:B------:R-:W-:Y:S05]  /*5fc0*/  BRA `(.L_x_29489) ;  /* 0x00000a8000007947 */ /* 0x000fea0003800000 */
.L_x_29498:
[----:B-----5:R-:W-:Y:S01]  /*5fd0*/  PRMT R4, R19, 0x8880, RZ ;  /* 0x0000888013047816 */ /* 0x020fe200000000ff */
[----:B------:R-:W-:-:S03]  /*5fe0*/  CS2R R6, SRZ ;  /* 0x0000000000067805 */ /* 0x000fc6000001ff00 */
[----:B------:R-:W-:-:S06]  /*5ff0*/  PRMT R4, R4, 0x7710, RZ ;  /* 0x0000771004047816 */ /* 0x000fcc00000000ff */
[----:B------:R-:W0:Y:S02]  /*6000*/  I2F.F64.S16 R4, R4 ;  /* 0x0000000400047312 */ /* 0x000e240000101c00 */
[----:B0-----:R0:W-:Y:S01]  /*6010*/  STG.E.128 [R8.64], R4 ;  /* 0x0000000408007986 */ /* 0x0011e2000c101d24 */
[----:B------:R-:W-:Y:S05]  /*6020*/  BRA `(.L_x_29489) ;  /* 0x00000a2000007947 */ /* 0x000fea0003800000 */
.L_x_29497:
        /* <DEDUP_REMOVED lines=21> */
.L_x_29502:
[----:B------:R-:W-:Y:S05]  /*6180*/  BSYNC B0 ;  /* 0x0000000000007941 */ /* 0x000fea0003800000 */
.L_x_29501:
[----:B------:R-:W-:-:S05]  /*6190*/  LOP3.LUT R5, R0, R5, RZ, 0xfc, !PT ;  /* 0x0000000500057212 */ /* 0x000fca00078efcff */
[----:B------:R0:W-:Y:S01]  /*61a0*/  STG.E.U8 [R8.64], R5 ;  /* 0x0000000508007986 */ /* 0x0001e2000c101124 */
[----:B------:R-:W-:Y:S05]  /*61b0*/  BRA `(.L_x_29489) ;  /* 0x0000089000007947 */ /* 0x000fea0003800000 */
.L_x_29500:
        /* <DEDUP_REMOVED lines=13> */
.L_x_29504:
[----:B------:R-:W-:Y:S01]  /*6290*/  IMAD.MOV.U32 R0, RZ, RZ, 0x7f ;  /* 0x0000007fff007424 */ /* 0x000fe200078e00ff */
[----:B------:R-:W-:-:S04]  /*62a0*/  ISETP.GT.U32.AND P0, PT, R3, 0x7f800000, PT ;  /* 0x7f8000000300780c */ /* 0x000fc80003f04070 */
[----:B------:R-:W-:-:S04]  /*62b0*/  SEL R0, R0, 0x7c, P0 ;  /* 0x0000007c00007807 */ /* 0x000fc80000000000 */
.L_x_29505:
[----:B------:R-:W-:Y:S05]  /*62c0*/  BSYNC B0 ;  /* 0x0000000000007941 */ /* 0x000fea0003800000 */
.L_x_29503:
[----:B------:R-:W-:-:S04]  /*62d0*/  LOP3.LUT R3, R19, 0x80000000, RZ, 0xc0, !PT ;  /* 0x8000000013037812 */ /* 0x000fc800078ec0ff */
[----:B------:R-:W-:-:S04]  /*62e0*/  SHF.R.U32.HI R3, RZ, 0x18, R3 ;  /* 0x00000018ff037819 */ /* 0x000fc80000011603 */
[----:B------:R-:W-:-:S05]  /*62f0*/  LOP3.LUT R3, R0, R3, RZ, 0xfc, !PT ;  /* 0x0000000300037212 */ /* 0x000fca00078efcff */
[----:B------:R0:W-:Y:S01]  /*6300*/  STG.E.U8 [R8.64], R3 ;  /* 0x0000000308007986 */ /* 0x0001e2000c101124 */
[----:B------:R-:W-:Y:S05]  /*6310*/  BRA `(.L_x_29489) ;  /* 0x0000073000007947 */ /* 0x000fea0003800000 */
.L_x_29499:
[----:B-----5:R-:W0:Y:S02]  /*6320*/  I2F.S8 R0, R19 ;  /* 0x0000001300007306 */ /* 0x020e240000001400 */
[----:B0-----:R-:W-:-:S05]  /*6330*/  F2FP.BF16.PACK_AB R0, RZ, R0 ;  /* 0x00000000ff00723e */ /* 0x001fca00000010ff */
[----:B------:R0:W-:Y:S01]  /*6340*/  STG.E.U16 [R8.64], R0 ;  /* 0x0000000008007986 */ /* 0x0001e2000c101524 */
[----:B------:R-:W-:Y:S05]  /*6350*/  BRA `(.L_x_29489) ;  /* 0x000006f000007947 */ /* 0x000fea0003800000 */
.L_x_29496:
        /* <DEDUP_REMOVED lines=10> */
[----:B------:R0:W-:Y:S01]  /*6400*/  STG.E.U16 [R8.64], R3 ;  /* 0x0000000308007986 */ /* 0x0001e2000c101524 */
[----:B------:R-:W-:Y:S05]  /*6410*/  BRA `(.L_x_29489) ;  /* 0x0000063000007947 */ /* 0x000fea0003800000 */
.L_x_29508:
        /* <DEDUP_REMOVED lines=17> */
.L_x_29511:
[----:B------:R-:W-:-:S04]  /*6530*/  LOP3.LUT R3, R19, 0x80000000, RZ, 0xc0, !PT ;  /* 0x8000000013037812 */ /* 0x000fc800078ec0ff */
[----:B------:R-:W-:-:S04]  /*6540*/  SHF.R.U32.HI R3, RZ, 0x18, R3 ;  /* 0x00000018ff037819 */ /* 0x000fc80000011603 */
[----:B------:R-:W-:-:S04]  /*6550*/  LOP3.LUT R0, R0, R3, RZ, 0xfc, !PT ;  /* 0x0000000300007212 */ /* 0x000fc800078efcff */
[----:B------:R-:W-:Y:S02]  /*6560*/  PRMT R4, R0, 0x7610, R4 ;  /* 0x0000761000047816 */ /* 0x000fe40000000004 */
.L_x_29510:
[----:B------:R-:W-:Y:S05]  /*6570*/  BSYNC B0 ;  /* 0x0000000000007941 */ /* 0x000fea0003800000 */
.L_x_29509:
[----:B------:R0:W-:Y:S01]  /*6580*/  STG.E.U8 [R8.64], R4 ;  /* 0x0000000408007986 */ /* 0x0001e2000c101124 */
[----:B------:R-:W-:Y:S05]  /*6590*/  BRA `(.L_x_29489) ;  /* 0x000004b000007947 */ /* 0x000fea0003800000 */
.L_x_29507:
        /* <DEDUP_REMOVED lines=17> */
.L_x_29514:
[----:B------:R-:W-:-:S04]  /*66b0*/  LOP3.LUT R3, R19, 0x80000000, RZ, 0xc0, !PT ;  /* 0x8000000013037812 */ /* 0x000fc800078ec0ff */
[----:B------:R-:W-:-:S04]  /*66c0*/  SHF.R.U32.HI R3, RZ, 0x18, R3 ;  /* 0x00000018ff037819 */ /* 0x000fc80000011603 */
[----:B------:R-:W-:-:S04]  /*66d0*/  LOP3.LUT R0, R0, R3, RZ, 0xfc, !PT ;  /* 0x0000000300007212 */ /* 0x000fc800078efcff */
[----:B------:R-:W-:Y:S02]  /*66e0*/  PRMT R4, R0, 0x7610, R4 ;  /* 0x0000761000047816 */ /* 0x000fe40000000004 */
.L_x_29513:
[----:B------:R-:W-:Y:S05]  /*66f0*/  BSYNC B0 ;  /* 0x0000000000007941 */ /* 0x000fea0003800000 */
.L_x_29512:
[----:B------:R0:W-:Y:S01]  /*6700*/  STG.E.U8 [R8.64], R4 ;  /* 0x0000000408007986 */ /* 0x0001e2000c101124 */
[----:B------:R-:W-:Y:S05]  /*6710*/  BRA `(.L_x_29489) ;  /* 0x0000033000007947 */ /* 0x000fea0003800000 */
.L_x_29506:
        /* <DEDUP_REMOVED lines=22> */
.L_x_29488:
        /* <DEDUP_REMOVED lines=15> */
[----:B-----5:R-:W-:Y:S02]  /*6970*/  MOV R19, 0x0 ;  /* 0x0000000000137802 */ /* 0x020fe40000000f00 */
[----:B------:R-:W-:-:S04]  /*6980*/  IADD3 R20, P0, P1, -R0, R3, R20 ;  /* 0x0000000300147210 */ /* 0x000fc8000791e114 */
[----:B------:R-:W-:-:S04]  /*6990*/  IADD3.X R21, ~R19, R9, R21, P0, P1 ;  /* 0x0000000913157210 */ /* 0x000fc800007e2515 */
[----:B012---:R-:W-:Y:S05]  /*69a0*/  CALL.ABS.NOINC R14 ;  /* 0x000000000e007343 */ /* 0x007fea0003c00000 */
[----:B------:R-:W-:Y:S05]  /*69b0*/  BRA `(.L_x_29489) ;  /* 0x0000009000007947 */ /* 0x000fea0003800000 */
.L_x_29516:
[----:B-----5:R-:W-:-:S04]  /*69c0*/  LOP3.LUT R19, R19, 0xffff, RZ, 0xc0, !PT ;  /* 0x0000ffff13137812 */ /* 0x020fc800078ec0ff */
[----:B------:R-:W-:-:S05]  /*69d0*/  PRMT R19, R19, 0x8880, RZ ;  /* 0x0000888013137816 */ /* 0x000fca00000000ff */
[----:B------:R-:W-:-:S05]  /*69e0*/  IMAD.MOV.U32 R4, RZ, RZ, R19 ;  /* 0x000000ffff047224 */ /* 0x000fca00078e0013 */
[----:B------:R-:W-:-:S05]  /*69f0*/  SHF.R.S32.HI R5, RZ, 0x1f, R4 ;  /* 0x0000001fff057819 */ /* 0x000fca0000011404 */
[----:B------:R0:W-:Y:S01]  /*6a00*/  STG.E.64 [R8.64], R4 ;  /* 0x0000000408007986 */ /* 0x0001e2000c101b24 */
[----:B------:R-:W-:Y:S05]  /*6a10*/  BRA `(.L_x_29489) ;  /* 0x0000003000007947 */ /* 0x000fea0003800000 */
.L_x_29515:
[----:B-----5:R-:W-:-:S04]  /*6a20*/  LOP3.LUT R19, R19, 0xffff, RZ, 0xc0, !PT ;  /* 0x0000ffff13137812 */ /* 0x020fc800078ec0ff */
[----:B------:R-:W-:-:S05]  /*6a30*/  PRMT R3, R19, 0x8880, RZ ;  /* 0x0000888013037816 */ /* 0x000fca00000000ff */
[----:B------:R0:W-:Y:S02]  /*6a40*/  STG.E [R8.64], R3 ;  /* 0x0000000308007986 */ /* 0x0001e4000c101924 */
.L_x_29489:
        /* <DEDUP_REMOVED lines=21> */
.L_x_29520:
[----:B------:R0:W-:Y:S01]  /*6ba0*/  STG.E.U8 [R8.64], R23 ;  /* 0x0000001708007986 */ /* 0x0001e2000c101124 */
[----:B------:R-:W-:Y:S05]  /*6bb0*/  BRA `(.L_x_29522) ;  /* 0x00000e9000007947 */ /* 0x000fea0003800000 */
.L_x_29519:
        /* <DEDUP_REMOVED lines=12> */
.L_x_29524:
[----:B------:R-:W-:-:S04]  /*6c80*/  LOP3.LUT R23, R23, 0xffff, RZ, 0xc0, !PT ;  /* 0x0000ffff17177812 */ /* 0x000fc800078ec0ff */
[----:B------:R-:W-:-:S05]  /*6c90*/  PRMT R3, R23, 0x8880, RZ ;  /* 0x0000888017037816 */ /* 0x000fca00000000ff */
[----:B------:R0:W-:Y:S01]  /*6ca0*/  STG.E [R8.64], R3 ;  /* 0x0000000308007986 */ /* 0x0001e2000c101924 */
[----:B------:R-:W-:Y:S05]  /*6cb0*/  BRA `(.L_x_29522) ;  /* 0x00000d9000007947 */ /* 0x000fea0003800000 */
.L_x_29523:
[----:B------:R-:W-:-:S04]  /*6cc0*/  PRMT R3, R23, 0x8880, RZ ;  /* 0x0000888017037816 */ /* 0x000fc800000000ff */
[----:B------:R-:W-:-:S05]  /*6cd0*/  PRMT R3, R3, 0x7710, RZ ;  /* 0x0000771003037816 */ /* 0x000fca00000000ff */
[----:B------:R0:W-:Y:S01]  /*6ce0*/  STG.E.U16 [R8.64], R3 ;  /* 0x0000000308007986 */ /* 0x0001e2000c101524 */
[----:B------:R-:W-:Y:S05]  /*6cf0*/  BRA `(.L_x_29522) ;  /* 0x00000d5000007947 */ /* 0x000fea0003800000 */
.L_x_29518:
        /* <DEDUP_REMOVED lines=9> */
.L_x_29526:
[----:B------:R-:W0:Y:S02]  /*6d90*/  I2F.S8 R0, R23 ;  /* 0x0000001700007306 */ /* 0x000e240000001400 */
[----:B0-----:R-:W-:-:S05]  /*6da0*/  F2FP.PACK_AB R0, RZ, R0 ;  /* 0x00000000ff00723e */ /* 0x001fca00000000ff */
[----:B------:R0:W-:Y:S01]  /*6db0*/  STG.E.U16 [R8.64], R0 ;  /* 0x0000000008007986 */ /* 0x0001e2000c101524 */
[----:B------:R-:W-:Y:S05]  /*6dc0*/  BRA `(.L_x_29522) ;  /* 0x00000c8000007947 */ /* 0x000fea0003800000 */
.L_x_29525:
        /* <DEDUP_REMOVED lines=10> */
.L_x_29528:
[----:B------:R-:W0:Y:S02]  /*6e70*/  I2F.S8 R23, R23 ;  /* 0x0000001700177306 */ /* 0x000e240000001400 */
[----:B0-----:R-:W-:-:S04]  /*6e80*/  F2FP.PACK_AB R3, RZ, R23 ;  /* 0x00000017ff03723e */ /* 0x001fc800000000ff */
[----:B------:R-:W-:-:S05]  /*6e90*/  PRMT R3, R3, 0x5410, RZ ;  /* 0x0000541003037816 */ /* 0x000fca00000000ff */
[----:B------:R0:W-:Y:S01]  /*6ea0*/  STG.E [R8.64], R3 ;  /* 0x0000000308007986 */ /* 0x0001e2000c101924 */
[----:B------:R-:W-:Y:S05]  /*6eb0*/  BRA `(.L_x_29522) ;  /* 0x00000b9000007947 */ /* 0x000fea0003800000 */
.L_x_29527:
[----:B------:R-:W-:-:S04]  /*6ec0*/  PRMT R4, R23, 0x8880, RZ ;  /* 0x0000888017047816 */ /* 0x000fc800000000ff */
[----:B------:R-:W-:-:S06]  /*6ed0*/  PRMT R4, R4, 0x7710, RZ ;  /* 0x0000771004047816 */ /* 0x000fcc00000000ff */
[----:B------:R-:W0:Y:S02]  /*6ee0*/  I2F.F64.S16 R4, R4 ;  /* 0x0000000400047312 */ /* 0x000e240000101c00 */
[----:B0-----:R0:W-:Y:S01]  /*6ef0*/  STG.E.64 [R8.64], R4 ;  /* 0x0000000408007986 */ /* 0x0011e2000c101b24 */
[----:B------:R-:W-:Y:S05]  /*6f00*/  BRA `(.L_x_29522) ;  /* 0x00000b4000007947 */ /* 0x000fea0003800000 */
.L_x_29517:
        /* <DEDUP_REMOVED lines=12> */
.L_x_29531:
[----:B------:R-:W-:Y:S01]  /*6fd0*/  PRMT R4, R23, 0x8880, RZ ;  /* 0x0000888017047816 */ /* 0x000fe200000000ff */
[----:B------:R-:W-:-:S03]  /*6fe0*/  CS2R R6, SRZ ;  /* 0x0000000000067805 */ /* 0x000fc6000001ff00 */
[----:B------:R-:W-:-:S06]  /*6ff0*/  PRMT R4, R4, 0x7710, RZ ;  /* 0x0000771004047816 */ /* 0x000fcc00000000ff */
[----:B------:R-:W0:Y:S02]  /*7000*/  I2F.F64.S16 R4, R4 ;  /* 0x0000000400047312 */ /* 0x000e240000101c00 */
[----:B0-----:R0:W-:Y:S01]  /*7010*/  STG.E.128 [R8.64], R4 ;  /* 0x0000000408007986 */ /* 0x0011e2000c101d24 */
[----:B------:R-:W-:Y:S05]  /*7020*/  BRA `(.L_x_29522) ;  /* 0x00000a2000007947 */ /* 0x000fea0003800000 */
.L_x_29530:
        /* <DEDUP_REMOVED lines=21> */
.L_x_29535:
[----:B------:R-:W-:Y:S05]  /*7180*/  BSYNC B0 ;  /* 0x0000000000007941 */ /* 0x000fea0003800000 */
.L_x_29534:
[----:B------:R-:W-:-:S05]  /*7190*/  LOP3.LUT R5, R0, R5, RZ, 0xfc, !PT ;  /* 0x0000000500057212 */ /* 0x000fca00078efcff */
[----:B------:R0:W-:Y:S01]  /*71a0*/  STG.E.U8 [R8.64], R5 ;  /* 0x0000000508007986 */ /* 0x0001e2000c101124 */
[----:B------:R-:W-:Y:S05]  /*71b0*/  BRA `(.L_x_29522) ;  /* 0x0000089000007947 */ /* 0x000fea0003800000 */
.L_x_29533:
        /* <DEDUP_REMOVED lines=13> */
.L_x_29537:
[----:B------:R-:W-:Y:S01]  /*7290*/  IMAD.MOV.U32 R0, RZ, RZ, 0x7f ;  /* 0x0000007fff007424 */ /* 0x000fe200078e00ff */
[----:B------:R-:W-:-:S04]  /*72a0*/  ISETP.GT.U32.AND P0, PT, R3, 0x7f800000, PT ;  /* 0x7f8000000300780c */ /* 0x000fc80003f04070 */
[----:B------:R-:W-:-:S04]  /*72b0*/  SEL R0, R0, 0x7c, P0 ;  /* 0x0000007c00007807 */ /* 0x000fc80000000000 */
.L_x_29538:
[----:B------:R-:W-:Y:S05]  /*72c0*/  BSYNC B0 ;  /* 0x0000000000007941 */ /* 0x000fea0003800000 */
.L_x_29536:
[----:B------:R-:W-:-:S04]  /*72d0*/  LOP3.LUT R3, R23, 0x80000000, RZ, 0xc0, !PT ;  /* 0x8000000017037812 */ /* 0x000fc800078ec0ff */
[----:B------:R-:W-:-:S04]  /*72e0*/  SHF.R.U32.HI R3, RZ, 0x18, R3 ;  /* 0x00000018ff037819 */ /* 0x000fc80000011603 */
[----:B------:R-:W-:-:S05]  /*72f0*/  LOP3.LUT R3, R0, R3, RZ, 0xfc, !PT ;  /* 0x0000000300037212 */ /* 0x000fca00078efcff */
[----:B------:R0:W-:Y:S01]  /*7300*/  STG.E.U8 [R8.64], R3 ;  /* 0x0000000308007986 */ /* 0x0001e2000c101124 */
[----:B------:R-:W-:Y:S05]  /*7310*/  BRA `(.L_x_29522) ;  /* 0x0000073000007947 */ /* 0x000fea0003800000 */
.L_x_29532:
[----:B------:R-:W0:Y:S02]  /*7320*/  I2F.S8 R0, R23 ;  /* 0x0000001700007306 */ /* 0x000e240000001400 */
[----:B0-----:R-:W-:-:S05]  /*7330*/  F2FP.BF16.PACK_AB R0, RZ, R0 ;  /* 0x00000000ff00723e */ /* 0x001fca00000010ff */
[----:B------:R0:W-:Y:S01]  /*7340*/  STG.E.U16 [R8.64], R0 ;  /* 0x0000000008007986 */ /* 0x0001e2000c101524 */
[----:B------:R-:W-:Y:S05]  /*7350*/  BRA `(.L_x_29522) ;  /* 0x000006f000007947 */ /* 0x000fea0003800000 */
.L_x_29529:
        /* <DEDUP_REMOVED lines=12> */
.L_x_29541:
        /* <DEDUP_REMOVED lines=17> */
.L_x_29544:
[----:B------:R-:W-:-:S04]  /*7530*/  LOP3.LUT R3, R23, 0x80000000, RZ, 0xc0, !PT ;  /* 0x8000000017037812 */ /* 0x000fc800078ec0ff */
[----:B------:R-:W-:-:S04]  /*7540*/  SHF.R.U32.HI R3, RZ, 0x18, R3 ;  /* 0x00000018ff037819 */ /* 0x000fc80000011603 */
[----:B------:R-:W-:-:S04]  /*7550*/  LOP3.LUT R0, R0, R3, RZ, 0xfc, !PT ;  /* 0x0000000300007212 */ /* 0x000fc800078efcff */
[----:B------:R-:W-:Y:S02]  /*7560*/  PRMT R4, R0, 0x7610, R4 ;  /* 0x0000761000047816 */ /* 0x000fe40000000004 */
.L_x_29543:
[----:B------:R-:W-:Y:S05]  /*7570*/  BSYNC B0 ;  /* 0x0000000000007941 */ /* 0x000fea0003800000 */
.L_x_29542:
[----:B------:R0:W-:Y:S01]  /*7580*/  STG.E.U8 [R8.64], R4 ;  /* 0x0000000408007986 */ /* 0x0001e2000c101124 */
[----:B------:R-:W-:Y:S05]  /*7590*/  BRA `(.L_x_29522) ;  /* 0x000004b000007947 */ /* 0x000fea0003800000 */
.L_x_29540:
        /* <DEDUP_REMOVED lines=17> */
.L_x_29547:
[----:B------:R-:W-:-:S04]  /*76b0*/  LOP3.LUT R3, R23, 0x80000000, RZ, 0xc0, !PT ;  /* 0x8000000017037812 */ /* 0x000fc800078ec0ff */
[----:B------:R-:W-:-:S04]  /*76c0*/  SHF.R.U32.HI R3, RZ, 0x18, R3 ;  /* 0x00000018ff037819 */ /* 0x000fc80000011603 */
[----:B------:R-:W-:-:S04]  /*76d0*/  LOP3.LUT R0, R0, R3, RZ, 0xfc, !PT ;  /* 0x0000000300007212 */ /* 0x000fc800078efcff */
[----:B------:R-:W-:Y:S02]  /*76e0*/  PRMT R4, R0, 0x7610, R4 ;  /* 0x0000761000047816 */ /* 0x000fe40000000004 */
.L_x_29546:
[----:B------:R-:W-:Y:S05]  /*76f0*/  BSYNC B0 ;  /* 0x0000000000007941 */ /* 0x000fea0003800000 */
.L_x_29545:
[----:B------:R0:W-:Y:S01]  /*7700*/  STG.E.U8 [R8.64], R4 ;  /* 0x0000000408007986 */ /* 0x0001e2000c101124 */
[----:B------:R-:W-:Y:S05]  /*7710*/  BRA `(.L_x_29522) ;  /* 0x0000033000007947 */ /* 0x000fea0003800000 */
.L_x_29539:
        /* <DEDUP_REMOVED lines=22> */
.L_x_29521:
        /* <DEDUP_REMOVED lines=20> */
.L_x_29549:
[----:B------:R-:W-:-:S04]  /*79c0*/  LOP3.LUT R23, R23, 0xffff, RZ, 0xc0, !PT ;  /* 0x0000ffff17177812 */ /* 0x000fc800078ec0ff */
[----:B------:R-:W-:-:S05]  /*79d0*/  PRMT R23, R23, 0x8880, RZ ;  /* 0x0000888017177816 */ /* 0x000fca00000000ff */
[----:B------:R-:W-:-:S05]  /*79e0*/  IMAD.MOV.U32 R4, RZ, RZ, R23 ;  /* 0x000000ffff047224 */ /* 0x000fca00078e0017 */
[----:B------:R-:W-:-:S05]  /*79f0*/  SHF.R.S32.HI R5, RZ, 0x1f, R4 ;  /* 0x0000001fff057819 */ /* 0x000fca0000011404 */
[----:B------:R0:W-:Y:S01]  /*7a00*/  STG.E.64 [R8.64], R4 ;  /* 0x0000000408007986 */ /* 0x0001e2000c101b24 */
[----:B------:R-:W-:Y:S05]  /*7a10*/  BRA `(.L_x_29522) ;  /* 0x0000003000007947 */ /* 0x000fea0003800000 */
.L_x_29548:
[----:B------:R-:W-:-:S04]  /*7a20*/  LOP3.LUT R23, R23, 0xffff, RZ, 0xc0, !PT ;  /* 0x0000ffff17177812 */ /* 0x000fc800078ec0ff */
[----:B------:R-:W-:-:S05]  /*7a30*/  PRMT R3, R23, 0x8880, RZ ;  /* 0x0000888017037816 */ /* 0x000fca00000000ff */
[----:B------:R0:W-:Y:S02]  /*7a40*/  STG.E [R8.64], R3 ;  /* 0x0000000308007986 */ /* 0x0001e4000c101924 */
.L_x_29522:
[----:B------:R-:W-:Y:S02]  /*7a50*/  IADD3 R2, R2, 0x80, RZ ;  /* 0x0000008002027810 */ /* 0x000fe40007ffe0ff */
.L_x_29483:
[----:B------:R-:W-:Y:S05]  /*7a60*/  BSYNC B6 ;  /* 0x0000000000067941 */ /* 0x000fea0003800000 */
.L_x_29482:
        /* <DEDUP_REMOVED lines=19> */
.L_x_29553:
[----:B-----5:R-:W-:Y:S01]  /*7ba0*/  STG.E.U8 [R2.64], R24 ;  /* 0x0000001802007986 */ /* 0x020fe2000c101124 */
[----:B------:R-:W-:Y:S05]  /*7bb0*/  EXIT ;  /* 0x000000000000794d */ /* 0x000fea0003800000 */
.L_x_29552:
        /* <DEDUP_REMOVED lines=12> */
.L_x_29556:
[----:B-----5:R-:W-:-:S04]  /*7c80*/  LOP3.LUT R24, R24, 0xffff, RZ, 0xc0, !PT ;  /* 0x0000ffff18187812 */ /* 0x020fc800078ec0ff */
[----:B------:R-:W-:-:S05]  /*7c90*/  PRMT R5, R24, 0x8880, RZ ;  /* 0x0000888018057816 */ /* 0x000fca00000000ff */
[----:B------:R-:W-:Y:S01]  /*7ca0*/  STG.E [R2.64], R5 ;  /* 0x0000000502007986 */ /* 0x000fe2000c101924 */
[----:B------:R-:W-:Y:S05]  /*7cb0*/  EXIT ;  /* 0x000000000000794d */ /* 0x000fea0003800000 */
.L_x_29555:
[----:B-----5:R-:W-:-:S04]  /*7cc0*/  PRMT R5, R24, 0x8880, RZ ;  /* 0x0000888018057816 */ /* 0x020fc800000000ff */
[----:B------:R-:W-:-:S05]  /*7cd0*/  PRMT R5, R5, 0x7710, RZ ;  /* 0x0000771005057816 */ /* 0x000fca00000000ff */
[----:B------:R-:W-:Y:S01]  /*7ce0*/  STG.E.U16 [R2.64], R5 ;  /* 0x0000000502007986 */ /* 0x000fe2000c101524 */
[----:B------:R-:W-:Y:S05]  /*7cf0*/  EXIT ;  /* 0x000000000000794d */ /* 0x000fea0003800000 */
.L_x_29551:
        /* <DEDUP_REMOVED lines=9> */
.L_x_29558:
[----:B-----5:R-:W0:Y:S02]  /*7d90*/  I2F.S8 R0, R24 ;  /* 0x0000001800007306 */ /* 0x020e240000001400 */
[----:B0-----:R-:W-:-:S05]  /*7da0*/  F2FP.PACK_AB R0, RZ, R0 ;  /* 0x00000000ff00723e */ /* 0x001fca00000000ff */
[----:B------:R-:W-:Y:S01]  /*7db0*/  STG.E.U16 [R2.64], R0 ;  /* 0x0000000002007986 */ /* 0x000fe2000c101524 */
[----:B------:R-:W-:Y:S05]  /*7dc0*/  EXIT ;  /* 0x000000000000794d */ /* 0x000fea0003800000 */
.L_x_29557:
        /* <DEDUP_REMOVED lines=10> */
.L_x_29560:
[----:B-----5:R-:W0:Y:S02]  /*7e70*/  I2F.S8 R24, R24 ;  /* 0x0000001800187306 */ /* 0x020e240000001400 */
[----:B0-----:R-:W-:-:S04]  /*7e80*/  F2FP.PACK_AB R5, RZ, R24 ;  /* 0x00000018ff05723e */ /* 0x001fc800000000ff */
[----:B------:R-:W-:-:S05]  /*7e90*/  PRMT R5, R5, 0x5410, RZ ;  /* 0x0000541005057816 */ /* 0x000fca00000000ff */
[----:B------:R-:W-:Y:S01]  /*7ea0*/  STG.E [R2.64], R5 ;  /* 0x0000000502007986 */ /* 0x000fe2000c101924 */
[----:B------:R-:W-:Y:S05]  /*7eb0*/  EXIT ;  /* 0x000000000000794d */ /* 0x000fea0003800000 */
.L_x_29559:
[----:B-----5:R-:W-:-:S04]  /*7ec0*/  PRMT R4, R24, 0x8880, RZ ;  /* 0x0000888018047816 */ /* 0x020fc800000000ff */
[----:B------:R-:W-:-:S06]  /*7ed0*/  PRMT R4, R4, 0x7710, RZ ;  /* 0x0000771004047816 */ /* 0x000fcc00000000ff */
[----:B------:R-:W0:Y:S02]  /*7ee0*/  I2F.F64.S16 R4, R4 ;  /* 0x0000000400047312 */ /* 0x000e240000101c00 */
[----:B0-----:R-:W-:Y:S01]  /*7ef0*/  STG.E.64 [R2.64], R4 ;  /* 0x0000000402007986 */ /* 0x001fe2000c101b24 */
[----:B------:R-:W-:Y:S05]  /*7f00*/  EXIT ;  /* 0x000000000000794d */ /* 0x000fea0003800000 */
.L_x_29550:
        /* <DEDUP_REMOVED lines=12> */
.L_x_29563:
[----:B-----5:R-:W-:Y:S01]  /*7fd0*/  PRMT R4, R24, 0x8880, RZ ;  /* 0x0000888018047816 */ /* 0x020fe200000000ff */
[----:B------:R-:W-:-:S03]  /*7fe0*/  CS2R R6, SRZ ;  /* 0x0000000000067805 */ /* 0x000fc6000001ff00 */
[----:B------:R-:W-:-:S06]  /*7ff0*/  PRMT R4, R4, 0x7710, RZ ;  /* 0x0000771004047816 */ /* 0x000fcc00000000ff */
[----:B------:R-:W0:Y:S02]  /*8000*/  I2F.F64.S16 R4, R4 ;  /* 0x0000000400047312 */ /* 0x000e240000101c00 */
[----:B0-----:R-:W-:Y:S01]  /*8010*/  STG.E.128 [R2.64], R4 ;  /* 0x0000000402007986 */ /* 0x001fe2000c101d24 */
[----:B------:R-:W-:Y:S05]  /*8020*/  EXIT ;  /* 0x000000000000794d */ /* 0x000fea0003800000 */
.L_x_29562:
        /* <DEDUP_REMOVED lines=21> */
.L_x_29567:
[----:B------:R-:W-:Y:S05]  /*8180*/  BSYNC B0 ;  /* 0x0000000000007941 */ /* 0x000fea0003800000 */
.L_x_29566:
[----:B------:R-:W-:-:S05]  /*8190*/  LOP3.LUT R5, R0, R5, RZ, 0xfc, !PT ;  /* 0x0000000500057212 */ /* 0x000fca00078efcff */
[----:B------:R-:W-:Y:S01]  /*81a0*/  STG.E.U8 [R2.64], R5 ;  /* 0x0000000502007986 */ /* 0x000fe2000c101124 */
[----:B------:R-:W-:Y:S05]  /*81b0*/  EXIT ;  /* 0x000000000000794d */ /* 0x000fea0003800000 */
.L_x_29565:
        /* <DEDUP_REMOVED lines=13> */
.L_x_29569:
[----:B------:R-:W-:Y:S01]  /*8290*/  IMAD.MOV.U32 R0, RZ, RZ, 0x7f ;  /* 0x0000007fff007424 */ /* 0x000fe200078e00ff */
[----:B------:R-:W-:-:S04]  /*82a0*/  ISETP.GT.U32.AND P0, PT, R4, 0x7f800000, PT ;  /* 0x7f8000000400780c */ /* 0x000fc80003f04070 */
[----:B------:R-:W-:-:S04]  /*82b0*/  SEL R0, R0, 0x7c, P0 ;  /* 0x0000007c00007807 */ /* 0x000fc80000000000 */
.L_x_29570:
[----:B------:R-:W-:Y:S05]  /*82c0*/  BSYNC B0 ;  /* 0x0000000000007941 */ /* 0x000fea0003800000 */
.L_x_29568:
[----:B------:R-:W-:-:S04]  /*82d0*/  LOP3.LUT R4, R5, 0x80000000, RZ, 0xc0, !PT ;  /* 0x8000000005047812 */ /* 0x000fc800078ec0ff */
[----:B------:R-:W-:-:S04]  /*82e0*/  SHF.R.U32.HI R5, RZ, 0x18, R4 ;  /* 0x00000018ff057819 */ /* 0x000fc80000011604 */
[----:B------:R-:W-:-:S05]  /*82f0*/  LOP3.LUT R5, R0, R5, RZ, 0xfc, !PT ;  /* 0x0000000500057212 */ /* 0x000fca00078efcff */
[----:B------:R-:W-:Y:S01]  /*8300*/  STG.E.U8 [R2.64], R5 ;  /* 0x0000000502007986 */ /* 0x000fe2000c101124 */
[----:B------:R-:W-:Y:S05]  /*8310*/  EXIT ;  /* 0x000000000000794d */ /* 0x000fea0003800000 */
.L_x_29564:
[----:B-----5:R-:W0:Y:S02]  /*8320*/  I2F.S8 R0, R24 ;  /* 0x0000001800007306 */ /* 0x020e240000001400 */
[----:B0-----:R-:W-:-:S05]  /*8330*/  F2FP.BF16.PACK_AB R0, RZ, R0 ;  /* 0x00000000ff00723e */ /* 0x001fca00000010ff */
[----:B------:R-:W-:Y:S01]  /*8340*/  STG.E.U16 [R2.64], R0 ;  /* 0x0000000002007986 */ /* 0x000fe2000c101524 */
[----:B------:R-:W-:Y:S05]  /*8350*/  EXIT ;  /* 0x000000000000794d */ /* 0x000fea0003800000 */
.L_x_29561:
        /* <DEDUP_REMOVED lines=12> */
.L_x_29573:
        /* <DEDUP_REMOVED lines=17> */
.L_x_29576:
[----:B------:R-:W-:-:S04]  /*8530*/  LOP3.LUT R0, R7, 0x80000000, RZ, 0xc0, !PT ;  /* 0x8000000007007812 */ /* 0x000fc800078ec0ff */
[----:B------:R-:W-:-:S04]  /*8540*/  SHF.R.U32.HI R5, RZ, 0x18, R0 ;  /* 0x00000018ff057819 */ /* 0x000fc80000011600 */
[----:B------:R-:W-:-:S04]  /*8550*/  LOP3.LUT R4, R4, R5, RZ, 0xfc, !PT ;  /* 0x0000000504047212 */ /* 0x000fc800078efcff */
[----:B------:R-:W-:Y:S02]  /*8560*/  PRMT R0, R4, 0x7610, R0 ;  /* 0x0000761004007816 */ /* 0x000fe40000000000 */
.L_x_29575:
[----:B------:R-:W-:Y:S05]  /*8570*/  BSYNC B0 ;  /* 0x0000000000007941 */ /* 0x000fea0003800000 */
.L_x_29574:
[----:B------:R-:W-:Y:S01]  /*8580*/  STG.E.U8 [R2.64], R0 ;  /* 0x0000000002007986 */ /* 0x000fe2000c101124 */
[----:B------:R-:W-:Y:S05]  /*8590*/  EXIT ;  /* 0x000000000000794d */ /* 0x000fea0003800000 */
.L_x_29572:
        /* <DEDUP_REMOVED lines=17> */
.L_x_29579:
[----:B------:R-:W-:-:S04]  /*86b0*/  LOP3.LUT R0, R7, 0x80000000, RZ, 0xc0, !PT ;  /* 0x8000000007007812 */ /* 0x000fc800078ec0ff */
[----:B------:R-:W-:-:S04]  /*86c0*/  SHF.R.U32.HI R5, RZ, 0x18, R0 ;  /* 0x00000018ff057819 */ /* 0x000fc80000011600 */
[----:B------:R-:W-:-:S04]  /*86d0*/  LOP3.LUT R4, R4, R5, RZ, 0xfc, !PT ;  /* 0x0000000504047212 */ /* 0x000fc800078efcff */
[----:B------:R-:W-:Y:S02]  /*86e0*/  PRMT R0, R4, 0x7610, R0 ;  /* 0x0000761004007816 */ /* 0x000fe40000000000 */
.L_x_29578:
[----:B------:R-:W-:Y:S05]  /*86f0*/  BSYNC B0 ;  /* 0x0000000000007941 */ /* 0x000fea0003800000 */
.L_x_29577:
[----:B------:R-:W-:Y:S01]  /*8700*/  STG.E.U8 [R2.64], R0 ;  /* 0x0000000002007986 */ /* 0x000fe2000c101124 */
[----:B------:R-:W-:Y:S05]  /*8710*/  EXIT ;  /* 0x000000000000794d */ /* 0x000fea0003800000 */
.L_x_29571:
        /* <DEDUP_REMOVED lines=22> */
.L_x_29554:
        /* <DEDUP_REMOVED lines=20> */
.L_x_29581:
[----:B-----5:R-:W-:-:S04]  /*89c0*/  LOP3.LUT R24, R24, 0xffff, RZ, 0xc0, !PT ;  /* 0x0000ffff18187812 */ /* 0x020fc800078ec0ff */
[----:B------:R-:W-:-:S05]  /*89d0*/  PRMT R24, R24, 0x8880, RZ ;  /* 0x0000888018187816 */ /* 0x000fca00000000ff */
[----:B------:R-:W-:-:S05]  /*89e0*/  IMAD.MOV.U32 R4, RZ, RZ, R24 ;  /* 0x000000ffff047224 */ /* 0x000fca00078e0018 */
[----:B------:R-:W-:-:S05]  /*89f0*/  SHF.R.S32.HI R5, RZ, 0x1f, R4 ;  /* 0x0000001fff057819 */ /* 0x000fca0000011404 */
[----:B------:R-:W-:Y:S01]  /*8a00*/  STG.E.64 [R2.64], R4 ;  /* 0x0000000402007986 */ /* 0x000fe2000c101b24 */
[----:B------:R-:W-:Y:S05]  /*8a10*/  EXIT ;  /* 0x000000000000794d */ /* 0x000fea0003800000 */
.L_x_29580:
[----:B-----5:R-:W-:-:S04]  /*8a20*/  LOP3.LUT R24, R24, 0xffff, RZ, 0xc0, !PT ;  /* 0x0000ffff18187812 */ /* 0x020fc800078ec0ff */
[----:B------:R-:W-:-:S05]  /*8a30*/  PRMT R5, R24, 0x8880, RZ ;  /* 0x0000888018057816 */ /* 0x000fca00000000ff */
[----:B------:R-:W-:Y:S01]  /*8a40*/  STG.E [R2.64], R5 ;  /* 0x0000000502007986 */ /* 0x000fe2000c101924 */
[----:B------:R-:W-:Y:S05]  /*8a50*/  EXIT ;  /* 0x000000000000794d */ /* 0x000fea0003800000 */
.L_x_29582:
        /* <DEDUP_REMOVED lines=10> */
.L_x_32725:


//--------------------- .text._ZN2at6native18elementwise_kernelILi128ELi4EZNS0_22gpu_kernel_impl_nocastINS0_13BUnaryFunctorIaaaZZZNS0_15binary_internal21div_floor_kernel_cudaERNS_18TensorIteratorBaseEENKUlvE_clEvENKUlvE0_clEvEUlaaE_EEEEvS6_RKT_EUliE_EEviT1_ --------------------------
	.section	.text._ZN2at6native18elementwise_kernelILi128ELi4EZNS0_22gpu_kernel_impl_nocastINS0_13BUnaryFunctorIaaaZZZNS0_15binary_internal21div_floor_kernel_cudaERNS_18TensorIteratorBaseEENKUlvE_clEvENKUlvE0_clEvEUlaaE_EEEEvS6_RKT_EUliE_EEviT1_,"ax",@progbits
	.sectioninfo	@"SHI_REGISTERS=16"
	.align	128
        .global         _ZN2at6native18elementwise_kernelILi128ELi4EZNS0_22gpu_kernel_impl_nocastINS0_13BUnaryFunctorIaaaZZZNS0_15binary_internal21div_floor_kernel_cudaERNS_18TensorIteratorBaseEENKUlvE_clEvENKUlvE0_clEvEUlaaE_EEEEvS6_RKT_EUliE_EEviT1_
        .type           _ZN2at6native18elementwise_kernelILi128ELi4EZNS0_22gpu_kernel_impl_nocastINS0_13BUnaryFunctorIaaaZZZNS0_15binary_internal21div_floor_kernel_cudaERNS_18TensorIteratorBaseEENKUlvE_clEvENKUlvE0_clEvEUlaaE_EEEEvS6_RKT_EUliE_EEviT1_,@function
        .size           _ZN2at6native18elementwise_kernelILi128ELi4EZNS0_22gpu_kernel_impl_nocastINS0_13BUnaryFunctorIaaaZZZNS0_15binary_internal21div_floor_kernel_cudaERNS_18TensorIteratorBaseEENKUlvE_clEvENKUlvE0_clEvEUlaaE_EEEEvS6_RKT_EUliE_EEviT1_,(.L_x_32726 - _ZN2at6native18elementwise_kernelILi128ELi4EZNS0_22gpu_kernel_impl_nocastINS0_13BUnaryFunctorIaaaZZZNS0_15binary_internal21div_floor_kernel_cudaERNS_18TensorIteratorBaseEENKUlvE_clEvENKUlvE0_clEvEUlaaE_EEEEvS6_RKT_EUliE_EEviT1_)
        .other          _ZN2at6native18elementwise_kernelILi128ELi4EZNS0_22gpu_kernel_impl_nocastINS0_13BUnaryFunctorIaaaZZZNS0_15binary_internal21div_floor_kernel_cudaERNS_18TensorIteratorBaseEENKUlvE_clEvENKUlvE0_clEvEUlaaE_EEEEvS6_RKT_EUliE_EEviT1_,@"STO_CUDA_ENTRY STV_DEFAULT"
_ZN2at6native18elementwise_kernelILi128ELi4EZNS0_22gpu_kernel_impl_nocastINS0_13BUnaryFunctorIaaaZZZNS0_15binary_internal21div_floor_kernel_cudaERNS_18TensorIteratorBaseEENKUlvE_clEvENKUlvE0_clEvEUlaaE_EEEEvS6_RKT_EUliE_EEviT1_:
.text._ZN2at6native18elementwise_kernelILi128ELi4EZNS0_22gpu_kernel_impl_nocastINS0_13BUnaryFunctorIaaaZZZNS0_15binary_internal21div_floor_kernel_cudaERNS_18TensorIteratorBaseEENKUlvE_clEvENKUlvE0_clEvEUlaaE_EEEEvS6_RKT_EUliE_EEviT1_:
[----:B------:R-:W-:Y:S02]  /*0000*/  MOV R1, c[0x0][0x28] ;  /* 0x00000a0000017a02 */ /* 0x000fe40000000f00 */
[----:B------:R-:W0:Y:S01]  /*0010*/  S2R R3, SR_CTAID.X ;  /* 0x0000000000037919 */ /* 0x000e220000002500 */
[----:B------:R-:W1:Y:S01]  /*0020*/  LDC.U8 R0, c[0x0][0x371] ;  /* 0x0000dc40ff007b82 */ /* 0x000e620000000000 */
        /* <DEDUP_REMOVED lines=234> */
.L_x_29585:
[----:B------:R-:W-:-:S05]  /*0ed0*/  IADD3 R8, P0, R4, c[0x0][0x368], RZ ;  /* 0x0000da0004087a10 */ /* 0x000fca0007f1e0ff */
[----:B------:R-:W-:-:S06]  /*0ee0*/  IMAD.X R9, RZ, RZ, c[0x0][0x36c], P0 ;  /* 0x0000db00ff097624 */ /* 0x000fcc00000e06ff */
[----:B------:R-:W2:Y:S01]  /*0ef0*/  LDG.E.U8 R9, [R8.64] ;  /* 0x0000000408097981 */ /* 0x000ea2000c1e1100 */
        /* <DEDUP_REMOVED lines=19> */
[----:B------:R-:W-:Y:S01]  /*1030*/  IMAD.HI.U32 R5, R5, R4, RZ ;  /* 0x0000000405057227 */ /* 0x000fe200078e00ff */
[----:B------:R-:W-:-:S03]  /*1040*/  ISETP.GT.AND P3, PT, R8, -0x1, PT ;  /* 0xffffffff0800780c */ /* 0x000fc60003f64270 */
[----:B------:R-:W-:Y:S01]  /*1050*/  IMAD R11, R5, R11, R4 ;  /* 0x0000000b050b7224 */ /* 0x000fe200078e0204 */
[-C--:B------:R-:W-:Y:S02]  /*1060*/  LOP3.LUT R4, R12, R7.reuse, RZ, 0x3c, !PT ;  /* 0x000000070c047212 */ /* 0x080fe400078e3cff */
[----:B------:R-:W-:Y:S02]  /*1070*/  LOP3.LUT R7, RZ, R7, RZ, 0x33, !PT ;  /* 0x00000007ff077212 */ /* 0x000fe400078e33ff */
[----:B------:R-:W-:Y:S02]  /*1080*/  ISETP.GT.U32.AND P2, PT, R6, R11, PT ;  /* 0x0000000b0600720c */ /* 0x000fe40003f44070 */
[----:B------:R-:W-:-:S11]  /*1090*/  ISETP.GE.AND P1, PT, R4, RZ, PT ;  /* 0x000000ff0400720c */ /* 0x000fd60003f26270 */
[----:B------:R-:W-:Y:S01]  /*10a0*/  @!P2 IMAD.IADD R11, R11, 0x1, -R6 ;  /* 0x000000010b0ba824 */ /* 0x000fe200078e0a06 */
[----:B------:R-:W-:Y:S02]  /*10b0*/  @!P2 IADD3 R5, R5, 0x1, RZ ;  /* 0x000000010505a810 */ /* 0x000fe40007ffe0ff */
[----:B------:R-:W-:Y:S02]  /*10c0*/  IADD3 R4, P2, R2, c[0x0][0x360], RZ ;  /* 0x0000d80002047a10 */ /* 0x000fe40007f5e0ff */
[----:B------:R-:W-:-:S13]  /*10d0*/  ISETP.GE.U32.AND P0, PT, R11, R6, PT ;  /* 0x000000060b00720c */ /* 0x000fda0003f06070 */
[----:B------:R-:W-:Y:S02]  /*10e0*/  @P0 IADD3 R5, R5, 0x1, RZ ;  /* 0x0000000105050810 */ /* 0x000fe40007ffe0ff */
[----:B------:R-:W-:Y:S02]  /*10f0*/  ISETP.NE.AND P0, PT, R0, RZ, PT ;  /* 0x000000ff0000720c */ /* 0x000fe40003f05270 */
[----:B------:R-:W-:Y:S02]  /*1100*/  MOV R2, R5 ;  /* 0x0000000500027202 */ /* 0x000fe40000000f00 */
[----:B------:R-:W-:-:S03]  /*1110*/  IADD3.X R5, RZ, c[0x0][0x364], RZ, P2, !PT ;  /* 0x0000d900ff057a10 */ /* 0x000fc600017fe4ff */
        /* <DEDUP_REMOVED lines=13> */
.L_x_29587:
[----:B------:R-:W-:Y:S05]  /*11f0*/  BSYNC B1 ;  /* 0x0000000000017941 */ /* 0x000fea0003800000 */
.L_x_29586:
[----:B------:R0:W-:Y:S01]  /*1200*/  STG.E.U8 [R4.64], R9 ;  /* 0x0000000904007986 */ /* 0x0001e2000c101104 */
[----:B------:R-:W-:-:S03]  /*1210*/  IADD3 R3, R3, 0x80, RZ ;  /* 0x0000008003037810 */ /* 0x000fc60007ffe0ff */
.L_x_29584:
[----:B-1----:R-:W-:Y:S05]  /*1220*/  BSYNC B0 ;  /* 0x0000000000007941 */ /* 0x002fea0003800000 */
.L_x_29583:
        /* <DEDUP_REMOVED lines=230> */
.L_x_29590:
[----:B------:R-:W-:-:S04]  /*2090*/  IADD3 R8, P0, R4, c[0x0][0x368], RZ ;  /* 0x0000da0004087a10 */ /* 0x000fc80007f1e0ff */
[----:B------:R-:W-:-:S06]  /*20a0*/  IADD3.X R9, RZ, c[0x0][0x36c], RZ, P0, !PT ;  /* 0x0000db00ff097a10 */ /* 0x000fcc00007fe4ff */
[----:B------:R-:W2:Y:S01]  /*20b0*/  LDG.E.U8 R9, [R8.64] ;  /* 0x0000000408097981 */ /* 0x000ea2000c1e1100 */
        /* <DEDUP_REMOVED lines=19> */
[----:B------:R-:W-:Y:S01]  /*21f0*/  IMAD.HI.U32 R5, R5, R4, RZ ;  /* 0x0000000405057227 */ /* 0x000fe200078e00ff */
[----:B------:R-:W-:-:S03]  /*2200*/  ISETP.GT.AND P3, PT, R8, -0x1, PT ;  /* 0xffffffff0800780c */ /* 0x000fc60003f64270 */
[----:B------:R-:W-:Y:S01]  /*2210*/  IMAD R11, R5, R11, R4 ;  /* 0x0000000b050b7224 */ /* 0x000fe200078e0204 */
[----:B------:R-:W-:-:S04]  /*2220*/  LOP3.LUT R4, R10, R7, RZ, 0x3c, !PT ;  /* 0x000000070a047212 */ /* 0x000fc800078e3cff */
        /* <DEDUP_REMOVED lines=23> */
.L_x_29592:
[----:B------:R-:W-:Y:S05]  /*23a0*/  BSYNC B1 ;  /* 0x0000000000017941 */ /* 0x000fea0003800000 */
.L_x_29591:
[----:B------:R0:W-:Y:S01]  /*23b0*/  STG.E.U8 [R4.64], R7 ;  /* 0x0000000704007986 */ /* 0x0001e2000c101104 */
        /* <DEDUP_REMOVED lines=230> */
.L_x_29593:
        /* <DEDUP_REMOVED lines=34> */
[----:B------:R-:W-:Y:S01]  /*3440*/  MOV R2, R5 ;  /* 0x0000000500027202 */ /* 0x000fe20000000f00 */
[----:B------:R-:W-:-:S03]  /*3450*/  IMAD.X R5, RZ, RZ, c[0x0][0x364], P2 ;  /* 0x0000d900ff057624 */ /* 0x000fc600010e06ff */
        /* <DEDUP_REMOVED lines=13> */
.L_x_29595:
[----:B------:R-:W-:Y:S05]  /*3530*/  BSYNC B1 ;  /* 0x0000000000017941 */ /* 0x000fea0003800000 */
.L_x_29594:
[----:B------:R0:W-:Y:S01]  /*3540*/  STG.E.U8 [R4.64], R7 ;  /* 0x0000000704007986 */ /* 0x0001e2000c101104 */
[----:B------:R-:W-:-:S03]  /*3550*/  IADD3 R3, R3, 0x80, RZ ;  /* 0x0000008003037810 */ /* 0x000fc60007ffe0ff */
.L_x_29589:
[----:B0-----:R-:W-:Y:S05]  /*3560*/  BSYNC B0 ;  /* 0x0000000000007941 */ /* 0x001fea0003800000 */
.L_x_29588:
        /* <DEDUP_REMOVED lines=229> */
.L_x_29596:
[----:B------:R-:W-:-:S04]  /*43c0*/  IADD3 R6, P0, R4, c[0x0][0x368], RZ ;  /* 0x0000da0004067a10 */ /* 0x000fc80007f1e0ff */
[----:B------:R-:W-:-:S06]  /*43d0*/  IADD3.X R7, RZ, c[0x0][0x36c], RZ, P0, !PT ;  /* 0x0000db00ff077a10 */ /* 0x000fcc00007fe4ff */
        /* <DEDUP_REMOVED lines=10> */
[----:B0-----:R-:W-:Y:S01]  /*4480*/  MOV R8, RZ ;  /* 0x000000ff00087202 */ /* 0x001fe20000000f00 */
[----:B-1----:R-:W-:-:S04]  /*4490*/  IMAD.MOV R11, RZ, RZ, -R9 ;  /* 0x000000ffff0b7224 */ /* 0x002fc800078e0a09 */
[----:B------:R-:W-:-:S04]  /*44a0*/  IMAD R11, R11, R4, RZ ;  /* 0x000000040b0b7224 */ /* 0x000fc800078e02ff */
[----:B------:R-:W-:Y:S01]  /*44b0*/  IMAD.HI.U32 R11, R9, R11, R8 ;  /* 0x0000000b090b7227 */ /* 0x000fe200078e0008 */
[----:B------:R-:W-:Y:S02]  /*44c0*/  MOV R9, R12 ;  /* 0x0000000c00097202 */ /* 0x000fe40000000f00 */
[----:B--2---:R-:W-:Y:S02]  /*44d0*/  PRMT R10, R7, 0x8880, RZ ;  /* 0x00008880070a7816 */ /* 0x004fe400000000ff */
[----:B------:R-:W-:Y:S02]  /*44e0*/  LOP3.LUT R7, R0, R7, RZ, 0x3c, !PT ;  /* 0x0000000700077212 */ /* 0x000fe400078e3cff */
[----:B------:R-:W-:Y:S02]  /*44f0*/  IABS R6, R10 ;  /* 0x0000000a00067213 */ /* 0x000fe40000000000 */
[----:B------:R-:W-:-:S03]  /*4500*/  LOP3.LUT R8, R10, R5, RZ, 0x3c, !PT ;  /* 0x000000050a087212 */ /* 0x000fc600078e3cff */
[----:B------:R-:W-:Y:S01]  /*4510*/  IMAD.HI.U32 R3, R11, R6, RZ ;  /* 0x000000060b037227 */ /* 0x000fe200078e00ff */
[----:B------:R-:W-:-:S03]  /*4520*/  ISETP.GE.AND P1, PT, R8, RZ, PT ;  /* 0x000000ff0800720c */ /* 0x000fc60003f26270 */
[----:B------:R-:W-:Y:S01]  /*4530*/  IMAD R9, R3, R9, R6 ;  /* 0x0000000903097224 */ /* 0x000fe200078e0206 */
[----:B------:R-:W-:Y:S02]  /*4540*/  PRMT R6, R7, 0x8880, RZ ;  /* 0x0000888007067816 */ /* 0x000fe400000000ff */
[----:B------:R-:W-:Y:S02]  /*4550*/  LOP3.LUT R7, RZ, R5, RZ, 0x33, !PT ;  /* 0x00000005ff077212 */ /* 0x000fe400078e33ff */
[----:B------:R-:W-:Y:S02]  /*4560*/  ISETP.GT.U32.AND P2, PT, R4, R9, PT ;  /* 0x000000090400720c */ /* 0x000fe40003f44070 */
[----:B------:R-:W-:-:S11]  /*4570*/  ISETP.GT.AND P3, PT, R6, -0x1, PT ;  /* 0xffffffff0600780c */ /* 0x000fd60003f64270 */
[----:B------:R-:W-:Y:S01]  /*4580*/  @!P2 IMAD.IADD R9, R9, 0x1, -R4 ;  /* 0x000000010909a824 */ /* 0x000fe200078e0a04 */
[----:B------:R-:W-:Y:S02]  /*4590*/  @!P2 IADD3 R3, R3, 0x1, RZ ;  /* 0x000000010303a810 */ /* 0x000fe40007ffe0ff */
[----:B------:R-:W-:Y:S02]  /*45a0*/  IADD3 R2, P2, R2, c[0x0][0x360], RZ ;  /* 0x0000d80002027a10 */ /* 0x000fe40007f5e0ff */
[----:B------:R-:W-:-:S13]  /*45b0*/  ISETP.GE.U32.AND P0, PT, R9, R4, PT ;  /* 0x000000040900720c */ /* 0x000fda0003f06070 */
[----:B------:R-:W-:Y:S02]  /*45c0*/  @P0 IADD3 R3, R3, 0x1, RZ ;  /* 0x0000000103030810 */ /* 0x000fe40007ffe0ff */
[----:B------:R-:W-:Y:S02]  /*45d0*/  ISETP.NE.AND P0, PT, R0, RZ, PT ;  /* 0x000000ff0000720c */ /* 0x000fe40003f05270 */
        /* <DEDUP_REMOVED lines=15> */
.L_x_29598:
[----:B------:R-:W-:Y:S05]  /*46d0*/  BSYNC B0 ;  /* 0x0000000000007941 */ /* 0x000fea0003800000 */
.L_x_29597:
[----:B------:R-:W-:Y:S01]  /*46e0*/  STG.E.U8 [R2.64], R5 ;  /* 0x0000000502007986 */ /* 0x000fe2000c101104 */
[----:B------:R-:W-:Y:S05]  /*46f0*/  EXIT ;  /* 0x000000000000794d */ /* 0x000fea0003800000 */
.L_x_29599:
        /* <DEDUP_REMOVED lines=16> */
.L_x_32726:


//--------------------- .text._ZN2at6native27unrolled_elementwise_kernelINS0_13BUnaryFunctorIaaaZZZNS0_15binary_internal21div_floor_kernel_cudaERNS_18TensorIteratorBaseEENKUlvE_clEvENKUlvE0_clEvEUlaaE_EESt5arrayIPcLm2EELi4E23TrivialOffsetCalculatorILi1EjESE_NS0_6memory15LoadWithoutCastENSF_16StoreWithoutCastEEEviT_T0_T2_T3_T4_T5_ --------------------------
	.section	.text._ZN2at6native27unrolled_elementwise_kernelINS0_13BUnaryFunctorIaaaZZZNS0_15binary_internal21div_floor_kernel_cudaERNS_18TensorIteratorBaseEENKUlvE_clEvENKUlvE0_clEvEUlaaE_EESt5arrayIPcLm2EELi4E23TrivialOffsetCalculatorILi1EjESE_NS0_6memory15LoadWithoutCastENSF_16StoreWithoutCastEEEviT_T0_T2_T3_T4_T5_,"ax",@progbits
	.sectioninfo	@"SHI_REGISTERS=24"
	.align	128
        .global         _ZN2at6native27unrolled_elementwise_kernelINS0_13BUnaryFunctorIaaaZZZNS0_15binary_internal21div_floor_kernel_cudaERNS_18TensorIteratorBaseEENKUlvE_clEvENKUlvE0_clEvEUlaaE_EESt5arrayIPcLm2EELi4E23TrivialOffsetCalculatorILi1EjESE_NS0_6memory15LoadWithoutCastENSF_16StoreWithoutCastEEEviT_T0_T2_T3_T4_T5_
        .type           _ZN2at6native27unrolled_elementwise_kernelINS0_13BUnaryFunctorIaaaZZZNS0_15binary_internal21div_floor_kernel_cudaERNS_18TensorIteratorBaseEENKUlvE_clEvENKUlvE0_clEvEUlaaE_EESt5arrayIPcLm2EELi4E23TrivialOffsetCalculatorILi1EjESE_NS0_6memory15LoadWithoutCastENSF_16StoreWithoutCastEEEviT_T0_T2_T3_T4_T5_,@function
        .size           _ZN2at6native27unrolled_elementwise_kernelINS0_13BUnaryFunctorIaaaZZZNS0_15binary_internal21div_floor_kernel_cudaERNS_18TensorIteratorBaseEENKUlvE_clEvENKUlvE0_clEvEUlaaE_EESt5arrayIPcLm2EELi4E23TrivialOffsetCalculatorILi1EjESE_NS0_6memory15LoadWithoutCastENSF_16StoreWithoutCastEEEviT_T0_T2_T3_T4_T5_,(.L_x_32727 - _ZN2at6native27unrolled_elementwise_kernelINS0_13BUnaryFunctorIaaaZZZNS0_15binary_internal21div_floor_kernel_cudaERNS_18TensorIteratorBaseEENKUlvE_clEvENKUlvE0_clEvEUlaaE_EESt5arrayIPcLm2EELi4E23TrivialOffsetCalculatorILi1EjESE_NS0_6memory15LoadWithoutCastENSF_16StoreWithoutCastEEEviT_T0_T2_T3_T4_T5_)
        .other          _ZN2at6native27unrolled_elementwise_kernelINS0_13BUnaryFunctorIaaaZZZNS0_15binary_internal21div_floor_kernel_cudaERNS_18TensorIteratorBaseEENKUlvE_clEvENKUlvE0_clEvEUlaaE_EESt5arrayIPcLm2EELi4E23TrivialOffsetCalculatorILi1EjESE_NS0_6memory15LoadWithoutCastENSF_16StoreWithoutCastEEEviT_T0_T2_T3_T4_T5_,@"STO_CUDA_ENTRY STV_DEFAULT"
_ZN2at6native27unrolled_elementwise_kernelINS0_13BUnaryFunctorIaaaZZZNS0_15binary_internal21div_floor_kernel_cudaERNS_18TensorIteratorBaseEENKUlvE_clEvENKUlvE0_clEvEUlaaE_EESt5arrayIPcLm2EELi4E23TrivialOffsetCalculatorILi1EjESE_NS0_6memory15LoadWithoutCastENSF_16StoreWithoutCastEEEviT_T0_T2_T3_T4_T5_:
.text._ZN2at6native27unrolled_elementwise_kernelINS0_13BUnaryFunctorIaaaZZZNS0_15binary_internal21div_floor_kernel_cudaERNS_18TensorIteratorBaseEENKUlvE_clEvENKUlvE0_clEvEUlaaE_EESt5arrayIPcLm2EELi4E23TrivialOffsetCalculatorILi1EjESE_NS0_6memory15LoadWithoutCastENSF_16StoreWithoutCastEEEviT_T0_T2_T3_T4_T5_:
        /* <DEDUP_REMOVED lines=13> */
[----:B------:R-:W-:Y:S01]  /*00d0*/  ISETP.GE.AND P1, PT, R0, R7, PT ;  /* 0x000000070000720c */ /* 0x000fe20003f26270 */
[----:B------:R-:W-:-:S12]  /*00e0*/  @!P0 IMAD R14, R9, 0x200, R6 ;  /* 0x00000200090e8824 */ /* 0x000fd800078e0206 */
[----:B------:R-:W-:Y:S01]  /*00f0*/  @!P1 IMAD R16, R9, 0x200, R0 ;  /* 0x0000020009109824 */ /* 0x000fe200078e0200 */
[----:B------:R-:W-:-:S04]  /*0100*/  @!P1 IADD3 R0, R0, 0x80, RZ ;  /* 0x0000008000009810 */ /* 0x000fc80007ffe0ff */
[----:B------:R-:W-:Y:S02]  /*0110*/  @!P1 IADD3 R16, P3, R16, c[0x0][0x170], RZ ;  /* 0x00005c0010109a10 */ /* 0x000fe40007f7e0ff */
[----:B------:R-:W-:Y:S02]  /*0120*/  PRMT R3, RZ, 0x7610, R3 ;  /* 0x00007610ff037816 */ /* 0x000fe40000000003 */
[----:B------:R-:W-:Y:S01]  /*0130*/  ISETP.GE.AND P4, PT, R0, R7, PT ;  /* 0x000000070000720c */ /* 0x000fe20003f86270 */
[----:B------:R-:W-:-:S05]  /*0140*/  @!P1 IMAD.X R17, RZ, RZ, c[0x0][0x174], P3 ;  /* 0x00005d00ff119624 */ /* 0x000fca00018e06ff */
[----:B------:R0:W5:Y:S01]  /*0150*/  @!P1 LDG.E.U8 R13, [R16.64] ;  /* 0x00000004100d9981 */ /* 0x000162000c1e1100 */
[----:B------:R-:W-:-:S05]  /*0160*/  @!P0 IADD3 R14, P1, R14, c[0x0][0x170], RZ ;  /* 0x00005c000e0e8a10 */ /* 0x000fca0007f3e0ff */
[----:B------:R-:W-:Y:S02]  /*0170*/  @!P0 IMAD.X R15, RZ, RZ, c[0x0][0x174], P1 ;  /* 0x00005d00ff0f8624 */ /* 0x000fe400008e06ff */
[----:B------:R-:W-:Y:S01]  /*0180*/  @!P4 IMAD R20, R9, 0x200, R0 ;  /* 0x000002000914c824 */ /* 0x000fe200078e0200 */
[----:B------:R-:W-:Y:S02]  /*0190*/  @!P4 IADD3 R0, R0, 0x80, RZ ;  /* 0x000000800000c810 */ /* 0x000fe40007ffe0ff */
[----:B------:R0:W5:Y:S02]  /*01a0*/  @!P0 LDG.E.U8 R3, [R14.64] ;  /* 0x000000040e038981 */ /* 0x000164000c1e1100 */
[----:B------:R-:W-:Y:S01]  /*01b0*/  ISETP.GE.AND P2, PT, R0, R7, PT ;  /* 0x000000070000720c */ /* 0x000fe20003f46270 */
[----:B------:R-:W1:Y:S01]  /*01c0*/  LDC.U8 R4, c[0x0][0x165] ;  /* 0x00005940ff047b82 */ /* 0x000e620000000000 */
[----:B------:R-:W-:Y:S02]  /*01d0*/  @!P4 IADD3 R20, P5, R20, c[0x0][0x170], RZ ;  /* 0x00005c001414ca10 */ /* 0x000fe40007fbe0ff */
[----:B------:R-:W-:-:S03]  /*01e0*/  IADD3 R2, R6, 0x180, RZ ;  /* 0x0000018006027810 */ /* 0x000fc60007ffe0ff */
[----:B------:R-:W-:Y:S01]  /*01f0*/  @!P4 IMAD.X R21, RZ, RZ, c[0x0][0x174], P5 ;  /* 0x00005d00ff15c624 */ /* 0x000fe200028e06ff */
[----:B------:R-:W-:Y:S01]  /*0200*/  IADD3 R10, R6, 0x80, RZ ;  /* 0x00000080060a7810 */ /* 0x000fe20007ffe0ff */
[----:B------:R-:W-:Y:S03]  /*0210*/  BSSY B0, `(.L_x_29600) ;  /* 0x0000039000007945 */ /* 0x000fe60003800000 */
[----:B------:R0:W5:Y:S01]  /*0220*/  @!P4 LDG.E.U8 R11, [R20.64] ;  /* 0x00000004140bc981 */ /* 0x000162000c1e1100 */
[----:B------:R-:W-:-:S05]  /*0230*/  @!P2 IMAD R18, R9, 0x200, R0 ;  /* 0x000002000912a824 */ /* 0x000fca00078e0200 */
[----:B------:R-:W-:Y:S02]  /*0240*/  @!P2 IADD3 R18, P3, R18, c[0x0][0x170], RZ ;  /* 0x00005c001212aa10 */ /* 0x000fe40007f7e0ff */
[----:B------:R-:W-:-:S03]  /*0250*/  IADD3 R0, R6, 0x100, RZ ;  /* 0x0000010006007810 */ /* 0x000fc60007ffe0ff */
[----:B------:R-:W-:Y:S01]  /*0260*/  @!P2 IMAD.X R19, RZ, RZ, c[0x0][0x174], P3 ;  /* 0x00005d00ff13a624 */ /* 0x000fe200018e06ff */
[-C--:B------:R-:W-:Y:S02]  /*0270*/  ISETP.GE.AND P1, PT, R0, R7.reuse, PT ;  /* 0x000000070000720c */ /* 0x080fe40003f26270 */
[-C--:B------:R-:W-:Y:S02]  /*0280*/  ISETP.GE.AND P4, PT, R10, R7.reuse, PT ;  /* 0x000000070a00720c */ /* 0x080fe40003f86270 */
[----:B------:R0:W5:Y:S01]  /*0290*/  @!P2 LDG.E.U8 R5, [R18.64] ;  /* 0x000000041205a981 */ /* 0x000162000c1e1100 */
[----:B------:R-:W-:Y:S01]  /*02a0*/  ISETP.GE.AND P2, PT, R2, R7, PT ;  /* 0x000000070200720c */ /* 0x000fe20003f46270 */
[----:B------:R-:W-:Y:S01]  /*02b0*/  @!P0 IMAD R2, R9, 0x200, R8 ;  /* 0x0000020009028824 */ /* 0x000fe200078e0208 */
[----:B-1----:R-:W-:Y:S02]  /*02c0*/  PRMT R0, R4, 0x8880, RZ ;  /* 0x0000888004007816 */ /* 0x002fe400000000ff */
[----:B------:R-:W-:Y:S01]  /*02d0*/  @!P0 IADD3 R6, R8, 0x80, RZ ;  /* 0x0000008008068810 */ /* 0x000fe20007ffe0ff */
[----:B------:R-:W-:Y:S05]  /*02e0*/  @P0 BRA `(.L_x_29601) ;  /* 0x000002b000000947 */ /* 0x000fea0003800000 */
[----:B------:R-:W-:Y:S02]  /*02f0*/  IABS R8, R0 ;  /* 0x0000000000087213 */ /* 0x000fe40000000000 */
[----:B-----5:R-:W-:-:S02]  /*0300*/  LOP3.LUT R10, R3, 0xffff, RZ, 0xc0, !PT ;  /* 0x0000ffff030a7812 */ /* 0x020fc400078ec0ff */
[----:B------:R-:W1:Y:S01]  /*0310*/  I2F.RP R12, R8 ;  /* 0x00000008000c7306 */ /* 0x000e620000209400 */
[----:B0-----:R-:W-:Y:S02]  /*0320*/  IABS R16, R0 ;  /* 0x0000000000107213 */ /* 0x001fe40000000000 */
[----:B------:R-:W-:Y:S02]  /*0330*/  PRMT R17, R10, 0x8880, RZ ;  /* 0x000088800a117816 */ /* 0x000fe400000000ff */
[----:B------:R-:W-:Y:S01]  /*0340*/  LOP3.LUT R3, R3, R4, RZ, 0x3c, !PT ;  /* 0x0000000403037212 */ /* 0x000fe200078e3cff */
[----:B------:R-:W-:Y:S01]  /*0350*/  IMAD.MOV R16, RZ, RZ, -R16 ;  /* 0x000000ffff107224 */ /* 0x000fe200078e0a10 */
[----:B------:R-:W-:Y:S02]  /*0360*/  IABS R10, R17 ;  /* 0x00000011000a7213 */ /* 0x000fe40000000000 */
[----:B------:R-:W-:Y:S01]  /*0370*/  PRMT R3, R3, 0x8880, RZ ;  /* 0x0000888003037816 */ /* 0x000fe200000000ff */
[----:B-1----:R-:W0:Y:S02]  /*0380*/  MUFU.RCP R12, R12 ;  /* 0x0000000c000c7308 */ /* 0x002e240000001000 */
        /* <DEDUP_REMOVED lines=33> */
.L_x_29601:
[----:B------:R-:W-:Y:S05]  /*05a0*/  BSYNC B0 ;  /* 0x0000000000007941 */ /* 0x000fea0003800000 */
.L_x_29600:
[----:B------:R-:W-:Y:S01]  /*05b0*/  @!P0 IADD3 R2, P5, R2, c[0x0][0x168], RZ ;  /* 0x00005a0002028a10 */ /* 0x000fe20007fbe0ff */
[----:B------:R-:W-:Y:S01]  /*05c0*/  BSSY B0, `(.L_x_29602) ;  /* 0x000002e000007945 */ /* 0x000fe20003800000 */
[----:B------:R-:W-:-:S03]  /*05d0*/  ISETP.GE.AND P3, PT, R6, R7, PT ;  /* 0x000000070600720c */ /* 0x000fc60003f66270 */
[----:B-----5:R-:W-:Y:S01]  /*05e0*/  @!P0 IMAD.X R3, RZ, RZ, c[0x0][0x16c], P5 ;  /* 0x00005b00ff038624 */ /* 0x020fe200028e06ff */
[----:B------:R-:W-:Y:S05]  /*05f0*/  @P4 BRA `(.L_x_29603) ;  /* 0x000002a000004947 */ /* 0x000fea0003800000 */
[----:B------:R-:W-:Y:S02]  /*0600*/  IABS R10, R0 ;  /* 0x00000000000a7213 */ /* 0x000fe40000000000 */
[C---:B------:R-:W-:Y:S02]  /*0610*/  LOP3.LUT R8, R13.reuse, 0xffff, RZ, 0xc0, !PT ;  /* 0x0000ffff0d087812 */ /* 0x040fe400078ec0ff */
[----:B------:R-:W1:Y:S01]  /*0620*/  I2F.RP R12, R10 ;  /* 0x0000000a000c7306 */ /* 0x000e620000209400 */
[----:B------:R-:W-:Y:S02]  /*0630*/  LOP3.LUT R13, R13, R4, RZ, 0x3c, !PT ;  /* 0x000000040d0d7212 */ /* 0x000fe400078e3cff */
[----:B0-----:R-:W-:Y:S02]  /*0640*/  PRMT R19, R8, 0x8880, RZ ;  /* 0x0000888008137816 */ /* 0x001fe400000000ff */
[----:B------:R-:W-:-:S02]  /*0650*/  IABS R8, R0 ;  /* 0x0000000000087213 */ /* 0x000fc40000000000 */
[----:B------:R-:W-:Y:S01]  /*0660*/  IABS R14, R19 ;  /* 0x00000013000e7213 */ /* 0x000fe20000000000 */
[----:B-1----:R-:W0:Y:S02]  /*0670*/  MUFU.RCP R12, R12 ;  /* 0x0000000c000c7308 */ /* 0x002e240000001000 */
        /* <DEDUP_REMOVED lines=34> */
.L_x_29603:
[----:B------:R-:W-:Y:S05]  /*08a0*/  BSYNC B0 ;  /* 0x0000000000007941 */ /* 0x000fea0003800000 */
.L_x_29602:
[----:B------:R-:W-:Y:S01]  /*08b0*/  BSSY B0, `(.L_x_29604) ;  /* 0x000002d000007945 */ /* 0x000fe20003800000 */
[----:B------:R-:W-:Y:S05]  /*08c0*/  @P1 BRA `(.L_x_29605) ;  /* 0x000002b000001947 */ /* 0x000fea0003800000 */
[----:B0-----:R-:W-:Y:S02]  /*08d0*/  IABS R14, R0 ;  /* 0x00000000000e7213 */ /* 0x001fe40000000000 */
[C---:B------:R-:W-:Y:S02]  /*08e0*/  LOP3.LUT R10, R11.reuse, 0xffff, RZ, 0xc0, !PT ;  /* 0x0000ffff0b0a7812 */ /* 0x040fe400078ec0ff */
[----:B------:R-:W0:Y:S01]  /*08f0*/  I2F.RP R16, R14 ;  /* 0x0000000e00107306 */ /* 0x000e220000209400 */
[----:B------:R-:W-:Y:S02]  /*0900*/  LOP3.LUT R11, R11, R4, RZ, 0x3c, !PT ;  /* 0x000000040b0b7212 */ /* 0x000fe400078e3cff */
[----:B------:R-:W-:Y:S02]  /*0910*/  PRMT R17, R10, 0x8880, RZ ;  /* 0x000088800a117816 */ /* 0x000fe400000000ff */
[----:B------:R-:W-:-:S02]  /*0920*/  IABS R10, R0 ;  /* 0x00000000000a7213 */ /* 0x000fc40000000000 */
[----:B------:R-:W-:Y:S02]  /*0930*/  IABS R18, R17 ;  /* 0x0000001100127213 */ /* 0x000fe40000000000 */
[----:B------:R-:W-:Y:S01]  /*0940*/  PRMT R11, R11, 0x8880, RZ ;  /* 0x000088800b0b7816 */ /* 0x000fe200000000ff */
        /* <DEDUP_REMOVED lines=35> */
.L_x_29605:
[----:B------:R-:W-:Y:S05]  /*0b80*/  BSYNC B0 ;  /* 0x0000000000007941 */ /* 0x000fea0003800000 */
.L_x_29604:
[----:B------:R-:W-:Y:S01]  /*0b90*/  BSSY B0, `(.L_x_29606) ;  /* 0x000002d000007945 */ /* 0x000fe20003800000 */
[----:B------:R-:W-:Y:S05]  /*0ba0*/  @P2 BRA `(.L_x_29607) ;  /* 0x000002b000002947 */ /* 0x000fea0003800000 */
[-C--:B------:R-:W-:Y:S02]  /*0bb0*/  IABS R11, R0.reuse ;  /* 0x00000000000b7213 */ /* 0x080fe40000000000 */
[C---:B------:R-:W-:Y:S02]  /*0bc0*/  LOP3.LUT R12, R5.reuse, 0xffff, RZ, 0xc0, !PT ;  /* 0x0000ffff050c7812 */ /* 0x040fe400078ec0ff */
[----:B0-----:R-:W0:Y:S01]  /*0bd0*/  I2F.RP R14, R11 ;  /* 0x0000000b000e7306 */ /* 0x001e220000209400 */
[----:B------:R-:W-:Y:S02]  /*0be0*/  IABS R18, R0 ;  /* 0x0000000000127213 */ /* 0x000fe40000000000 */
[----:B------:R-:W-:Y:S02]  /*0bf0*/  PRMT R17, R12, 0x8880, RZ ;  /* 0x000088800c117816 */ /* 0x000fe400000000ff */
[----:B------:R-:W-:-:S02]  /*0c00*/  LOP3.LUT R5, R5, R4, RZ, 0x3c, !PT ;  /* 0x0000000405057212 */ /* 0x000fc400078e3cff */
[----:B------:R-:W-:Y:S02]  /*0c10*/  ISETP.NE.AND P5, PT, R4, RZ, PT ;  /* 0x000000ff0400720c */ /* 0x000fe40003fa5270 */
[----:B------:R-:W-:Y:S01]  /*0c20*/  PRMT R5, R5, 0x8880, RZ ;  /* 0x0000888005057816 */ /* 0x000fe200000000ff */
[----:B0-----:R-:W0:Y:S02]  /*0c30*/  MUFU.RCP R14, R14 ;  /* 0x0000000e000e7308 */ /* 0x001e240000001000 */
[----:B0-----:R-:W-:Y:S01]  /*0c40*/  IADD3 R13, R14, 0xffffffe, RZ ;  /* 0x0ffffffe0e0d7810 */ /* 0x001fe20007ffe0ff */
[----:B------:R-:W-:-:S05]  /*0c50*/  IMAD.MOV R14, RZ, RZ, -R18 ;  /* 0x000000ffff0e7224 */ /* 0x000fca00078e0a12 */
[----:B------:R-:W0:Y:S02]  /*0c60*/  F2I.FTZ.U32.TRUNC.NTZ R13, R13 ;  /* 0x0000000d000d7305 */ /* 0x000e24000021f000 */
[----:B0-----:R-:W-:-:S04]  /*0c70*/  IMAD.MOV R16, RZ, RZ, -R13 ;  /* 0x000000ffff107224 */ /* 0x001fc800078e0a0d */
[----:B------:R-:W-:Y:S01]  /*0c80*/  IMAD.MOV.U32 R12, RZ, RZ, R16 ;  /* 0x000000ffff0c7224 */ /* 0x000fe200078e0010 */
[----:B------:R-:W-:-:S03]  /*0c90*/  IABS R16, R17 ;  /* 0x0000001100107213 */ /* 0x000fc60000000000 */
[----:B------:R-:W-:Y:S02]  /*0ca0*/  IMAD R19, R12, R11, RZ ;  /* 0x0000000b0c137224 */ /* 0x000fe400078e02ff */
[----:B------:R-:W-:-:S04]  /*0cb0*/  IMAD.MOV.U32 R12, RZ, RZ, RZ ;  /* 0x000000ffff0c7224 */ /* 0x000fc800078e00ff */
        /* <DEDUP_REMOVED lines=26> */
.L_x_29607:
[----:B------:R-:W-:Y:S05]  /*0e60*/  BSYNC B0 ;  /* 0x0000000000007941 */ /* 0x000fea0003800000 */
.L_x_29606:
[----:B------:R1:W-:Y:S01]  /*0e70*/  @!P0 STG.E.U8 [R2.64], R15 ;  /* 0x0000000f02008986 */ /* 0x0003e2000c101104 */
[----:B------:R-:W-:Y:S01]  /*0e80*/  BSSY B0, `(.L_x_29608) ;  /* 0x000000d000007945 */ /* 0x000fe20003800000 */
[----:B------:R-:W-:Y:S05]  /*0e90*/  @P3 BRA `(.L_x_29609) ;  /* 0x000000b000003947 */ /* 0x000fea0003800000 */
[----:B-1----:R-:W-:Y:S01]  /*0ea0*/  IMAD R2, R9, 0x200, R6 ;  /* 0x0000020009027824 */ /* 0x002fe200078e0206 */
        /* <DEDUP_REMOVED lines=10> */
.L_x_29609:
[----:B------:R-:W-:Y:S05]  /*0f50*/  BSYNC B0 ;  /* 0x0000000000007941 */ /* 0x000fea0003800000 */
.L_x_29608:
[----:B------:R-:W-:-:S13]  /*0f60*/  ISETP.GE.AND P0, PT, R6, R7, PT ;  /* 0x000000070600720c */ /* 0x000fda0003f06270 */
[----:B------:R-:W-:Y:S05]  /*0f70*/  @P0 EXIT ;  /* 0x000000000000094d */ /* 0x000fea0003800000 */
[----:B-1----:R-:W-:-:S05]  /*0f80*/  IMAD R2, R9, 0x200, R6 ;  /* 0x0000020009027824 */ /* 0x002fca00078e0206 */
[----:B------:R-:W-:-:S05]  /*0f90*/  IADD3 R2, P0, R2, c[0x0][0x168], RZ ;  /* 0x00005a0002027a10 */ /* 0x000fca0007f1e0ff */
[----:B------:R-:W-:-:S05]  /*0fa0*/  IMAD.X R3, RZ, RZ, c[0x0][0x16c], P0 ;  /* 0x00005b00ff037624 */ /* 0x000fca00000e06ff */
[----:B------:R-:W-:Y:S01]  /*0fb0*/  STG.E.U8 [R2.64], R13 ;  /* 0x0000000d02007986 */ /* 0x000fe2000c101104 */
[----:B------:R-:W-:Y:S05]  /*0fc0*/  EXIT ;  /* 0x000000000000794d */ /* 0x000fea0003800000 */
.L_x_29610:
        /* <DEDUP_REMOVED lines=11> */
.L_x_32727:


//--------------------- .text._ZN2at6native29vectorized_elementwise_kernelILi2ENS0_13BUnaryFunctorIaaaZZZNS0_15binary_internal21div_floor_kernel_cudaERNS_18TensorIteratorBaseEENKUlvE_clEvENKUlvE0_clEvEUlaaE_EESt5arrayIPcLm2EEEEviT0_T1_ --------------------------
	.section	.text._ZN2at6native29vectorized_elementwise_kernelILi2ENS0_13BUnaryFunctorIaaaZZZNS0_15binary_internal21div_floor_kernel_cudaERNS_18TensorIteratorBaseEENKUlvE_clEvENKUlvE0_clEvEUlaaE_EESt5arrayIPcLm2EEEEviT0_T1_,"ax",@progbits
	.sectioninfo	@"SHI_REGISTERS=32"
	.align	128
        .global         _ZN2at6native29vectorized_elementwise_kernelILi2ENS0_13BUnaryFunctorIaaaZZZNS0_15binary_internal21div_floor_kernel_cudaERNS_18TensorIteratorBaseEENKUlvE_clEvENKUlvE0_clEvEUlaaE_EESt5arrayIPcLm2EEEEviT0_T1_
        .type           _ZN2at6native29vectorized_elementwise_kernelILi2ENS0_13BUnaryFunctorIaaaZZZNS0_15binary_internal21div_floor_kernel_cudaERNS_18TensorIteratorBaseEENKUlvE_clEvENKUlvE0_clEvEUlaaE_EESt5arrayIPcLm2EEEEviT0_T1_,@function
        .size           _ZN2at6native29vectorized_elementwise_kernelILi2ENS0_13BUnaryFunctorIaaaZZZNS0_15binary_internal21div_floor_kernel_cudaERNS_18TensorIteratorBaseEENKUlvE_clEvENKUlvE0_clEvEUlaaE_EESt5arrayIPcLm2EEEEviT0_T1_,(.L_x_32728 - _ZN2at6native29vectorized_elementwise_kernelILi2ENS0_13BUnaryFunctorIaaaZZZNS0_15binary_internal21div_floor_kernel_cudaERNS_18TensorIteratorBaseEENKUlvE_clEvENKUlvE0_clEvEUlaaE_EESt5arrayIPcLm2EEEEviT0_T1_)
        .other          _ZN2at6native29vectorized_elementwise_kernelILi2ENS0_13BUnaryFunctorIaaaZZZNS0_15binary_internal21div_floor_kernel_cudaERNS_18TensorIteratorBaseEENKUlvE_clEvENKUlvE0_clEvEUlaaE_EESt5arrayIPcLm2EEEEviT0_T1_,@"STO_CUDA_ENTRY STV_DEFAULT"
_ZN2at6native29vectorized_elementwise_kernelILi2ENS0_13BUnaryFunctorIaaaZZZNS0_15binary_internal21div_floor_kernel_cudaERNS_18TensorIteratorBaseEENKUlvE_clEvENKUlvE0_clEvEUlaaE_EESt5arrayIPcLm2EEEEviT0_T1_:
.text._ZN2at6native29vectorized_elementwise_kernelILi2ENS0_13BUnaryFunctorIaaaZZZNS0_15binary_internal21div_floor_kernel_cudaERNS_18TensorIteratorBaseEENKUlvE_clEvENKUlvE0_clEvEUlaaE_EESt5arrayIPcLm2EEEEviT0_T1_:
[----:B------:R-:W-:Y:S02]  /*0000*/  IMAD.MOV.U32 R1, RZ, RZ, c[0x0][0x28] ;  /* 0x00000a00ff017624 */ /* 0x000fe400078e00ff */
[----:B------:R-:W0:Y:S01]  /*0010*/  S2R R2, SR_CTAID.X ;  /* 0x0000000000027919 */ /* 0x000e220000002500 */
[----:B------:R-:W1:Y:S01]  /*0020*/  LDC.U8 R0, c[0x0][0x165] ;  /* 0x00005940ff007b82 */ /* 0x000e620000000000 */
[----:B------:R-:W-:Y:S01]  /*0030*/  ULDC.64 UR4, c[0x0][0x118] ;  /* 0x0000460000047ab9 */ /* 0x000fe20000000a00 */
[----:B0-----:R-:W-:-:S05]  /*0040*/  IMAD.SHL.U32 R2, R2, 0x400, RZ ;  /* 0x0000040002027824 */ /* 0x001fca00078e00ff */
[----:B------:R-:W-:-:S04]  /*0050*/  IADD3 R3, -R2, c[0x0][0x160], RZ ;  /* 0x0000580002037a10 */ /* 0x000fc80007ffe1ff */
[----:B------:R-:W-:-:S13]  /*0060*/  ISETP.GE.U32.AND P0, PT, R3, 0x400, PT ;  /* 0x000004000300780c */ /* 0x000fda0003f06070 */
[----:B------:R-:W-:Y:S05]  /*0070*/  @!P0 BRA `(.L_x_29611) ;  /* 0x0000119000008947 */ /* 0x000fea0003800000 */
[----:B-1----:R-:W0:Y:S01]  /*0080*/  S2R R7, SR_TID.X ;  /* 0x0000000000077919 */ /* 0x002e220000002100 */
[----:B------:R-:W-:-:S04]  /*0090*/  IADD3 R14, P0, R2, c[0x0][0x170], RZ ;  /* 0x00005c00020e7a10 */ /* 0x000fc80007f1e0ff */
[----:B------:R-:W-:-:S05]  /*00a0*/  LEA.HI.X.SX32 R15, R2, c[0x0][0x174], 0x1, P0 ;  /* 0x00005d00020f7a11 */ /* 0x000fca00000f0eff */
[----:B0-----:R-:W-:-:S05]  /*00b0*/  IMAD.WIDE.U32 R14, R7, 0x2, R14 ;  /* 0x00000002070e7825 */ /* 0x001fca00078e000e */
[----:B------:R0:W2:Y:S04]  /*00c0*/  LDG.E.U16 R5, [R14.64] ;  /* 0x000000040e057981 */ /* 0x0000a8000c1e1500 */
[----:B------:R0:W3:Y:S01]  /*00d0*/  LDG.E.U16 R6, [R14.64+0x100] ;  /* 0x000100040e067981 */ /* 0x0000e2000c1e1500 */
[----:B------:R-:W-:-:S03]  /*00e0*/  PRMT R9, R0, 0x8880, RZ ;  /* 0x0000888000097816 */ /* 0x000fc600000000ff */
[----:B------:R0:W5:Y:S01]  /*00f0*/  LDG.E.U16 R11, [R14.64+0x200] ;  /* 0x000200040e0b7981 */ /* 0x000162000c1e1500 */
[----:B------:R-:W-:-:S03]  /*0100*/  IABS R3, R9 ;  /* 0x0000000900037213 */ /* 0x000fc60000000000 */
[----:B------:R0:W5:Y:S01]  /*0110*/  LDG.E.U16 R10, [R14.64+0x300] ;  /* 0x000300040e0a7981 */ /* 0x000162000c1e1500 */
[----:B------:R-:W1:Y:S01]  /*0120*/  I2F.RP R4, R3 ;  /* 0x0000000300047306 */ /* 0x000e620000209400 */
[----:B------:R-:W-:Y:S01]  /*0130*/  IMAD.MOV.U32 R12, RZ, RZ, RZ ;  /* 0x000000ffff0c7224 */ /* 0x000fe200078e00ff */
[----:B------:R-:W-:Y:S01]  /*0140*/  IABS R16, R9 ;  /* 0x0000000900107213 */ /* 0x000fe20000000000 */
[----:B------:R-:W-:Y:S01]  /*0150*/  BSSY B0, `(.L_x_29612) ;  /* 0x000003d000007945 */ /* 0x000fe20003800000 */
[----:B------:R-:W-:-:S04]  /*0160*/  ISETP.NE.AND P0, PT, R0, RZ, PT ;  /* 0x000000ff0000720c */ /* 0x000fc80003f05270 */
[----:B-1----:R-:W1:Y:S02]  /*0170*/  MUFU.RCP R4, R4 ;  /* 0x0000000400047308 */ /* 0x002e640000001000 */
[----:B-1----:R-:W-:-:S06]  /*0180*/  IADD3 R13, R4, 0xffffffe, RZ ;  /* 0x0ffffffe040d7810 */ /* 0x002fcc0007ffe0ff */
[----:B------:R-:W1:Y:S02]  /*0190*/  F2I.FTZ.U32.TRUNC.NTZ R13, R13 ;  /* 0x0000000d000d7305 */ /* 0x000e64000021f000 */
[----:B-1----:R-:W-:-:S04]  /*01a0*/  IMAD.MOV R8, RZ, RZ, -R13 ;  /* 0x000000ffff087224 */ /* 0x002fc800078e0a0d */
[----:B0-----:R-:W-:-:S04]  /*01b0*/  IMAD R15, R8, R3, RZ ;  /* 0x00000003080f7224 */ /* 0x001fc800078e02ff */
[----:B------:R-:W-:-:S04]  /*01c0*/  IMAD.HI.U32 R12, R13, R15, R12 ;  /* 0x0000000f0d0c7227 */ /* 0x000fc800078e000c */
[----:B------:R-:W-:Y:S01]  /*01d0*/  IMAD.MOV R13, RZ, RZ, -R16 ;  /* 0x000000ffff0d7224 */ /* 0x000fe200078e0a10 */
[----:B--2---:R-:W-:-:S04]  /*01e0*/  PRMT R14, R5, 0x8880, RZ ;  /* 0x00008880050e7816 */ /* 0x004fc800000000ff */
[----:B------:R-:W-:Y:S02]  /*01f0*/  IABS R8, R14 ;  /* 0x0000000e00087213 */ /* 0x000fe40000000000 */
[----:B------:R-:W-:Y:S02]  /*0200*/  LOP3.LUT R4, R14, R9, RZ, 0x3c, !PT ;  /* 0x000000090e047212 */ /* 0x000fe400078e3cff */
[----:B---3--:R-:W-:Y:S01]  /*0210*/  PRMT R24, R6, 0x8880, RZ ;  /* 0x0000888006187816 */ /* 0x008fe200000000ff */
[----:B------:R-:W-:Y:S01]  /*0220*/  IMAD.MOV.U32 R15, RZ, RZ, R8 ;  /* 0x000000ffff0f7224 */ /* 0x000fe200078e0008 */
[----:B------:R-:W-:Y:S02]  /*0230*/  PRMT R8, R5, 0x9991, RZ ;  /* 0x0000999105087816 */ /* 0x000fe400000000ff */
[----:B------:R-:W-:Y:S01]  /*0240*/  ISETP.GE.AND P1, PT, R4, RZ, PT ;  /* 0x000000ff0400720c */ /* 0x000fe20003f26270 */
[----:B------:R-:W-:Y:S01]  /*0250*/  IMAD.HI.U32 R22, R12, R15, RZ ;  /* 0x0000000f0c167227 */ /* 0x000fe200078e00ff */
[----:B------:R-:W-:-:S02]  /*0260*/  IABS R17, R8 ;  /* 0x0000000800117213 */ /* 0x000fc40000000000 */
[----:B------:R-:W-:Y:S01]  /*0270*/  LOP3.LUT R4, R8, R9, RZ, 0x3c, !PT ;  /* 0x0000000908047212 */ /* 0x000fe200078e3cff */
[----:B------:R-:W-:Y:S01]  /*0280*/  IMAD R16, R22, R13, R15 ;  /* 0x0000000d16107224 */ /* 0x000fe200078e020f */
[----:B------:R-:W-:Y:S01]  /*0290*/  PRMT R15, R5, 0x7770, RZ ;  /* 0x00007770050f7816 */ /* 0x000fe200000000ff */
[----:B------:R-:W-:Y:S01]  /*02a0*/  IMAD.HI.U32 R18, R12, R17, RZ ;  /* 0x000000110c127227 */ /* 0x000fe200078e00ff */
[----:B------:R-:W-:Y:S02]  /*02b0*/  ISETP.GE.AND P4, PT, R4, RZ, PT ;  /* 0x000000ff0400720c */ /* 0x000fe40003f86270 */
[----:B------:R-:W-:Y:S01]  /*02c0*/  ISETP.GT.U32.AND P6, PT, R3, R16, PT ;  /* 0x000000100300720c */ /* 0x000fe20003fc4070 */
[----:B------:R-:W-:Y:S01]  /*02d0*/  IMAD R26, R18, R13, R17 ;  /* 0x0000000d121a7224 */ /* 0x000fe200078e0211 */
[----:B------:R-:W-:Y:S02]  /*02e0*/  LOP3.LUT R15, R15, R0, RZ, 0x3c, !PT ;  /* 0x000000000f0f7212 */ /* 0x000fe400078e3cff */
[----:B------:R-:W-:-:S02]  /*02f0*/  IABS R28, R24 ;  /* 0x00000018001c7213 */ /* 0x000fc40000000000 */
[----:B------:R-:W-:Y:S02]  /*0300*/  PRMT R4, R15, 0x8880, RZ ;  /* 0x000088800f047816 */ /* 0x000fe400000000ff */
[----:B------:R-:W-:Y:S01]  /*0310*/  ISETP.GT.U32.AND P5, PT, R3, R26, PT ;  /* 0x0000001a0300720c */ /* 0x000fe20003fa4070 */
[----:B------:R-:W-:Y:S01]  /*0320*/  IMAD.HI.U32 R15, R12, R28, RZ ;  /* 0x0000001c0c0f7227 */ /* 0x000fe200078e00ff */
[----:B------:R-:W-:Y:S02]  /*0330*/  ISETP.GT.AND P2, PT, R4, -0x1, PT ;  /* 0xffffffff0400780c */ /* 0x000fe40003f44270 */
[----:B------:R-:W-:Y:S01]  /*0340*/  PRMT R5, R5, 0x7771, RZ ;  /* 0x0000777105057816 */ /* 0x000fe200000000ff */
[----:B------:R-:W-:Y:S01]  /*0350*/  @!P6 IMAD.IADD R16, R16, 0x1, -R3 ;  /* 0x000000011010e824 */ /* 0x000fe200078e0a03 */
[----:B------:R-:W-:Y:S01]  /*0360*/  @!P6 IADD3 R22, R22, 0x1, RZ ;  /* 0x000000011616e810 */ /* 0x000fe20007ffe0ff */
[----:B------:R-:W-:Y:S01]  /*0370*/  IMAD R28, R15, R13, R28 ;  /* 0x0000000d0f1c7224 */ /* 0x000fe200078e021c */
[----:B------:R-:W-:-:S02]  /*0380*/  PRMT R20, R6, 0x9991, RZ ;  /* 0x0000999106147816 */ /* 0x000fc400000000ff */
[----:B------:R-:W-:Y:S02]  /*0390*/  ISETP.GE.U32.AND P3, PT, R16, R3, PT ;  /* 0x000000031000720c */ /* 0x000fe40003f66070 */
[----:B------:R-:W-:Y:S01]  /*03a0*/  LOP3.LUT R17, R5, R0, RZ, 0x3c, !PT ;  /* 0x0000000005117212 */ /* 0x000fe200078e3cff */
[----:B------:R-:W-:Y:S01]  /*03b0*/  @!P5 IMAD.IADD R26, R26, 0x1, -R3 ;  /* 0x000000011a1ad824 */ /* 0x000fe200078e0a03 */
[----:B------:R-:W-:Y:S02]  /*03c0*/  IABS R21, R20 ;  /* 0x0000001400157213 */ /* 0x000fe40000000000 */
[----:B------:R-:W-:Y:S02]  /*03d0*/  PRMT R19, R17, 0x8880, RZ ;  /* 0x0000888011137816 */ /* 0x000fe400000000ff */
[----:B------:R-:W-:Y:S01]  /*03e0*/  LOP3.LUT R4, RZ, R9, RZ, 0x33, !PT ;  /* 0x00000009ff047212 */ /* 0x000fe200078e33ff */
[----:B------:R-:W-:Y:S01]  /*03f0*/  IMAD.HI.U32 R17, R12, R21, RZ ;  /* 0x000000150c117227 */ /* 0x000fe200078e00ff */
[----:B------:R-:W-:-:S03]  /*0400*/  ISETP.GT.U32.AND P6, PT, R3, R28, PT ;  /* 0x0000001c0300720c */ /* 0x000fc60003fc4070 */
[----:B------:R-:W-:Y:S02]  /*0410*/  @P3 IADD3 R22, R22, 0x1, RZ ;  /* 0x0000000116163810 */ /* 0x000fe40007ffe0ff */
[----:B------:R-:W-:-:S03]  /*0420*/  ISETP.GE.U32.AND P3, PT, R26, R3, PT ;  /* 0x000000031a00720c */ /* 0x000fc60003f66070 */
[----:B------:R-:W-:Y:S02]  /*0430*/  IMAD.MOV.U32 R5, RZ, RZ, R22 ;  /* 0x000000ffff057224 */ /* 0x000fe400078e0016 */
[----:B------:R-:W-:Y:S02]  /*0440*/  IMAD R22, R17, R13, R21 ;  /* 0x0000000d11167224 */ /* 0x000fe400078e0215 */
        /* <DEDUP_REMOVED lines=13> */
.L_x_29613:
[----:B------:R-:W-:Y:S05]  /*0520*/  BSYNC B0 ;  /* 0x0000000000007941 */ /* 0x000fea0003800000 */
.L_x_29612:
[----:B------:R-:W-:Y:S01]  /*0530*/  ISETP.GT.U32.AND P1, PT, R3, R22, PT ;  /* 0x000000160300720c */ /* 0x000fe20003f24070 */
[----:B------:R-:W-:Y:S01]  /*0540*/  @!P6 IMAD.IADD R28, R28, 0x1, -R3 ;  /* 0x000000011c1ce824 */ /* 0x000fe200078e0a03 */
[----:B------:R-:W-:Y:S01]  /*0550*/  @!P5 IADD3 R18, R18, 0x1, RZ ;  /* 0x000000011212d810 */ /* 0x000fe20007ffe0ff */
[----:B------:R-:W-:Y:S01]  /*0560*/  BSSY B0, `(.L_x_29614) ;  /* 0x000002c000007945 */ /* 0x000fe20003800000 */
[----:B------:R-:W-:Y:S02]  /*0570*/  ISETP.GT.AND P2, PT, R19, -0x1, PT ;  /* 0xffffffff1300780c */ /* 0x000fe40003f44270 */
[----:B------:R-:W-:Y:S02]  /*0580*/  ISETP.GE.U32.AND P5, PT, R28, R3, PT ;  /* 0x000000031c00720c */ /* 0x000fe40003fa6070 */
[C---:B------:R-:W-:Y:S02]  /*0590*/  PRMT R19, R6.reuse, 0x7770, RZ ;  /* 0x0000777006137816 */ /* 0x040fe400000000ff */
[----:B------:R-:W-:-:S02]  /*05a0*/  PRMT R21, R6, 0x7771, RZ ;  /* 0x0000777106157816 */ /* 0x000fc400000000ff */
[----:B------:R-:W-:Y:S01]  /*05b0*/  LOP3.LUT R6, R24, R9, RZ, 0x3c, !PT ;  /* 0x0000000918067212 */ /* 0x000fe200078e3cff */
[----:B------:R-:W-:Y:S01]  /*05c0*/  @!P1 IMAD.IADD R22, R22, 0x1, -R3 ;  /* 0x0000000116169824 */ /* 0x000fe200078e0a03 */
[-C--:B------:R-:W-:Y:S02]  /*05d0*/  LOP3.LUT R19, R19, R0.reuse, RZ, 0x3c, !PT ;  /* 0x0000000013137212 */ /* 0x080fe400078e3cff */
[----:B------:R-:W-:Y:S02]  /*05e0*/  LOP3.LUT R21, R21, R0, RZ, 0x3c, !PT ;  /* 0x0000000015157212 */ /* 0x000fe400078e3cff */
[----:B-----5:R-:W-:Y:S02]  /*05f0*/  PRMT R14, R11, 0x8880, RZ ;  /* 0x000088800b0e7816 */ /* 0x020fe400000000ff */
[----:B------:R-:W-:Y:S02]  /*0600*/  @P3 IADD3 R18, R18, 0x1, RZ ;  /* 0x0000000112123810 */ /* 0x000fe40007ffe0ff */
[----:B------:R-:W-:-:S02]  /*0610*/  ISETP.GE.AND P3, PT, R6, RZ, PT ;  /* 0x000000ff0600720c */ /* 0x000fc40003f66270 */
[----:B------:R-:W-:Y:S02]  /*0620*/  @!P6 IADD3 R15, R15, 0x1, RZ ;  /* 0x000000010f0fe810 */ /* 0x000fe40007ffe0ff */
[----:B------:R-:W-:Y:S01]  /*0630*/  PRMT R6, R19, 0x8880, RZ ;  /* 0x0000888013067816 */ /* 0x000fe200000000ff */
[----:B------:R-:W-:Y:S01]  /*0640*/  IMAD.MOV.U32 R19, RZ, RZ, R18 ;  /* 0x000000ffff137224 */ /* 0x000fe200078e0012 */
[----:B------:R-:W-:Y:S02]  /*0650*/  PRMT R21, R21, 0x8880, RZ ;  /* 0x0000888015157816 */ /* 0x000fe400000000ff */
[----:B------:R-:W-:Y:S01]  /*0660*/  IABS R23, R14 ;  /* 0x0000000e00177213 */ /* 0x000fe20000000000 */
[----:B------:R-:W-:Y:S01]  /*0670*/  @!P4 IMAD.MOV R19, RZ, RZ, -R19 ;  /* 0x000000ffff13c224 */ /* 0x000fe200078e0a13 */
[----:B------:R-:W-:Y:S02]  /*0680*/  ISETP.GE.U32.AND P6, PT, R22, R3, PT ;  /* 0x000000031600720c */ /* 0x000fe40003fc6070 */
[----:B------:R-:W-:Y:S01]  /*0690*/  @P5 IADD3 R15, R15, 0x1, RZ ;  /* 0x000000010f0f5810 */ /* 0x000fe20007ffe0ff */
[----:B------:R-:W-:Y:S01]  /*06a0*/  IMAD.HI.U32 R16, R12, R23, RZ ;  /* 0x000000170c107227 */ /* 0x000fe200078e00ff */
[----:B------:R-:W-:-:S02]  /*06b0*/  ISETP.GT.AND P5, PT, R6, -0x1, PT ;  /* 0xffffffff0600780c */ /* 0x000fc40003fa4270 */
[----:B------:R-:W-:Y:S01]  /*06c0*/  @!P1 IADD3 R17, R17, 0x1, RZ ;  /* 0x0000000111119810 */ /* 0x000fe20007ffe0ff */
[----:B------:R-:W-:Y:S01]  /*06d0*/  IMAD.MOV.U32 R6, RZ, RZ, R21 ;  /* 0x000000ffff067224 */ /* 0x000fe200078e0015 */
[----:B------:R-:W-:Y:S01]  /*06e0*/  LOP3.LUT R21, R20, R9, RZ, 0x3c, !PT ;  /* 0x0000000914157212 */ /* 0x000fe200078e3cff */
[----:B------:R-:W-:-:S03]  /*06f0*/  IMAD R18, R16, R13, R23 ;  /* 0x0000000d10127224 */ /* 0x000fc600078e0217 */
[----:B------:R-:W-:Y:S01]  /*0700*/  ISETP.GE.AND P4, PT, R21, RZ, PT ;  /* 0x000000ff1500720c */ /* 0x000fe20003f86270 */
[----:B------:R-:W-:Y:S01]  /*0710*/  IMAD.MOV.U32 R21, RZ, RZ, R15 ;  /* 0x000000ffff157224 */ /* 0x000fe200078e000f */
[----:B------:R-:W-:Y:S02]  /*0720*/  ISETP.GT.AND P1, PT, R6, -0x1, PT ;  /* 0xffffffff0600780c */ /* 0x000fe40003f24270 */
[----:B------:R-:W-:Y:S01]  /*0730*/  @P6 IADD3 R17, R17, 0x1, RZ ;  /* 0x0000000111116810 */ /* 0x000fe20007ffe0ff */
[----:B------:R-:W-:Y:S01]  /*0740*/  @!P3 IMAD.MOV R21, RZ, RZ, -R21 ;  /* 0x000000ffff15b224 */ /* 0x000fe200078e0a15 */
[----:B------:R-:W-:Y:S02]  /*0750*/  ISETP.GT.U32.AND P6, PT, R3, R18, PT ;  /* 0x000000120300720c */ /* 0x000fe40003fc4070 */
[----:B------:R-:W-:Y:S01]  /*0760*/  SEL R6, R4, R19, !P0 ;  /* 0x0000001304067207 */ /* 0x000fe20004000000 */
        /* <DEDUP_REMOVED lines=11> */
.L_x_29615:
[----:B------:R-:W-:Y:S05]  /*0820*/  BSYNC B0 ;  /* 0x0000000000007941 */ /* 0x000fea0003800000 */
.L_x_29614:
        /* <DEDUP_REMOVED lines=14> */
.L_x_29617:
[----:B------:R-:W-:Y:S05]  /*0910*/  BSYNC B0 ;  /* 0x0000000000007941 */ /* 0x000fea0003800000 */
.L_x_29616:
[----:B------:R-:W-:Y:S01]  /*0920*/  BSSY B0, `(.L_x_29618) ;  /* 0x000000e000007945 */ /* 0x000fe20003800000 */
[----:B------:R-:W-:Y:S02]  /*0930*/  PRMT R19, R11, 0x7770, RZ ;  /* 0x000077700b137816 */ /* 0x000fe400000000ff */
        /* <DEDUP_REMOVED lines=12> */
.L_x_29619:
[----:B------:R-:W-:Y:S05]  /*0a00*/  BSYNC B0 ;  /* 0x0000000000007941 */ /* 0x000fea0003800000 */
.L_x_29618:
[----:B------:R-:W-:Y:S01]  /*0a10*/  @!P6 IMAD.IADD R18, R18, 0x1, -R3 ;  /* 0x000000011212e824 */ /* 0x000fe200078e0a03 */
[----:B------:R-:W-:Y:S01]  /*0a20*/  LOP3.LUT R19, R19, R0, RZ, 0x3c, !PT ;  /* 0x0000000013137212 */ /* 0x000fe200078e3cff */
[----:B------:R-:W-:Y:S01]  /*0a30*/  BSSY B0, `(.L_x_29620) ;  /* 0x0000025000007945 */ /* 0x000fe20003800000 */
[----:B------:R-:W-:Y:S02]  /*0a40*/  PRMT R24, R11, 0x9991, RZ ;  /* 0x000099910b187816 */ /* 0x000fe400000000ff */
[----:B------:R-:W-:Y:S02]  /*0a50*/  ISETP.GE.U32.AND P1, PT, R18, R3, PT ;  /* 0x000000031200720c */ /* 0x000fe40003f26070 */
[----:B------:R-:W-:Y:S02]  /*0a60*/  PRMT R17, R19, 0x8880, RZ ;  /* 0x0000888013117816 */ /* 0x000fe400000000ff */
[----:B------:R-:W-:Y:S02]  /*0a70*/  LOP3.LUT R19, R14, R9, RZ, 0x3c, !PT ;  /* 0x000000090e137212 */ /* 0x000fe400078e3cff */
[----:B------:R-:W-:-:S02]  /*0a80*/  PRMT R22, R10, 0x8880, RZ ;  /* 0x000088800a167816 */ /* 0x000fc400000000ff */
[----:B------:R-:W-:Y:S02]  /*0a90*/  ISETP.GE.AND P2, PT, R19, RZ, PT ;  /* 0x000000ff1300720c */ /* 0x000fe40003f46270 */
[----:B------:R-:W-:Y:S02]  /*0aa0*/  @!P6 IADD3 R16, R16, 0x1, RZ ;  /* 0x000000011010e810 */ /* 0x000fe40007ffe0ff */
[----:B------:R-:W-:Y:S02]  /*0ab0*/  ISETP.GT.AND P5, PT, R17, -0x1, PT ;  /* 0xffffffff1100780c */ /* 0x000fe40003fa4270 */
[----:B------:R-:W-:Y:S02]  /*0ac0*/  PRMT R20, R10, 0x9991, RZ ;  /* 0x000099910a147816 */ /* 0x000fe400000000ff */
[----:B------:R-:W-:Y:S02]  /*0ad0*/  IABS R26, R24 ;  /* 0x00000018001a7213 */ /* 0x000fe40000000000 */
[----:B------:R-:W-:-:S02]  /*0ae0*/  IABS R28, R22 ;  /* 0x00000016001c7213 */ /* 0x000fc40000000000 */
[----:B------:R-:W-:Y:S01]  /*0af0*/  @P1 IADD3 R16, R16, 0x1, RZ ;  /* 0x0000000110101810 */ /* 0x000fe20007ffe0ff */
[C---:B------:R-:W-:Y:S01]  /*0b00*/  IMAD.HI.U32 R19, R12.reuse, R26, RZ ;  /* 0x0000001a0c137227 */ /* 0x040fe200078e00ff */
[----:B------:R-:W-:Y:S02]  /*0b10*/  IABS R23, R20 ;  /* 0x0000001400177213 */ /* 0x000fe40000000000 */
[----:B------:R-:W-:Y:S01]  /*0b20*/  PRMT R11, R11, 0x7771, RZ ;  /* 0x000077710b0b7816 */ /* 0x000fe200000000ff */
[----:B------:R-:W-:-:S04]  /*0b30*/  IMAD.HI.U32 R17, R12, R28, RZ ;  /* 0x0000001c0c117227 */ /* 0x000fc800078e00ff */
[----:B------:R-:W-:Y:S02]  /*0b40*/  IMAD.MOV.U32 R21, RZ, RZ, R16 ;  /* 0x000000ffff157224 */ /* 0x000fe400078e0010 */
[-C--:B------:R-:W-:Y:S02]  /*0b50*/  IMAD R26, R19, R13.reuse, R26 ;  /* 0x0000000d131a7224 */ /* 0x080fe400078e021a */
[----:B------:R-:W-:Y:S02]  /*0b60*/  IMAD R28, R17, R13, R28 ;  /* 0x0000000d111c7224 */ /* 0x000fe400078e021c */
[----:B------:R-:W-:Y:S01]  /*0b70*/  IMAD.HI.U32 R16, R12, R23, RZ ;  /* 0x000000170c107227 */ /* 0x000fe200078e00ff */
[C---:B------:R-:W-:Y:S02]  /*0b80*/  ISETP.GT.U32.AND P3, PT, R3.reuse, R26, PT ;  /* 0x0000001a0300720c */ /* 0x040fe40003f64070 */
[----:B------:R-:W-:Y:S01]  /*0b90*/  ISETP.GT.U32.AND P4, PT, R3, R28, PT ;  /* 0x0000001c0300720c */ /* 0x000fe20003f84070 */
[----:B------:R-:W-:-:S02]  /*0ba0*/  @!P2 IMAD.MOV R21, RZ, RZ, -R21 ;  /* 0x000000ffff15a224 */ /* 0x000fc400078e0a15 */
[----:B------:R-:W-:-:S03]  /*0bb0*/  IMAD R12, R16, R13, R23 ;  /* 0x0000000d100c7224 */ /* 0x000fc600078e0217 */
        /* <DEDUP_REMOVED lines=12> */
.L_x_29621:
[----:B------:R-:W-:Y:S05]  /*0c80*/  BSYNC B0 ;  /* 0x0000000000007941 */ /* 0x000fea0003800000 */
.L_x_29620:
[----:B------:R-:W-:Y:S01]  /*0c90*/  ISETP.GT.U32.AND P1, PT, R3, R12, PT ;  /* 0x0000000c0300720c */ /* 0x000fe20003f24070 */
[--C-:B------:R-:W-:Y:S01]  /*0ca0*/  @!P3 IMAD.IADD R26, R26, 0x1, -R3.reuse ;  /* 0x000000011a1ab824 */ /* 0x100fe200078e0a03 */
[----:B------:R-:W-:Y:S01]  /*0cb0*/  LOP3.LUT R11, R11, R0, RZ, 0x3c, !PT ;  /* 0x000000000b0b7212 */ /* 0x000fe200078e3cff */
[----:B------:R-:W-:Y:S01]  /*0cc0*/  @!P4 IMAD.IADD R28, R28, 0x1, -R3 ;  /* 0x000000011c1cc824 */ /* 0x000fe200078e0a03 */
[----:B------:R-:W-:Y:S01]  /*0cd0*/  LOP3.LUT R18, R24, R9, RZ, 0x3c, !PT ;  /* 0x0000000918127212 */ /* 0x000fe200078e3cff */
[----:B------:R-:W-:Y:S01]  /*0ce0*/  BSSY B0, `(.L_x_29622) ;  /* 0x000002c000007945 */ /* 0x000fe20003800000 */
[----:B------:R-:W-:Y:S02]  /*0cf0*/  ISETP.GE.U32.AND P5, PT, R26, R3, PT ;  /* 0x000000031a00720c */ /* 0x000fe40003fa6070 */
[----:B------:R-:W-:Y:S02]  /*0d00*/  PRMT R14, R11, 0x8880, RZ ;  /* 0x000088800b0e7816 */ /* 0x000fe400000000ff */
[----:B------:R-:W-:-:S02]  /*0d10*/  ISETP.GE.AND P2, PT, R18, RZ, PT ;  /* 0x000000ff1200720c */ /* 0x000fc40003f46270 */
[----:B------:R-:W-:Y:S01]  /*0d20*/  PRMT R11, R10, 0x7770, RZ ;  /* 0x000077700a0b7816 */ /* 0x000fe200000000ff */
[----:B------:R-:W-:Y:S01]  /*0d30*/  @!P1 IMAD.IADD R12, R12, 0x1, -R3 ;  /* 0x000000010c0c9824 */ /* 0x000fe200078e0a03 */
[----:B------:R-:W-:Y:S02]  /*0d40*/  ISETP.GE.U32.AND P6, PT, R28, R3, PT ;  /* 0x000000031c00720c */ /* 0x000fe40003fc6070 */
[----:B------:R-:W-:Y:S02]  /*0d50*/  @!P3 IADD3 R19, R19, 0x1, RZ ;  /* 0x000000011313b810 */ /* 0x000fe40007ffe0ff */
[----:B------:R-:W-:Y:S02]  /*0d60*/  PRMT R21, R10, 0x7771, RZ ;  /* 0x000077710a157816 */ /* 0x000fe400000000ff */
[----:B------:R-:W-:Y:S02]  /*0d70*/  LOP3.LUT R10, R22, R9, RZ, 0x3c, !PT ;  /* 0x00000009160a7212 */ /* 0x000fe400078e3cff */
[----:B------:R-:W-:-:S02]  /*0d80*/  @!P4 IADD3 R17, R17, 0x1, RZ ;  /* 0x000000011111c810 */ /* 0x000fc40007ffe0ff */
[----:B------:R-:W-:Y:S02]  /*0d90*/  ISETP.GT.AND P3, PT, R14, -0x1, PT ;  /* 0xffffffff0e00780c */ /* 0x000fe40003f64270 */
[----:B------:R-:W-:Y:S02]  /*0da0*/  ISETP.GE.U32.AND P4, PT, R12, R3, PT ;  /* 0x000000030c00720c */ /* 0x000fe40003f86070 */
[----:B------:R-:W-:Y:S02]  /*0db0*/  @P5 IADD3 R19, R19, 0x1, RZ ;  /* 0x0000000113135810 */ /* 0x000fe40007ffe0ff */
[----:B------:R-:W-:Y:S02]  /*0dc0*/  LOP3.LUT R21, R21, R0, RZ, 0x3c, !PT ;  /* 0x0000000015157212 */ /* 0x000fe400078e3cff */
[----:B------:R-:W-:Y:S01]  /*0dd0*/  ISETP.GE.AND P5, PT, R10, RZ, PT ;  /* 0x000000ff0a00720c */ /* 0x000fe20003fa6270 */
[----:B------:R-:W-:Y:S01]  /*0de0*/  @!P2 IMAD.MOV R19, RZ, RZ, -R19 ;  /* 0x000000ffff13a224 */ /* 0x000fe200078e0a13 */
[----:B------:R-:W-:-:S02]  /*0df0*/  PRMT R21, R21, 0x8880, RZ ;  /* 0x0000888015157816 */ /* 0x000fc400000000ff */
[----:B------:R-:W-:Y:S02]  /*0e00*/  @!P1 IADD3 R16, R16, 0x1, RZ ;  /* 0x0000000110109810 */ /* 0x000fe40007ffe0ff */
[----:B------:R-:W-:Y:S02]  /*0e10*/  LOP3.LUT R11, R11, R0, RZ, 0x3c, !PT ;  /* 0x000000000b0b7212 */ /* 0x000fe400078e3cff */
[----:B------:R-:W-:Y:S01]  /*0e20*/  IADD3 R10, P1, R2, c[0x0][0x168], RZ ;  /* 0x00005a00020a7a10 */ /* 0x000fe20007f3e0ff */
[----:B------:R-:W-:Y:S01]  /*0e30*/  IMAD.MOV.U32 R2, RZ, RZ, R21 ;  /* 0x000000ffff027224 */ /* 0x000fe200078e0015 */
[----:B------:R-:W-:Y:S02]  /*0e40*/  @P6 IADD3 R17, R17, 0x1, RZ ;  /* 0x0000000111116810 */ /* 0x000fe40007ffe0ff */
[----:B------:R-:W-:Y:S01]  /*0e50*/  PRMT R0, R11, 0x8880, RZ ;  /* 0x000088800b007816 */ /* 0x000fe200000000ff */
[----:B------:R-:W-:Y:S01]  /*0e60*/  IMAD.X R11, RZ, RZ, c[0x0][0x16c], P1 ;  /* 0x00005b00ff0b7624 */ /* 0x000fe200008e06ff */
[----:B------:R-:W-:Y:S01]  /*0e70*/  LOP3.LUT R9, R20, R9, RZ, 0x3c, !PT ;  /* 0x0000000914097212 */ /* 0x000fe200078e3cff */
[----:B------:R-:W-:Y:S01]  /*0e80*/  @!P5 IMAD.MOV R17, RZ, RZ, -R17 ;  /* 0x000000ffff11d224 */ /* 0x000fe200078e0a11 */
[----:B------:R-:W-:Y:S01]  /*0e90*/  @P4 IADD3 R16, R16, 0x1, RZ ;  /* 0x0000000110104810 */ /* 0x000fe20007ffe0ff */
[----:B------:R-:W-:Y:S01]  /*0ea0*/  IMAD.WIDE R10, R7, 0x2, R10 ;  /* 0x00000002070a7825 */ /* 0x000fe200078e020a */
[----:B------:R-:W-:-:S02]  /*0eb0*/  ISETP.GT.AND P4, PT, R0, -0x1, PT ;  /* 0xffffffff0000780c */ /* 0x000fc40003f84270 */
[----:B------:R-:W-:Y:S02]  /*0ec0*/  ISETP.GE.AND P6, PT, R9, RZ, PT ;  /* 0x000000ff0900720c */ /* 0x000fe40003fc6270 */
[----:B------:R-:W-:Y:S02]  /*0ed0*/  ISETP.GT.AND P1, PT, R2, -0x1, PT ;  /* 0xffffffff0200780c */ /* 0x000fe40003f24270 */
        /* <DEDUP_REMOVED lines=12> */
.L_x_29623:
[----:B------:R-:W-:Y:S05]  /*0fa0*/  BSYNC B0 ;  /* 0x0000000000007941 */ /* 0x000fea0003800000 */
.L_x_29622:
        /* <DEDUP_REMOVED lines=14> */
.L_x_29625:
[----:B------:R-:W-:Y:S05]  /*1090*/  BSYNC B0 ;  /* 0x0000000000007941 */ /* 0x000fea0003800000 */
.L_x_29624:
        /* <DEDUP_REMOVED lines=13> */
.L_x_29627:
[----:B------:R-:W-:Y:S05]  /*1170*/  BSYNC B0 ;  /* 0x0000000000007941 */ /* 0x000fea0003800000 */
.L_x_29626:
        /* <DEDUP_REMOVED lines=9> */
.L_x_29611:
[----:B-1----:R-:W0:Y:S01]  /*1210*/  S2R R11, SR_TID.X ;  /* 0x00000000000b7919 */ /* 0x002e220000002100 */
        /* <DEDUP_REMOVED lines=10> */
[----:B------:R-:W-:-:S05]  /*12c0*/  @!P5 IMAD.X R5, RZ, RZ, c[0x0][0x174], P1 ;  /* 0x00005d00ff05d624 */ /* 0x000fca00008e06ff */
[----:B------:R0:W5:Y:S01]  /*12d0*/  @!P5 LDG.E.U8 R23, [R4.64] ;  /* 0x000000040417d981 */ /* 0x000162000c1e1100 */
        /* <DEDUP_REMOVED lines=9> */
[----:B------:R-:W-:-:S11]  /*1370*/  @!P6 IADD3 R20, P5, R20, c[0x0][0x170], RZ ;  /* 0x00005c001414ea10 */ /* 0x000fd60007fbe0ff */
[----:B------:R-:W-:Y:S01]  /*1380*/  @!P2 IMAD.IADD R24, R2, 0x1, R7 ;  /* 0x000000010218a824 */ /* 0x000fe200078e0207 */
[----:B------:R-:W-:-:S04]  /*1390*/  @!P2 IADD3 R7, R7, 0x80, RZ ;  /* 0x000000800707a810 */ /* 0x000fc80007ffe0ff */
[----:B------:R-:W-:Y:S01]  /*13a0*/  ISETP.GE.AND P1, PT, R7, R3, PT ;  /* 0x000000030700720c */ /* 0x000fe20003f26270 */
[----:B------:R-:W-:Y:S01]  /*13b0*/  @!P6 IMAD.X R21, RZ, RZ, c[0x0][0x174], P5 ;  /* 0x00005d00ff15e624 */ /* 0x000fe200028e06ff */
[----:B------:R-:W-:Y:S02]  /*13c0*/  @!P4 IADD3 R8, P5, R8, c[0x0][0x170], RZ ;  /* 0x00005c000808ca10 */ /* 0x000fe40007fbe0ff */
[----:B------:R-:W-:-:S03]  /*13d0*/  PRMT R17, RZ, 0x7610, R17 ;  /* 0x00007610ff117816 */ /* 0x000fc60000000011 */
[----:B------:R-:W-:Y:S01]  /*13e0*/  @!P4 IMAD.X R9, RZ, RZ, c[0x0][0x174], P5 ;  /* 0x00005d00ff09c624 */ /* 0x000fe200028e06ff */
[----:B------:R-:W-:-:S04]  /*13f0*/  PRMT R19, RZ, 0x7610, R19 ;  /* 0x00007610ff137816 */ /* 0x000fc80000000013 */
[----:B------:R1:W5:Y:S01]  /*1400*/  @!P4 LDG.E.U8 R17, [R8.64] ;  /* 0x000000040811c981 */ /* 0x000362000c1e1100 */
[----:B------:R-:W-:Y:S01]  /*1410*/  @!P1 IMAD.IADD R10, R2, 0x1, R7 ;  /* 0x00000001020a9824 */ /* 0x000fe200078e0207 */
[----:B------:R-:W-:Y:S02]  /*1420*/  @!P1 IADD3 R7, R7, 0x80, RZ ;  /* 0x0000008007079810 */ /* 0x000fe40007ffe0ff */
[----:B------:R-:W-:Y:S01]  /*1430*/  @!P2 IADD3 R24, P4, R24, c[0x0][0x170], RZ ;  /* 0x00005c001818aa10 */ /* 0x000fe20007f9e0ff */
[----:B------:R2:W5:Y:S01]  /*1440*/  @!P6 LDG.E.U8 R19, [R20.64] ;  /* 0x000000041413e981 */ /* 0x000562000c1e1100 */
[----:B------:R-:W-:Y:S02]  /*1450*/  ISETP.GE.AND P5, PT, R7, R3, PT ;  /* 0x000000030700720c */ /* 0x000fe40003fa6270 */
[----:B------:R-:W-:Y:S01]  /*1460*/  @!P3 IADD3 R26, P6, R26, c[0x0][0x170], RZ ;  /* 0x00005c001a1aba10 */ /* 0x000fe20007fde0ff */
[----:B------:R-:W-:Y:S01]  /*1470*/  @!P2 IMAD.X R25, RZ, RZ, c[0x0][0x174], P4 ;  /* 0x00005d00ff19a624 */ /* 0x000fe200020e06ff */
[----:B0-----:R-:W-:-:S02]  /*1480*/  @!P1 IADD3 R4, P4, R10, c[0x0][0x170], RZ ;  /* 0x00005c000a049a10 */ /* 0x001fc40007f9e0ff */
[----:B------:R-:W-:Y:S01]  /*1490*/  PRMT R15, RZ, 0x7610, R15 ;  /* 0x00007610ff0f7816 */ /* 0x000fe2000000000f */
[----:B------:R-:W-:Y:S01]  /*14a0*/  @!P3 IMAD.X R27, RZ, RZ, c[0x0][0x174], P6 ;  /* 0x00005d00ff1bb624 */ /* 0x000fe200030e06ff */
[----:B-1----:R-:W-:Y:S01]  /*14b0*/  PRMT R9, RZ, 0x7610, R9 ;  /* 0x00007610ff097816 */ /* 0x002fe20000000009 */
[----:B------:R-:W-:-:S03]  /*14c0*/  @!P1 IMAD.X R5, RZ, RZ, c[0x0][0x174], P4 ;  /* 0x00005d00ff059624 */ /* 0x000fc600020e06ff */
[----:B------:R0:W5:Y:S01]  /*14d0*/  @!P3 LDG.E.U8 R15, [R26.64] ;  /* 0x000000041a0fb981 */ /* 0x000162000c1e1100 */
[----:B--2---:R-:W-:-:S03]  /*14e0*/  @!P5 IMAD.IADD R20, R2, 0x1, R7 ;  /* 0x000000010214d824 */ /* 0x004fc600078e0207 */
[----:B------:R1:W5:Y:S01]  /*14f0*/  @!P1 LDG.E.U8 R9, [R4.64] ;  /* 0x0000000404099981 */ /* 0x000362000c1e1100 */
[----:B------:R-:W-:Y:S02]  /*1500*/  @!P0 IADD3 R28, P1, R6, c[0x0][0x170], RZ ;  /* 0x00005c00061c8a10 */ /* 0x000fe40007f3e0ff */
[----:B------:R-:W-:Y:S02]  /*1510*/  @!P5 IADD3 R20, P3, R20, c[0x0][0x170], RZ ;  /* 0x00005c001414da10 */ /* 0x000fe40007f7e0ff */
[----:B------:R-:W-:Y:S01]  /*1520*/  PRMT R13, RZ, 0x7610, R13 ;  /* 0x00007610ff0d7816 */ /* 0x000fe2000000000d */
[----:B------:R-:W-:Y:S01]  /*1530*/  @!P0 IMAD.X R29, RZ, RZ, c[0x0][0x174], P1 ;  /* 0x00005d00ff1d8624 */ /* 0x000fe200008e06ff */
[----:B------:R-:W-:Y:S01]  /*1540*/  PRMT R7, RZ, 0x7610, R7 ;  /* 0x00007610ff077816 */ /* 0x000fe20000000007 */
[----:B------:R-:W-:Y:S01]  /*1550*/  @!P5 IMAD.X R21, RZ, RZ, c[0x0][0x174], P3 ;  /* 0x00005d00ff15d624 */ /* 0x000fe200018e06ff */
[----:B0-----:R-:W-:Y:S02]  /*1560*/  PRMT R27, RZ, 0x7610, R27 ;  /* 0x00007610ff1b7816 */ /* 0x001fe4000000001b */
[----:B------:R1:W5:Y:S04]  /*1570*/  @!P2 LDG.E.U8 R13, [R24.64] ;  /* 0x00000004180da981 */ /* 0x000368000c1e1100 */
[----:B------:R1:W5:Y:S04]  /*1580*/  @!P5 LDG.E.U8 R7, [R20.64] ;  /* 0x000000041407d981 */ /* 0x000368000c1e1100 */
[----:B------:R1:W5:Y:S01]  /*1590*/  @!P0 LDG.E.U8 R27, [R28.64] ;  /* 0x000000041c1b8981 */ /* 0x000362000c1e1100 */
[----:B------:R-:W-:Y:S01]  /*15a0*/  BSSY B0, `(.L_x_29628) ;  /* 0x000002c000007945 */ /* 0x000fe20003800000 */
[----:B------:R-:W-:Y:S01]  /*15b0*/  PRMT R6, R0, 0x8880, RZ ;  /* 0x0000888000067816 */ /* 0x000fe200000000ff */
[----:B------:R-:W-:Y:S05]  /*15c0*/  @P0 BRA `(.L_x_29629) ;  /* 0x0000029000000947 */ /* 0x000fea0003800000 */
[----:B------:R-:W-:Y:S01]  /*15d0*/  IABS R10, R6 ;  /* 0x00000006000a7213 */ /* 0x000fe20000000000 */
[----:B-1----:R-:W-:Y:S01]  /*15e0*/  IMAD.MOV.U32 R4, RZ, RZ, RZ ;  /* 0x000000ffff047224 */ /* 0x002fe200078e00ff */
[----:B------:R-:W-:-:S02]  /*15f0*/  ISETP.NE.AND P3, PT, R0, RZ, PT ;  /* 0x000000ff0000720c */ /* 0x000fc40003f65270 */
[----:B------:R-:W0:Y:S01]  /*1600*/  I2F.RP R8, R10 ;  /* 0x0000000a00087306 */ /* 0x000e220000209400 */
[----:B------:R-:W-:-:S07]  /*1610*/  LOP3.LUT R25, RZ, R6, RZ, 0x33, !PT ;  /* 0x00000006ff197212 */ /* 0x000fce00078e33ff */
[----:B0-----:R-:W0:Y:S02]  /*1620*/  MUFU.RCP R8, R8 ;  /* 0x0000000800087308 */ /* 0x001e240000001000 */
[----:B0-----:R-:W-:-:S06]  /*1630*/  IADD3 R12, R8, 0xffffffe, RZ ;  /* 0x0ffffffe080c7810 */ /* 0x001fcc0007ffe0ff */
[----:B------:R-:W0:Y:S02]  /*1640*/  F2I.FTZ.U32.TRUNC.NTZ R5, R12 ;  /* 0x0000000c00057305 */ /* 0x000e24000021f000 */
[----:B0-----:R-:W-:-:S04]  /*1650*/  IMAD.MOV R21, RZ, RZ, -R5 ;  /* 0x000000ffff157224 */ /* 0x001fc800078e0a05 */
[----:B------:R-:W-:-:S04]  /*1660*/  IMAD R21, R21, R10, RZ ;  /* 0x0000000a15157224 */ /* 0x000fc800078e02ff */
[----:B------:R-:W-:Y:S01]  /*1670*/  IMAD.HI.U32 R14, R5, R21, R4 ;  /* 0x00000015050e7227 */ /* 0x000fe200078e0004 */
[C---:B-----5:R-:W-:Y:S02]  /*1680*/  LOP3.LUT R4, R27.reuse, 0xffff, RZ, 0xc0, !PT ;  /* 0x0000ffff1b047812 */ /* 0x060fe400078ec0ff */
[----:B------:R-:W-:Y:S02]  /*1690*/  LOP3.LUT R27, R27, R0, RZ, 0x3c, !PT ;  /* 0x000000001b1b7212 */ /* 0x000fe400078e3cff */
        /* <DEDUP_REMOVED lines=28> */
.L_x_29629:
[----:B------:R-:W-:Y:S05]  /*1860*/  BSYNC B0 ;  /* 0x0000000000007941 */ /* 0x000fea0003800000 */
.L_x_29628:
[C---:B------:R-:W-:Y:S01]  /*1870*/  IADD3 R10, R11.reuse, 0x80, RZ ;  /* 0x000000800b0a7810 */ /* 0x040fe20007ffe0ff */
[----:B------:R-:W-:Y:S01]  /*1880*/  BSSY B0, `(.L_x_29630) ;  /* 0x000002f000007945 */ /* 0x000fe20003800000 */
[----:B-1----:R-:W-:Y:S02]  /*1890*/  IADD3 R4, R11, 0x100, RZ ;  /* 0x000001000b047810 */ /* 0x002fe40007ffe0ff */
[-C--:B------:R-:W-:Y:S02]  /*18a0*/  ISETP.GE.AND P0, PT, R10, R3.reuse, PT ;  /* 0x000000030a00720c */ /* 0x080fe40003f06270 */
[----:B------:R-:W-:-:S11]  /*18b0*/  ISETP.GE.AND P4, PT, R4, R3, PT ;  /* 0x000000030400720c */ /* 0x000fd60003f86270 */
[----:B------:R-:W-:Y:S05]  /*18c0*/  @P0 BRA `(.L_x_29631) ;  /* 0x000002a000000947 */ /* 0x000fea0003800000 */
[----:B------:R-:W-:Y:S02]  /*18d0*/  IABS R14, R6 ;  /* 0x00000006000e7213 */ /* 0x000fe40000000000 */
[C---:B-----5:R-:W-:Y:S02]  /*18e0*/  LOP3.LUT R4, R23.reuse, 0xffff, RZ, 0xc0, !PT ;  /* 0x0000ffff17047812 */ /* 0x060fe400078ec0ff */
[----:B------:R-:W0:Y:S01]  /*18f0*/  I2F.RP R12, R14 ;  /* 0x0000000e000c7306 */ /* 0x000e220000209400 */
[----:B------:R-:W-:Y:S02]  /*1900*/  LOP3.LUT R23, R23, R0, RZ, 0x3c, !PT ;  /* 0x0000000017177212 */ /* 0x000fe400078e3cff */
[----:B------:R-:W-:Y:S02]  /*1910*/  PRMT R21, R4, 0x8880, RZ ;  /* 0x0000888004157816 */ /* 0x000fe400000000ff */
[----:B------:R-:W-:Y:S02]  /*1920*/  IABS R4, R6 ;  /* 0x0000000600047213 */ /* 0x000fe40000000000 */
[----:B------:R-:W-:-:S02]  /*1930*/  IABS R16, R21 ;  /* 0x0000001500107213 */ /* 0x000fc40000000000 */
        /* <DEDUP_REMOVED lines=35> */
.L_x_29631:
[----:B------:R-:W-:Y:S05]  /*1b70*/  BSYNC B0 ;  /* 0x0000000000007941 */ /* 0x000fea0003800000 */
.L_x_29630:
        /* <DEDUP_REMOVED lines=11> */
[----:B------:R-:W-:Y:S02]  /*1c30*/  IABS R18, R6 ;  /* 0x0000000600127213 */ /* 0x000fe40000000000 */
[C---:B-----5:R-:W-:Y:S02]  /*1c40*/  LOP3.LUT R4, R19.reuse, 0xffff, RZ, 0xc0, !PT ;  /* 0x0000ffff13047812 */ /* 0x060fe400078ec0ff */
[----:B------:R-:W0:Y:S01]  /*1c50*/  I2F.RP R14, R18 ;  /* 0x00000012000e7306 */ /* 0x000e220000209400 */
[----:B------:R-:W-:-:S02]  /*1c60*/  LOP3.LUT R19, R19, R0, RZ, 0x3c, !PT ;  /* 0x0000000013137212 */ /* 0x000fc400078e3cff */
[----:B------:R-:W-:Y:S02]  /*1c70*/  PRMT R21, R4, 0x8880, RZ ;  /* 0x0000888004157816 */ /* 0x000fe400000000ff */
[----:B------:R-:W-:Y:S02]  /*1c80*/  IABS R4, R6 ;  /* 0x0000000600047213 */ /* 0x000fe40000000000 */
        /* <DEDUP_REMOVED lines=36> */
.L_x_29633:
[----:B------:R-:W-:Y:S05]  /*1ed0*/  BSYNC B0 ;  /* 0x0000000000007941 */ /* 0x000fea0003800000 */
.L_x_29632:
[----:B------:R-:W-:Y:S01]  /*1ee0*/  BSSY B0, `(.L_x_29634) ;  /* 0x000002d000007945 */ /* 0x000fe20003800000 */
[----:B------:R-:W-:Y:S01]  /*1ef0*/  ISETP.GE.AND P4, PT, R16, R3, PT ;  /* 0x000000031000720c */ /* 0x000fe20003f86270 */
[----:B------:R-:W-:Y:S07]  /*1f00*/  @P3 BRA `(.L_x_29635) ;  /* 0x000002a000003947 */ /* 0x000fee0003800000 */
[----:B------:R-:W-:Y:S02]  /*1f10*/  IABS R18, R6 ;  /* 0x0000000600127213 */ /* 0x000fe40000000000 */
[C---:B-----5:R-:W-:Y:S02]  /*1f20*/  LOP3.LUT R4, R17.reuse, 0xffff, RZ, 0xc0, !PT ;  /* 0x0000ffff11047812 */ /* 0x060fe400078ec0ff */
        /* <DEDUP_REMOVED lines=40> */
.L_x_29635:
[----:B------:R-:W-:Y:S05]  /*21b0*/  BSYNC B0 ;  /* 0x0000000000007941 */ /* 0x000fea0003800000 */
.L_x_29634:
[----:B------:R-:W-:Y:S01]  /*21c0*/  BSSY B0, `(.L_x_29636) ;  /* 0x000002e000007945 */ /* 0x000fe20003800000 */
[----:B------:R-:W-:Y:S01]  /*21d0*/  ISETP.GE.AND P3, PT, R11, R3, PT ;  /* 0x000000030b00720c */ /* 0x000fe20003f66270 */
[----:B------:R-:W-:Y:S07]  /*21e0*/  @P0 BRA `(.L_x_29637) ;  /* 0x000002b000000947 */ /* 0x000fee0003800000 */
[-C--:B-----5:R-:W-:Y:S02]  /*21f0*/  IABS R17, R6.reuse ;  /* 0x0000000600117213 */ /* 0x0a0fe40000000000 */
[C---:B------:R-:W-:Y:S02]  /*2200*/  LOP3.LUT R4, R15.reuse, 0xffff, RZ, 0xc0, !PT ;  /* 0x0000ffff0f047812 */ /* 0x040fe400078ec0ff */
[----:B------:R-:W0:Y:S01]  /*2210*/  I2F.RP R18, R17 ;  /* 0x0000001100127306 */ /* 0x000e220000209400 */
[----:B------:R-:W-:Y:S02]  /*2220*/  IABS R22, R6 ;  /* 0x0000000600167213 */ /* 0x000fe40000000000 */
[----:B------:R-:W-:Y:S02]  /*2230*/  PRMT R19, R4, 0x8880, RZ ;  /* 0x0000888004137816 */ /* 0x000fe400000000ff */
[----:B------:R-:W-:-:S03]  /*2240*/  LOP3.LUT R15, R15, R0, RZ, 0x3c, !PT ;  /* 0x000000000f0f7212 */ /* 0x000fc600078e3cff */
        /* <DEDUP_REMOVED lines=37> */
.L_x_29637:
[----:B------:R-:W-:Y:S05]  /*24a0*/  BSYNC B0 ;  /* 0x0000000000007941 */ /* 0x000fea0003800000 */
.L_x_29636:
[----:B------:R-:W-:Y:S01]  /*24b0*/  BSSY B0, `(.L_x_29638) ;  /* 0x000002d000007945 */ /* 0x000fe20003800000 */
[----:B------:R-:W-:Y:S05]  /*24c0*/  @P1 BRA `(.L_x_29639) ;  /* 0x000002b000001947 */ /* 0x000fea0003800000 */
        /* <DEDUP_REMOVED lines=43> */
.L_x_29639:
[----:B------:R-:W-:Y:S05]  /*2780*/  BSYNC B0 ;  /* 0x0000000000007941 */ /* 0x000fea0003800000 */
.L_x_29638:
[----:B------:R-:W-:Y:S01]  /*2790*/  BSSY B0, `(.L_x_29640) ;  /* 0x000002d000007945 */ /* 0x000fe20003800000 */
[----:B------:R-:W-:Y:S05]  /*27a0*/  @P2 BRA `(.L_x_29641) ;  /* 0x000002b000002947 */ /* 0x000fea0003800000 */
[-C--:B-----5:R-:W-:Y:S02]  /*27b0*/  IABS R17, R6.reuse ;  /* 0x0000000600117213 */ /* 0x0a0fe40000000000 */
[C---:B------:R-:W-:Y:S02]  /*27c0*/  LOP3.LUT R4, R9.reuse, 0xffff, RZ, 0xc0, !PT ;  /* 0x0000ffff09047812 */ /* 0x040fe400078ec0ff */
[----:B------:R-:W0:Y:S01]  /*27d0*/  I2F.RP R18, R17 ;  /* 0x0000001100127306 */ /* 0x000e220000209400 */
[----:B------:R-:W-:Y:S02]  /*27e0*/  IABS R22, R6 ;  /* 0x0000000600167213 */ /* 0x000fe40000000000 */
[----:B------:R-:W-:Y:S02]  /*27f0*/  PRMT R19, R4, 0x8880, RZ ;  /* 0x0000888004137816 */ /* 0x000fe400000000ff */
[----:B------:R-:W-:-:S02]  /*2800*/  LOP3.LUT R9, R9, R0, RZ, 0x3c, !PT ;  /* 0x0000000009097212 */ /* 0x000fc400078e3cff */
[----:B------:R-:W-:Y:S01]  /*2810*/  ISETP.NE.AND P5, PT, R0, RZ, PT ;  /* 0x000000ff0000720c */ /* 0x000fe20003fa5270 */
        /* <DEDUP_REMOVED lines=36> */
.L_x_29641:
[----:B------:R-:W-:Y:S05]  /*2a60*/  BSYNC B0 ;  /* 0x0000000000007941 */ /* 0x000fea0003800000 */
.L_x_29640:
        /* <DEDUP_REMOVED lines=45> */
.L_x_29643:
[----:B------:R-:W-:Y:S05]  /*2d40*/  BSYNC B0 ;  /* 0x0000000000007941 */ /* 0x000fea0003800000 */
.L_x_29642:
[----:B------:R-:W-:Y:S01]  /*2d50*/  BSSY B0, `(.L_x_29644) ;  /* 0x0000033000007945 */ /* 0x000fe20003800000 */
[----:B------:R-:W-:Y:S01]  /*2d60*/  BSSY B1, `(.L_x_29645) ;  /* 0x000002b000017945 */ /* 0x000fe20003800000 */
[----:B------:R-:W-:Y:S05]  /*2d70*/  @P3 BRA `(.L_x_29646) ;  /* 0x000000c000003947 */ /* 0x000fea0003800000 */
[----:B------:R-:W-:Y:S02]  /*2d80*/  IMAD.IADD R4, R2, 0x1, R11 ;  /* 0x0000000102047824 */ /* 0x000fe400078e020b */
[----:B------:R-:W-:-:S03]  /*2d90*/  IMAD.MOV.U32 R11, RZ, RZ, R10 ;  /* 0x000000ffff0b7224 */ /* 0x000fc600078e000a */
        /* <DEDUP_REMOVED lines=10> */
.L_x_29646:
[----:B------:R-:W-:-:S13]  /*2e40*/  ISETP.GE.AND P0, PT, R11, R3, PT ;  /* 0x000000030b00720c */ /* 0x000fda0003f06270 */
[----:B------:R-:W-:Y:S05]  /*2e50*/  @P0 BRA `(.L_x_29648) ;  /* 0x000000c000000947 */ /* 0x000fea0003800000 */
[----:B0-----:R-:W-:Y:S01]  /*2e60*/  IMAD.IADD R4, R2, 0x1, R11 ;  /* 0x0000000102047824 */ /* 0x001fe200078e020b */
[----:B------:R-:W-:-:S04]  /*2e70*/  IADD3 R11, R11, 0x80, RZ ;  /* 0x000000800b0b7810 */ /* 0x000fc80007ffe0ff */
[----:B------:R-:W-:-:S05]  /*2e80*/  IADD3 R4, P0, R4, c[0x0][0x168], RZ ;  /* 0x00005a0004047a10 */ /* 0x000fca0007f1e0ff */
[----:B------:R-:W-:-:S05]  /*2e90*/  IMAD.X R5, RZ, RZ, c[0x0][0x16c], P0 ;  /* 0x00005b00ff057624 */ /* 0x000fca00000e06ff */
[----:B------:R0:W-:Y:S03]  /*2ea0*/  STG.E.U8 [R4.64], R14 ;  /* 0x0000000e04007986 */ /* 0x0001e6000c101104 */
.L_x_29647:
[----:B------:R-:W-:-:S13]  /*2eb0*/  ISETP.GE.AND P0, PT, R11, R3, PT ;  /* 0x000000030b00720c */ /* 0x000fda0003f06270 */
[----:B------:R-:W-:Y:S05]  /*2ec0*/  @P0 BRA `(.L_x_29649) ;  /* 0x000000c000000947 */ /* 0x000fea0003800000 */
[----:B0-----:R-:W-:Y:S01]  /*2ed0*/  IMAD.IADD R4, R2, 0x1, R11 ;  /* 0x0000000102047824 */ /* 0x001fe200078e020b */
[----:B------:R-:W-:-:S04]  /*2ee0*/  IADD3 R11, R11, 0x80, RZ ;  /* 0x000000800b0b7810 */ /* 0x000fc80007ffe0ff */
[----:B------:R-:W-:-:S05]  /*2ef0*/  IADD3 R4, P0, R4, c[0x0][0x168], RZ ;  /* 0x00005a0004047a10 */ /* 0x000fca0007f1e0ff */
[----:B------:R-:W-:-:S05]  /*2f00*/  IMAD.X R5, RZ, RZ, c[0x0][0x16c], P0 ;  /* 0x00005b00ff057624 */ /* 0x000fca00000e06ff */
[----:B------:R0:W-:Y:S03]  /*2f10*/  STG.E.U8 [R4.64], R16 ;  /* 0x0000001004007986 */ /* 0x0001e6000c101104 */
.L_x_29648:
[----:B------:R-:W-:-:S13]  /*2f20*/  ISETP.GE.AND P0, PT, R11, R3, PT ;  /* 0x000000030b00720c */ /* 0x000fda0003f06270 */
[----:B------:R-:W-:Y:S05]  /*2f30*/  @P0 BRA `(.L_x_29650) ;  /* 0x000000d000000947 */ /* 0x000fea0003800000 */
[----:B0-----:R-:W-:Y:S01]  /*2f40*/  IMAD.IADD R4, R2, 0x1, R11 ;  /* 0x0000000102047824 */ /* 0x001fe200078e020b */
[----:B------:R-:W-:-:S04]  /*2f50*/  IADD3 R11, R11, 0x80, RZ ;  /* 0x000000800b0b7810 */ /* 0x000fc80007ffe0ff */
[----:B------:R-:W-:-:S05]  /*2f60*/  IADD3 R4, P0, R4, c[0x0][0x168], RZ ;  /* 0x00005a0004047a10 */ /* 0x000fca0007f1e0ff */
[----:B------:R-:W-:-:S05]  /*2f70*/  IMAD.X R5, RZ, RZ, c[0x0][0x16c], P0 ;  /* 0x00005b00ff057624 */ /* 0x000fca00000e06ff */
[----:B-----5:R0:W-:Y:S03]  /*2f80*/  STG.E.U8 [R4.64], R15 ;  /* 0x0000000f04007986 */ /* 0x0201e6000c101104 */
.L_x_29649:
        /* <DEDUP_REMOVED lines=8> */
.L_x_29650:
[----:B------:R-:W-:Y:S05]  /*3010*/  BSYNC B1 ;  /* 0x0000000000017941 */ /* 0x000fea0003800000 */
.L_x_29645:
[----:B------:R-:W-:-:S13]  /*3020*/  ISETP.GE.AND P0, PT, R11, R3, PT ;  /* 0x000000030b00720c */ /* 0x000fda0003f06270 */
[----:B0-----:R-:W-:Y:S01]  /*3030*/  @!P0 IMAD.IADD R4, R2, 0x1, R11 ;  /* 0x0000000102048824 */ /* 0x001fe200078e020b */
[----:B------:R-:W-:-:S04]  /*3040*/  @!P0 IADD3 R11, R11, 0x80, RZ ;  /* 0x000000800b0b8810 */ /* 0x000fc80007ffe0ff */
[----:B------:R-:W-:-:S05]  /*3050*/  @!P0 IADD3 R4, P1, R4, c[0x0][0x168], RZ ;  /* 0x00005a0004048a10 */ /* 0x000fca0007f3e0ff */
[----:B------:R-:W-:-:S05]  /*3060*/  @!P0 IMAD.X R5, RZ, RZ, c[0x0][0x16c], P1 ;  /* 0x00005b00ff058624 */ /* 0x000fca00008e06ff */
[----:B-----5:R0:W-:Y:S03]  /*3070*/  @!P0 STG.E.U8 [R4.64], R9 ;  /* 0x0000000904008986 */ /* 0x0201e6000c101104 */
.L_x_29651:
[----:B------:R-:W-:Y:S05]  /*3080*/  BSYNC B0 ;  /* 0x0000000000007941 */ /* 0x000fea0003800000 */
.L_x_29644:
[----:B------:R-:W-:Y:S01]  /*3090*/  WARPSYNC 0xffffffff ;  /* 0xffffffff00007948 */ /* 0x000fe20003800000 */
[----:B------:R-:W-:-:S13]  /*30a0*/  ISETP.GE.AND P0, PT, R11, R3, PT ;  /* 0x000000030b00720c */ /* 0x000fda0003f06270 */
[----:B------:R-:W-:Y:S05]  /*30b0*/  @P0 EXIT ;  /* 0x000000000000094d */ /* 0x000fea0003800000 */
[----:B------:R-:W-:-:S05]  /*30c0*/  IMAD.IADD R2, R2, 0x1, R11 ;  /* 0x0000000102027824 */ /* 0x000fca00078e020b */
[----:B------:R-:W-:-:S05]  /*30d0*/  IADD3 R2, P0, R2, c[0x0][0x168], RZ ;  /* 0x00005a0002027a10 */ /* 0x000fca0007f1e0ff */
[----:B------:R-:W-:-:S05]  /*30e0*/  IMAD.X R3, RZ, RZ, c[0x0][0x16c], P0 ;  /* 0x00005b00ff037624 */ /* 0x000fca00000e06ff */
[----:B------:R-:W-:Y:S01]  /*30f0*/  STG.E.U8 [R2.64], R0 ;  /* 0x0000000002007986 */ /* 0x000fe2000c101104 */
[----:B------:R-:W-:Y:S05]  /*3100*/  EXIT ;  /* 0x000000000000794d */ /* 0x000fea0003800000 */
.L_x_29652:
        /* <DEDUP_REMOVED lines=15> */
.L_x_32728:


//--------------------- .text._ZN2at6native29vectorized_elementwise_kernelILi4ENS0_13BUnaryFunctorIaaaZZZNS0_15binary_internal21div_floor_kernel_cudaERNS_18TensorIteratorBaseEENKUlvE_clEvENKUlvE0_clEvEUlaaE_EESt5arrayIPcLm2EEEEviT0_T1_ --------------------------
	.section	.text._ZN2at6native29vectorized_elementwise_kernelILi4ENS0_13BUnaryFunctorIaaaZZZNS0_15binary_internal21div_floor_kernel_cudaERNS_18TensorIteratorBaseEENKUlvE_clEvENKUlvE0_clEvEUlaaE_EESt5arrayIPcLm2EEEEviT0_T1_,"ax",@progbits
	.sectioninfo	@"SHI_REGISTERS=30"
	.align	128
        .global         _ZN2at6native29vectorized_elementwise_kernelILi4ENS0_13BUnaryFunctorIaaaZZZNS0_15binary_internal21div_floor_kernel_cudaERNS_18TensorIteratorBaseEENKUlvE_clEvENKUlvE0_clEvEUlaaE_EESt5arrayIPcLm2EEEEviT0_T1_
        .type           _ZN2at6native29vectorized_elementwise_kernelILi4ENS0_13BUnaryFunctorIaaaZZZNS0_15binary_internal21div_floor_kernel_cudaERNS_18TensorIteratorBaseEENKUlvE_clEvENKUlvE0_clEvEUlaaE_EESt5arrayIPcLm2EEEEviT0_T1_,@function
        .size           _ZN2at6native29vectorized_elementwise_kernelILi4ENS0_13BUnaryFunctorIaaaZZZNS0_15binary_internal21div_floor_kernel_cudaERNS_18TensorIteratorBaseEENKUlvE_clEvENKUlvE0_clEvEUlaaE_EESt5arrayIPcLm2EEEEviT0_T1_,(.L_x_32729 - _ZN2at6native29vectorized_elementwise_kernelILi4ENS0_13BUnaryFunctorIaaaZZZNS0_15binary_internal21div_floor_kernel_cudaERNS_18TensorIteratorBaseEENKUlvE_clEvENKUlvE0_clEvEUlaaE_EESt5arrayIPcLm2EEEEviT0_T1_)
        .other          _ZN2at6native29vectorized_elementwise_kernelILi4ENS0_13BUnaryFunctorIaaaZZZNS0_15binary_internal21div_floor_kernel_cudaERNS_18TensorIteratorBaseEENKUlvE_clEvENKUlvE0_clEvEUlaaE_EESt5arrayIPcLm2EEEEviT0_T1_,@"STO_CUDA_ENTRY STV_DEFAULT"
_ZN2at6native29vectorized_elementwise_kernelILi4ENS0_13BUnaryFunctorIaaaZZZNS0_15binary_internal21div_floor_kernel_cudaERNS_18TensorIteratorBaseEENKUlvE_clEvENKUlvE0_clEvEUlaaE_EESt5arrayIPcLm2EEEEviT0_T1_:
.text._ZN2at6native29vectorized_elementwise_kernelILi4ENS0_13BUnaryFunctorIaaaZZZNS0_15binary_internal21div_floor_kernel_cudaERNS_18TensorIteratorBaseEENKUlvE_clEvENKUlvE0_clEvEUlaaE_EESt5arrayIPcLm2EEEEviT0_T1_:
        /* <DEDUP_REMOVED lines=12> */
[----:B------:R-:W2:Y:S01]  /*00c0*/  LDG.E R7, [R12.64] ;  /* 0x000000040c077981 */ /* 0x000ea2000c1e1900 */
[----:B------:R-:W-:-:S03]  /*00d0*/  PRMT R10, R5, 0x8880, RZ ;  /* 0x00008880050a7816 */ /* 0x000fc600000000ff */
[----:B------:R2:W5:Y:S01]  /*00e0*/  LDG.E R11, [R12.64+0x200] ;  /* 0x000200040c0b7981 */ /* 0x000562000c1e1900 */
[----:B------:R-:W-:Y:S01]  /*00f0*/  IABS R3, R10 ;  /* 0x0000000a00037213 */ /* 0x000fe20000000000 */
[----:B------:R-:W-:Y:S03]  /*0100*/  BSSY B0, `(.L_x_29654) ;  /* 0x0000035000007945 */ /* 0x000fe60003800000 */
        /* <DEDUP_REMOVED lines=9> */
[----:B------:R-:W-:-:S04]  /*01a0*/  IMAD.MOV R2, RZ, RZ, -R2 ;  /* 0x000000ffff027224 */ /* 0x000fc800078e0a02 */
[----:B------:R-:W-:Y:S01]  /*01b0*/  IMAD.MOV.U32 R8, RZ, RZ, R2 ;  /* 0x000000ffff087224 */ /* 0x000fe200078e0002 */
[C---:B--2---:R-:W-:Y:S02]  /*01c0*/  PRMT R13, R7.reuse, 0x8880, RZ ;  /* 0x00008880070d7816 */ /* 0x044fe400000000ff */
[----:B------:R-:W-:Y:S02]  /*01d0*/  PRMT R0, R7, 0x7770, RZ ;  /* 0x0000777007007816 */ /* 0x000fe400000000ff */
[----:B------:R-:W-:Y:S02]  /*01e0*/  IABS R12, R13 ;  /* 0x0000000d000c7213 */ /* 0x000fe40000000000 */
[----:B------:R-:W-:Y:S02]  /*01f0*/  LOP3.LUT R0, R0, R5, RZ, 0x3c, !PT ;  /* 0x0000000500007212 */ /* 0x000fe400078e3cff */
[----:B------:R-:W-:Y:S01]  /*0200*/  LOP3.LUT R2, R13, R10, RZ, 0x3c, !PT ;  /* 0x0000000a0d027212 */ /* 0x000fe200078e3cff */
[----:B------:R-:W-:Y:S01]  /*0210*/  IMAD.HI.U32 R15, R9, R12, RZ ;  /* 0x0000000c090f7227 */ /* 0x000fe200078e00ff */
[----:B------:R-:W-:-:S02]  /*0220*/  PRMT R0, R0, 0x8880, RZ ;  /* 0x0000888000007816 */ /* 0x000fc400000000ff */
[----:B------:R-:W-:Y:S01]  /*0230*/  PRMT R21, R7, 0x9991, RZ ;  /* 0x0000999107157816 */ /* 0x000fe200000000ff */
[----:B------:R-:W-:Y:S01]  /*0240*/  IMAD R12, R15, R8, R12 ;  /* 0x000000080f0c7224 */ /* 0x000fe200078e020c */
[----:B------:R-:W-:Y:S02]  /*0250*/  ISETP.GE.AND P2, PT, R2, RZ, PT ;  /* 0x000000ff0200720c */ /* 0x000fe40003f46270 */
[----:B------:R-:W-:Y:S02]  /*0260*/  ISETP.GT.AND P3, PT, R0, -0x1, PT ;  /* 0xffffffff0000780c */ /* 0x000fe40003f64270 */
[----:B------:R-:W-:Y:S02]  /*0270*/  ISETP.GT.U32.AND P0, PT, R3, R12, PT ;  /* 0x0000000c0300720c */ /* 0x000fe40003f04070 */
[----:B------:R-:W-:Y:S02]  /*0280*/  IABS R14, R21 ;  /* 0x00000015000e7213 */ /* 0x000fe40000000000 */
[----:B------:R-:W-:-:S02]  /*0290*/  PRMT R17, R7, 0xaaa2, RZ ;  /* 0x0000aaa207117816 */ /* 0x000fc400000000ff */
[----:B------:R-:W-:Y:S01]  /*02a0*/  PRMT R19, R7, 0xbbb3, RZ ;  /* 0x0000bbb307137816 */ /* 0x000fe200000000ff */
[----:B------:R-:W-:Y:S01]  /*02b0*/  IMAD.HI.U32 R23, R9, R14, RZ ;  /* 0x0000000e09177227 */ /* 0x000fe200078e00ff */
[----:B------:R-:W-:Y:S02]  /*02c0*/  IABS R16, R17 ;  /* 0x0000001100107213 */ /* 0x000fe40000000000 */
[----:B------:R-:W-:Y:S01]  /*02d0*/  LOP3.LUT R2, RZ, R10, RZ, 0x33, !PT ;  /* 0x0000000aff027212 */ /* 0x000fe200078e33ff */
[----:B------:R-:W-:Y:S01]  /*02e0*/  IMAD R14, R23, R8, R14 ;  /* 0x00000008170e7224 */ /* 0x000fe200078e020e */
[----:B------:R-:W-:Y:S01]  /*02f0*/  IABS R18, R19 ;  /* 0x0000001300127213 */ /* 0x000fe20000000000 */
[----:B------:R-:W-:Y:S01]  /*0300*/  @!P0 IMAD.IADD R12, R12, 0x1, -R3 ;  /* 0x000000010c0c8824 */ /* 0x000fe200078e0a03 */
[----:B------:R-:W-:Y:S01]  /*0310*/  @!P0 IADD3 R15, R15, 0x1, RZ ;  /* 0x000000010f0f8810 */ /* 0x000fe20007ffe0ff */
[----:B------:R-:W-:Y:S01]  /*0320*/  IMAD.HI.U32 R25, R9, R16, RZ ;  /* 0x0000001009197227 */ /* 0x000fe200078e00ff */
[----:B------:R-:W-:-:S02]  /*0330*/  ISETP.NE.AND P0, PT, R5, RZ, PT ;  /* 0x000000ff0500720c */ /* 0x000fc40003f05270 */
[----:B------:R-:W-:Y:S01]  /*0340*/  ISETP.GE.U32.AND P1, PT, R12, R3, PT ;  /* 0x000000030c00720c */ /* 0x000fe20003f26070 */
[----:B------:R-:W-:Y:S01]  /*0350*/  IMAD R16, R25, R8, R16 ;  /* 0x0000000819107224 */ /* 0x000fe200078e0210 */
[----:B------:R-:W-:-:S11]  /*0360*/  ISETP.GT.U32.AND P4, PT, R3, R14, PT ;  /* 0x0000000e0300720c */ /* 0x000fd60003f84070 */
[----:B------:R-:W-:-:S05]  /*0370*/  @P1 IADD3 R15, R15, 0x1, RZ ;  /* 0x000000010f0f1810 */ /* 0x000fca0007ffe0ff */
        /* <DEDUP_REMOVED lines=13> */
.L_x_29655:
[----:B------:R-:W-:Y:S05]  /*0450*/  BSYNC B0 ;  /* 0x0000000000007941 */ /* 0x000fea0003800000 */
.L_x_29654:
[----:B------:R-:W-:Y:S01]  /*0460*/  @!P4 IMAD.IADD R14, R14, 0x1, -R3 ;  /* 0x000000010e0ec824 */ /* 0x000fe200078e0a03 */
[----:B------:R-:W-:Y:S01]  /*0470*/  ISETP.GT.U32.AND P6, PT, R3, R16, PT ;  /* 0x000000100300720c */ /* 0x000fe20003fc4070 */
[----:B------:R-:W-:Y:S01]  /*0480*/  IMAD.HI.U32 R27, R9, R18, RZ ;  /* 0x00000012091b7227 */ /* 0x000fe200078e00ff */
[----:B------:R-:W-:Y:S01]  /*0490*/  @!P4 IADD3 R23, R23, 0x1, RZ ;  /* 0x000000011717c810 */ /* 0x000fe20007ffe0ff */
[----:B------:R-:W-:Y:S01]  /*04a0*/  BSSY B0, `(.L_x_29656) ;  /* 0x0000034000007945 */ /* 0x000fe20003800000 */
[----:B------:R-:W-:Y:S01]  /*04b0*/  ISETP.GE.U32.AND P5, PT, R14, R3, PT ;  /* 0x000000030e00720c */ /* 0x000fe20003fa6070 */
[----:B------:R-:W-:Y:S01]  /*04c0*/  IMAD R18, R27, R8, R18 ;  /* 0x000000081b127224 */ /* 0x000fe200078e0212 */
[-C--:B------:R-:W-:Y:S02]  /*04d0*/  LOP3.LUT R12, R21, R10.reuse, RZ, 0x3c, !PT ;  /* 0x0000000a150c7212 */ /* 0x080fe400078e3cff */
[----:B------:R-:W-:Y:S02]  /*04e0*/  LOP3.LUT R13, R17, R10, RZ, 0x3c, !PT ;  /* 0x0000000a110d7212 */ /* 0x000fe400078e3cff */
[----:B------:R-:W-:-:S02]  /*04f0*/  ISETP.GT.U32.AND P4, PT, R3, R18, PT ;  /* 0x000000120300720c */ /* 0x000fc40003f84070 */
[----:B------:R-:W-:Y:S01]  /*0500*/  ISETP.GE.AND P2, PT, R12, RZ, PT ;  /* 0x000000ff0c00720c */ /* 0x000fe20003f46270 */
[--C-:B------:R-:W-:Y:S01]  /*0510*/  @!P6 IMAD.IADD R16, R16, 0x1, -R3.reuse ;  /* 0x000000011010e824 */ /* 0x100fe200078e0a03 */
[C---:B------:R-:W-:Y:S02]  /*0520*/  PRMT R12, R7.reuse, 0x7771, RZ ;  /* 0x00007771070c7816 */ /* 0x040fe400000000ff */
[----:B------:R-:W-:Y:S02]  /*0530*/  PRMT R20, R7, 0x7772, RZ ;  /* 0x0000777207147816 */ /* 0x000fe400000000ff */
[----:B------:R-:W-:Y:S02]  /*0540*/  @P5 IADD3 R23, R23, 0x1, RZ ;  /* 0x0000000117175810 */ /* 0x000fe40007ffe0ff */
[----:B------:R-:W-:Y:S02]  /*0550*/  ISETP.GE.U32.AND P5, PT, R16, R3, PT ;  /* 0x000000031000720c */ /* 0x000fe40003fa6070 */
[----:B------:R-:W-:Y:S01]  /*0560*/  LOP3.LUT R12, R12, R5, RZ, 0x3c, !PT ;  /* 0x000000050c0c7212 */ /* 0x000fe200078e3cff */
[----:B------:R-:W-:Y:S01]  /*0570*/  @!P4 IMAD.IADD R18, R18, 0x1, -R3 ;  /* 0x000000011212c824 */ /* 0x000fe200078e0a03 */
[----:B------:R-:W-:Y:S01]  /*0580*/  PRMT R22, R7, 0x7773, RZ ;  /* 0x0000777307167816 */ /* 0x000fe200000000ff */
[----:B------:R-:W-:Y:S01]  /*0590*/  @!P2 IMAD.MOV R23, RZ, RZ, -R23 ;  /* 0x000000ffff17a224 */ /* 0x000fe200078e0a17 */
[----:B------:R-:W-:-:S02]  /*05a0*/  @!P6 IADD3 R25, R25, 0x1, RZ ;  /* 0x000000011919e810 */ /* 0x000fc40007ffe0ff */
[----:B------:R-:W-:Y:S02]  /*05b0*/  ISETP.GE.AND P3, PT, R13, RZ, PT ;  /* 0x000000ff0d00720c */ /* 0x000fe40003f66270 */
[----:B------:R-:W-:Y:S02]  /*05c0*/  PRMT R7, R12, 0x8880, RZ ;  /* 0x000088800c077816 */ /* 0x000fe400000000ff */
[----:B-----5:R-:W-:Y:S02]  /*05d0*/  PRMT R13, R11, 0x8880, RZ ;  /* 0x000088800b0d7816 */ /* 0x020fe400000000ff */
[----:B------:R-:W-:Y:S02]  /*05e0*/  @P5 IADD3 R25, R25, 0x1, RZ ;  /* 0x0000000119195810 */ /* 0x000fe40007ffe0ff */
[----:B------:R-:W-:Y:S02]  /*05f0*/  LOP3.LUT R20, R20, R5, RZ, 0x3c, !PT ;  /* 0x0000000514147212 */ /* 0x000fe400078e3cff */
[----:B------:R-:W-:-:S02]  /*0600*/  ISETP.GT.AND P5, PT, R7, -0x1, PT ;  /* 0xffffffff0700780c */ /* 0x000fc40003fa4270 */
[----:B------:R-:W-:Y:S01]  /*0610*/  LOP3.LUT R15, R19, R10, RZ, 0x3c, !PT ;  /* 0x0000000a130f7212 */ /* 0x000fe200078e3cff */
[----:B------:R-:W-:Y:S01]  /*0620*/  @!P3 IMAD.MOV R25, RZ, RZ, -R25 ;  /* 0x000000ffff19b224 */ /* 0x000fe200078e0a19 */
[----:B------:R-:W-:Y:S02]  /*0630*/  LOP3.LUT R22, R22, R5, RZ, 0x3c, !PT ;  /* 0x0000000516167212 */ /* 0x000fe400078e3cff */
[----:B------:R-:W-:Y:S02]  /*0640*/  IABS R12, R13 ;  /* 0x0000000d000c7213 */ /* 0x000fe40000000000 */
[----:B------:R-:W-:Y:S02]  /*0650*/  ISETP.GE.U32.AND P6, PT, R18, R3, PT ;  /* 0x000000031200720c */ /* 0x000fe40003fc6070 */
[----:B------:R-:W-:Y:S02]  /*0660*/  PRMT R20, R20, 0x8880, RZ ;  /* 0x0000888014147816 */ /* 0x000fe400000000ff */
[----:B------:R-:W-:Y:S01]  /*0670*/  ISETP.GE.AND P1, PT, R15, RZ, PT ;  /* 0x000000ff0f00720c */ /* 0x000fe20003f26270 */
[----:B------:R-:W-:Y:S01]  /*0680*/  IMAD.HI.U32 R15, R9, R12, RZ ;  /* 0x0000000c090f7227 */ /* 0x000fe200078e00ff */
[----:B------:R-:W-:-:S02]  /*0690*/  PRMT R22, R22, 0x8880, RZ ;  /* 0x0000888016167816 */ /* 0x000fc400000000ff */
[----:B------:R-:W-:Y:S01]  /*06a0*/  @!P4 IADD3 R27, R27, 0x1, RZ ;  /* 0x000000011b1bc810 */ /* 0x000fe20007ffe0ff */
[----:B------:R-:W-:Y:S02]  /*06b0*/  IMAD.MOV.U32 R7, RZ, RZ, R20 ;  /* 0x000000ffff077224 */ /* 0x000fe400078e0014 */
[----:B------:R-:W-:Y:S02]  /*06c0*/  IMAD.MOV.U32 R20, RZ, RZ, R22 ;  /* 0x000000ffff147224 */ /* 0x000fe400078e0016 */
[----:B------:R-:W-:Y:S01]  /*06d0*/  IMAD R12, R15, R8, R12 ;  /* 0x000000080f0c7224 */ /* 0x000fe200078e020c */
[----:B------:R-:W-:Y:S02]  /*06e0*/  ISETP.GT.AND P4, PT, R7, -0x1, PT ;  /* 0xffffffff0700780c */ /* 0x000fe40003f84270 */
[----:B------:R-:W-:Y:S02]  /*06f0*/  @P6 IADD3 R27, R27, 0x1, RZ ;  /* 0x000000011b1b6810 */ /* 0x000fe40007ffe0ff */
[----:B------:R-:W-:-:S02]  /*0700*/  ISETP.GT.AND P2, PT, R20, -0x1, PT ;  /* 0xffffffff1400780c */ /* 0x000fc40003f44270 */
[----:B------:R-:W-:Y:S02]  /*0710*/  ISETP.GT.U32.AND P6, PT, R3, R12, PT ;  /* 0x0000000c0300720c */ /* 0x000fe40003fc4070 */
        /* <DEDUP_REMOVED lines=12> */
.L_x_29657:
[----:B------:R-:W-:Y:S05]  /*07e0*/  BSYNC B0 ;  /* 0x0000000000007941 */ /* 0x000fea0003800000 */
.L_x_29656:
        /* <DEDUP_REMOVED lines=14> */
.L_x_29659:
[----:B------:R-:W-:Y:S05]  /*08d0*/  BSYNC B0 ;  /* 0x0000000000007941 */ /* 0x000fea0003800000 */
.L_x_29658:
        /* <DEDUP_REMOVED lines=14> */
.L_x_29661:
[----:B------:R-:W-:Y:S05]  /*09c0*/  BSYNC B0 ;  /* 0x0000000000007941 */ /* 0x000fea0003800000 */
.L_x_29660:
[----:B------:R-:W-:Y:S01]  /*09d0*/  @!P6 IMAD.IADD R12, R12, 0x1, -R3 ;  /* 0x000000010c0ce824 */ /* 0x000fe200078e0a03 */
[----:B------:R-:W-:Y:S01]  /*09e0*/  LOP3.LUT R20, R20, R5, RZ, 0x3c, !PT ;  /* 0x0000000514147212 */ /* 0x000fe200078e3cff */
[----:B------:R-:W-:Y:S01]  /*09f0*/  BSSY B0, `(.L_x_29662) ;  /* 0x0000024000007945 */ /* 0x000fe20003800000 */
[C---:B------:R-:W-:Y:S02]  /*0a00*/  PRMT R17, R11.reuse, 0x9991, RZ ;  /* 0x000099910b117816 */ /* 0x040fe400000000ff */
[----:B------:R-:W-:Y:S02]  /*0a10*/  ISETP.GE.U32.AND P1, PT, R12, R3, PT ;  /* 0x000000030c00720c */ /* 0x000fe40003f26070 */
[----:B------:R-:W-:Y:S02]  /*0a20*/  PRMT R19, R11, 0xaaa2, RZ ;  /* 0x0000aaa20b137816 */ /* 0x000fe400000000ff */
[----:B------:R-:W-:Y:S02]  /*0a30*/  LOP3.LUT R23, R13, R10, RZ, 0x3c, !PT ;  /* 0x0000000a0d177212 */ /* 0x000fe400078e3cff */
[----:B------:R-:W-:-:S02]  /*0a40*/  PRMT R18, R20, 0x8880, RZ ;  /* 0x0000888014127816 */ /* 0x000fc400000000ff */
[----:B------:R-:W-:Y:S02]  /*0a50*/  IABS R20, R17 ;  /* 0x0000001100147213 */ /* 0x000fe40000000000 */
[----:B------:R-:W-:Y:S02]  /*0a60*/  IABS R22, R19 ;  /* 0x0000001300167213 */ /* 0x000fe40000000000 */
[----:B------:R-:W-:Y:S01]  /*0a70*/  ISETP.GE.AND P2, PT, R23, RZ, PT ;  /* 0x000000ff1700720c */ /* 0x000fe20003f46270 */
[----:B------:R-:W-:Y:S01]  /*0a80*/  IMAD.HI.U32 R25, R9, R20, RZ ;  /* 0x0000001409197227 */ /* 0x000fe200078e00ff */
[----:B------:R-:W-:Y:S02]  /*0a90*/  PRMT R21, R11, 0xbbb3, RZ ;  /* 0x0000bbb30b157816 */ /* 0x000fe400000000ff */
[----:B------:R-:W-:Y:S01]  /*0aa0*/  ISETP.GT.AND P3, PT, R18, -0x1, PT ;  /* 0xffffffff1200780c */ /* 0x000fe20003f64270 */
[----:B------:R-:W-:Y:S01]  /*0ab0*/  IMAD.HI.U32 R23, R9, R22, RZ ;  /* 0x0000001609177227 */ /* 0x000fe200078e00ff */
[----:B------:R-:W-:-:S02]  /*0ac0*/  @!P6 IADD3 R15, R15, 0x1, RZ ;  /* 0x000000010f0fe810 */ /* 0x000fc40007ffe0ff */
[----:B------:R-:W-:Y:S01]  /*0ad0*/  IABS R24, R21 ;  /* 0x0000001500187213 */ /* 0x000fe20000000000 */
[-C--:B------:R-:W-:Y:S01]  /*0ae0*/  IMAD R18, R25, R8.reuse, R20 ;  /* 0x0000000819127224 */ /* 0x080fe200078e0214 */
[----:B------:R-:W-:Y:S01]  /*0af0*/  @P1 IADD3 R15, R15, 0x1, RZ ;  /* 0x000000010f0f1810 */ /* 0x000fe20007ffe0ff */
[----:B------:R-:W-:Y:S02]  /*0b00*/  IMAD R20, R23, R8, R22 ;  /* 0x0000000817147224 */ /* 0x000fe400078e0216 */
[----:B------:R-:W-:Y:S01]  /*0b10*/  IMAD.MOV.U32 R22, RZ, RZ, R24 ;  /* 0x000000ffff167224 */ /* 0x000fe200078e0018 */
[C---:B------:R-:W-:Y:S01]  /*0b20*/  ISETP.GT.U32.AND P5, PT, R3.reuse, R18, PT ;  /* 0x000000120300720c */ /* 0x040fe20003fa4070 */
[----:B------:R-:W-:Y:S01]  /*0b30*/  @!P2 IMAD.MOV R15, RZ, RZ, -R15 ;  /* 0x000000ffff0fa224 */ /* 0x000fe200078e0a0f */
[----:B------:R-:W-:Y:S01]  /*0b40*/  ISETP.GT.U32.AND P6, PT, R3, R20, PT ;  /* 0x000000140300720c */ /* 0x000fe20003fc4070 */
[----:B------:R-:W-:-:S03]  /*0b50*/  IMAD.HI.U32 R9, R9, R22, RZ ;  /* 0x0000001609097227 */ /* 0x000fc600078e00ff */
[----:B------:R-:W-:Y:S01]  /*0b60*/  SEL R15, R2, R15, !P0 ;  /* 0x0000000f020f7207 */ /* 0x000fe20004000000 */
[----:B------:R-:W-:Y:S01]  /*0b70*/  IMAD R8, R9, R8, R22 ;  /* 0x0000000809087224 */ /* 0x000fe200078e0216 */
        /* <DEDUP_REMOVED lines=11> */
.L_x_29663:
[----:B------:R-:W-:Y:S05]  /*0c30*/  BSYNC B0 ;  /* 0x0000000000007941 */ /* 0x000fea0003800000 */
.L_x_29662:
[----:B------:R-:W-:Y:S01]  /*0c40*/  ISETP.GT.U32.AND P2, PT, R3, R8, PT ;  /* 0x000000080300720c */ /* 0x000fe20003f44070 */
[--C-:B------:R-:W-:Y:S01]  /*0c50*/  @!P6 IMAD.IADD R20, R20, 0x1, -R3.reuse ;  /* 0x000000011414e824 */ /* 0x100fe200078e0a03 */
[C---:B------:R-:W-:Y:S01]  /*0c60*/  PRMT R12, R11.reuse, 0x7771, RZ ;  /* 0x000077710b0c7816 */ /* 0x040fe200000000ff */
[----:B------:R-:W-:Y:S01]  /*0c70*/  @!P5 IMAD.IADD R18, R18, 0x1, -R3 ;  /* 0x000000011212d824 */ /* 0x000fe200078e0a03 */
[C---:B------:R-:W-:Y:S01]  /*0c80*/  PRMT R22, R11.reuse, 0x7772, RZ ;  /* 0x000077720b167816 */ /* 0x040fe200000000ff */
[----:B------:R-:W-:Y:S01]  /*0c90*/  BSSY B0, `(.L_x_29664) ;  /* 0x000002c000007945 */ /* 0x000fe20003800000 */
[----:B------:R-:W-:Y:S02]  /*0ca0*/  PRMT R24, R11, 0x7773, RZ ;  /* 0x000077730b187816 */ /* 0x000fe400000000ff */
[----:B------:R-:W-:Y:S02]  /*0cb0*/  ISETP.GE.U32.AND P4, PT, R20, R3, PT ;  /* 0x000000031400720c */ /* 0x000fe40003f86070 */
[----:B------:R-:W-:-:S02]  /*0cc0*/  LOP3.LUT R12, R12, R5, RZ, 0x3c, !PT ;  /* 0x000000050c0c7212 */ /* 0x000fc400078e3cff */
[-C--:B------:R-:W-:Y:S01]  /*0cd0*/  LOP3.LUT R22, R22, R5.reuse, RZ, 0x3c, !PT ;  /* 0x0000000516167212 */ /* 0x080fe200078e3cff */
[----:B------:R-:W-:Y:S01]  /*0ce0*/  @!P2 IMAD.IADD R8, R8, 0x1, -R3 ;  /* 0x000000010808a824 */ /* 0x000fe200078e0a03 */
[----:B------:R-:W-:Y:S02]  /*0cf0*/  LOP3.LUT R24, R24, R5, RZ, 0x3c, !PT ;  /* 0x0000000518187212 */ /* 0x000fe400078e3cff */
[-C--:B------:R-:W-:Y:S02]  /*0d00*/  LOP3.LUT R5, R19, R10.reuse, RZ, 0x3c, !PT ;  /* 0x0000000a13057212 */ /* 0x080fe400078e3cff */
[----:B------:R-:W-:Y:S02]  /*0d10*/  ISETP.GE.U32.AND P1, PT, R18, R3, PT ;  /* 0x000000031200720c */ /* 0x000fe40003f26070 */
[----:B------:R-:W-:Y:S02]  /*0d20*/  LOP3.LUT R11, R17, R10, RZ, 0x3c, !PT ;  /* 0x0000000a110b7212 */ /* 0x000fe400078e3cff */
[----:B------:R-:W-:-:S02]  /*0d30*/  @!P5 IADD3 R25, R25, 0x1, RZ ;  /* 0x000000011919d810 */ /* 0x000fc40007ffe0ff */
[----:B------:R-:W-:Y:S02]  /*0d40*/  ISETP.GE.AND P5, PT, R5, RZ, PT ;  /* 0x000000ff0500720c */ /* 0x000fe40003fa6270 */
[----:B------:R-:W-:Y:S02]  /*0d50*/  @!P6 IADD3 R23, R23, 0x1, RZ ;  /* 0x000000011717e810 */ /* 0x000fe40007ffe0ff */
[----:B------:R-:W-:Y:S02]  /*0d60*/  PRMT R5, R12, 0x8880, RZ ;  /* 0x000088800c057816 */ /* 0x000fe400000000ff */
[----:B------:R-:W-:Y:S02]  /*0d70*/  ISETP.GE.AND P3, PT, R11, RZ, PT ;  /* 0x000000ff0b00720c */ /* 0x000fe40003f66270 */
[----:B------:R-:W-:Y:S02]  /*0d80*/  ISETP.GE.U32.AND P6, PT, R8, R3, PT ;  /* 0x000000030800720c */ /* 0x000fe40003fc6070 */
[----:B------:R-:W-:-:S02]  /*0d90*/  @P4 IADD3 R23, R23, 0x1, RZ ;  /* 0x0000000117174810 */ /* 0x000fc40007ffe0ff */
[----:B------:R-:W-:Y:S02]  /*0da0*/  ISETP.GT.AND P4, PT, R5, -0x1, PT ;  /* 0xffffffff0500780c */ /* 0x000fe40003f84270 */
[----:B------:R-:W-:Y:S01]  /*0db0*/  LOP3.LUT R10, R21, R10, RZ, 0x3c, !PT ;  /* 0x0000000a150a7212 */ /* 0x000fe200078e3cff */
[----:B------:R-:W-:Y:S01]  /*0dc0*/  @!P5 IMAD.MOV R23, RZ, RZ, -R23 ;  /* 0x000000ffff17d224 */ /* 0x000fe200078e0a17 */
[----:B------:R-:W-:Y:S02]  /*0dd0*/  @P1 IADD3 R25, R25, 0x1, RZ ;  /* 0x0000000119191810 */ /* 0x000fe40007ffe0ff */
[----:B------:R-:W-:Y:S02]  /*0de0*/  PRMT R22, R22, 0x8880, RZ ;  /* 0x0000888016167816 */ /* 0x000fe400000000ff */
[----:B------:R-:W-:Y:S01]  /*0df0*/  @!P2 IADD3 R9, R9, 0x1, RZ ;  /* 0x000000010909a810 */ /* 0x000fe20007ffe0ff */
[----:B------:R-:W-:Y:S01]  /*0e00*/  @!P3 IMAD.MOV R25, RZ, RZ, -R25 ;  /* 0x000000ffff19b224 */ /* 0x000fe200078e0a19 */
[----:B------:R-:W-:Y:S01]  /*0e10*/  ISETP.GE.AND P1, PT, R10, RZ, PT ;  /* 0x000000ff0a00720c */ /* 0x000fe20003f26270 */
[----:B------:R-:W-:Y:S01]  /*0e20*/  IMAD.MOV.U32 R5, RZ, RZ, R22 ;  /* 0x000000ffff057224 */ /* 0x000fe200078e0016 */
[----:B------:R-:W-:-:S02]  /*0e30*/  PRMT R10, R24, 0x8880, RZ ;  /* 0x00008880180a7816 */ /* 0x000fc400000000ff */
[----:B------:R-:W-:Y:S02]  /*0e40*/  @P6 IADD3 R9, R9, 0x1, RZ ;  /* 0x0000000109096810 */ /* 0x000fe40007ffe0ff */
[----:B------:R-:W-:Y:S02]  /*0e50*/  ISETP.GT.AND P2, PT, R10, -0x1, PT ;  /* 0xffffffff0a00780c */ /* 0x000fe40003f44270 */
[----:B------:R-:W-:Y:S01]  /*0e60*/  ISETP.GT.AND P3, PT, R5, -0x1, PT ;  /* 0xffffffff0500780c */ /* 0x000fe20003f64270 */
[----:B------:R-:W-:Y:S01]  /*0e70*/  IMAD.MOV.U32 R11, RZ, RZ, R9 ;  /* 0x000000ffff0b7224 */ /* 0x000fe200078e0009 */
[----:B------:R-:W-:Y:S02]  /*0e80*/  IADD3 R4, P6, R4, c[0x0][0x168], RZ ;  /* 0x00005a0004047a10 */ /* 0x000fe40007fde0ff */
        /* <DEDUP_REMOVED lines=12> */
.L_x_29665:
[----:B------:R-:W-:Y:S05]  /*0f50*/  BSYNC B0 ;  /* 0x0000000000007941 */ /* 0x000fea0003800000 */
.L_x_29664:
        /* <DEDUP_REMOVED lines=14> */
.L_x_29667:
[----:B------:R-:W-:Y:S05]  /*1040*/  BSYNC B0 ;  /* 0x0000000000007941 */ /* 0x000fea0003800000 */
.L_x_29666:
[----:B------:R-:W-:Y:S01]  /*1050*/  BSSY B0, `(.L_x_29668) ;  /* 0x000000e000007945 */ /* 0x000fe20003800000 */
[----:B------:R-:W-:Y:S01]  /*1060*/  IMAD.X R5, RZ, RZ, c[0x0][0x16c], P6 ;  /* 0x00005b00ff057624 */ /* 0x000fe200030e06ff */
        /* <DEDUP_REMOVED lines=12> */
.L_x_29669:
[----:B------:R-:W-:Y:S05]  /*1130*/  BSYNC B0 ;  /* 0x0000000000007941 */ /* 0x000fea0003800000 */
.L_x_29668:
        /* <DEDUP_REMOVED lines=10> */
.L_x_29653:
[----:B-1----:R-:W0:Y:S01]  /*11e0*/  S2R R11, SR_TID.X ;  /* 0x00000000000b7919 */ /* 0x002e220000002100 */
[----:B------:R-:W-:Y:S02]  /*11f0*/  PRMT R20, RZ, 0x7610, R20 ;  /* 0x00007610ff147816 */ /* 0x000fe40000000014 */
        /* <DEDUP_REMOVED lines=40> */
[----:B------:R-:W-:Y:S01]  /*1480*/  PRMT R10, RZ, 0x7610, R10 ;  /* 0x00007610ff0a7816 */ /* 0x000fe2000000000a */
[----:B------:R-:W-:-:S03]  /*1490*/  @!P1 IMAD.X R3, RZ, RZ, c[0x0][0x174], P4 ;  /* 0x00005d00ff039624 */ /* 0x000fc600020e06ff */
[----:B------:R0:W5:Y:S01]  /*14a0*/  @!P3 LDG.E.U8 R14, [R24.64] ;  /* 0x00000004180eb981 */ /* 0x000162000c1e1100 */
[----:B--2---:R-:W-:-:S03]  /*14b0*/  @!P5 IMAD.IADD R8, R4, 0x1, R13 ;  /* 0x000000010408d824 */ /* 0x004fc600078e020d */
[----:B------:R2:W5:Y:S01]  /*14c0*/  @!P1 LDG.E.U8 R10, [R2.64] ;  /* 0x00000004020a9981 */ /* 0x000562000c1e1100 */
[----:B-1----:R-:W-:Y:S02]  /*14d0*/  @!P0 IADD3 R26, P1, R7, c[0x0][0x170], RZ ;  /* 0x00005c00071a8a10 */ /* 0x002fe40007f3e0ff */
        /* <DEDUP_REMOVED lines=12> */
[----:B--2---:R-:W-:Y:S02]  /*15a0*/  IABS R9, R7 ;  /* 0x0000000700097213 */ /* 0x004fe40000000000 */
[----:B------:R-:W-:-:S02]  /*15b0*/  ISETP.NE.AND P3, PT, R5, RZ, PT ;  /* 0x000000ff0500720c */ /* 0x000fc40003f65270 */
        /* <DEDUP_REMOVED lines=10> */
[C---:B-----5:R-:W-:Y:S02]  /*1660*/  LOP3.LUT R2, R24.reuse, 0xffff, RZ, 0xc0, !PT ;  /* 0x0000ffff18027812 */ /* 0x060fe400078ec0ff */
        /* <DEDUP_REMOVED lines=28> */
.L_x_29671:
[----:B------:R-:W-:Y:S05]  /*1830*/  BSYNC B0 ;  /* 0x0000000000007941 */ /* 0x000fea0003800000 */
.L_x_29670:
[C---:B--2---:R-:W-:Y:S01]  /*1840*/  IADD3 R9, R11.reuse, 0x80, RZ ;  /* 0x000000800b097810 */ /* 0x044fe20007ffe0ff */
[----:B------:R-:W-:Y:S01]  /*1850*/  BSSY B0, `(.L_x_29672) ;  /* 0x0000030000007945 */ /* 0x000fe20003800000 */
[----:B------:R-:W-:Y:S02]  /*1860*/  IADD3 R3, R11, 0x100, RZ ;  /* 0x000001000b037810 */ /* 0x000fe40007ffe0ff */
[-C--:B------:R-:W-:Y:S02]  /*1870*/  ISETP.GE.AND P0, PT, R9, R0.reuse, PT ;  /* 0x000000000900720c */ /* 0x080fe40003f06270 */
[----:B------:R-:W-:-:S11]  /*1880*/  ISETP.GE.AND P4, PT, R3, R0, PT ;  /* 0x000000000300720c */ /* 0x000fd60003f86270 */
[----:B------:R-:W-:Y:S05]  /*1890*/  @P0 BRA `(.L_x_29673) ;  /* 0x000002b000000947 */ /* 0x000fea0003800000 */
[-C--:B------:R-:W-:Y:S02]  /*18a0*/  IABS R15, R7.reuse ;  /* 0x00000007000f7213 */ /* 0x080fe40000000000 */
[----:B-----5:R-:W-:Y:S02]  /*18b0*/  LOP3.LUT R2, R20, 0xffff, RZ, 0xc0, !PT ;  /* 0x0000ffff14027812 */ /* 0x020fe400078ec0ff */
[----:B------:R-:W0:Y:S01]  /*18c0*/  I2F.RP R13, R15 ;  /* 0x0000000f000d7306 */ /* 0x000e220000209400 */
[----:B------:R-:W-:Y:S02]  /*18d0*/  IABS R21, R7 ;  /* 0x0000000700157213 */ /* 0x000fe40000000000 */
[----:B------:R-:W-:Y:S02]  /*18e0*/  PRMT R22, R2, 0x8880, RZ ;  /* 0x0000888002167816 */ /* 0x000fe400000000ff */
[----:B------:R-:W-:Y:S01]  /*18f0*/  LOP3.LUT R20, R20, R5, RZ, 0x3c, !PT ;  /* 0x0000000514147212 */ /* 0x000fe200078e3cff */
[----:B------:R-:W-:Y:S01]  /*1900*/  IMAD.MOV R24, RZ, RZ, -R21 ;  /* 0x000000ffff187224 */ /* 0x000fe200078e0a15 */
[----:B------:R-:W-:-:S02]  /*1910*/  IABS R19, R22 ;  /* 0x0000001600137213 */ /* 0x000fc40000000000 */
[----:B------:R-:W-:Y:S01]  /*1920*/  ISETP.NE.AND P3, PT, R5, RZ, PT ;  /* 0x000000ff0500720c */ /* 0x000fe20003f65270 */
[----:B0-----:R-:W0:Y:S02]  /*1930*/  MUFU.RCP R13, R13 ;  /* 0x0000000d000d7308 */ /* 0x001e240000001000 */
[----:B0-----:R-:W-:-:S06]  /*1940*/  IADD3 R3, R13, 0xffffffe, RZ ;  /* 0x0ffffffe0d037810 */ /* 0x001fcc0007ffe0ff */
[----:B------:R-:W0:Y:S02]  /*1950*/  F2I.FTZ.U32.TRUNC.NTZ R3, R3 ;  /* 0x0000000300037305 */ /* 0x000e24000021f000 */
[----:B0-----:R-:W-:-:S04]  /*1960*/  IMAD.MOV R17, RZ, RZ, -R3 ;  /* 0x000000ffff117224 */ /* 0x001fc800078e0a03 */
[----:B------:R-:W-:-:S04]  /*1970*/  IMAD.MOV.U32 R2, RZ, RZ, R17 ;  /* 0x000000ffff027224 */ /* 0x000fc800078e0011 */
        /* <DEDUP_REMOVED lines=29> */
.L_x_29673:
[----:B------:R-:W-:Y:S05]  /*1b50*/  BSYNC B0 ;  /* 0x0000000000007941 */ /* 0x000fea0003800000 */
.L_x_29672:
        /* <DEDUP_REMOVED lines=55> */
.L_x_29675:
[----:B------:R-:W-:Y:S05]  /*1ed0*/  BSYNC B0 ;  /* 0x0000000000007941 */ /* 0x000fea0003800000 */
.L_x_29674:
[----:B------:R-:W-:Y:S01]  /*1ee0*/  BSSY B0, `(.L_x_29676) ;  /* 0x000002f000007945 */ /* 0x000fe20003800000 */
[----:B------:R-:W-:Y:S01]  /*1ef0*/  ISETP.GE.AND P4, PT, R17, R0, PT ;  /* 0x000000001100720c */ /* 0x000fe20003f86270 */
[----:B------:R-:W-:Y:S07]  /*1f00*/  @P3 BRA `(.L_x_29677) ;  /* 0x000002c000003947 */ /* 0x000fee0003800000 */
[-C--:B------:R-:W-:Y:S02]  /*1f10*/  IABS R17, R7.reuse ;  /* 0x0000000700117213 */ /* 0x080fe40000000000 */
[----:B-----5:R-:W-:Y:S02]  /*1f20*/  LOP3.LUT R2, R16, 0xffff, RZ, 0xc0, !PT ;  /* 0x0000ffff10027812 */ /* 0x020fe400078ec0ff */
[----:B------:R-:W0:Y:S01]  /*1f30*/  I2F.RP R19, R17 ;  /* 0x0000001100137306 */ /* 0x000e220000209400 */
[----:B------:R-:W-:Y:S02]  /*1f40*/  IABS R22, R7 ;  /* 0x0000000700167213 */ /* 0x000fe40000000000 */
[----:B------:R-:W-:Y:S02]  /*1f50*/  PRMT R18, R2, 0x8880, RZ ;  /* 0x0000888002127816 */ /* 0x000fe400000000ff */
[----:B------:R-:W-:Y:S01]  /*1f60*/  LOP3.LUT R16, R16, R5, RZ, 0x3c, !PT ;  /* 0x0000000510107212 */ /* 0x000fe200078e3cff */
[----:B------:R-:W-:-:S02]  /*1f70*/  IMAD.MOV R22, RZ, RZ, -R22 ;  /* 0x000000ffff167224 */ /* 0x000fc400078e0a16 */
[----:B0-----:R-:W0:Y:S02]  /*1f80*/  MUFU.RCP R19, R19 ;  /* 0x0000001300137308 */ /* 0x001e240000001000 */
[----:B0-----:R-:W-:-:S06]  /*1f90*/  IADD3 R3, R19, 0xffffffe, RZ ;  /* 0x0ffffffe13037810 */ /* 0x001fcc0007ffe0ff */
[----:B------:R-:W0:Y:S02]  /*1fa0*/  F2I.FTZ.U32.TRUNC.NTZ R3, R3 ;  /* 0x0000000300037305 */ /* 0x000e24000021f000 */
[----:B0-----:R-:W-:-:S04]  /*1fb0*/  IMAD.MOV R20, RZ, RZ, -R3 ;  /* 0x000000ffff147224 */ /* 0x001fc800078e0a03 */
[----:B------:R-:W-:Y:S01]  /*1fc0*/  IMAD.MOV.U32 R2, RZ, RZ, R20 ;  /* 0x000000ffff027224 */ /* 0x000fe200078e0014 */
[----:B------:R-:W-:-:S03]  /*1fd0*/  IABS R20, R18 ;  /* 0x0000001200147213 */ /* 0x000fc60000000000 */
        /* <DEDUP_REMOVED lines=31> */
.L_x_29677:
[----:B------:R-:W-:Y:S05]  /*21d0*/  BSYNC B0 ;  /* 0x0000000000007941 */ /* 0x000fea0003800000 */
.L_x_29676:
        /* <DEDUP_REMOVED lines=47> */
.L_x_29679:
[----:B------:R-:W-:Y:S05]  /*24d0*/  BSYNC B0 ;  /* 0x0000000000007941 */ /* 0x000fea0003800000 */
.L_x_29678:
[----:B------:R-:W-:Y:S01]  /*24e0*/  BSSY B0, `(.L_x_29680) ;  /* 0x000002e000007945 */ /* 0x000fe20003800000 */
[----:B------:R-:W-:Y:S05]  /*24f0*/  @P1 BRA `(.L_x_29681) ;  /* 0x000002c000001947 */ /* 0x000fea0003800000 */
        /* <DEDUP_REMOVED lines=44> */
.L_x_29681:
[----:B------:R-:W-:Y:S05]  /*27c0*/  BSYNC B0 ;  /* 0x0000000000007941 */ /* 0x000fea0003800000 */
.L_x_29680:
        /* <DEDUP_REMOVED lines=9> */
[----:B------:R-:W-:Y:S01]  /*2860*/  ISETP.NE.AND P5, PT, R5, RZ, PT ;  /* 0x000000ff0500720c */ /* 0x000fe20003fa5270 */
        /* <DEDUP_REMOVED lines=36> */
.L_x_29683:
[----:B------:R-:W-:Y:S05]  /*2ab0*/  BSYNC B0 ;  /* 0x0000000000007941 */ /* 0x000fea0003800000 */
.L_x_29682:
        /* <DEDUP_REMOVED lines=46> */
.L_x_29685:
[----:B------:R-:W-:Y:S05]  /*2da0*/  BSYNC B0 ;  /* 0x0000000000007941 */ /* 0x000fea0003800000 */
.L_x_29684:
[----:B------:R-:W-:Y:S01]  /*2db0*/  BSSY B0, `(.L_x_29686) ;  /* 0x0000033000007945 */ /* 0x000fe20003800000 */
[----:B------:R-:W-:Y:S01]  /*2dc0*/  BSSY B1, `(.L_x_29687) ;  /* 0x000002b000017945 */ /* 0x000fe20003800000 */
[----:B------:R-:W-:Y:S05]  /*2dd0*/  @P3 BRA `(.L_x_29688) ;  /* 0x000000c000003947 */ /* 0x000fea0003800000 */
[----:B-----5:R-:W-:Y:S02]  /*2de0*/  IMAD.IADD R6, R4, 0x1, R11 ;  /* 0x0000000104067824 */ /* 0x020fe400078e020b */
        /* <DEDUP_REMOVED lines=11> */
.L_x_29688:
[----:B------:R-:W-:-:S13]  /*2ea0*/  ISETP.GE.AND P0, PT, R11, R0, PT ;  /* 0x000000000b00720c */ /* 0x000fda0003f06270 */
[----:B------:R-:W-:Y:S05]  /*2eb0*/  @P0 BRA `(.L_x_29690) ;  /* 0x000000c000000947 */ /* 0x000fea0003800000 */
[----:B0----5:R-:W-:Y:S01]  /*2ec0*/  IMAD.IADD R6, R4, 0x1, R11 ;  /* 0x0000000104067824 */ /* 0x021fe200078e020b */
[----:B------:R-:W-:-:S04]  /*2ed0*/  IADD3 R11, R11, 0x80, RZ ;  /* 0x000000800b0b7810 */ /* 0x000fc80007ffe0ff */
[----:B------:R-:W-:-:S05]  /*2ee0*/  IADD3 R6, P0, R6, c[0x0][0x168], RZ ;  /* 0x00005a0006067a10 */ /* 0x000fca0007f1e0ff */
[----:B------:R-:W-:-:S05]  /*2ef0*/  IMAD.X R7, RZ, RZ, c[0x0][0x16c], P0 ;  /* 0x00005b00ff077624 */ /* 0x000fca00000e06ff */
[----:B------:R0:W-:Y:S03]  /*2f00*/  STG.E.U8 [R6.64], R15 ;  /* 0x0000000f06007986 */ /* 0x0001e6000c101104 */
.L_x_29689:
[----:B------:R-:W-:-:S13]  /*2f10*/  ISETP.GE.AND P0, PT, R11, R0, PT ;  /* 0x000000000b00720c */ /* 0x000fda0003f06270 */
[----:B------:R-:W-:Y:S05]  /*2f20*/  @P0 BRA `(.L_x_29691) ;  /* 0x000000c000000947 */ /* 0x000fea0003800000 */
[----:B0-----:R-:W-:Y:S01]  /*2f30*/  IMAD.IADD R6, R4, 0x1, R11 ;  /* 0x0000000104067824 */ /* 0x001fe200078e020b */
[----:B------:R-:W-:-:S04]  /*2f40*/  IADD3 R11, R11, 0x80, RZ ;  /* 0x000000800b0b7810 */ /* 0x000fc80007ffe0ff */
[----:B------:R-:W-:-:S05]  /*2f50*/  IADD3 R6, P0, R6, c[0x0][0x168], RZ ;  /* 0x00005a0006067a10 */ /* 0x000fca0007f1e0ff */
[----:B------:R-:W-:-:S05]  /*2f60*/  IMAD.X R7, RZ, RZ, c[0x0][0x16c], P0 ;  /* 0x00005b00ff077624 */ /* 0x000fca00000e06ff */
[----:B------:R0:W-:Y:S03]  /*2f70*/  STG.E.U8 [R6.64], R16 ;  /* 0x0000001006007986 */ /* 0x0001e6000c101104 */
.L_x_29690:
[----:B------:R-:W-:-:S13]  /*2f80*/  ISETP.GE.AND P0, PT, R11, R0, PT ;  /* 0x000000000b00720c */ /* 0x000fda0003f06270 */
[----:B------:R-:W-:Y:S05]  /*2f90*/  @P0 BRA `(.L_x_29692) ;  /* 0x000000d000000947 */ /* 0x000fea0003800000 */
[----:B0----5:R-:W-:Y:S01]  /*2fa0*/  IMAD.IADD R6, R4, 0x1, R11 ;  /* 0x0000000104067824 */ /* 0x021fe200078e020b */
[----:B------:R-:W-:-:S04]  /*2fb0*/  IADD3 R11, R11, 0x80, RZ ;  /* 0x000000800b0b7810 */ /* 0x000fc80007ffe0ff */
[----:B------:R-:W-:-:S05]  /*2fc0*/  IADD3 R6, P0, R6, c[0x0][0x168], RZ ;  /* 0x00005a0006067a10 */ /* 0x000fca0007f1e0ff */
[----:B------:R-:W-:-:S05]  /*2fd0*/  IMAD.X R7, RZ, RZ, c[0x0][0x16c], P0 ;  /* 0x00005b00ff077624 */ /* 0x000fca00000e06ff */
[----:B------:R0:W-:Y:S03]  /*2fe0*/  STG.E.U8 [R6.64], R14 ;  /* 0x0000000e06007986 */ /* 0x0001e6000c101104 */
.L_x_29691:
        /* <DEDUP_REMOVED lines=8> */
.L_x_29692:
[----:B------:R-:W-:Y:S05]  /*3070*/  BSYNC B1 ;  /* 0x0000000000017941 */ /* 0x000fea0003800000 */
.L_x_29687:
[----:B------:R-:W-:-:S13]  /*3080*/  ISETP.GE.AND P0, PT, R11, R0, PT ;  /* 0x000000000b00720c */ /* 0x000fda0003f06270 */
[----:B0----5:R-:W-:Y:S01]  /*3090*/  @!P0 IMAD.IADD R6, R4, 0x1, R11 ;  /* 0x0000000104068824 */ /* 0x021fe200078e020b */
[----:B------:R-:W-:-:S04]  /*30a0*/  @!P0 IADD3 R11, R11, 0x80, RZ ;  /* 0x000000800b0b8810 */ /* 0x000fc80007ffe0ff */
[----:B------:R-:W-:-:S05]  /*30b0*/  @!P0 IADD3 R6, P1, R6, c[0x0][0x168], RZ ;  /* 0x00005a0006068a10 */ /* 0x000fca0007f3e0ff */
[----:B------:R-:W-:-:S05]  /*30c0*/  @!P0 IMAD.X R7, RZ, RZ, c[0x0][0x16c], P1 ;  /* 0x00005b00ff078624 */ /* 0x000fca00008e06ff */
[----:B------:R0:W-:Y:S03]  /*30d0*/  @!P0 STG.E.U8 [R6.64], R10 ;  /* 0x0000000a06008986 */ /* 0x0001e6000c101104 */
.L_x_29693:
[----:B------:R-:W-:Y:S05]  /*30e0*/  BSYNC B0 ;  /* 0x0000000000007941 */ /* 0x000fea0003800000 */
.L_x_29686:
        /* <DEDUP_REMOVED lines=8> */
.L_x_29694:
        /* <DEDUP_REMOVED lines=9> */
.L_x_32729:


//--------------------- .text._ZN2at6native29vectorized_elementwise_kernelILi8ENS0_13BUnaryFunctorIaaaZZZNS0_15binary_internal21div_floor_kernel_cudaERNS_18TensorIteratorBaseEENKUlvE_clEvENKUlvE0_clEvEUlaaE_EESt5arrayIPcLm2EEEEviT0_T1_ --------------------------
	.section	.text._ZN2at6native29vectorized_elementwise_kernelILi8ENS0_13BUnaryFunctorIaaaZZZNS0_15binary_internal21div_floor_kernel_cudaERNS_18TensorIteratorBaseEENKUlvE_clEvENKUlvE0_clEvEUlaaE_EESt5arrayIPcLm2EEEEviT0_T1_,"ax",@progbits
	.sectioninfo	@"SHI_REGISTERS=4"
	.align	128
        .global         _ZN2at6native29vectorized_elementwise_kernelILi8ENS0_13BUnaryFunctorIaaaZZZNS0_15binary_internal21div_floor_kernel_cudaERNS_18TensorIteratorBaseEENKUlvE_clEvENKUlvE0_clEvEUlaaE_EESt5arrayIPcLm2EEEEviT0_T1_
        .type           _ZN2at6native29vectorized_elementwise_kernelILi8ENS0_13BUnaryFunctorIaaaZZZNS0_15binary_internal21div_floor_kernel_cudaERNS_18TensorIteratorBaseEENKUlvE_clEvENKUlvE0_clEvEUlaaE_EESt5arrayIPcLm2EEEEviT0_T1_,@function
        .size           _ZN2at6native29vectorized_elementwise_kernelILi8ENS0_13BUnaryFunctorIaaaZZZNS0_15binary_internal21div_floor_kernel_cudaERNS_18TensorIteratorBaseEENKUlvE_clEvENKUlvE0_clEvEUlaaE_EESt5arrayIPcLm2EEEEviT0_T1_,(.L_x_32730 - _ZN2at6native29vectorized_elementwise_kernelILi8ENS0_13BUnaryFunctorIaaaZZZNS0_15binary_internal21div_floor_kernel_cudaERNS_18TensorIteratorBaseEENKUlvE_clEvENKUlvE0_clEvEUlaaE_EESt5arrayIPcLm2EEEEviT0_T1_)
        .other          _ZN2at6native29vectorized_elementwise_kernelILi8ENS0_13BUnaryFunctorIaaaZZZNS0_15binary_internal21div_floor_kernel_cudaERNS_18TensorIteratorBaseEENKUlvE_clEvENKUlvE0_clEvEUlaaE_EESt5arrayIPcLm2EEEEviT0_T1_,@"STO_CUDA_ENTRY STV_DEFAULT"
_ZN2at6native29vectorized_elementwise_kernelILi8ENS0_13BUnaryFunctorIaaaZZZNS0_15binary_internal21div_floor_kernel_cudaERNS_18TensorIteratorBaseEENKUlvE_clEvENKUlvE0_clEvEUlaaE_EESt5arrayIPcLm2EEEEviT0_T1_:
.text._ZN2at6native29vectorized_elementwise_kernelILi8ENS0_13BUnaryFunctorIaaaZZZNS0_15binary_internal21div_floor_kernel_cudaERNS_18TensorIteratorBaseEENKUlvE_clEvENKUlvE0_clEvEUlaaE_EESt5arrayIPcLm2EEEEviT0_T1_:
[----:B------:R-:W-:Y:S02]  /*0000*/  MOV R1, c[0x0][0x28] ;  /* 0x00000a0000017a02 */ /* 0x000fe40000000f00 */
[----:B------:R-:W-:Y:S05]  /*0010*/  EXIT ;  /* 0x000000000000794d */ /* 0x000fea0003800000 */
.L_x_29695:
        /* <DEDUP_REMOVED lines=14> */
.L_x_32730:


//--------------------- .text._ZN2at6native18elementwise_kernelILi128ELi4EZNS0_15gpu_kernel_implINS0_13AUnaryFunctorIaaaZZZNS0_15binary_internal21div_floor_kernel_cudaERNS_18TensorIteratorBaseEENKUlvE_clEvENKUlvE0_clEvEUlaaE_EEEEvS6_RKT_EUliE_EEviT1_ --------------------------
	.section	.text._ZN2at6native18elementwise_kernelILi128ELi4EZNS0_15gpu_kernel_implINS0_13AUnaryFunctorIaaaZZZNS0_15binary_internal21div_floor_kernel_cudaERNS_18TensorIteratorBaseEENKUlvE_clEvENKUlvE0_clEvEUlaaE_EEEEvS6_RKT_EUliE_EEviT1_,"ax",@progbits
	.sectioninfo	@"SHI_REGISTERS=26"
	.align	128
        .global         _ZN2at6native18elementwise_kernelILi128ELi4EZNS0_15gpu_kernel_implINS0_13AUnaryFunctorIaaaZZZNS0_15binary_internal21div_floor_kernel_cudaERNS_18TensorIteratorBaseEENKUlvE_clEvENKUlvE0_clEvEUlaaE_EEEEvS6_RKT_EUliE_EEviT1_
        .type           _ZN2at6native18elementwise_kernelILi128ELi4EZNS0_15gpu_kernel_implINS0_13AUnaryFunctorIaaaZZZNS0_15binary_internal21div_floor_kernel_cudaERNS_18TensorIteratorBaseEENKUlvE_clEvENKUlvE0_clEvEUlaaE_EEEEvS6_RKT_EUliE_EEviT1_,@function
        .size           _ZN2at6native18elementwise_kernelILi128ELi4EZNS0_15gpu_kernel_implINS0_13AUnaryFunctorIaaaZZZNS0_15binary_internal21div_floor_kernel_cudaERNS_18TensorIteratorBaseEENKUlvE_clEvENKUlvE0_clEvEUlaaE_EEEEvS6_RKT_EUliE_EEviT1_,(.L_x_32731 - _ZN2at6native18elementwise_kernelILi128ELi4EZNS0_15gpu_kernel_implINS0_13AUnaryFunctorIaaaZZZNS0_15binary_internal21div_floor_kernel_cudaERNS_18TensorIteratorBaseEENKUlvE_clEvENKUlvE0_clEvEUlaaE_EEEEvS6_RKT_EUliE_EEviT1_)
        .other          _ZN2at6native18elementwise_kernelILi128ELi4EZNS0_15gpu_kernel_implINS0_13AUnaryFunctorIaaaZZZNS0_15binary_internal21div_floor_kernel_cudaERNS_18TensorIteratorBaseEENKUlvE_clEvENKUlvE0_clEvEUlaaE_EEEEvS6_RKT_EUliE_EEviT1_,@"STO_CUDA_ENTRY STV_DEFAULT"
_ZN2at6native18elementwise_kernelILi128ELi4EZNS0_15gpu_kernel_implINS0_13AUnaryFunctorIaaaZZZNS0_15binary_internal21div_floor_kernel_cudaERNS_18TensorIteratorBaseEENKUlvE_clEvENKUlvE0_clEvEUlaaE_EEEEvS6_RKT_EUliE_EEviT1_:
.text._ZN2at6native18elementwise_kernelILi128ELi4EZNS0_15gpu_kernel_implINS0_13AUnaryFunctorIaaaZZZNS0_15binary_internal21div_floor_kernel_cudaERNS_18TensorIteratorBaseEENKUlvE_clEvENKUlvE0_clEvEUlaaE_EEEEvS6_RKT_EUliE_EEviT1_:
        /* <DEDUP_REMOVED lines=236> */
.L_x_29698:
        /* <DEDUP_REMOVED lines=18> */
.L_x_29702:
[----:B------:R0:W5:Y:S01]  /*0fe0*/  LDG.E.U8 R6, [R2.64] ;  /* 0x0000002402067981 */ /* 0x000162000c1e1100 */
[----:B------:R-:W-:Y:S05]  /*0ff0*/  BRA `(.L_x_29704) ;  /* 0x00000d8000007947 */ /* 0x000fea0003800000 */
.L_x_29701:
        /* <DEDUP_REMOVED lines=8> */
.L_x_29706:
[----:B------:R0:W5:Y:S01]  /*1080*/  LDG.E.U8 R6, [R2.64] ;  /* 0x0000002402067981 */ /* 0x000162000c1e1100 */
[----:B------:R-:W-:Y:S05]  /*1090*/  BRA `(.L_x_29704) ;  /* 0x00000ce000007947 */ /* 0x000fea0003800000 */
.L_x_29705:
[----:B------:R0:W5:Y:S01]  /*10a0*/  LDG.E.U16 R6, [R2.64] ;  /* 0x0000002402067981 */ /* 0x000162000c1e1500 */
[----:B------:R-:W-:Y:S05]  /*10b0*/  BRA `(.L_x_29704) ;  /* 0x00000cc000007947 */ /* 0x000fea0003800000 */
.L_x_29700:
        /* <DEDUP_REMOVED lines=9> */
.L_x_29708:
[----:B------:R-:W2:Y:S02]  /*1150*/  LDG.E.U16 R0, [R2.64] ;  /* 0x0000002402007981 */ /* 0x000ea4000c1e1500 */
[----:B--2---:R-:W-:-:S06]  /*1160*/  HADD2.F32 R0, -RZ, R0.H0_H0 ;  /* 0x20000000ff007230 */ /* 0x004fcc0000004100 */
[----:B------:R-:W0:Y:S02]  /*1170*/  F2I.FTZ.TRUNC.NTZ R0, R0 ;  /* 0x0000000000007305 */ /* 0x000e24000021f100 */
[----:B0-----:R-:W-:Y:S01]  /*1180*/  PRMT R6, R0, 0x7610, R6 ;  /* 0x0000761000067816 */ /* 0x001fe20000000006 */
[----:B------:R-:W-:Y:S05]  /*1190*/  BRA `(.L_x_29704) ;  /* 0x00000be000007947 */ /* 0x000fea0003800000 */
.L_x_29707:
        /* <DEDUP_REMOVED lines=9> */
.L_x_29710:
[----:B------:R-:W2:Y:S02]  /*1230*/  LDG.E.U16 R2, [R2.64] ;  /* 0x0000002402027981 */ /* 0x000ea4000c1e1500 */
[----:B--2---:R-:W-:-:S06]  /*1240*/  HADD2.F32 R0, -RZ, R2.H0_H0 ;  /* 0x20000002ff007230 */ /* 0x004fcc0000004100 */
[----:B------:R-:W0:Y:S02]  /*1250*/  F2I.FTZ.TRUNC.NTZ R0, R0 ;  /* 0x0000000000007305 */ /* 0x000e24000021f100 */
[----:B0-----:R-:W-:Y:S01]  /*1260*/  PRMT R6, R0, 0x7610, R6 ;  /* 0x0000761000067816 */ /* 0x001fe20000000006 */
[----:B------:R-:W-:Y:S05]  /*1270*/  BRA `(.L_x_29704) ;  /* 0x00000b0000007947 */ /* 0x000fea0003800000 */
.L_x_29709:
[----:B------:R-:W2:Y:S02]  /*1280*/  LDG.E.64 R2, [R2.64] ;  /* 0x0000002402027981 */ /* 0x000ea4000c1e1b00 */
[----:B--2---:R0:W1:Y:S01]  /*1290*/  F2I.F64.TRUNC R6, R2 ;  /* 0x0000000200067311 */ /* 0x004062000030d100 */
[----:B------:R-:W-:Y:S05]  /*12a0*/  BRA `(.L_x_29704) ;  /* 0x00000ad000007947 */ /* 0x000fea0003800000 */
.L_x_29699:
        /* <DEDUP_REMOVED lines=12> */
.L_x_29713:
[----:B------:R-:W2:Y:S02]  /*1370*/  LDG.E.64 R2, [R2.64] ;  /* 0x0000002402027981 */ /* 0x000ea4000c1e1b00 */
[----:B--2---:R0:W1:Y:S01]  /*1380*/  F2I.F64.TRUNC R6, R2 ;  /* 0x0000000200067311 */ /* 0x004062000030d100 */
[----:B------:R-:W-:Y:S05]  /*1390*/  BRA `(.L_x_29704) ;  /* 0x000009e000007947 */ /* 0x000fea0003800000 */
.L_x_29712:
        /* <DEDUP_REMOVED lines=28> */
.L_x_29715:
        /* <DEDUP_REMOVED lines=15> */
.L_x_29714:
[----:B------:R-:W2:Y:S02]  /*1650*/  LDG.E.U16 R0, [R2.64] ;  /* 0x0000002402007981 */ /* 0x000ea4000c1e1500 */
[----:B--2---:R-:W-:-:S06]  /*1660*/  PRMT R0, RZ, 0x5410, R0 ;  /* 0x00005410ff007816 */ /* 0x004fcc0000000000 */
[----:B------:R-:W0:Y:S02]  /*1670*/  F2I.FTZ.TRUNC.NTZ R0, R0 ;  /* 0x0000000000007305 */ /* 0x000e24000021f100 */
[----:B0-----:R-:W-:Y:S01]  /*1680*/  PRMT R6, R0, 0x7610, R6 ;  /* 0x0000761000067816 */ /* 0x001fe20000000006 */
[----:B------:R-:W-:Y:S05]  /*1690*/  BRA `(.L_x_29704) ;  /* 0x000006e000007947 */ /* 0x000fea0003800000 */
.L_x_29711:
        /* <DEDUP_REMOVED lines=10> */
.L_x_29718:
        /* <DEDUP_REMOVED lines=21> */
.L_x_29722:
[----:B------:R-:W-:Y:S05]  /*1890*/  BSYNC B1 ;  /* 0x0000000000017941 */ /* 0x000fea0003800000 */
.L_x_29721:
[----:B------:R-:W-:Y:S01]  /*18a0*/  LEA R3, R0, 0x3b800000, 0x17 ;  /* 0x3b80000000037811 */ /* 0x000fe200078eb8ff */
[----:B------:R-:W-:-:S05]  /*18b0*/  IMAD.SHL.U32 R0, R2, 0x100000, RZ ;  /* 0x0010000002007824 */ /* 0x000fca00078e00ff */
[----:B------:R-:W-:Y:S02]  /*18c0*/  LOP3.LUT R0, R3, R0, R4, 0xfe, !PT ;  /* 0x0000000003007212 */ /* 0x000fe400078efe04 */
.L_x_29720:
[----:B------:R-:W-:Y:S05]  /*18d0*/  BSYNC B0 ;  /* 0x0000000000007941 */ /* 0x000fea0003800000 */
.L_x_29719:
[----:B------:R-:W0:Y:S02]  /*18e0*/  F2I.FTZ.TRUNC.NTZ R0, R0 ;  /* 0x0000000000007305 */ /* 0x000e24000021f100 */
[----:B0-----:R-:W-:Y:S01]  /*18f0*/  PRMT R6, R0, 0x7610, R6 ;  /* 0x0000761000067816 */ /* 0x001fe20000000006 */
[----:B------:R-:W-:Y:S05]  /*1900*/  BRA `(.L_x_29704) ;  /* 0x0000047000007947 */ /* 0x000fea0003800000 */
.L_x_29717:
        /* <DEDUP_REMOVED lines=21> */
.L_x_29726:
[----:B------:R-:W-:Y:S05]  /*1a60*/  BSYNC B1 ;  /* 0x0000000000017941 */ /* 0x000fea0003800000 */
.L_x_29725:
[----:B------:R-:W-:Y:S01]  /*1a70*/  LEA R3, R0, 0x37800000, 0x17 ;  /* 0x3780000000037811 */ /* 0x000fe200078eb8ff */
[----:B------:R-:W-:-:S05]  /*1a80*/  IMAD.SHL.U32 R0, R2, 0x200000, RZ ;  /* 0x0020000002007824 */ /* 0x000fca00078e00ff */
[----:B------:R-:W-:Y:S02]  /*1a90*/  LOP3.LUT R0, R3, R0, R4, 0xfe, !PT ;  /* 0x0000000003007212 */ /* 0x000fe400078efe04 */
.L_x_29724:
[----:B------:R-:W-:Y:S05]  /*1aa0*/  BSYNC B0 ;  /* 0x0000000000007941 */ /* 0x000fea0003800000 */
.L_x_29723:
[----:B------:R-:W0:Y:S02]  /*1ab0*/  F2I.FTZ.TRUNC.NTZ R0, R0 ;  /* 0x0000000000007305 */ /* 0x000e24000021f100 */
[----:B0-----:R-:W-:Y:S01]  /*1ac0*/  PRMT R6, R0, 0x7610, R6 ;  /* 0x0000761000067816 */ /* 0x001fe20000000006 */
[----:B------:R-:W-:Y:S05]  /*1ad0*/  BRA `(.L_x_29704) ;  /* 0x000002a000007947 */ /* 0x000fea0003800000 */
.L_x_29716:
        /* <DEDUP_REMOVED lines=14> */
.L_x_29730:
[----:B------:R-:W-:Y:S05]  /*1bc0*/  BSYNC B0 ;  /* 0x0000000000007941 */ /* 0x000fea0003800000 */
.L_x_29729:
[----:B------:R-:W0:Y:S02]  /*1bd0*/  F2I.FTZ.TRUNC.NTZ R0, R0 ;  /* 0x0000000000007305 */ /* 0x000e24000021f100 */
[----:B0-----:R-:W-:Y:S01]  /*1be0*/  PRMT R6, R0, 0x7610, R6 ;  /* 0x0000761000067816 */ /* 0x001fe20000000006 */
[----:B------:R-:W-:Y:S05]  /*1bf0*/  BRA `(.L_x_29704) ;  /* 0x0000018000007947 */ /* 0x000fea0003800000 */
.L_x_29703:
        /* <DEDUP_REMOVED lines=21> */
.L_x_29728:
[----:B------:R0:W5:Y:S01]  /*1d50*/  LDG.E.U8 R6, [R2.64] ;  /* 0x0000002402067981 */ /* 0x000162000c1e1100 */
[----:B------:R-:W-:Y:S05]  /*1d60*/  BRA `(.L_x_29704) ;  /* 0x0000001000007947 */ /* 0x000fea0003800000 */
.L_x_29727:
[----:B------:R0:W5:Y:S02]  /*1d70*/  LDG.E.U8 R6, [R2.64] ;  /* 0x0000002402067981 */ /* 0x000164000c1e1100 */
.L_x_29704:
[----:B-1---5:R-:W-:Y:S01]  /*1d80*/  LOP3.LUT R0, R6, 0xffff, RZ, 0xc0, !PT ;  /* 0x0000ffff06007812 */ /* 0x022fe200078ec0ff */
[----:B------:R-:W1:Y:S01]  /*1d90*/  LDC.U8 R9, c[0x0][0x371] ;  /* 0x0000dc40ff097b82 */ /* 0x000e620000000000 */
[----:B------:R-:W-:Y:S02]  /*1da0*/  BSSY B0, `(.L_x_29731) ;  /* 0x000002e000007945 */ /* 0x000fe40003800000 */
[----:B0-----:R-:W-:-:S04]  /*1db0*/  PRMT R2, R0, 0x8880, RZ ;  /* 0x0000888000027816 */ /* 0x001fc800000000ff */
[-C--:B------:R-:W-:Y:S02]  /*1dc0*/  IABS R0, R2.reuse ;  /* 0x0000000200007213 */ /* 0x080fe40000000000 */
[----:B------:R-:W-:Y:S02]  /*1dd0*/  IABS R10, R2 ;  /* 0x00000002000a7213 */ /* 0x000fe40000000000 */
[----:B------:R-:W0:Y:S01]  /*1de0*/  I2F.RP R7, R0 ;  /* 0x0000000000077306 */ /* 0x000e220000209400 */
[C---:B-1----:R-:W-:Y:S02]  /*1df0*/  PRMT R3, R9.reuse, 0x8880, RZ ;  /* 0x0000888009037816 */ /* 0x042fe400000000ff */
[----:B------:R-:W-:-:S05]  /*1e00*/  LOP3.LUT R6, R9, R6, RZ, 0x3c, !PT ;  /* 0x0000000609067212 */ /* 0x000fca00078e3cff */
[----:B0-----:R-:W0:Y:S01]  /*1e10*/  MUFU.RCP R7, R7 ;  /* 0x0000000700077308 */ /* 0x001e220000001000 */
[----:B------:R-:W-:Y:S02]  /*1e20*/  IABS R8, R3 ;  /* 0x0000000300087213 */ /* 0x000fe40000000000 */
[----:B0-----:R-:W-:Y:S01]  /*1e30*/  IADD3 R4, R7, 0xffffffe, RZ ;  /* 0x0ffffffe07047810 */ /* 0x001fe20007ffe0ff */
[----:B------:R-:W-:-:S04]  /*1e40*/  IMAD.MOV R7, RZ, RZ, -R10 ;  /* 0x000000ffff077224 */ /* 0x000fc800078e0a0a */
[----:B------:R0:W1:Y:S02]  /*1e50*/  F2I.FTZ.U32.TRUNC.NTZ R5, R4 ;  /* 0x0000000400057305 */ /* 0x000064000021f000 */
[----:B0-----:R-:W-:Y:S02]  /*1e60*/  IMAD.MOV.U32 R4, RZ, RZ, RZ ;  /* 0x000000ffff047224 */ /* 0x001fe400078e00ff */
[----:B-1----:R-:W-:-:S04]  /*1e70*/  IMAD.MOV R11, RZ, RZ, -R5 ;  /* 0x000000ffff0b7224 */ /* 0x002fc800078e0a05 */
[----:B------:R-:W-:-:S04]  /*1e80*/  IMAD R11, R11, R0, RZ ;  /* 0x000000000b0b7224 */ /* 0x000fc800078e02ff */
[----:B------:R-:W-:-:S04]  /*1e90*/  IMAD.HI.U32 R5, R5, R11, R4 ;  /* 0x0000000b05057227 */ /* 0x000fc800078e0004 */
[----:B------:R-:W-:Y:S02]  /*1ea0*/  IMAD.MOV.U32 R4, RZ, RZ, R8 ;  /* 0x000000ffff047224 */ /* 0x000fe400078e0008 */
[----:B------:R-:W0:Y:S02]  /*1eb0*/  LDC.U8 R8, c[0x0][0x372] ;  /* 0x0000dc80ff087b82 */ /* 0x000e240000000000 */
[----:B------:R-:W-:-:S04]  /*1ec0*/  IMAD.HI.U32 R5, R5, R4, RZ ;  /* 0x0000000405057227 */ /* 0x000fc800078e00ff */
[----:B------:R-:W-:Y:S01]  /*1ed0*/  IMAD R7, R5, R7, R4 ;  /* 0x0000000705077224 */ /* 0x000fe200078e0204 */
[----:B------:R-:W-:-:S04]  /*1ee0*/  LOP3.LUT R4, R3, R2, RZ, 0x3c, !PT ;  /* 0x0000000203047212 */ /* 0x000fc800078e3cff */
        /* <DEDUP_REMOVED lines=8> */
[----:B0-----:R-:W-:Y:S02]  /*1f70*/  PRMT R6, R8, 0x9910, RZ ;  /* 0x0000991008067816 */ /* 0x001fe400000000ff */
[----:B------:R-:W-:-:S09]  /*1f80*/  LOP3.LUT R2, RZ, R2, RZ, 0x33, !PT ;  /* 0x00000002ff027212 */ /* 0x000fd200078e33ff */
        /* <DEDUP_REMOVED lines=15> */
.L_x_29732:
[----:B------:R-:W-:Y:S05]  /*2080*/  BSYNC B0 ;  /* 0x0000000000007941 */ /* 0x000fea0003800000 */
.L_x_29731:
        /* <DEDUP_REMOVED lines=11> */
.L_x_29736:
[----:B------:R0:W-:Y:S01]  /*2140*/  STG.E.U8 [R16.64], R5 ;  /* 0x0000000510007986 */ /* 0x0001e2000c101124 */
[----:B------:R-:W-:Y:S05]  /*2150*/  BRA `(.L_x_29738) ;  /* 0x00000e7000007947 */ /* 0x000fea0003800000 */
.L_x_29735:
        /* <DEDUP_REMOVED lines=12> */
.L_x_29740:
[----:B------:R-:W-:-:S05]  /*2220*/  PRMT R3, R5, 0x8880, RZ ;  /* 0x0000888005037816 */ /* 0x000fca00000000ff */
[----:B------:R0:W-:Y:S01]  /*2230*/  STG.E [R16.64], R3 ;  /* 0x0000000310007986 */ /* 0x0001e2000c101924 */
[----:B------:R-:W-:Y:S05]  /*2240*/  BRA `(.L_x_29738) ;  /* 0x00000d8000007947 */ /* 0x000fea0003800000 */
.L_x_29739:
[----:B------:R-:W-:-:S04]  /*2250*/  PRMT R3, R5, 0x8880, RZ ;  /* 0x0000888005037816 */ /* 0x000fc800000000ff */
[----:B------:R-:W-:-:S05]  /*2260*/  PRMT R3, R3, 0x7710, RZ ;  /* 0x0000771003037816 */ /* 0x000fca00000000ff */
[----:B------:R0:W-:Y:S01]  /*2270*/  STG.E.U16 [R16.64], R3 ;  /* 0x0000000310007986 */ /* 0x0001e2000c101524 */
[----:B------:R-:W-:Y:S05]  /*2280*/  BRA `(.L_x_29738) ;  /* 0x00000d4000007947 */ /* 0x000fea0003800000 */
.L_x_29734:
        /* <DEDUP_REMOVED lines=9> */
.L_x_29742:
[----:B------:R-:W0:Y:S02]  /*2320*/  I2F.S8 R0, R5 ;  /* 0x0000000500007306 */ /* 0x000e240000001400 */
[----:B0-----:R-:W-:-:S05]  /*2330*/  F2FP.PACK_AB R0, RZ, R0 ;  /* 0x00000000ff00723e */ /* 0x001fca00000000ff */
[----:B------:R0:W-:Y:S01]  /*2340*/  STG.E.U16 [R16.64], R0 ;  /* 0x0000000010007986 */ /* 0x0001e2000c101524 */
[----:B------:R-:W-:Y:S05]  /*2350*/  BRA `(.L_x_29738) ;  /* 0x00000c7000007947 */ /* 0x000fea0003800000 */
.L_x_29741:
        /* <DEDUP_REMOVED lines=10> */
.L_x_29744:
[----:B------:R-:W0:Y:S02]  /*2400*/  I2F.S8 R5, R5 ;  /* 0x0000000500057306 */ /* 0x000e240000001400 */
[----:B0-----:R-:W-:-:S04]  /*2410*/  F2FP.PACK_AB R3, RZ, R5 ;  /* 0x00000005ff03723e */ /* 0x001fc800000000ff */
[----:B------:R-:W-:-:S05]  /*2420*/  PRMT R3, R3, 0x5410, RZ ;  /* 0x0000541003037816 */ /* 0x000fca00000000ff */
[----:B------:R0:W-:Y:S01]  /*2430*/  STG.E [R16.64], R3 ;  /* 0x0000000310007986 */ /* 0x0001e2000c101924 */
[----:B------:R-:W-:Y:S05]  /*2440*/  BRA `(.L_x_29738) ;  /* 0x00000b8000007947 */ /* 0x000fea0003800000 */
.L_x_29743:
[----:B------:R-:W-:-:S04]  /*2450*/  PRMT R2, R5, 0x8880, RZ ;  /* 0x0000888005027816 */ /* 0x000fc800000000ff */
[----:B------:R-:W-:-:S06]  /*2460*/  PRMT R2, R2, 0x7710, RZ ;  /* 0x0000771002027816 */ /* 0x000fcc00000000ff */
[----:B------:R-:W0:Y:S02]  /*2470*/  I2F.F64.S16 R2, R2 ;  /* 0x0000000200027312 */ /* 0x000e240000101c00 */
[----:B0-----:R0:W-:Y:S01]  /*2480*/  STG.E.64 [R16.64], R2 ;  /* 0x0000000210007986 */ /* 0x0011e2000c101b24 */
[----:B------:R-:W-:Y:S05]  /*2490*/  BRA `(.L_x_29738) ;  /* 0x00000b3000007947 */ /* 0x000fea0003800000 */
.L_x_29733:
        /* <DEDUP_REMOVED lines=12> */
.L_x_29747:
[----:B------:R-:W-:Y:S01]  /*2560*/  PRMT R4, R5, 0x8880, RZ ;  /* 0x0000888005047816 */ /* 0x000fe200000000ff */
[----:B------:R-:W-:-:S03]  /*2570*/  CS2R R6, SRZ ;  /* 0x0000000000067805 */ /* 0x000fc6000001ff00 */
[----:B------:R-:W-:-:S06]  /*2580*/  PRMT R4, R4, 0x7710, RZ ;  /* 0x0000771004047816 */ /* 0x000fcc00000000ff */
[----:B------:R-:W0:Y:S02]  /*2590*/  I2F.F64.S16 R4, R4 ;  /* 0x0000000400047312 */ /* 0x000e240000101c00 */
[----:B0-----:R0:W-:Y:S01]  /*25a0*/  STG.E.128 [R16.64], R4 ;  /* 0x0000000410007986 */ /* 0x0011e2000c101d24 */
[----:B------:R-:W-:Y:S05]  /*25b0*/  BRA `(.L_x_29738) ;  /* 0x00000a1000007947 */ /* 0x000fea0003800000 */
.L_x_29746:
        /* <DEDUP_REMOVED lines=21> */
.L_x_29751:
[----:B------:R-:W-:Y:S05]  /*2710*/  BSYNC B0 ;  /* 0x0000000000007941 */ /* 0x000fea0003800000 */
.L_x_29750:
[----:B------:R-:W-:-:S05]  /*2720*/  LOP3.LUT R3, R0, R3, RZ, 0xfc, !PT ;  /* 0x0000000300037212 */ /* 0x000fca00078efcff */
[----:B------:R0:W-:Y:S01]  /*2730*/  STG.E.U8 [R16.64], R3 ;  /* 0x0000000310007986 */ /* 0x0001e2000c101124 */
[----:B------:R-:W-:Y:S05]  /*2740*/  BRA `(.L_x_29738) ;  /* 0x0000088000007947 */ /* 0x000fea0003800000 */
.L_x_29749:
        /* <DEDUP_REMOVED lines=13> */
.L_x_29753:
[----:B------:R-:W-:Y:S01]  /*2820*/  IMAD.MOV.U32 R0, RZ, RZ, 0x7f ;  /* 0x0000007fff007424 */ /* 0x000fe200078e00ff */
[----:B------:R-:W-:-:S04]  /*2830*/  ISETP.GT.U32.AND P0, PT, R2, 0x7f800000, PT ;  /* 0x7f8000000200780c */ /* 0x000fc80003f04070 */
[----:B------:R-:W-:-:S04]  /*2840*/  SEL R0, R0, 0x7c, P0 ;  /* 0x0000007c00007807 */ /* 0x000fc80000000000 */
.L_x_29754:
[----:B------:R-:W-:Y:S05]  /*2850*/  BSYNC B0 ;  /* 0x0000000000007941 */ /* 0x000fea0003800000 */
.L_x_29752:
[----:B------:R-:W-:-:S04]  /*2860*/  LOP3.LUT R2, R5, 0x80000000, RZ, 0xc0, !PT ;  /* 0x8000000005027812 */ /* 0x000fc800078ec0ff */
[----:B------:R-:W-:-:S04]  /*2870*/  SHF.R.U32.HI R3, RZ, 0x18, R2 ;  /* 0x00000018ff037819 */ /* 0x000fc80000011602 */
[----:B------:R-:W-:-:S05]  /*2880*/  LOP3.LUT R3, R0, R3, RZ, 0xfc, !PT ;  /* 0x0000000300037212 */ /* 0x000fca00078efcff */
[----:B------:R0:W-:Y:S01]  /*2890*/  STG.E.U8 [R16.64], R3 ;  /* 0x0000000310007986 */ /* 0x0001e2000c101124 */
[----:B------:R-:W-:Y:S05]  /*28a0*/  BRA `(.L_x_29738) ;  /* 0x0000072000007947 */ /* 0x000fea0003800000 */
.L_x_29748:
[----:B------:R-:W0:Y:S02]  /*28b0*/  I2F.S8 R0, R5 ;  /* 0x0000000500007306 */ /* 0x000e240000001400 */
[----:B0-----:R-:W-:-:S05]  /*28c0*/  F2FP.BF16.PACK_AB R0, RZ, R0 ;  /* 0x00000000ff00723e */ /* 0x001fca00000010ff */
[----:B------:R0:W-:Y:S01]  /*28d0*/  STG.E.U16 [R16.64], R0 ;  /* 0x0000000010007986 */ /* 0x0001e2000c101524 */
[----:B------:R-:W-:Y:S05]  /*28e0*/  BRA `(.L_x_29738) ;  /* 0x000006e000007947 */ /* 0x000fea0003800000 */
.L_x_29745:
        /* <DEDUP_REMOVED lines=12> */
.L_x_29757:
        /* <DEDUP_REMOVED lines=17> */
.L_x_29760:
[----:B------:R-:W-:-:S04]  /*2ac0*/  LOP3.LUT R2, R5, 0x80000000, RZ, 0xc0, !PT ;  /* 0x8000000005027812 */ /* 0x000fc800078ec0ff */
[----:B------:R-:W-:-:S04]  /*2ad0*/  SHF.R.U32.HI R3, RZ, 0x18, R2 ;  /* 0x00000018ff037819 */ /* 0x000fc80000011602 */
[----:B------:R-:W-:-:S04]  /*2ae0*/  LOP3.LUT R0, R0, R3, RZ, 0xfc, !PT ;  /* 0x0000000300007212 */ /* 0x000fc800078efcff */
[----:B------:R-:W-:Y:S02]  /*2af0*/  PRMT R8, R0, 0x7610, R8 ;  /* 0x0000761000087816 */ /* 0x000fe40000000008 */
.L_x_29759:
[----:B------:R-:W-:Y:S05]  /*2b00*/  BSYNC B0 ;  /* 0x0000000000007941 */ /* 0x000fea0003800000 */
.L_x_29758:
[----:B------:R0:W-:Y:S01]  /*2b10*/  STG.E.U8 [R16.64], R8 ;  /* 0x0000000810007986 */ /* 0x0001e2000c101124 */
[----:B------:R-:W-:Y:S05]  /*2b20*/  BRA `(.L_x_29738) ;  /* 0x000004a000007947 */ /* 0x000fea0003800000 */
.L_x_29756:
        /* <DEDUP_REMOVED lines=17> */
.L_x_29763:
[----:B------:R-:W-:-:S04]  /*2c40*/  LOP3.LUT R2, R5, 0x80000000, RZ, 0xc0, !PT ;  /* 0x8000000005027812 */ /* 0x000fc800078ec0ff */
[----:B------:R-:W-:-:S04]  /*2c50*/  SHF.R.U32.HI R3, RZ, 0x18, R2 ;  /* 0x00000018ff037819 */ /* 0x000fc80000011602 */
[----:B------:R-:W-:-:S04]  /*2c60*/  LOP3.LUT R0, R0, R3, RZ, 0xfc, !PT ;  /* 0x0000000300007212 */ /* 0x000fc800078efcff */
[----:B------:R-:W-:Y:S02]  /*2c70*/  PRMT R8, R0, 0x7610, R8 ;  /* 0x0000761000087816 */ /* 0x000fe40000000008 */
.L_x_29762:
[----:B------:R-:W-:Y:S05]  /*2c80*/  BSYNC B0 ;  /* 0x0000000000007941 */ /* 0x000fea0003800000 */
.L_x_29761:
[----:B------:R0:W-:Y:S01]  /*2c90*/  STG.E.U8 [R16.64], R8 ;  /* 0x0000000810007986 */ /* 0x0001e2000c101124 */
[----:B------:R-:W-:Y:S05]  /*2ca0*/  BRA `(.L_x_29738) ;  /* 0x0000032000007947 */ /* 0x000fea0003800000 */
.L_x_29755:
        /* <DEDUP_REMOVED lines=22> */
.L_x_29737:
        /* <DEDUP_REMOVED lines=20> */
.L_x_29765:
[----:B------:R-:W-:-:S04]  /*2f50*/  LOP3.LUT R5, R5, 0xffff, RZ, 0xc0, !PT ;  /* 0x0000ffff05057812 */ /* 0x000fc800078ec0ff */
[----:B------:R-:W-:-:S05]  /*2f60*/  PRMT R5, R5, 0x8880, RZ ;  /* 0x0000888005057816 */ /* 0x000fca00000000ff */
[----:B------:R-:W-:-:S05]  /*2f70*/  IMAD.MOV.U32 R2, RZ, RZ, R5 ;  /* 0x000000ffff027224 */ /* 0x000fca00078e0005 */
[----:B------:R-:W-:-:S05]  /*2f80*/  SHF.R.S32.HI R3, RZ, 0x1f, R2 ;  /* 0x0000001fff037819 */ /* 0x000fca0000011402 */
[----:B------:R0:W-:Y:S01]  /*2f90*/  STG.E.64 [R16.64], R2 ;  /* 0x0000000210007986 */ /* 0x0001e2000c101b24 */
[----:B------:R-:W-:Y:S05]  /*2fa0*/  BRA `(.L_x_29738) ;  /* 0x0000002000007947 */ /* 0x000fea0003800000 */
.L_x_29764:
[----:B------:R-:W-:-:S05]  /*2fb0*/  PRMT R3, R5, 0x8880, RZ ;  /* 0x0000888005037816 */ /* 0x000fca00000000ff */
[----:B------:R0:W-:Y:S02]  /*2fc0*/  STG.E [R16.64], R3 ;  /* 0x0000000310007986 */ /* 0x0001e4000c101924 */
.L_x_29738:
[----:B------:R-:W-:-:S05]  /*2fd0*/  IMAD R18, R18, 0x200, R23 ;  /* 0x0000020012127824 */ /* 0x000fca00078e0217 */
[----:B------:R-:W-:Y:S02]  /*2fe0*/  IADD3 R19, R18, 0x80, RZ ;  /* 0x0000008012137810 */ /* 0x000fe40007ffe0ff */
.L_x_29697:
[----:B------:R-:W-:Y:S05]  /*2ff0*/  BSYNC B6 ;  /* 0x0000000000067941 */ /* 0x000fea0003800000 */
.L_x_29696:
        /* <DEDUP_REMOVED lines=231> */
.L_x_29768:
        /* <DEDUP_REMOVED lines=18> */
.L_x_29772:
[----:B------:R0:W5:Y:S01]  /*3f90*/  LDG.E.U8 R6, [R2.64] ;  /* 0x0000002402067981 */ /* 0x000162000c1e1100 */
[----:B------:R-:W-:Y:S05]  /*3fa0*/  BRA `(.L_x_29774) ;  /* 0x00000d8000007947 */ /* 0x000fea0003800000 */
.L_x_29771:
        /* <DEDUP_REMOVED lines=8> */
.L_x_29776:
[----:B------:R0:W5:Y:S01]  /*4030*/  LDG.E.U8 R6, [R2.64] ;  /* 0x0000002402067981 */ /* 0x000162000c1e1100 */
[----:B------:R-:W-:Y:S05]  /*4040*/  BRA `(.L_x_29774) ;  /* 0x00000ce000007947 */ /* 0x000fea0003800000 */
.L_x_29775:
[----:B------:R0:W5:Y:S01]  /*4050*/  LDG.E.U16 R6, [R2.64] ;  /* 0x0000002402067981 */ /* 0x000162000c1e1500 */
[----:B------:R-:W-:Y:S05]  /*4060*/  BRA `(.L_x_29774) ;  /* 0x00000cc000007947 */ /* 0x000fea0003800000 */
.L_x_29770:
        /* <DEDUP_REMOVED lines=9> */
.L_x_29778:
[----:B------:R-:W2:Y:S02]  /*4100*/  LDG.E.U16 R0, [R2.64] ;  /* 0x0000002402007981 */ /* 0x000ea4000c1e1500 */
[----:B--2---:R-:W-:-:S06]  /*4110*/  HADD2.F32 R0, -RZ, R0.H0_H0 ;  /* 0x20000000ff007230 */ /* 0x004fcc0000004100 */
[----:B------:R-:W0:Y:S02]  /*4120*/  F2I.FTZ.TRUNC.NTZ R0, R0 ;  /* 0x0000000000007305 */ /* 0x000e24000021f100 */
[----:B0-----:R-:W-:Y:S01]  /*4130*/  PRMT R6, R0, 0x7610, R6 ;  /* 0x0000761000067816 */ /* 0x001fe20000000006 */
[----:B------:R-:W-:Y:S05]  /*4140*/  BRA `(.L_x_29774) ;  /* 0x00000be000007947 */ /* 0x000fea0003800000 */
.L_x_29777:
        /* <DEDUP_REMOVED lines=9> */
.L_x_29780:
[----:B------:R-:W2:Y:S02]  /*41e0*/  LDG.E.U16 R2, [R2.64] ;  /* 0x0000002402027981 */ /* 0x000ea4000c1e1500 */
[----:B--2---:R-:W-:-:S06]  /*41f0*/  HADD2.F32 R0, -RZ, R2.H0_H0 ;  /* 0x20000002ff007230 */ /* 0x004fcc0000004100 */
[----:B------:R-:W0:Y:S02]  /*4200*/  F2I.FTZ.TRUNC.NTZ R0, R0 ;  /* 0x0000000000007305 */ /* 0x000e24000021f100 */
[----:B0-----:R-:W-:Y:S01]  /*4210*/  PRMT R6, R0, 0x7610, R6 ;  /* 0x0000761000067816 */ /* 0x001fe20000000006 */
[----:B------:R-:W-:Y:S05]  /*4220*/  BRA `(.L_x_29774) ;  /* 0x00000b0000007947 */ /* 0x000fea0003800000 */
.L_x_29779:
[----:B------:R-:W2:Y:S02]  /*4230*/  LDG.E.64 R2, [R2.64] ;  /* 0x0000002402027981 */ /* 0x000ea4000c1e1b00 */
[----:B--2---:R0:W1:Y:S01]  /*4240*/  F2I.F64.TRUNC R6, R2 ;  /* 0x0000000200067311 */ /* 0x004062000030d100 */
[----:B------:R-:W-:Y:S05]  /*4250*/  BRA `(.L_x_29774) ;  /* 0x00000ad000007947 */ /* 0x000fea0003800000 */
.L_x_29769:
        /* <DEDUP_REMOVED lines=12> */
.L_x_29783:
[----:B------:R-:W2:Y:S02]  /*4320*/  LDG.E.64 R2, [R2.64] ;  /* 0x0000002402027981 */ /* 0x000ea4000c1e1b00 */
[----:B--2---:R0:W1:Y:S01]  /*4330*/  F2I.F64.TRUNC R6, R2 ;  /* 0x0000000200067311 */ /* 0x004062000030d100 */
[----:B------:R-:W-:Y:S05]  /*4340*/  BRA `(.L_x_29774) ;  /* 0x000009e000007947 */ /* 0x000fea0003800000 */
.L_x_29782:
        /* <DEDUP_REMOVED lines=28> */
.L_x_29785:
        /* <DEDUP_REMOVED lines=15> */
.L_x_29784:
[----:B------:R-:W2:Y:S02]  /*4600*/  LDG.E.U16 R0, [R2.64] ;  /* 0x0000002402007981 */ /* 0x000ea4000c1e1500 */
[----:B--2---:R-:W-:-:S06]  /*4610*/  PRMT R0, RZ, 0x5410, R0 ;  /* 0x00005410ff007816 */ /* 0x004fcc0000000000 */
[----:B------:R-:W0:Y:S02]  /*4620*/  F2I.FTZ.TRUNC.NTZ R0, R0 ;  /* 0x0000000000007305 */ /* 0x000e24000021f100 */
[----:B0-----:R-:W-:Y:S01]  /*4630*/  PRMT R6, R0, 0x7610, R6 ;  /* 0x0000761000067816 */ /* 0x001fe20000000006 */
[----:B------:R-:W-:Y:S05]  /*4640*/  BRA `(.L_x_29774) ;  /* 0x000006e000007947 */ /* 0x000fea0003800000 */
.L_x_29781:
        /* <DEDUP_REMOVED lines=10> */
.L_x_29788:
        /* <DEDUP_REMOVED lines=21> */
.L_x_29792:
[----:B------:R-:W-:Y:S05]  /*4840*/  BSYNC B1 ;  /* 0x0000000000017941 */ /* 0x000fea0003800000 */
.L_x_29791:
[----:B------:R-:W-:Y:S01]  /*4850*/  LEA R3, R0, 0x3b800000, 0x17 ;  /* 0x3b80000000037811 */ /* 0x000fe200078eb8ff */
[----:B------:R-:W-:-:S05]  /*4860*/  IMAD.SHL.U32 R0, R2, 0x100000, RZ ;  /* 0x0010000002007824 */ /* 0x000fca00078e00ff */
[----:B------:R-:W-:Y:S02]  /*4870*/  LOP3.LUT R0, R3, R0, R4, 0xfe, !PT ;  /* 0x0000000003007212 */ /* 0x000fe400078efe04 */
.L_x_29790:
[----:B------:R-:W-:Y:S05]  /*4880*/  BSYNC B0 ;  /* 0x0000000000007941 */ /* 0x000fea0003800000 */
.L_x_29789:
[----:B------:R-:W0:Y:S02]  /*4890*/  F2I.FTZ.TRUNC.NTZ R0, R0 ;  /* 0x0000000000007305 */ /* 0x000e24000021f100 */
[----:B0-----:R-:W-:Y:S01]  /*48a0*/  PRMT R6, R0, 0x7610, R6 ;  /* 0x0000761000067816 */ /* 0x001fe20000000006 */
[----:B------:R-:W-:Y:S05]  /*48b0*/  BRA `(.L_x_29774) ;  /* 0x0000047000007947 */ /* 0x000fea0003800000 */
.L_x_29787:
        /* <DEDUP_REMOVED lines=21> */
.L_x_29796:
[----:B------:R-:W-:Y:S05]  /*4a10*/  BSYNC B1 ;  /* 0x0000000000017941 */ /* 0x000fea0003800000 */
.L_x_29795:
[----:B------:R-:W-:Y:S01]  /*4a20*/  LEA R3, R0, 0x37800000, 0x17 ;  /* 0x3780000000037811 */ /* 0x000fe200078eb8ff */
[----:B------:R-:W-:-:S05]  /*4a30*/  IMAD.SHL.U32 R0, R2, 0x200000, RZ ;  /* 0x0020000002007824 */ /* 0x000fca00078e00ff */
[----:B------:R-:W-:Y:S02]  /*4a40*/  LOP3.LUT R0, R3, R0, R4, 0xfe, !PT ;  /* 0x0000000003007212 */ /* 0x000fe400078efe04 */
.L_x_29794:
[----:B------:R-:W-:Y:S05]  /*4a50*/  BSYNC B0 ;  /* 0x0000000000007941 */ /* 0x000fea0003800000 */
.L_x_29793:
[----:B------:R-:W0:Y:S02]  /*4a60*/  F2I.FTZ.TRUNC.NTZ R0, R0 ;  /* 0x0000000000007305 */ /* 0x000e24000021f100 */
[----:B0-----:R-:W-:Y:S01]  /*4a70*/  PRMT R6, R0, 0x7610, R6 ;  /* 0x0000761000067816 */ /* 0x001fe20000000006 */
[----:B------:R-:W-:Y:S05]  /*4a80*/  BRA `(.L_x_29774) ;  /* 0x000002a000007947 */ /* 0x000fea0003800000 */
.L_x_29786:
        /* <DEDUP_REMOVED lines=14> */
.L_x_29800:
[----:B------:R-:W-:Y:S05]  /*4b70*/  BSYNC B0 ;  /* 0x0000000000007941 */ /* 0x000fea0003800000 */
.L_x_29799:
[----:B------:R-:W0:Y:S02]  /*4b80*/  F2I.FTZ.TRUNC.NTZ R0, R0 ;  /* 0x0000000000007305 */ /* 0x000e24000021f100 */
[----:B0-----:R-:W-:Y:S01]  /*4b90*/  PRMT R6, R0, 0x7610, R6 ;  /* 0x0000761000067816 */ /* 0x001fe20000000006 */
[----:B------:R-:W-:Y:S05]  /*4ba0*/  BRA `(.L_x_29774) ;  /* 0x0000018000007947 */ /* 0x000fea0003800000 */
.L_x_29773:
        /* <DEDUP_REMOVED lines=21> */
.L_x_29798:
[----:B------:R0:W5:Y:S01]  /*4d00*/  LDG.E.U8 R6, [R2.64] ;  /* 0x0000002402067981 */ /* 0x000162000c1e1100 */
[----:B------:R-:W-:Y:S05]  /*4d10*/  BRA `(.L_x_29774) ;  /* 0x0000001000007947 */ /* 0x000fea0003800000 */
.L_x_29797:
[----:B------:R0:W5:Y:S02]  /*4d20*/  LDG.E.U8 R6, [R2.64] ;  /* 0x0000002402067981 */ /* 0x000164000c1e1100 */
.L_x_29774:
[----:B-1---5:R-:W-:Y:S01]  /*4d30*/  LOP3.LUT R0, R6, 0xffff, RZ, 0xc0, !PT ;  /* 0x0000ffff06007812 */ /* 0x022fe200078ec0ff */
[----:B------:R-:W1:Y:S01]  /*4d40*/  LDC.U8 R11, c[0x0][0x371] ;  /* 0x0000dc40ff0b7b82 */ /* 0x000e620000000000 */
[----:B------:R-:W-:Y:S02]  /*4d50*/  BSSY B0, `(.L_x_29801) ;  /* 0x000002e000007945 */ /* 0x000fe40003800000 */
[----:B0-----:R-:W-:-:S04]  /*4d60*/  PRMT R2, R0, 0x8880, RZ ;  /* 0x0000888000027816 */ /* 0x001fc800000000ff */
[-C--:B------:R-:W-:Y:S02]  /*4d70*/  IABS R0, R2.reuse ;  /* 0x0000000200007213 */ /* 0x080fe40000000000 */
[----:B------:R-:W-:Y:S02]  /*4d80*/  IABS R10, R2 ;  /* 0x00000002000a7213 */ /* 0x000fe40000000000 */
[----:B------:R-:W0:Y:S03]  /*4d90*/  I2F.RP R7, R0 ;  /* 0x0000000000077306 */ /* 0x000e260000209400 */
[----:B------:R-:W-:Y:S01]  /*4da0*/  IMAD.MOV R10, RZ, RZ, -R10 ;  /* 0x000000ffff0a7224 */ /* 0x000fe200078e0a0a */
[C---:B-1----:R-:W-:Y:S02]  /*4db0*/  PRMT R3, R11.reuse, 0x8880, RZ ;  /* 0x000088800b037816 */ /* 0x042fe400000000ff */
[----:B------:R-:W-:-:S02]  /*4dc0*/  LOP3.LUT R6, R11, R6, RZ, 0x3c, !PT ;  /* 0x000000060b067212 */ /* 0x000fc400078e3cff */
[----:B0-----:R-:W0:Y:S01]  /*4dd0*/  MUFU.RCP R7, R7 ;  /* 0x0000000700077308 */ /* 0x001e220000001000 */
[----:B------:R-:W-:Y:S02]  /*4de0*/  IABS R8, R3 ;  /* 0x0000000300087213 */ /* 0x000fe40000000000 */
[----:B0-----:R-:W-:-:S05]  /*4df0*/  IADD3 R4, R7, 0xffffffe, RZ ;  /* 0x0ffffffe07047810 */ /* 0x001fca0007ffe0ff */
        /* <DEDUP_REMOVED lines=35> */
.L_x_29802:
[----:B------:R-:W-:Y:S05]  /*5030*/  BSYNC B0 ;  /* 0x0000000000007941 */ /* 0x000fea0003800000 */
.L_x_29801:
        /* <DEDUP_REMOVED lines=11> */
.L_x_29806:
[----:B------:R0:W-:Y:S01]  /*50f0*/  STG.E.U8 [R16.64], R5 ;  /* 0x0000000510007986 */ /* 0x0001e2000c101124 */
[----:B------:R-:W-:Y:S05]  /*5100*/  BRA `(.L_x_29808) ;  /* 0x00000e7000007947 */ /* 0x000fea0003800000 */
.L_x_29805:
        /* <DEDUP_REMOVED lines=12> */
.L_x_29810:
[----:B------:R-:W-:-:S05]  /*51d0*/  PRMT R3, R5, 0x8880, RZ ;  /* 0x0000888005037816 */ /* 0x000fca00000000ff */
[----:B------:R0:W-:Y:S01]  /*51e0*/  STG.E [R16.64], R3 ;  /* 0x0000000310007986 */ /* 0x0001e2000c101924 */
[----:B------:R-:W-:Y:S05]  /*51f0*/  BRA `(.L_x_29808) ;  /* 0x00000d8000007947 */ /* 0x000fea0003800000 */
.L_x_29809:
[----:B------:R-:W-:-:S04]  /*5200*/  PRMT R3, R5, 0x8880, RZ ;  /* 0x0000888005037816 */ /* 0x000fc800000000ff */
[----:B------:R-:W-:-:S05]  /*5210*/  PRMT R3, R3, 0x7710, RZ ;  /* 0x0000771003037816 */ /* 0x000fca00000000ff */
[----:B------:R0:W-:Y:S01]  /*5220*/  STG.E.U16 [R16.64], R3 ;  /* 0x0000000310007986 */ /* 0x0001e2000c101524 */
[----:B------:R-:W-:Y:S05]  /*5230*/  BRA `(.L_x_29808) ;  /* 0x00000d4000007947 */ /* 0x000fea0003800000 */
.L_x_29804:
        /* <DEDUP_REMOVED lines=9> */
.L_x_29812:
[----:B------:R-:W0:Y:S02]  /*52d0*/  I2F.S8 R0, R5 ;  /* 0x0000000500007306 */ /* 0x000e240000001400 */
[----:B0-----:R-:W-:-:S05]  /*52e0*/  F2FP.PACK_AB R0, RZ, R0 ;  /* 0x00000000ff00723e */ /* 0x001fca00000000ff */
[----:B------:R0:W-:Y:S01]  /*52f0*/  STG.E.U16 [R16.64], R0 ;  /* 0x0000000010007986 */ /* 0x0001e2000c101524 */
[----:B------:R-:W-:Y:S05]  /*5300*/  BRA `(.L_x_29808) ;  /* 0x00000c7000007947 */ /* 0x000fea0003800000 */
.L_x_29811:
        /* <DEDUP_REMOVED lines=10> */
.L_x_29814:
[----:B------:R-:W0:Y:S02]  /*53b0*/  I2F.S8 R5, R5 ;  /* 0x0000000500057306 */ /* 0x000e240000001400 */
[----:B0-----:R-:W-:-:S04]  /*53c0*/  F2FP.PACK_AB R3, RZ, R5 ;  /* 0x00000005ff03723e */ /* 0x001fc800000000ff */
[----:B------:R-:W-:-:S05]  /*53d0*/  PRMT R3, R3, 0x5410, RZ ;  /* 0x0000541003037816 */ /* 0x000fca00000000ff */
[----:B------:R0:W-:Y:S01]  /*53e0*/  STG.E [R16.64], R3 ;  /* 0x0000000310007986 */ /* 0x0001e2000c101924 */
[----:B------:R-:W-:Y:S05]  /*53f0*/  BRA `(.L_x_29808) ;  /* 0x00000b8000007947 */ /* 0x000fea0003800000 */
.L_x_29813:
[----:B------:R-:W-:-:S04]  /*5400*/  PRMT R2, R5, 0x8880, RZ ;  /* 0x0000888005027816 */ /* 0x000fc800000000ff */
[----:B------:R-:W-:-:S06]  /*5410*/  PRMT R2, R2, 0x7710, RZ ;  /* 0x0000771002027816 */ /* 0x000fcc00000000ff */
[----:B------:R-:W0:Y:S02]  /*5420*/  I2F.F64.S16 R2, R2 ;  /* 0x0000000200027312 */ /* 0x000e240000101c00 */
[----:B0-----:R0:W-:Y:S01]  /*5430*/  STG.E.64 [R16.64], R2 ;  /* 0x0000000210007986 */ /* 0x0011e2000c101b24 */
[----:B------:R-:W-:Y:S05]  /*5440*/  BRA `(.L_x_29808) ;  /* 0x00000b3000007947 */ /* 0x000fea0003800000 */
.L_x_29803:
        /* <DEDUP_REMOVED lines=12> */
.L_x_29817:
[----:B------:R-:W-:Y:S01]  /*5510*/  PRMT R4, R5, 0x8880, RZ ;  /* 0x0000888005047816 */ /* 0x000fe200000000ff */
[----:B------:R-:W-:-:S03]  /*5520*/  CS2R R6, SRZ ;  /* 0x0000000000067805 */ /* 0x000fc6000001ff00 */
[----:B------:R-:W-:-:S06]  /*5530*/  PRMT R4, R4, 0x7710, RZ ;  /* 0x0000771004047816 */ /* 0x000fcc00000000ff */
[----:B------:R-:W0:Y:S02]  /*5540*/  I2F.F64.S16 R4, R4 ;  /* 0x0000000400047312 */ /* 0x000e240000101c00 */
[----:B0-----:R0:W-:Y:S01]  /*5550*/  STG.E.128 [R16.64], R4 ;  /* 0x0000000410007986 */ /* 0x0011e2000c101d24 */
[----:B------:R-:W-:Y:S05]  /*5560*/  BRA `(.L_x_29808) ;  /* 0x00000a1000007947 */ /* 0x000fea0003800000 */
.L_x_29816:
        /* <DEDUP_REMOVED lines=21> */
.L_x_29821:
[----:B------:R-:W-:Y:S05]  /*56c0*/  BSYNC B0 ;  /* 0x0000000000007941 */ /* 0x000fea0003800000 */
.L_x_29820:
[----:B------:R-:W-:-:S05]  /*56d0*/  LOP3.LUT R3, R0, R3, RZ, 0xfc, !PT ;  /* 0x0000000300037212 */ /* 0x000fca00078efcff */
[----:B------:R0:W-:Y:S01]  /*56e0*/  STG.E.U8 [R16.64], R3 ;  /* 0x0000000310007986 */ /* 0x0001e2000c101124 */
[----:B------:R-:W-:Y:S05]  /*56f0*/  BRA `(.L_x_29808) ;  /* 0x0000088000007947 */ /* 0x000fea0003800000 */
.L_x_29819:
        /* <DEDUP_REMOVED lines=13> */
.L_x_29823:
[----:B------:R-:W-:Y:S01]  /*57d0*/  IMAD.MOV.U32 R0, RZ, RZ, 0x7f ;  /* 0x0000007fff007424 */ /* 0x000fe200078e00ff */
[----:B------:R-:W-:-:S04]  /*57e0*/  ISETP.GT.U32.AND P0, PT, R2, 0x7f800000, PT ;  /* 0x7f8000000200780c */ /* 0x000fc80003f04070 */
[----:B------:R-:W-:-:S04]  /*57f0*/  SEL R0, R0, 0x7c, P0 ;  /* 0x0000007c00007807 */ /* 0x000fc80000000000 */
.L_x_29824:
[----:B------:R-:W-:Y:S05]  /*5800*/  BSYNC B0 ;  /* 0x0000000000007941 */ /* 0x000fea0003800000 */
.L_x_29822:
[----:B------:R-:W-:-:S04]  /*5810*/  LOP3.LUT R2, R5, 0x80000000, RZ, 0xc0, !PT ;  /* 0x8000000005027812 */ /* 0x000fc800078ec0ff */
[----:B------:R-:W-:-:S04]  /*5820*/  SHF.R.U32.HI R3, RZ, 0x18, R2 ;  /* 0x00000018ff037819 */ /* 0x000fc80000011602 */
[----:B------:R-:W-:-:S05]  /*5830*/  LOP3.LUT R3, R0, R3, RZ, 0xfc, !PT ;  /* 0x0000000300037212 */ /* 0x000fca00078efcff */
[----:B------:R0:W-:Y:S01]  /*5840*/  STG.E.U8 [R16.64], R3 ;  /* 0x0000000310007986 */ /* 0x0001e2000c101124 */
[----:B------:R-:W-:Y:S05]  /*5850*/  BRA `(.L_x_29808) ;  /* 0x0000072000007947 */ /* 0x000fea0003800000 */
.L_x_29818:
[----:B------:R-:W0:Y:S02]  /*5860*/  I2F.S8 R0, R5 ;  /* 0x0000000500007306 */ /* 0x000e240000001400 */
[----:B0-----:R-:W-:-:S05]  /*5870*/  F2FP.BF16.PACK_AB R0, RZ, R0 ;  /* 0x00000000ff00723e */ /* 0x001fca00000010ff */
[----:B------:R0:W-:Y:S01]  /*5880*/  STG.E.U16 [R16.64], R0 ;  /* 0x0000000010007986 */ /* 0x0001e2000c101524 */
[----:B------:R-:W-:Y:S05]  /*5890*/  BRA `(.L_x_29808) ;  /* 0x000006e000007947 */ /* 0x000fea0003800000 */
.L_x_29815:
        /* <DEDUP_REMOVED lines=12> */
.L_x_29827:
        /* <DEDUP_REMOVED lines=17> */
.L_x_29830:
[----:B------:R-:W-:-:S04]  /*5a70*/  LOP3.LUT R2, R5, 0x80000000, RZ, 0xc0, !PT ;  /* 0x8000000005027812 */ /* 0x000fc800078ec0ff */
[----:B------:R-:W-:-:S04]  /*5a80*/  SHF.R.U32.HI R3, RZ, 0x18, R2 ;  /* 0x00000018ff037819 */ /* 0x000fc80000011602 */
[----:B------:R-:W-:-:S04]  /*5a90*/  LOP3.LUT R0, R0, R3, RZ, 0xfc, !PT ;  /* 0x0000000300007212 */ /* 0x000fc800078efcff */
[----:B------:R-:W-:Y:S02]  /*5aa0*/  PRMT R8, R0, 0x7610, R8 ;  /* 0x0000761000087816 */ /* 0x000fe40000000008 */
.L_x_29829:
[----:B------:R-:W-:Y:S05]  /*5ab0*/  BSYNC B0 ;  /* 0x0000000000007941 */ /* 0x000fea0003800000 */
.L_x_29828:
[----:B------:R0:W-:Y:S01]  /*5ac0*/  STG.E.U8 [R16.64], R8 ;  /* 0x0000000810007986 */ /* 0x0001e2000c101124 */
[----:B------:R-:W-:Y:S05]  /*5ad0*/  BRA `(.L_x_29808) ;  /* 0x000004a000007947 */ /* 0x000fea0003800000 */
.L_x_29826:
        /* <DEDUP_REMOVED lines=17> */
.L_x_29833:
[----:B------:R-:W-:-:S04]  /*5bf0*/  LOP3.LUT R2, R5, 0x80000000, RZ, 0xc0, !PT ;  /* 0x8000000005027812 */ /* 0x000fc800078ec0ff */
[----:B------:R-:W-:-:S04]  /*5c00*/  SHF.R.U32.HI R3, RZ, 0x18, R2 ;  /* 0x00000018ff037819 */ /* 0x000fc80000011602 */
[----:B------:R-:W-:-:S04]  /*5c10*/  LOP3.LUT R0, R0, R3, RZ, 0xfc, !PT ;  /* 0x0000000300007212 */ /* 0x000fc800078efcff */
[----:B------:R-:W-:Y:S02]  /*5c20*/  PRMT R8, R0, 0x7610, R8 ;  /* 0x0000761000087816 */ /* 0x000fe40000000008 */
.L_x_29832:
[----:B------:R-:W-:Y:S05]  /*5c30*/  BSYNC B0 ;  /* 0x0000000000007941 */ /* 0x000fea0003800000 */
.L_x_29831:
[----:B------:R0:W-:Y:S01]  /*5c40*/  STG.E.U8 [R16.64], R8 ;  /* 0x0000000810007986 */ /* 0x0001e2000c101124 */
[----:B------:R-:W-:Y:S05]  /*5c50*/  BRA `(.L_x_29808) ;  /* 0x0000032000007947 */ /* 0x000fea0003800000 */
.L_x_29825:
        /* <DEDUP_REMOVED lines=22> */
.L_x_29807:
        /* <DEDUP_REMOVED lines=20> */
.L_x_29835:
[----:B------:R-:W-:-:S04]  /*5f00*/  LOP3.LUT R5, R5, 0xffff, RZ, 0xc0, !PT ;  /* 0x0000ffff05057812 */ /* 0x000fc800078ec0ff */
[----:B------:R-:W-:-:S05]  /*5f10*/  PRMT R5, R5, 0x8880, RZ ;  /* 0x0000888005057816 */ /* 0x000fca00000000ff */
[----:B------:R-:W-:-:S05]  /*5f20*/  IMAD.MOV.U32 R2, RZ, RZ, R5 ;  /* 0x000000ffff027224 */ /* 0x000fca00078e0005 */
[----:B------:R-:W-:-:S05]  /*5f30*/  SHF.R.S32.HI R3, RZ, 0x1f, R2 ;  /* 0x0000001fff037819 */ /* 0x000fca0000011402 */
[----:B------:R0:W-:Y:S01]  /*5f40*/  STG.E.64 [R16.64], R2 ;  /* 0x0000000210007986 */ /* 0x0001e2000c101b24 */
[----:B------:R-:W-:Y:S05]  /*5f50*/  BRA `(.L_x_29808) ;  /* 0x0000002000007947 */ /* 0x000fea0003800000 */
.L_x_29834:
[----:B------:R-:W-:-:S05]  /*5f60*/  PRMT R3, R5, 0x8880, RZ ;  /* 0x0000888005037816 */ /* 0x000fca00000000ff */
[----:B------:R0:W-:Y:S02]  /*5f70*/  STG.E [R16.64], R3 ;  /* 0x0000000310007986 */ /* 0x0001e4000c101924 */
.L_x_29808:
        /* <DEDUP_REMOVED lines=231> */
.L_x_29836:
        /* <DEDUP_REMOVED lines=18> */
.L_x_29840:
[----:B------:R0:W5:Y:S01]  /*6f10*/  LDG.E.U8 R6, [R2.64] ;  /* 0x0000002402067981 */ /* 0x000162000c1e1100 */
[----:B------:R-:W-:Y:S05]  /*6f20*/  BRA `(.L_x_29842) ;  /* 0x00000d8000007947 */ /* 0x000fea0003800000 */
.L_x_29839:
        /* <DEDUP_REMOVED lines=8> */
.L_x_29844:
[----:B------:R0:W5:Y:S01]  /*6fb0*/  LDG.E.U8 R6, [R2.64] ;  /* 0x0000002402067981 */ /* 0x000162000c1e1100 */
[----:B------:R-:W-:Y:S05]  /*6fc0*/  BRA `(.L_x_29842) ;  /* 0x00000ce000007947 */ /* 0x000fea0003800000 */
.L_x_29843:
[----:B------:R0:W5:Y:S01]  /*6fd0*/  LDG.E.U16 R6, [R2.64] ;  /* 0x0000002402067981 */ /* 0x000162000c1e1500 */
[----:B------:R-:W-:Y:S05]  /*6fe0*/  BRA `(.L_x_29842) ;  /* 0x00000cc000007947 */ /* 0x000fea0003800000 */
.L_x_29838:
        /* <DEDUP_REMOVED lines=9> */
.L_x_29846:
[----:B------:R-:W2:Y:S02]  /*7080*/  LDG.E.U16 R0, [R2.64] ;  /* 0x0000002402007981 */ /* 0x000ea4000c1e1500 */
[----:B--2---:R-:W-:-:S06]  /*7090*/  HADD2.F32 R0, -RZ, R0.H0_H0 ;  /* 0x20000000ff007230 */ /* 0x004fcc0000004100 */
[----:B------:R-:W0:Y:S02]  /*70a0*/  F2I.FTZ.TRUNC.NTZ R0, R0 ;  /* 0x0000000000007305 */ /* 0x000e24000021f100 */
[----:B0-----:R-:W-:Y:S01]  /*70b0*/  PRMT R6, R0, 0x7610, R6 ;  /* 0x0000761000067816 */ /* 0x001fe20000000006 */
[----:B------:R-:W-:Y:S05]  /*70c0*/  BRA `(.L_x_29842) ;  /* 0x00000be000007947 */ /* 0x000fea0003800000 */
.L_x_29845:
        /* <DEDUP_REMOVED lines=9> */
.L_x_29848:
[----:B------:R-:W2:Y:S02]  /*7160*/  LDG.E.U16 R2, [R2.64] ;  /* 0x0000002402027981 */ /* 0x000ea4000c1e1500 */
[----:B--2---:R-:W-:-:S06]  /*7170*/  HADD2.F32 R0, -RZ, R2.H0_H0 ;  /* 0x20000002ff007230 */ /* 0x004fcc0000004100 */
[----:B------:R-:W0:Y:S02]  /*7180*/  F2I.FTZ.TRUNC.NTZ R0, R0 ;  /* 0x0000000000007305 */ /* 0x000e24000021f100 */
[----:B0-----:R-:W-:Y:S01]  /*7190*/  PRMT R6, R0, 0x7610, R6 ;  /* 0x0000761000067816 */ /* 0x001fe20000000006 */
[----:B------:R-:W-:Y:S05]  /*71a0*/  BRA `(.L_x_29842) ;  /* 0x00000b0000007947 */ /* 0x000fea0003800000 */
.L_x_29847:
[----:B------:R-:W2:Y:S02]  /*71b0*/  LDG.E.64 R2, [R2.64] ;  /* 0x0000002402027981 */ /* 0x000ea4000c1e1b00 */
[----:B--2---:R0:W1:Y:S01]  /*71c0*/  F2I.F64.TRUNC R6, R2 ;  /* 0x0000000200067311 */ /* 0x004062000030d100 */
[----:B------:R-:W-:Y:S05]  /*71d0*/  BRA `(.L_x_29842) ;  /* 0x00000ad000007947 */ /* 0x000fea0003800000 */
.L_x_29837:
        /* <DEDUP_REMOVED lines=12> */
.L_x_29851:
[----:B------:R-:W2:Y:S02]  /*72a0*/  LDG.E.64 R2, [R2.64] ;  /* 0x0000002402027981 */ /* 0x000ea4000c1e1b00 */
[----:B--2---:R0:W1:Y:S01]  /*72b0*/  F2I.F64.TRUNC R6, R2 ;  /* 0x0000000200067311 */ /* 0x004062000030d100 */
[----:B------:R-:W-:Y:S05]  /*72c0*/  BRA `(.L_x_29842) ;  /* 0x000009e000007947 */ /* 0x000fea0003800000 */
.L_x_29850:
        /* <DEDUP_REMOVED lines=28> */
.L_x_29853:
        /* <DEDUP_REMOVED lines=15> */
.L_x_29852:
[----:B------:R-:W2:Y:S02]  /*7580*/  LDG.E.U16 R0, [R2.64] ;  /* 0x0000002402007981 */ /* 0x000ea4000c1e1500 */
[----:B--2---:R-:W-:-:S06]  /*7590*/  PRMT R0, RZ, 0x5410, R0 ;  /* 0x00005410ff007816 */ /* 0x004fcc0000000000 */
[----:B------:R-:W0:Y:S02]  /*75a0*/  F2I.FTZ.TRUNC.NTZ R0, R0 ;  /* 0x0000000000007305 */ /* 0x000e24000021f100 */
[----:B0-----:R-:W-:Y:S01]  /*75b0*/  PRMT R6, R0, 0x7610, R6 ;  /* 0x0000761000067816 */ /* 0x001fe20000000006 */
[----:B------:R-:W-:Y:S05]  /*75c0*/  BRA `(.L_x_29842) ;  /* 0x000006e000007947 */ /* 0x000fea0003800000 */
.L_x_29849:
        /* <DEDUP_REMOVED lines=10> */
.L_x_29856:
        /* <DEDUP_REMOVED lines=21> */
.L_x_29860:
[----:B------:R-:W-:Y:S05]  /*77c0*/  BSYNC B1 ;  /* 0x0000000000017941 */ /* 0x000fea0003800000 */
.L_x_29859:
[----:B------:R-:W-:Y:S01]  /*77d0*/  LEA R3, R0, 0x3b800000, 0x17 ;  /* 0x3b80000000037811 */ /* 0x000fe200078eb8ff */
[----:B------:R-:W-:-:S05]  /*77e0*/  IMAD.SHL.U32 R0, R2, 0x100000, RZ ;  /* 0x0010000002007824 */ /* 0x000fca00078e00ff */
[----:B------:R-:W-:Y:S02]  /*77f0*/  LOP3.LUT R0, R3, R0, R4, 0xfe, !PT ;  /* 0x0000000003007212 */ /* 0x000fe400078efe04 */
.L_x_29858:
[----:B------:R-:W-:Y:S05]  /*7800*/  BSYNC B0 ;  /* 0x0000000000007941 */ /* 0x000fea0003800000 */
.L_x_29857:
[----:B------:R-:W0:Y:S02]  /*7810*/  F2I.FTZ.TRUNC.NTZ R0, R0 ;  /* 0x0000000000007305 */ /* 0x000e24000021f100 */
[----:B0-----:R-:W-:Y:S01]  /*7820*/  PRMT R6, R0, 0x7610, R6 ;  /* 0x0000761000067816 */ /* 0x001fe20000000006 */
[----:B------:R-:W-:Y:S05]  /*7830*/  BRA `(.L_x_29842) ;  /* 0x0000047000007947 */ /* 0x000fea0003800000 */
.L_x_29855:
        /* <DEDUP_REMOVED lines=21> */
.L_x_29864:
[----:B------:R-:W-:Y:S05]  /*7990*/  BSYNC B1 ;  /* 0x0000000000017941 */ /* 0x000fea0003800000 */
.L_x_29863:
[----:B------:R-:W-:Y:S01]  /*79a0*/  LEA R3, R0, 0x37800000, 0x17 ;  /* 0x3780000000037811 */ /* 0x000fe200078eb8ff */
[----:B------:R-:W-:-:S05]  /*79b0*/  IMAD.SHL.U32 R0, R2, 0x200000, RZ ;  /* 0x0020000002007824 */ /* 0x000fca00078e00ff */
[----:B------:R-:W-:Y:S02]  /*79c0*/  LOP3.LUT R0, R3, R0, R4, 0xfe, !PT ;  /* 0x0000000003007212 */ /* 0x000fe400078efe04 */
.L_x_29862:
[----:B------:R-:W-:Y:S05]  /*79d0*/  BSYNC B0 ;  /* 0x0000000000007941 */ /* 0x000fea0003800000 */
.L_x_29861:
[----:B------:R-:W0:Y:S02]  /*79e0*/  F2I.FTZ.TRUNC.NTZ R0, R0 ;  /* 0x0000000000007305 */ /* 0x000e24000021f100 */
[----:B0-----:R-:W-:Y:S01]  /*79f0*/  PRMT R6, R0, 0x7610, R6 ;  /* 0x0000761000067816 */ /* 0x001fe20000000006 */
[----:B------:R-:W-:Y:S05]  /*7a00*/  BRA `(.L_x_29842) ;  /* 0x000002a000007947 */ /* 0x000fea0003800000 */
.L_x_29854:
        /* <DEDUP_REMOVED lines=14> */
.L_x_29868:
[----:B------:R-:W-:Y:S05]  /*7af0*/  BSYNC B0 ;  /* 0x0000000000007941 */ /* 0x000fea0003800000 */
.L_x_29867:
[----:B------:R-:W0:Y:S02]  /*7b00*/  F2I.FTZ.TRUNC.NTZ R0, R0 ;  /* 0x0000000000007305 */ /* 0x000e24000021f100 */
[----:B0-----:R-:W-:Y:S01]  /*7b10*/  PRMT R6, R0, 0x7610, R6 ;  /* 0x0000761000067816 */ /* 0x001fe20000000006 */
[----:B------:R-:W-:Y:S05]  /*7b20*/  BRA `(.L_x_29842) ;  /* 0x0000018000007947 */ /* 0x000fea0003800000 */
.L_x_29841:
        /* <DEDUP_REMOVED lines=21> */
.L_x_29866:
[----:B------:R0:W5:Y:S01]  /*7c80*/  LDG.E.U8 R6, [R2.64] ;  /* 0x0000002402067981 */ /* 0x000162000c1e1100 */
[----:B------:R-:W-:Y:S05]  /*7c90*/  BRA `(.L_x_29842) ;  /* 0x0000001000007947 */ /* 0x000fea0003800000 */
.L_x_29865:
[----:B------:R0:W5:Y:S02]  /*7ca0*/  LDG.E.U8 R6, [R2.64] ;  /* 0x0000002402067981 */ /* 0x000164000c1e1100 */
.L_x_29842:
        /* <DEDUP_REMOVED lines=48> */
.L_x_29870:
[----:B------:R-:W-:Y:S05]  /*7fb0*/  BSYNC B0 ;  /* 0x0000000000007941 */ /* 0x000fea0003800000 */
.L_x_29869:
        /* <DEDUP_REMOVED lines=11> */
.L_x_29874:
[----:B------:R0:W-:Y:S01]  /*8070*/  STG.E.U8 [R16.64], R5 ;  /* 0x0000000510007986 */ /* 0x0001e2000c101124 */
[----:B------:R-:W-:Y:S05]  /*8080*/  BRA `(.L_x_29876) ;  /* 0x00000e7000007947 */ /* 0x000fea0003800000 */
.L_x_29873:
        /* <DEDUP_REMOVED lines=12> */
.L_x_29878:
[----:B------:R-:W-:-:S05]  /*8150*/  PRMT R3, R5, 0x8880, RZ ;  /* 0x0000888005037816 */ /* 0x000fca00000000ff */
[----:B------:R0:W-:Y:S01]  /*8160*/  STG.E [R16.64], R3 ;  /* 0x0000000310007986 */ /* 0x0001e2000c101924 */
[----:B------:R-:W-:Y:S05]  /*8170*/  BRA `(.L_x_29876) ;  /* 0x00000d8000007947 */ /* 0x000fea0003800000 */
.L_x_29877:
[----:B------:R-:W-:-:S04]  /*8180*/  PRMT R3, R5, 0x8880, RZ ;  /* 0x0000888005037816 */ /* 0x000fc800000000ff */
[----:B------:R-:W-:-:S05]  /*8190*/  PRMT R3, R3, 0x7710, RZ ;  /* 0x0000771003037816 */ /* 0x000fca00000000ff */
[----:B------:R0:W-:Y:S01]  /*81a0*/  STG.E.U16 [R16.64], R3 ;  /* 0x0000000310007986 */ /* 0x0001e2000c101524 */
[----:B------:R-:W-:Y:S05]  /*81b0*/  BRA `(.L_x_29876) ;  /* 0x00000d4000007947 */ /* 0x000fea0003800000 */
.L_x_29872:
        /* <DEDUP_REMOVED lines=9> */
.L_x_29880:
[----:B------:R-:W0:Y:S02]  /*8250*/  I2F.S8 R0, R5 ;  /* 0x0000000500007306 */ /* 0x000e240000001400 */
[----:B0-----:R-:W-:-:S05]  /*8260*/  F2FP.PACK_AB R0, RZ, R0 ;  /* 0x00000000ff00723e */ /* 0x001fca00000000ff */
[----:B------:R0:W-:Y:S01]  /*8270*/  STG.E.U16 [R16.64], R0 ;  /* 0x0000000010007986 */ /* 0x0001e2000c101524 */
[----:B------:R-:W-:Y:S05]  /*8280*/  BRA `(.L_x_29876) ;  /* 0x00000c7000007947 */ /* 0x000fea0003800000 */
.L_x_29879:
        /* <DEDUP_REMOVED lines=10> */
.L_x_29882:
[----:B------:R-:W0:Y:S02]  /*8330*/  I2F.S8 R5, R5 ;  /* 0x0000000500057306 */ /* 0x000e240000001400 */
[----:B0-----:R-:W-:-:S04]  /*8340*/  F2FP.PACK_AB R3, RZ, R5 ;  /* 0x00000005ff03723e */ /* 0x001fc800000000ff */
[----:B------:R-:W-:-:S05]  /*8350*/  PRMT R3, R3, 0x5410, RZ ;  /* 0x0000541003037816 */ /* 0x000fca00000000ff */
[----:B------:R0:W-:Y:S01]  /*8360*/  STG.E [R16.64], R3 ;  /* 0x0000000310007986 */ /* 0x0001e2000c101924 */
[----:B------:R-:W-:Y:S05]  /*8370*/  BRA `(.L_x_29876) ;  /* 0x00000b8000007947 */ /* 0x000fea0003800000 */
.L_x_29881:
[----:B------:R-:W-:-:S04]  /*8380*/  PRMT R2, R5, 0x8880, RZ ;  /* 0x0000888005027816 */ /* 0x000fc800000000ff */
[----:B------:R-:W-:-:S06]  /*8390*/  PRMT R2, R2, 0x7710, RZ ;  /* 0x0000771002027816 */ /* 0x000fcc00000000ff */
[----:B------:R-:W0:Y:S02]  /*83a0*/  I2F.F64.S16 R2, R2 ;  /* 0x0000000200027312 */ /* 0x000e240000101c00 */
[----:B0-----:R0:W-:Y:S01]  /*83b0*/  STG.E.64 [R16.64], R2 ;  /* 0x0000000210007986 */ /* 0x0011e2000c101b24 */
[----:B------:R-:W-:Y:S05]  /*83c0*/  BRA `(.L_x_29876) ;  /* 0x00000b3000007947 */ /* 0x000fea0003800000 */
.L_x_29871:
        /* <DEDUP_REMOVED lines=12> */
.L_x_29885:
[----:B------:R-:W-:Y:S01]  /*8490*/  PRMT R4, R5, 0x8880, RZ ;  /* 0x0000888005047816 */ /* 0x000fe200000000ff */
[----:B------:R-:W-:-:S03]  /*84a0*/  CS2R R6, SRZ ;  /* 0x0000000000067805 */ /* 0x000fc6000001ff00 */
[----:B------:R-:W-:-:S06]  /*84b0*/  PRMT R4, R4, 0x7710, RZ ;  /* 0x0000771004047816 */ /* 0x000fcc00000000ff */
[----:B------:R-:W0:Y:S02]  /*84c0*/  I2F.F64.S16 R4, R4 ;  /* 0x0000000400047312 */ /* 0x000e240000101c00 */
[----:B0-----:R0:W-:Y:S01]  /*84d0*/  STG.E.128 [R16.64], R4 ;  /* 0x0000000410007986 */ /* 0x0011e2000c101d24 */
[----:B------:R-:W-:Y:S05]  /*84e0*/  BRA `(.L_x_29876) ;  /* 0x00000a1000007947 */ /* 0x000fea0003800000 */
.L_x_29884:
        /* <DEDUP_REMOVED lines=21> */
.L_x_29889:
[----:B------:R-:W-:Y:S05]  /*8640*/  BSYNC B0 ;  /* 0x0000000000007941 */ /* 0x000fea0003800000 */
.L_x_29888:
[----:B------:R-:W-:-:S05]  /*8650*/  LOP3.LUT R3, R0, R3, RZ, 0xfc, !PT ;  /* 0x0000000300037212 */ /* 0x000fca00078efcff */
[----:B------:R0:W-:Y:S01]  /*8660*/  STG.E.U8 [R16.64], R3 ;  /* 0x0000000310007986 */ /* 0x0001e2000c101124 */
[----:B------:R-:W-:Y:S05]  /*8670*/  BRA `(.L_x_29876) ;  /* 0x0000088000007947 */ /* 0x000fea0003800000 */
.L_x_29887:
        /* <DEDUP_REMOVED lines=13> */
.L_x_29891:
[----:B------:R-:W-:Y:S01]  /*8750*/  IMAD.MOV.U32 R0, RZ, RZ, 0x7f ;  /* 0x0000007fff007424 */ /* 0x000fe200078e00ff */
[----:B------:R-:W-:-:S04]  /*8760*/  ISETP.GT.U32.AND P0, PT, R2, 0x7f800000, PT ;  /* 0x7f8000000200780c */ /* 0x000fc80003f04070 */
[----:B------:R-:W-:-:S04]  /*8770*/  SEL R0, R0, 0x7c, P0 ;  /* 0x0000007c00007807 */ /* 0x000fc80000000000 */
.L_x_29892:
[----:B------:R-:W-:Y:S05]  /*8780*/  BSYNC B0 ;  /* 0x0000000000007941 */ /* 0x000fea0003800000 */
.L_x_29890:
[----:B------:R-:W-:-:S04]  /*8790*/  LOP3.LUT R2, R5, 0x80000000, RZ, 0xc0, !PT ;  /* 0x8000000005027812 */ /* 0x000fc800078ec0ff */
[----:B------:R-:W-:-:S04]  /*87a0*/  SHF.R.U32.HI R3, RZ, 0x18, R2 ;  /* 0x00000018ff037819 */ /* 0x000fc80000011602 */
[----:B------:R-:W-:-:S05]  /*87b0*/  LOP3.LUT R3, R0, R3, RZ, 0xfc, !PT ;  /* 0x0000000300037212 */ /* 0x000fca00078efcff */
[----:B------:R0:W-:Y:S01]  /*87c0*/  STG.E.U8 [R16.64], R3 ;  /* 0x0000000310007986 */ /* 0x0001e2000c101124 */
[----:B------:R-:W-:Y:S05]  /*87d0*/  BRA `(.L_x_29876) ;  /* 0x0000072000007947 */ /* 0x000fea0003800000 */
.L_x_29886:
[----:B------:R-:W0:Y:S02]  /*87e0*/  I2F.S8 R0, R5 ;  /* 0x0000000500007306 */ /* 0x000e240000001400 */
[----:B0-----:R-:W-:-:S05]  /*87f0*/  F2FP.BF16.PACK_AB R0, RZ, R0 ;  /* 0x00000000ff00723e */ /* 0x001fca00000010ff */
[----:B------:R0:W-:Y:S01]  /*8800*/  STG.E.U16 [R16.64], R0 ;  /* 0x0000000010007986 */ /* 0x0001e2000c101524 */
[----:B------:R-:W-:Y:S05]  /*8810*/  BRA `(.L_x_29876) ;  /* 0x000006e000007947 */ /* 0x000fea0003800000 */
.L_x_29883:
        /* <DEDUP_REMOVED lines=12> */
.L_x_29895:
        /* <DEDUP_REMOVED lines=17> */
.L_x_29898:
[----:B------:R-:W-:-:S04]  /*89f0*/  LOP3.LUT R2, R5, 0x80000000, RZ, 0xc0, !PT ;  /* 0x8000000005027812 */ /* 0x000fc800078ec0ff */
[----:B------:R-:W-:-:S04]  /*8a00*/  SHF.R.U32.HI R3, RZ, 0x18, R2 ;  /* 0x00000018ff037819 */ /* 0x000fc80000011602 */
[----:B------:R-:W-:-:S04]  /*8a10*/  LOP3.LUT R0, R0, R3, RZ, 0xfc, !PT ;  /* 0x0000000300007212 */ /* 0x000fc800078efcff */
[----:B------:R-:W-:Y:S02]  /*8a20*/  PRMT R8, R0, 0x7610, R8 ;  /* 0x0000761000087816 */ /* 0x000fe40000000008 */
.L_x_29897:
[----:B------:R-:W-:Y:S05]  /*8a30*/  BSYNC B0 ;  /* 0x0000000000007941 */ /* 0x000fea0003800000 */
.L_x_29896:
[----:B------:R0:W-:Y:S01]  /*8a40*/  STG.E.U8 [R16.64], R8 ;  /* 0x0000000810007986 */ /* 0x0001e2000c101124 */
[----:B------:R-:W-:Y:S05]  /*8a50*/  BRA `(.L_x_29876) ;  /* 0x000004a000007947 */ /* 0x000fea0003800000 */
.L_x_29894:
        /* <DEDUP_REMOVED lines=17> */
.L_x_29901:
[----:B------:R-:W-:-:S04]  /*8b70*/  LOP3.LUT R2, R5, 0x80000000, RZ, 0xc0, !PT ;  /* 0x8000000005027812 */ /* 0x000fc800078ec0ff */
[----:B------:R-:W-:-:S04]  /*8b80*/  SHF.R.U32.HI R3, RZ, 0x18, R2 ;  /* 0x00000018ff037819 */ /* 0x000fc80000011602 */
[----:B------:R-:W-:-:S04]  /*8b90*/  LOP3.LUT R0, R0, R3, RZ, 0xfc, !PT ;  /* 0x0000000300007212 */ /* 0x000fc800078efcff */
[----:B------:R-:W-:Y:S02]  /*8ba0*/  PRMT R8, R0, 0x7610, R8 ;  /* 0x0000761000087816 */ /* 0x000fe40000000008 */
.L_x_29900:
[----:B------:R-:W-:Y:S05]  /*8bb0*/  BSYNC B0 ;  /* 0x0000000000007941 */ /* 0x000fea0003800000 */
.L_x_29899:
[----:B------:R0:W-:Y:S01]  /*8bc0*/  STG.E.U8 [R16.64], R8 ;  /* 0x0000000810007986 */ /* 0x0001e2000c101124 */
[----:B------:R-:W-:Y:S05]  /*8bd0*/  BRA `(.L_x_29876) ;  /* 0x0000032000007947 */ /* 0x000fea0003800000 */
.L_x_29893:
        /* <DEDUP_REMOVED lines=22> */
.L_x_29875:
        /* <DEDUP_REMOVED lines=20> */
.L_x_29903:
[----:B------:R-:W-:-:S04]  /*8e80*/  LOP3.LUT R5, R5, 0xffff, RZ, 0xc0, !PT ;  /* 0x0000ffff05057812 */ /* 0x000fc800078ec0ff */
[----:B------:R-:W-:-:S05]  /*8e90*/  PRMT R5, R5, 0x8880, RZ ;  /* 0x0000888005057816 */ /* 0x000fca00000000ff */
[----:B------:R-:W-:-:S05]  /*8ea0*/  IMAD.MOV.U32 R2, RZ, RZ, R5 ;  /* 0x000000ffff027224 */ /* 0x000fca00078e0005 */
[----:B------:R-:W-:-:S05]  /*8eb0*/  SHF.R.S32.HI R3, RZ, 0x1f, R2 ;  /* 0x0000001fff037819 */ /* 0x000fca0000011402 */
[----:B------:R0:W-:Y:S01]  /*8ec0*/  STG.E.64 [R16.64], R2 ;  /* 0x0000000210007986 */ /* 0x0001e2000c101b24 */
[----:B------:R-:W-:Y:S05]  /*8ed0*/  BRA `(.L_x_29876) ;  /* 0x0000002000007947 */ /* 0x000fea0003800000 */
.L_x_29902:
[----:B------:R-:W-:-:S05]  /*8ee0*/  PRMT R3, R5, 0x8880, RZ ;  /* 0x0000888005037816 */ /* 0x000fca00000000ff */
[----:B------:R0:W-:Y:S02]  /*8ef0*/  STG.E [R16.64], R3 ;  /* 0x0000000310007986 */ /* 0x0001e4000c101924 */
.L_x_29876:
[----:B------:R-:W-:Y:S02]  /*8f00*/  IADD3 R19, R19, 0x80, RZ ;  /* 0x0000008013137810 */ /* 0x000fe40007ffe0ff */
.L_x_29767:
[----:B------:R-:W-:Y:S05]  /*8f10*/  BSYNC B6 ;  /* 0x0000000000067941 */ /* 0x000fea0003800000 */
.L_x_29766:
        /* <DEDUP_REMOVED lines=230> */
.L_x_29904:
        /* <DEDUP_REMOVED lines=18> */
.L_x_29908:
[----:B------:R0:W5:Y:S01]  /*9ea0*/  LDG.E.U8 R6, [R2.64] ;  /* 0x0000002402067981 */ /* 0x000162000c1e1100 */
[----:B------:R-:W-:Y:S05]  /*9eb0*/  BRA `(.L_x_29910) ;  /* 0x00000d8000007947 */ /* 0x000fea0003800000 */
.L_x_29907:
        /* <DEDUP_REMOVED lines=8> */
.L_x_29912:
[----:B------:R0:W5:Y:S01]  /*9f40*/  LDG.E.U8 R6, [R2.64] ;  /* 0x0000002402067981 */ /* 0x000162000c1e1100 */
[----:B------:R-:W-:Y:S05]  /*9f50*/  BRA `(.L_x_29910) ;  /* 0x00000ce000007947 */ /* 0x000fea0003800000 */
.L_x_29911:
[----:B------:R0:W5:Y:S01]  /*9f60*/  LDG.E.U16 R6, [R2.64] ;  /* 0x0000002402067981 */ /* 0x000162000c1e1500 */
[----:B------:R-:W-:Y:S05]  /*9f70*/  BRA `(.L_x_29910) ;  /* 0x00000cc000007947 */ /* 0x000fea0003800000 */
.L_x_29906:
        /* <DEDUP_REMOVED lines=9> */
.L_x_29914:
[----:B------:R-:W2:Y:S02]  /*a010*/  LDG.E.U16 R0, [R2.64] ;  /* 0x0000002402007981 */ /* 0x000ea4000c1e1500 */
[----:B--2---:R-:W-:-:S06]  /*a020*/  HADD2.F32 R0, -RZ, R0.H0_H0 ;  /* 0x20000000ff007230 */ /* 0x004fcc0000004100 */
[----:B------:R-:W0:Y:S02]  /*a030*/  F2I.FTZ.TRUNC.NTZ R0, R0 ;  /* 0x0000000000007305 */ /* 0x000e24000021f100 */
[----:B0-----:R-:W-:Y:S01]  /*a040*/  PRMT R6, R0, 0x7610, R6 ;  /* 0x0000761000067816 */ /* 0x001fe20000000006 */
[----:B------:R-:W-:Y:S05]  /*a050*/  BRA `(.L_x_29910) ;  /* 0x00000be000007947 */ /* 0x000fea0003800000 */
.L_x_29913:
        /* <DEDUP_REMOVED lines=9> */
.L_x_29916:
[----:B------:R-:W2:Y:S02]  /*a0f0*/  LDG.E.U16 R2, [R2.64] ;  /* 0x0000002402027981 */ /* 0x000ea4000c1e1500 */
[----:B--2---:R-:W-:-:S06]  /*a100*/  HADD2.F32 R0, -RZ, R2.H0_H0 ;  /* 0x20000002ff007230 */ /* 0x004fcc0000004100 */
[----:B------:R-:W0:Y:S02]  /*a110*/  F2I.FTZ.TRUNC.NTZ R0, R0 ;  /* 0x0000000000007305 */ /* 0x000e24000021f100 */
[----:B0-----:R-:W-:Y:S01]  /*a120*/  PRMT R6, R0, 0x7610, R6 ;  /* 0x0000761000067816 */ /* 0x001fe20000000006 */
[----:B------:R-:W-:Y:S05]  /*a130*/  BRA `(.L_x_29910) ;  /* 0x00000b0000007947 */ /* 0x000fea0003800000 */
.L_x_29915:
[----:B------:R-:W2:Y:S02]  /*a140*/  LDG.E.64 R2, [R2.64] ;  /* 0x0000002402027981 */ /* 0x000ea4000c1e1b00 */
[----:B--2---:R0:W1:Y:S01]  /*a150*/  F2I.F64.TRUNC R6, R2 ;  /* 0x0000000200067311 */ /* 0x004062000030d100 */
[----:B------:R-:W-:Y:S05]  /*a160*/  BRA `(.L_x_29910) ;  /* 0x00000ad000007947 */ /* 0x000fea0003800000 */
.L_x_29905:
        /* <DEDUP_REMOVED lines=12> */
.L_x_29919:
[----:B------:R-:W2:Y:S02]  /*a230*/  LDG.E.64 R2, [R2.64] ;  /* 0x0000002402027981 */ /* 0x000ea4000c1e1b00 */
[----:B--2---:R0:W1:Y:S01]  /*a240*/  F2I.F64.TRUNC R6, R2 ;  /* 0x0000000200067311 */ /* 0x004062000030d100 */
[----:B------:R-:W-:Y:S05]  /*a250*/  BRA `(.L_x_29910) ;  /* 0x000009e000007947 */ /* 0x000fea0003800000 */
.L_x_29918:
        /* <DEDUP_REMOVED lines=28> */
.L_x_29921:
        /* <DEDUP_REMOVED lines=15> */
.L_x_29920:
[----:B------:R-:W2:Y:S02]  /*a510*/  LDG.E.U16 R0, [R2.64] ;  /* 0x0000002402007981 */ /* 0x000ea4000c1e1500 */
[----:B--2---:R-:W-:-:S06]  /*a520*/  PRMT R0, RZ, 0x5410, R0 ;  /* 0x00005410ff007816 */ /* 0x004fcc0000000000 */
[----:B------:R-:W0:Y:S02]  /*a530*/  F2I.FTZ.TRUNC.NTZ R0, R0 ;  /* 0x0000000000007305 */ /* 0x000e24000021f100 */
[----:B0-----:R-:W-:Y:S01]  /*a540*/  PRMT R6, R0, 0x7610, R6 ;  /* 0x0000761000067816 */ /* 0x001fe20000000006 */
[----:B------:R-:W-:Y:S05]  /*a550*/  BRA `(.L_x_29910) ;  /* 0x000006e000007947 */ /* 0x000fea0003800000 */
.L_x_29917:
        /* <DEDUP_REMOVED lines=10> */
.L_x_29924:
        /* <DEDUP_REMOVED lines=21> */
.L_x_29928:
[----:B------:R-:W-:Y:S05]  /*a750*/  BSYNC B1 ;  /* 0x0000000000017941 */ /* 0x000fea0003800000 */
.L_x_29927:
[----:B------:R-:W-:Y:S01]  /*a760*/  LEA R3, R0, 0x3b800000, 0x17 ;  /* 0x3b80000000037811 */ /* 0x000fe200078eb8ff */
[----:B------:R-:W-:-:S05]  /*a770*/  IMAD.SHL.U32 R0, R2, 0x100000, RZ ;  /* 0x0010000002007824 */ /* 0x000fca00078e00ff */
[----:B------:R-:W-:Y:S02]  /*a780*/  LOP3.LUT R0, R3, R0, R4, 0xfe, !PT ;  /* 0x0000000003007212 */ /* 0x000fe400078efe04 */
.L_x_29926:
[----:B------:R-:W-:Y:S05]  /*a790*/  BSYNC B0 ;  /* 0x0000000000007941 */ /* 0x000fea0003800000 */
.L_x_29925:
[----:B------:R-:W0:Y:S02]  /*a7a0*/  F2I.FTZ.TRUNC.NTZ R0, R0 ;  /* 0x0000000000007305 */ /* 0x000e24000021f100 */
[----:B0-----:R-:W-:Y:S01]  /*a7b0*/  PRMT R6, R0, 0x7610, R6 ;  /* 0x0000761000067816 */ /* 0x001fe20000000006 */
[----:B------:R-:W-:Y:S05]  /*a7c0*/  BRA `(.L_x_29910) ;  /* 0x0000047000007947 */ /* 0x000fea0003800000 */
.L_x_29923:
        /* <DEDUP_REMOVED lines=21> */
.L_x_29932:
[----:B------:R-:W-:Y:S05]  /*a920*/  BSYNC B1 ;  /* 0x0000000000017941 */ /* 0x000fea0003800000 */
.L_x_29931:
[----:B------:R-:W-:Y:S01]  /*a930*/  LEA R3, R0, 0x37800000, 0x17 ;  /* 0x3780000000037811 */ /* 0x000fe200078eb8ff */
[----:B------:R-:W-:-:S05]  /*a940*/  IMAD.SHL.U32 R0, R2, 0x200000, RZ ;  /* 0x0020000002007824 */ /* 0x000fca00078e00ff */
[----:B------:R-:W-:Y:S02]  /*a950*/  LOP3.LUT R0, R3, R0, R4, 0xfe, !PT ;  /* 0x0000000003007212 */ /* 0x000fe400078efe04 */
.L_x_29930:
[----:B------:R-:W-:Y:S05]  /*a960*/  BSYNC B0 ;  /* 0x0000000000007941 */ /* 0x000fea0003800000 */
.L_x_29929:
[----:B------:R-:W0:Y:S02]  /*a970*/  F2I.FTZ.TRUNC.NTZ R0, R0 ;  /* 0x0000000000007305 */ /* 0x000e24000021f100 */
[----:B0-----:R-:W-:Y:S01]  /*a980*/  PRMT R6, R0, 0x7610, R6 ;  /* 0x0000761000067816 */ /* 0x001fe20000000006 */
[----:B------:R-:W-:Y:S05]  /*a990*/  BRA `(.L_x_29910) ;  /* 0x000002a000007947 */ /* 0x000fea0003800000 */
.L_x_29922:
        /* <DEDUP_REMOVED lines=14> */
.L_x_29936:
[----:B------:R-:W-:Y:S05]  /*aa80*/  BSYNC B0 ;  /* 0x0000000000007941 */ /* 0x000fea0003800000 */
.L_x_29935:
[----:B------:R-:W0:Y:S02]  /*aa90*/  F2I.FTZ.TRUNC.NTZ R0, R0 ;  /* 0x0000000000007305 */ /* 0x000e24000021f100 */
[----:B0-----:R-:W-:Y:S01]  /*aaa0*/  PRMT R6, R0, 0x7610, R6 ;  /* 0x0000761000067816 */ /* 0x001fe20000000006 */
[----:B------:R-:W-:Y:S05]  /*aab0*/  BRA `(.L_x_29910) ;  /* 0x0000018000007947 */ /* 0x000fea0003800000 */
.L_x_29909:
        /* <DEDUP_REMOVED lines=21> */
.L_x_29934:
[----:B------:R0:W5:Y:S01]  /*ac10*/  LDG.E.U8 R6, [R2.64] ;  /* 0x0000002402067981 */ /* 0x000162000c1e1100 */
[----:B------:R-:W-:Y:S05]  /*ac20*/  BRA `(.L_x_29910) ;  /* 0x0000001000007947 */ /* 0x000fea0003800000 */
.L_x_29933:
[----:B------:R0:W5:Y:S02]  /*ac30*/  LDG.E.U8 R6, [R2.64] ;  /* 0x0000002402067981 */ /* 0x000164000c1e1100 */
.L_x_29910:
        /* <DEDUP_REMOVED lines=48> */
.L_x_29938:
[----:B------:R-:W-:Y:S05]  /*af40*/  BSYNC B0 ;  /* 0x0000000000007941 */ /* 0x000fea0003800000 */
.L_x_29937:
        /* <DEDUP_REMOVED lines=11> */
.L_x_29942:
[----:B------:R-:W-:Y:S01]  /*b000*/  STG.E.U8 [R16.64], R5 ;  /* 0x0000000510007986 */ /* 0x000fe2000c101124 */
[----:B------:R-:W-:Y:S05]  /*b010*/  EXIT ;  /* 0x000000000000794d */ /* 0x000fea0003800000 */
.L_x_29941:
        /* <DEDUP_REMOVED lines=12> */
.L_x_29945:
[----:B------:R-:W-:-:S05]  /*b0e0*/  PRMT R3, R5, 0x8880, RZ ;  /* 0x0000888005037816 */ /* 0x000fca00000000ff */
[----:B------:R-:W-:Y:S01]  /*b0f0*/  STG.E [R16.64], R3 ;  /* 0x0000000310007986 */ /* 0x000fe2000c101924 */
[----:B------:R-:W-:Y:S05]  /*b100*/  EXIT ;  /* 0x000000000000794d */ /* 0x000fea0003800000 */
.L_x_29944:
[----:B------:R-:W-:-:S04]  /*b110*/  PRMT R3, R5, 0x8880, RZ ;  /* 0x0000888005037816 */ /* 0x000fc800000000ff */
[----:B------:R-:W-:-:S05]  /*b120*/  PRMT R3, R3, 0x7710, RZ ;  /* 0x0000771003037816 */ /* 0x000fca00000000ff */
[----:B------:R-:W-:Y:S01]  /*b130*/  STG.E.U16 [R16.64], R3 ;  /* 0x0000000310007986 */ /* 0x000fe2000c101524 */
[----:B------:R-:W-:Y:S05]  /*b140*/  EXIT ;  /* 0x000000000000794d */ /* 0x000fea0003800000 */
.L_x_29940:
        /* <DEDUP_REMOVED lines=9> */
.L_x_29947:
[----:B------:R-:W0:Y:S02]  /*b1e0*/  I2F.S8 R0, R5 ;  /* 0x0000000500007306 */ /* 0x000e240000001400 */
[----:B0-----:R-:W-:-:S05]  /*b1f0*/  F2FP.PACK_AB R0, RZ, R0 ;  /* 0x00000000ff00723e */ /* 0x001fca00000000ff */
[----:B------:R-:W-:Y:S01]  /*b200*/  STG.E.U16 [R16.64], R0 ;  /* 0x0000000010007986 */ /* 0x000fe2000c101524 */
[----:B------:R-:W-:Y:S05]  /*b210*/  EXIT ;  /* 0x000000000000794d */ /* 0x000fea0003800000 */
.L_x_29946:
        /* <DEDUP_REMOVED lines=10> */
.L_x_29949:
[----:B------:R-:W0:Y:S02]  /*b2c0*/  I2F.S8 R5, R5 ;  /* 0x0000000500057306 */ /* 0x000e240000001400 */
[----:B0-----:R-:W-:-:S04]  /*b2d0*/  F2FP.PACK_AB R3, RZ, R5 ;  /* 0x00000005ff03723e */ /* 0x001fc800000000ff */
[----:B------:R-:W-:-:S05]  /*b2e0*/  PRMT R3, R3, 0x5410, RZ ;  /* 0x0000541003037816 */ /* 0x000fca00000000ff */
[----:B------:R-:W-:Y:S01]  /*b2f0*/  STG.E [R16.64], R3 ;  /* 0x0000000310007986 */ /* 0x000fe2000c101924 */
[----:B------:R-:W-:Y:S05]  /*b300*/  EXIT ;  /* 0x000000000000794d */ /* 0x000fea0003800000 */
.L_x_29948:
[----:B------:R-:W-:-:S04]  /*b310*/  PRMT R2, R5, 0x8880, RZ ;  /* 0x0000888005027816 */ /* 0x000fc800000000ff */
[----:B------:R-:W-:-:S06]  /*b320*/  PRMT R2, R2, 0x7710, RZ ;  /* 0x0000771002027816 */ /* 0x000fcc00000000ff */
[----:B------:R-:W0:Y:S02]  /*b330*/  I2F.F64.S16 R2, R2 ;  /* 0x0000000200027312 */ /* 0x000e240000101c00 */
[----:B0-----:R-:W-:Y:S01]  /*b340*/  STG.E.64 [R16.64], R2 ;  /* 0x0000000210007986 */ /* 0x001fe2000c101b24 */
[----:B------:R-:W-:Y:S05]  /*b350*/  EXIT ;  /* 0x000000000000794d */ /* 0x000fea0003800000 */
.L_x_29939:
        /* <DEDUP_REMOVED lines=12> */
.L_x_29952:
[----:B------:R-:W-:Y:S01]  /*b420*/  PRMT R4, R5, 0x8880, RZ ;  /* 0x0000888005047816 */ /* 0x000fe200000000ff */
[----:B------:R-:W-:-:S03]  /*b430*/  CS2R R6, SRZ ;  /* 0x0000000000067805 */ /* 0x000fc6000001ff00 */
[----:B------:R-:W-:-:S06]  /*b440*/  PRMT R4, R4, 0x7710, RZ ;  /* 0x0000771004047816 */ /* 0x000fcc00000000ff */
[----:B------:R-:W0:Y:S02]  /*b450*/  I2F.F64.S16 R4, R4 ;  /* 0x0000000400047312 */ /* 0x000e240000101c00 */
[----:B0-----:R-:W-:Y:S01]  /*b460*/  STG.E.128 [R16.64], R4 ;  /* 0x0000000410007986 */ /* 0x001fe2000c101d24 */
[----:B------:R-:W-:Y:S05]  /*b470*/  EXIT ;  /* 0x000000000000794d */ /* 0x000fea0003800000 */
.L_x_29951:
        /* <DEDUP_REMOVED lines=21> */
.L_x_29956:
[----:B------:R-:W-:Y:S05]  /*b5d0*/  BSYNC B0 ;  /* 0x0000000000007941 */ /* 0x000fea0003800000 */
.L_x_29955:
[----:B------:R-:W-:-:S05]  /*b5e0*/  LOP3.LUT R3, R0, R3, RZ, 0xfc, !PT ;  /* 0x0000000300037212 */ /* 0x000fca00078efcff */
[----:B------:R-:W-:Y:S01]  /*b5f0*/  STG.E.U8 [R16.64], R3 ;  /* 0x0000000310007986 */ /* 0x000fe2000c101124 */
[----:B------:R-:W-:Y:S05]  /*b600*/  EXIT ;  /* 0x000000000000794d */ /* 0x000fea0003800000 */
.L_x_29954:
        /* <DEDUP_REMOVED lines=13> */
.L_x_29958:
[----:B------:R-:W-:Y:S01]  /*b6e0*/  IMAD.MOV.U32 R0, RZ, RZ, 0x7f ;  /* 0x0000007fff007424 */ /* 0x000fe200078e00ff */
[----:B------:R-:W-:-:S04]  /*b6f0*/  ISETP.GT.U32.AND P0, PT, R2, 0x7f800000, PT ;  /* 0x7f8000000200780c */ /* 0x000fc80003f04070 */
[----:B------:R-:W-:-:S04]  /*b700*/  SEL R0, R0, 0x7c, P0 ;  /* 0x0000007c00007807 */ /* 0x000fc80000000000 */
.L_x_29959:
[----:B------:R-:W-:Y:S05]  /*b710*/  BSYNC B0 ;  /* 0x0000000000007941 */ /* 0x000fea0003800000 */
.L_x_29957:
[----:B------:R-:W-:-:S04]  /*b720*/  LOP3.LUT R2, R5, 0x80000000, RZ, 0xc0, !PT ;  /* 0x8000000005027812 */ /* 0x000fc800078ec0ff */
[----:B------:R-:W-:-:S04]  /*b730*/  SHF.R.U32.HI R3, RZ, 0x18, R2 ;  /* 0x00000018ff037819 */ /* 0x000fc80000011602 */
[----:B------:R-:W-:-:S05]  /*b740*/  LOP3.LUT R3, R0, R3, RZ, 0xfc, !PT ;  /* 0x0000000300037212 */ /* 0x000fca00078efcff */
[----:B------:R-:W-:Y:S01]  /*b750*/  STG.E.U8 [R16.64], R3 ;  /* 0x0000000310007986 */ /* 0x000fe2000c101124 */
[----:B------:R-:W-:Y:S05]  /*b760*/  EXIT ;  /* 0x000000000000794d */ /* 0x000fea0003800000 */
.L_x_29953:
[----:B------:R-:W0:Y:S02]  /*b770*/  I2F.S8 R0, R5 ;  /* 0x0000000500007306 */ /* 0x000e240000001400 */
[----:B0-----:R-:W-:-:S05]  /*b780*/  F2FP.BF16.PACK_AB R0, RZ, R0 ;  /* 0x00000000ff00723e */ /* 0x001fca00000010ff */
[----:B------:R-:W-:Y:S01]  /*b790*/  STG.E.U16 [R16.64], R0 ;  /* 0x0000000010007986 */ /* 0x000fe2000c101524 */
[----:B------:R-:W-:Y:S05]  /*b7a0*/  EXIT ;  /* 0x000000000000794d */ /* 0x000fea0003800000 */
.L_x_29950:
        /* <DEDUP_REMOVED lines=12> */
.L_x_29962:
        /* <DEDUP_REMOVED lines=17> */
.L_x_29965:
[----:B------:R-:W-:-:S04]  /*b980*/  LOP3.LUT R2, R5, 0x80000000, RZ, 0xc0, !PT ;  /* 0x8000000005027812 */ /* 0x000fc800078ec0ff */
[----:B------:R-:W-:-:S04]  /*b990*/  SHF.R.U32.HI R3, RZ, 0x18, R2 ;  /* 0x00000018ff037819 */ /* 0x000fc80000011602 */
[----:B------:R-:W-:-:S04]  /*b9a0*/  LOP3.LUT R0, R0, R3, RZ, 0xfc, !PT ;  /* 0x0000000300007212 */ /* 0x000fc800078efcff */
[----:B------:R-:W-:Y:S02]  /*b9b0*/  PRMT R8, R0, 0x7610, R8 ;  /* 0x0000761000087816 */ /* 0x000fe40000000008 */
.L_x_29964:
[----:B------:R-:W-:Y:S05]  /*b9c0*/  BSYNC B0 ;  /* 0x0000000000007941 */ /* 0x000fea0003800000 */
.L_x_29963:
[----:B------:R-:W-:Y:S01]  /*b9d0*/  STG.E.U8 [R16.64], R8 ;  /* 0x0000000810007986 */ /* 0x000fe2000c101124 */
[----:B------:R-:W-:Y:S05]  /*b9e0*/  EXIT ;  /* 0x000000000000794d */ /* 0x000fea0003800000 */
.L_x_29961:
        /* <DEDUP_REMOVED lines=17> */
.L_x_29968:
[----:B------:R-:W-:-:S04]  /*bb00*/  LOP3.LUT R2, R5, 0x80000000, RZ, 0xc0, !PT ;  /* 0x8000000005027812 */ /* 0x000fc800078ec0ff */
[----:B------:R-:W-:-:S04]  /*bb10*/  SHF.R.U32.HI R3, RZ, 0x18, R2 ;  /* 0x00000018ff037819 */ /* 0x000fc80000011602 */
[----:B------:R-:W-:-:S04]  /*bb20*/  LOP3.LUT R0, R0, R3, RZ, 0xfc, !PT ;  /* 0x0000000300007212 */ /* 0x000fc800078efcff */
[----:B------:R-:W-:Y:S02]  /*bb30*/  PRMT R8, R0, 0x7610, R8 ;  /* 0x0000761000087816 */ /* 0x000fe40000000008 */
.L_x_29967:
[----:B------:R-:W-:Y:S05]  /*bb40*/  BSYNC B0 ;  /* 0x0000000000007941 */ /* 0x000fea0003800000 */
.L_x_29966:
[----:B------:R-:W-:Y:S01]  /*bb50*/  STG.E.U8 [R16.64], R8 ;  /* 0x0000000810007986 */ /* 0x000fe2000c101124 */
[----:B------:R-:W-:Y:S05]  /*bb60*/  EXIT ;  /* 0x000000000000794d */ /* 0x000fea0003800000 */
.L_x_29960:
        /* <DEDUP_REMOVED lines=22> */
.L_x_29943:
        /* <DEDUP_REMOVED lines=20> */
.L_x_29970:
[----:B------:R-:W-:-:S04]  /*be10*/  LOP3.LUT R5, R5, 0xffff, RZ, 0xc0, !PT ;  /* 0x0000ffff05057812 */ /* 0x000fc800078ec0ff */
[----:B------:R-:W-:-:S05]  /*be20*/  PRMT R5, R5, 0x8880, RZ ;  /* 0x0000888005057816 */ /* 0x000fca00000000ff */
[----:B------:R-:W-:-:S05]  /*be30*/  IMAD.MOV.U32 R2, RZ, RZ, R5 ;  /* 0x000000ffff027224 */ /* 0x000fca00078e0005 */
[----:B------:R-:W-:-:S05]  /*be40*/  SHF.R.S32.HI R3, RZ, 0x1f, R2 ;  /* 0x0000001fff037819 */ /* 0x000fca0000011402 */
[----:B------:R-:W-:Y:S01]  /*be50*/  STG.E.64 [R16.64], R2 ;  /* 0x0000000210007986 */ /* 0x000fe2000c101b24 */
[----:B------:R-:W-:Y:S05]  /*be60*/  EXIT ;  /* 0x000000000000794d */ /* 0x000fea0003800000 */
.L_x_29969:
[----:B------:R-:W-:-:S05]  /*be70*/  PRMT R3, R5, 0x8880, RZ ;  /* 0x0000888005037816 */ /* 0x000fca00000000ff */
[----:B------:R-:W-:Y:S01]  /*be80*/  STG.E [R16.64], R3 ;  /* 0x0000000310007986 */ /* 0x000fe2000c101924 */
[----:B------:R-:W-:Y:S05]  /*be90*/  EXIT ;  /* 0x000000000000794d */ /* 0x000fea0003800000 */
.L_x_29971:
        /* <DEDUP_REMOVED lines=14> */
.L_x_32731:


//--------------------- .text._ZN2at6native27unrolled_elementwise_kernelINS0_13AUnaryFunctorIaaaZZZNS0_15binary_internal21div_floor_kernel_cudaERNS_18TensorIteratorBaseEENKUlvE_clEvENKUlvE0_clEvEUlaaE_EESt5arrayIPcLm2EELi4E23TrivialOffsetCalculatorILi1EjESE_NS0_6memory12LoadWithCastILi1EEENSF_13StoreWithCastILi1EEEEEviT_T0_T2_T3_T4_T5_ --------------------------
	.section	.text._ZN2at6native27unrolled_elementwise_kernelINS0_13AUnaryFunctorIaaaZZZNS0_15binary_internal21div_floor_kernel_cudaERNS_18TensorIteratorBaseEENKUlvE_clEvENKUlvE0_clEvEUlaaE_EESt5arrayIPcLm2EELi4E23TrivialOffsetCalculatorILi1EjESE_NS0_6memory12LoadWithCastILi1EEENSF_13StoreWithCastILi1EEEEEviT_T0_T2_T3_T4_T5_,"ax",@progbits
	.sectioninfo	@"SHI_REGISTERS=31"
	.align	128
        .global         _ZN2at6native27unrolled_elementwise_kernelINS0_13AUnaryFunctorIaaaZZZNS0_15binary_internal21div_floor_kernel_cudaERNS_18TensorIteratorBaseEENKUlvE_clEvENKUlvE0_clEvEUlaaE_EESt5arrayIPcLm2EELi4E23TrivialOffsetCalculatorILi1EjESE_NS0_6memory12LoadWithCastILi1EEENSF_13StoreWithCastILi1EEEEEviT_T0_T2_T3_T4_T5_
        .type           _ZN2at6native27unrolled_elementwise_kernelINS0_13AUnaryFunctorIaaaZZZNS0_15binary_internal21div_floor_kernel_cudaERNS_18TensorIteratorBaseEENKUlvE_clEvENKUlvE0_clEvEUlaaE_EESt5arrayIPcLm2EELi4E23TrivialOffsetCalculatorILi1EjESE_NS0_6memory12LoadWithCastILi1EEENSF_13StoreWithCastILi1EEEEEviT_T0_T2_T3_T4_T5_,@function
        .size           _ZN2at6native27unrolled_elementwise_kernelINS0_13AUnaryFunctorIaaaZZZNS0_15binary_internal21div_floor_kernel_cudaERNS_18TensorIteratorBaseEENKUlvE_clEvENKUlvE0_clEvEUlaaE_EESt5arrayIPcLm2EELi4E23TrivialOffsetCalculatorILi1EjESE_NS0_6memory12LoadWithCastILi1EEENSF_13StoreWithCastILi1EEEEEviT_T0_T2_T3_T4_T5_,(.L_x_32732 - _ZN2at6native27unrolled_elementwise_kernelINS0_13AUnaryFunctorIaaaZZZNS0_15binary_internal21div_floor_kernel_cudaERNS_18TensorIteratorBaseEENKUlvE_clEvENKUlvE0_clEvEUlaaE_EESt5arrayIPcLm2EELi4E23TrivialOffsetCalculatorILi1EjESE_NS0_6memory12LoadWithCastILi1EEENSF_13StoreWithCastILi1EEEEEviT_T0_T2_T3_T4_T5_)
        .other          _ZN2at6native27unrolled_elementwise_kernelINS0_13AUnaryFunctorIaaaZZZNS0_15binary_internal21div_floor_kernel_cudaERNS_18TensorIteratorBaseEENKUlvE_clEvENKUlvE0_clEvEUlaaE_EESt5arrayIPcLm2EELi4E23TrivialOffsetCalculatorILi1EjESE_NS0_6memory12LoadWithCastILi1EEENSF_13StoreWithCastILi1EEEEEviT_T0_T2_T3_T4_T5_,@"STO_CUDA_ENTRY STV_DEFAULT"
_ZN2at6native27unrolled_elementwise_kernelINS0_13AUnaryFunctorIaaaZZZNS0_15binary_internal21div_floor_kernel_cudaERNS_18TensorIteratorBaseEENKUlvE_clEvENKUlvE0_clEvEUlaaE_EESt5arrayIPcLm2EELi4E23TrivialOffsetCalculatorILi1EjESE_NS0_6memory12LoadWithCastILi1EEENSF_13StoreWithCastILi1EEEEEviT_T0_T2_T3_T4_T5_:
.text._ZN2at6native27unrolled_elementwise_kernelINS0_13AUnaryFunctorIaaaZZZNS0_15binary_internal21div_floor_kernel_cudaERNS_18TensorIteratorBaseEENKUlvE_clEvENKUlvE0_clEvEUlaaE_EESt5arrayIPcLm2EELi4E23TrivialOffsetCalculatorILi1EjESE_NS0_6memory12LoadWithCastILi1EEENSF_13StoreWithCastILi1EEEEEviT_T0_T2_T3_T4_T5_:
        /* <DEDUP_REMOVED lines=29> */
.L_x_29977:
[----:B------:R0:W5:Y:S01]  /*01d0*/  LDG.E.U8 R19, [R2.64] ;  /* 0x0000002402137981 */ /* 0x000162000c1e1100 */
[----:B------:R-:W-:Y:S05]  /*01e0*/  BRA `(.L_x_29979) ;  /* 0x00000d9000007947 */ /* 0x000fea0003800000 */
.L_x_29976:
        /* <DEDUP_REMOVED lines=8> */
.L_x_29981:
[----:B------:R0:W5:Y:S01]  /*0270*/  LDG.E.U8 R19, [R2.64] ;  /* 0x0000002402137981 */ /* 0x000162000c1e1100 */
[----:B------:R-:W-:Y:S05]  /*0280*/  BRA `(.L_x_29979) ;  /* 0x00000cf000007947 */ /* 0x000fea0003800000 */
.L_x_29980:
[----:B------:R0:W5:Y:S01]  /*0290*/  LDG.E.U16 R19, [R2.64] ;  /* 0x0000002402137981 */ /* 0x000162000c1e1500 */
[----:B------:R-:W-:Y:S05]  /*02a0*/  BRA `(.L_x_29979) ;  /* 0x00000cd000007947 */ /* 0x000fea0003800000 */
.L_x_29975:
        /* <DEDUP_REMOVED lines=9> */
.L_x_29983:
[----:B------:R-:W2:Y:S02]  /*0340*/  LDG.E.U16 R0, [R2.64] ;  /* 0x0000002402007981 */ /* 0x000ea4000c1e1500 */
[----:B--2---:R-:W-:-:S06]  /*0350*/  HADD2.F32 R0, -RZ, R0.H0_H0 ;  /* 0x20000000ff007230 */ /* 0x004fcc0000004100 */
[----:B------:R-:W0:Y:S02]  /*0360*/  F2I.FTZ.TRUNC.NTZ R0, R0 ;  /* 0x0000000000007305 */ /* 0x000e24000021f100 */
[----:B0-----:R-:W-:Y:S01]  /*0370*/  PRMT R19, R0, 0x7610, R19 ;  /* 0x0000761000137816 */ /* 0x001fe20000000013 */
[----:B------:R-:W-:Y:S05]  /*0380*/  BRA `(.L_x_29979) ;  /* 0x00000bf000007947 */ /* 0x000fea0003800000 */
.L_x_29982:
        /* <DEDUP_REMOVED lines=9> */
.L_x_29985:
[----:B------:R-:W2:Y:S02]  /*0420*/  LDG.E.U16 R2, [R2.64] ;  /* 0x0000002402027981 */ /* 0x000ea4000c1e1500 */
[----:B--2---:R-:W-:-:S06]  /*0430*/  HADD2.F32 R0, -RZ, R2.H0_H0 ;  /* 0x20000002ff007230 */ /* 0x004fcc0000004100 */
[----:B------:R-:W0:Y:S02]  /*0440*/  F2I.FTZ.TRUNC.NTZ R0, R0 ;  /* 0x0000000000007305 */ /* 0x000e24000021f100 */
[----:B0-----:R-:W-:Y:S01]  /*0450*/  PRMT R19, R0, 0x7610, R19 ;  /* 0x0000761000137816 */ /* 0x001fe20000000013 */
[----:B------:R-:W-:Y:S05]  /*0460*/  BRA `(.L_x_29979) ;  /* 0x00000b1000007947 */ /* 0x000fea0003800000 */
.L_x_29984:
[----:B------:R-:W2:Y:S02]  /*0470*/  LDG.E.64 R2, [R2.64] ;  /* 0x0000002402027981 */ /* 0x000ea4000c1e1b00 */
[----:B--2---:R0:W1:Y:S01]  /*0480*/  F2I.F64.TRUNC R19, R2 ;  /* 0x0000000200137311 */ /* 0x004062000030d100 */
[----:B------:R-:W-:Y:S05]  /*0490*/  BRA `(.L_x_29979) ;  /* 0x00000ae000007947 */ /* 0x000fea0003800000 */
.L_x_29974:
        /* <DEDUP_REMOVED lines=12> */
.L_x_29988:
[----:B------:R-:W2:Y:S02]  /*0560*/  LDG.E.64 R2, [R2.64] ;  /* 0x0000002402027981 */ /* 0x000ea4000c1e1b00 */
[----:B--2---:R0:W1:Y:S01]  /*0570*/  F2I.F64.TRUNC R19, R2 ;  /* 0x0000000200137311 */ /* 0x004062000030d100 */
[----:B------:R-:W-:Y:S05]  /*0580*/  BRA `(.L_x_29979) ;  /* 0x000009f000007947 */ /* 0x000fea0003800000 */
.L_x_29987:
        /* <DEDUP_REMOVED lines=28> */
.L_x_29990:
        /* <DEDUP_REMOVED lines=16> */
.L_x_29989:
[----:B------:R-:W2:Y:S02]  /*0850*/  LDG.E.U16 R0, [R2.64] ;  /* 0x0000002402007981 */ /* 0x000ea4000c1e1500 */
[----:B--2---:R-:W-:-:S06]  /*0860*/  PRMT R0, RZ, 0x5410, R0 ;  /* 0x00005410ff007816 */ /* 0x004fcc0000000000 */
[----:B------:R-:W0:Y:S02]  /*0870*/  F2I.FTZ.TRUNC.NTZ R0, R0 ;  /* 0x0000000000007305 */ /* 0x000e24000021f100 */
[----:B0-----:R-:W-:Y:S01]  /*0880*/  PRMT R19, R0, 0x7610, R19 ;  /* 0x0000761000137816 */ /* 0x001fe20000000013 */
[----:B------:R-:W-:Y:S05]  /*0890*/  BRA `(.L_x_29979) ;  /* 0x000006e000007947 */ /* 0x000fea0003800000 */
.L_x_29986:
        /* <DEDUP_REMOVED lines=10> */
.L_x_29993:
        /* <DEDUP_REMOVED lines=21> */
.L_x_29997:
[----:B------:R-:W-:Y:S05]  /*0a90*/  BSYNC B1 ;  /* 0x0000000000017941 */ /* 0x000fea0003800000 */
.L_x_29996:
[----:B------:R-:W-:Y:S01]  /*0aa0*/  LEA R3, R0, 0x3b800000, 0x17 ;  /* 0x3b80000000037811 */ /* 0x000fe200078eb8ff */
[----:B------:R-:W-:-:S05]  /*0ab0*/  IMAD.SHL.U32 R0, R2, 0x100000, RZ ;  /* 0x0010000002007824 */ /* 0x000fca00078e00ff */
[----:B------:R-:W-:Y:S02]  /*0ac0*/  LOP3.LUT R0, R3, R0, R4, 0xfe, !PT ;  /* 0x0000000003007212 */ /* 0x000fe400078efe04 */
.L_x_29995:
[----:B------:R-:W-:Y:S05]  /*0ad0*/  BSYNC B0 ;  /* 0x0000000000007941 */ /* 0x000fea0003800000 */
.L_x_29994:
[----:B------:R-:W0:Y:S02]  /*0ae0*/  F2I.FTZ.TRUNC.NTZ R0, R0 ;  /* 0x0000000000007305 */ /* 0x000e24000021f100 */
[----:B0-----:R-:W-:Y:S01]  /*0af0*/  PRMT R19, R0, 0x7610, R19 ;  /* 0x0000761000137816 */ /* 0x001fe20000000013 */
[----:B------:R-:W-:Y:S05]  /*0b00*/  BRA `(.L_x_29979) ;  /* 0x0000047000007947 */ /* 0x000fea0003800000 */
.L_x_29992:
        /* <DEDUP_REMOVED lines=21> */
.L_x_30001:
[----:B------:R-:W-:Y:S05]  /*0c60*/  BSYNC B1 ;  /* 0x0000000000017941 */ /* 0x000fea0003800000 */
.L_x_30000:
[----:B------:R-:W-:Y:S01]  /*0c70*/  LEA R3, R0, 0x37800000, 0x17 ;  /* 0x3780000000037811 */ /* 0x000fe200078eb8ff */
[----:B------:R-:W-:-:S05]  /*0c80*/  IMAD.SHL.U32 R0, R2, 0x200000, RZ ;  /* 0x0020000002007824 */ /* 0x000fca00078e00ff */
[----:B------:R-:W-:Y:S02]  /*0c90*/  LOP3.LUT R0, R3, R0, R4, 0xfe, !PT ;  /* 0x0000000003007212 */ /* 0x000fe400078efe04 */
.L_x_29999:
[----:B------:R-:W-:Y:S05]  /*0ca0*/  BSYNC B0 ;  /* 0x0000000000007941 */ /* 0x000fea0003800000 */
.L_x_29998:
[----:B------:R-:W0:Y:S02]  /*0cb0*/  F2I.FTZ.TRUNC.NTZ R0, R0 ;  /* 0x0000000000007305 */ /* 0x000e24000021f100 */
[----:B0-----:R-:W-:Y:S01]  /*0cc0*/  PRMT R19, R0, 0x7610, R19 ;  /* 0x0000761000137816 */ /* 0x001fe20000000013 */
[----:B------:R-:W-:Y:S05]  /*0cd0*/  BRA `(.L_x_29979) ;  /* 0x000002a000007947 */ /* 0x000fea0003800000 */
.L_x_29991:
        /* <DEDUP_REMOVED lines=14> */
.L_x_30005:
[----:B------:R-:W-:Y:S05]  /*0dc0*/  BSYNC B0 ;  /* 0x0000000000007941 */ /* 0x000fea0003800000 */
.L_x_30004:
[----:B------:R-:W0:Y:S02]  /*0dd0*/  F2I.FTZ.TRUNC.NTZ R0, R0 ;  /* 0x0000000000007305 */ /* 0x000e24000021f100 */
[----:B0-----:R-:W-:Y:S01]  /*0de0*/  PRMT R19, R0, 0x7610, R19 ;  /* 0x0000761000137816 */ /* 0x001fe20000000013 */
[----:B------:R-:W-:Y:S05]  /*0df0*/  BRA `(.L_x_29979) ;  /* 0x0000018000007947 */ /* 0x000fea0003800000 */
.L_x_29978:
        /* <DEDUP_REMOVED lines=21> */
.L_x_30003:
[----:B------:R0:W5:Y:S01]  /*0f50*/  LDG.E.U8 R19, [R2.64] ;  /* 0x0000002402137981 */ /* 0x000162000c1e1100 */
[----:B------:R-:W-:Y:S05]  /*0f60*/  BRA `(.L_x_29979) ;  /* 0x0000001000007947 */ /* 0x000fea0003800000 */
.L_x_30002:
[----:B------:R0:W5:Y:S02]  /*0f70*/  LDG.E.U8 R19, [R2.64] ;  /* 0x0000002402137981 */ /* 0x000164000c1e1100 */
.L_x_29979:
[----:B------:R-:W2:Y:S02]  /*0f80*/  S2R R18, SR_TID.X ;  /* 0x0000000000127919 */ /* 0x000ea40000002100 */
[----:B--2---:R-:W-:Y:S02]  /*0f90*/  IADD3 R18, R18, 0x80, RZ ;  /* 0x0000008012127810 */ /* 0x004fe40007ffe0ff */
.L_x_29973:
[----:B-1----:R-:W-:Y:S05]  /*0fa0*/  BSYNC B6 ;  /* 0x0000000000067941 */ /* 0x002fea0003800000 */
.L_x_29972:
        /* <DEDUP_REMOVED lines=21> */
.L_x_30011:
[----:B------:R0:W5:Y:S01]  /*1100*/  LDG.E.U8 R28, [R2.64] ;  /* 0x00000024021c7981 */ /* 0x000162000c1e1100 */
[----:B------:R-:W-:Y:S05]  /*1110*/  BRA `(.L_x_30013) ;  /* 0x00000d8000007947 */ /* 0x000fea0003800000 */
.L_x_30010:
        /* <DEDUP_REMOVED lines=8> */
.L_x_30015:
[----:B------:R0:W5:Y:S01]  /*11a0*/  LDG.E.U8 R28, [R2.64] ;  /* 0x00000024021c7981 */ /* 0x000162000c1e1100 */
[----:B------:R-:W-:Y:S05]  /*11b0*/  BRA `(.L_x_30013) ;  /* 0x00000ce000007947 */ /* 0x000fea0003800000 */
.L_x_30014:
[----:B------:R0:W5:Y:S01]  /*11c0*/  LDG.E.U16 R28, [R2.64] ;  /* 0x00000024021c7981 */ /* 0x000162000c1e1500 */
[----:B------:R-:W-:Y:S05]  /*11d0*/  BRA `(.L_x_30013) ;  /* 0x00000cc000007947 */ /* 0x000fea0003800000 */
.L_x_30009:
        /* <DEDUP_REMOVED lines=9> */
.L_x_30017:
[----:B------:R-:W2:Y:S02]  /*1270*/  LDG.E.U16 R0, [R2.64] ;  /* 0x0000002402007981 */ /* 0x000ea4000c1e1500 */
[----:B--2---:R-:W-:-:S06]  /*1280*/  HADD2.F32 R0, -RZ, R0.H0_H0 ;  /* 0x20000000ff007230 */ /* 0x004fcc0000004100 */
[----:B------:R-:W0:Y:S02]  /*1290*/  F2I.FTZ.TRUNC.NTZ R0, R0 ;  /* 0x0000000000007305 */ /* 0x000e24000021f100 */
[----:B0-----:R-:W-:Y:S01]  /*12a0*/  PRMT R28, R0, 0x7610, R28 ;  /* 0x00007610001c7816 */ /* 0x001fe2000000001c */
[----:B------:R-:W-:Y:S05]  /*12b0*/  BRA `(.L_x_30013) ;  /* 0x00000be000007947 */ /* 0x000fea0003800000 */
.L_x_30016:
        /* <DEDUP_REMOVED lines=9> */
.L_x_30019:
[----:B------:R-:W2:Y:S02]  /*1350*/  LDG.E.U16 R2, [R2.64] ;  /* 0x0000002402027981 */ /* 0x000ea4000c1e1500 */
[----:B--2---:R-:W-:-:S06]  /*1360*/  HADD2.F32 R0, -RZ, R2.H0_H0 ;  /* 0x20000002ff007230 */ /* 0x004fcc0000004100 */
[----:B------:R-:W0:Y:S02]  /*1370*/  F2I.FTZ.TRUNC.NTZ R0, R0 ;  /* 0x0000000000007305 */ /* 0x000e24000021f100 */
[----:B0-----:R-:W-:Y:S01]  /*1380*/  PRMT R28, R0, 0x7610, R28 ;  /* 0x00007610001c7816 */ /* 0x001fe2000000001c */
[----:B------:R-:W-:Y:S05]  /*1390*/  BRA `(.L_x_30013) ;  /* 0x00000b0000007947 */ /* 0x000fea0003800000 */
.L_x_30018:
[----:B------:R-:W2:Y:S02]  /*13a0*/  LDG.E.64 R2, [R2.64] ;  /* 0x0000002402027981 */ /* 0x000ea4000c1e1b00 */
[----:B--2---:R0:W1:Y:S01]  /*13b0*/  F2I.F64.TRUNC R28, R2 ;  /* 0x00000002001c7311 */ /* 0x004062000030d100 */
[----:B------:R-:W-:Y:S05]  /*13c0*/  BRA `(.L_x_30013) ;  /* 0x00000ad000007947 */ /* 0x000fea0003800000 */
.L_x_30008:
        /* <DEDUP_REMOVED lines=12> */
.L_x_30022:
[----:B------:R-:W2:Y:S02]  /*1490*/  LDG.E.64 R2, [R2.64] ;  /* 0x0000002402027981 */ /* 0x000ea4000c1e1b00 */
[----:B--2---:R0:W1:Y:S01]  /*14a0*/  F2I.F64.TRUNC R28, R2 ;  /* 0x00000002001c7311 */ /* 0x004062000030d100 */
[----:B------:R-:W-:Y:S05]  /*14b0*/  BRA `(.L_x_30013) ;  /* 0x000009e000007947 */ /* 0x000fea0003800000 */
.L_x_30021:
        /* <DEDUP_REMOVED lines=28> */
.L_x_30024:
        /* <DEDUP_REMOVED lines=15> */
.L_x_30023:
[----:B------:R-:W2:Y:S02]  /*1770*/  LDG.E.U16 R0, [R2.64] ;  /* 0x0000002402007981 */ /* 0x000ea4000c1e1500 */
[----:B--2---:R-:W-:-:S06]  /*1780*/  PRMT R0, RZ, 0x5410, R0 ;  /* 0x00005410ff007816 */ /* 0x004fcc0000000000 */
[----:B------:R-:W0:Y:S02]  /*1790*/  F2I.FTZ.TRUNC.NTZ R0, R0 ;  /* 0x0000000000007305 */ /* 0x000e24000021f100 */
[----:B0-----:R-:W-:Y:S01]  /*17a0*/  PRMT R28, R0, 0x7610, R28 ;  /* 0x00007610001c7816 */ /* 0x001fe2000000001c */
[----:B------:R-:W-:Y:S05]  /*17b0*/  BRA `(.L_x_30013) ;  /* 0x000006e000007947 */ /* 0x000fea0003800000 */
.L_x_30020:
        /* <DEDUP_REMOVED lines=10> */
.L_x_30027:
        /* <DEDUP_REMOVED lines=21> */
.L_x_30031:
[----:B------:R-:W-:Y:S05]  /*19b0*/  BSYNC B1 ;  /* 0x0000000000017941 */ /* 0x000fea0003800000 */
.L_x_30030:
[----:B------:R-:W-:Y:S01]  /*19c0*/  LEA R3, R0, 0x3b800000, 0x17 ;  /* 0x3b80000000037811 */ /* 0x000fe200078eb8ff */
[----:B------:R-:W-:-:S05]  /*19d0*/  IMAD.SHL.U32 R0, R2, 0x100000, RZ ;  /* 0x0010000002007824 */ /* 0x000fca00078e00ff */
[----:B------:R-:W-:Y:S02]  /*19e0*/  LOP3.LUT R0, R3, R0, R4, 0xfe, !PT ;  /* 0x0000000003007212 */ /* 0x000fe400078efe04 */
.L_x_30029:
[----:B------:R-:W-:Y:S05]  /*19f0*/  BSYNC B0 ;  /* 0x0000000000007941 */ /* 0x000fea0003800000 */
.L_x_30028:
[----:B------:R-:W0:Y:S02]  /*1a00*/  F2I.FTZ.TRUNC.NTZ R0, R0 ;  /* 0x0000000000007305 */ /* 0x000e24000021f100 */
[----:B0-----:R-:W-:Y:S01]  /*1a10*/  PRMT R28, R0, 0x7610, R28 ;  /* 0x00007610001c7816 */ /* 0x001fe2000000001c */
[----:B------:R-:W-:Y:S05]  /*1a20*/  BRA `(.L_x_30013) ;  /* 0x0000047000007947 */ /* 0x000fea0003800000 */
.L_x_30026:
        /* <DEDUP_REMOVED lines=21> */
.L_x_30035:
[----:B------:R-:W-:Y:S05]  /*1b80*/  BSYNC B1 ;  /* 0x0000000000017941 */ /* 0x000fea0003800000 */
.L_x_30034:
[----:B------:R-:W-:Y:S01]  /*1b90*/  LEA R3, R0, 0x37800000, 0x17 ;  /* 0x3780000000037811 */ /* 0x000fe200078eb8ff */
[----:B------:R-:W-:-:S05]  /*1ba0*/  IMAD.SHL.U32 R0, R2, 0x200000, RZ ;  /* 0x0020000002007824 */ /* 0x000fca00078e00ff */
[----:B------:R-:W-:Y:S02]  /*1bb0*/  LOP3.LUT R0, R3, R0, R4, 0xfe, !PT ;  /* 0x0000000003007212 */ /* 0x000fe400078efe04 */
.L_x_30033:
[----:B------:R-:W-:Y:S05]  /*1bc0*/  BSYNC B0 ;  /* 0x0000000000007941 */ /* 0x000fea0003800000 */
.L_x_30032:
[----:B------:R-:W0:Y:S02]  /*1bd0*/  F2I.FTZ.TRUNC.NTZ R0, R0 ;  /* 0x0000000000007305 */ /* 0x000e24000021f100 */
[----:B0-----:R-:W-:Y:S01]  /*1be0*/  PRMT R28, R0, 0x7610, R28 ;  /* 0x00007610001c7816 */ /* 0x001fe2000000001c */
[----:B------:R-:W-:Y:S05]  /*1bf0*/  BRA `(.L_x_30013) ;  /* 0x000002a000007947 */ /* 0x000fea0003800000 */
.L_x_30025:
        /* <DEDUP_REMOVED lines=14> */
.L_x_30039:
[----:B------:R-:W-:Y:S05]  /*1ce0*/  BSYNC B0 ;  /* 0x0000000000007941 */ /* 0x000fea0003800000 */
.L_x_30038:
[----:B------:R-:W0:Y:S02]  /*1cf0*/  F2I.FTZ.TRUNC.NTZ R0, R0 ;  /* 0x0000000000007305 */ /* 0x000e24000021f100 */
[----:B0-----:R-:W-:Y:S01]  /*1d00*/  PRMT R28, R0, 0x7610, R28 ;  /* 0x00007610001c7816 */ /* 0x001fe2000000001c */
[----:B------:R-:W-:Y:S05]  /*1d10*/  BRA `(.L_x_30013) ;  /* 0x0000018000007947 */ /* 0x000fea0003800000 */
.L_x_30012:
        /* <DEDUP_REMOVED lines=21> */
.L_x_30037:
[----:B------:R0:W5:Y:S01]  /*1e70*/  LDG.E.U8 R28, [R2.64] ;  /* 0x00000024021c7981 */ /* 0x000162000c1e1100 */
[----:B------:R-:W-:Y:S05]  /*1e80*/  BRA `(.L_x_30013) ;  /* 0x0000001000007947 */ /* 0x000fea0003800000 */
.L_x_30036:
[----:B------:R0:W5:Y:S02]  /*1e90*/  LDG.E.U8 R28, [R2.64] ;  /* 0x00000024021c7981 */ /* 0x000164000c1e1100 */
.L_x_30013:
[----:B------:R-:W-:-:S03]  /*1ea0*/  IADD3 R18, R18, 0x80, RZ ;  /* 0x0000008012127810 */ /* 0x000fc60007ffe0ff */
.L_x_30007:
[----:B------:R-:W-:Y:S05]  /*1eb0*/  BSYNC B6 ;  /* 0x0000000000067941 */ /* 0x000fea0003800000 */
.L_x_30006:
        /* <DEDUP_REMOVED lines=23> */
.L_x_30045:
[----:B------:R0:W5:Y:S01]  /*2030*/  LDG.E.U8 R26, [R2.64] ;  /* 0x00000024021a7981 */ /* 0x000162000c1e1100 */
[----:B------:R-:W-:Y:S05]  /*2040*/  BRA `(.L_x_30047) ;  /* 0x00000d8000007947 */ /* 0x000fea0003800000 */
.L_x_30044:
        /* <DEDUP_REMOVED lines=8> */
.L_x_30049:
[----:B------:R0:W5:Y:S01]  /*20d0*/  LDG.E.U8 R26, [R2.64] ;  /* 0x00000024021a7981 */ /* 0x000162000c1e1100 */
[----:B------:R-:W-:Y:S05]  /*20e0*/  BRA `(.L_x_30047) ;  /* 0x00000ce000007947 */ /* 0x000fea0003800000 */
.L_x_30048:
[----:B------:R0:W5:Y:S01]  /*20f0*/  LDG.E.U16 R26, [R2.64] ;  /* 0x00000024021a7981 */ /* 0x000162000c1e1500 */
[----:B------:R-:W-:Y:S05]  /*2100*/  BRA `(.L_x_30047) ;  /* 0x00000cc000007947 */ /* 0x000fea0003800000 */
.L_x_30043:
        /* <DEDUP_REMOVED lines=9> */
.L_x_30051:
[----:B------:R-:W2:Y:S02]  /*21a0*/  LDG.E.U16 R0, [R2.64] ;  /* 0x0000002402007981 */ /* 0x000ea4000c1e1500 */
[----:B--2---:R-:W-:-:S06]  /*21b0*/  HADD2.F32 R0, -RZ, R0.H0_H0 ;  /* 0x20000000ff007230 */ /* 0x004fcc0000004100 */
[----:B------:R-:W0:Y:S02]  /*21c0*/  F2I.FTZ.TRUNC.NTZ R0, R0 ;  /* 0x0000000000007305 */ /* 0x000e24000021f100 */
[----:B0-----:R-:W-:Y:S01]  /*21d0*/  PRMT R26, R0, 0x7610, R26 ;  /* 0x00007610001a7816 */ /* 0x001fe2000000001a */
[----:B------:R-:W-:Y:S05]  /*21e0*/  BRA `(.L_x_30047) ;  /* 0x00000be000007947 */ /* 0x000fea0003800000 */
.L_x_30050:
        /* <DEDUP_REMOVED lines=9> */
.L_x_30053:
[----:B------:R-:W2:Y:S02]  /*2280*/  LDG.E.U16 R2, [R2.64] ;  /* 0x0000002402027981 */ /* 0x000ea4000c1e1500 */
[----:B--2---:R-:W-:-:S06]  /*2290*/  HADD2.F32 R0, -RZ, R2.H0_H0 ;  /* 0x20000002ff007230 */ /* 0x004fcc0000004100 */
[----:B------:R-:W0:Y:S02]  /*22a0*/  F2I.FTZ.TRUNC.NTZ R0, R0 ;  /* 0x0000000000007305 */ /* 0x000e24000021f100 */
[----:B0-----:R-:W-:Y:S01]  /*22b0*/  PRMT R26, R0, 0x7610, R26 ;  /* 0x00007610001a7816 */ /* 0x001fe2000000001a */
[----:B------:R-:W-:Y:S05]  /*22c0*/  BRA `(.L_x_30047) ;  /* 0x00000b0000007947 */ /* 0x000fea0003800000 */
.L_x_30052:
[----:B------:R-:W2:Y:S02]  /*22d0*/  LDG.E.64 R2, [R2.64] ;  /* 0x0000002402027981 */ /* 0x000ea4000c1e1b00 */
[----:B--2---:R0:W2:Y:S01]  /*22e0*/  F2I.F64.TRUNC R26, R2 ;  /* 0x00000002001a7311 */ /* 0x0040a2000030d100 */
[----:B------:R-:W-:Y:S05]  /*22f0*/  BRA `(.L_x_30047) ;  /* 0x00000ad000007947 */ /* 0x000fea0003800000 */
.L_x_30042:
        /* <DEDUP_REMOVED lines=12> */
.L_x_30056:
[----:B------:R-:W2:Y:S02]  /*23c0*/  LDG.E.64 R2, [R2.64] ;  /* 0x0000002402027981 */ /* 0x000ea4000c1e1b00 */
[----:B--2---:R0:W2:Y:S01]  /*23d0*/  F2I.F64.TRUNC R26, R2 ;  /* 0x00000002001a7311 */ /* 0x0040a2000030d100 */
[----:B------:R-:W-:Y:S05]  /*23e0*/  BRA `(.L_x_30047) ;  /* 0x000009e000007947 */ /* 0x000fea0003800000 */
.L_x_30055:
        /* <DEDUP_REMOVED lines=28> */
.L_x_30058:
        /* <DEDUP_REMOVED lines=15> */
.L_x_30057:
[----:B------:R-:W2:Y:S02]  /*26a0*/  LDG.E.U16 R0, [R2.64] ;  /* 0x0000002402007981 */ /* 0x000ea4000c1e1500 */
[----:B--2---:R-:W-:-:S06]  /*26b0*/  PRMT R0, RZ, 0x5410, R0 ;  /* 0x00005410ff007816 */ /* 0x004fcc0000000000 */
[----:B------:R-:W0:Y:S02]  /*26c0*/  F2I.FTZ.TRUNC.NTZ R0, R0 ;  /* 0x0000000000007305 */ /* 0x000e24000021f100 */
[----:B0-----:R-:W-:Y:S01]  /*26d0*/  PRMT R26, R0, 0x7610, R26 ;  /* 0x00007610001a7816 */ /* 0x001fe2000000001a */
[----:B------:R-:W-:Y:S05]  /*26e0*/  BRA `(.L_x_30047) ;  /* 0x000006e000007947 */ /* 0x000fea0003800000 */
.L_x_30054:
        /* <DEDUP_REMOVED lines=10> */
.L_x_30061:
        /* <DEDUP_REMOVED lines=21> */
.L_x_30065:
[----:B------:R-:W-:Y:S05]  /*28e0*/  BSYNC B1 ;  /* 0x0000000000017941 */ /* 0x000fea0003800000 */
.L_x_30064:
[----:B------:R-:W-:Y:S01]  /*28f0*/  LEA R3, R0, 0x3b800000, 0x17 ;  /* 0x3b80000000037811 */ /* 0x000fe200078eb8ff */
[----:B------:R-:W-:-:S05]  /*2900*/  IMAD.SHL.U32 R0, R2, 0x100000, RZ ;  /* 0x0010000002007824 */ /* 0x000fca00078e00ff */
[----:B------:R-:W-:Y:S02]  /*2910*/  LOP3.LUT R0, R3, R0, R4, 0xfe, !PT ;  /* 0x0000000003007212 */ /* 0x000fe400078efe04 */
.L_x_30063:
[----:B------:R-:W-:Y:S05]  /*2920*/  BSYNC B0 ;  /* 0x0000000000007941 */ /* 0x000fea0003800000 */
.L_x_30062:
[----:B------:R-:W0:Y:S02]  /*2930*/  F2I.FTZ.TRUNC.NTZ R0, R0 ;  /* 0x0000000000007305 */ /* 0x000e24000021f100 */
[----:B0-----:R-:W-:Y:S01]  /*2940*/  PRMT R26, R0, 0x7610, R26 ;  /* 0x00007610001a7816 */ /* 0x001fe2000000001a */
[----:B------:R-:W-:Y:S05]  /*2950*/  BRA `(.L_x_30047) ;  /* 0x0000047000007947 */ /* 0x000fea0003800000 */
.L_x_30060:
        /* <DEDUP_REMOVED lines=21> */
.L_x_30069:
[----:B------:R-:W-:Y:S05]  /*2ab0*/  BSYNC B1 ;  /* 0x0000000000017941 */ /* 0x000fea0003800000 */
.L_x_30068:
[----:B------:R-:W-:Y:S01]  /*2ac0*/  LEA R3, R0, 0x37800000, 0x17 ;  /* 0x3780000000037811 */ /* 0x000fe200078eb8ff */
[----:B------:R-:W-:-:S05]  /*2ad0*/  IMAD.SHL.U32 R0, R2, 0x200000, RZ ;  /* 0x0020000002007824 */ /* 0x000fca00078e00ff */
[----:B------:R-:W-:Y:S02]  /*2ae0*/  LOP3.LUT R0, R3, R0, R4, 0xfe, !PT ;  /* 0x0000000003007212 */ /* 0x000fe400078efe04 */
.L_x_30067:
[----:B------:R-:W-:Y:S05]  /*2af0*/  BSYNC B0 ;  /* 0x0000000000007941 */ /* 0x000fea0003800000 */
.L_x_30066:
[----:B------:R-:W0:Y:S02]  /*2b00*/  F2I.FTZ.TRUNC.NTZ R0, R0 ;  /* 0x0000000000007305 */ /* 0x000e24000021f100 */
[----:B0-----:R-:W-:Y:S01]  /*2b10*/  PRMT R26, R0, 0x7610, R26 ;  /* 0x00007610001a7816 */ /* 0x001fe2000000001a */
[----:B------:R-:W-:Y:S05]  /*2b20*/  BRA `(.L_x_30047) ;  /* 0x000002a000007947 */ /* 0x000fea0003800000 */
.L_x_30059:
        /* <DEDUP_REMOVED lines=14> */
.L_x_30073:
[----:B------:R-:W-:Y:S05]  /*2c10*/  BSYNC B0 ;  /* 0x0000000000007941 */ /* 0x000fea0003800000 */
.L_x_30072:
[----:B------:R-:W0:Y:S02]  /*2c20*/  F2I.FTZ.TRUNC.NTZ R0, R0 ;  /* 0x0000000000007305 */ /* 0x000e24000021f100 */
[----:B0-----:R-:W-:Y:S01]  /*2c30*/  PRMT R26, R0, 0x7610, R26 ;  /* 0x00007610001a7816 */ /* 0x001fe2000000001a */
[----:B------:R-:W-:Y:S05]  /*2c40*/  BRA `(.L_x_30047) ;  /* 0x0000018000007947 */ /* 0x000fea0003800000 */
.L_x_30046:
        /* <DEDUP_REMOVED lines=21> */
.L_x_30071:
[----:B------:R0:W5:Y:S01]  /*2da0*/  LDG.E.U8 R26, [R2.64] ;  /* 0x00000024021a7981 */ /* 0x000162000c1e1100 */
[----:B------:R-:W-:Y:S05]  /*2db0*/  BRA `(.L_x_30047) ;  /* 0x0000001000007947 */ /* 0x000fea0003800000 */
.L_x_30070:
[----:B------:R0:W5:Y:S02]  /*2dc0*/  LDG.E.U8 R26, [R2.64] ;  /* 0x00000024021a7981 */ /* 0x000164000c1e1100 */
.L_x_30047:
[----:B------:R-:W-:-:S03]  /*2dd0*/  IADD3 R18, R18, 0x80, RZ ;  /* 0x0000008012127810 */ /* 0x000fc60007ffe0ff */
.L_x_30041:
[----:B------:R-:W-:Y:S05]  /*2de0*/  BSYNC B6 ;  /* 0x0000000000067941 */ /* 0x000fea0003800000 */
.L_x_30040:
        /* <DEDUP_REMOVED lines=21> */
.L_x_30079:
[----:B------:R0:W5:Y:S01]  /*2f40*/  LDG.E.U8 R24, [R2.64] ;  /* 0x0000002402187981 */ /* 0x000162000c1e1100 */
[----:B------:R-:W-:Y:S05]  /*2f50*/  BRA `(.L_x_30075) ;  /* 0x00000d7000007947 */ /* 0x000fea0003800000 */
.L_x_30078:
        /* <DEDUP_REMOVED lines=8> */
.L_x_30082:
[----:B------:R0:W5:Y:S01]  /*2fe0*/  LDG.E.U8 R24, [R2.64] ;  /* 0x0000002402187981 */ /* 0x000162000c1e1100 */
[----:B------:R-:W-:Y:S05]  /*2ff0*/  BRA `(.L_x_30075) ;  /* 0x00000cd000007947 */ /* 0x000fea0003800000 */
.L_x_30081:
[----:B------:R0:W5:Y:S01]  /*3000*/  LDG.E.U16 R24, [R2.64] ;  /* 0x0000002402187981 */ /* 0x000162000c1e1500 */
[----:B------:R-:W-:Y:S05]  /*3010*/  BRA `(.L_x_30075) ;  /* 0x00000cb000007947 */ /* 0x000fea0003800000 */
.L_x_30077:
        /* <DEDUP_REMOVED lines=9> */
.L_x_30084:
[----:B------:R-:W4:Y:S02]  /*30b0*/  LDG.E.U16 R0, [R2.64] ;  /* 0x0000002402007981 */ /* 0x000f24000c1e1500 */
[----:B----4-:R-:W-:-:S06]  /*30c0*/  HADD2.F32 R0, -RZ, R0.H0_H0 ;  /* 0x20000000ff007230 */ /* 0x010fcc0000004100 */
[----:B------:R-:W0:Y:S02]  /*30d0*/  F2I.FTZ.TRUNC.NTZ R0, R0 ;  /* 0x0000000000007305 */ /* 0x000e24000021f100 */
[----:B0-----:R-:W-:Y:S01]  /*30e0*/  PRMT R24, R0, 0x7610, R24 ;  /* 0x0000761000187816 */ /* 0x001fe20000000018 */
[----:B------:R-:W-:Y:S05]  /*30f0*/  BRA `(.L_x_30075) ;  /* 0x00000bd000007947 */ /* 0x000fea0003800000 */
.L_x_30083:
        /* <DEDUP_REMOVED lines=9> */
.L_x_30086:
[----:B------:R-:W4:Y:S02]  /*3190*/  LDG.E.U16 R2, [R2.64] ;  /* 0x0000002402027981 */ /* 0x000f24000c1e1500 */
[----:B----4-:R-:W-:-:S06]  /*31a0*/  HADD2.F32 R0, -RZ, R2.H0_H0 ;  /* 0x20000002ff007230 */ /* 0x010fcc0000004100 */
[----:B------:R-:W0:Y:S02]  /*31b0*/  F2I.FTZ.TRUNC.NTZ R0, R0 ;  /* 0x0000000000007305 */ /* 0x000e24000021f100 */
[----:B0-----:R-:W-:Y:S01]  /*31c0*/  PRMT R24, R0, 0x7610, R24 ;  /* 0x0000761000187816 */ /* 0x001fe20000000018 */
[----:B------:R-:W-:Y:S05]  /*31d0*/  BRA `(.L_x_30075) ;  /* 0x00000af000007947 */ /* 0x000fea0003800000 */
.L_x_30085:
[----:B------:R-:W4:Y:S02]  /*31e0*/  LDG.E.64 R2, [R2.64] ;  /* 0x0000002402027981 */ /* 0x000f24000c1e1b00 */
[----:B----4-:R0:W4:Y:S01]  /*31f0*/  F2I.F64.TRUNC R24, R2 ;  /* 0x0000000200187311 */ /* 0x010122000030d100 */
[----:B------:R-:W-:Y:S05]  /*3200*/  BRA `(.L_x_30075) ;  /* 0x00000ac000007947 */ /* 0x000fea0003800000 */
.L_x_30076:
        /* <DEDUP_REMOVED lines=12> */
.L_x_30089:
[----:B------:R-:W4:Y:S02]  /*32d0*/  LDG.E.64 R2, [R2.64] ;  /* 0x0000002402027981 */ /* 0x000f24000c1e1b00 */
[----:B----4-:R0:W4:Y:S01]  /*32e0*/  F2I.F64.TRUNC R24, R2 ;  /* 0x0000000200187311 */ /* 0x010122000030d100 */
[----:B------:R-:W-:Y:S05]  /*32f0*/  BRA `(.L_x_30075) ;  /* 0x000009d000007947 */ /* 0x000fea0003800000 */
.L_x_30088:
        /* <DEDUP_REMOVED lines=28> */
.L_x_30091:
        /* <DEDUP_REMOVED lines=15> */
.L_x_30090:
[----:B------:R-:W4:Y:S02]  /*35b0*/  LDG.E.U16 R0, [R2.64] ;  /* 0x0000002402007981 */ /* 0x000f24000c1e1500 */
[----:B----4-:R-:W-:-:S06]  /*35c0*/  PRMT R0, RZ, 0x5410, R0 ;  /* 0x00005410ff007816 */ /* 0x010fcc0000000000 */
[----:B------:R-:W0:Y:S02]  /*35d0*/  F2I.FTZ.TRUNC.NTZ R0, R0 ;  /* 0x0000000000007305 */ /* 0x000e24000021f100 */
[----:B0-----:R-:W-:Y:S01]  /*35e0*/  PRMT R24, R0, 0x7610, R24 ;  /* 0x0000761000187816 */ /* 0x001fe20000000018 */
[----:B------:R-:W-:Y:S05]  /*35f0*/  BRA `(.L_x_30075) ;  /* 0x000006d000007947 */ /* 0x000fea0003800000 */
.L_x_30087:
        /* <DEDUP_REMOVED lines=10> */
.L_x_30094:
        /* <DEDUP_REMOVED lines=21> */
.L_x_30098:
[----:B------:R-:W-:Y:S05]  /*37f0*/  BSYNC B1 ;  /* 0x0000000000017941 */ /* 0x000fea0003800000 */
.L_x_30097:
[----:B------:R-:W-:Y:S01]  /*3800*/  LEA R3, R0, 0x3b800000, 0x17 ;  /* 0x3b80000000037811 */ /* 0x000fe200078eb8ff */
[----:B------:R-:W-:-:S05]  /*3810*/  IMAD.SHL.U32 R0, R2, 0x100000, RZ ;  /* 0x0010000002007824 */ /* 0x000fca00078e00ff */
[----:B------:R-:W-:Y:S02]  /*3820*/  LOP3.LUT R0, R3, R0, R4, 0xfe, !PT ;  /* 0x0000000003007212 */ /* 0x000fe400078efe04 */
.L_x_30096:
[----:B------:R-:W-:Y:S05]  /*3830*/  BSYNC B0 ;  /* 0x0000000000007941 */ /* 0x000fea0003800000 */
.L_x_30095:
[----:B------:R-:W0:Y:S02]  /*3840*/  F2I.FTZ.TRUNC.NTZ R0, R0 ;  /* 0x0000000000007305 */ /* 0x000e24000021f100 */
[----:B0-----:R-:W-:Y:S01]  /*3850*/  PRMT R24, R0, 0x7610, R24 ;  /* 0x0000761000187816 */ /* 0x001fe20000000018 */
[----:B------:R-:W-:Y:S05]  /*3860*/  BRA `(.L_x_30075) ;  /* 0x0000046000007947 */ /* 0x000fea0003800000 */
.L_x_30093:
        /* <DEDUP_REMOVED lines=21> */
.L_x_30102:
[----:B------:R-:W-:Y:S05]  /*39c0*/  BSYNC B1 ;  /* 0x0000000000017941 */ /* 0x000fea0003800000 */
.L_x_30101:
[----:B------:R-:W-:Y:S01]  /*39d0*/  LEA R3, R0, 0x37800000, 0x17 ;  /* 0x3780000000037811 */ /* 0x000fe200078eb8ff */
[----:B------:R-:W-:-:S05]  /*39e0*/  IMAD.SHL.U32 R0, R2, 0x200000, RZ ;  /* 0x0020000002007824 */ /* 0x000fca00078e00ff */
[----:B------:R-:W-:Y:S02]  /*39f0*/  LOP3.LUT R0, R3, R0, R4, 0xfe, !PT ;  /* 0x0000000003007212 */ /* 0x000fe400078efe04 */
.L_x_30100:
[----:B------:R-:W-:Y:S05]  /*3a00*/  BSYNC B0 ;  /* 0x0000000000007941 */ /* 0x000fea0003800000 */
.L_x_30099:
[----:B------:R-:W0:Y:S02]  /*3a10*/  F2I.FTZ.TRUNC.NTZ R0, R0 ;  /* 0x0000000000007305 */ /* 0x000e24000021f100 */
[----:B0-----:R-:W-:Y:S01]  /*3a20*/  PRMT R24, R0, 0x7610, R24 ;  /* 0x0000761000187816 */ /* 0x001fe20000000018 */
[----:B------:R-:W-:Y:S05]  /*3a30*/  BRA `(.L_x_30075) ;  /* 0x0000029000007947 */ /* 0x000fea0003800000 */
.L_x_30092:
        /* <DEDUP_REMOVED lines=14> */
.L_x_30106:
[----:B------:R-:W-:Y:S05]  /*3b20*/  BSYNC B0 ;  /* 0x0000000000007941 */ /* 0x000fea0003800000 */
.L_x_30105:
[----:B------:R-:W0:Y:S02]  /*3b30*/  F2I.FTZ.TRUNC.NTZ R0, R0 ;  /* 0x0000000000007305 */ /* 0x000e24000021f100 */
[----:B0-----:R-:W-:Y:S01]  /*3b40*/  PRMT R24, R0, 0x7610, R24 ;  /* 0x0000761000187816 */ /* 0x001fe20000000018 */
[----:B------:R-:W-:Y:S05]  /*3b50*/  BRA `(.L_x_30075) ;  /* 0x0000017000007947 */ /* 0x000fea0003800000 */
.L_x_30080:
        /* <DEDUP_REMOVED lines=20> */
.L_x_30104:
[----:B------:R0:W5:Y:S01]  /*3ca0*/  LDG.E.U8 R24, [R2.64] ;  /* 0x0000002402187981 */ /* 0x000162000c1e1100 */
[----:B------:R-:W-:Y:S05]  /*3cb0*/  BRA `(.L_x_30075) ;  /* 0x0000001000007947 */ /* 0x000fea0003800000 */
.L_x_30103:
[----:B------:R0:W5:Y:S02]  /*3cc0*/  LDG.E.U8 R24, [R2.64] ;  /* 0x0000002402187981 */ /* 0x000164000c1e1100 */
.L_x_30075:
[----:B------:R-:W-:Y:S05]  /*3cd0*/  BSYNC B6 ;  /* 0x0000000000067941 */ /* 0x000fea0003800000 */
.L_x_30074:
        /* <DEDUP_REMOVED lines=9> */
[----:B------:R-:W-:Y:S02]  /*3d70*/  ISETP.GE.AND P3, PT, R22, R17, PT ;  /* 0x000000111600720c */ /* 0x000fe40003f66270 */
[----:B---3--:R-:W-:Y:S01]  /*3d80*/  PRMT R0, R25, 0x8880, RZ ;  /* 0x0000888019007816 */ /* 0x008fe200000000ff */
[----:B------:R-:W-:Y:S05]  /*3d90*/  @P0 BRA `(.L_x_30108) ;  /* 0x0000029000000947 */ /* 0x000fea0003800000 */
[----:B----45:R-:W-:Y:S02]  /*3da0*/  LOP3.LUT R3, R19, 0xffff, RZ, 0xc0, !PT ;  /* 0x0000ffff13037812 */ /* 0x030fe400078ec0ff */
[----:B------:R-:W-:Y:S02]  /*3db0*/  IABS R8, R0 ;  /* 0x0000000000087213 */ /* 0x000fe40000000000 */
[----:B------:R-:W-:-:S02]  /*3dc0*/  PRMT R3, R3, 0x8880, RZ ;  /* 0x0000888003037816 */ /* 0x000fc400000000ff */
[----:B------:R-:W-:Y:S02]  /*3dd0*/  LOP3.LUT R19, R19, R25, RZ, 0x3c, !PT ;  /* 0x0000001913137212 */ /* 0x000fe400078e3cff */
[-C--:B------:R-:W-:Y:S02]  /*3de0*/  IABS R6, R3.reuse ;  /* 0x0000000300067213 */ /* 0x080fe40000000000 */
[----:B------:R-:W-:Y:S02]  /*3df0*/  IABS R10, R3 ;  /* 0x00000003000a7213 */ /* 0x000fe40000000000 */
[----:B------:R-:W0:Y:S08]  /*3e00*/  I2F.RP R7, R6 ;  /* 0x0000000600077306 */ /* 0x000e300000209400 */
[----:B0-----:R-:W0:Y:S02]  /*3e10*/  MUFU.RCP R7, R7 ;  /* 0x0000000700077308 */ /* 0x001e240000001000 */
[----:B0-----:R-:W-:Y:S01]  /*3e20*/  IADD3 R4, R7, 0xffffffe, RZ ;  /* 0x0ffffffe07047810 */ /* 0x001fe20007ffe0ff */
[----:B------:R-:W-:-:S05]  /*3e30*/  IMAD.MOV R7, RZ, RZ, -R10 ;  /* 0x000000ffff077224 */ /* 0x000fca00078e0a0a */
[----:B------:R0:W3:Y:S02]  /*3e40*/  F2I.FTZ.U32.TRUNC.NTZ R5, R4 ;  /* 0x0000000400057305 */ /* 0x0000e4000021f000 */
[----:B0-----:R-:W-:Y:S02]  /*3e50*/  IMAD.MOV.U32 R4, RZ, RZ, RZ ;  /* 0x000000ffff047224 */ /* 0x001fe400078e00ff */
[----:B---3--:R-:W-:-:S04]  /*3e60*/  IMAD.MOV R9, RZ, RZ, -R5 ;  /* 0x000000ffff097224 */ /* 0x008fc800078e0a05 */
        /* <DEDUP_REMOVED lines=28> */
.L_x_30108:
[----:B----4-:R-:W-:Y:S05]  /*4030*/  BSYNC B0 ;  /* 0x0000000000007941 */ /* 0x010fea0003800000 */
.L_x_30107:
[----:B------:R-:W-:Y:S01]  /*4040*/  BSSY B0, `(.L_x_30109) ;  /* 0x000002b000007945 */ /* 0x000fe20003800000 */
[----:B------:R-:W-:Y:S05]  /*4050*/  @P3 BRA `(.L_x_30110) ;  /* 0x0000029000003947 */ /* 0x000fea0003800000 */
[----:B-1---5:R-:W-:Y:S02]  /*4060*/  LOP3.LUT R4, R28, 0xffff, RZ, 0xc0, !PT ;  /* 0x0000ffff1c047812 */ /* 0x022fe400078ec0ff */
[----:B------:R-:W-:Y:S02]  /*4070*/  IABS R10, R0 ;  /* 0x00000000000a7213 */ /* 0x000fe40000000000 */
[----:B------:R-:W-:Y:S02]  /*4080*/  PRMT R7, R4, 0x8880, RZ ;  /* 0x0000888004077816 */ /* 0x000fe400000000ff */
[----:B------:R-:W-:Y:S02]  /*4090*/  LOP3.LUT R28, R28, R25, RZ, 0x3c, !PT ;  /* 0x000000191c1c7212 */ /* 0x000fe400078e3cff */
[-C--:B------:R-:W-:Y:S02]  /*40a0*/  IABS R6, R7.reuse ;  /* 0x0000000700067213 */ /* 0x080fe40000000000 */
[----:B------:R-:W-:-:S02]  /*40b0*/  IABS R11, R7 ;  /* 0x00000007000b7213 */ /* 0x000fc40000000000 */
[----:B------:R-:W0:Y:S08]  /*40c0*/  I2F.RP R8, R6 ;  /* 0x0000000600087306 */ /* 0x000e300000209400 */
        /* <DEDUP_REMOVED lines=34> */
.L_x_30110:
[----:B------:R-:W-:Y:S05]  /*42f0*/  BSYNC B0 ;  /* 0x0000000000007941 */ /* 0x000fea0003800000 */
.L_x_30109:
[----:B------:R-:W-:Y:S01]  /*4300*/  BSSY B0, `(.L_x_30111) ;  /* 0x000002b000007945 */ /* 0x000fe20003800000 */
[----:B------:R-:W-:Y:S05]  /*4310*/  @P2 BRA `(.L_x_30112) ;  /* 0x0000029000002947 */ /* 0x000fea0003800000 */
[----:B--2--5:R-:W-:Y:S02]  /*4320*/  LOP3.LUT R4, R26, 0xffff, RZ, 0xc0, !PT ;  /* 0x0000ffff1a047812 */ /* 0x024fe400078ec0ff */
        /* <DEDUP_REMOVED lines=9> */
[----:B------:R0:W2:Y:S02]  /*43c0*/  F2I.FTZ.U32.TRUNC.NTZ R5, R4 ;  /* 0x0000000400057305 */ /* 0x0000a4000021f000 */
[----:B0-----:R-:W-:Y:S02]  /*43d0*/  IMAD.MOV.U32 R4, RZ, RZ, RZ ;  /* 0x000000ffff047224 */ /* 0x001fe400078e00ff */
[----:B--2---:R-:W-:-:S04]  /*43e0*/  IMAD.MOV R9, RZ, RZ, -R5 ;  /* 0x000000ffff097224 */ /* 0x004fc800078e0a05 */
        /* <DEDUP_REMOVED lines=28> */
.L_x_30112:
[----:B------:R-:W-:Y:S05]  /*45b0*/  BSYNC B0 ;  /* 0x0000000000007941 */ /* 0x000fea0003800000 */
.L_x_30111:
[----:B------:R-:W-:Y:S01]  /*45c0*/  BSSY B0, `(.L_x_30113) ;  /* 0x000002b000007945 */ /* 0x000fe20003800000 */
[----:B------:R-:W-:Y:S05]  /*45d0*/  @P1 BRA `(.L_x_30114) ;  /* 0x0000029000001947 */ /* 0x000fea0003800000 */
[----:B-----5:R-:W-:Y:S02]  /*45e0*/  LOP3.LUT R4, R24, 0xffff, RZ, 0xc0, !PT ;  /* 0x0000ffff18047812 */ /* 0x020fe400078ec0ff */
        /* <DEDUP_REMOVED lines=40> */
.L_x_30114:
[----:B------:R-:W-:Y:S05]  /*4870*/  BSYNC B0 ;  /* 0x0000000000007941 */ /* 0x000fea0003800000 */
.L_x_30113:
        /* <DEDUP_REMOVED lines=20> */
.L_x_30120:
[----:B------:R0:W-:Y:S01]  /*49c0*/  STG.E.U8 [R8.64], R3 ;  /* 0x0000000308007986 */ /* 0x0001e2000c101124 */
[----:B------:R-:W-:Y:S01]  /*49d0*/  IMAD.MOV.U32 R2, RZ, RZ, R22 ;  /* 0x000000ffff027224 */ /* 0x000fe200078e0016 */
[----:B------:R-:W-:Y:S05]  /*49e0*/  BRA `(.L_x_30116) ;  /* 0x00000fe000007947 */ /* 0x000fea0003800000 */
.L_x_30119:
        /* <DEDUP_REMOVED lines=13> */
.L_x_30123:
[----:B------:R-:W-:Y:S01]  /*4ac0*/  LOP3.LUT R3, R3, 0xffff, RZ, 0xc0, !PT ;  /* 0x0000ffff03037812 */ /* 0x000fe200078ec0ff */
[----:B------:R-:W-:-:S03]  /*4ad0*/  IMAD.MOV.U32 R2, RZ, RZ, R22 ;  /* 0x000000ffff027224 */ /* 0x000fc600078e0016 */
[----:B------:R-:W-:-:S05]  /*4ae0*/  PRMT R3, R3, 0x8880, RZ ;  /* 0x0000888003037816 */ /* 0x000fca00000000ff */
[----:B------:R0:W-:Y:S01]  /*4af0*/  STG.E [R8.64], R3 ;  /* 0x0000000308007986 */ /* 0x0001e2000c101924 */
[----:B------:R-:W-:Y:S05]  /*4b00*/  BRA `(.L_x_30116) ;  /* 0x00000ec000007947 */ /* 0x000fea0003800000 */
.L_x_30122:
[----:B------:R-:W-:Y:S01]  /*4b10*/  PRMT R3, R3, 0x8880, RZ ;  /* 0x0000888003037816 */ /* 0x000fe200000000ff */
[----:B------:R-:W-:-:S03]  /*4b20*/  IMAD.MOV.U32 R2, RZ, RZ, R22 ;  /* 0x000000ffff027224 */ /* 0x000fc600078e0016 */
[----:B------:R-:W-:-:S05]  /*4b30*/  PRMT R3, R3, 0x7710, RZ ;  /* 0x0000771003037816 */ /* 0x000fca00000000ff */
[----:B------:R0:W-:Y:S01]  /*4b40*/  STG.E.U16 [R8.64], R3 ;  /* 0x0000000308007986 */ /* 0x0001e2000c101524 */
[----:B------:R-:W-:Y:S05]  /*4b50*/  BRA `(.L_x_30116) ;  /* 0x00000e7000007947 */ /* 0x000fea0003800000 */
.L_x_30118:
        /* <DEDUP_REMOVED lines=10> */
.L_x_30125:
[----:B------:R-:W0:Y:S01]  /*4c00*/  I2F.S8 R0, R3 ;  /* 0x0000000300007306 */ /* 0x000e220000001400 */
[----:B------:R-:W-:Y:S01]  /*4c10*/  IMAD.MOV.U32 R2, RZ, RZ, R22 ;  /* 0x000000ffff027224 */ /* 0x000fe200078e0016 */
[----:B0-----:R-:W-:-:S05]  /*4c20*/  F2FP.PACK_AB R0, RZ, R0 ;  /* 0x00000000ff00723e */ /* 0x001fca00000000ff */
[----:B------:R0:W-:Y:S01]  /*4c30*/  STG.E.U16 [R8.64], R0 ;  /* 0x0000000008007986 */ /* 0x0001e2000c101524 */
[----:B------:R-:W-:Y:S05]  /*4c40*/  BRA `(.L_x_30116) ;  /* 0x00000d8000007947 */ /* 0x000fea0003800000 */
.L_x_30124:
        /* <DEDUP_REMOVED lines=11> */
.L_x_30127:
[----:B------:R-:W0:Y:S01]  /*4d00*/  I2F.S8 R3, R3 ;  /* 0x0000000300037306 */ /* 0x000e220000001400 */
[----:B------:R-:W-:Y:S01]  /*4d10*/  IMAD.MOV.U32 R2, RZ, RZ, R22 ;  /* 0x000000ffff027224 */ /* 0x000fe200078e0016 */
[----:B0-----:R-:W-:-:S04]  /*4d20*/  F2FP.PACK_AB R3, RZ, R3 ;  /* 0x00000003ff03723e */ /* 0x001fc800000000ff */
[----:B------:R-:W-:-:S05]  /*4d30*/  PRMT R3, R3, 0x5410, RZ ;  /* 0x0000541003037816 */ /* 0x000fca00000000ff */
[----:B------:R0:W-:Y:S01]  /*4d40*/  STG.E [R8.64], R3 ;  /* 0x0000000308007986 */ /* 0x0001e2000c101924 */
[----:B------:R-:W-:Y:S05]  /*4d50*/  BRA `(.L_x_30116) ;  /* 0x00000c7000007947 */ /* 0x000fea0003800000 */
.L_x_30126:
[----:B------:R-:W-:Y:S01]  /*4d60*/  PRMT R4, R3, 0x8880, RZ ;  /* 0x0000888003047816 */ /* 0x000fe200000000ff */
[----:B------:R-:W-:-:S03]  /*4d70*/  IMAD.MOV.U32 R2, RZ, RZ, R22 ;  /* 0x000000ffff027224 */ /* 0x000fc600078e0016 */
[----:B------:R-:W-:-:S06]  /*4d80*/  PRMT R4, R4, 0x7710, RZ ;  /* 0x0000771004047816 */ /* 0x000fcc00000000ff */
[----:B------:R-:W0:Y:S02]  /*4d90*/  I2F.F64.S16 R4, R4 ;  /* 0x0000000400047312 */ /* 0x000e240000101c00 */
[----:B0-----:R0:W-:Y:S01]  /*4da0*/  STG.E.64 [R8.64], R4 ;  /* 0x0000000408007986 */ /* 0x0011e2000c101b24 */
[----:B------:R-:W-:Y:S05]  /*4db0*/  BRA `(.L_x_30116) ;  /* 0x00000c1000007947 */ /* 0x000fea0003800000 */
.L_x_30117:
        /* <DEDUP_REMOVED lines=13> */
.L_x_30130:
[----:B------:R-:W-:Y:S01]  /*4e90*/  PRMT R4, R3, 0x8880, RZ ;  /* 0x0000888003047816 */ /* 0x000fe200000000ff */
[----:B------:R-:W-:Y:S01]  /*4ea0*/  CS2R R6, SRZ ;  /* 0x0000000000067805 */ /* 0x000fe2000001ff00 */
[----:B------:R-:W-:Y:S02]  /*4eb0*/  IMAD.MOV.U32 R2, RZ, RZ, R22 ;  /* 0x000000ffff027224 */ /* 0x000fe400078e0016 */
[----:B------:R-:W-:-:S06]  /*4ec0*/  PRMT R4, R4, 0x7710, RZ ;  /* 0x0000771004047816 */ /* 0x000fcc00000000ff */
[----:B------:R-:W0:Y:S02]  /*4ed0*/  I2F.F64.S16 R4, R4 ;  /* 0x0000000400047312 */ /* 0x000e240000101c00 */
[----:B0-----:R0:W-:Y:S01]  /*4ee0*/  STG.E.128 [R8.64], R4 ;  /* 0x0000000408007986 */ /* 0x0011e2000c101d24 */
[----:B------:R-:W-:Y:S05]  /*4ef0*/  BRA `(.L_x_30116) ;  /* 0x00000ad000007947 */ /* 0x000fea0003800000 */
.L_x_30129:
        /* <DEDUP_REMOVED lines=21> */
.L_x_30134:
[----:B------:R-:W-:Y:S05]  /*5050*/  BSYNC B0 ;  /* 0x0000000000007941 */ /* 0x000fea0003800000 */
.L_x_30133:
[----:B------:R-:W-:Y:S01]  /*5060*/  LOP3.LUT R5, R0, R5, RZ, 0xfc, !PT ;  /* 0x0000000500057212 */ /* 0x000fe200078efcff */
[----:B------:R-:W-:-:S04]  /*5070*/  IMAD.MOV.U32 R2, RZ, RZ, R22 ;  /* 0x000000ffff027224 */ /* 0x000fc800078e0016 */
[----:B------:R0:W-:Y:S01]  /*5080*/  STG.E.U8 [R8.64], R5 ;  /* 0x0000000508007986 */ /* 0x0001e2000c101124 */
[----:B------:R-:W-:Y:S05]  /*5090*/  BRA `(.L_x_30116) ;  /* 0x0000093000007947 */ /* 0x000fea0003800000 */
.L_x_30132:
        /* <DEDUP_REMOVED lines=13> */
.L_x_30136:
[----:B------:R-:W-:Y:S01]  /*5170*/  IMAD.MOV.U32 R0, RZ, RZ, 0x7f ;  /* 0x0000007fff007424 */ /* 0x000fe200078e00ff */
[----:B------:R-:W-:-:S04]  /*5180*/  ISETP.GT.U32.AND P0, PT, R2, 0x7f800000, PT ;  /* 0x7f8000000200780c */ /* 0x000fc80003f04070 */
[----:B------:R-:W-:-:S04]  /*5190*/  SEL R0, R0, 0x7c, P0 ;  /* 0x0000007c00007807 */ /* 0x000fc80000000000 */
.L_x_30137:
[----:B------:R-:W-:Y:S05]  /*51a0*/  BSYNC B0 ;  /* 0x0000000000007941 */ /* 0x000fea0003800000 */
.L_x_30135:
[----:B------:R-:W-:-:S04]  /*51b0*/  LOP3.LUT R2, R3, 0x80000000, RZ, 0xc0, !PT ;  /* 0x8000000003027812 */ /* 0x000fc800078ec0ff */
[----:B------:R-:W-:Y:S01]  /*51c0*/  SHF.R.U32.HI R3, RZ, 0x18, R2 ;  /* 0x00000018ff037819 */ /* 0x000fe20000011602 */
[----:B------:R-:W-:-:S03]  /*51d0*/  IMAD.MOV.U32 R2, RZ, RZ, R22 ;  /* 0x000000ffff027224 */ /* 0x000fc600078e0016 */
[----:B------:R-:W-:-:S05]  /*51e0*/  LOP3.LUT R3, R0, R3, RZ, 0xfc, !PT ;  /* 0x0000000300037212 */ /* 0x000fca00078efcff */
[----:B------:R0:W-:Y:S01]  /*51f0*/  STG.E.U8 [R8.64], R3 ;  /* 0x0000000308007986 */ /* 0x0001e2000c101124 */
[----:B------:R-:W-:Y:S05]  /*5200*/  BRA `(.L_x_30116) ;  /* 0x000007c000007947 */ /* 0x000fea0003800000 */
.L_x_30131:
[----:B------:R-:W0:Y:S01]  /*5210*/  I2F.S8 R0, R3 ;  /* 0x0000000300007306 */ /* 0x000e220000001400 */
[----:B------:R-:W-:Y:S01]  /*5220*/  IMAD.MOV.U32 R2, RZ, RZ, R22 ;  /* 0x000000ffff027224 */ /* 0x000fe200078e0016 */
[----:B0-----:R-:W-:-:S05]  /*5230*/  F2FP.BF16.PACK_AB R0, RZ, R0 ;  /* 0x00000000ff00723e */ /* 0x001fca00000010ff */
[----:B------:R0:W-:Y:S01]  /*5240*/  STG.E.U16 [R8.64], R0 ;  /* 0x0000000008007986 */ /* 0x0001e2000c101524 */
[----:B------:R-:W-:Y:S05]  /*5250*/  BRA `(.L_x_30116) ;  /* 0x0000077000007947 */ /* 0x000fea0003800000 */
.L_x_30128:
        /* <DEDUP_REMOVED lines=13> */
.L_x_30140:
        /* <DEDUP_REMOVED lines=17> */
.L_x_30143:
[----:B------:R-:W-:-:S04]  /*5440*/  LOP3.LUT R2, R3, 0x80000000, RZ, 0xc0, !PT ;  /* 0x8000000003027812 */ /* 0x000fc800078ec0ff */
[----:B------:R-:W-:-:S04]  /*5450*/  SHF.R.U32.HI R3, RZ, 0x18, R2 ;  /* 0x00000018ff037819 */ /* 0x000fc80000011602 */
[----:B------:R-:W-:-:S04]  /*5460*/  LOP3.LUT R0, R0, R3, RZ, 0xfc, !PT ;  /* 0x0000000300007212 */ /* 0x000fc800078efcff */
[----:B------:R-:W-:Y:S02]  /*5470*/  PRMT R4, R0, 0x7610, R4 ;  /* 0x0000761000047816 */ /* 0x000fe40000000004 */
.L_x_30142:
[----:B------:R-:W-:Y:S05]  /*5480*/  BSYNC B0 ;  /* 0x0000000000007941 */ /* 0x000fea0003800000 */
.L_x_30141:
[----:B------:R0:W-:Y:S01]  /*5490*/  STG.E.U8 [R8.64], R4 ;  /* 0x0000000408007986 */ /* 0x0001e2000c101124 */
[----:B------:R-:W-:Y:S01]  /*54a0*/  IMAD.MOV.U32 R2, RZ, RZ, R22 ;  /* 0x000000ffff027224 */ /* 0x000fe200078e0016 */
[----:B------:R-:W-:Y:S05]  /*54b0*/  BRA `(.L_x_30116) ;  /* 0x0000051000007947 */ /* 0x000fea0003800000 */
.L_x_30139:
        /* <DEDUP_REMOVED lines=17> */
.L_x_30146:
[----:B------:R-:W-:-:S04]  /*55d0*/  LOP3.LUT R2, R3, 0x80000000, RZ, 0xc0, !PT ;  /* 0x8000000003027812 */ /* 0x000fc800078ec0ff */
[----:B------:R-:W-:-:S04]  /*55e0*/  SHF.R.U32.HI R3, RZ, 0x18, R2 ;  /* 0x00000018ff037819 */ /* 0x000fc80000011602 */
[----:B------:R-:W-:-:S04]  /*55f0*/  LOP3.LUT R0, R0, R3, RZ, 0xfc, !PT ;  /* 0x0000000300007212 */ /* 0x000fc800078efcff */
[----:B------:R-:W-:Y:S02]  /*5600*/  PRMT R4, R0, 0x7610, R4 ;  /* 0x0000761000047816 */ /* 0x000fe40000000004 */
.L_x_30145:
[----:B------:R-:W-:Y:S05]  /*5610*/  BSYNC B0 ;  /* 0x0000000000007941 */ /* 0x000fea0003800000 */
.L_x_30144:
[----:B------:R0:W-:Y:S01]  /*5620*/  STG.E.U8 [R8.64], R4 ;  /* 0x0000000408007986 */ /* 0x0001e2000c101124 */
[----:B------:R-:W-:Y:S01]  /*5630*/  IMAD.MOV.U32 R2, RZ, RZ, R22 ;  /* 0x000000ffff027224 */ /* 0x000fe200078e0016 */
[----:B------:R-:W-:Y:S05]  /*5640*/  BRA `(.L_x_30116) ;  /* 0x0000038000007947 */ /* 0x000fea0003800000 */
.L_x_30138:
        /* <DEDUP_REMOVED lines=24> */
.L_x_30121:
        /* <DEDUP_REMOVED lines=21> */
.L_x_30148:
[----:B------:R-:W-:Y:S01]  /*5920*/  LOP3.LUT R3, R3, 0xffff, RZ, 0xc0, !PT ;  /* 0x0000ffff03037812 */ /* 0x000fe200078ec0ff */
[----:B------:R-:W-:-:S03]  /*5930*/  IMAD.MOV.U32 R2, RZ, RZ, R22 ;  /* 0x000000ffff027224 */ /* 0x000fc600078e0016 */
[----:B------:R-:W-:-:S05]  /*5940*/  PRMT R3, R3, 0x8880, RZ ;  /* 0x0000888003037816 */ /* 0x000fca00000000ff */
[----:B------:R-:W-:-:S05]  /*5950*/  IMAD.MOV.U32 R4, RZ, RZ, R3 ;  /* 0x000000ffff047224 */ /* 0x000fca00078e0003 */
[----:B------:R-:W-:-:S05]  /*5960*/  SHF.R.S32.HI R5, RZ, 0x1f, R4 ;  /* 0x0000001fff057819 */ /* 0x000fca0000011404 */
[----:B------:R0:W-:Y:S01]  /*5970*/  STG.E.64 [R8.64], R4 ;  /* 0x0000000408007986 */ /* 0x0001e2000c101b24 */
[----:B------:R-:W-:Y:S05]  /*5980*/  BRA `(.L_x_30116) ;  /* 0x0000004000007947 */ /* 0x000fea0003800000 */
.L_x_30147:
[----:B------:R-:W-:Y:S01]  /*5990*/  LOP3.LUT R3, R3, 0xffff, RZ, 0xc0, !PT ;  /* 0x0000ffff03037812 */ /* 0x000fe200078ec0ff */
[----:B------:R-:W-:-:S03]  /*59a0*/  IMAD.MOV.U32 R2, RZ, RZ, R22 ;  /* 0x000000ffff027224 */ /* 0x000fc600078e0016 */
[----:B------:R-:W-:-:S05]  /*59b0*/  PRMT R3, R3, 0x8880, RZ ;  /* 0x0000888003037816 */ /* 0x000fca00000000ff */
[----:B------:R0:W-:Y:S02]  /*59c0*/  STG.E [R8.64], R3 ;  /* 0x0000000308007986 */ /* 0x0001e4000c101924 */
.L_x_30116:
[----:B------:R-:W-:Y:S05]  /*59d0*/  BSYNC B6 ;  /* 0x0000000000067941 */ /* 0x000fea0003800000 */
.L_x_30115:
        /* <DEDUP_REMOVED lines=21> */
.L_x_30154:
[----:B-----5:R0:W-:Y:S01]  /*5b30*/  STG.E.U8 [R8.64], R19 ;  /* 0x0000001308007986 */ /* 0x0201e2000c101124 */
[----:B------:R-:W-:Y:S05]  /*5b40*/  BRA `(.L_x_30156) ;  /* 0x00000e9000007947 */ /* 0x000fea0003800000 */
.L_x_30153:
        /* <DEDUP_REMOVED lines=12> */
.L_x_30158:
[----:B-----5:R-:W-:-:S04]  /*5c10*/  LOP3.LUT R19, R19, 0xffff, RZ, 0xc0, !PT ;  /* 0x0000ffff13137812 */ /* 0x020fc800078ec0ff */
[----:B------:R-:W-:-:S05]  /*5c20*/  PRMT R3, R19, 0x8880, RZ ;  /* 0x0000888013037816 */ /* 0x000fca00000000ff */
[----:B------:R0:W-:Y:S01]  /*5c30*/  STG.E [R8.64], R3 ;  /* 0x0000000308007986 */ /* 0x0001e2000c101924 */
[----:B------:R-:W-:Y:S05]  /*5c40*/  BRA `(.L_x_30156) ;  /* 0x00000d9000007947 */ /* 0x000fea0003800000 */
.L_x_30157:
[----:B-----5:R-:W-:-:S04]  /*5c50*/  PRMT R3, R19, 0x8880, RZ ;  /* 0x0000888013037816 */ /* 0x020fc800000000ff */
[----:B------:R-:W-:-:S05]  /*5c60*/  PRMT R3, R3, 0x7710, RZ ;  /* 0x0000771003037816 */ /* 0x000fca00000000ff */
[----:B------:R0:W-:Y:S01]  /*5c70*/  STG.E.U16 [R8.64], R3 ;  /* 0x0000000308007986 */ /* 0x0001e2000c101524 */
[----:B------:R-:W-:Y:S05]  /*5c80*/  BRA `(.L_x_30156) ;  /* 0x00000d5000007947 */ /* 0x000fea0003800000 */
.L_x_30152:
        /* <DEDUP_REMOVED lines=9> */
.L_x_30160:
[----:B-----5:R-:W0:Y:S02]  /*5d20*/  I2F.S8 R0, R19 ;  /* 0x0000001300007306 */ /* 0x020e240000001400 */
[----:B0-----:R-:W-:-:S05]  /*5d30*/  F2FP.PACK_AB R0, RZ, R0 ;  /* 0x00000000ff00723e */ /* 0x001fca00000000ff */
[----:B------:R0:W-:Y:S01]  /*5d40*/  STG.E.U16 [R8.64], R0 ;  /* 0x0000000008007986 */ /* 0x0001e2000c101524 */
[----:B------:R-:W-:Y:S05]  /*5d50*/  BRA `(.L_x_30156) ;  /* 0x00000c8000007947 */ /* 0x000fea0003800000 */
.L_x_30159:
        /* <DEDUP_REMOVED lines=10> */
.L_x_30162:
[----:B-----5:R-:W0:Y:S02]  /*5e00*/  I2F.S8 R19, R19 ;  /* 0x0000001300137306 */ /* 0x020e240000001400 */
[----:B0-----:R-:W-:-:S04]  /*5e10*/  F2FP.PACK_AB R3, RZ, R19 ;  /* 0x00000013ff03723e */ /* 0x001fc800000000ff */
[----:B------:R-:W-:-:S05]  /*5e20*/  PRMT R3, R3, 0x5410, RZ ;  /* 0x0000541003037816 */ /* 0x000fca00000000ff */
[----:B------:R0:W-:Y:S01]  /*5e30*/  STG.E [R8.64], R3 ;  /* 0x0000000308007986 */ /* 0x0001e2000c101924 */
[----:B------:R-:W-:Y:S05]  /*5e40*/  BRA `(.L_x_30156) ;  /* 0x00000b9000007947 */ /* 0x000fea0003800000 */
.L_x_30161:
[----:B-----5:R-:W-:-:S04]  /*5e50*/  PRMT R4, R19, 0x8880, RZ ;  /* 0x0000888013047816 */ /* 0x020fc800000000ff */
[----:B------:R-:W-:-:S06]  /*5e60*/  PRMT R4, R4, 0x7710, RZ ;  /* 0x0000771004047816 */ /* 0x000fcc00000000ff */
[----:B------:R-:W0:Y:S02]  /*5e70*/  I2F.F64.S16 R4, R4 ;  /* 0x0000000400047312 */ /* 0x000e240000101c00 */
[----:B0-----:R0:W-:Y:S01]  /*5e80*/  STG.E.64 [R8.64], R4 ;  /* 0x0000000408007986 */ /* 0x0011e2000c101b24 */
[----:B------:R-:W-:Y:S05]  /*5e90*/  BRA `(.L_x_30156) ;  /* 0x00000b4000007947 */ /* 0x000fea0003800000 */
.L_x_30151:
        /* <DEDUP_REMOVED lines=12> */
.L_x_30165:
[----:B-----5:R-:W-:Y:S01]  /*5f60*/  PRMT R4, R19, 0x8880, RZ ;  /* 0x0000888013047816 */ /* 0x020fe200000000ff */
[----:B------:R-:W-:-:S03]  /*5f70*/  CS2R R6, SRZ ;  /* 0x0000000000067805 */ /* 0x000fc6000001ff00 */
[----:B------:R-:W-:-:S06]  /*5f80*/  PRMT R4, R4, 0x7710, RZ ;  /* 0x0000771004047816 */ /* 0x000fcc00000000ff */
[----:B------:R-:W0:Y:S02]  /*5f90*/  I2F.F64.S16 R4, R4 ;  /* 0x0000000400047312 */ /* 0x000e240000101c00 */
[----:B0-----:R0:W-:Y:S01]  /*5fa0*/  STG.E.128 [R8.64], R4 ;  /* 0x0000000408007986 */ /* 0x0011e2000c101d24 */
[----:B------:R-:W-:Y:S05]  /*5fb0*/  BRA `(.L_x_30156) ;  /* 0x00000a2000007947 */ /* 0x000fea0003800000 */
.L_x_30164:
        /* <DEDUP_REMOVED lines=21> */
.L_x_30169:
[----:B------:R-:W-:Y:S05]  /*6110*/  BSYNC B0 ;  /* 0x0000000000007941 */ /* 0x000fea0003800000 */
.L_x_30168:
[----:B------:R-:W-:-:S05]  /*6120*/  LOP3.LUT R5, R0, R5, RZ, 0xfc, !PT ;  /* 0x0000000500057212 */ /* 0x000fca00078efcff */
[----:B------:R0:W-:Y:S01]  /*6130*/  STG.E.U8 [R8.64], R5 ;  /* 0x0000000508007986 */ /* 0x0001e2000c101124 */
[----:B------:R-:W-:Y:S05]  /*6140*/  BRA `(.L_x_30156) ;  /* 0x0000089000007947 */ /* 0x000fea0003800000 */
.L_x_30167:
        /* <DEDUP_REMOVED lines=13> */
.L_x_30171:
[----:B------:R-:W-:Y:S01]  /*6220*/  IMAD.MOV.U32 R0, RZ, RZ, 0x7f ;  /* 0x0000007fff007424 */ /* 0x000fe200078e00ff */
[----:B------:R-:W-:-:S04]  /*6230*/  ISETP.GT.U32.AND P0, PT, R3, 0x7f800000, PT ;  /* 0x7f8000000300780c */ /* 0x000fc80003f04070 */
[----:B------:R-:W-:-:S04]  /*6240*/  SEL R0, R0, 0x7c, P0 ;  /* 0x0000007c00007807 */ /* 0x000fc80000000000 */
.L_x_30172:
[----:B------:R-:W-:Y:S05]  /*6250*/  BSYNC B0 ;  /* 0x0000000000007941 */ /* 0x000fea0003800000 */
.L_x_30170:
[----:B------:R-:W-:-:S04]  /*6260*/  LOP3.LUT R3, R19, 0x80000000, RZ, 0xc0, !PT ;  /* 0x8000000013037812 */ /* 0x000fc800078ec0ff */
[----:B------:R-:W-:-:S04]  /*6270*/  SHF.R.U32.HI R3, RZ, 0x18, R3 ;  /* 0x00000018ff037819 */ /* 0x000fc80000011603 */
[----:B------:R-:W-:-:S05]  /*6280*/  LOP3.LUT R3, R0, R3, RZ, 0xfc, !PT ;  /* 0x0000000300037212 */ /* 0x000fca00078efcff */
[----:B------:R0:W-:Y:S01]  /*6290*/  STG.E.U8 [R8.64], R3 ;  /* 0x0000000308007986 */ /* 0x0001e2000c101124 */
[----:B------:R-:W-:Y:S05]  /*62a0*/  BRA `(.L_x_30156) ;  /* 0x0000073000007947 */ /* 0x000fea0003800000 */
.L_x_30166:
[----:B-----5:R-:W0:Y:S02]  /*62b0*/  I2F.S8 R0, R19 ;  /* 0x0000001300007306 */ /* 0x020e240000001400 */
[----:B0-----:R-:W-:-:S05]  /*62c0*/  F2FP.BF16.PACK_AB R0, RZ, R0 ;  /* 0x00000000ff00723e */ /* 0x001fca00000010ff */
[----:B------:R0:W-:Y:S01]  /*62d0*/  STG.E.U16 [R8.64], R0 ;  /* 0x0000000008007986 */ /* 0x0001e2000c101524 */
[----:B------:R-:W-:Y:S05]  /*62e0*/  BRA `(.L_x_30156) ;  /* 0x000006f000007947 */ /* 0x000fea0003800000 */
.L_x_30163:
        /* <DEDUP_REMOVED lines=12> */
.L_x_30175:
        /* <DEDUP_REMOVED lines=17> */
.L_x_30178:
[----:B------:R-:W-:-:S04]  /*64c0*/  LOP3.LUT R3, R19, 0x80000000, RZ, 0xc0, !PT ;  /* 0x8000000013037812 */ /* 0x000fc800078ec0ff */
[----:B------:R-:W-:-:S04]  /*64d0*/  SHF.R.U32.HI R3, RZ, 0x18, R3 ;  /* 0x00000018ff037819 */ /* 0x000fc80000011603 */
[----:B------:R-:W-:-:S04]  /*64e0*/  LOP3.LUT R0, R0, R3, RZ, 0xfc, !PT ;  /* 0x0000000300007212 */ /* 0x000fc800078efcff */
[----:B------:R-:W-:Y:S02]  /*64f0*/  PRMT R4, R0, 0x7610, R4 ;  /* 0x0000761000047816 */ /* 0x000fe40000000004 */
.L_x_30177:
[----:B------:R-:W-:Y:S05]  /*6500*/  BSYNC B0 ;  /* 0x0000000000007941 */ /* 0x000fea0003800000 */
.L_x_30176:
[----:B------:R0:W-:Y:S01]  /*6510*/  STG.E.U8 [R8.64], R4 ;  /* 0x0000000408007986 */ /* 0x0001e2000c101124 */
[----:B------:R-:W-:Y:S05]  /*6520*/  BRA `(.L_x_30156) ;  /* 0x000004b000007947 */ /* 0x000fea0003800000 */
.L_x_30174:
        /* <DEDUP_REMOVED lines=17> */
.L_x_30181:
[----:B------:R-:W-:-:S04]  /*6640*/  LOP3.LUT R3, R19, 0x80000000, RZ, 0xc0, !PT ;  /* 0x8000000013037812 */ /* 0x000fc800078ec0ff */
[----:B------:R-:W-:-:S04]  /*6650*/  SHF.R.U32.HI R3, RZ, 0x18, R3 ;  /* 0x00000018ff037819 */ /* 0x000fc80000011603 */
[----:B------:R-:W-:-:S04]  /*6660*/  LOP3.LUT R0, R0, R3, RZ, 0xfc, !PT ;  /* 0x0000000300007212 */ /* 0x000fc800078efcff */
[----:B------:R-:W-:Y:S02]  /*6670*/  PRMT R4, R0, 0x7610, R4 ;  /* 0x0000761000047816 */ /* 0x000fe40000000004 */
.L_x_30180:
[----:B------:R-:W-:Y:S05]  /*6680*/  BSYNC B0 ;  /* 0x0000000000007941 */ /* 0x000fea0003800000 */
.L_x_30179:
[----:B------:R0:W-:Y:S01]  /*6690*/  STG.E.U8 [R8.64], R4 ;  /* 0x0000000408007986 */ /* 0x0001e2000c101124 */
[----:B------:R-:W-:Y:S05]  /*66a0*/  BRA `(.L_x_30156) ;  /* 0x0000033000007947 */ /* 0x000fea0003800000 */
.L_x_30173:
        /* <DEDUP_REMOVED lines=22> */
.L_x_30155:
        /* <DEDUP_REMOVED lines=20> */
.L_x_30183:
[----:B-----5:R-:W-:-:S04]  /*6950*/  LOP3.LUT R19, R19, 0xffff, RZ, 0xc0, !PT ;  /* 0x0000ffff13137812 */ /* 0x020fc800078ec0ff */
[----:B------:R-:W-:-:S05]  /*6960*/  PRMT R19, R19, 0x8880, RZ ;  /* 0x0000888013137816 */ /* 0x000fca00000000ff */
[----:B------:R-:W-:-:S05]  /*6970*/  IMAD.MOV.U32 R4, RZ, RZ, R19 ;  /* 0x000000ffff047224 */ /* 0x000fca00078e0013 */
[----:B------:R-:W-:-:S05]  /*6980*/  SHF.R.S32.HI R5, RZ, 0x1f, R4 ;  /* 0x0000001fff057819 */ /* 0x000fca0000011404 */
[----:B------:R0:W-:Y:S01]  /*6990*/  STG.E.64 [R8.64], R4 ;  /* 0x0000000408007986 */ /* 0x0001e2000c101b24 */
[----:B------:R-:W-:Y:S05]  /*69a0*/  BRA `(.L_x_30156) ;  /* 0x0000003000007947 */ /* 0x000fea0003800000 */
.L_x_30182:
[----:B-----5:R-:W-:-:S04]  /*69b0*/  LOP3.LUT R19, R19, 0xffff, RZ, 0xc0, !PT ;  /* 0x0000ffff13137812 */ /* 0x020fc800078ec0ff */
[----:B------:R-:W-:-:S05]  /*69c0*/  PRMT R3, R19, 0x8880, RZ ;  /* 0x0000888013037816 */ /* 0x000fca00000000ff */
[----:B------:R0:W-:Y:S02]  /*69d0*/  STG.E [R8.64], R3 ;  /* 0x0000000308007986 */ /* 0x0001e4000c101924 */
.L_x_30156:
        /* <DEDUP_REMOVED lines=21> */
.L_x_30187:
[----:B------:R0:W-:Y:S01]  /*6b30*/  STG.E.U8 [R8.64], R23 ;  /* 0x0000001708007986 */ /* 0x0001e2000c101124 */
[----:B------:R-:W-:Y:S05]  /*6b40*/  BRA `(.L_x_30189) ;  /* 0x00000e9000007947 */ /* 0x000fea0003800000 */
.L_x_30186:
        /* <DEDUP_REMOVED lines=12> */
.L_x_30191:
[----:B------:R-:W-:-:S04]  /*6c10*/  LOP3.LUT R23, R23, 0xffff, RZ, 0xc0, !PT ;  /* 0x0000ffff17177812 */ /* 0x000fc800078ec0ff */
[----:B------:R-:W-:-:S05]  /*6c20*/  PRMT R3, R23, 0x8880, RZ ;  /* 0x0000888017037816 */ /* 0x000fca00000000ff */
[----:B------:R0:W-:Y:S01]  /*6c30*/  STG.E [R8.64], R3 ;  /* 0x0000000308007986 */ /* 0x0001e2000c101924 */
[----:B------:R-:W-:Y:S05]  /*6c40*/  BRA `(.L_x_30189) ;  /* 0x00000d9000007947 */ /* 0x000fea0003800000 */
.L_x_30190:
[----:B------:R-:W-:-:S04]  /*6c50*/  PRMT R3, R23, 0x8880, RZ ;  /* 0x0000888017037816 */ /* 0x000fc800000000ff */
[----:B------:R-:W-:-:S05]  /*6c60*/  PRMT R3, R3, 0x7710, RZ ;  /* 0x0000771003037816 */ /* 0x000fca00000000ff */
[----:B------:R0:W-:Y:S01]  /*6c70*/  STG.E.U16 [R8.64], R3 ;  /* 0x0000000308007986 */ /* 0x0001e2000c101524 */
[----:B------:R-:W-:Y:S05]  /*6c80*/  BRA `(.L_x_30189) ;  /* 0x00000d5000007947 */ /* 0x000fea0003800000 */
.L_x_30185:
        /* <DEDUP_REMOVED lines=9> */
.L_x_30193:
[----:B------:R-:W0:Y:S02]  /*6d20*/  I2F.S8 R0, R23 ;  /* 0x0000001700007306 */ /* 0x000e240000001400 */
[----:B0-----:R-:W-:-:S05]  /*6d30*/  F2FP.PACK_AB R0, RZ, R0 ;  /* 0x00000000ff00723e */ /* 0x001fca00000000ff */
[----:B------:R0:W-:Y:S01]  /*6d40*/  STG.E.U16 [R8.64], R0 ;  /* 0x0000000008007986 */ /* 0x0001e2000c101524 */
[----:B------:R-:W-:Y:S05]  /*6d50*/  BRA `(.L_x_30189) ;  /* 0x00000c8000007947 */ /* 0x000fea0003800000 */
.L_x_30192:
        /* <DEDUP_REMOVED lines=10> */
.L_x_30195:
[----:B------:R-:W0:Y:S02]  /*6e00*/  I2F.S8 R23, R23 ;  /* 0x0000001700177306 */ /* 0x000e240000001400 */
[----:B0-----:R-:W-:-:S04]  /*6e10*/  F2FP.PACK_AB R3, RZ, R23 ;  /* 0x00000017ff03723e */ /* 0x001fc800000000ff */
[----:B------:R-:W-:-:S05]  /*6e20*/  PRMT R3, R3, 0x5410, RZ ;  /* 0x0000541003037816 */ /* 0x000fca00000000ff */
[----:B------:R0:W-:Y:S01]  /*6e30*/  STG.E [R8.64], R3 ;  /* 0x0000000308007986 */ /* 0x0001e2000c101924 */
[----:B------:R-:W-:Y:S05]  /*6e40*/  BRA `(.L_x_30189) ;  /* 0x00000b9000007947 */ /* 0x000fea0003800000 */
.L_x_30194:
[----:B------:R-:W-:-:S04]  /*6e50*/  PRMT R4, R23, 0x8880, RZ ;  /* 0x0000888017047816 */ /* 0x000fc800000000ff */
[----:B------:R-:W-:-:S06]  /*6e60*/  PRMT R4, R4, 0x7710, RZ ;  /* 0x0000771004047816 */ /* 0x000fcc00000000ff */
[----:B------:R-:W0:Y:S02]  /*6e70*/  I2F.F64.S16 R4, R4 ;  /* 0x0000000400047312 */ /* 0x000e240000101c00 */
[----:B0-----:R0:W-:Y:S01]  /*6e80*/  STG.E.64 [R8.64], R4 ;  /* 0x0000000408007986 */ /* 0x0011e2000c101b24 */
[----:B------:R-:W-:Y:S05]  /*6e90*/  BRA `(.L_x_30189) ;  /* 0x00000b4000007947 */ /* 0x000fea0003800000 */
.L_x_30184:
        /* <DEDUP_REMOVED lines=12> */
.L_x_30198:
[----:B------:R-:W-:Y:S01]  /*6f60*/  PRMT R4, R23, 0x8880, RZ ;  /* 0x0000888017047816 */ /* 0x000fe200000000ff */
[----:B------:R-:W-:-:S03]  /*6f70*/  CS2R R6, SRZ ;  /* 0x0000000000067805 */ /* 0x000fc6000001ff00 */
[----:B------:R-:W-:-:S06]  /*6f80*/  PRMT R4, R4, 0x7710, RZ ;  /* 0x0000771004047816 */ /* 0x000fcc00000000ff */
[----:B------:R-:W0:Y:S02]  /*6f90*/  I2F.F64.S16 R4, R4 ;  /* 0x0000000400047312 */ /* 0x000e240000101c00 */
[----:B0-----:R0:W-:Y:S01]  /*6fa0*/  STG.E.128 [R8.64], R4 ;  /* 0x0000000408007986 */ /* 0x0011e2000c101d24 */
[----:B------:R-:W-:Y:S05]  /*6fb0*/  BRA `(.L_x_30189) ;  /* 0x00000a2000007947 */ /* 0x000fea0003800000 */
.L_x_30197:
        /* <DEDUP_REMOVED lines=21> */
.L_x_30202:
[----:B------:R-:W-:Y:S05]  /*7110*/  BSYNC B0 ;  /* 0x0000000000007941 */ /* 0x000fea0003800000 */
.L_x_30201:
[----:B------:R-:W-:-:S05]  /*7120*/  LOP3.LUT R5, R0, R5, RZ, 0xfc, !PT ;  /* 0x0000000500057212 */ /* 0x000fca00078efcff */
[----:B------:R0:W-:Y:S01]  /*7130*/  STG.E.U8 [R8.64], R5 ;  /* 0x0000000508007986 */ /* 0x0001e2000c101124 */
[----:B------:R-:W-:Y:S05]  /*7140*/  BRA `(.L_x_30189) ;  /* 0x0000089000007947 */ /* 0x000fea0003800000 */
.L_x_30200:
        /* <DEDUP_REMOVED lines=13> */
.L_x_30204:
[----:B------:R-:W-:Y:S01]  /*7220*/  IMAD.MOV.U32 R0, RZ, RZ, 0x7f ;  /* 0x0000007fff007424 */ /* 0x000fe200078e00ff */
[----:B------:R-:W-:-:S04]  /*7230*/  ISETP.GT.U32.AND P0, PT, R3, 0x7f800000, PT ;  /* 0x7f8000000300780c */ /* 0x000fc80003f04070 */
[----:B------:R-:W-:-:S04]  /*7240*/  SEL R0, R0, 0x7c, P0 ;  /* 0x0000007c00007807 */ /* 0x000fc80000000000 */
.L_x_30205:
[----:B------:R-:W-:Y:S05]  /*7250*/  BSYNC B0 ;  /* 0x0000000000007941 */ /* 0x000fea0003800000 */
.L_x_30203:
[----:B------:R-:W-:-:S04]  /*7260*/  LOP3.LUT R3, R23, 0x80000000, RZ, 0xc0, !PT ;  /* 0x8000000017037812 */ /* 0x000fc800078ec0ff */
[----:B------:R-:W-:-:S04]  /*7270*/  SHF.R.U32.HI R3, RZ, 0x18, R3 ;  /* 0x00000018ff037819 */ /* 0x000fc80000011603 */
[----:B------:R-:W-:-:S05]  /*7280*/  LOP3.LUT R3, R0, R3, RZ, 0xfc, !PT ;  /* 0x0000000300037212 */ /* 0x000fca00078efcff */
[----:B------:R0:W-:Y:S01]  /*7290*/  STG.E.U8 [R8.64], R3 ;  /* 0x0000000308007986 */ /* 0x0001e2000c101124 */
[----:B------:R-:W-:Y:S05]  /*72a0*/  BRA `(.L_x_30189) ;  /* 0x0000073000007947 */ /* 0x000fea0003800000 */
.L_x_30199:
[----:B------:R-:W0:Y:S02]  /*72b0*/  I2F.S8 R0, R23 ;  /* 0x0000001700007306 */ /* 0x000e240000001400 */
[----:B0-----:R-:W-:-:S05]  /*72c0*/  F2FP.BF16.PACK_AB R0, RZ, R0 ;  /* 0x00000000ff00723e */ /* 0x001fca00000010ff */
[----:B------:R0:W-:Y:S01]  /*72d0*/  STG.E.U16 [R8.64], R0 ;  /* 0x0000000008007986 */ /* 0x0001e2000c101524 */
[----:B------:R-:W-:Y:S05]  /*72e0*/  BRA `(.L_x_30189) ;  /* 0x000006f000007947 */ /* 0x000fea0003800000 */
.L_x_30196:
        /* <DEDUP_REMOVED lines=12> */
.L_x_30208:
        /* <DEDUP_REMOVED lines=17> */
.L_x_30211:
[----:B------:R-:W-:-:S04]  /*74c0*/  LOP3.LUT R3, R23, 0x80000000, RZ, 0xc0, !PT ;  /* 0x8000000017037812 */ /* 0x000fc800078ec0ff */
[----:B------:R-:W-:-:S04]  /*74d0*/  SHF.R.U32.HI R3, RZ, 0x18, R3 ;  /* 0x00000018ff037819 */ /* 0x000fc80000011603 */
[----:B------:R-:W-:-:S04]  /*74e0*/  LOP3.LUT R0, R0, R3, RZ, 0xfc, !PT ;  /* 0x0000000300007212 */ /* 0x000fc800078efcff */
[----:B------:R-:W-:Y:S02]  /*74f0*/  PRMT R4, R0, 0x7610, R4 ;  /* 0x0000761000047816 */ /* 0x000fe40000000004 */
.L_x_30210:
[----:B------:R-:W-:Y:S05]  /*7500*/  BSYNC B0 ;  /* 0x0000000000007941 */ /* 0x000fea0003800000 */
.L_x_30209:
[----:B------:R0:W-:Y:S01]  /*7510*/  STG.E.U8 [R8.64], R4 ;  /* 0x0000000408007986 */ /* 0x0001e2000c101124 */
[----:B------:R-:W-:Y:S05]  /*7520*/  BRA `(.L_x_30189) ;  /* 0x000004b000007947 */ /* 0x000fea0003800000 */
.L_x_30207:
        /* <DEDUP_REMOVED lines=17> */
.L_x_30214:
[----:B------:R-:W-:-:S04]  /*7640*/  LOP3.LUT R3, R23, 0x80000000, RZ, 0xc0, !PT ;  /* 0x8000000017037812 */ /* 0x000fc800078ec0ff */
[----:B------:R-:W-:-:S04]  /*7650*/  SHF.R.U32.HI R3, RZ, 0x18, R3 ;  /* 0x00000018ff037819 */ /* 0x000fc80000011603 */
[----:B------:R-:W-:-:S04]  /*7660*/  LOP3.LUT R0, R0, R3, RZ, 0xfc, !PT ;  /* 0x0000000300007212 */ /* 0x000fc800078efcff */
[----:B------:R-:W-:Y:S02]  /*7670*/  PRMT R4, R0, 0x7610, R4 ;  /* 0x0000761000047816 */ /* 0x000fe40000000004 */
.L_x_30213:
[----:B------:R-:W-:Y:S05]  /*7680*/  BSYNC B0 ;  /* 0x0000000000007941 */ /* 0x000fea0003800000 */
.L_x_30212:
[----:B------:R0:W-:Y:S01]  /*7690*/  STG.E.U8 [R8.64], R4 ;  /* 0x0000000408007986 */ /* 0x0001e2000c101124 */
[----:B------:R-:W-:Y:S05]  /*76a0*/  BRA `(.L_x_30189) ;  /* 0x0000033000007947 */ /* 0x000fea0003800000 */
.L_x_30206:
        /* <DEDUP_REMOVED lines=22> */
.L_x_30188:
        /* <DEDUP_REMOVED lines=20> */
.L_x_30216:
[----:B------:R-:W-:-:S04]  /*7950*/  LOP3.LUT R23, R23, 0xffff, RZ, 0xc0, !PT ;  /* 0x0000ffff17177812 */ /* 0x000fc800078ec0ff */
[----:B------:R-:W-:-:S05]  /*7960*/  PRMT R23, R23, 0x8880, RZ ;  /* 0x0000888017177816 */ /* 0x000fca00000000ff */
[----:B------:R-:W-:-:S05]  /*7970*/  IMAD.MOV.U32 R4, RZ, RZ, R23 ;  /* 0x000000ffff047224 */ /* 0x000fca00078e0017 */
[----:B------:R-:W-:-:S05]  /*7980*/  SHF.R.S32.HI R5, RZ, 0x1f, R4 ;  /* 0x0000001fff057819 */ /* 0x000fca0000011404 */
[----:B------:R0:W-:Y:S01]  /*7990*/  STG.E.64 [R8.64], R4 ;  /* 0x0000000408007986 */ /* 0x0001e2000c101b24 */
[----:B------:R-:W-:Y:S05]  /*79a0*/  BRA `(.L_x_30189) ;  /* 0x0000003000007947 */ /* 0x000fea0003800000 */
.L_x_30215:
[----:B------:R-:W-:-:S04]  /*79b0*/  LOP3.LUT R23, R23, 0xffff, RZ, 0xc0, !PT ;  /* 0x0000ffff17177812 */ /* 0x000fc800078ec0ff */
[----:B------:R-:W-:-:S05]  /*79c0*/  PRMT R3, R23, 0x8880, RZ ;  /* 0x0000888017037816 */ /* 0x000fca00000000ff */
[----:B------:R0:W-:Y:S02]  /*79d0*/  STG.E [R8.64], R3 ;  /* 0x0000000308007986 */ /* 0x0001e4000c101924 */
.L_x_30189:
[----:B------:R-:W-:Y:S02]  /*79e0*/  IADD3 R2, R2, 0x80, RZ ;  /* 0x0000008002027810 */ /* 0x000fe40007ffe0ff */
.L_x_30150:
[----:B------:R-:W-:Y:S05]  /*79f0*/  BSYNC B6 ;  /* 0x0000000000067941 */ /* 0x000fea0003800000 */
.L_x_30149:
        /* <DEDUP_REMOVED lines=19> */
.L_x_30220:
[----:B-----5:R-:W-:Y:S01]  /*7b30*/  STG.E.U8 [R2.64], R24 ;  /* 0x0000001802007986 */ /* 0x020fe2000c101124 */
[----:B------:R-:W-:Y:S05]  /*7b40*/  EXIT ;  /* 0x000000000000794d */ /* 0x000fea0003800000 */
.L_x_30219:
        /* <DEDUP_REMOVED lines=12> */
.L_x_30223:
[----:B-----5:R-:W-:-:S04]  /*7c10*/  LOP3.LUT R24, R24, 0xffff, RZ, 0xc0, !PT ;  /* 0x0000ffff18187812 */ /* 0x020fc800078ec0ff */
[----:B------:R-:W-:-:S05]  /*7c20*/  PRMT R5, R24, 0x8880, RZ ;  /* 0x0000888018057816 */ /* 0x000fca00000000ff */
[----:B------:R-:W-:Y:S01]  /*7c30*/  STG.E [R2.64], R5 ;  /* 0x0000000502007986 */ /* 0x000fe2000c101924 */
[----:B------:R-:W-:Y:S05]  /*7c40*/  EXIT ;  /* 0x000000000000794d */ /* 0x000fea0003800000 */
.L_x_30222:
[----:B-----5:R-:W-:-:S04]  /*7c50*/  PRMT R5, R24, 0x8880, RZ ;  /* 0x0000888018057816 */ /* 0x020fc800000000ff */
[----:B------:R-:W-:-:S05]  /*7c60*/  PRMT R5, R5, 0x7710, RZ ;  /* 0x0000771005057816 */ /* 0x000fca00000000ff */
[----:B------:R-:W-:Y:S01]  /*7c70*/  STG.E.U16 [R2.64], R5 ;  /* 0x0000000502007986 */ /* 0x000fe2000c101524 */
[----:B------:R-:W-:Y:S05]  /*7c80*/  EXIT ;  /* 0x000000000000794d */ /* 0x000fea0003800000 */
.L_x_30218:
        /* <DEDUP_REMOVED lines=9> */
.L_x_30225:
[----:B-----5:R-:W0:Y:S02]  /*7d20*/  I2F.S8 R0, R24 ;  /* 0x0000001800007306 */ /* 0x020e240000001400 */
[----:B0-----:R-:W-:-:S05]  /*7d30*/  F2FP.PACK_AB R0, RZ, R0 ;  /* 0x00000000ff00723e */ /* 0x001fca00000000ff */
[----:B------:R-:W-:Y:S01]  /*7d40*/  STG.E.U16 [R2.64], R0 ;  /* 0x0000000002007986 */ /* 0x000fe2000c101524 */
[----:B------:R-:W-:Y:S05]  /*7d50*/  EXIT ;  /* 0x000000000000794d */ /* 0x000fea0003800000 */
.L_x_30224:
        /* <DEDUP_REMOVED lines=10> */
.L_x_30227:
[----:B-----5:R-:W0:Y:S02]  /*7e00*/  I2F.S8 R24, R24 ;  /* 0x0000001800187306 */ /* 0x020e240000001400 */
[----:B0-----:R-:W-:-:S04]  /*7e10*/  F2FP.PACK_AB R5, RZ, R24 ;  /* 0x00000018ff05723e */ /* 0x001fc800000000ff */
[----:B------:R-:W-:-:S05]  /*7e20*/  PRMT R5, R5, 0x5410, RZ ;  /* 0x0000541005057816 */ /* 0x000fca00000000ff */
[----:B------:R-:W-:Y:S01]  /*7e30*/  STG.E [R2.64], R5 ;  /* 0x0000000502007986 */ /* 0x000fe2000c101924 */
[----:B------:R-:W-:Y:S05]  /*7e40*/  EXIT ;  /* 0x000000000000794d */ /* 0x000fea0003800000 */
.L_x_30226:
[----:B-----5:R-:W-:-:S04]  /*7e50*/  PRMT R4, R24, 0x8880, RZ ;  /* 0x0000888018047816 */ /* 0x020fc800000000ff */
[----:B------:R-:W-:-:S06]  /*7e60*/  PRMT R4, R4, 0x7710, RZ ;  /* 0x0000771004047816 */ /* 0x000fcc00000000ff */
[----:B------:R-:W0:Y:S02]  /*7e70*/  I2F.F64.S16 R4, R4 ;  /* 0x0000000400047312 */ /* 0x000e240000101c00 */
[----:B0-----:R-:W-:Y:S01]  /*7e80*/  STG.E.64 [R2.64], R4 ;  /* 0x0000000402007986 */ /* 0x001fe2000c101b24 */
[----:B------:R-:W-:Y:S05]  /*7e90*/  EXIT ;  /* 0x000000000000794d */ /* 0x000fea0003800000 */
.L_x_30217:
        /* <DEDUP_REMOVED lines=12> */
.L_x_30230:
[----:B-----5:R-:W-:Y:S01]  /*7f60*/  PRMT R4, R24, 0x8880, RZ ;  /* 0x0000888018047816 */ /* 0x020fe200000000ff */
[----:B------:R-:W-:-:S03]  /*7f70*/  CS2R R6, SRZ ;  /* 0x0000000000067805 */ /* 0x000fc6000001ff00 */
[----:B------:R-:W-:-:S06]  /*7f80*/  PRMT R4, R4, 0x7710, RZ ;  /* 0x0000771004047816 */ /* 0x000fcc00000000ff */
[----:B------:R-:W0:Y:S02]  /*7f90*/  I2F.F64.S16 R4, R4 ;  /* 0x0000000400047312 */ /* 0x000e240000101c00 */
[----:B0-----:R-:W-:Y:S01]  /*7fa0*/  STG.E.128 [R2.64], R4 ;  /* 0x0000000402007986 */ /* 0x001fe2000c101d24 */
[----:B------:R-:W-:Y:S05]  /*7fb0*/  EXIT ;  /* 0x000000000000794d */ /* 0x000fea0003800000 */
.L_x_30229:
        /* <DEDUP_REMOVED lines=21> */
.L_x_30234:
[----:B------:R-:W-:Y:S05]  /*8110*/  BSYNC B0 ;  /* 0x0000000000007941 */ /* 0x000fea0003800000 */
.L_x_30233:
[----:B------:R-:W-:-:S05]  /*8120*/  LOP3.LUT R5, R0, R5, RZ, 0xfc, !PT ;  /* 0x0000000500057212 */ /* 0x000fca00078efcff */
[----:B------:R-:W-:Y:S01]  /*8130*/  STG.E.U8 [R2.64], R5 ;  /* 0x0000000502007986 */ /* 0x000fe2000c101124 */
[----:B------:R-:W-:Y:S05]  /*8140*/  EXIT ;  /* 0x000000000000794d */ /* 0x000fea0003800000 */
.L_x_30232:
        /* <DEDUP_REMOVED lines=13> */
.L_x_30236:
[----:B------:R-:W-:Y:S01]  /*8220*/  IMAD.MOV.U32 R0, RZ, RZ, 0x7f ;  /* 0x0000007fff007424 */ /* 0x000fe200078e00ff */
[----:B------:R-:W-:-:S04]  /*8230*/  ISETP.GT.U32.AND P0, PT, R4, 0x7f800000, PT ;  /* 0x7f8000000400780c */ /* 0x000fc80003f04070 */
[----:B------:R-:W-:-:S04]  /*8240*/  SEL R0, R0, 0x7c, P0 ;  /* 0x0000007c00007807 */ /* 0x000fc80000000000 */
.L_x_30237:
[----:B------:R-:W-:Y:S05]  /*8250*/  BSYNC B0 ;  /* 0x0000000000007941 */ /* 0x000fea0003800000 */
.L_x_30235:
[----:B------:R-:W-:-:S04]  /*8260*/  LOP3.LUT R4, R5, 0x80000000, RZ, 0xc0, !PT ;  /* 0x8000000005047812 */ /* 0x000fc800078ec0ff */
[----:B------:R-:W-:-:S04]  /*8270*/  SHF.R.U32.HI R5, RZ, 0x18, R4 ;  /* 0x00000018ff057819 */ /* 0x000fc80000011604 */
[----:B------:R-:W-:-:S05]  /*8280*/  LOP3.LUT R5, R0, R5, RZ, 0xfc, !PT ;  /* 0x0000000500057212 */ /* 0x000fca00078efcff */
[----:B------:R-:W-:Y:S01]  /*8290*/  STG.E.U8 [R2.64], R5 ;  /* 0x0000000502007986 */ /* 0x000fe2000c101124 */
[----:B------:R-:W-:Y:S05]  /*82a0*/  EXIT ;  /* 0x000000000000794d */ /* 0x000fea0003800000 */
.L_x_30231:
[----:B-----5:R-:W0:Y:S02]  /*82b0*/  I2F.S8 R0, R24 ;  /* 0x0000001800007306 */ /* 0x020e240000001400 */
[----:B0-----:R-:W-:-:S05]  /*82c0*/  F2FP.BF16.PACK_AB R0, RZ, R0 ;  /* 0x00000000ff00723e */ /* 0x001fca00000010ff */
[----:B------:R-:W-:Y:S01]  /*82d0*/  STG.E.U16 [R2.64], R0 ;  /* 0x0000000002007986 */ /* 0x000fe2000c101524 */
[----:B------:R-:W-:Y:S05]  /*82e0*/  EXIT ;  /* 0x000000000000794d */ /* 0x000fea0003800000 */
.L_x_30228:
        /* <DEDUP_REMOVED lines=12> */
.L_x_30240:
        /* <DEDUP_REMOVED lines=17> */
.L_x_30243:
[----:B------:R-:W-:-:S04]  /*84c0*/  LOP3.LUT R0, R7, 0x80000000, RZ, 0xc0, !PT ;  /* 0x8000000007007812 */ /* 0x000fc800078ec0ff */
[----:B------:R-:W-:-:S04]  /*84d0*/  SHF.R.U32.HI R5, RZ, 0x18, R0 ;  /* 0x00000018ff057819 */ /* 0x000fc80000011600 */
[----:B------:R-:W-:-:S04]  /*84e0*/  LOP3.LUT R4, R4, R5, RZ, 0xfc, !PT ;  /* 0x0000000504047212 */ /* 0x000fc800078efcff */
[----:B------:R-:W-:Y:S02]  /*84f0*/  PRMT R0, R4, 0x7610, R0 ;  /* 0x0000761004007816 */ /* 0x000fe40000000000 */
.L_x_30242:
[----:B------:R-:W-:Y:S05]  /*8500*/  BSYNC B0 ;  /* 0x0000000000007941 */ /* 0x000fea0003800000 */
.L_x_30241:
[----:B------:R-:W-:Y:S01]  /*8510*/  STG.E.U8 [R2.64], R0 ;  /* 0x0000000002007986 */ /* 0x000fe2000c101124 */
[----:B------:R-:W-:Y:S05]  /*8520*/  EXIT ;  /* 0x000000000000794d */ /* 0x000fea0003800000 */
.L_x_30239:
        /* <DEDUP_REMOVED lines=17> */
.L_x_30246:
[----:B------:R-:W-:-:S04]  /*8640*/  LOP3.LUT R0, R7, 0x80000000, RZ, 0xc0, !PT ;  /* 0x8000000007007812 */ /* 0x000fc800078ec0ff */
[----:B------:R-:W-:-:S04]  /*8650*/  SHF.R.U32.HI R5, RZ, 0x18, R0 ;  /* 0x00000018ff057819 */ /* 0x000fc80000011600 */
[----:B------:R-:W-:-:S04]  /*8660*/  LOP3.LUT R4, R4, R5, RZ, 0xfc, !PT ;  /* 0x0000000504047212 */ /* 0x000fc800078efcff */
[----:B------:R-:W-:Y:S02]  /*8670*/  PRMT R0, R4, 0x7610, R0 ;  /* 0x0000761004007816 */ /* 0x000fe40000000000 */
.L_x_30245:
[----:B------:R-:W-:Y:S05]  /*8680*/  BSYNC B0 ;  /* 0x0000000000007941 */ /* 0x000fea0003800000 */
.L_x_30244:
[----:B------:R-:W-:Y:S01]  /*8690*/  STG.E.U8 [R2.64], R0 ;  /* 0x0000000002007986 */ /* 0x000fe2000c101124 */
[----:B------:R-:W-:Y:S05]  /*86a0*/  EXIT ;  /* 0x000000000000794d */ /* 0x000fea0003800000 */
.L_x_30238:
        /* <DEDUP_REMOVED lines=22> */
.L_x_30221:
        /* <DEDUP_REMOVED lines=20> */
.L_x_30248:
[----:B-----5:R-:W-:-:S04]  /*8950*/  LOP3.LUT R24, R24, 0xffff, RZ, 0xc0, !PT ;  /* 0x0000ffff18187812 */ /* 0x020fc800078ec0ff */
[----:B------:R-:W-:-:S05]  /*8960*/  PRMT R24, R24, 0x8880, RZ ;  /* 0x0000888018187816 */ /* 0x000fca00000000ff */
[----:B------:R-:W-:-:S05]  /*8970*/  IMAD.MOV.U32 R4, RZ, RZ, R24 ;  /* 0x000000ffff047224 */ /* 0x000fca00078e0018 */
[----:B------:R-:W-:-:S05]  /*8980*/  SHF.R.S32.HI R5, RZ, 0x1f, R4 ;  /* 0x0000001fff057819 */ /* 0x000fca0000011404 */
[----:B------:R-:W-:Y:S01]  /*8990*/  STG.E.64 [R2.64], R4 ;  /* 0x0000000402007986 */ /* 0x000fe2000c101b24 */
[----:B------:R-:W-:Y:S05]  /*89a0*/  EXIT ;  /* 0x000000000000794d */ /* 0x000fea0003800000 */
.L_x_30247:
[----:B-----5:R-:W-:-:S04]  /*89b0*/  LOP3.LUT R24, R24, 0xffff, RZ, 0xc0, !PT ;  /* 0x0000ffff18187812 */ /* 0x020fc800078ec0ff */
[----:B------:R-:W-:-:S05]  /*89c0*/  PRMT R5, R24, 0x8880, RZ ;  /* 0x0000888018057816 */ /* 0x000fca00000000ff */
[----:B------:R-:W-:Y:S01]  /*89d0*/  STG.E [R2.64], R5 ;  /* 0x0000000502007986 */ /* 0x000fe2000c101924 */
[----:B------:R-:W-:Y:S05]  /*89e0*/  EXIT ;  /* 0x000000000000794d */ /* 0x000fea0003800000 */
.L_x_30249:
        /* <DEDUP_REMOVED lines=9> */
.L_x_32732:


//--------------------- .text._ZN2at6native18elementwise_kernelILi128ELi4EZNS0_22gpu_kernel_impl_nocastINS0_13AUnaryFunctorIaaaZZZNS0_15binary_internal21div_floor_kernel_cudaERNS_18TensorIteratorBaseEENKUlvE_clEvENKUlvE0_clEvEUlaaE_EEEEvS6_RKT_EUliE_EEviT1_ --------------------------
	.section	.text._ZN2at6native18elementwise_kernelILi128ELi4EZNS0_22gpu_kernel_impl_nocastINS0_13AUnaryFunctorIaaaZZZNS0_15binary_internal21div_floor_kernel_cudaERNS_18TensorIteratorBaseEENKUlvE_clEvENKUlvE0_clEvEUlaaE_EEEEvS6_RKT_EUliE_EEviT1_,"ax",@progbits
	.sectioninfo	@"SHI_REGISTERS=17"
	.align	128
        .global         _ZN2at6native18elementwise_kernelILi128ELi4EZNS0_22gpu_kernel_impl_nocastINS0_13AUnaryFunctorIaaaZZZNS0_15binary_internal21div_floor_kernel_cudaERNS_18TensorIteratorBaseEENKUlvE_clEvENKUlvE0_clEvEUlaaE_EEEEvS6_RKT_EUliE_EEviT1_
        .type           _ZN2at6native18elementwise_kernelILi128ELi4EZNS0_22gpu_kernel_impl_nocastINS0_13AUnaryFunctorIaaaZZZNS0_15binary_internal21div_floor_kernel_cudaERNS_18TensorIteratorBaseEENKUlvE_clEvENKUlvE0_clEvEUlaaE_EEEEvS6_RKT_EUliE_EEviT1_,@function
        .size           _ZN2at6native18elementwise_kernelILi128ELi4EZNS0_22gpu_kernel_impl_nocastINS0_13AUnaryFunctorIaaaZZZNS0_15binary_internal21div_floor_kernel_cudaERNS_18TensorIteratorBaseEENKUlvE_clEvENKUlvE0_clEvEUlaaE_EEEEvS6_RKT_EUliE_EEviT1_,(.L_x_32733 - _ZN2at6native18elementwise_kernelILi128ELi4EZNS0_22gpu_kernel_impl_nocastINS0_13AUnaryFunctorIaaaZZZNS0_15binary_internal21div_floor_kernel_cudaERNS_18TensorIteratorBaseEENKUlvE_clEvENKUlvE0_clEvEUlaaE_EEEEvS6_RKT_EUliE_EEviT1_)
        .other          _ZN2at6native18elementwise_kernelILi128ELi4EZNS0_22gpu_kernel_impl_nocastINS0_13AUnaryFunctorIaaaZZZNS0_15binary_internal21div_floor_kernel_cudaERNS_18TensorIteratorBaseEENKUlvE_clEvENKUlvE0_clEvEUlaaE_EEEEvS6_RKT_EUliE_EEviT1_,@"STO_CUDA_ENTRY STV_DEFAULT"
_ZN2at6native18elementwise_kernelILi128ELi4EZNS0_22gpu_kernel_impl_nocastINS0_13AUnaryFunctorIaaaZZZNS0_15binary_internal21div_floor_kernel_cudaERNS_18TensorIteratorBaseEENKUlvE_clEvENKUlvE0_clEvEUlaaE_EEEEvS6_RKT_EUliE_EEviT1_:
.text._ZN2at6native18elementwise_kernelILi128ELi4EZNS0_22gpu_kernel_impl_nocastINS0_13AUnaryFunctorIaaaZZZNS0_15binary_internal21div_floor_kernel_cudaERNS_18TensorIteratorBaseEENKUlvE_clEvENKUlvE0_clEvEUlaaE_EEEEvS6_RKT_EUliE_EEviT1_:
        /* <DEDUP_REMOVED lines=237> */
.L_x_30252:
[----:B------:R-:W-:-:S05]  /*0ed0*/  IADD3 R4, P0, R4, c[0x0][0x368], RZ ;  /* 0x0000da0004047a10 */ /* 0x000fca0007f1e0ff */
[----:B------:R-:W-:-:S06]  /*0ee0*/  IMAD.X R5, RZ, RZ, c[0x0][0x36c], P0 ;  /* 0x0000db00ff057624 */ /* 0x000fcc00000e06ff */
[----:B------:R0:W2:Y:S01]  /*0ef0*/  LDG.E.U8 R5, [R4.64] ;  /* 0x0000000404057981 */ /* 0x0000a2000c1e1100 */
        /* <DEDUP_REMOVED lines=44> */
.L_x_30254:
[----:B------:R-:W-:Y:S05]  /*11c0*/  BSYNC B1 ;  /* 0x0000000000017941 */ /* 0x000fea0003800000 */
.L_x_30253:
[----:B------:R0:W-:Y:S01]  /*11d0*/  STG.E.U8 [R4.64], R9 ;  /* 0x0000000904007986 */ /* 0x0001e2000c101104 */
[----:B------:R-:W-:-:S03]  /*11e0*/  IADD3 R3, R3, 0x80, RZ ;  /* 0x0000008003037810 */ /* 0x000fc60007ffe0ff */
.L_x_30251:
[----:B-1----:R-:W-:Y:S05]  /*11f0*/  BSYNC B0 ;  /* 0x0000000000007941 */ /* 0x002fea0003800000 */
.L_x_30250:
        /* <DEDUP_REMOVED lines=230> */
.L_x_30257:
[----:B------:R-:W-:-:S04]  /*2060*/  IADD3 R4, P0, R4, c[0x0][0x368], RZ ;  /* 0x0000da0004047a10 */ /* 0x000fc80007f1e0ff */
[----:B------:R-:W-:-:S06]  /*2070*/  IADD3.X R5, RZ, c[0x0][0x36c], RZ, P0, !PT ;  /* 0x0000db00ff057a10 */ /* 0x000fcc00007fe4ff */
[----:B------:R-:W2:Y:S01]  /*2080*/  LDG.E.U8 R5, [R4.64] ;  /* 0x0000000404057981 */ /* 0x000ea2000c1e1100 */
        /* <DEDUP_REMOVED lines=44> */
.L_x_30259:
[----:B------:R-:W-:Y:S05]  /*2350*/  BSYNC B1 ;  /* 0x0000000000017941 */ /* 0x000fea0003800000 */
.L_x_30258:
        /* <DEDUP_REMOVED lines=231> */
.L_x_30260:
        /* <DEDUP_REMOVED lines=47> */
.L_x_30262:
[----:B------:R-:W-:Y:S05]  /*34c0*/  BSYNC B1 ;  /* 0x0000000000017941 */ /* 0x000fea0003800000 */
.L_x_30261:
[----:B------:R0:W-:Y:S01]  /*34d0*/  STG.E.U8 [R4.64], R9 ;  /* 0x0000000904007986 */ /* 0x0001e2000c101104 */
[----:B------:R-:W-:-:S03]  /*34e0*/  IADD3 R3, R3, 0x80, RZ ;  /* 0x0000008003037810 */ /* 0x000fc60007ffe0ff */
.L_x_30256:
[----:B0-----:R-:W-:Y:S05]  /*34f0*/  BSYNC B0 ;  /* 0x0000000000007941 */ /* 0x001fea0003800000 */
.L_x_30255:
        /* <DEDUP_REMOVED lines=229> */
.L_x_30263:
[----:B------:R-:W-:-:S04]  /*4350*/  IADD3 R6, P0, R4, c[0x0][0x368], RZ ;  /* 0x0000da0004067a10 */ /* 0x000fc80007f1e0ff */
[----:B------:R-:W-:-:S05]  /*4360*/  IADD3.X R7, RZ, c[0x0][0x36c], RZ, P0, !PT ;  /* 0x0000db00ff077a10 */ /* 0x000fca00007fe4ff */
[----:B------:R-:W2:Y:S01]  /*4370*/  LDG.E.U8 R3, [R6.64] ;  /* 0x0000000406037981 */ /* 0x000ea2000c1e1100 */
        /* <DEDUP_REMOVED lines=44> */
.L_x_30265:
[----:B------:R-:W-:Y:S05]  /*4640*/  BSYNC B0 ;  /* 0x0000000000007941 */ /* 0x000fea0003800000 */
.L_x_30264:
[----:B------:R-:W-:Y:S01]  /*4650*/  STG.E.U8 [R2.64], R9 ;  /* 0x0000000902007986 */ /* 0x000fe2000c101104 */
[----:B------:R-:W-:Y:S05]  /*4660*/  EXIT ;  /* 0x000000000000794d */ /* 0x000fea0003800000 */
.L_x_30266:
        /* <DEDUP_REMOVED lines=9> */
.L_x_32733:


//--------------------- .text._ZN2at6native27unrolled_elementwise_kernelINS0_13AUnaryFunctorIaaaZZZNS0_15binary_internal21div_floor_kernel_cudaERNS_18TensorIteratorBaseEENKUlvE_clEvENKUlvE0_clEvEUlaaE_EESt5arrayIPcLm2EELi4E23TrivialOffsetCalculatorILi1EjESE_NS0_6memory15LoadWithoutCastENSF_16StoreWithoutCastEEEviT_T0_T2_T3_T4_T5_ --------------------------
	.section	.text._ZN2at6native27unrolled_elementwise_kernelINS0_13AUnaryFunctorIaaaZZZNS0_15binary_internal21div_floor_kernel_cudaERNS_18TensorIteratorBaseEENKUlvE_clEvENKUlvE0_clEvEUlaaE_EESt5arrayIPcLm2EELi4E23TrivialOffsetCalculatorILi1EjESE_NS0_6memory15LoadWithoutCastENSF_16StoreWithoutCastEEEviT_T0_T2_T3_T4_T5_,"ax",@progbits
	.sectioninfo	@"SHI_REGISTERS=24"
	.align	128
        .global         _ZN2at6native27unrolled_elementwise_kernelINS0_13AUnaryFunctorIaaaZZZNS0_15binary_internal21div_floor_kernel_cudaERNS_18TensorIteratorBaseEENKUlvE_clEvENKUlvE0_clEvEUlaaE_EESt5arrayIPcLm2EELi4E23TrivialOffsetCalculatorILi1EjESE_NS0_6memory15LoadWithoutCastENSF_16StoreWithoutCastEEEviT_T0_T2_T3_T4_T5_
        .type           _ZN2at6native27unrolled_elementwise_kernelINS0_13AUnaryFunctorIaaaZZZNS0_15binary_internal21div_floor_kernel_cudaERNS_18TensorIteratorBaseEENKUlvE_clEvENKUlvE0_clEvEUlaaE_EESt5arrayIPcLm2EELi4E23TrivialOffsetCalculatorILi1EjESE_NS0_6memory15LoadWithoutCastENSF_16StoreWithoutCastEEEviT_T0_T2_T3_T4_T5_,@function
        .size           _ZN2at6native27unrolled_elementwise_kernelINS0_13AUnaryFunctorIaaaZZZNS0_15binary_internal21div_floor_kernel_cudaERNS_18TensorIteratorBaseEENKUlvE_clEvENKUlvE0_clEvEUlaaE_EESt5arrayIPcLm2EELi4E23TrivialOffsetCalculatorILi1EjESE_NS0_6memory15LoadWithoutCastENSF_16StoreWithoutCastEEEviT_T0_T2_T3_T4_T5_,(.L_x_32734 - _ZN2at6native27unrolled_elementwise_kernelINS0_13AUnaryFunctorIaaaZZZNS0_15binary_internal21div_floor_kernel_cudaERNS_18TensorIteratorBaseEENKUlvE_clEvENKUlvE0_clEvEUlaaE_EESt5arrayIPcLm2EELi4E23TrivialOffsetCalculatorILi1EjESE_NS0_6memory15LoadWithoutCastENSF_16StoreWithoutCastEEEviT_T0_T2_T3_T4_T5_)
        .other          _ZN2at6native27unrolled_elementwise_kernelINS0_13AUnaryFunctorIaaaZZZNS0_15binary_internal21div_floor_kernel_cudaERNS_18TensorIteratorBaseEENKUlvE_clEvENKUlvE0_clEvEUlaaE_EESt5arrayIPcLm2EELi4E23TrivialOffsetCalculatorILi1EjESE_NS0_6memory15LoadWithoutCastENSF_16StoreWithoutCastEEEviT_T0_T2_T3_T4_T5_,@"STO_CUDA_ENTRY STV_DEFAULT"
_ZN2at6native27unrolled_elementwise_kernelINS0_13AUnaryFunctorIaaaZZZNS0_15binary_internal21div_floor_kernel_cudaERNS_18TensorIteratorBaseEENKUlvE_clEvENKUlvE0_clEvEUlaaE_EESt5arrayIPcLm2EELi4E23TrivialOffsetCalculatorILi1EjESE_NS0_6memory15LoadWithoutCastENSF_16StoreWithoutCastEEEviT_T0_T2_T3_T4_T5_:
.text._ZN2at6native27unrolled_elementwise_kernelINS0_13AUnaryFunctorIaaaZZZNS0_15binary_internal21div_floor_kernel_cudaERNS_18TensorIteratorBaseEENKUlvE_clEvENKUlvE0_clEvEUlaaE_EESt5arrayIPcLm2EELi4E23TrivialOffsetCalculatorILi1EjESE_NS0_6memory15LoadWithoutCastENSF_16StoreWithoutCastEEEviT_T0_T2_T3_T4_T5_:
        /* <DEDUP_REMOVED lines=47> */
[----:B-----5:R-:W-:Y:S02]  /*02f0*/  LOP3.LUT R8, R3, 0xffff, RZ, 0xc0, !PT ;  /* 0x0000ffff03087812 */ /* 0x020fe400078ec0ff */
[----:B------:R-:W-:-:S02]  /*0300*/  IABS R12, R0 ;  /* 0x00000000000c7213 */ /* 0x000fc40000000000 */
[----:B0-----:R-:W-:Y:S02]  /*0310*/  PRMT R17, R8, 0x8880, RZ ;  /* 0x0000888008117816 */ /* 0x001fe400000000ff */
[----:B------:R-:W-:Y:S02]  /*0320*/  LOP3.LUT R3, R3, R4, RZ, 0x3c, !PT ;  /* 0x0000000403037212 */ /* 0x000fe400078e3cff */
[-C--:B------:R-:W-:Y:S02]  /*0330*/  IABS R8, R17.reuse ;  /* 0x0000001100087213 */ /* 0x080fe40000000000 */
[----:B------:R-:W-:Y:S02]  /*0340*/  IABS R16, R17 ;  /* 0x0000001100107213 */ /* 0x000fe40000000000 */
[----:B------:R-:W0:Y:S01]  /*0350*/  I2F.RP R10, R8 ;  /* 0x00000008000a7306 */ /* 0x000e220000209400 */
[----:B------:R-:W-:-:S07]  /*0360*/  PRMT R3, R3, 0x8880, RZ ;  /* 0x0000888003037816 */ /* 0x000fce00000000ff */
        /* <DEDUP_REMOVED lines=33> */
.L_x_30268:
[----:B------:R-:W-:Y:S05]  /*0580*/  BSYNC B0 ;  /* 0x0000000000007941 */ /* 0x000fea0003800000 */
.L_x_30267:
[----:B------:R-:W-:Y:S01]  /*0590*/  @!P0 IADD3 R2, P5, R2, c[0x0][0x168], RZ ;  /* 0x00005a0002028a10 */ /* 0x000fe20007fbe0ff */
[----:B------:R-:W-:Y:S01]  /*05a0*/  BSSY B0, `(.L_x_30269) ;  /* 0x000002d000007945 */ /* 0x000fe20003800000 */
[----:B------:R-:W-:-:S03]  /*05b0*/  ISETP.GE.AND P3, PT, R6, R7, PT ;  /* 0x000000070600720c */ /* 0x000fc60003f66270 */
[----:B-----5:R-:W-:Y:S01]  /*05c0*/  @!P0 IMAD.X R3, RZ, RZ, c[0x0][0x16c], P5 ;  /* 0x00005b00ff038624 */ /* 0x020fe200028e06ff */
[----:B------:R-:W-:Y:S05]  /*05d0*/  @P4 BRA `(.L_x_30270) ;  /* 0x0000029000004947 */ /* 0x000fea0003800000 */
[C---:B------:R-:W-:Y:S02]  /*05e0*/  LOP3.LUT R8, R13.reuse, 0xffff, RZ, 0xc0, !PT ;  /* 0x0000ffff0d087812 */ /* 0x040fe400078ec0ff */
[----:B------:R-:W-:Y:S02]  /*05f0*/  IABS R12, R0 ;  /* 0x00000000000c7213 */ /* 0x000fe40000000000 */
[----:B0-----:R-:W-:Y:S02]  /*0600*/  PRMT R19, R8, 0x8880, RZ ;  /* 0x0000888008137816 */ /* 0x001fe400000000ff */
        /* <DEDUP_REMOVED lines=38> */
.L_x_30270:
[----:B------:R-:W-:Y:S05]  /*0870*/  BSYNC B0 ;  /* 0x0000000000007941 */ /* 0x000fea0003800000 */
.L_x_30269:
[----:B------:R-:W-:Y:S01]  /*0880*/  BSSY B0, `(.L_x_30271) ;  /* 0x000002b000007945 */ /* 0x000fe20003800000 */
[----:B------:R-:W-:Y:S05]  /*0890*/  @P1 BRA `(.L_x_30272) ;  /* 0x0000029000001947 */ /* 0x000fea0003800000 */
[C---:B------:R-:W-:Y:S02]  /*08a0*/  LOP3.LUT R10, R11.reuse, 0xffff, RZ, 0xc0, !PT ;  /* 0x0000ffff0b0a7812 */ /* 0x040fe400078ec0ff */
[----:B0-----:R-:W-:Y:S02]  /*08b0*/  IABS R16, R0 ;  /* 0x0000000000107213 */ /* 0x001fe40000000000 */
        /* <DEDUP_REMOVED lines=39> */
.L_x_30272:
[----:B------:R-:W-:Y:S05]  /*0b30*/  BSYNC B0 ;  /* 0x0000000000007941 */ /* 0x000fea0003800000 */
.L_x_30271:
[----:B------:R-:W-:Y:S01]  /*0b40*/  BSSY B0, `(.L_x_30273) ;  /* 0x000002c000007945 */ /* 0x000fe20003800000 */
[----:B------:R-:W-:Y:S05]  /*0b50*/  @P2 BRA `(.L_x_30274) ;  /* 0x000002a000002947 */ /* 0x000fea0003800000 */
[----:B------:R-:W-:Y:S02]  /*0b60*/  LOP3.LUT R11, R5, 0xffff, RZ, 0xc0, !PT ;  /* 0x0000ffff050b7812 */ /* 0x000fe400078ec0ff */
[----:B0-----:R-:W-:Y:S02]  /*0b70*/  IABS R18, R0 ;  /* 0x0000000000127213 */ /* 0x001fe40000000000 */
[----:B------:R-:W-:Y:S02]  /*0b80*/  PRMT R17, R11, 0x8880, RZ ;  /* 0x000088800b117816 */ /* 0x000fe400000000ff */
[----:B------:R-:W-:Y:S02]  /*0b90*/  LOP3.LUT R4, R5, R4, RZ, 0x3c, !PT ;  /* 0x0000000405047212 */ /* 0x000fe400078e3cff */
[-C--:B------:R-:W-:Y:S02]  /*0ba0*/  IABS R11, R17.reuse ;  /* 0x00000011000b7213 */ /* 0x080fe40000000000 */
[----:B------:R-:W-:-:S02]  /*0bb0*/  IABS R20, R17 ;  /* 0x0000001100147213 */ /* 0x000fc40000000000 */
[----:B------:R-:W0:Y:S01]  /*0bc0*/  I2F.RP R14, R11 ;  /* 0x0000000b000e7306 */ /* 0x000e220000209400 */
[----:B------:R-:W-:-:S07]  /*0bd0*/  PRMT R4, R4, 0x8880, RZ ;  /* 0x0000888004047816 */ /* 0x000fce00000000ff */
        /* <DEDUP_REMOVED lines=34> */
.L_x_30274:
[----:B------:R-:W-:Y:S05]  /*0e00*/  BSYNC B0 ;  /* 0x0000000000007941 */ /* 0x000fea0003800000 */
.L_x_30273:
        /* <DEDUP_REMOVED lines=14> */
.L_x_30276:
[----:B------:R-:W-:Y:S05]  /*0ef0*/  BSYNC B0 ;  /* 0x0000000000007941 */ /* 0x000fea0003800000 */
.L_x_30275:
[----:B------:R-:W-:-:S13]  /*0f00*/  ISETP.GE.AND P0, PT, R6, R7, PT ;  /* 0x000000070600720c */ /* 0x000fda0003f06270 */
[----:B------:R-:W-:Y:S05]  /*0f10*/  @P0 EXIT ;  /* 0x000000000000094d */ /* 0x000fea0003800000 */
[----:B-1----:R-:W-:-:S05]  /*0f20*/  IMAD R2, R9, 0x200, R6 ;  /* 0x0000020009027824 */ /* 0x002fca00078e0206 */
[----:B------:R-:W-:-:S05]  /*0f30*/  IADD3 R2, P0, R2, c[0x0][0x168], RZ ;  /* 0x00005a0002027a10 */ /* 0x000fca0007f1e0ff */
[----:B------:R-:W-:-:S05]  /*0f40*/  IMAD.X R3, RZ, RZ, c[0x0][0x16c], P0 ;  /* 0x00005b00ff037624 */ /* 0x000fca00000e06ff */
[----:B------:R-:W-:Y:S01]  /*0f50*/  STG.E.U8 [R2.64], R13 ;  /* 0x0000000d02007986 */ /* 0x000fe2000c101104 */
[----:B------:R-:W-:Y:S05]  /*0f60*/  EXIT ;  /* 0x000000000000794d */ /* 0x000fea0003800000 */
.L_x_30277:
        /* <DEDUP_REMOVED lines=9> */
.L_x_32734:


//--------------------- .text._ZN2at6native29vectorized_elementwise_kernelILi2ENS0_13AUnaryFunctorIaaaZZZNS0_15binary_internal21div_floor_kernel_cudaERNS_18TensorIteratorBaseEENKUlvE_clEvENKUlvE0_clEvEUlaaE_EESt5arrayIPcLm2EEEEviT0_T1_ --------------------------
	.section	.text._ZN2at6native29vectorized_elementwise_kernelILi2ENS0_13AUnaryFunctorIaaaZZZNS0_15binary_internal21div_floor_kernel_cudaERNS_18TensorIteratorBaseEENKUlvE_clEvENKUlvE0_clEvEUlaaE_EESt5arrayIPcLm2EEEEviT0_T1_,"ax",@progbits
	.sectioninfo	@"SHI_REGISTERS=32"
	.align	128
        .global         _ZN2at6native29vectorized_elementwise_kernelILi2ENS0_13AUnaryFunctorIaaaZZZNS0_15binary_internal21div_floor_kernel_cudaERNS_18TensorIteratorBaseEENKUlvE_clEvENKUlvE0_clEvEUlaaE_EESt5arrayIPcLm2EEEEviT0_T1_
        .type           _ZN2at6native29vectorized_elementwise_kernelILi2ENS0_13AUnaryFunctorIaaaZZZNS0_15binary_internal21div_floor_kernel_cudaERNS_18TensorIteratorBaseEENKUlvE_clEvENKUlvE0_clEvEUlaaE_EESt5arrayIPcLm2EEEEviT0_T1_,@function
        .size           _ZN2at6native29vectorized_elementwise_kernelILi2ENS0_13AUnaryFunctorIaaaZZZNS0_15binary_internal21div_floor_kernel_cudaERNS_18TensorIteratorBaseEENKUlvE_clEvENKUlvE0_clEvEUlaaE_EESt5arrayIPcLm2EEEEviT0_T1_,(.L_x_32735 - _ZN2at6native29vectorized_elementwise_kernelILi2ENS0_13AUnaryFunctorIaaaZZZNS0_15binary_internal21div_floor_kernel_cudaERNS_18TensorIteratorBaseEENKUlvE_clEvENKUlvE0_clEvEUlaaE_EESt5arrayIPcLm2EEEEviT0_T1_)
        .other          _ZN2at6native29vectorized_elementwise_kernelILi2ENS0_13AUnaryFunctorIaaaZZZNS0_15binary_internal21div_floor_kernel_cudaERNS_18TensorIteratorBaseEENKUlvE_clEvENKUlvE0_clEvEUlaaE_EESt5arrayIPcLm2EEEEviT0_T1_,@"STO_CUDA_ENTRY STV_DEFAULT"
_ZN2at6native29vectorized_elementwise_kernelILi2ENS0_13AUnaryFunctorIaaaZZZNS0_15binary_internal21div_floor_kernel_cudaERNS_18TensorIteratorBaseEENKUlvE_clEvENKUlvE0_clEvEUlaaE_EESt5arrayIPcLm2EEEEviT0_T1_:
.text._ZN2at6native29vectorized_elementwise_kernelILi2ENS0_13AUnaryFunctorIaaaZZZNS0_15binary_internal21div_floor_kernel_cudaERNS_18TensorIteratorBaseEENKUlvE_clEvENKUlvE0_clEvEUlaaE_EESt5arrayIPcLm2EEEEviT0_T1_:
        /* <DEDUP_REMOVED lines=12> */
[----:B------:R-:W2:Y:S04]  /*00c0*/  LDG.E.U16 R3, [R4.64] ;  /* 0x0000000404037981 */ /* 0x000ea8000c1e1500 */
[----:B------:R-:W3:Y:S04]  /*00d0*/  LDG.E.U16 R18, [R4.64+0x100] ;  /* 0x0001000404127981 */ /* 0x000ee8000c1e1500 */
[----:B------:R0:W5:Y:S04]  /*00e0*/  LDG.E.U16 R10, [R4.64+0x200] ;  /* 0x00020004040a7981 */ /* 0x000168000c1e1500 */
[----:B------:R0:W5:Y:S01]  /*00f0*/  LDG.E.U16 R9, [R4.64+0x300] ;  /* 0x0003000404097981 */ /* 0x000162000c1e1500 */
[----:B------:R-:W-:Y:S01]  /*0100*/  PRMT R8, R13, 0x8880, RZ ;  /* 0x000088800d087816 */ /* 0x000fe200000000ff */
[----:B------:R-:W-:Y:S01]  /*0110*/  BSSY B0, `(.L_x_30279) ;  /* 0x0000055000007945 */ /* 0x000fe20003800000 */
[----:B--2---:R-:W-:-:S02]  /*0120*/  PRMT R25, R3, 0x8880, RZ ;  /* 0x0000888003197816 */ /* 0x004fc400000000ff */
[----:B------:R-:W-:Y:S02]  /*0130*/  PRMT R7, R3, 0x9991, RZ ;  /* 0x0000999103077816 */ /* 0x000fe400000000ff */
[----:B------:R-:W-:Y:S02]  /*0140*/  IABS R0, R25 ;  /* 0x0000001900007213 */ /* 0x000fe40000000000 */
[----:B------:R-:W-:Y:S02]  /*0150*/  IABS R2, R7 ;  /* 0x0000000700027213 */ /* 0x000fe40000000000 */
[----:B------:R-:W1:Y:S01]  /*0160*/  I2F.RP R6, R0 ;  /* 0x0000000000067306 */ /* 0x000e620000209400 */
[C---:B---3--:R-:W-:Y:S02]  /*0170*/  PRMT R23, R18.reuse, 0x8880, RZ ;  /* 0x0000888012177816 */ /* 0x048fe400000000ff */
[----:B------:R-:W-:Y:S02]  /*0180*/  PRMT R21, R18, 0x9991, RZ ;  /* 0x0000999112157816 */ /* 0x000fe400000000ff */
[----:B------:R-:W-:-:S02]  /*0190*/  IABS R19, R23 ;  /* 0x0000001700137213 */ /* 0x000fc40000000000 */
[----:B------:R-:W-:Y:S01]  /*01a0*/  IABS R20, R21 ;  /* 0x0000001500147213 */ /* 0x000fe20000000000 */
[----:B------:R-:W2:Y:S08]  /*01b0*/  I2F.RP R16, R2 ;  /* 0x0000000200107306 */ /* 0x000eb00000209400 */
[----:B-1----:R-:W1:Y:S08]  /*01c0*/  MUFU.RCP R6, R6 ;  /* 0x0000000600067308 */ /* 0x002e700000001000 */
[----:B--2---:R-:W0:Y:S01]  /*01d0*/  MUFU.RCP R16, R16 ;  /* 0x0000001000107308 */ /* 0x004e220000001000 */
[----:B-1----:R-:W-:-:S02]  /*01e0*/  IADD3 R14, R6, 0xffffffe, RZ ;  /* 0x0ffffffe060e7810 */ /* 0x002fc40007ffe0ff */
[----:B------:R-:W-:-:S05]  /*01f0*/  IABS R6, R8 ;  /* 0x0000000800067213 */ /* 0x000fca0000000000 */
[----:B------:R1:W2:Y:S01]  /*0200*/  F2I.FTZ.U32.TRUNC.NTZ R15, R14 ;  /* 0x0000000e000f7305 */ /* 0x0002a2000021f000 */
[----:B0-----:R-:W-:Y:S02]  /*0210*/  IADD3 R4, R16, 0xffffffe, RZ ;  /* 0x0ffffffe10047810 */ /* 0x001fe40007ffe0ff */
[----:B------:R-:W-:-:S05]  /*0220*/  LOP3.LUT R16, R8, R25, RZ, 0x3c, !PT ;  /* 0x0000001908107212 */ /* 0x000fca00078e3cff */
[----:B------:R0:W3:Y:S01]  /*0230*/  F2I.FTZ.U32.TRUNC.NTZ R5, R4 ;  /* 0x0000000400057305 */ /* 0x0000e2000021f000 */
[----:B-1----:R-:W-:Y:S01]  /*0240*/  IMAD.MOV.U32 R14, RZ, RZ, RZ ;  /* 0x000000ffff0e7224 */ /* 0x002fe200078e00ff */
[----:B------:R-:W-:Y:S02]  /*0250*/  ISETP.GE.AND P2, PT, R16, RZ, PT ;  /* 0x000000ff1000720c */ /* 0x000fe40003f46270 */
[----:B------:R-:W-:Y:S01]  /*0260*/  PRMT R16, R3, 0x7771, RZ ;  /* 0x0000777103107816 */ /* 0x000fe200000000ff */
[----:B--2---:R-:W-:-:S03]  /*0270*/  IMAD.MOV R17, RZ, RZ, -R15 ;  /* 0x000000ffff117224 */ /* 0x004fc600078e0a0f */
[C---:B------:R-:W-:Y:S01]  /*0280*/  ISETP.NE.AND P0, PT, R16.reuse, RZ, PT ;  /* 0x000000ff1000720c */ /* 0x040fe20003f05270 */
[----:B0-----:R-:W-:Y:S01]  /*0290*/  IMAD.MOV.U32 R4, RZ, RZ, RZ ;  /* 0x000000ffff047224 */ /* 0x001fe200078e00ff */
[----:B------:R-:W-:Y:S01]  /*02a0*/  LOP3.LUT R16, R16, R13, RZ, 0x3c, !PT ;  /* 0x0000000d10107212 */ /* 0x000fe200078e3cff */
[----:B------:R-:W-:-:S03]  /*02b0*/  IMAD R17, R17, R0, RZ ;  /* 0x0000000011117224 */ /* 0x000fc600078e02ff */
[----:B------:R-:W-:Y:S01]  /*02c0*/  PRMT R16, R16, 0x8880, RZ ;  /* 0x0000888010107816 */ /* 0x000fe200000000ff */
[----:B---3--:R-:W-:Y:S02]  /*02d0*/  IMAD.MOV R29, RZ, RZ, -R5 ;  /* 0x000000ffff1d7224 */ /* 0x008fe400078e0a05 */
[----:B------:R-:W-:Y:S01]  /*02e0*/  IMAD.HI.U32 R15, R15, R17, R14 ;  /* 0x000000110f0f7227 */ /* 0x000fe200078e000e */
[----:B------:R-:W-:-:S03]  /*02f0*/  IABS R14, R7 ;  /* 0x00000007000e7213 */ /* 0x000fc60000000000 */
[----:B------:R-:W-:Y:S02]  /*0300*/  IMAD R29, R29, R2, RZ ;  /* 0x000000021d1d7224 */ /* 0x000fe400078e02ff */
[----:B------:R-:W-:-:S04]  /*0310*/  IMAD.HI.U32 R27, R15, R6, RZ ;  /* 0x000000060f1b7227 */ /* 0x000fc800078e00ff */
[----:B------:R-:W-:Y:S01]  /*0320*/  IMAD.HI.U32 R29, R5, R29, R4 ;  /* 0x0000001d051d7227 */ /* 0x000fe200078e0004 */
[-C--:B------:R-:W-:Y:S01]  /*0330*/  IABS R4, R25.reuse ;  /* 0x0000001900047213 */ /* 0x080fe20000000000 */
[----:B------:R-:W0:Y:S01]  /*0340*/  I2F.RP R5, R19 ;  /* 0x0000001300057306 */ /* 0x000e220000209400 */
[----:B------:R-:W-:Y:S01]  /*0350*/  LOP3.LUT R25, RZ, R25, RZ, 0x33, !PT ;  /* 0x00000019ff197212 */ /* 0x000fe200078e33ff */
[----:B------:R-:W-:Y:S02]  /*0360*/  IMAD.MOV R14, RZ, RZ, -R14 ;  /* 0x000000ffff0e7224 */ /* 0x000fe400078e0a0e */
[----:B------:R-:W-:Y:S02]  /*0370*/  IMAD.MOV R17, RZ, RZ, -R4 ;  /* 0x000000ffff117224 */ /* 0x000fe400078e0a04 */
[----:B------:R-:W-:Y:S01]  /*0380*/  IMAD.MOV.U32 R15, RZ, RZ, R14 ;  /* 0x000000ffff0f7224 */ /* 0x000fe200078e000e */
[----:B------:R-:W-:Y:S01]  /*0390*/  PRMT R14, R3, 0x7770, RZ ;  /* 0x00007770030e7816 */ /* 0x000fe200000000ff */
[----:B------:R-:W-:Y:S01]  /*03a0*/  IMAD R17, R27, R17, R6 ;  /* 0x000000111b117224 */ /* 0x000fe200078e0206 */
[----:B------:R-:W1:Y:S01]  /*03b0*/  I2F.RP R4, R20 ;  /* 0x0000001400047306 */ /* 0x000e620000209400 */
[----:B------:R-:W-:Y:S01]  /*03c0*/  IMAD.HI.U32 R29, R29, R6, RZ ;  /* 0x000000061d1d7227 */ /* 0x000fe200078e00ff */
[----:B------:R-:W-:-:S02]  /*03d0*/  ISETP.NE.AND P1, PT, R14, RZ, PT ;  /* 0x000000ff0e00720c */ /* 0x000fc40003f25270 */
[----:B------:R-:W-:Y:S01]  /*03e0*/  ISETP.GT.U32.AND P3, PT, R0, R17, PT ;  /* 0x000000110000720c */ /* 0x000fe20003f64070 */
[----:B------:R-:W-:Y:S01]  /*03f0*/  IMAD R15, R29, R15, R6 ;  /* 0x0000000f1d0f7224 */ /* 0x000fe200078e0206 */
[----:B------:R-:W-:Y:S02]  /*0400*/  LOP3.LUT R14, R14, R13, RZ, 0x3c, !PT ;  /* 0x0000000d0e0e7212 */ /* 0x000fe400078e3cff */
[----:B0-----:R-:W0:Y:S02]  /*0410*/  MUFU.RCP R5, R5 ;  /* 0x0000000500057308 */ /* 0x001e240000001000 */
[----:B------:R-:W-:Y:S02]  /*0420*/  ISETP.GT.U32.AND P4, PT, R2, R15, PT ;  /* 0x0000000f0200720c */ /* 0x000fe40003f84070 */
[----:B------:R-:W-:-:S04]  /*0430*/  PRMT R14, R14, 0x8880, RZ ;  /* 0x000088800e0e7816 */ /* 0x000fc800000000ff */
[----:B-1----:R-:W1:Y:S01]  /*0440*/  MUFU.RCP R3, R4 ;  /* 0x0000000400037308 */ /* 0x002e620000001000 */
[----:B------:R-:W-:Y:S01]  /*0450*/  @!P3 IMAD.IADD R17, R17, 0x1, -R0 ;  /* 0x000000011111b824 */ /* 0x000fe200078e0a00 */
[----:B------:R-:W-:-:S04]  /*0460*/  @!P3 IADD3 R27, R27, 0x1, RZ ;  /* 0x000000011b1bb810 */ /* 0x000fc80007ffe0ff */
[----:B------:R-:W-:Y:S01]  /*0470*/  ISETP.GE.U32.AND P5, PT, R17, R0, PT ;  /* 0x000000001100720c */ /* 0x000fe20003fa6070 */
[----:B------:R-:W-:Y:S01]  /*0480*/  @!P4 IMAD.IADD R15, R15, 0x1, -R2 ;  /* 0x000000010f0fc824 */ /* 0x000fe200078e0a02 */
[----:B0-----:R-:W-:Y:S02]  /*0490*/  IADD3 R22, R5, 0xffffffe, RZ ;  /* 0x0ffffffe05167810 */ /* 0x001fe40007ffe0ff */
[----:B------:R-:W-:Y:S02]  /*04a0*/  LOP3.LUT R5, R8, R7, RZ, 0x3c, !PT ;  /* 0x0000000708057212 */ /* 0x000fe400078e3cff */
[----:B------:R-:W-:Y:S02]  /*04b0*/  ISETP.GE.U32.AND P6, PT, R15, R2, PT ;  /* 0x000000020f00720c */ /* 0x000fe40003fc6070 */
[----:B------:R-:W-:Y:S02]  /*04c0*/  ISETP.GE.AND P3, PT, R5, RZ, PT ;  /* 0x000000ff0500720c */ /* 0x000fe40003f66270 */
[----:B-1----:R-:W-:Y:S01]  /*04d0*/  IADD3 R3, R3, 0xffffffe, RZ ;  /* 0x0ffffffe03037810 */ /* 0x002fe20007ffe0ff */
[----:B------:R-:W0:Y:S01]  /*04e0*/  F2I.FTZ.U32.TRUNC.NTZ R5, R22 ;  /* 0x0000001600057305 */ /* 0x000e22000021f000 */
[----:B------:R-:W-:-:S02]  /*04f0*/  @!P4 IADD3 R29, R29, 0x1, RZ ;  /* 0x000000011d1dc810 */ /* 0x000fc40007ffe0ff */
[----:B------:R-:W-:Y:S02]  /*0500*/  @P5 IADD3 R27, R27, 0x1, RZ ;  /* 0x000000011b1b5810 */ /* 0x000fe40007ffe0ff */
[----:B------:R-:W-:Y:S01]  /*0510*/  ISETP.GT.AND P5, PT, R14, -0x1, PT ;  /* 0xffffffff0e00780c */ /* 0x000fe20003fa4270 */
[----:B------:R-:W-:Y:S02]  /*0520*/  IMAD.MOV.U32 R14, RZ, RZ, R16 ;  /* 0x000000ffff0e7224 */ /* 0x000fe400078e0010 */
[----:B------:R-:W1:Y:S01]  /*0530*/  F2I.FTZ.U32.TRUNC.NTZ R3, R3 ;  /* 0x0000000300037305 */ /* 0x000e62000021f000 */
[----:B------:R-:W-:Y:S01]  /*0540*/  @P6 IADD3 R29, R29, 0x1, RZ ;  /* 0x000000011d1d6810 */ /* 0x000fe20007ffe0ff */
[----:B------:R-:W-:Y:S01]  /*0550*/  @!P2 IMAD.MOV R27, RZ, RZ, -R27 ;  /* 0x000000ffff1ba224 */ /* 0x000fe200078e0a1b */
[----:B------:R-:W-:Y:S02]  /*0560*/  ISETP.GT.AND P4, PT, R14, -0x1, PT ;  /* 0xffffffff0e00780c */ /* 0x000fe40003f84270 */
[----:B------:R-:W-:Y:S01]  /*0570*/  LOP3.LUT R14, RZ, R7, RZ, 0x33, !PT ;  /* 0x00000007ff0e7212 */ /* 0x000fe200078e33ff */
[----:B------:R-:W-:Y:S01]  /*0580*/  @!P3 IMAD.MOV R29, RZ, RZ, -R29 ;  /* 0x000000ffff1db224 */ /* 0x000fe200078e0a1d */
[----:B------:R-:W-:Y:S01]  /*0590*/  SEL R7, R25, R27, !P1 ;  /* 0x0000001b19077207 */ /* 0x000fe20004800000 */
[----:B0-----:R-:W-:-:S02]  /*05a0*/  IMAD.MOV R16, RZ, RZ, -R5 ;  /* 0x000000ffff107224 */ /* 0x001fc400078e0a05 */
        /* <DEDUP_REMOVED lines=11> */
.L_x_30280:
[----:B------:R-:W-:Y:S05]  /*0660*/  BSYNC B0 ;  /* 0x0000000000007941 */ /* 0x000fea0003800000 */
.L_x_30279:
[----:B------:R-:W-:Y:S01]  /*0670*/  BSSY B0, `(.L_x_30281) ;  /* 0x000000f000007945 */ /* 0x000fe20003800000 */
[----:B-1----:R-:W-:Y:S01]  /*0680*/  IMAD.MOV R17, RZ, RZ, -R3 ;  /* 0x000000ffff117224 */ /* 0x002fe200078e0a03 */
[----:B------:R-:W-:Y:S01]  /*0690*/  SEL R0, R14, R29, !P0 ;  /* 0x0000001d0e007207 */ /* 0x000fe20004000000 */
[----:B------:R-:W-:Y:S01]  /*06a0*/  IMAD.MOV.U32 R22, RZ, RZ, R16 ;  /* 0x000000ffff167224 */ /* 0x000fe200078e0010 */
        /* <DEDUP_REMOVED lines=11> */
.L_x_30282:
[----:B------:R-:W-:Y:S05]  /*0760*/  BSYNC B0 ;  /* 0x0000000000007941 */ /* 0x000fea0003800000 */
.L_x_30281:
[----:B------:R-:W-:Y:S01]  /*0770*/  IMAD R15, R22, R19, RZ ;  /* 0x00000013160f7224 */ /* 0x000fe200078e02ff */
[C---:B-----5:R-:W-:Y:S01]  /*0780*/  PRMT R2, R10.reuse, 0x8880, RZ ;  /* 0x000088800a027816 */ /* 0x060fe200000000ff */
[----:B------:R-:W-:Y:S01]  /*0790*/  IMAD.MOV.U32 R4, RZ, RZ, RZ ;  /* 0x000000ffff047224 */ /* 0x000fe200078e00ff */
[----:B------:R-:W-:Y:S01]  /*07a0*/  PRMT R16, R10, 0x9991, RZ ;  /* 0x000099910a107816 */ /* 0x000fe200000000ff */
[----:B------:R-:W-:Y:S01]  /*07b0*/  IMAD R27, R17, R20, RZ ;  /* 0x00000014111b7224 */ /* 0x000fe200078e02ff */
[----:B------:R-:W-:Y:S01]  /*07c0*/  BSSY B0, `(.L_x_30283) ;  /* 0x0000041000007945 */ /* 0x000fe20003800000 */
[----:B------:R-:W-:Y:S01]  /*07d0*/  IMAD.HI.U32 R5, R5, R15, R4 ;  /* 0x0000000f05057227 */ /* 0x000fe200078e0004 */
[----:B------:R-:W-:-:S03]  /*07e0*/  IABS R4, R23 ;  /* 0x0000001700047213 */ /* 0x000fc60000000000 */
[----:B------:R-:W-:Y:S02]  /*07f0*/  IMAD.MOV.U32 R15, RZ, RZ, R2 ;  /* 0x000000ffff0f7224 */ /* 0x000fe400078e0002 */
[----:B------:R-:W-:Y:S02]  /*0800*/  IMAD.MOV.U32 R2, RZ, RZ, RZ ;  /* 0x000000ffff027224 */ /* 0x000fe400078e00ff */
[----:B------:R-:W-:Y:S01]  /*0810*/  IMAD.MOV.U32 R17, RZ, RZ, R16 ;  /* 0x000000ffff117224 */ /* 0x000fe200078e0010 */
[----:B------:R-:W-:Y:S01]  /*0820*/  IABS R14, R15 ;  /* 0x0000000f000e7213 */ /* 0x000fe20000000000 */
[----:B------:R-:W-:Y:S01]  /*0830*/  IMAD.HI.U32 R27, R3, R27, R2 ;  /* 0x0000001b031b7227 */ /* 0x000fe200078e0002 */
[----:B------:R-:W-:Y:S02]  /*0840*/  IABS R3, R21 ;  /* 0x0000001500037213 */ /* 0x000fe40000000000 */
[----:B------:R-:W-:Y:S01]  /*0850*/  IABS R16, R17 ;  /* 0x0000001100107213 */ /* 0x000fe20000000000 */
[----:B------:R-:W-:Y:S01]  /*0860*/  IMAD.MOV R2, RZ, RZ, -R4 ;  /* 0x000000ffff027224 */ /* 0x000fe200078e0a04 */
[C---:B------:R-:W-:Y:S01]  /*0870*/  PRMT R4, R18.reuse, 0x7770, RZ ;  /* 0x0000777012047816 */ /* 0x040fe200000000ff */
[----:B------:R-:W-:Y:S01]  /*0880*/  IMAD.MOV R25, RZ, RZ, -R3 ;  /* 0x000000ffff197224 */ /* 0x000fe200078e0a03 */
[----:B------:R-:W-:Y:S01]  /*0890*/  PRMT R18, R18, 0x7771, RZ ;  /* 0x0000777112127816 */ /* 0x000fe200000000ff */
[----:B------:R-:W-:Y:S01]  /*08a0*/  IMAD.HI.U32 R29, R5, R6, RZ ;  /* 0x00000006051d7227 */ /* 0x000fe200078e00ff */
[----:B------:R-:W0:Y:S01]  /*08b0*/  I2F.RP R3, R14 ;  /* 0x0000000e00037306 */ /* 0x000e220000209400 */
[----:B------:R-:W-:-:S02]  /*08c0*/  LOP3.LUT R22, R4, R13, RZ, 0x3c, !PT ;  /* 0x0000000d04167212 */ /* 0x000fc400078e3cff */
[--C-:B------:R-:W-:Y:S01]  /*08d0*/  IMAD R2, R29, R2, R6.reuse ;  /* 0x000000021d027224 */ /* 0x100fe200078e0206 */
[----:B------:R-:W-:Y:S01]  /*08e0*/  ISETP.NE.AND P1, PT, R4, RZ, PT ;  /* 0x000000ff0400720c */ /* 0x000fe20003f25270 */
[----:B------:R-:W-:Y:S01]  /*08f0*/  IMAD.HI.U32 R27, R27, R6, RZ ;  /* 0x000000061b1b7227 */ /* 0x000fe200078e00ff */
[----:B------:R-:W-:Y:S02]  /*0900*/  PRMT R22, R22, 0x8880, RZ ;  /* 0x0000888016167816 */ /* 0x000fe400000000ff */
[----:B------:R-:W1:Y:S01]  /*0910*/  I2F.RP R5, R16 ;  /* 0x0000001000057306 */ /* 0x000e620000209400 */
[----:B------:R-:W-:Y:S01]  /*0920*/  ISETP.GT.U32.AND P0, PT, R19, R2, PT ;  /* 0x000000021300720c */ /* 0x000fe20003f04070 */
[----:B------:R-:W-:Y:S01]  /*0930*/  IMAD R25, R27, R25, R6 ;  /* 0x000000191b197224 */ /* 0x000fe200078e0206 */
[----:B------:R-:W-:Y:S02]  /*0940*/  ISETP.GT.AND P2, PT, R22, -0x1, PT ;  /* 0xffffffff1600780c */ /* 0x000fe40003f44270 */
[----:B------:R-:W-:-:S02]  /*0950*/  LOP3.LUT R22, R8, R23, RZ, 0x3c, !PT ;  /* 0x0000001708167212 */ /* 0x000fc400078e3cff */
[----:B------:R-:W-:Y:S01]  /*0960*/  ISETP.GT.U32.AND P3, PT, R20, R25, PT ;  /* 0x000000191400720c */ /* 0x000fe20003f64070 */
[----:B0-----:R-:W0:Y:S01]  /*0970*/  MUFU.RCP R3, R3 ;  /* 0x0000000300037308 */ /* 0x001e220000001000 */
[----:B------:R-:W-:Y:S02]  /*0980*/  ISETP.GE.AND P4, PT, R22, RZ, PT ;  /* 0x000000ff1600720c */ /* 0x000fe40003f86270 */
[----:B------:R-:W-:Y:S02]  /*0990*/  LOP3.LUT R22, R8, R21, RZ, 0x3c, !PT ;  /* 0x0000001508167212 */ /* 0x000fe400078e3cff */
[----:B------:R-:W-:Y:S01]  /*09a0*/  LOP3.LUT R23, RZ, R23, RZ, 0x33, !PT ;  /* 0x00000017ff177212 */ /* 0x000fe200078e33ff */
[----:B------:R-:W-:Y:S01]  /*09b0*/  @!P0 IMAD.IADD R2, R2, 0x1, -R19 ;  /* 0x0000000102028824 */ /* 0x000fe200078e0a13 */
[----:B------:R-:W-:Y:S01]  /*09c0*/  @!P0 IADD3 R29, R29, 0x1, RZ ;  /* 0x000000011d1d8810 */ /* 0x000fe20007ffe0ff */
[----:B-1----:R-:W1:Y:S01]  /*09d0*/  MUFU.RCP R4, R5 ;  /* 0x0000000500047308 */ /* 0x002e620000001000 */
[----:B------:R-:W-:-:S02]  /*09e0*/  ISETP.NE.AND P0, PT, R18, RZ, PT ;  /* 0x000000ff1200720c */ /* 0x000fc40003f05270 */
[----:B------:R-:W-:Y:S01]  /*09f0*/  ISETP.GE.U32.AND P6, PT, R2, R19, PT ;  /* 0x000000130200720c */ /* 0x000fe20003fc6070 */
[----:B------:R-:W-:Y:S01]  /*0a00*/  @!P3 IMAD.IADD R25, R25, 0x1, -R20 ;  /* 0x000000011919b824 */ /* 0x000fe200078e0a14 */
[----:B------:R-:W-:Y:S02]  /*0a10*/  LOP3.LUT R18, R18, R13, RZ, 0x3c, !PT ;  /* 0x0000000d12127212 */ /* 0x000fe400078e3cff */
[----:B------:R-:W-:Y:S02]  /*0a20*/  @!P3 IADD3 R27, R27, 0x1, RZ ;  /* 0x000000011b1bb810 */ /* 0x000fe40007ffe0ff */
[----:B0-----:R-:W-:Y:S02]  /*0a30*/  IADD3 R3, R3, 0xffffffe, RZ ;  /* 0x0ffffffe03037810 */ /* 0x001fe40007ffe0ff */
[----:B------:R-:W-:Y:S02]  /*0a40*/  ISETP.GE.U32.AND P5, PT, R25, R20, PT ;  /* 0x000000141900720c */ /* 0x000fe40003fa6070 */
[----:B------:R-:W-:-:S02]  /*0a50*/  PRMT R18, R18, 0x8880, RZ ;  /* 0x0000888012127816 */ /* 0x000fc400000000ff */
[----:B------:R-:W0:Y:S01]  /*0a60*/  F2I.FTZ.U32.TRUNC.NTZ R3, R3 ;  /* 0x0000000300037305 */ /* 0x000e22000021f000 */
[----:B-1----:R-:W-:Y:S02]  /*0a70*/  IADD3 R4, R4, 0xffffffe, RZ ;  /* 0x0ffffffe04047810 */ /* 0x002fe40007ffe0ff */
[----:B------:R-:W-:Y:S02]  /*0a80*/  @P6 IADD3 R29, R29, 0x1, RZ ;  /* 0x000000011d1d6810 */ /* 0x000fe40007ffe0ff */
[----:B------:R-:W-:Y:S02]  /*0a90*/  ISETP.GE.AND P6, PT, R22, RZ, PT ;  /* 0x000000ff1600720c */ /* 0x000fe40003fc6270 */
[----:B------:R-:W-:Y:S01]  /*0aa0*/  ISETP.GT.AND P3, PT, R18, -0x1, PT ;  /* 0xffffffff1200780c */ /* 0x000fe20003f64270 */
[----:B------:R1:W2:Y:S01]  /*0ab0*/  F2I.FTZ.U32.TRUNC.NTZ R5, R4 ;  /* 0x0000000400057305 */ /* 0x0002a2000021f000 */
[----:B------:R-:W-:Y:S01]  /*0ac0*/  @P5 IADD3 R27, R27, 0x1, RZ ;  /* 0x000000011b1b5810 */ /* 0x000fe20007ffe0ff */
[----:B------:R-:W-:Y:S01]  /*0ad0*/  @!P4 IMAD.MOV R29, RZ, RZ, -R29 ;  /* 0x000000ffff1dc224 */ /* 0x000fe200078e0a1d */
[----:B------:R-:W-:-:S04]  /*0ae0*/  LOP3.LUT R22, RZ, R21, RZ, 0x33, !PT ;  /* 0x00000015ff167212 */ /* 0x000fc800078e33ff */
[----:B------:R-:W-:Y:S01]  /*0af0*/  SEL R18, R23, R29, !P1 ;  /* 0x0000001d17127207 */ /* 0x000fe20004800000 */
[----:B0-----:R-:W-:Y:S02]  /*0b00*/  IMAD.MOV R21, RZ, RZ, -R3 ;  /* 0x000000ffff157224 */ /* 0x001fe400078e0a03 */
[----:B------:R-:W-:Y:S01]  /*0b10*/  @!P6 IMAD.MOV R27, RZ, RZ, -R27 ;  /* 0x000000ffff1be224 */ /* 0x000fe200078e0a1b */
[----:B------:R-:W-:Y:S05]  /*0b20*/  @P2 BRA `(.L_x_30284) ;  /* 0x000000a000002947 */ /* 0x000fea0003800000 */
[----:B-1----:R-:W-:Y:S02]  /*0b30*/  ISETP.GE.AND P4, PT, R8, RZ, PT ;  /* 0x000000ff0800720c */ /* 0x002fe40003f86270 */
        /* <DEDUP_REMOVED lines=9> */
.L_x_30284:
[----:B-1----:R-:W-:Y:S05]  /*0bd0*/  BSYNC B0 ;  /* 0x0000000000007941 */ /* 0x002fea0003800000 */
.L_x_30283:
        /* <DEDUP_REMOVED lines=13> */
.L_x_30286:
[----:B------:R-:W-:Y:S05]  /*0cb0*/  BSYNC B0 ;  /* 0x0000000000007941 */ /* 0x000fea0003800000 */
.L_x_30285:
[----:B------:R-:W-:Y:S01]  /*0cc0*/  PRMT R2, R9, 0x8880, RZ ;  /* 0x0000888009027816 */ /* 0x000fe200000000ff */
[----:B------:R-:W-:Y:S01]  /*0cd0*/  IMAD R23, R21, R14, RZ ;  /* 0x0000000e15177224 */ /* 0x000fe200078e02ff */
[----:B------:R-:W-:Y:S01]  /*0ce0*/  PRMT R4, R9, 0x9991, RZ ;  /* 0x0000999109047816 */ /* 0x000fe200000000ff */
[----:B--2---:R-:W-:Y:S01]  /*0cf0*/  IMAD.MOV R27, RZ, RZ, -R5 ;  /* 0x000000ffff1b7224 */ /* 0x004fe200078e0a05 */
[----:B------:R-:W-:Y:S01]  /*0d00*/  LOP3.LUT R26, RZ, R15, RZ, 0x33, !PT ;  /* 0x0000000fff1a7212 */ /* 0x000fe200078e33ff */
[----:B------:R-:W-:Y:S01]  /*0d10*/  IMAD.MOV.U32 R21, RZ, RZ, R2 ;  /* 0x000000ffff157224 */ /* 0x000fe200078e0002 */
[----:B------:R-:W-:Y:S01]  /*0d20*/  BSSY B0, `(.L_x_30287) ;  /* 0x000002f000007945 */ /* 0x000fe20003800000 */
[----:B------:R-:W-:Y:S02]  /*0d30*/  IMAD.MOV.U32 R2, RZ, RZ, RZ ;  /* 0x000000ffff027224 */ /* 0x000fe400078e00ff */
[----:B------:R-:W-:Y:S01]  /*0d40*/  IMAD R27, R27, R16, RZ ;  /* 0x000000101b1b7224 */ /* 0x000fe200078e02ff */
[----:B------:R-:W-:Y:S01]  /*0d50*/  IABS R20, R21 ;  /* 0x0000001500147213 */ /* 0x000fe20000000000 */
[----:B------:R-:W-:Y:S01]  /*0d60*/  IMAD.HI.U32 R3, R3, R23, R2 ;  /* 0x0000001703037227 */ /* 0x000fe200078e0002 */
[----:B------:R-:W-:-:S03]  /*0d70*/  IABS R2, R15 ;  /* 0x0000000f00027213 */ /* 0x000fc60000000000 */
[----:B------:R-:W-:Y:S02]  /*0d80*/  IMAD.MOV.U32 R23, RZ, RZ, R4 ;  /* 0x000000ffff177224 */ /* 0x000fe400078e0004 */
[----:B------:R-:W-:Y:S02]  /*0d90*/  IMAD.MOV.U32 R4, RZ, RZ, RZ ;  /* 0x000000ffff047224 */ /* 0x000fe400078e00ff */
[----:B------:R-:W-:Y:S01]  /*0da0*/  IMAD.MOV R25, RZ, RZ, -R2 ;  /* 0x000000ffff197224 */ /* 0x000fe200078e0a02 */
[----:B------:R-:W-:Y:S01]  /*0db0*/  IABS R22, R23 ;  /* 0x0000001700167213 */ /* 0x000fe20000000000 */
[----:B------:R-:W-:Y:S01]  /*0dc0*/  IMAD.HI.U32 R27, R5, R27, R4 ;  /* 0x0000001b051b7227 */ /* 0x000fe200078e0004 */
[----:B------:R-:W-:Y:S01]  /*0dd0*/  PRMT R2, R10, 0x7770, RZ ;  /* 0x000077700a027816 */ /* 0x000fe200000000ff */
[----:B------:R-:W0:Y:S02]  /*0de0*/  I2F.RP R5, R20 ;  /* 0x0000001400057306 */ /* 0x000e240000209400 */
[----:B------:R-:W-:Y:S01]  /*0df0*/  IMAD.HI.U32 R29, R3, R6, RZ ;  /* 0x00000006031d7227 */ /* 0x000fe200078e00ff */
[----:B------:R-:W-:-:S03]  /*0e00*/  LOP3.LUT R3, R2, R13, RZ, 0x3c, !PT ;  /* 0x0000000d02037212 */ /* 0x000fc600078e3cff */
[----:B------:R-:W-:Y:S01]  /*0e10*/  IMAD R25, R29, R25, R6 ;  /* 0x000000191d197224 */ /* 0x000fe200078e0206 */
[----:B------:R-:W-:Y:S01]  /*0e20*/  PRMT R3, R3, 0x8880, RZ ;  /* 0x0000888003037816 */ /* 0x000fe200000000ff */
[----:B------:R-:W1:Y:S03]  /*0e30*/  I2F.RP R4, R22 ;  /* 0x0000001600047306 */ /* 0x000e660000209400 */
[----:B------:R-:W-:Y:S02]  /*0e40*/  ISETP.GT.U32.AND P1, PT, R14, R25, PT ;  /* 0x000000190e00720c */ /* 0x000fe40003f24070 */
[----:B------:R-:W-:Y:S02]  /*0e50*/  ISETP.GT.AND P3, PT, R3, -0x1, PT ;  /* 0xffffffff0300780c */ /* 0x000fe40003f64270 */
[----:B------:R-:W-:Y:S01]  /*0e60*/  LOP3.LUT R3, R8, R15, RZ, 0x3c, !PT ;  /* 0x0000000f08037212 */ /* 0x000fe200078e3cff */
[----:B0-----:R-:W0:Y:S03]  /*0e70*/  MUFU.RCP R5, R5 ;  /* 0x0000000500057308 */ /* 0x001e260000001000 */
[----:B------:R-:W-:-:S05]  /*0e80*/  ISETP.GE.AND P2, PT, R3, RZ, PT ;  /* 0x000000ff0300720c */ /* 0x000fca0003f46270 */
[----:B-1----:R-:W1:Y:S01]  /*0e90*/  MUFU.RCP R4, R4 ;  /* 0x0000000400047308 */ /* 0x002e620000001000 */
[----:B------:R-:W-:Y:S01]  /*0ea0*/  @!P1 IMAD.IADD R25, R25, 0x1, -R14 ;  /* 0x0000000119199824 */ /* 0x000fe200078e0a0e */
[----:B------:R-:W-:-:S04]  /*0eb0*/  @!P1 IADD3 R29, R29, 0x1, RZ ;  /* 0x000000011d1d9810 */ /* 0x000fc80007ffe0ff */
[----:B------:R-:W-:Y:S02]  /*0ec0*/  ISETP.GE.U32.AND P0, PT, R25, R14, PT ;  /* 0x0000000e1900720c */ /* 0x000fe40003f06070 */
[----:B0-----:R-:W-:-:S04]  /*0ed0*/  IADD3 R28, R5, 0xffffffe, RZ ;  /* 0x0ffffffe051c7810 */ /* 0x001fc80007ffe0ff */
[----:B------:R-:W0:Y:S01]  /*0ee0*/  F2I.FTZ.U32.TRUNC.NTZ R3, R28 ;  /* 0x0000001c00037305 */ /* 0x000e22000021f000 */
[----:B-1----:R-:W-:-:S06]  /*0ef0*/  IADD3 R5, R4, 0xffffffe, RZ ;  /* 0x0ffffffe04057810 */ /* 0x002fcc0007ffe0ff */
[----:B------:R-:W-:Y:S02]  /*0f00*/  @P0 IADD3 R29, R29, 0x1, RZ ;  /* 0x000000011d1d0810 */ /* 0x000fe40007ffe0ff */
[----:B------:R-:W-:Y:S01]  /*0f10*/  ISETP.NE.AND P0, PT, R2, RZ, PT ;  /* 0x000000ff0200720c */ /* 0x000fe20003f05270 */
[----:B------:R-:W1:Y:S02]  /*0f20*/  F2I.FTZ.U32.TRUNC.NTZ R5, R5 ;  /* 0x0000000500057305 */ /* 0x000e64000021f000 */
        /* <DEDUP_REMOVED lines=14> */
.L_x_30288:
[----:B------:R-:W-:Y:S05]  /*1010*/  BSYNC B0 ;  /* 0x0000000000007941 */ /* 0x000fea0003800000 */
.L_x_30287:
[----:B------:R-:W-:Y:S01]  /*1020*/  IMAD R25, R24, R20, RZ ;  /* 0x0000001418197224 */ /* 0x000fe200078e02ff */
[----:B------:R-:W-:Y:S01]  /*1030*/  PRMT R10, R10, 0x7771, RZ ;  /* 0x000077710a0a7816 */ /* 0x000fe200000000ff */
[----:B------:R-:W-:Y:S01]  /*1040*/  IMAD.MOV.U32 R2, RZ, RZ, RZ ;  /* 0x000000ffff027224 */ /* 0x000fe200078e00ff */
[----:B------:R-:W-:Y:S01]  /*1050*/  BSSY B0, `(.L_x_30289) ;  /* 0x0000048000007945 */ /* 0x000fe20003800000 */
[----:B-1----:R-:W-:Y:S02]  /*1060*/  IMAD.MOV R29, RZ, RZ, -R5 ;  /* 0x000000ffff1d7224 */ /* 0x002fe400078e0a05 */
[----:B------:R-:W-:Y:S01]  /*1070*/  IMAD.HI.U32 R3, R3, R25, R2 ;  /* 0x0000001903037227 */ /* 0x000fe200078e0002 */
[----:B------:R-:W-:-:S03]  /*1080*/  IABS R2, R17 ;  /* 0x0000001100027213 */ /* 0x000fc60000000000 */
[----:B------:R-:W-:Y:S02]  /*1090*/  IMAD R25, R29, R22, RZ ;  /* 0x000000161d197224 */ /* 0x000fe400078e02ff */
[----:B------:R-:W-:Y:S02]  /*10a0*/  IMAD.MOV.U32 R4, RZ, RZ, RZ ;  /* 0x000000ffff047224 */ /* 0x000fe400078e00ff */
[----:B------:R-:W-:-:S04]  /*10b0*/  IMAD.HI.U32 R29, R27, R6, RZ ;  /* 0x000000061b1d7227 */ /* 0x000fc800078e00ff */
[----:B------:R-:W-:Y:S01]  /*10c0*/  IMAD.HI.U32 R5, R5, R25, R4 ;  /* 0x0000001905057227 */ /* 0x000fe200078e0004 */
[----:B------:R-:W-:-:S03]  /*10d0*/  IABS R4, R23 ;  /* 0x0000001700047213 */ /* 0x000fc60000000000 */
[----:B------:R-:W-:Y:S01]  /*10e0*/  IMAD.MOV R25, RZ, RZ, -R2 ;  /* 0x000000ffff197224 */ /* 0x000fe200078e0a02 */
[----:B------:R-:W-:Y:S01]  /*10f0*/  IABS R2, R21 ;  /* 0x0000001500027213 */ /* 0x000fe20000000000 */
[----:B------:R-:W-:Y:S02]  /*1100*/  IMAD.MOV R4, RZ, RZ, -R4 ;  /* 0x000000ffff047224 */ /* 0x000fe400078e0a04 */
[----:B------:R-:W-:Y:S02]  /*1110*/  IMAD R25, R29, R25, R6 ;  /* 0x000000191d197224 */ /* 0x000fe400078e0206 */
[----:B------:R-:W-:Y:S02]  /*1120*/  IMAD.MOV R27, RZ, RZ, -R2 ;  /* 0x000000ffff1b7224 */ /* 0x000fe400078e0a02 */
[----:B------:R-:W-:Y:S01]  /*1130*/  IMAD.HI.U32 R2, R3, R6, RZ ;  /* 0x0000000603027227 */ /* 0x000fe200078e00ff */
[----:B------:R-:W-:-:S03]  /*1140*/  ISETP.GT.U32.AND P4, PT, R16, R25, PT ;  /* 0x000000191000720c */ /* 0x000fc60003f84070 */
[----:B------:R-:W-:-:S04]  /*1150*/  IMAD.HI.U32 R5, R5, R6, RZ ;  /* 0x0000000605057227 */ /* 0x000fc800078e00ff */
[--C-:B------:R-:W-:Y:S02]  /*1160*/  IMAD R3, R2, R27, R6.reuse ;  /* 0x0000001b02037224 */ /* 0x100fe400078e0206 */
[----:B------:R-:W-:Y:S01]  /*1170*/  IMAD R27, R5, R4, R6 ;  /* 0x00000004051b7224 */ /* 0x000fe200078e0206 */
[----:B------:R-:W-:Y:S02]  /*1180*/  LOP3.LUT R4, R10, R13, RZ, 0x3c, !PT ;  /* 0x0000000d0a047212 */ /* 0x000fe400078e3cff */
[----:B------:R-:W-:Y:S01]  /*1190*/  ISETP.GT.U32.AND P0, PT, R20, R3, PT ;  /* 0x000000031400720c */ /* 0x000fe20003f04070 */
[----:B------:R-:W-:Y:S01]  /*11a0*/  @!P4 IMAD.IADD R25, R25, 0x1, -R16 ;  /* 0x000000011919c824 */ /* 0x000fe200078e0a10 */
[----:B------:R-:W-:Y:S02]  /*11b0*/  ISETP.GT.U32.AND P5, PT, R22, R27, PT ;  /* 0x0000001b1600720c */ /* 0x000fe40003fa4070 */
[----:B------:R-:W-:Y:S02]  /*11c0*/  LOP3.LUT R6, R8, R17, RZ, 0x3c, !PT ;  /* 0x0000001108067212 */ /* 0x000fe400078e3cff */
[----:B------:R-:W-:-:S02]  /*11d0*/  PRMT R4, R4, 0x8880, RZ ;  /* 0x0000888004047816 */ /* 0x000fc400000000ff */
[----:B------:R-:W-:Y:S02]  /*11e0*/  ISETP.GE.AND P2, PT, R6, RZ, PT ;  /* 0x000000ff0600720c */ /* 0x000fe40003f46270 */
[----:B------:R-:W-:Y:S02]  /*11f0*/  PRMT R6, R9, 0x7771, RZ ;  /* 0x0000777109067816 */ /* 0x000fe400000000ff */
[----:B------:R-:W-:Y:S01]  /*1200*/  ISETP.GE.U32.AND P1, PT, R25, R16, PT ;  /* 0x000000101900720c */ /* 0x000fe20003f26070 */
[----:B------:R-:W-:Y:S01]  /*1210*/  @!P0 IMAD.IADD R3, R3, 0x1, -R20 ;  /* 0x0000000103038824 */ /* 0x000fe200078e0a14 */
[----:B------:R-:W-:Y:S01]  /*1220*/  ISETP.GT.AND P3, PT, R4, -0x1, PT ;  /* 0xffffffff0400780c */ /* 0x000fe20003f64270 */
[----:B------:R-:W-:Y:S01]  /*1230*/  @!P5 IMAD.IADD R27, R27, 0x1, -R22 ;  /* 0x000000011b1bd824 */ /* 0x000fe200078e0a16 */
[----:B------:R-:W-:Y:S02]  /*1240*/  PRMT R4, R9, 0x7770, RZ ;  /* 0x0000777009047816 */ /* 0x000fe400000000ff */
[----:B------:R-:W-:-:S02]  /*1250*/  @!P0 IADD3 R2, R2, 0x1, RZ ;  /* 0x0000000102028810 */ /* 0x000fc40007ffe0ff */
[----:B------:R-:W-:Y:S02]  /*1260*/  ISETP.GE.U32.AND P6, PT, R3, R20, PT ;  /* 0x000000140300720c */ /* 0x000fe40003fc6070 */
[C---:B------:R-:W-:Y:S02]  /*1270*/  LOP3.LUT R9, R6.reuse, R13, RZ, 0x3c, !PT ;  /* 0x0000000d06097212 */ /* 0x040fe400078e3cff */
[----:B------:R-:W-:Y:S02]  /*1280*/  ISETP.NE.AND P0, PT, R6, RZ, PT ;  /* 0x000000ff0600720c */ /* 0x000fe40003f05270 */
[----:B------:R-:W-:Y:S02]  /*1290*/  LOP3.LUT R6, R8, R21, RZ, 0x3c, !PT ;  /* 0x0000001508067212 */ /* 0x000fe400078e3cff */
[----:B------:R-:W-:Y:S02]  /*12a0*/  @!P4 IADD3 R29, R29, 0x1, RZ ;  /* 0x000000011d1dc810 */ /* 0x000fe40007ffe0ff */
[----:B------:R-:W-:-:S02]  /*12b0*/  ISETP.GE.U32.AND P4, PT, R27, R22, PT ;  /* 0x000000161b00720c */ /* 0x000fc40003f86070 */
[----:B------:R-:W-:Y:S02]  /*12c0*/  @!P5 IADD3 R5, R5, 0x1, RZ ;  /* 0x000000010505d810 */ /* 0x000fe40007ffe0ff */
[----:B------:R-:W-:Y:S02]  /*12d0*/  ISETP.GE.AND P5, PT, R6, RZ, PT ;  /* 0x000000ff0600720c */ /* 0x000fe40003fa6270 */
[----:B------:R-:W-:Y:S02]  /*12e0*/  @P1 IADD3 R29, R29, 0x1, RZ ;  /* 0x000000011d1d1810 */ /* 0x000fe40007ffe0ff */
[C---:B------:R-:W-:Y:S02]  /*12f0*/  ISETP.NE.AND P1, PT, R4.reuse, RZ, PT ;  /* 0x000000ff0400720c */ /* 0x040fe40003f25270 */
[----:B------:R-:W-:Y:S01]  /*1300*/  LOP3.LUT R4, R4, R13, RZ, 0x3c, !PT ;  /* 0x0000000d04047212 */ /* 0x000fe200078e3cff */
[----:B------:R-:W-:Y:S01]  /*1310*/  @!P2 IMAD.MOV R29, RZ, RZ, -R29 ;  /* 0x000000ffff1da224 */ /* 0x000fe200078e0a1d */
[----:B------:R-:W-:-:S02]  /*1320*/  @P6 IADD3 R2, R2, 0x1, RZ ;  /* 0x0000000102026810 */ /* 0x000fc40007ffe0ff */
[----:B------:R-:W-:Y:S02]  /*1330*/  LOP3.LUT R13, R8, R23, RZ, 0x3c, !PT ;  /* 0x00000017080d7212 */ /* 0x000fe400078e3cff */
[----:B------:R-:W-:Y:S01]  /*1340*/  IADD3 R12, P6, R12, c[0x0][0x168], RZ ;  /* 0x00005a000c0c7a10 */ /* 0x000fe20007fde0ff */
[----:B------:R-:W-:Y:S01]  /*1350*/  @!P5 IMAD.MOV R2, RZ, RZ, -R2 ;  /* 0x000000ffff02d224 */ /* 0x000fe200078e0a02 */
[----:B------:R-:W-:Y:S02]  /*1360*/  PRMT R6, R9, 0x8880, RZ ;  /* 0x0000888009067816 */ /* 0x000fe400000000ff */
[----:B------:R-:W-:Y:S02]  /*1370*/  @P4 IADD3 R5, R5, 0x1, RZ ;  /* 0x0000000105054810 */ /* 0x000fe40007ffe0ff */
[----:B------:R-:W-:Y:S01]  /*1380*/  ISETP.GE.AND P4, PT, R13, RZ, PT ;  /* 0x000000ff0d00720c */ /* 0x000fe20003f86270 */
[----:B------:R-:W-:Y:S01]  /*1390*/  IMAD.X R13, RZ, RZ, c[0x0][0x16c], P6 ;  /* 0x00005b00ff0d7624 */ /* 0x000fe200030e06ff */
[----:B------:R-:W-:-:S02]  /*13a0*/  PRMT R4, R4, 0x8880, RZ ;  /* 0x0000888004047816 */ /* 0x000fc400000000ff */
[----:B------:R-:W-:Y:S01]  /*13b0*/  ISETP.GT.AND P5, PT, R6, -0x1, PT ;  /* 0xffffffff0600780c */ /* 0x000fe20003fa4270 */
[----:B------:R-:W-:Y:S01]  /*13c0*/  IMAD.WIDE R12, R11, 0x2, R12 ;  /* 0x000000020b0c7825 */ /* 0x000fe200078e020c */
[----:B------:R-:W-:Y:S02]  /*13d0*/  ISETP.NE.AND P6, PT, R10, RZ, PT ;  /* 0x000000ff0a00720c */ /* 0x000fe40003fc5270 */
[----:B------:R-:W-:Y:S02]  /*13e0*/  LOP3.LUT R6, RZ, R17, RZ, 0x33, !PT ;  /* 0x00000011ff067212 */ /* 0x000fe400078e33ff */
[----:B------:R-:W-:Y:S02]  /*13f0*/  ISETP.GT.AND P2, PT, R4, -0x1, PT ;  /* 0xffffffff0400780c */ /* 0x000fe40003f44270 */
        /* <DEDUP_REMOVED lines=13> */
.L_x_30290:
[----:B------:R-:W-:Y:S05]  /*14d0*/  BSYNC B0 ;  /* 0x0000000000007941 */ /* 0x000fea0003800000 */
.L_x_30289:
        /* <DEDUP_REMOVED lines=15> */
.L_x_30292:
[----:B------:R-:W-:Y:S05]  /*15d0*/  BSYNC B0 ;  /* 0x0000000000007941 */ /* 0x000fea0003800000 */
.L_x_30291:
        /* <DEDUP_REMOVED lines=13> */
.L_x_30294:
[----:B------:R-:W-:Y:S05]  /*16b0*/  BSYNC B0 ;  /* 0x0000000000007941 */ /* 0x000fea0003800000 */
.L_x_30293:
        /* <DEDUP_REMOVED lines=9> */
.L_x_30278:
        /* <DEDUP_REMOVED lines=60> */
[C---:B--2--5:R-:W-:Y:S02]  /*1b10*/  LOP3.LUT R2, R24.reuse, 0xffff, RZ, 0xc0, !PT ;  /* 0x0000ffff18027812 */ /* 0x064fe400078ec0ff */
[----:B------:R-:W-:-:S02]  /*1b20*/  LOP3.LUT R24, R24, R13, RZ, 0x3c, !PT ;  /* 0x0000000d18187212 */ /* 0x000fc400078e3cff */
[----:B------:R-:W-:Y:S02]  /*1b30*/  PRMT R6, R2, 0x8880, RZ ;  /* 0x0000888002067816 */ /* 0x000fe400000000ff */
[----:B------:R-:W-:Y:S02]  /*1b40*/  PRMT R15, R24, 0x8880, RZ ;  /* 0x00008880180f7816 */ /* 0x000fe400000000ff */
[----:B------:R-:W-:Y:S02]  /*1b50*/  IABS R7, R6 ;  /* 0x0000000600077213 */ /* 0x000fe40000000000 */
[----:B------:R-:W-:Y:S02]  /*1b60*/  ISETP.GT.AND P3, PT, R15, -0x1, PT ;  /* 0xffffffff0f00780c */ /* 0x000fe40003f64270 */
[----:B------:R-:W0:Y:S08]  /*1b70*/  I2F.RP R11, R7 ;  /* 0x00000007000b7306 */ /* 0x000e300000209400 */
[----:B0-----:R-:W0:Y:S02]  /*1b80*/  MUFU.RCP R11, R11 ;  /* 0x0000000b000b7308 */ /* 0x001e240000001000 */
[----:B0-----:R-:W-:-:S02]  /*1b90*/  IADD3 R2, R11, 0xffffffe, RZ ;  /* 0x0ffffffe0b027810 */ /* 0x001fc40007ffe0ff */
[----:B------:R-:W-:-:S04]  /*1ba0*/  LOP3.LUT R11, R5, R6, RZ, 0x3c, !PT ;  /* 0x00000006050b7212 */ /* 0x000fc800078e3cff */
[----:B------:R0:W1:Y:S01]  /*1bb0*/  F2I.FTZ.U32.TRUNC.NTZ R3, R2 ;  /* 0x0000000200037305 */ /* 0x000062000021f000 */
[----:B------:R-:W-:Y:S01]  /*1bc0*/  ISETP.GE.AND P2, PT, R11, RZ, PT ;  /* 0x000000ff0b00720c */ /* 0x000fe20003f46270 */
        /* <DEDUP_REMOVED lines=29> */
.L_x_30296:
[----:B------:R-:W-:Y:S05]  /*1da0*/  BSYNC B0 ;  /* 0x0000000000007941 */ /* 0x000fea0003800000 */
.L_x_30295:
[C---:B--2---:R-:W-:Y:S01]  /*1db0*/  IADD3 R7, R9.reuse, 0x80, RZ ;  /* 0x0000008009077810 */ /* 0x044fe20007ffe0ff */
[----:B------:R-:W-:Y:S01]  /*1dc0*/  BSSY B0, `(.L_x_30297) ;  /* 0x000002e000007945 */ /* 0x000fe20003800000 */
[----:B------:R-:W-:Y:S02]  /*1dd0*/  IADD3 R3, R9, 0x100, RZ ;  /* 0x0000010009037810 */ /* 0x000fe40007ffe0ff */
[-C--:B------:R-:W-:Y:S02]  /*1de0*/  ISETP.GE.AND P0, PT, R7, R0.reuse, PT ;  /* 0x000000000700720c */ /* 0x080fe40003f06270 */
[----:B------:R-:W-:-:S11]  /*1df0*/  ISETP.GE.AND P3, PT, R3, R0, PT ;  /* 0x000000000300720c */ /* 0x000fd60003f66270 */
        /* <DEDUP_REMOVED lines=9> */
[----:B0-----:R-:W-:-:S02]  /*1e90*/  IADD3 R2, R11, 0xffffffe, RZ ;  /* 0x0ffffffe0b027810 */ /* 0x001fc40007ffe0ff */
[----:B------:R-:W-:-:S04]  /*1ea0*/  LOP3.LUT R11, R5, R22, RZ, 0x3c, !PT ;  /* 0x00000016050b7212 */ /* 0x000fc800078e3cff */
[----:B------:R0:W1:Y:S01]  /*1eb0*/  F2I.FTZ.U32.TRUNC.NTZ R3, R2 ;  /* 0x0000000200037305 */ /* 0x000062000021f000 */
[----:B------:R-:W-:Y:S02]  /*1ec0*/  ISETP.GE.AND P2, PT, R11, RZ, PT ;  /* 0x000000ff0b00720c */ /* 0x000fe40003f46270 */
[----:B------:R-:W-:Y:S01]  /*1ed0*/  PRMT R11, R20, 0x8880, RZ ;  /* 0x00008880140b7816 */ /* 0x000fe200000000ff */
[----:B0-----:R-:W-:Y:S02]  /*1ee0*/  IMAD.MOV.U32 R2, RZ, RZ, RZ ;  /* 0x000000ffff027224 */ /* 0x001fe400078e00ff */
[----:B-1----:R-:W-:-:S04]  /*1ef0*/  IMAD.MOV R24, RZ, RZ, -R3 ;  /* 0x000000ffff187224 */ /* 0x002fc800078e0a03 */
[----:B------:R-:W-:Y:S02]  /*1f00*/  IMAD R17, R24, R15, RZ ;  /* 0x0000000f18117224 */ /* 0x000fe400078e02ff */
[----:B------:R-:W-:Y:S02]  /*1f10*/  IMAD.MOV R24, RZ, RZ, -R19 ;  /* 0x000000ffff187224 */ /* 0x000fe400078e0a13 */
[----:B------:R-:W-:-:S06]  /*1f20*/  IMAD.HI.U32 R3, R3, R17, R2 ;  /* 0x0000001103037227 */ /* 0x000fcc00078e0002 */
        /* <DEDUP_REMOVED lines=23> */
.L_x_30298:
[----:B------:R-:W-:Y:S05]  /*20a0*/  BSYNC B0 ;  /* 0x0000000000007941 */ /* 0x000fea0003800000 */
.L_x_30297:
        /* <DEDUP_REMOVED lines=11> */
[----:B-----5:R-:W-:Y:S02]  /*2160*/  LOP3.LUT R2, R18, 0xffff, RZ, 0xc0, !PT ;  /* 0x0000ffff12027812 */ /* 0x020fe400078ec0ff */
[----:B------:R-:W-:Y:S02]  /*2170*/  IABS R24, R5 ;  /* 0x0000000500187213 */ /* 0x000fe40000000000 */
[----:B------:R-:W-:Y:S02]  /*2180*/  PRMT R20, R2, 0x8880, RZ ;  /* 0x0000888002147816 */ /* 0x000fe400000000ff */
[----:B------:R-:W-:-:S02]  /*2190*/  LOP3.LUT R18, R18, R13, RZ, 0x3c, !PT ;  /* 0x0000000d12127212 */ /* 0x000fc400078e3cff */
[----:B------:R-:W-:-:S04]  /*21a0*/  IABS R19, R20 ;  /* 0x0000001400137213 */ /* 0x000fc80000000000 */
        /* <DEDUP_REMOVED lines=9> */
[----:B------:R-:W-:Y:S01]  /*2240*/  IMAD R21, R22, R19, RZ ;  /* 0x0000001316157224 */ /* 0x000fe200078e02ff */
[----:B------:R-:W-:-:S03]  /*2250*/  IABS R22, R20 ;  /* 0x0000001400167213 */ /* 0x000fc60000000000 */
        /* <DEDUP_REMOVED lines=25> */
.L_x_30300:
[----:B------:R-:W-:Y:S05]  /*23f0*/  BSYNC B0 ;  /* 0x0000000000007941 */ /* 0x000fea0003800000 */
.L_x_30299:
[----:B------:R-:W-:Y:S01]  /*2400*/  BSSY B0, `(.L_x_30301) ;  /* 0x000002c000007945 */ /* 0x000fe20003800000 */
[----:B------:R-:W-:Y:S01]  /*2410*/  ISETP.GE.AND P3, PT, R17, R0, PT ;  /* 0x000000001100720c */ /* 0x000fe20003f66270 */
[----:B------:R-:W-:Y:S07]  /*2420*/  @P4 BRA `(.L_x_30302) ;  /* 0x0000029000004947 */ /* 0x000fee0003800000 */
[----:B-----5:R-:W-:Y:S02]  /*2430*/  LOP3.LUT R2, R16, 0xffff, RZ, 0xc0, !PT ;  /* 0x0000ffff10027812 */ /* 0x020fe400078ec0ff */
[----:B------:R-:W-:Y:S02]  /*2440*/  IABS R22, R5 ;  /* 0x0000000500167213 */ /* 0x000fe40000000000 */
[----:B------:R-:W-:Y:S02]  /*2450*/  PRMT R18, R2, 0x8880, RZ ;  /* 0x0000888002127816 */ /* 0x000fe400000000ff */
[----:B------:R-:W-:Y:S02]  /*2460*/  LOP3.LUT R16, R16, R13, RZ, 0x3c, !PT ;  /* 0x0000000d10107212 */ /* 0x000fe400078e3cff */
[----:B------:R-:W-:-:S02]  /*2470*/  IABS R17, R18 ;  /* 0x0000001200117213 */ /* 0x000fc40000000000 */
[----:B------:R-:W-:Y:S02]  /*2480*/  PRMT R16, R16, 0x8880, RZ ;  /* 0x0000888010107816 */ /* 0x000fe400000000ff */
        /* <DEDUP_REMOVED lines=35> */
.L_x_30302:
[----:B------:R-:W-:Y:S05]  /*26c0*/  BSYNC B0 ;  /* 0x0000000000007941 */ /* 0x000fea0003800000 */
.L_x_30301:
        /* <DEDUP_REMOVED lines=44> */
.L_x_30304:
[----:B------:R-:W-:Y:S05]  /*2990*/  BSYNC B0 ;  /* 0x0000000000007941 */ /* 0x000fea0003800000 */
.L_x_30303:
[----:B------:R-:W-:Y:S01]  /*29a0*/  BSSY B0, `(.L_x_30305) ;  /* 0x000002b000007945 */ /* 0x000fe20003800000 */
[----:B------:R-:W-:Y:S05]  /*29b0*/  @P1 BRA `(.L_x_30306) ;  /* 0x0000029000001947 */ /* 0x000fea0003800000 */
[----:B-----5:R-:W-:Y:S02]  /*29c0*/  LOP3.LUT R2, R10, 0xffff, RZ, 0xc0, !PT ;  /* 0x0000ffff0a027812 */ /* 0x020fe400078ec0ff */
[----:B------:R-:W-:Y:S02]  /*29d0*/  IABS R22, R5 ;  /* 0x0000000500167213 */ /* 0x000fe40000000000 */
[----:B------:R-:W-:Y:S02]  /*29e0*/  PRMT R18, R2, 0x8880, RZ ;  /* 0x0000888002127816 */ /* 0x000fe400000000ff */
[----:B------:R-:W-:Y:S02]  /*29f0*/  LOP3.LUT R10, R10, R13, RZ, 0x3c, !PT ;  /* 0x0000000d0a0a7212 */ /* 0x000fe400078e3cff */
[----:B------:R-:W-:Y:S02]  /*2a00*/  IABS R17, R18 ;  /* 0x0000001200117213 */ /* 0x000fe40000000000 */
[----:B------:R-:W-:-:S02]  /*2a10*/  PRMT R10, R10, 0x8880, RZ ;  /* 0x000088800a0a7816 */ /* 0x000fc400000000ff */
        /* <DEDUP_REMOVED lines=35> */
.L_x_30306:
[----:B------:R-:W-:Y:S05]  /*2c50*/  BSYNC B0 ;  /* 0x0000000000007941 */ /* 0x000fea0003800000 */
.L_x_30305:
        /* <DEDUP_REMOVED lines=43> */
.L_x_30308:
[----:B------:R-:W-:Y:S05]  /*2f10*/  BSYNC B0 ;  /* 0x0000000000007941 */ /* 0x000fea0003800000 */
.L_x_30307:
[----:B------:R-:W-:Y:S01]  /*2f20*/  BSSY B0, `(.L_x_30309) ;  /* 0x000002b000007945 */ /* 0x000fe20003800000 */
[----:B------:R-:W-:Y:S05]  /*2f30*/  @P3 BRA `(.L_x_30310) ;  /* 0x0000029000003947 */ /* 0x000fea0003800000 */
[----:B-----5:R-:W-:Y:S02]  /*2f40*/  LOP3.LUT R2, R4, 0xffff, RZ, 0xc0, !PT ;  /* 0x0000ffff04027812 */ /* 0x020fe400078ec0ff */
[----:B------:R-:W-:Y:S02]  /*2f50*/  IABS R22, R5 ;  /* 0x0000000500167213 */ /* 0x000fe40000000000 */
[----:B------:R-:W-:Y:S02]  /*2f60*/  PRMT R18, R2, 0x8880, RZ ;  /* 0x0000888002127816 */ /* 0x000fe400000000ff */
[----:B------:R-:W-:Y:S02]  /*2f70*/  LOP3.LUT R4, R4, R13, RZ, 0x3c, !PT ;  /* 0x0000000d04047212 */ /* 0x000fe400078e3cff */
        /* <DEDUP_REMOVED lines=10> */
[----:B------:R-:W-:-:S03]  /*3020*/  LOP3.LUT R2, R5, R18, RZ, 0x3c, !PT ;  /* 0x0000001205027212 */ /* 0x000fc600078e3cff */
[----:B------:R-:W-:Y:S01]  /*3030*/  IMAD.MOV R20, RZ, RZ, -R20 ;  /* 0x000000ffff147224 */ /* 0x000fe200078e0a14 */
        /* <DEDUP_REMOVED lines=25> */
.L_x_30310:
[----:B------:R-:W-:Y:S05]  /*31d0*/  BSYNC B0 ;  /* 0x0000000000007941 */ /* 0x000fea0003800000 */
.L_x_30309:
        /* <DEDUP_REMOVED lines=15> */
.L_x_30313:
[----:B------:R-:W-:-:S13]  /*32d0*/  ISETP.GE.AND P0, PT, R9, R0, PT ;  /* 0x000000000900720c */ /* 0x000fda0003f06270 */
[----:B------:R-:W-:Y:S05]  /*32e0*/  @P0 BRA `(.L_x_30315) ;  /* 0x000000c000000947 */ /* 0x000fea0003800000 */
[----:B0----5:R-:W-:Y:S01]  /*32f0*/  IMAD.IADD R4, R12, 0x1, R9 ;  /* 0x000000010c047824 */ /* 0x021fe200078e0209 */
[----:B------:R-:W-:-:S04]  /*3300*/  IADD3 R9, R9, 0x80, RZ ;  /* 0x0000008009097810 */ /* 0x000fc80007ffe0ff */
[----:B------:R-:W-:-:S05]  /*3310*/  IADD3 R4, P0, R4, c[0x0][0x168], RZ ;  /* 0x00005a0004047a10 */ /* 0x000fca0007f1e0ff */
[----:B------:R-:W-:-:S05]  /*3320*/  IMAD.X R5, RZ, RZ, c[0x0][0x16c], P0 ;  /* 0x00005b00ff057624 */ /* 0x000fca00000e06ff */
[----:B------:R0:W-:Y:S03]  /*3330*/  STG.E.U8 [R4.64], R15 ;  /* 0x0000000f04007986 */ /* 0x0001e6000c101104 */
.L_x_30314:
[----:B------:R-:W-:-:S13]  /*3340*/  ISETP.GE.AND P0, PT, R9, R0, PT ;  /* 0x000000000900720c */ /* 0x000fda0003f06270 */
[----:B------:R-:W-:Y:S05]  /*3350*/  @P0 BRA `(.L_x_30316) ;  /* 0x000000c000000947 */ /* 0x000fea0003800000 */
[----:B0-----:R-:W-:Y:S01]  /*3360*/  IMAD.IADD R4, R12, 0x1, R9 ;  /* 0x000000010c047824 */ /* 0x001fe200078e0209 */
[----:B------:R-:W-:-:S04]  /*3370*/  IADD3 R9, R9, 0x80, RZ ;  /* 0x0000008009097810 */ /* 0x000fc80007ffe0ff */
[----:B------:R-:W-:-:S05]  /*3380*/  IADD3 R4, P0, R4, c[0x0][0x168], RZ ;  /* 0x00005a0004047a10 */ /* 0x000fca0007f1e0ff */
[----:B------:R-:W-:-:S05]  /*3390*/  IMAD.X R5, RZ, RZ, c[0x0][0x16c], P0 ;  /* 0x00005b00ff057624 */ /* 0x000fca00000e06ff */
[----:B------:R0:W-:Y:S03]  /*33a0*/  STG.E.U8 [R4.64], R16 ;  /* 0x0000001004007986 */ /* 0x0001e6000c101104 */
.L_x_30315:
[----:B------:R-:W-:-:S13]  /*33b0*/  ISETP.GE.AND P0, PT, R9, R0, PT ;  /* 0x000000000900720c */ /* 0x000fda0003f06270 */
[----:B------:R-:W-:Y:S05]  /*33c0*/  @P0 BRA `(.L_x_30317) ;  /* 0x000000d000000947 */ /* 0x000fea0003800000 */
[----:B0----5:R-:W-:Y:S01]  /*33d0*/  IMAD.IADD R4, R12, 0x1, R9 ;  /* 0x000000010c047824 */ /* 0x021fe200078e0209 */
[----:B------:R-:W-:-:S04]  /*33e0*/  IADD3 R9, R9, 0x80, RZ ;  /* 0x0000008009097810 */ /* 0x000fc80007ffe0ff */
[----:B------:R-:W-:-:S05]  /*33f0*/  IADD3 R4, P0, R4, c[0x0][0x168], RZ ;  /* 0x00005a0004047a10 */ /* 0x000fca0007f1e0ff */
[----:B------:R-:W-:-:S05]  /*3400*/  IMAD.X R5, RZ, RZ, c[0x0][0x16c], P0 ;  /* 0x00005b00ff057624 */ /* 0x000fca00000e06ff */
[----:B------:R0:W-:Y:S03]  /*3410*/  STG.E.U8 [R4.64], R14 ;  /* 0x0000000e04007986 */ /* 0x0001e6000c101104 */
.L_x_30316:
        /* <DEDUP_REMOVED lines=8> */
.L_x_30317:
[----:B------:R-:W-:Y:S05]  /*34a0*/  BSYNC B1 ;  /* 0x0000000000017941 */ /* 0x000fea0003800000 */
.L_x_30312:
[----:B------:R-:W-:-:S13]  /*34b0*/  ISETP.GE.AND P0, PT, R9, R0, PT ;  /* 0x000000000900720c */ /* 0x000fda0003f06270 */
[----:B0----5:R-:W-:Y:S01]  /*34c0*/  @!P0 IMAD.IADD R4, R12, 0x1, R9 ;  /* 0x000000010c048824 */ /* 0x021fe200078e0209 */
[----:B------:R-:W-:-:S04]  /*34d0*/  @!P0 IADD3 R9, R9, 0x80, RZ ;  /* 0x0000008009098810 */ /* 0x000fc80007ffe0ff */
[----:B------:R-:W-:-:S05]  /*34e0*/  @!P0 IADD3 R4, P1, R4, c[0x0][0x168], RZ ;  /* 0x00005a0004048a10 */ /* 0x000fca0007f3e0ff */
[----:B------:R-:W-:-:S05]  /*34f0*/  @!P0 IMAD.X R5, RZ, RZ, c[0x0][0x16c], P1 ;  /* 0x00005b00ff058624 */ /* 0x000fca00008e06ff */
[----:B------:R0:W-:Y:S03]  /*3500*/  @!P0 STG.E.U8 [R4.64], R8 ;  /* 0x0000000804008986 */ /* 0x0001e6000c101104 */
.L_x_30318:
[----:B------:R-:W-:Y:S05]  /*3510*/  BSYNC B0 ;  /* 0x0000000000007941 */ /* 0x000fea0003800000 */
.L_x_30311:
        /* <DEDUP_REMOVED lines=8> */
.L_x_30319:
        /* <DEDUP_REMOVED lines=14> */
.L_x_32735:


//--------------------- .text._ZN2at6native29vectorized_elementwise_kernelILi4ENS0_13AUnaryFunctorIaaaZZZNS0_15binary_internal21div_floor_kernel_cudaERNS_18TensorIteratorBaseEENKUlvE_clEvENKUlvE0_clEvEUlaaE_EESt5arrayIPcLm2EEEEviT0_T1_ --------------------------
	.section	.text._ZN2at6native29vectorized_elementwise_kernelILi4ENS0_13AUnaryFunctorIaaaZZZNS0_15binary_internal21div_floor_kernel_cudaERNS_18TensorIteratorBaseEENKUlvE_clEvENKUlvE0_clEvEUlaaE_EESt5arrayIPcLm2EEEEviT0_T1_,"ax",@progbits
	.sectioninfo	@"SHI_REGISTERS=32"
	.align	128
        .global         _ZN2at6native29vectorized_elementwise_kernelILi4ENS0_13AUnaryFunctorIaaaZZZNS0_15binary_internal21div_floor_kernel_cudaERNS_18TensorIteratorBaseEENKUlvE_clEvENKUlvE0_clEvEUlaaE_EESt5arrayIPcLm2EEEEviT0_T1_
        .type           _ZN2at6native29vectorized_elementwise_kernelILi4ENS0_13AUnaryFunctorIaaaZZZNS0_15binary_internal21div_floor_kernel_cudaERNS_18TensorIteratorBaseEENKUlvE_clEvENKUlvE0_clEvEUlaaE_EESt5arrayIPcLm2EEEEviT0_T1_,@function
        .size           _ZN2at6native29vectorized_elementwise_kernelILi4ENS0_13AUnaryFunctorIaaaZZZNS0_15binary_internal21div_floor_kernel_cudaERNS_18TensorIteratorBaseEENKUlvE_clEvENKUlvE0_clEvEUlaaE_EESt5arrayIPcLm2EEEEviT0_T1_,(.L_x_32736 - _ZN2at6native29vectorized_elementwise_kernelILi4ENS0_13AUnaryFunctorIaaaZZZNS0_15binary_internal21div_floor_kernel_cudaERNS_18TensorIteratorBaseEENKUlvE_clEvENKUlvE0_clEvEUlaaE_EESt5arrayIPcLm2EEEEviT0_T1_)
        .other          _ZN2at6native29vectorized_elementwise_kernelILi4ENS0_13AUnaryFunctorIaaaZZZNS0_15binary_internal21div_floor_kernel_cudaERNS_18TensorIteratorBaseEENKUlvE_clEvENKUlvE0_clEvEUlaaE_EESt5arrayIPcLm2EEEEviT0_T1_,@"STO_CUDA_ENTRY STV_DEFAULT"
_ZN2at6native29vectorized_elementwise_kernelILi4ENS0_13AUnaryFunctorIaaaZZZNS0_15binary_internal21div_floor_kernel_cudaERNS_18TensorIteratorBaseEENKUlvE_clEvENKUlvE0_clEvEUlaaE_EESt5arrayIPcLm2EEEEviT0_T1_:
.text._ZN2at6native29vectorized_elementwise_kernelILi4ENS0_13AUnaryFunctorIaaaZZZNS0_15binary_internal21div_floor_kernel_cudaERNS_18TensorIteratorBaseEENKUlvE_clEvENKUlvE0_clEvEUlaaE_EESt5arrayIPcLm2EEEEviT0_T1_:
        /* <DEDUP_REMOVED lines=12> */
[----:B------:R-:W2:Y:S04]  /*00c0*/  LDG.E R3, [R4.64] ;  /* 0x0000000404037981 */ /* 0x000ea8000c1e1900 */
[----:B------:R0:W5:Y:S01]  /*00d0*/  LDG.E R11, [R4.64+0x200] ;  /* 0x00020004040b7981 */ /* 0x000162000c1e1900 */
[----:B------:R-:W-:Y:S01]  /*00e0*/  BSSY B0, `(.L_x_30321) ;  /* 0x0000062000007945 */ /* 0x000fe20003800000 */
[C---:B--2---:R-:W-:Y:S02]  /*00f0*/  PRMT R13, R3.reuse, 0x8880, RZ ;  /* 0x00008880030d7816 */ /* 0x044fe400000000ff */
[----:B------:R-:W-:Y:S02]  /*0100*/  PRMT R23, R3, 0x9991, RZ ;  /* 0x0000999103177816 */ /* 0x000fe400000000ff */
[----:B------:R-:W-:-:S02]  /*0110*/  IABS R22, R13 ;  /* 0x0000000d00167213 */ /* 0x000fc40000000000 */
[C---:B------:R-:W-:Y:S02]  /*0120*/  PRMT R21, R3.reuse, 0xaaa2, RZ ;  /* 0x0000aaa203157816 */ /* 0x040fe400000000ff */
[----:B------:R-:W1:Y:S01]  /*0130*/  I2F.RP R9, R22 ;  /* 0x0000001600097306 */ /* 0x000e620000209400 */
[----:B------:R-:W-:Y:S02]  /*0140*/  IABS R20, R23 ;  /* 0x0000001700147213 */ /* 0x000fe40000000000 */
[----:B------:R-:W-:Y:S02]  /*0150*/  IABS R6, R21 ;  /* 0x0000001500067213 */ /* 0x000fe40000000000 */
[----:B------:R-:W-:-:S03]  /*0160*/  PRMT R7, R3, 0xbbb3, RZ ;  /* 0x0000bbb303077816 */ /* 0x000fc600000000ff */
[----:B------:R-:W2:Y:S01]  /*0170*/  I2F.RP R10, R20 ;  /* 0x00000014000a7306 */ /* 0x000ea20000209400 */
[----:B------:R-:W-:-:S07]  /*0180*/  IABS R2, R7 ;  /* 0x0000000700027213 */ /* 0x000fce0000000000 */
[----:B------:R-:W3:Y:S08]  /*0190*/  I2F.RP R14, R6 ;  /* 0x00000006000e7306 */ /* 0x000ef00000209400 */
[----:B-1----:R-:W1:Y:S08]  /*01a0*/  MUFU.RCP R9, R9 ;  /* 0x0000000900097308 */ /* 0x002e700000001000 */
[----:B--2---:R-:W2:Y:S08]  /*01b0*/  MUFU.RCP R10, R10 ;  /* 0x0000000a000a7308 */ /* 0x004eb00000001000 */
[----:B---3--:R-:W0:Y:S01]  /*01c0*/  MUFU.RCP R14, R14 ;  /* 0x0000000e000e7308 */ /* 0x008e220000001000 */
[----:B-1----:R-:W-:-:S07]  /*01d0*/  IADD3 R16, R9, 0xffffffe, RZ ;  /* 0x0ffffffe09107810 */ /* 0x002fce0007ffe0ff */
[----:B------:R1:W3:Y:S01]  /*01e0*/  F2I.FTZ.U32.TRUNC.NTZ R17, R16 ;  /* 0x0000001000117305 */ /* 0x0002e2000021f000 */
[----:B--2---:R-:W-:Y:S02]  /*01f0*/  IADD3 R18, R10, 0xffffffe, RZ ;  /* 0x0ffffffe0a127810 */ /* 0x004fe40007ffe0ff */
[----:B------:R-:W-:Y:S02]  /*0200*/  PRMT R10, R0, 0x8880, RZ ;  /* 0x00008880000a7816 */ /* 0x000fe400000000ff */
[----:B0-----:R-:W-:-:S03]  /*0210*/  IADD3 R5, R14, 0xffffffe, RZ ;  /* 0x0ffffffe0e057810 */ /* 0x001fc60007ffe0ff */
[----:B------:R-:W0:Y:S01]  /*0220*/  I2F.RP R15, R2 ;  /* 0x00000002000f7306 */ /* 0x000e220000209400 */
[----:B-1----:R-:W-:Y:S02]  /*0230*/  IMAD.MOV.U32 R16, RZ, RZ, RZ ;  /* 0x000000ffff107224 */ /* 0x002fe400078e00ff */
[----:B---3--:R-:W-:-:S05]  /*0240*/  IMAD.MOV R9, RZ, RZ, -R17 ;  /* 0x000000ffff097224 */ /* 0x008fca00078e0a11 */
[----:B------:R1:W2:Y:S01]  /*0250*/  F2I.FTZ.U32.TRUNC.NTZ R19, R18 ;  /* 0x0000001200137305 */ /* 0x0002a2000021f000 */
[----:B------:R-:W-:-:S04]  /*0260*/  IMAD R9, R9, R22, RZ ;  /* 0x0000001609097224 */ /* 0x000fc800078e02ff */
[----:B------:R-:W-:-:S03]  /*0270*/  IMAD.HI.U32 R16, R17, R9, R16 ;  /* 0x0000000911107227 */ /* 0x000fc600078e0010 */
[----:B------:R-:W3:Y:S01]  /*0280*/  F2I.FTZ.U32.TRUNC.NTZ R5, R5 ;  /* 0x0000000500057305 */ /* 0x000ee2000021f000 */
[----:B------:R-:W-:Y:S01]  /*0290*/  IABS R17, R10 ;  /* 0x0000000a00117213 */ /* 0x000fe20000000000 */
[----:B-1----:R-:W-:-:S06]  /*02a0*/  IMAD.MOV.U32 R18, RZ, RZ, RZ ;  /* 0x000000ffff127224 */ /* 0x002fcc00078e00ff */
[----:B0-----:R-:W0:Y:S01]  /*02b0*/  MUFU.RCP R4, R15 ;  /* 0x0000000f00047308 */ /* 0x001e220000001000 */
[----:B--2---:R-:W-:-:S04]  /*02c0*/  IMAD.MOV R25, RZ, RZ, -R19 ;  /* 0x000000ffff197224 */ /* 0x004fc800078e0a13 */
[----:B------:R-:W-:Y:S02]  /*02d0*/  IMAD R9, R25, R20, RZ ;  /* 0x0000001419097224 */ /* 0x000fe400078e02ff */
[----:B---3--:R-:W-:-:S04]  /*02e0*/  IMAD.MOV R14, RZ, RZ, -R5 ;  /* 0x000000ffff0e7224 */ /* 0x008fc800078e0a05 */
[----:B------:R-:W-:Y:S02]  /*02f0*/  IMAD.MOV.U32 R25, RZ, RZ, R14 ;  /* 0x000000ffff197224 */ /* 0x000fe400078e000e */
[----:B------:R-:W-:Y:S01]  /*0300*/  IMAD.HI.U32 R14, R19, R9, R18 ;  /* 0x00000009130e7227 */ /* 0x000fe200078e0012 */
[----:B------:R-:W-:Y:S02]  /*0310*/  IABS R18, R13 ;  /* 0x0000000d00127213 */ /* 0x000fe40000000000 */
[----:B0-----:R-:W-:Y:S01]  /*0320*/  IADD3 R4, R4, 0xffffffe, RZ ;  /* 0x0ffffffe04047810 */ /* 0x001fe20007ffe0ff */
[----:B------:R-:W-:Y:S02]  /*0330*/  IMAD.MOV.U32 R9, RZ, RZ, R17 ;  /* 0x000000ffff097224 */ /* 0x000fe400078e0011 */
[----:B------:R-:W-:Y:S01]  /*0340*/  IMAD.MOV R19, RZ, RZ, -R18 ;  /* 0x000000ffff137224 */ /* 0x000fe200078e0a12 */
[----:B------:R0:W1:Y:S01]  /*0350*/  F2I.FTZ.U32.TRUNC.NTZ R15, R4 ;  /* 0x00000004000f7305 */ /* 0x000062000021f000 */
[----:B------:R-:W-:-:S04]  /*0360*/  IMAD.HI.U32 R18, R16, R9, RZ ;  /* 0x0000000910127227 */ /* 0x000fc800078e00ff */
[----:B------:R-:W-:Y:S02]  /*0370*/  IMAD R19, R18, R19, R9 ;  /* 0x0000001312137224 */ /* 0x000fe400078e0209 */
[----:B------:R-:W-:Y:S01]  /*0380*/  IMAD R17, R25, R6, RZ ;  /* 0x0000000619117224 */ /* 0x000fe200078e02ff */
[----:B------:R-:W-:Y:S01]  /*0390*/  IABS R25, R23 ;  /* 0x0000001700197213 */ /* 0x000fe20000000000 */
[----:B0-----:R-:W-:Y:S01]  /*03a0*/  IMAD.MOV.U32 R4, RZ, RZ, RZ ;  /* 0x000000ffff047224 */ /* 0x001fe200078e00ff */
[----:B------:R-:W-:Y:S01]  /*03b0*/  ISETP.GT.U32.AND P4, PT, R22, R19, PT ;  /* 0x000000131600720c */ /* 0x000fe20003f84070 */
[----:B------:R-:W-:-:S04]  /*03c0*/  IMAD.HI.U32 R16, R14, R9, RZ ;  /* 0x000000090e107227 */ /* 0x000fc800078e00ff */
[----:B------:R-:W-:-:S04]  /*03d0*/  IMAD.HI.U32 R24, R5, R17, R4 ;  /* 0x0000001105187227 */ /* 0x000fc800078e0004 */
[----:B------:R-:W-:Y:S01]  /*03e0*/  IMAD.MOV R17, RZ, RZ, -R25 ;  /* 0x000000ffff117224 */ /* 0x000fe200078e0a19 */
[----:B------:R-:W-:Y:S01]  /*03f0*/  IABS R25, R21 ;  /* 0x0000001500197213 */ /* 0x000fe20000000000 */
[----:B-1----:R-:W-:Y:S02]  /*0400*/  IMAD.MOV R5, RZ, RZ, -R15 ;  /* 0x000000ffff057224 */ /* 0x002fe400078e0a0f */
[----:B------:R-:W-:Y:S01]  /*0410*/  IMAD R17, R16, R17, R9 ;  /* 0x0000001110117224 */ /* 0x000fe200078e0209 */
[----:B------:R-:W-:Y:S01]  /*0420*/  @!P4 IADD3 R18, R18, 0x1, RZ ;  /* 0x000000011212c810 */ /* 0x000fe20007ffe0ff */
[----:B------:R-:W-:Y:S02]  /*0430*/  @!P4 IMAD.IADD R19, R19, 0x1, -R22 ;  /* 0x000000011313c824 */ /* 0x000fe400078e0a16 */
[----:B------:R-:W-:Y:S01]  /*0440*/  IMAD R5, R5, R2, RZ ;  /* 0x0000000205057224 */ /* 0x000fe200078e02ff */
[----:B------:R-:W-:Y:S01]  /*0450*/  ISETP.GT.U32.AND P0, PT, R20, R17, PT ;  /* 0x000000111400720c */ /* 0x000fe20003f04070 */
[----:B------:R-:W-:Y:S01]  /*0460*/  IMAD.MOV.U32 R14, RZ, RZ, RZ ;  /* 0x000000ffff0e7224 */ /* 0x000fe200078e00ff */
[----:B------:R-:W-:Y:S01]  /*0470*/  ISETP.GE.U32.AND P5, PT, R19, R22, PT ;  /* 0x000000161300720c */ /* 0x000fe20003fa6070 */
[----:B------:R-:W-:-:S04]  /*0480*/  IMAD.HI.U32 R24, R24, R9, RZ ;  /* 0x0000000918187227 */ /* 0x000fc800078e00ff */
[----:B------:R-:W-:Y:S01]  /*0490*/  IMAD.HI.U32 R4, R15, R5, R14 ;  /* 0x000000050f047227 */ /* 0x000fe200078e000e */
[----:B------:R-:W-:Y:S02]  /*04a0*/  PRMT R5, R3, 0x7770, RZ ;  /* 0x0000777003057816 */ /* 0x000fe400000000ff */
[----:B------:R-:W-:Y:S02]  /*04b0*/  LOP3.LUT R14, R10, R13, RZ, 0x3c, !PT ;  /* 0x0000000d0a0e7212 */ /* 0x000fe400078e3cff */
[----:B------:R-:W-:Y:S01]  /*04c0*/  ISETP.NE.AND P2, PT, R5, RZ, PT ;  /* 0x000000ff0500720c */ /* 0x000fe20003f45270 */
[----:B------:R-:W-:Y:S01]  /*04d0*/  @!P0 IMAD.IADD R17, R17, 0x1, -R20 ;  /* 0x0000000111118824 */ /* 0x000fe200078e0a14 */
[----:B------:R-:W-:Y:S02]  /*04e0*/  LOP3.LUT R5, R5, R0, RZ, 0x3c, !PT ;  /* 0x0000000005057212 */ /* 0x000fe400078e3cff */
[----:B------:R-:W-:Y:S02]  /*04f0*/  ISETP.GE.AND P3, PT, R14, RZ, PT ;  /* 0x000000ff0e00720c */ /* 0x000fe40003f66270 */
[----:B------:R-:W-:Y:S01]  /*0500*/  PRMT R14, R5, 0x8880, RZ ;  /* 0x00008880050e7816 */ /* 0x000fe200000000ff */
[----:B------:R-:W-:Y:S01]  /*0510*/  IMAD.MOV R5, RZ, RZ, -R25 ;  /* 0x000000ffff057224 */ /* 0x000fe200078e0a19 */
[----:B------:R-:W-:-:S02]  /*0520*/  PRMT R15, R3, 0x7771, RZ ;  /* 0x00007771030f7816 */ /* 0x000fc400000000ff */
[----:B------:R-:W-:Y:S01]  /*0530*/  ISETP.GE.U32.AND P6, PT, R17, R20, PT ;  /* 0x000000141100720c */ /* 0x000fe20003fc6070 */
[----:B------:R-:W-:Y:S01]  /*0540*/  IMAD R5, R24, R5, R9 ;  /* 0x0000000518057224 */ /* 0x000fe200078e0209 */
[----:B------:R-:W-:Y:S02]  /*0550*/  LOP3.LUT R25, R10, R23, RZ, 0x3c, !PT ;  /* 0x000000170a197212 */ /* 0x000fe400078e3cff */
[----:B------:R-:W-:Y:S02]  /*0560*/  @P5 IADD3 R18, R18, 0x1, RZ ;  /* 0x0000000112125810 */ /* 0x000fe40007ffe0ff */
[----:B------:R-:W-:Y:S02]  /*0570*/  ISETP.GT.AND P5, PT, R14, -0x1, PT ;  /* 0xffffffff0e00780c */ /* 0x000fe40003fa4270 */
[C---:B------:R-:W-:Y:S01]  /*0580*/  ISETP.NE.AND P1, PT, R15.reuse, RZ, PT ;  /* 0x000000ff0f00720c */ /* 0x040fe20003f25270 */
[----:B------:R-:W-:Y:S01]  /*0590*/  @!P3 IMAD.MOV R18, RZ, RZ, -R18 ;  /* 0x000000ffff12b224 */ /* 0x000fe200078e0a12 */
[----:B------:R-:W-:-:S02]  /*05a0*/  LOP3.LUT R15, R15, R0, RZ, 0x3c, !PT ;  /* 0x000000000f0f7212 */ /* 0x000fc400078e3cff */
[----:B------:R-:W-:Y:S02]  /*05b0*/  ISETP.GE.AND P4, PT, R25, RZ, PT ;  /* 0x000000ff1900720c */ /* 0x000fe40003f86270 */
[----:B------:R-:W-:Y:S02]  /*05c0*/  PRMT R15, R15, 0x8880, RZ ;  /* 0x000088800f0f7816 */ /* 0x000fe400000000ff */
[----:B------:R-:W-:Y:S02]  /*05d0*/  @!P0 IADD3 R16, R16, 0x1, RZ ;  /* 0x0000000110108810 */ /* 0x000fe40007ffe0ff */
[----:B------:R-:W-:Y:S02]  /*05e0*/  ISETP.GT.AND P0, PT, R15, -0x1, PT ;  /* 0xffffffff0f00780c */ /* 0x000fe40003f04270 */
[----:B------:R-:W-:Y:S02]  /*05f0*/  @P6 IADD3 R16, R16, 0x1, RZ ;  /* 0x0000000110106810 */ /* 0x000fe40007ffe0ff */
[----:B------:R-:W-:-:S02]  /*0600*/  LOP3.LUT R15, RZ, R13, RZ, 0x33, !PT ;  /* 0x0000000dff0f7212 */ /* 0x000fc400078e33ff */
[----:B------:R-:W-:Y:S01]  /*0610*/  ISETP.GT.U32.AND P6, PT, R6, R5, PT ;  /* 0x000000050600720c */ /* 0x000fe20003fc4070 */
[----:B------:R-:W-:Y:S01]  /*0620*/  @!P4 IMAD.MOV R16, RZ, RZ, -R16 ;  /* 0x000000ffff10c224 */ /* 0x000fe200078e0a10 */
        /* <DEDUP_REMOVED lines=13> */
.L_x_30322:
[----:B------:R-:W-:Y:S05]  /*0700*/  BSYNC B0 ;  /* 0x0000000000007941 */ /* 0x000fea0003800000 */
.L_x_30321:
[----:B------:R-:W-:Y:S01]  /*0710*/  BSSY B0, `(.L_x_30323) ;  /* 0x000000e000007945 */ /* 0x000fe20003800000 */
[----:B-----5:R-:W-:Y:S02]  /*0720*/  PRMT R18, R11, 0x8880, RZ ;  /* 0x000088800b127816 */ /* 0x020fe400000000ff */
        /* <DEDUP_REMOVED lines=12> */
.L_x_30324:
[----:B------:R-:W-:Y:S05]  /*07f0*/  BSYNC B0 ;  /* 0x0000000000007941 */ /* 0x000fea0003800000 */
.L_x_30323:
[----:B------:R-:W-:Y:S01]  /*0800*/  @!P6 IMAD.IADD R5, R5, 0x1, -R6 ;  /* 0x000000010505e824 */ /* 0x000fe200078e0a06 */
[----:B------:R-:W-:Y:S01]  /*0810*/  PRMT R17, R3, 0x7772, RZ ;  /* 0x0000777203117816 */ /* 0x000fe200000000ff */
[----:B------:R-:W-:Y:S01]  /*0820*/  IMAD.MOV.U32 R15, RZ, RZ, R18 ;  /* 0x000000ffff0f7224 */ /* 0x000fe200078e0012 */
[----:B------:R-:W-:Y:S01]  /*0830*/  PRMT R19, R11, 0x9991, RZ ;  /* 0x000099910b137816 */ /* 0x000fe200000000ff */
[----:B------:R-:W-:Y:S01]  /*0840*/  BSSY B0, `(.L_x_30325) ;  /* 0x0000023000007945 */ /* 0x000fe20003800000 */
[----:B------:R-:W-:Y:S02]  /*0850*/  ISETP.GE.U32.AND P0, PT, R5, R6, PT ;  /* 0x000000060500720c */ /* 0x000fe40003f06070 */
[C---:B------:R-:W-:Y:S02]  /*0860*/  LOP3.LUT R18, R17.reuse, R0, RZ, 0x3c, !PT ;  /* 0x0000000011127212 */ /* 0x040fe400078e3cff */
[----:B------:R-:W-:Y:S01]  /*0870*/  ISETP.NE.AND P1, PT, R17, RZ, PT ;  /* 0x000000ff1100720c */ /* 0x000fe20003f25270 */
[----:B------:R-:W-:Y:S01]  /*0880*/  IMAD.MOV.U32 R17, RZ, RZ, R19 ;  /* 0x000000ffff117224 */ /* 0x000fe200078e0013 */
[----:B------:R-:W-:-:S02]  /*0890*/  LOP3.LUT R20, R10, R21, RZ, 0x3c, !PT ;  /* 0x000000150a147212 */ /* 0x000fc400078e3cff */
[----:B------:R-:W-:Y:S02]  /*08a0*/  @!P6 IADD3 R24, R24, 0x1, RZ ;  /* 0x000000011818e810 */ /* 0x000fe40007ffe0ff */
[----:B------:R-:W-:Y:S02]  /*08b0*/  PRMT R19, R18, 0x8880, RZ ;  /* 0x0000888012137816 */ /* 0x000fe400000000ff */
[----:B------:R-:W-:Y:S02]  /*08c0*/  ISETP.GE.AND P2, PT, R20, RZ, PT ;  /* 0x000000ff1400720c */ /* 0x000fe40003f46270 */
[----:B------:R-:W-:Y:S02]  /*08d0*/  IABS R16, R15 ;  /* 0x0000000f00107213 */ /* 0x000fe40000000000 */
[----:B------:R-:W-:Y:S02]  /*08e0*/  IABS R18, R17 ;  /* 0x0000001100127213 */ /* 0x000fe40000000000 */
[----:B------:R-:W-:Y:S01]  /*08f0*/  @P0 IADD3 R24, R24, 0x1, RZ ;  /* 0x0000000118180810 */ /* 0x000fe20007ffe0ff */
[----:B------:R0:W1:Y:S01]  /*0900*/  I2F.RP R23, R16 ;  /* 0x0000001000177306 */ /* 0x0000620000209400 */
[----:B------:R-:W-:-:S02]  /*0910*/  ISETP.GT.AND P0, PT, R19, -0x1, PT ;  /* 0xffffffff1300780c */ /* 0x000fc40003f04270 */
[----:B------:R-:W-:Y:S01]  /*0920*/  PRMT R20, R11, 0xaaa2, RZ ;  /* 0x0000aaa20b147816 */ /* 0x000fe200000000ff */
[----:B------:R-:W-:Y:S01]  /*0930*/  IMAD.MOV.U32 R26, RZ, RZ, R24 ;  /* 0x000000ffff1a7224 */ /* 0x000fe200078e0018 */
[----:B------:R-:W-:Y:S02]  /*0940*/  IABS R24, R7 ;  /* 0x0000000700187213 */ /* 0x000fe40000000000 */
[----:B------:R-:W-:Y:S01]  /*0950*/  LOP3.LUT R25, RZ, R21, RZ, 0x33, !PT ;  /* 0x00000015ff197212 */ /* 0x000fe200078e33ff */
[----:B------:R0:W2:Y:S01]  /*0960*/  I2F.RP R22, R18 ;  /* 0x0000001200167306 */ /* 0x0000a20000209400 */
[----:B------:R-:W-:Y:S02]  /*0970*/  IMAD.MOV.U32 R19, RZ, RZ, R20 ;  /* 0x000000ffff137224 */ /* 0x000fe400078e0014 */
[----:B------:R-:W-:Y:S02]  /*0980*/  @!P2 IMAD.MOV R26, RZ, RZ, -R26 ;  /* 0x000000ffff1aa224 */ /* 0x000fe400078e0a1a */
[----:B------:R-:W-:Y:S01]  /*0990*/  IMAD.MOV R24, RZ, RZ, -R24 ;  /* 0x000000ffff187224 */ /* 0x000fe200078e0a18 */
[----:B------:R-:W-:-:S02]  /*09a0*/  IABS R20, R19 ;  /* 0x0000001300147213 */ /* 0x000fc40000000000 */
[----:B------:R-:W-:Y:S01]  /*09b0*/  SEL R21, R25, R26, !P1 ;  /* 0x0000001a19157207 */ /* 0x000fe20004800000 */
[----:B------:R-:W-:Y:S05]  /*09c0*/  @P0 BRA `(.L_x_30326) ;  /* 0x000000a000000947 */ /* 0x000fea0003800000 */
[----:B01----:R-:W-:Y:S02]  /*09d0*/  ISETP.GE.AND P2, PT, R10, RZ, PT ;  /* 0x000000ff0a00720c */ /* 0x003fe40003f46270 */
        /* <DEDUP_REMOVED lines=9> */
.L_x_30326:
[----:B01----:R-:W-:Y:S05]  /*0a70*/  BSYNC B0 ;  /* 0x0000000000007941 */ /* 0x003fea0003800000 */
.L_x_30325:
[----:B------:R-:W-:Y:S01]  /*0a80*/  IMAD.MOV.U32 R25, RZ, RZ, R24 ;  /* 0x000000ffff197224 */ /* 0x000fe200078e0018 */
[----:B------:R-:W0:Y:S01]  /*0a90*/  MUFU.RCP R23, R23 ;  /* 0x0000001700177308 */ /* 0x000e220000001000 */
[----:B------:R-:W-:Y:S01]  /*0aa0*/  IMAD.HI.U32 R24, R4, R9, RZ ;  /* 0x0000000904187227 */ /* 0x000fe200078e00ff */
[----:B------:R-:W-:Y:S01]  /*0ab0*/  PRMT R3, R3, 0x7773, RZ ;  /* 0x0000777303037816 */ /* 0x000fe200000000ff */
[----:B------:R-:W-:Y:S02]  /*0ac0*/  BSSY B0, `(.L_x_30327) ;  /* 0x0000026000007945 */ /* 0x000fe40003800000 */
[----:B------:R-:W-:Y:S01]  /*0ad0*/  IMAD R25, R24, R25, R9 ;  /* 0x0000001918197224 */ /* 0x000fe200078e0209 */
[C---:B------:R-:W-:Y:S02]  /*0ae0*/  LOP3.LUT R6, R3.reuse, R0, RZ, 0x3c, !PT ;  /* 0x0000000003067212 */ /* 0x040fe400078e3cff */
[----:B--2---:R-:W1:Y:S01]  /*0af0*/  MUFU.RCP R22, R22 ;  /* 0x0000001600167308 */ /* 0x004e620000001000 */
[----:B------:R-:W-:-:S02]  /*0b00*/  ISETP.NE.AND P1, PT, R3, RZ, PT ;  /* 0x000000ff0300720c */ /* 0x000fc40003f25270 */
[----:B------:R-:W-:Y:S02]  /*0b10*/  ISETP.GT.U32.AND P2, PT, R2, R25, PT ;  /* 0x000000190200720c */ /* 0x000fe40003f44070 */
[----:B------:R-:W-:-:S03]  /*0b20*/  PRMT R6, R6, 0x8880, RZ ;  /* 0x0000888006067816 */ /* 0x000fc600000000ff */
[----:B------:R-:W2:Y:S01]  /*0b30*/  I2F.RP R5, R20 ;  /* 0x0000001400057306 */ /* 0x000ea20000209400 */
[----:B------:R-:W-:Y:S02]  /*0b40*/  ISETP.GT.AND P4, PT, R6, -0x1, PT ;  /* 0xffffffff0600780c */ /* 0x000fe40003f84270 */
[----:B------:R-:W-:Y:S02]  /*0b50*/  LOP3.LUT R6, R10, R7, RZ, 0x3c, !PT ;  /* 0x000000070a067212 */ /* 0x000fe400078e3cff */
[----:B0-----:R-:W-:Y:S02]  /*0b60*/  IADD3 R26, R23, 0xffffffe, RZ ;  /* 0x0ffffffe171a7810 */ /* 0x001fe40007ffe0ff */
[----:B------:R-:W-:Y:S01]  /*0b70*/  PRMT R23, R11, 0xbbb3, RZ ;  /* 0x0000bbb30b177816 */ /* 0x000fe200000000ff */
[----:B------:R-:W-:Y:S01]  /*0b80*/  @!P2 IMAD.IADD R25, R25, 0x1, -R2 ;  /* 0x000000011919a824 */ /* 0x000fe200078e0a02 */
[----:B------:R-:W-:Y:S01]  /*0b90*/  ISETP.GE.AND P3, PT, R6, RZ, PT ;  /* 0x000000ff0600720c */ /* 0x000fe20003f66270 */
[----:B------:R-:W-:Y:S01]  /*0ba0*/  F2I.FTZ.U32.TRUNC.NTZ R3, R26 ;  /* 0x0000001a00037305 */ /* 0x000fe2000021f000 */
[----:B-1----:R-:W-:-:S02]  /*0bb0*/  IADD3 R27, R22, 0xffffffe, RZ ;  /* 0x0ffffffe161b7810 */ /* 0x002fc40007ffe0ff */
[----:B------:R-:W-:Y:S02]  /*0bc0*/  ISETP.GE.U32.AND P0, PT, R25, R2, PT ;  /* 0x000000021900720c */ /* 0x000fe40003f06070 */
[----:B------:R-:W-:Y:S02]  /*0bd0*/  IABS R22, R23 ;  /* 0x0000001700167213 */ /* 0x000fe40000000000 */
[----:B------:R-:W-:Y:S01]  /*0be0*/  @!P2 IADD3 R24, R24, 0x1, RZ ;  /* 0x000000011818a810 */ /* 0x000fe20007ffe0ff */
[----:B--2---:R-:W0:Y:S01]  /*0bf0*/  MUFU.RCP R4, R5 ;  /* 0x0000000500047308 */ /* 0x004e220000001000 */
[----:B------:R-:W-:-:S07]  /*0c00*/  LOP3.LUT R7, RZ, R7, RZ, 0x33, !PT ;  /* 0x00000007ff077212 */ /* 0x000fce00078e33ff */
[----:B------:R1:W2:Y:S01]  /*0c10*/  F2I.FTZ.U32.TRUNC.NTZ R5, R27 ;  /* 0x0000001b00057305 */ /* 0x0002a2000021f000 */
[----:B------:R-:W-:-:S05]  /*0c20*/  @P0 IADD3 R24, R24, 0x1, RZ ;  /* 0x0000000118180810 */ /* 0x000fca0007ffe0ff */
[----:B------:R-:W-:Y:S02]  /*0c30*/  @!P3 IMAD.MOV R24, RZ, RZ, -R24 ;  /* 0x000000ffff18b224 */ /* 0x000fe400078e0a18 */
[----:B------:R1:W3:Y:S01]  /*0c40*/  I2F.RP R6, R22 ;  /* 0x0000001600067306 */ /* 0x0002e20000209400 */
[----:B0-----:R-:W-:Y:S02]  /*0c50*/  IADD3 R26, R4, 0xffffffe, RZ ;  /* 0x0ffffffe041a7810 */ /* 0x001fe40007ffe0ff */
        /* <DEDUP_REMOVED lines=12> */
.L_x_30328:
[----:B------:R-:W-:Y:S05]  /*0d20*/  BSYNC B0 ;  /* 0x0000000000007941 */ /* 0x000fea0003800000 */
.L_x_30327:
[----:B------:R-:W-:Y:S01]  /*0d30*/  F2I.FTZ.U32.TRUNC.NTZ R7, R26 ;  /* 0x0000001a00077305 */ /* 0x000fe2000021f000 */
[----:B------:R-:W-:Y:S01]  /*0d40*/  IMAD.MOV R25, RZ, RZ, -R3 ;  /* 0x000000ffff197224 */ /* 0x000fe200078e0a03 */
[----:B------:R-:W-:Y:S01]  /*0d50*/  BSSY B0, `(.L_x_30329) ;  /* 0x0000035000007945 */ /* 0x000fe20003800000 */
[----:B------:R-:W-:Y:S02]  /*0d60*/  IMAD.MOV.U32 R2, RZ, RZ, RZ ;  /* 0x000000ffff027224 */ /* 0x000fe400078e00ff */
[----:B------:R-:W-:Y:S02]  /*0d70*/  IMAD R25, R25, R16, RZ ;  /* 0x0000001019197224 */ /* 0x000fe400078e02ff */
[----:B-12---:R-:W-:Y:S01]  /*0d80*/  IMAD.MOV R27, RZ, RZ, -R5 ;  /* 0x000000ffff1b7224 */ /* 0x006fe200078e0a05 */
[----:B---3--:R-:W0:Y:S01]  /*0d90*/  MUFU.RCP R6, R6 ;  /* 0x0000000600067308 */ /* 0x008e220000001000 */
[----:B------:R-:W-:-:S04]  /*0da0*/  IMAD.HI.U32 R2, R3, R25, R2 ;  /* 0x0000001903027227 */ /* 0x000fc800078e0002 */
[----:B------:R-:W-:Y:S02]  /*0db0*/  IMAD R3, R27, R18, RZ ;  /* 0x000000121b037224 */ /* 0x000fe400078e02ff */
[----:B------:R-:W-:Y:S02]  /*0dc0*/  IMAD.MOV.U32 R4, RZ, RZ, RZ ;  /* 0x000000ffff047224 */ /* 0x000fe400078e00ff */
[----:B------:R-:W-:-:S04]  /*0dd0*/  IMAD.HI.U32 R28, R2, R9, RZ ;  /* 0x00000009021c7227 */ /* 0x000fc800078e00ff */
[----:B------:R-:W-:Y:S01]  /*0de0*/  IMAD.HI.U32 R4, R5, R3, R4 ;  /* 0x0000000305047227 */ /* 0x000fe200078e0004 */
[----:B0-----:R-:W-:-:S03]  /*0df0*/  IADD3 R3, R6, 0xffffffe, RZ ;  /* 0x0ffffffe06037810 */ /* 0x001fc60007ffe0ff */
[--C-:B------:R-:W-:Y:S02]  /*0e00*/  IMAD.MOV R5, RZ, RZ, -R7.reuse ;  /* 0x000000ffff057224 */ /* 0x100fe400078e0a07 */
[----:B------:R-:W-:Y:S02]  /*0e10*/  IMAD.MOV.U32 R6, RZ, RZ, RZ ;  /* 0x000000ffff067224 */ /* 0x000fe400078e00ff */
[----:B------:R-:W-:Y:S01]  /*0e20*/  IMAD R5, R5, R20, RZ ;  /* 0x0000001405057224 */ /* 0x000fe200078e02ff */
[----:B------:R-:W0:Y:S01]  /*0e30*/  F2I.FTZ.U32.TRUNC.NTZ R3, R3 ;  /* 0x0000000300037305 */ /* 0x000e22000021f000 */
[----:B------:R-:W-:Y:S02]  /*0e40*/  IMAD.MOV.U32 R2, RZ, RZ, RZ ;  /* 0x000000ffff027224 */ /* 0x000fe400078e00ff */
[----:B------:R-:W-:Y:S01]  /*0e50*/  IMAD.HI.U32 R6, R7, R5, R6 ;  /* 0x0000000507067227 */ /* 0x000fe200078e0006 */
[----:B------:R-:W-:-:S03]  /*0e60*/  IABS R5, R15 ;  /* 0x0000000f00057213 */ /* 0x000fc60000000000 */
[----:B------:R-:W-:-:S04]  /*0e70*/  IMAD.HI.U32 R4, R4, R9, RZ ;  /* 0x0000000904047227 */ /* 0x000fc800078e00ff */
[----:B------:R-:W-:-:S04]  /*0e80*/  IMAD.MOV R5, RZ, RZ, -R5 ;  /* 0x000000ffff057224 */ /* 0x000fc800078e0a05 */
[----:B------:R-:W-:Y:S02]  /*0e90*/  IMAD R5, R28, R5, R9 ;  /* 0x000000051c057224 */ /* 0x000fe400078e0209 */
[----:B0-----:R-:W-:-:S03]  /*0ea0*/  IMAD.MOV R7, RZ, RZ, -R3 ;  /* 0x000000ffff077224 */ /* 0x001fc600078e0a03 */
[----:B------:R-:W-:Y:S01]  /*0eb0*/  ISETP.GT.U32.AND P2, PT, R16, R5, PT ;  /* 0x000000051000720c */ /* 0x000fe20003f44070 */
[----:B------:R-:W-:-:S04]  /*0ec0*/  IMAD R7, R7, R22, RZ ;  /* 0x0000001607077224 */ /* 0x000fc800078e02ff */
[----:B------:R-:W-:Y:S01]  /*0ed0*/  IMAD.HI.U32 R26, R3, R7, R2 ;  /* 0x00000007031a7227 */ /* 0x000fe200078e0002 */
[----:B------:R-:W-:-:S04]  /*0ee0*/  PRMT R3, R11, 0x7770, RZ ;  /* 0x000077700b037816 */ /* 0x000fc800000000ff */
[C---:B------:R-:W-:Y:S02]  /*0ef0*/  ISETP.NE.AND P1, PT, R3.reuse, RZ, PT ;  /* 0x000000ff0300720c */ /* 0x040fe40003f25270 */
[----:B------:R-:W-:Y:S01]  /*0f00*/  LOP3.LUT R3, R3, R0, RZ, 0x3c, !PT ;  /* 0x0000000003037212 */ /* 0x000fe200078e3cff */
[----:B------:R-:W-:Y:S01]  /*0f10*/  @!P2 IMAD.IADD R5, R5, 0x1, -R16 ;  /* 0x000000010505a824 */ /* 0x000fe200078e0a10 */
[----:B------:R-:W-:Y:S02]  /*0f20*/  @!P2 IADD3 R28, R28, 0x1, RZ ;  /* 0x000000011c1ca810 */ /* 0x000fe40007ffe0ff */
[----:B------:R-:W-:Y:S02]  /*0f30*/  PRMT R2, R3, 0x8880, RZ ;  /* 0x0000888003027816 */ /* 0x000fe400000000ff */
[----:B------:R-:W-:Y:S02]  /*0f40*/  ISETP.GE.U32.AND P0, PT, R5, R16, PT ;  /* 0x000000100500720c */ /* 0x000fe40003f06070 */
[----:B------:R-:W-:-:S02]  /*0f50*/  LOP3.LUT R3, R10, R15, RZ, 0x3c, !PT ;  /* 0x0000000f0a037212 */ /* 0x000fc400078e3cff */
[----:B------:R-:W-:Y:S02]  /*0f60*/  ISETP.GT.AND P2, PT, R2, -0x1, PT ;  /* 0xffffffff0200780c */ /* 0x000fe40003f44270 */
[----:B------:R-:W-:Y:S02]  /*0f70*/  ISETP.GE.AND P3, PT, R3, RZ, PT ;  /* 0x000000ff0300720c */ /* 0x000fe40003f66270 */
[----:B------:R-:W-:Y:S02]  /*0f80*/  IABS R2, R17 ;  /* 0x0000001100027213 */ /* 0x000fe40000000000 */
[----:B------:R-:W-:-:S03]  /*0f90*/  LOP3.LUT R15, RZ, R15, RZ, 0x33, !PT ;  /* 0x0000000fff0f7212 */ /* 0x000fc600078e33ff */
[----:B------:R-:W-:Y:S01]  /*0fa0*/  @P0 IADD3 R28, R28, 0x1, RZ ;  /* 0x000000011c1c0810 */ /* 0x000fe20007ffe0ff */
[----:B------:R-:W-:-:S04]  /*0fb0*/  IMAD.MOV R3, RZ, RZ, -R2 ;  /* 0x000000ffff037224 */ /* 0x000fc800078e0a02 */
[----:B------:R-:W-:Y:S02]  /*0fc0*/  IMAD R3, R4, R3, R9 ;  /* 0x0000000304037224 */ /* 0x000fe400078e0209 */
        /* <DEDUP_REMOVED lines=13> */
.L_x_30330:
[----:B------:R-:W-:Y:S05]  /*10a0*/  BSYNC B0 ;  /* 0x0000000000007941 */ /* 0x000fea0003800000 */
.L_x_30329:
[----:B------:R-:W-:Y:S01]  /*10b0*/  ISETP.GT.U32.AND P1, PT, R18, R3, PT ;  /* 0x000000031200720c */ /* 0x000fe20003f24070 */
[----:B------:R-:W-:Y:S01]  /*10c0*/  IMAD.HI.U32 R16, R6, R9, RZ ;  /* 0x0000000906107227 */ /* 0x000fe200078e00ff */
[----:B------:R-:W-:Y:S01]  /*10d0*/  IABS R5, R19 ;  /* 0x0000001300057213 */ /* 0x000fe20000000000 */
[----:B------:R-:W-:Y:S01]  /*10e0*/  BSSY B0, `(.L_x_30331) ;  /* 0x000002d000007945 */ /* 0x000fe20003800000 */
[----:B------:R-:W-:Y:S01]  /*10f0*/  IABS R7, R23 ;  /* 0x0000001700077213 */ /* 0x000fe20000000000 */
[----:B------:R-:W-:Y:S01]  /*1100*/  IMAD.HI.U32 R6, R26, R9, RZ ;  /* 0x000000091a067227 */ /* 0x000fe200078e00ff */
[----:B------:R-:W-:Y:S02]  /*1110*/  PRMT R15, R11, 0x7771, RZ ;  /* 0x000077710b0f7816 */ /* 0x000fe400000000ff */
[-C--:B------:R-:W-:Y:S01]  /*1120*/  LOP3.LUT R25, R10, R17.reuse, RZ, 0x3c, !PT ;  /* 0x000000110a197212 */ /* 0x080fe200078e3cff */
[----:B------:R-:W-:Y:S01]  /*1130*/  IMAD.MOV R5, RZ, RZ, -R5 ;  /* 0x000000ffff057224 */ /* 0x000fe200078e0a05 */
[----:B------:R-:W-:Y:S01]  /*1140*/  LOP3.LUT R26, RZ, R17, RZ, 0x33, !PT ;  /* 0x00000011ff1a7212 */ /* 0x000fe200078e33ff */
[----:B------:R-:W-:Y:S01]  /*1150*/  IMAD.MOV R7, RZ, RZ, -R7 ;  /* 0x000000ffff077224 */ /* 0x000fe200078e0a07 */
[----:B------:R-:W-:Y:S01]  /*1160*/  ISETP.GE.AND P5, PT, R25, RZ, PT ;  /* 0x000000ff1900720c */ /* 0x000fe20003fa6270 */
[----:B------:R-:W-:Y:S01]  /*1170*/  @!P1 IMAD.IADD R3, R3, 0x1, -R18 ;  /* 0x0000000103039824 */ /* 0x000fe200078e0a12 */
[----:B------:R-:W-:Y:S01]  /*1180*/  @!P1 IADD3 R4, R4, 0x1, RZ ;  /* 0x0000000104049810 */ /* 0x000fe20007ffe0ff */
[----:B------:R-:W-:-:S02]  /*1190*/  IMAD R5, R16, R5, R9 ;  /* 0x0000000510057224 */ /* 0x000fc400078e0209 */
[----:B------:R-:W-:Y:S01]  /*11a0*/  IMAD R7, R6, R7, R9 ;  /* 0x0000000706077224 */ /* 0x000fe200078e0209 */
[----:B------:R-:W-:Y:S02]  /*11b0*/  ISETP.GE.U32.AND P0, PT, R3, R18, PT ;  /* 0x000000120300720c */ /* 0x000fe40003f06070 */
[----:B------:R-:W-:Y:S02]  /*11c0*/  LOP3.LUT R9, R15, R0, RZ, 0x3c, !PT ;  /* 0x000000000f097212 */ /* 0x000fe400078e3cff */
[----:B------:R-:W-:Y:S02]  /*11d0*/  ISETP.GT.U32.AND P6, PT, R20, R5, PT ;  /* 0x000000051400720c */ /* 0x000fe40003fc4070 */
[----:B------:R-:W-:-:S04]  /*11e0*/  PRMT R9, R9, 0x8880, RZ ;  /* 0x0000888009097816 */ /* 0x000fc800000000ff */
[----:B------:R-:W-:Y:S02]  /*11f0*/  ISETP.GT.AND P4, PT, R9, -0x1, PT ;  /* 0xffffffff0900780c */ /* 0x000fe40003f84270 */
[----:B------:R-:W-:Y:S02]  /*1200*/  PRMT R9, R11, 0x7772, RZ ;  /* 0x000077720b097816 */ /* 0x000fe400000000ff */
[----:B------:R-:W-:Y:S02]  /*1210*/  @P0 IADD3 R4, R4, 0x1, RZ ;  /* 0x0000000104040810 */ /* 0x000fe40007ffe0ff */
[----:B------:R-:W-:Y:S01]  /*1220*/  ISETP.GT.U32.AND P0, PT, R22, R7, PT ;  /* 0x000000071600720c */ /* 0x000fe20003f04070 */
[----:B------:R-:W-:Y:S01]  /*1230*/  @!P6 IMAD.IADD R5, R5, 0x1, -R20 ;  /* 0x000000010505e824 */ /* 0x000fe200078e0a14 */
[----:B------:R-:W-:Y:S01]  /*1240*/  PRMT R11, R11, 0x7773, RZ ;  /* 0x000077730b0b7816 */ /* 0x000fe200000000ff */
[----:B------:R-:W-:Y:S01]  /*1250*/  IMAD.MOV.U32 R25, RZ, RZ, R4 ;  /* 0x000000ffff197224 */ /* 0x000fe200078e0004 */
[----:B------:R-:W-:-:S02]  /*1260*/  LOP3.LUT R4, R9, R0, RZ, 0x3c, !PT ;  /* 0x0000000009047212 */ /* 0x000fc400078e3cff */
[----:B------:R-:W-:Y:S01]  /*1270*/  ISETP.NE.AND P1, PT, R9, RZ, PT ;  /* 0x000000ff0900720c */ /* 0x000fe20003f25270 */
[----:B------:R-:W-:Y:S01]  /*1280*/  @!P5 IMAD.MOV R25, RZ, RZ, -R25 ;  /* 0x000000ffff19d224 */ /* 0x000fe200078e0a19 */
[----:B------:R-:W-:Y:S02]  /*1290*/  ISETP.NE.AND P5, PT, R15, RZ, PT ;  /* 0x000000ff0f00720c */ /* 0x000fe40003fa5270 */
[C---:B------:R-:W-:Y:S02]  /*12a0*/  ISETP.NE.AND P2, PT, R11.reuse, RZ, PT ;  /* 0x000000ff0b00720c */ /* 0x040fe40003f45270 */
[----:B------:R-:W-:Y:S01]  /*12b0*/  LOP3.LUT R0, R11, R0, RZ, 0x3c, !PT ;  /* 0x000000000b007212 */ /* 0x000fe200078e3cff */
[----:B------:R-:W-:Y:S01]  /*12c0*/  @!P0 IMAD.IADD R7, R7, 0x1, -R22 ;  /* 0x0000000107078824 */ /* 0x000fe200078e0a16 */
[----:B------:R-:W-:Y:S02]  /*12d0*/  ISETP.GE.U32.AND P3, PT, R5, R20, PT ;  /* 0x000000140500720c */ /* 0x000fe40003f66070 */
[----:B------:R-:W-:-:S02]  /*12e0*/  LOP3.LUT R9, R10, R19, RZ, 0x3c, !PT ;  /* 0x000000130a097212 */ /* 0x000fc400078e3cff */
        /* <DEDUP_REMOVED lines=12> */
.L_x_30332:
[----:B------:R-:W-:Y:S05]  /*13b0*/  BSYNC B0 ;  /* 0x0000000000007941 */ /* 0x000fea0003800000 */
.L_x_30331:
[----:B------:R-:W-:Y:S01]  /*13c0*/  PRMT R4, R4, 0x8880, RZ ;  /* 0x0000888004047816 */ /* 0x000fe200000000ff */
[----:B------:R-:W-:Y:S01]  /*13d0*/  BSSY B0, `(.L_x_30333) ;  /* 0x000001e000007945 */ /* 0x000fe20003800000 */
[----:B------:R-:W-:Y:S02]  /*13e0*/  PRMT R3, R0, 0x8880, RZ ;  /* 0x0000888000037816 */ /* 0x000fe400000000ff */
[----:B------:R-:W-:Y:S01]  /*13f0*/  @!P6 IADD3 R16, R16, 0x1, RZ ;  /* 0x000000011010e810 */ /* 0x000fe20007ffe0ff */
[----:B------:R-:W-:Y:S01]  /*1400*/  IMAD.MOV.U32 R0, RZ, RZ, R4 ;  /* 0x000000ffff007224 */ /* 0x000fe200078e0004 */
[----:B------:R-:W-:Y:S02]  /*1410*/  ISETP.GE.U32.AND P4, PT, R7, R22, PT ;  /* 0x000000160700720c */ /* 0x000fe40003f86070 */
[----:B------:R-:W-:Y:S02]  /*1420*/  ISETP.GE.AND P5, PT, R9, RZ, PT ;  /* 0x000000ff0900720c */ /* 0x000fe40003fa6270 */
[----:B------:R-:W-:-:S02]  /*1430*/  LOP3.LUT R9, R10, R23, RZ, 0x3c, !PT ;  /* 0x000000170a097212 */ /* 0x000fc400078e3cff */
[----:B------:R-:W-:Y:S02]  /*1440*/  @P3 IADD3 R16, R16, 0x1, RZ ;  /* 0x0000000110103810 */ /* 0x000fe40007ffe0ff */
[----:B------:R-:W-:Y:S02]  /*1450*/  ISETP.GT.AND P3, PT, R0, -0x1, PT ;  /* 0xffffffff0000780c */ /* 0x000fe40003f64270 */
[----:B------:R-:W-:Y:S02]  /*1460*/  ISETP.GE.AND P6, PT, R9, RZ, PT ;  /* 0x000000ff0900720c */ /* 0x000fe40003fc6270 */
[----:B------:R-:W-:Y:S02]  /*1470*/  @!P0 IADD3 R6, R6, 0x1, RZ ;  /* 0x0000000106068810 */ /* 0x000fe40007ffe0ff */
[----:B------:R-:W-:Y:S01]  /*1480*/  LOP3.LUT R19, RZ, R19, RZ, 0x33, !PT ;  /* 0x00000013ff137212 */ /* 0x000fe200078e33ff */
[----:B------:R-:W-:Y:S01]  /*1490*/  @!P5 IMAD.MOV R16, RZ, RZ, -R16 ;  /* 0x000000ffff10d224 */ /* 0x000fe200078e0a10 */
[----:B------:R-:W-:-:S02]  /*14a0*/  @P4 IADD3 R6, R6, 0x1, RZ ;  /* 0x0000000106064810 */ /* 0x000fc40007ffe0ff */
[----:B------:R-:W-:Y:S02]  /*14b0*/  ISETP.GT.AND P0, PT, R3, -0x1, PT ;  /* 0xffffffff0300780c */ /* 0x000fe40003f04270 */
[----:B------:R-:W-:Y:S02]  /*14c0*/  IADD3 R8, P4, R8, c[0x0][0x168], RZ ;  /* 0x00005a0008087a10 */ /* 0x000fe40007f9e0ff */
        /* <DEDUP_REMOVED lines=14> */
.L_x_30334:
[----:B------:R-:W-:Y:S05]  /*15b0*/  BSYNC B0 ;  /* 0x0000000000007941 */ /* 0x000fea0003800000 */
.L_x_30333:
        /* <DEDUP_REMOVED lines=14> */
.L_x_30336:
[----:B------:R-:W-:Y:S05]  /*16a0*/  BSYNC B0 ;  /* 0x0000000000007941 */ /* 0x000fea0003800000 */
.L_x_30335:
        /* <DEDUP_REMOVED lines=10> */
.L_x_30320:
        /* <DEDUP_REMOVED lines=51> */
[----:B0-----:R-:W-:Y:S01]  /*1a80*/  PRMT R27, RZ, 0x7610, R27 ;  /* 0x00007610ff1b7816 */ /* 0x001fe2000000001b */
[----:B------:R-:W-:-:S05]  /*1a90*/  @!P5 IMAD.X R25, RZ, RZ, c[0x0][0x174], P3 ;  /* 0x00005d00ff19d624 */ /* 0x000fca00018e06ff */
[----:B------:R1:W5:Y:S04]  /*1aa0*/  @!P5 LDG.E.U8 R5, [R24.64] ;  /* 0x000000041805d981 */ /* 0x000368000c1e1100 */
[----:B------:R1:W5:Y:S01]  /*1ab0*/  @!P0 LDG.E.U8 R27, [R28.64] ;  /* 0x000000041c1b8981 */ /* 0x000362000c1e1100 */
[----:B------:R-:W-:Y:S01]  /*1ac0*/  PRMT R15, RZ, 0x7610, R15 ;  /* 0x00007610ff0f7816 */ /* 0x000fe2000000000f */
[----:B------:R-:W-:Y:S05]  /*1ad0*/  BSSY B0, `(.L_x_30337) ;  /* 0x000002d000007945 */ /* 0x000fea0003800000 */
[----:B------:R0:W5:Y:S02]  /*1ae0*/  @!P2 LDG.E.U8 R15, [R6.64] ;  /* 0x00000004060fa981 */ /* 0x000164000c1e1100 */
[----:B0-----:R-:W-:Y:S01]  /*1af0*/  PRMT R6, R0, 0x8880, RZ ;  /* 0x0000888000067816 */ /* 0x001fe200000000ff */
[----:B------:R-:W-:Y:S05]  /*1b00*/  @P0 BRA `(.L_x_30338) ;  /* 0x0000029000000947 */ /* 0x000fea0003800000 */
[C---:B-1---5:R-:W-:Y:S02]  /*1b10*/  LOP3.LUT R2, R27.reuse, 0xffff, RZ, 0xc0, !PT ;  /* 0x0000ffff1b027812 */ /* 0x062fe400078ec0ff */
        /* <DEDUP_REMOVED lines=40> */
.L_x_30338:
[----:B-1----:R-:W-:Y:S05]  /*1da0*/  BSYNC B0 ;  /* 0x0000000000007941 */ /* 0x002fea0003800000 */
.L_x_30337:
[C---:B------:R-:W-:Y:S01]  /*1db0*/  IADD3 R9, R11.reuse, 0x80, RZ ;  /* 0x000000800b097810 */ /* 0x040fe20007ffe0ff */
[----:B------:R-:W-:Y:S01]  /*1dc0*/  BSSY B0, `(.L_x_30339) ;  /* 0x000002e000007945 */ /* 0x000fe20003800000 */
[----:B------:R-:W-:Y:S02]  /*1dd0*/  IADD3 R3, R11, 0x100, RZ ;  /* 0x000001000b037810 */ /* 0x000fe40007ffe0ff */
[-C--:B------:R-:W-:Y:S02]  /*1de0*/  ISETP.GE.AND P0, PT, R9, R4.reuse, PT ;  /* 0x000000040900720c */ /* 0x080fe40003f06270 */
[----:B------:R-:W-:-:S11]  /*1df0*/  ISETP.GE.AND P3, PT, R3, R4, PT ;  /* 0x000000040300720c */ /* 0x000fd60003f66270 */
[----:B------:R-:W-:Y:S05]  /*1e00*/  @P0 BRA `(.L_x_30340) ;  /* 0x0000029000000947 */ /* 0x000fea0003800000 */
[C---:B-----5:R-:W-:Y:S02]  /*1e10*/  LOP3.LUT R2, R23.reuse, 0xffff, RZ, 0xc0, !PT ;  /* 0x0000ffff17027812 */ /* 0x060fe400078ec0ff */
        /* <DEDUP_REMOVED lines=40> */
.L_x_30340:
[----:B------:R-:W-:Y:S05]  /*20a0*/  BSYNC B0 ;  /* 0x0000000000007941 */ /* 0x000fea0003800000 */
.L_x_30339:
        /* <DEDUP_REMOVED lines=11> */
[C---:B------:R-:W-:Y:S02]  /*2160*/  LOP3.LUT R2, R21.reuse, 0xffff, RZ, 0xc0, !PT ;  /* 0x0000ffff15027812 */ /* 0x040fe400078ec0ff */
[----:B------:R-:W-:Y:S02]  /*2170*/  IABS R16, R6 ;  /* 0x0000000600107213 */ /* 0x000fe40000000000 */
[----:B------:R-:W-:Y:S02]  /*2180*/  PRMT R25, R2, 0x8880, RZ ;  /* 0x0000888002197816 */ /* 0x000fe400000000ff */
[----:B------:R-:W-:-:S02]  /*2190*/  LOP3.LUT R21, R21, R0, RZ, 0x3c, !PT ;  /* 0x0000000015157212 */ /* 0x000fc400078e3cff */
[-C--:B------:R-:W-:Y:S02]  /*21a0*/  IABS R14, R25.reuse ;  /* 0x00000019000e7213 */ /* 0x080fe40000000000 */
[----:B------:R-:W-:Y:S02]  /*21b0*/  IABS R18, R25 ;  /* 0x0000001900127213 */ /* 0x000fe40000000000 */
        /* <DEDUP_REMOVED lines=35> */
.L_x_30342:
[----:B------:R-:W-:Y:S05]  /*23f0*/  BSYNC B0 ;  /* 0x0000000000007941 */ /* 0x000fea0003800000 */
.L_x_30341:
[----:B------:R-:W-:Y:S01]  /*2400*/  BSSY B0, `(.L_x_30343) ;  /* 0x000002c000007945 */ /* 0x000fe20003800000 */
[----:B------:R-:W-:Y:S01]  /*2410*/  ISETP.GE.AND P3, PT, R23, R4, PT ;  /* 0x000000041700720c */ /* 0x000fe20003f66270 */
[----:B------:R-:W-:Y:S07]  /*2420*/  @P4 BRA `(.L_x_30344) ;  /* 0x0000029000004947 */ /* 0x000fee0003800000 */
[C---:B------:R-:W-:Y:S02]  /*2430*/  LOP3.LUT R2, R19.reuse, 0xffff, RZ, 0xc0, !PT ;  /* 0x0000ffff13027812 */ /* 0x040fe400078ec0ff */
[----:B------:R-:W-:Y:S02]  /*2440*/  IABS R18, R6 ;  /* 0x0000000600127213 */ /* 0x000fe40000000000 */
[----:B------:R-:W-:Y:S02]  /*2450*/  PRMT R21, R2, 0x8880, RZ ;  /* 0x0000888002157816 */ /* 0x000fe400000000ff */
[----:B------:R-:W-:Y:S02]  /*2460*/  LOP3.LUT R19, R19, R0, RZ, 0x3c, !PT ;  /* 0x0000000013137212 */ /* 0x000fe400078e3cff */
[----:B------:R-:W-:-:S02]  /*2470*/  IABS R16, R21 ;  /* 0x0000001500107213 */ /* 0x000fc40000000000 */
        /* <DEDUP_REMOVED lines=36> */
.L_x_30344:
[----:B------:R-:W-:Y:S05]  /*26c0*/  BSYNC B0 ;  /* 0x0000000000007941 */ /* 0x000fea0003800000 */
.L_x_30343:
        /* <DEDUP_REMOVED lines=44> */
.L_x_30346:
[----:B------:R-:W-:Y:S05]  /*2990*/  BSYNC B0 ;  /* 0x0000000000007941 */ /* 0x000fea0003800000 */
.L_x_30345:
[----:B------:R-:W-:Y:S01]  /*29a0*/  BSSY B0, `(.L_x_30347) ;  /* 0x000002c000007945 */ /* 0x000fe20003800000 */
[----:B------:R-:W-:Y:S05]  /*29b0*/  @P1 BRA `(.L_x_30348) ;  /* 0x000002a000001947 */ /* 0x000fea0003800000 */
[C---:B------:R-:W-:Y:S02]  /*29c0*/  LOP3.LUT R2, R15.reuse, 0xffff, RZ, 0xc0, !PT ;  /* 0x0000ffff0f027812 */ /* 0x040fe400078ec0ff */
[----:B------:R-:W-:Y:S02]  /*29d0*/  IABS R22, R6 ;  /* 0x0000000600167213 */ /* 0x000fe40000000000 */
        /* <DEDUP_REMOVED lines=40> */
.L_x_30348:
[----:B------:R-:W-:Y:S05]  /*2c60*/  BSYNC B0 ;  /* 0x0000000000007941 */ /* 0x000fea0003800000 */
.L_x_30347:
        /* <DEDUP_REMOVED lines=44> */
.L_x_30350:
[----:B------:R-:W-:Y:S05]  /*2f30*/  BSYNC B0 ;  /* 0x0000000000007941 */ /* 0x000fea0003800000 */
.L_x_30349:
        /* <DEDUP_REMOVED lines=44> */
.L_x_30352:
[----:B------:R-:W-:Y:S05]  /*3200*/  BSYNC B0 ;  /* 0x0000000000007941 */ /* 0x000fea0003800000 */
.L_x_30351:
        /* <DEDUP_REMOVED lines=15> */
.L_x_30355:
[----:B------:R-:W-:-:S13]  /*3300*/  ISETP.GE.AND P0, PT, R11, R4, PT ;  /* 0x000000040b00720c */ /* 0x000fda0003f06270 */
[----:B------:R-:W-:Y:S05]  /*3310*/  @P0 BRA `(.L_x_30357) ;  /* 0x000000c000000947 */ /* 0x000fea0003800000 */
[----:B0-----:R-:W-:Y:S01]  /*3320*/  IMAD.IADD R2, R8, 0x1, R11 ;  /* 0x0000000108027824 */ /* 0x001fe200078e020b */
[----:B------:R-:W-:-:S04]  /*3330*/  IADD3 R11, R11, 0x80, RZ ;  /* 0x000000800b0b7810 */ /* 0x000fc80007ffe0ff */
[----:B------:R-:W-:-:S05]  /*3340*/  IADD3 R2, P0, R2, c[0x0][0x168], RZ ;  /* 0x00005a0002027a10 */ /* 0x000fca0007f1e0ff */
[----:B------:R-:W-:-:S05]  /*3350*/  IMAD.X R3, RZ, RZ, c[0x0][0x16c], P0 ;  /* 0x00005b00ff037624 */ /* 0x000fca00000e06ff */
[----:B------:R0:W-:Y:S03]  /*3360*/  STG.E.U8 [R2.64], R12 ;  /* 0x0000000c02007986 */ /* 0x0001e6000c101104 */
.L_x_30356:
[----:B------:R-:W-:-:S13]  /*3370*/  ISETP.GE.AND P0, PT, R11, R4, PT ;  /* 0x000000040b00720c */ /* 0x000fda0003f06270 */
[----:B------:R-:W-:Y:S05]  /*3380*/  @P0 BRA `(.L_x_30358) ;  /* 0x000000c000000947 */ /* 0x000fea0003800000 */
[----:B0-----:R-:W-:Y:S01]  /*3390*/  IMAD.IADD R2, R8, 0x1, R11 ;  /* 0x0000000108027824 */ /* 0x001fe200078e020b */
[----:B------:R-:W-:-:S04]  /*33a0*/  IADD3 R11, R11, 0x80, RZ ;  /* 0x000000800b0b7810 */ /* 0x000fc80007ffe0ff */
[----:B------:R-:W-:-:S05]  /*33b0*/  IADD3 R2, P0, R2, c[0x0][0x168], RZ ;  /* 0x00005a0002027a10 */ /* 0x000fca0007f1e0ff */
[----:B------:R-:W-:-:S05]  /*33c0*/  IMAD.X R3, RZ, RZ, c[0x0][0x16c], P0 ;  /* 0x00005b00ff037624 */ /* 0x000fca00000e06ff */
[----:B------:R0:W-:Y:S03]  /*33d0*/  STG.E.U8 [R2.64], R14 ;  /* 0x0000000e02007986 */ /* 0x0001e6000c101104 */
.L_x_30357:
[----:B------:R-:W-:-:S13]  /*33e0*/  ISETP.GE.AND P0, PT, R11, R4, PT ;  /* 0x000000040b00720c */ /* 0x000fda0003f06270 */
[----:B------:R-:W-:Y:S05]  /*33f0*/  @P0 BRA `(.L_x_30359) ;  /* 0x000000d000000947 */ /* 0x000fea0003800000 */
[----:B0-----:R-:W-:Y:S01]  /*3400*/  IMAD.IADD R2, R8, 0x1, R11 ;  /* 0x0000000108027824 */ /* 0x001fe200078e020b */
[----:B------:R-:W-:-:S04]  /*3410*/  IADD3 R11, R11, 0x80, RZ ;  /* 0x000000800b0b7810 */ /* 0x000fc80007ffe0ff */
[----:B------:R-:W-:-:S05]  /*3420*/  IADD3 R2, P0, R2, c[0x0][0x168], RZ ;  /* 0x00005a0002027a10 */ /* 0x000fca0007f1e0ff */
[----:B------:R-:W-:-:S05]  /*3430*/  IMAD.X R3, RZ, RZ, c[0x0][0x16c], P0 ;  /* 0x00005b00ff037624 */ /* 0x000fca00000e06ff */
[----:B------:R0:W-:Y:S03]  /*3440*/  STG.E.U8 [R2.64], R16 ;  /* 0x0000001002007986 */ /* 0x0001e6000c101104 */
.L_x_30358:
        /* <DEDUP_REMOVED lines=8> */
.L_x_30359:
[----:B------:R-:W-:Y:S05]  /*34d0*/  BSYNC B1 ;  /* 0x0000000000017941 */ /* 0x000fea0003800000 */
.L_x_30354:
[----:B------:R-:W-:-:S13]  /*34e0*/  ISETP.GE.AND P0, PT, R11, R4, PT ;  /* 0x000000040b00720c */ /* 0x000fda0003f06270 */
[----:B0-----:R-:W-:Y:S01]  /*34f0*/  @!P0 IMAD.IADD R2, R8, 0x1, R11 ;  /* 0x0000000108028824 */ /* 0x001fe200078e020b */
[----:B------:R-:W-:-:S04]  /*3500*/  @!P0 IADD3 R11, R11, 0x80, RZ ;  /* 0x000000800b0b8810 */ /* 0x000fc80007ffe0ff */
[----:B------:R-:W-:-:S05]  /*3510*/  @!P0 IADD3 R2, P1, R2, c[0x0][0x168], RZ ;  /* 0x00005a0002028a10 */ /* 0x000fca0007f3e0ff */
[----:B------:R-:W-:-:S05]  /*3520*/  @!P0 IMAD.X R3, RZ, RZ, c[0x0][0x16c], P1 ;  /* 0x00005b00ff038624 */ /* 0x000fca00008e06ff */
[----:B------:R0:W-:Y:S03]  /*3530*/  @!P0 STG.E.U8 [R2.64], R13 ;  /* 0x0000000d02008986 */ /* 0x0001e6000c101104 */
.L_x_30360:
[----:B------:R-:W-:Y:S05]  /*3540*/  BSYNC B0 ;  /* 0x0000000000007941 */ /* 0x000fea0003800000 */
.L_x_30353:
        /* <DEDUP_REMOVED lines=8> */
.L_x_30361:
        /* <DEDUP_REMOVED lines=11> */
.L_x_32736:


//--------------------- .text._ZN2at6native29vectorized_elementwise_kernelILi8ENS0_13AUnaryFunctorIaaaZZZNS0_15binary_internal21div_floor_kernel_cudaERNS_18TensorIteratorBaseEENKUlvE_clEvENKUlvE0_clEvEUlaaE_EESt5arrayIPcLm2EEEEviT0_T1_ --------------------------
	.section	.text._ZN2at6native29vectorized_elementwise_kernelILi8ENS0_13AUnaryFunctorIaaaZZZNS0_15binary_internal21div_floor_kernel_cudaERNS_18TensorIteratorBaseEENKUlvE_clEvENKUlvE0_clEvEUlaaE_EESt5arrayIPcLm2EEEEviT0_T1_,"ax",@progbits
	.sectioninfo	@"SHI_REGISTERS=4"
	.align	128
        .global         _ZN2at6native29vectorized_elementwise_kernelILi8ENS0_13AUnaryFunctorIaaaZZZNS0_15binary_internal21div_floor_kernel_cudaERNS_18TensorIteratorBaseEENKUlvE_clEvENKUlvE0_clEvEUlaaE_EESt5arrayIPcLm2EEEEviT0_T1_
        .type           _ZN2at6native29vectorized_elementwise_kernelILi8ENS0_13AUnaryFunctorIaaaZZZNS0_15binary_internal21div_floor_kernel_cudaERNS_18TensorIteratorBaseEENKUlvE_clEvENKUlvE0_clEvEUlaaE_EESt5arrayIPcLm2EEEEviT0_T1_,@function
        .size           _ZN2at6native29vectorized_elementwise_kernelILi8ENS0_13AUnaryFunctorIaaaZZZNS0_15binary_internal21div_floor_kernel_cudaERNS_18TensorIteratorBaseEENKUlvE_clEvENKUlvE0_clEvEUlaaE_EESt5arrayIPcLm2EEEEviT0_T1_,(.L_x_32737 - _ZN2at6native29vectorized_elementwise_kernelILi8ENS0_13AUnaryFunctorIaaaZZZNS0_15binary_internal21div_floor_kernel_cudaERNS_18TensorIteratorBaseEENKUlvE_clEvENKUlvE0_clEvEUlaaE_EESt5arrayIPcLm2EEEEviT0_T1_)
        .other          _ZN2at6native29vectorized_elementwise_kernelILi8ENS0_13AUnaryFunctorIaaaZZZNS0_15binary_internal21div_floor_kernel_cudaERNS_18TensorIteratorBaseEENKUlvE_clEvENKUlvE0_clEvEUlaaE_EESt5arrayIPcLm2EEEEviT0_T1_,@"STO_CUDA_ENTRY STV_DEFAULT"
_ZN2at6native29vectorized_elementwise_kernelILi8ENS0_13AUnaryFunctorIaaaZZZNS0_15binary_internal21div_floor_kernel_cudaERNS_18TensorIteratorBaseEENKUlvE_clEvENKUlvE0_clEvEUlaaE_EESt5arrayIPcLm2EEEEviT0_T1_:
.text._ZN2at6native29vectorized_elementwise_kernelILi8ENS0_13AUnaryFunctorIaaaZZZNS0_15binary_internal21div_floor_kernel_cudaERNS_18TensorIteratorBaseEENKUlvE_clEvENKUlvE0_clEvEUlaaE_EESt5arrayIPcLm2EEEEviT0_T1_:
[----:B------:R-:W-:Y:S02]  /*0000*/  MOV R1, c[0x0][0x28] ;  /* 0x00000a0000017a02 */ /* 0x000fe40000000f00 */
[----:B------:R-:W-:Y:S05]  /*0010*/  EXIT ;  /* 0x000000000000794d */ /* 0x000fea0003800000 */
.L_x_30362:
        /* <DEDUP_REMOVED lines=14> */
.L_x_32737:


//--------------------- .text._ZN2at6native18elementwise_kernelILi128ELi4EZNS0_15gpu_kernel_implINS0_13BinaryFunctorIhhhZZZNS0_15binary_internal21div_floor_kernel_cudaERNS_18TensorIteratorBaseEENKUlvE_clEvENKUlvE_clEvEUlhhE_EEEEvS6_RKT_EUliE_EEviT1_ --------------------------
	.section	.text._ZN2at6native18elementwise_kernelILi128ELi4EZNS0_15gpu_kernel_implINS0_13BinaryFunctorIhhhZZZNS0_15binary_internal21div_floor_kernel_cudaERNS_18TensorIteratorBaseEENKUlvE_clEvENKUlvE_clEvEUlhhE_EEEEvS6_RKT_EUliE_EEviT1_,"ax",@progbits
	.sectioninfo	@"SHI_REGISTERS=26"
	.align	128
        .global         _ZN2at6native18elementwise_kernelILi128ELi4EZNS0_15gpu_kernel_implINS0_13BinaryFunctorIhhhZZZNS0_15binary_internal21div_floor_kernel_cudaERNS_18TensorIteratorBaseEENKUlvE_clEvENKUlvE_clEvEUlhhE_EEEEvS6_RKT_EUliE_EEviT1_
        .type           _ZN2at6native18elementwise_kernelILi128ELi4EZNS0_15gpu_kernel_implINS0_13BinaryFunctorIhhhZZZNS0_15binary_internal21div_floor_kernel_cudaERNS_18TensorIteratorBaseEENKUlvE_clEvENKUlvE_clEvEUlhhE_EEEEvS6_RKT_EUliE_EEviT1_,@function
        .size           _ZN2at6native18elementwise_kernelILi128ELi4EZNS0_15gpu_kernel_implINS0_13BinaryFunctorIhhhZZZNS0_15binary_internal21div_floor_kernel_cudaERNS_18TensorIteratorBaseEENKUlvE_clEvENKUlvE_clEvEUlhhE_EEEEvS6_RKT_EUliE_EEviT1_,(.L_x_32524 - _ZN2at6native18elementwise_kernelILi128ELi4EZNS0_15gpu_kernel_implINS0_13BinaryFunctorIhhhZZZNS0_15binary_internal21div_floor_kernel_cudaERNS_18TensorIteratorBaseEENKUlvE_clEvENKUlvE_clEvEUlhhE_EEEEvS6_RKT_EUliE_EEviT1_)
        .other          _ZN2at6native18elementwise_kernelILi128ELi4EZNS0_15gpu_kernel_implINS0_13BinaryFunctorIhhhZZZNS0_15binary_internal21div_floor_kernel_cudaERNS_18TensorIteratorBaseEENKUlvE_clEvENKUlvE_clEvEUlhhE_EEEEvS6_RKT_EUliE_EEviT1_,@"STO_CUDA_ENTRY STV_DEFAULT"
_ZN2at6native18elementwise_kernelILi128ELi4EZNS0_15gpu_kernel_implINS0_13BinaryFunctorIhhhZZZNS0_15binary_internal21div_floor_kernel_cudaERNS_18TensorIteratorBaseEENKUlvE_clEvENKUlvE_clEvEUlhhE_EEEEvS6_RKT_EUliE_EEviT1_:
.text._ZN2at6native18elementwise_kernelILi128ELi4EZNS0_15gpu_kernel_implINS0_13BinaryFunctorIhhhZZZNS0_15binary_internal21div_floor_kernel_cudaERNS_18TensorIteratorBaseEENKUlvE_clEvENKUlvE_clEvEUlhhE_EEEEvS6_RKT_EUliE_EEviT1_:
        /* <DEDUP_REMOVED lines=263> */
.L_x_30365:
        /* <DEDUP_REMOVED lines=18> */
.L_x_30369:
[----:B------:R0:W5:Y:S01]  /*1190*/  LDG.E.U8 R23, [R4.64] ;  /* 0x0000002404177981 */ /* 0x000162000c1e1100 */
[----:B------:R-:W-:Y:S05]  /*11a0*/  BRA `(.L_x_30371) ;  /* 0x00000dc000007947 */ /* 0x000fea0003800000 */
.L_x_30368:
        /* <DEDUP_REMOVED lines=8> */
.L_x_30373:
[----:B------:R0:W5:Y:S01]  /*1230*/  LDG.E.U8 R23, [R4.64] ;  /* 0x0000002404177981 */ /* 0x000162000c1e1100 */
[----:B------:R-:W-:Y:S05]  /*1240*/  BRA `(.L_x_30371) ;  /* 0x00000d2000007947 */ /* 0x000fea0003800000 */
.L_x_30372:
[----:B------:R0:W5:Y:S01]  /*1250*/  LDG.E.U16 R23, [R4.64] ;  /* 0x0000002404177981 */ /* 0x000162000c1e1500 */
[----:B------:R-:W-:Y:S05]  /*1260*/  BRA `(.L_x_30371) ;  /* 0x00000d0000007947 */ /* 0x000fea0003800000 */
.L_x_30367:
[----:B------:R-:W-:-:S13]  /*1270*/  ISETP.GT.AND P0, PT, R2, 0x6, PT ;  /* 0x000000060200780c */ /* 0x000fda0003f04270 */
[----:B------:R-:W-:Y:S05]  /*1280*/  @P0 BRA `(.L_x_30374) ;  /* 0x000000d000000947 */ /* 0x000fea0003800000 */
[----:B------:R-:W-:-:S13]  /*1290*/  ISETP.NE.AND P0, PT, R2, 0x5, PT ;  /* 0x000000050200780c */ /* 0x000fda0003f05270 */
[----:B------:R-:W-:Y:S05]  /*12a0*/  @!P0 BRA `(.L_x_30375) ;  /* 0x0000006000008947 */ /* 0x000fea0003800000 */
[----:B------:R-:W-:-:S13]  /*12b0*/  ISETP.NE.AND P0, PT, R2, 0x6, PT ;  /* 0x000000060200780c */ /* 0x000fda0003f05270 */
[----:B------:R-:W-:Y:S05]  /*12c0*/  @P0 BRA `(.L_x_30370) ;  /* 0x00000b2000000947 */ /* 0x000fea0003800000 */
[----:B------:R-:W2:Y:S02]  /*12d0*/  LDG.E R2, [R4.64] ;  /* 0x0000002404027981 */ /* 0x000ea4000c1e1900 */
[----:B--2---:R-:W0:Y:S02]  /*12e0*/  F2I.S64.TRUNC R2, R2 ;  /* 0x0000000200027311 */ /* 0x004e24000020d900 */
[----:B0-----:R-:W-:Y:S01]  /*12f0*/  PRMT R23, R2, 0x7610, R23 ;  /* 0x0000761002177816 */ /* 0x001fe20000000017 */
[----:B------:R-:W-:Y:S05]  /*1300*/  BRA `(.L_x_30371) ;  /* 0x00000c6000007947 */ /* 0x000fea0003800000 */
.L_x_30375:
[----:B------:R-:W2:Y:S02]  /*1310*/  LDG.E.U16 R2, [R4.64] ;  /* 0x0000002404027981 */ /* 0x000ea4000c1e1500 */
[----:B--2---:R-:W-:-:S06]  /*1320*/  HADD2.F32 R2, -RZ, R2.H0_H0 ;  /* 0x20000002ff027230 */ /* 0x004fcc0000004100 */
[----:B------:R-:W0:Y:S02]  /*1330*/  F2I.S64.TRUNC R2, R2 ;  /* 0x0000000200027311 */ /* 0x000e24000020d900 */
[----:B0-----:R-:W-:Y:S01]  /*1340*/  PRMT R23, R2, 0x7610, R23 ;  /* 0x0000761002177816 */ /* 0x001fe20000000017 */
[----:B------:R-:W-:Y:S05]  /*1350*/  BRA `(.L_x_30371) ;  /* 0x00000c1000007947 */ /* 0x000fea0003800000 */
.L_x_30374:
[----:B------:R-:W-:-:S13]  /*1360*/  ISETP.NE.AND P0, PT, R2, 0x7, PT ;  /* 0x000000070200780c */ /* 0x000fda0003f05270 */
[----:B------:R-:W-:Y:S05]  /*1370*/  @!P0 BRA `(.L_x_30376) ;  /* 0x000000d000008947 */ /* 0x000fea0003800000 */
        /* <DEDUP_REMOVED lines=8> */
.L_x_30377:
[----:B------:R-:W2:Y:S02]  /*1400*/  LDG.E.U16 R4, [R4.64] ;  /* 0x0000002404047981 */ /* 0x000ea4000c1e1500 */
[----:B--2---:R-:W-:-:S06]  /*1410*/  HADD2.F32 R2, -RZ, R4.H0_H0 ;  /* 0x20000004ff027230 */ /* 0x004fcc0000004100 */
[----:B------:R-:W0:Y:S02]  /*1420*/  F2I.S64.TRUNC R2, R2 ;  /* 0x0000000200027311 */ /* 0x000e24000020d900 */
[----:B0-----:R-:W-:Y:S01]  /*1430*/  PRMT R23, R2, 0x7610, R23 ;  /* 0x0000761002177816 */ /* 0x001fe20000000017 */
[----:B------:R-:W-:Y:S05]  /*1440*/  BRA `(.L_x_30371) ;  /* 0x00000b2000007947 */ /* 0x000fea0003800000 */
.L_x_30376:
[----:B------:R-:W2:Y:S02]  /*1450*/  LDG.E.64 R2, [R4.64] ;  /* 0x0000002404027981 */ /* 0x000ea4000c1e1b00 */
[----:B--2---:R-:W0:Y:S02]  /*1460*/  F2I.S64.F64.TRUNC R2, R2 ;  /* 0x0000000200027311 */ /* 0x004e24000030d900 */
[----:B0-----:R-:W-:Y:S01]  /*1470*/  PRMT R23, R2, 0x7610, R23 ;  /* 0x0000761002177816 */ /* 0x001fe20000000017 */
[----:B------:R-:W-:Y:S05]  /*1480*/  BRA `(.L_x_30371) ;  /* 0x00000ae000007947 */ /* 0x000fea0003800000 */
.L_x_30366:
        /* <DEDUP_REMOVED lines=12> */
.L_x_30380:
[----:B------:R-:W2:Y:S02]  /*1550*/  LDG.E.64 R4, [R4.64] ;  /* 0x0000002404047981 */ /* 0x000ea4000c1e1b00 */
[----:B--2---:R-:W0:Y:S02]  /*1560*/  F2I.S64.F64.TRUNC R2, R4 ;  /* 0x0000000400027311 */ /* 0x004e24000030d900 */
[----:B0-----:R-:W-:Y:S01]  /*1570*/  PRMT R23, R2, 0x7610, R23 ;  /* 0x0000761002177816 */ /* 0x001fe20000000017 */
[----:B------:R-:W-:Y:S05]  /*1580*/  BRA `(.L_x_30371) ;  /* 0x000009e000007947 */ /* 0x000fea0003800000 */
.L_x_30379:
        /* <DEDUP_REMOVED lines=24> */
[----:B------:R-:W-:-:S06]  /*1710*/  LOP3.LUT R3, R3, 0x80000000, R0, 0xf8, !PT ;  /* 0x8000000003037812 */ /* 0x000fcc00078ef800 */
[----:B------:R-:W0:Y:S02]  /*1720*/  F2I.S64.TRUNC R2, R3 ;  /* 0x0000000300027311 */ /* 0x000e24000020d900 */
[----:B0-----:R-:W-:Y:S01]  /*1730*/  PRMT R23, R2, 0x7610, R23 ;  /* 0x0000761002177816 */ /* 0x001fe20000000017 */
[----:B------:R-:W-:Y:S05]  /*1740*/  BRA `(.L_x_30371) ;  /* 0x0000082000007947 */ /* 0x000fea0003800000 */
.L_x_30382:
        /* <DEDUP_REMOVED lines=11> */
[----:B------:R-:W-:-:S06]  /*1800*/  LOP3.LUT R2, R2, 0x80000000, R3, 0xf8, !PT ;  /* 0x8000000002027812 */ /* 0x000fcc00078ef803 */
[----:B------:R-:W0:Y:S02]  /*1810*/  F2I.S64.TRUNC R2, R2 ;  /* 0x0000000200027311 */ /* 0x000e24000020d900 */
[----:B0-----:R-:W-:Y:S01]  /*1820*/  PRMT R23, R2, 0x7610, R23 ;  /* 0x0000761002177816 */ /* 0x001fe20000000017 */
[----:B------:R-:W-:Y:S05]  /*1830*/  BRA `(.L_x_30371) ;  /* 0x0000073000007947 */ /* 0x000fea0003800000 */
.L_x_30381:
[----:B------:R-:W2:Y:S02]  /*1840*/  LDG.E.U16 R2, [R4.64] ;  /* 0x0000002404027981 */ /* 0x000ea4000c1e1500 */
[----:B--2---:R-:W-:-:S06]  /*1850*/  PRMT R2, RZ, 0x5410, R2 ;  /* 0x00005410ff027816 */ /* 0x004fcc0000000002 */
[----:B------:R-:W0:Y:S02]  /*1860*/  F2I.S64.TRUNC R2, R2 ;  /* 0x0000000200027311 */ /* 0x000e24000020d900 */
[----:B0-----:R-:W-:Y:S01]  /*1870*/  PRMT R23, R2, 0x7610, R23 ;  /* 0x0000761002177816 */ /* 0x001fe20000000017 */
[----:B------:R-:W-:Y:S05]  /*1880*/  BRA `(.L_x_30371) ;  /* 0x000006e000007947 */ /* 0x000fea0003800000 */
.L_x_30378:
        /* <DEDUP_REMOVED lines=10> */
.L_x_30385:
        /* <DEDUP_REMOVED lines=21> */
.L_x_30389:
[----:B------:R-:W-:Y:S05]  /*1a80*/  BSYNC B1 ;  /* 0x0000000000017941 */ /* 0x000fea0003800000 */
.L_x_30388:
[----:B------:R-:W-:Y:S01]  /*1a90*/  IMAD.SHL.U32 R2, R2, 0x100000, RZ ;  /* 0x0010000002027824 */ /* 0x000fe200078e00ff */
[----:B------:R-:W-:-:S04]  /*1aa0*/  LEA R3, R0, 0x3b800000, 0x17 ;  /* 0x3b80000000037811 */ /* 0x000fc800078eb8ff */
[----:B------:R-:W-:Y:S02]  /*1ab0*/  LOP3.LUT R2, R3, R2, R4, 0xfe, !PT ;  /* 0x0000000203027212 */ /* 0x000fe400078efe04 */
.L_x_30387:
[----:B------:R-:W-:Y:S05]  /*1ac0*/  BSYNC B0 ;  /* 0x0000000000007941 */ /* 0x000fea0003800000 */
.L_x_30386:
[----:B------:R-:W0:Y:S02]  /*1ad0*/  F2I.S64.TRUNC R2, R2 ;  /* 0x0000000200027311 */ /* 0x000e24000020d900 */
[----:B0-----:R-:W-:Y:S01]  /*1ae0*/  PRMT R23, R2, 0x7610, R23 ;  /* 0x0000761002177816 */ /* 0x001fe20000000017 */
[----:B------:R-:W-:Y:S05]  /*1af0*/  BRA `(.L_x_30371) ;  /* 0x0000047000007947 */ /* 0x000fea0003800000 */
.L_x_30384:
        /* <DEDUP_REMOVED lines=21> */
.L_x_30393:
[----:B------:R-:W-:Y:S05]  /*1c50*/  BSYNC B1 ;  /* 0x0000000000017941 */ /* 0x000fea0003800000 */
.L_x_30392:
[----:B------:R-:W-:Y:S01]  /*1c60*/  IMAD.SHL.U32 R2, R2, 0x200000, RZ ;  /* 0x0020000002027824 */ /* 0x000fe200078e00ff */
[----:B------:R-:W-:-:S04]  /*1c70*/  LEA R3, R0, 0x37800000, 0x17 ;  /* 0x3780000000037811 */ /* 0x000fc800078eb8ff */
[----:B------:R-:W-:Y:S02]  /*1c80*/  LOP3.LUT R2, R3, R2, R4, 0xfe, !PT ;  /* 0x0000000203027212 */ /* 0x000fe400078efe04 */
.L_x_30391:
[----:B------:R-:W-:Y:S05]  /*1c90*/  BSYNC B0 ;  /* 0x0000000000007941 */ /* 0x000fea0003800000 */
.L_x_30390:
[----:B------:R-:W0:Y:S02]  /*1ca0*/  F2I.S64.TRUNC R2, R2 ;  /* 0x0000000200027311 */ /* 0x000e24000020d900 */
[----:B0-----:R-:W-:Y:S01]  /*1cb0*/  PRMT R23, R2, 0x7610, R23 ;  /* 0x0000761002177816 */ /* 0x001fe20000000017 */
[----:B------:R-:W-:Y:S05]  /*1cc0*/  BRA `(.L_x_30371) ;  /* 0x000002a000007947 */ /* 0x000fea0003800000 */
.L_x_30383:
        /* <DEDUP_REMOVED lines=14> */
.L_x_30397:
[----:B------:R-:W-:Y:S05]  /*1db0*/  BSYNC B0 ;  /* 0x0000000000007941 */ /* 0x000fea0003800000 */
.L_x_30396:
[----:B------:R-:W0:Y:S02]  /*1dc0*/  F2I.S64.TRUNC R2, R2 ;  /* 0x0000000200027311 */ /* 0x000e24000020d900 */
[----:B0-----:R-:W-:Y:S01]  /*1dd0*/  PRMT R23, R2, 0x7610, R23 ;  /* 0x0000761002177816 */ /* 0x001fe20000000017 */
[----:B------:R-:W-:Y:S05]  /*1de0*/  BRA `(.L_x_30371) ;  /* 0x0000018000007947 */ /* 0x000fea0003800000 */
.L_x_30370:
        /* <DEDUP_REMOVED lines=21> */
.L_x_30395:
[----:B------:R0:W5:Y:S01]  /*1f40*/  LDG.E.U8 R23, [R4.64] ;  /* 0x0000002404177981 */ /* 0x000162000c1e1100 */
[----:B------:R-:W-:Y:S05]  /*1f50*/  BRA `(.L_x_30371) ;  /* 0x0000001000007947 */ /* 0x000fea0003800000 */
.L_x_30394:
[----:B------:R0:W5:Y:S02]  /*1f60*/  LDG.E.U8 R23, [R4.64] ;  /* 0x0000002404177981 */ /* 0x000164000c1e1100 */
.L_x_30371:
        /* <DEDUP_REMOVED lines=16> */
.L_x_30401:
[----:B------:R0:W5:Y:S01]  /*2070*/  LDG.E.U8 R0, [R4.64] ;  /* 0x0000002404007981 */ /* 0x000162000c1e1100 */
[----:B------:R-:W-:Y:S05]  /*2080*/  BRA `(.L_x_30403) ;  /* 0x00000dc000007947 */ /* 0x000fea0003800000 */
.L_x_30400:
        /* <DEDUP_REMOVED lines=8> */
.L_x_30405:
[----:B------:R0:W5:Y:S01]  /*2110*/  LDG.E.U8 R0, [R4.64] ;  /* 0x0000002404007981 */ /* 0x000162000c1e1100 */
[----:B------:R-:W-:Y:S05]  /*2120*/  BRA `(.L_x_30403) ;  /* 0x00000d2000007947 */ /* 0x000fea0003800000 */
.L_x_30404:
[----:B------:R0:W5:Y:S01]  /*2130*/  LDG.E.U16 R0, [R4.64] ;  /* 0x0000002404007981 */ /* 0x000162000c1e1500 */
[----:B------:R-:W-:Y:S05]  /*2140*/  BRA `(.L_x_30403) ;  /* 0x00000d0000007947 */ /* 0x000fea0003800000 */
.L_x_30399:
        /* <DEDUP_REMOVED lines=10> */
.L_x_30407:
[----:B------:R-:W2:Y:S02]  /*21f0*/  LDG.E.U16 R2, [R4.64] ;  /* 0x0000002404027981 */ /* 0x000ea4000c1e1500 */
[----:B--2---:R-:W-:-:S06]  /*2200*/  HADD2.F32 R2, -RZ, R2.H0_H0 ;  /* 0x20000002ff027230 */ /* 0x004fcc0000004100 */
[----:B------:R-:W0:Y:S02]  /*2210*/  F2I.S64.TRUNC R2, R2 ;  /* 0x0000000200027311 */ /* 0x000e24000020d900 */
[----:B0-----:R-:W-:Y:S01]  /*2220*/  PRMT R0, R2, 0x7610, R0 ;  /* 0x0000761002007816 */ /* 0x001fe20000000000 */
[----:B------:R-:W-:Y:S05]  /*2230*/  BRA `(.L_x_30403) ;  /* 0x00000c1000007947 */ /* 0x000fea0003800000 */
.L_x_30406:
        /* <DEDUP_REMOVED lines=10> */
.L_x_30409:
[----:B------:R-:W2:Y:S02]  /*22e0*/  LDG.E.U16 R4, [R4.64] ;  /* 0x0000002404047981 */ /* 0x000ea4000c1e1500 */
[----:B--2---:R-:W-:-:S06]  /*22f0*/  HADD2.F32 R2, -RZ, R4.H0_H0 ;  /* 0x20000004ff027230 */ /* 0x004fcc0000004100 */
[----:B------:R-:W0:Y:S02]  /*2300*/  F2I.S64.TRUNC R2, R2 ;  /* 0x0000000200027311 */ /* 0x000e24000020d900 */
[----:B0-----:R-:W-:Y:S01]  /*2310*/  PRMT R0, R2, 0x7610, R0 ;  /* 0x0000761002007816 */ /* 0x001fe20000000000 */
[----:B------:R-:W-:Y:S05]  /*2320*/  BRA `(.L_x_30403) ;  /* 0x00000b2000007947 */ /* 0x000fea0003800000 */
.L_x_30408:
[----:B------:R-:W2:Y:S02]  /*2330*/  LDG.E.64 R2, [R4.64] ;  /* 0x0000002404027981 */ /* 0x000ea4000c1e1b00 */
[----:B--2---:R-:W0:Y:S02]  /*2340*/  F2I.S64.F64.TRUNC R2, R2 ;  /* 0x0000000200027311 */ /* 0x004e24000030d900 */
[----:B0-----:R-:W-:Y:S01]  /*2350*/  PRMT R0, R2, 0x7610, R0 ;  /* 0x0000761002007816 */ /* 0x001fe20000000000 */
[----:B------:R-:W-:Y:S05]  /*2360*/  BRA `(.L_x_30403) ;  /* 0x00000ae000007947 */ /* 0x000fea0003800000 */
.L_x_30398:
        /* <DEDUP_REMOVED lines=12> */
.L_x_30412:
[----:B------:R-:W2:Y:S02]  /*2430*/  LDG.E.64 R4, [R4.64] ;  /* 0x0000002404047981 */ /* 0x000ea4000c1e1b00 */
[----:B--2---:R-:W0:Y:S02]  /*2440*/  F2I.S64.F64.TRUNC R2, R4 ;  /* 0x0000000400027311 */ /* 0x004e24000030d900 */
[----:B0-----:R-:W-:Y:S01]  /*2450*/  PRMT R0, R2, 0x7610, R0 ;  /* 0x0000761002007816 */ /* 0x001fe20000000000 */
[----:B------:R-:W-:Y:S05]  /*2460*/  BRA `(.L_x_30403) ;  /* 0x000009e000007947 */ /* 0x000fea0003800000 */
.L_x_30411:
        /* <DEDUP_REMOVED lines=28> */
.L_x_30414:
        /* <DEDUP_REMOVED lines=15> */
.L_x_30413:
[----:B------:R-:W2:Y:S02]  /*2720*/  LDG.E.U16 R2, [R4.64] ;  /* 0x0000002404027981 */ /* 0x000ea4000c1e1500 */
[----:B--2---:R-:W-:-:S06]  /*2730*/  PRMT R2, RZ, 0x5410, R2 ;  /* 0x00005410ff027816 */ /* 0x004fcc0000000002 */
[----:B------:R-:W0:Y:S02]  /*2740*/  F2I.S64.TRUNC R2, R2 ;  /* 0x0000000200027311 */ /* 0x000e24000020d900 */
[----:B0-----:R-:W-:Y:S01]  /*2750*/  PRMT R0, R2, 0x7610, R0 ;  /* 0x0000761002007816 */ /* 0x001fe20000000000 */
[----:B------:R-:W-:Y:S05]  /*2760*/  BRA `(.L_x_30403) ;  /* 0x000006e000007947 */ /* 0x000fea0003800000 */
.L_x_30410:
        /* <DEDUP_REMOVED lines=10> */
.L_x_30417:
        /* <DEDUP_REMOVED lines=21> */
.L_x_30421:
[----:B------:R-:W-:Y:S05]  /*2960*/  BSYNC B1 ;  /* 0x0000000000017941 */ /* 0x000fea0003800000 */
.L_x_30420:
[----:B------:R-:W-:Y:S01]  /*2970*/  IMAD.SHL.U32 R2, R2, 0x100000, RZ ;  /* 0x0010000002027824 */ /* 0x000fe200078e00ff */
[----:B------:R-:W-:-:S04]  /*2980*/  LEA R3, R0, 0x3b800000, 0x17 ;  /* 0x3b80000000037811 */ /* 0x000fc800078eb8ff */
[----:B------:R-:W-:Y:S02]  /*2990*/  LOP3.LUT R2, R3, R2, R4, 0xfe, !PT ;  /* 0x0000000203027212 */ /* 0x000fe400078efe04 */
.L_x_30419:
[----:B------:R-:W-:Y:S05]  /*29a0*/  BSYNC B0 ;  /* 0x0000000000007941 */ /* 0x000fea0003800000 */
.L_x_30418:
[----:B------:R-:W0:Y:S02]  /*29b0*/  F2I.S64.TRUNC R2, R2 ;  /* 0x0000000200027311 */ /* 0x000e24000020d900 */
[----:B0-----:R-:W-:Y:S01]  /*29c0*/  PRMT R0, R2, 0x7610, R0 ;  /* 0x0000761002007816 */ /* 0x001fe20000000000 */
[----:B------:R-:W-:Y:S05]  /*29d0*/  BRA `(.L_x_30403) ;  /* 0x0000047000007947 */ /* 0x000fea0003800000 */
.L_x_30416:
        /* <DEDUP_REMOVED lines=21> */
.L_x_30425:
[----:B------:R-:W-:Y:S05]  /*2b30*/  BSYNC B1 ;  /* 0x0000000000017941 */ /* 0x000fea0003800000 */
.L_x_30424:
[----:B------:R-:W-:Y:S01]  /*2b40*/  IMAD.SHL.U32 R2, R2, 0x200000, RZ ;  /* 0x0020000002027824 */ /* 0x000fe200078e00ff */
[----:B------:R-:W-:-:S04]  /*2b50*/  LEA R3, R0, 0x37800000, 0x17 ;  /* 0x3780000000037811 */ /* 0x000fc800078eb8ff */
[----:B------:R-:W-:Y:S02]  /*2b60*/  LOP3.LUT R2, R3, R2, R4, 0xfe, !PT ;  /* 0x0000000203027212 */ /* 0x000fe400078efe04 */
.L_x_30423:
[----:B------:R-:W-:Y:S05]  /*2b70*/  BSYNC B0 ;  /* 0x0000000000007941 */ /* 0x000fea0003800000 */
.L_x_30422:
[----:B------:R-:W0:Y:S02]  /*2b80*/  F2I.S64.TRUNC R2, R2 ;  /* 0x0000000200027311 */ /* 0x000e24000020d900 */
[----:B0-----:R-:W-:Y:S01]  /*2b90*/  PRMT R0, R2, 0x7610, R0 ;  /* 0x0000761002007816 */ /* 0x001fe20000000000 */
[----:B------:R-:W-:Y:S05]  /*2ba0*/  BRA `(.L_x_30403) ;  /* 0x000002a000007947 */ /* 0x000fea0003800000 */
.L_x_30415:
        /* <DEDUP_REMOVED lines=14> */
.L_x_30429:
[----:B------:R-:W-:Y:S05]  /*2c90*/  BSYNC B0 ;  /* 0x0000000000007941 */ /* 0x000fea0003800000 */
.L_x_30428:
[----:B------:R-:W0:Y:S02]  /*2ca0*/  F2I.S64.TRUNC R2, R2 ;  /* 0x0000000200027311 */ /* 0x000e24000020d900 */
[----:B0-----:R-:W-:Y:S01]  /*2cb0*/  PRMT R0, R2, 0x7610, R0 ;  /* 0x0000761002007816 */ /* 0x001fe20000000000 */
[----:B------:R-:W-:Y:S05]  /*2cc0*/  BRA `(.L_x_30403) ;  /* 0x0000018000007947 */ /* 0x000fea0003800000 */
.L_x_30402:
        /* <DEDUP_REMOVED lines=21> */
.L_x_30427:
[----:B------:R0:W5:Y:S01]  /*2e20*/  LDG.E.U8 R0, [R4.64] ;  /* 0x0000002404007981 */ /* 0x000162000c1e1100 */
[----:B------:R-:W-:Y:S05]  /*2e30*/  BRA `(.L_x_30403) ;  /* 0x0000001000007947 */ /* 0x000fea0003800000 */
.L_x_30426:
[----:B------:R0:W5:Y:S02]  /*2e40*/  LDG.E.U8 R0, [R4.64] ;  /* 0x0000002404007981 */ /* 0x000164000c1e1100 */
.L_x_30403:
[----:B-----5:R-:W-:Y:S02]  /*2e50*/  LOP3.LUT R8, R0, 0xff, RZ, 0xc0, !PT ;  /* 0x000000ff00087812 */ /* 0x020fe400078ec0ff */
[----:B------:R-:W-:Y:S02]  /*2e60*/  LOP3.LUT R7, R23, 0xff, RZ, 0xc0, !PT ;  /* 0x000000ff17077812 */ /* 0x000fe400078ec0ff */
[----:B------:R-:W-:Y:S01]  /*2e70*/  MOV R0, 0x2ea0 ;  /* 0x00002ea000007802 */ /* 0x000fe20000000f00 */
[----:B0-----:R-:W-:Y:S02]  /*2e80*/  IMAD.MOV.U32 R5, RZ, RZ, R8 ;  /* 0x000000ffff057224 */ /* 0x001fe400078e0008 */
[----:B------:R-:W-:Y:S05]  /*2e90*/  CALL.REL.NOINC `($__internal_54_$__cuda_sm20_div_u16) ;  /* 0x0000c60000007944 */ /* 0x000fea0003c00000 */
        /* <DEDUP_REMOVED lines=14> */
.L_x_30433:
[----:B------:R0:W-:Y:S01]  /*2f80*/  STG.E.U8 [R16.64], R5 ;  /* 0x0000000510007986 */ /* 0x0001e2000c101124 */
[----:B------:R-:W-:Y:S05]  /*2f90*/  BRA `(.L_x_30435) ;  /* 0x00000db000007947 */ /* 0x000fea0003800000 */
.L_x_30432:
[----:B------:R-:W-:-:S13]  /*2fa0*/  ISETP.NE.AND P0, PT, R0, 0x2, PT ;  /* 0x000000020000780c */ /* 0x000fda0003f05270 */
[----:B------:R-:W-:Y:S05]  /*2fb0*/  @!P0 BRA `(.L_x_30436) ;  /* 0x000000b000008947 */ /* 0x000fea0003800000 */
[----:B------:R-:W-:-:S13]  /*2fc0*/  ISETP.NE.AND P0, PT, R0, 0x3, PT ;  /* 0x000000030000780c */ /* 0x000fda0003f05270 */
[----:B------:R-:W-:Y:S05]  /*2fd0*/  @!P0 BRA `(.L_x_30437) ;  /* 0x0000006000008947 */ /* 0x000fea0003800000 */
[----:B------:R-:W-:-:S13]  /*2fe0*/  ISETP.NE.AND P0, PT, R0, 0x4, PT ;  /* 0x000000040000780c */ /* 0x000fda0003f05270 */
[----:B------:R-:W-:Y:S05]  /*2ff0*/  @P0 BRA `(.L_x_30434) ;  /* 0x00000bb000000947 */ /* 0x000fea0003800000 */
[----:B------:R-:W-:Y:S01]  /*3000*/  LOP3.LUT R2, R5, 0xffff, RZ, 0xc0, !PT ;  /* 0x0000ffff05027812 */ /* 0x000fe200078ec0ff */
[----:B------:R-:W-:-:S05]  /*3010*/  IMAD.MOV.U32 R3, RZ, RZ, RZ ;  /* 0x000000ffff037224 */ /* 0x000fca00078e00ff */
[----:B------:R0:W-:Y:S01]  /*3020*/  STG.E.64 [R16.64], R2 ;  /* 0x0000000210007986 */ /* 0x0001e2000c101b24 */
[----:B------:R-:W-:Y:S05]  /*3030*/  BRA `(.L_x_30435) ;  /* 0x00000d1000007947 */ /* 0x000fea0003800000 */
.L_x_30437:
[----:B------:R-:W-:-:S05]  /*3040*/  LOP3.LUT R5, R5, 0xffff, RZ, 0xc0, !PT ;  /* 0x0000ffff05057812 */ /* 0x000fca00078ec0ff */
[----:B------:R0:W-:Y:S01]  /*3050*/  STG.E [R16.64], R5 ;  /* 0x0000000510007986 */ /* 0x0001e2000c101924 */
[----:B------:R-:W-:Y:S05]  /*3060*/  BRA `(.L_x_30435) ;  /* 0x00000ce000007947 */ /* 0x000fea0003800000 */
.L_x_30436:
[----:B------:R0:W-:Y:S01]  /*3070*/  STG.E.U16 [R16.64], R5 ;  /* 0x0000000510007986 */ /* 0x0001e2000c101524 */
[----:B------:R-:W-:Y:S05]  /*3080*/  BRA `(.L_x_30435) ;  /* 0x00000cc000007947 */ /* 0x000fea0003800000 */
.L_x_30431:
[----:B------:R-:W-:-:S13]  /*3090*/  ISETP.GT.AND P0, PT, R0, 0x6, PT ;  /* 0x000000060000780c */ /* 0x000fda0003f04270 */
[----:B------:R-:W-:Y:S05]  /*30a0*/  @P0 BRA `(.L_x_30438) ;  /* 0x000000b000000947 */ /* 0x000fea0003800000 */
[----:B------:R-:W-:-:S13]  /*30b0*/  ISETP.NE.AND P0, PT, R0, 0x5, PT ;  /* 0x000000050000780c */ /* 0x000fda0003f05270 */
[----:B------:R-:W-:Y:S05]  /*30c0*/  @!P0 BRA `(.L_x_30439) ;  /* 0x0000005000008947 */ /* 0x000fea0003800000 */
[----:B------:R-:W-:-:S13]  /*30d0*/  ISETP.NE.AND P0, PT, R0, 0x6, PT ;  /* 0x000000060000780c */ /* 0x000fda0003f05270 */
[----:B------:R-:W-:Y:S05]  /*30e0*/  @P0 BRA `(.L_x_30434) ;  /* 0x00000ac000000947 */ /* 0x000fea0003800000 */
[----:B------:R-:W0:Y:S02]  /*30f0*/  I2F.U16 R5, R5 ;  /* 0x0000000500057306 */ /* 0x000e240000101000 */
[----:B0-----:R0:W-:Y:S01]  /*3100*/  STG.E [R16.64], R5 ;  /* 0x0000000510007986 */ /* 0x0011e2000c101924 */
[----:B------:R-:W-:Y:S05]  /*3110*/  BRA `(.L_x_30435) ;  /* 0x00000c3000007947 */ /* 0x000fea0003800000 */
.L_x_30439:
[----:B------:R-:W0:Y:S02]  /*3120*/  I2F.U16 R0, R5 ;  /* 0x0000000500007306 */ /* 0x000e240000101000 */
[----:B0-----:R-:W-:-:S05]  /*3130*/  F2FP.PACK_AB R0, RZ, R0 ;  /* 0x00000000ff00723e */ /* 0x001fca00000000ff */
[----:B------:R0:W-:Y:S01]  /*3140*/  STG.E.U16 [R16.64], R0 ;  /* 0x0000000010007986 */ /* 0x0001e2000c101524 */
[----:B------:R-:W-:Y:S05]  /*3150*/  BRA `(.L_x_30435) ;  /* 0x00000bf000007947 */ /* 0x000fea0003800000 */
.L_x_30438:
[----:B------:R-:W-:-:S13]  /*3160*/  ISETP.NE.AND P0, PT, R0, 0x7, PT ;  /* 0x000000070000780c */ /* 0x000fda0003f05270 */
[----:B------:R-:W-:Y:S05]  /*3170*/  @!P0 BRA `(.L_x_30440) ;  /* 0x000000d000008947 */ /* 0x000fea0003800000 */
[----:B------:R-:W-:-:S13]  /*3180*/  ISETP.NE.AND P0, PT, R0, 0x8, PT ;  /* 0x000000080000780c */ /* 0x000fda0003f05270 */
[----:B------:R-:W-:Y:S05]  /*3190*/  @!P0 BRA `(.L_x_30441) ;  /* 0x0000006000008947 */ /* 0x000fea0003800000 */
[----:B------:R-:W-:-:S13]  /*31a0*/  ISETP.NE.AND P0, PT, R0, 0x9, PT ;  /* 0x000000090000780c */ /* 0x000fda0003f05270 */
[----:B------:R-:W-:Y:S05]  /*31b0*/  @P0 BRA `(.L_x_30434) ;  /* 0x000009f000000947 */ /* 0x000fea0003800000 */
[----:B------:R-:W0:Y:S01]  /*31c0*/  I2F.U16 R2, R5 ;  /* 0x0000000500027306 */ /* 0x000e220000101000 */
[----:B------:R-:W-:-:S05]  /*31d0*/  IMAD.MOV.U32 R3, RZ, RZ, RZ ;  /* 0x000000ffff037224 */ /* 0x000fca00078e00ff */
[----:B0-----:R0:W-:Y:S01]  /*31e0*/  STG.E.64 [R16.64], R2 ;  /* 0x0000000210007986 */ /* 0x0011e2000c101b24 */
[----:B------:R-:W-:Y:S05]  /*31f0*/  BRA `(.L_x_30435) ;  /* 0x00000b5000007947 */ /* 0x000fea0003800000 */
.L_x_30441:
[----:B------:R-:W0:Y:S02]  /*3200*/  I2F.U16 R5, R5 ;  /* 0x0000000500057306 */ /* 0x000e240000101000 */
[----:B0-----:R-:W-:-:S04]  /*3210*/  F2FP.PACK_AB R3, RZ, R5 ;  /* 0x00000005ff03723e */ /* 0x001fc800000000ff */
[----:B------:R-:W-:-:S05]  /*3220*/  PRMT R3, R3, 0x5410, RZ ;  /* 0x0000541003037816 */ /* 0x000fca00000000ff */
[----:B------:R0:W-:Y:S01]  /*3230*/  STG.E [R16.64], R3 ;  /* 0x0000000310007986 */ /* 0x0001e2000c101924 */
[----:B------:R-:W-:Y:S05]  /*3240*/  BRA `(.L_x_30435) ;  /* 0x00000b0000007947 */ /* 0x000fea0003800000 */
.L_x_30440:
[----:B------:R-:W0:Y:S02]  /*3250*/  I2F.F64.U16 R2, R5 ;  /* 0x0000000500027312 */ /* 0x000e240000101800 */
[----:B0-----:R0:W-:Y:S01]  /*3260*/  STG.E.64 [R16.64], R2 ;  /* 0x0000000210007986 */ /* 0x0011e2000c101b24 */
[----:B------:R-:W-:Y:S05]  /*3270*/  BRA `(.L_x_30435) ;  /* 0x00000ad000007947 */ /* 0x000fea0003800000 */
.L_x_30430:
        /* <DEDUP_REMOVED lines=8> */
[----:B------:R-:W-:-:S04]  /*3300*/  ISETP.GT.U32.AND P0, PT, R8, R7, PT ;  /* 0x000000070800720c */ /* 0x000fc80003f04070 */
[----:B------:R-:W-:-:S05]  /*3310*/  SEL R3, RZ, 0x1, P0 ;  /* 0x00000001ff037807 */ /* 0x000fca0000000000 */
[----:B------:R0:W-:Y:S01]  /*3320*/  STG.E.U8 [R16.64], R3 ;  /* 0x0000000310007986 */ /* 0x0001e2000c101124 */
[----:B------:R-:W-:Y:S05]  /*3330*/  BRA `(.L_x_30435) ;  /* 0x00000a1000007947 */ /* 0x000fea0003800000 */
.L_x_30444:
[----:B------:R-:W0:Y:S01]  /*3340*/  I2F.F64.U16 R4, R5 ;  /* 0x0000000500047312 */ /* 0x000e220000101800 */
[----:B------:R-:W-:-:S05]  /*3350*/  CS2R R6, SRZ ;  /* 0x0000000000067805 */ /* 0x000fca000001ff00 */
[----:B0-----:R0:W-:Y:S01]  /*3360*/  STG.E.128 [R16.64], R4 ;  /* 0x0000000410007986 */ /* 0x0011e2000c101d24 */
[----:B------:R-:W-:Y:S05]  /*3370*/  BRA `(.L_x_30435) ;  /* 0x000009d000007947 */ /* 0x000fea0003800000 */
.L_x_30443:
[----:B------:R-:W-:-:S13]  /*3380*/  ISETP.NE.AND P0, PT, R0, 0xf, PT ;  /* 0x0000000f0000780c */ /* 0x000fda0003f05270 */
[----:B------:R-:W-:Y:S05]  /*3390*/  @!P0 BRA `(.L_x_30445) ;  /* 0x000002d000008947 */ /* 0x000fea0003800000 */
[----:B------:R-:W-:-:S13]  /*33a0*/  ISETP.NE.AND P0, PT, R0, 0x17, PT ;  /* 0x000000170000780c */ /* 0x000fda0003f05270 */
[----:B------:R-:W-:Y:S05]  /*33b0*/  @!P0 BRA `(.L_x_30446) ;  /* 0x0000015000008947 */ /* 0x000fea0003800000 */
[----:B------:R-:W-:-:S13]  /*33c0*/  ISETP.NE.AND P0, PT, R0, 0x18, PT ;  /* 0x000000180000780c */ /* 0x000fda0003f05270 */
[----:B------:R-:W-:Y:S05]  /*33d0*/  @P0 BRA `(.L_x_30434) ;  /* 0x000007d000000947 */ /* 0x000fea0003800000 */
[----:B------:R-:W0:Y:S01]  /*33e0*/  I2F.U16 R5, R5 ;  /* 0x0000000500057306 */ /* 0x000e220000101000 */
        /* <DEDUP_REMOVED lines=14> */
.L_x_30448:
[----:B------:R-:W-:Y:S05]  /*34d0*/  BSYNC B0 ;  /* 0x0000000000007941 */ /* 0x000fea0003800000 */
.L_x_30447:
[----:B------:R-:W-:-:S05]  /*34e0*/  LOP3.LUT R3, R0, R3, RZ, 0xfc, !PT ;  /* 0x0000000300037212 */ /* 0x000fca00078efcff */
[----:B------:R0:W-:Y:S01]  /*34f0*/  STG.E.U8 [R16.64], R3 ;  /* 0x0000000310007986 */ /* 0x0001e2000c101124 */
[----:B------:R-:W-:Y:S05]  /*3500*/  BRA `(.L_x_30435) ;  /* 0x0000084000007947 */ /* 0x000fea0003800000 */
.L_x_30446:
[----:B------:R-:W0:Y:S01]  /*3510*/  I2F.U16 R5, R5 ;  /* 0x0000000500057306 */ /* 0x000e220000101000 */
        /* <DEDUP_REMOVED lines=12> */
.L_x_30450:
[----:B------:R-:W-:Y:S01]  /*35e0*/  IMAD.MOV.U32 R0, RZ, RZ, 0x7f ;  /* 0x0000007fff007424 */ /* 0x000fe200078e00ff */
[----:B------:R-:W-:-:S04]  /*35f0*/  ISETP.GT.U32.AND P0, PT, R2, 0x7f800000, PT ;  /* 0x7f8000000200780c */ /* 0x000fc80003f04070 */
[----:B------:R-:W-:-:S04]  /*3600*/  SEL R0, R0, 0x7c, P0 ;  /* 0x0000007c00007807 */ /* 0x000fc80000000000 */
.L_x_30451:
[----:B------:R-:W-:Y:S05]  /*3610*/  BSYNC B0 ;  /* 0x0000000000007941 */ /* 0x000fea0003800000 */
.L_x_30449:
[----:B------:R-:W-:-:S04]  /*3620*/  LOP3.LUT R2, R5, 0x80000000, RZ, 0xc0, !PT ;  /* 0x8000000005027812 */ /* 0x000fc800078ec0ff */
[----:B------:R-:W-:-:S04]  /*3630*/  SHF.R.U32.HI R3, RZ, 0x18, R2 ;  /* 0x00000018ff037819 */ /* 0x000fc80000011602 */
[----:B------:R-:W-:-:S05]  /*3640*/  LOP3.LUT R3, R0, R3, RZ, 0xfc, !PT ;  /* 0x0000000300037212 */ /* 0x000fca00078efcff */
[----:B------:R0:W-:Y:S01]  /*3650*/  STG.E.U8 [R16.64], R3 ;  /* 0x0000000310007986 */ /* 0x0001e2000c101124 */
[----:B------:R-:W-:Y:S05]  /*3660*/  BRA `(.L_x_30435) ;  /* 0x000006e000007947 */ /* 0x000fea0003800000 */
.L_x_30445:
[----:B------:R-:W0:Y:S02]  /*3670*/  I2F.U16 R0, R5 ;  /* 0x0000000500007306 */ /* 0x000e240000101000 */
[----:B0-----:R-:W-:-:S05]  /*3680*/  F2FP.BF16.PACK_AB R0, RZ, R0 ;  /* 0x00000000ff00723e */ /* 0x001fca00000010ff */
[----:B------:R0:W-:Y:S01]  /*3690*/  STG.E.U16 [R16.64], R0 ;  /* 0x0000000010007986 */ /* 0x0001e2000c101524 */
[----:B------:R-:W-:Y:S05]  /*36a0*/  BRA `(.L_x_30435) ;  /* 0x000006a000007947 */ /* 0x000fea0003800000 */
.L_x_30442:
        /* <DEDUP_REMOVED lines=10> */
.L_x_30454:
[----:B------:R-:W0:Y:S01]  /*3750*/  I2F.U16 R5, R5 ;  /* 0x0000000500057306 */ /* 0x000e220000101000 */
        /* <DEDUP_REMOVED lines=16> */
.L_x_30457:
[----:B------:R-:W-:-:S04]  /*3860*/  LOP3.LUT R2, R5, 0x80000000, RZ, 0xc0, !PT ;  /* 0x8000000005027812 */ /* 0x000fc800078ec0ff */
[----:B------:R-:W-:-:S04]  /*3870*/  SHF.R.U32.HI R3, RZ, 0x18, R2 ;  /* 0x00000018ff037819 */ /* 0x000fc80000011602 */
[----:B------:R-:W-:-:S04]  /*3880*/  LOP3.LUT R0, R0, R3, RZ, 0xfc, !PT ;  /* 0x0000000300007212 */ /* 0x000fc800078efcff */
[----:B------:R-:W-:Y:S02]  /*3890*/  PRMT R8, R0, 0x7610, R8 ;  /* 0x0000761000087816 */ /* 0x000fe40000000008 */
.L_x_30456:
[----:B------:R-:W-:Y:S05]  /*38a0*/  BSYNC B0 ;  /* 0x0000000000007941 */ /* 0x000fea0003800000 */
.L_x_30455:
[----:B------:R0:W-:Y:S01]  /*38b0*/  STG.E.U8 [R16.64], R8 ;  /* 0x0000000810007986 */ /* 0x0001e2000c101124 */
[----:B------:R-:W-:Y:S05]  /*38c0*/  BRA `(.L_x_30435) ;  /* 0x0000048000007947 */ /* 0x000fea0003800000 */
.L_x_30453:
        /* <DEDUP_REMOVED lines=17> */
.L_x_30460:
[----:B------:R-:W-:-:S04]  /*39e0*/  LOP3.LUT R2, R5, 0x80000000, RZ, 0xc0, !PT ;  /* 0x8000000005027812 */ /* 0x000fc800078ec0ff */
[----:B------:R-:W-:-:S04]  /*39f0*/  SHF.R.U32.HI R3, RZ, 0x18, R2 ;  /* 0x00000018ff037819 */ /* 0x000fc80000011602 */
[----:B------:R-:W-:-:S04]  /*3a00*/  LOP3.LUT R0, R0, R3, RZ, 0xfc, !PT ;  /* 0x0000000300007212 */ /* 0x000fc800078efcff */
[----:B------:R-:W-:Y:S02]  /*3a10*/  PRMT R8, R0, 0x7610, R8 ;  /* 0x0000761000087816 */ /* 0x000fe40000000008 */
.L_x_30459:
[----:B------:R-:W-:Y:S05]  /*3a20*/  BSYNC B0 ;  /* 0x0000000000007941 */ /* 0x000fea0003800000 */
.L_x_30458:
[----:B------:R0:W-:Y:S01]  /*3a30*/  STG.E.U8 [R16.64], R8 ;  /* 0x0000000810007986 */ /* 0x0001e2000c101124 */
[----:B------:R-:W-:Y:S05]  /*3a40*/  BRA `(.L_x_30435) ;  /* 0x0000030000007947 */ /* 0x000fea0003800000 */
.L_x_30452:
[----:B------:R-:W-:-:S13]  /*3a50*/  ISETP.NE.AND P0, PT, R0, 0x1c, PT ;  /* 0x0000001c0000780c */ /* 0x000fda0003f05270 */
[----:B------:R-:W-:Y:S05]  /*3a60*/  @!P0 BRA `(.L_x_30461) ;  /* 0x000002c000008947 */ /* 0x000fea0003800000 */
[----:B------:R-:W-:-:S13]  /*3a70*/  ISETP.NE.AND P0, PT, R0, 0x1d, PT ;  /* 0x0000001d0000780c */ /* 0x000fda0003f05270 */
[----:B------:R-:W-:Y:S05]  /*3a80*/  @!P0 BRA `(.L_x_30462) ;  /* 0x0000026000008947 */ /* 0x000fea0003800000 */
[----:B------:R-:W-:-:S13]  /*3a90*/  ISETP.NE.AND P0, PT, R0, 0x2c, PT ;  /* 0x0000002c0000780c */ /* 0x000fda0003f05270 */
[----:B------:R-:W-:Y:S05]  /*3aa0*/  @P0 BRA `(.L_x_30434) ;  /* 0x0000010000000947 */ /* 0x000fea0003800000 */
[----:B------:R-:W0:Y:S01]  /*3ab0*/  I2F.U16 R4, R5 ;  /* 0x0000000500047306 */ /* 0x000e220000101000 */
        /* <DEDUP_REMOVED lines=15> */
.L_x_30434:
        /* <DEDUP_REMOVED lines=20> */
.L_x_30462:
[----:B------:R-:W-:Y:S01]  /*3cf0*/  LOP3.LUT R2, R5, 0xffff, RZ, 0xc0, !PT ;  /* 0x0000ffff05027812 */ /* 0x000fe200078ec0ff */
[----:B------:R-:W-:-:S05]  /*3d00*/  IMAD.MOV.U32 R3, RZ, RZ, RZ ;  /* 0x000000ffff037224 */ /* 0x000fca00078e00ff */
[----:B------:R0:W-:Y:S01]  /*3d10*/  STG.E.64 [R16.64], R2 ;  /* 0x0000000210007986 */ /* 0x0001e2000c101b24 */
[----:B------:R-:W-:Y:S05]  /*3d20*/  BRA `(.L_x_30435) ;  /* 0x0000002000007947 */ /* 0x000fea0003800000 */
.L_x_30461:
[----:B------:R-:W-:-:S05]  /*3d30*/  LOP3.LUT R5, R5, 0xffff, RZ, 0xc0, !PT ;  /* 0x0000ffff05057812 */ /* 0x000fca00078ec0ff */
[----:B------:R0:W-:Y:S02]  /*3d40*/  STG.E [R16.64], R5 ;  /* 0x0000000510007986 */ /* 0x0001e4000c101924 */
.L_x_30435:
[----:B------:R-:W-:-:S05]  /*3d50*/  IMAD R18, R19, 0x200, R18 ;  /* 0x0000020013127824 */ /* 0x000fca00078e0212 */
[----:B------:R-:W-:Y:S02]  /*3d60*/  IADD3 R23, R18, 0x80, RZ ;  /* 0x0000008012177810 */ /* 0x000fe40007ffe0ff */
.L_x_30364:
[----:B------:R-:W-:Y:S05]  /*3d70*/  BSYNC B6 ;  /* 0x0000000000067941 */ /* 0x000fea0003800000 */
.L_x_30363:
        /* <DEDUP_REMOVED lines=258> */
.L_x_30465:
        /* <DEDUP_REMOVED lines=18> */
.L_x_30469:
[----:B------:R0:W5:Y:S01]  /*4ec0*/  LDG.E.U8 R19, [R4.64] ;  /* 0x0000002404137981 */ /* 0x000162000c1e1100 */
[----:B------:R-:W-:Y:S05]  /*4ed0*/  BRA `(.L_x_30471) ;  /* 0x00000dc000007947 */ /* 0x000fea0003800000 */
.L_x_30468:
        /* <DEDUP_REMOVED lines=8> */
.L_x_30473:
[----:B------:R0:W5:Y:S01]  /*4f60*/  LDG.E.U8 R19, [R4.64] ;  /* 0x0000002404137981 */ /* 0x000162000c1e1100 */
[----:B------:R-:W-:Y:S05]  /*4f70*/  BRA `(.L_x_30471) ;  /* 0x00000d2000007947 */ /* 0x000fea0003800000 */
.L_x_30472:
[----:B------:R0:W5:Y:S01]  /*4f80*/  LDG.E.U16 R19, [R4.64] ;  /* 0x0000002404137981 */ /* 0x000162000c1e1500 */
[----:B------:R-:W-:Y:S05]  /*4f90*/  BRA `(.L_x_30471) ;  /* 0x00000d0000007947 */ /* 0x000fea0003800000 */
.L_x_30467:
        /* <DEDUP_REMOVED lines=10> */
.L_x_30475:
[----:B------:R-:W2:Y:S02]  /*5040*/  LDG.E.U16 R2, [R4.64] ;  /* 0x0000002404027981 */ /* 0x000ea4000c1e1500 */
[----:B--2---:R-:W-:-:S06]  /*5050*/  HADD2.F32 R2, -RZ, R2.H0_H0 ;  /* 0x20000002ff027230 */ /* 0x004fcc0000004100 */
[----:B------:R-:W0:Y:S02]  /*5060*/  F2I.S64.TRUNC R2, R2 ;  /* 0x0000000200027311 */ /* 0x000e24000020d900 */
[----:B0-----:R-:W-:Y:S01]  /*5070*/  PRMT R19, R2, 0x7610, R19 ;  /* 0x0000761002137816 */ /* 0x001fe20000000013 */
[----:B------:R-:W-:Y:S05]  /*5080*/  BRA `(.L_x_30471) ;  /* 0x00000c1000007947 */ /* 0x000fea0003800000 */
.L_x_30474:
        /* <DEDUP_REMOVED lines=10> */
.L_x_30477:
[----:B------:R-:W2:Y:S02]  /*5130*/  LDG.E.U16 R4, [R4.64] ;  /* 0x0000002404047981 */ /* 0x000ea4000c1e1500 */
[----:B--2---:R-:W-:-:S06]  /*5140*/  HADD2.F32 R2, -RZ, R4.H0_H0 ;  /* 0x20000004ff027230 */ /* 0x004fcc0000004100 */
[----:B------:R-:W0:Y:S02]  /*5150*/  F2I.S64.TRUNC R2, R2 ;  /* 0x0000000200027311 */ /* 0x000e24000020d900 */
[----:B0-----:R-:W-:Y:S01]  /*5160*/  PRMT R19, R2, 0x7610, R19 ;  /* 0x0000761002137816 */ /* 0x001fe20000000013 */
[----:B------:R-:W-:Y:S05]  /*5170*/  BRA `(.L_x_30471) ;  /* 0x00000b2000007947 */ /* 0x000fea0003800000 */
.L_x_30476:
[----:B------:R-:W2:Y:S02]  /*5180*/  LDG.E.64 R2, [R4.64] ;  /* 0x0000002404027981 */ /* 0x000ea4000c1e1b00 */
[----:B--2---:R-:W0:Y:S02]  /*5190*/  F2I.S64.F64.TRUNC R2, R2 ;  /* 0x0000000200027311 */ /* 0x004e24000030d900 */
[----:B0-----:R-:W-:Y:S01]  /*51a0*/  PRMT R19, R2, 0x7610, R19 ;  /* 0x0000761002137816 */ /* 0x001fe20000000013 */
[----:B------:R-:W-:Y:S05]  /*51b0*/  BRA `(.L_x_30471) ;  /* 0x00000ae000007947 */ /* 0x000fea0003800000 */
.L_x_30466:
        /* <DEDUP_REMOVED lines=12> */
.L_x_30480:
[----:B------:R-:W2:Y:S02]  /*5280*/  LDG.E.64 R4, [R4.64] ;  /* 0x0000002404047981 */ /* 0x000ea4000c1e1b00 */
[----:B--2---:R-:W0:Y:S02]  /*5290*/  F2I.S64.F64.TRUNC R2, R4 ;  /* 0x0000000400027311 */ /* 0x004e24000030d900 */
[----:B0-----:R-:W-:Y:S01]  /*52a0*/  PRMT R19, R2, 0x7610, R19 ;  /* 0x0000761002137816 */ /* 0x001fe20000000013 */
[----:B------:R-:W-:Y:S05]  /*52b0*/  BRA `(.L_x_30471) ;  /* 0x000009e000007947 */ /* 0x000fea0003800000 */
.L_x_30479:
        /* <DEDUP_REMOVED lines=28> */
.L_x_30482:
        /* <DEDUP_REMOVED lines=15> */
.L_x_30481:
[----:B------:R-:W2:Y:S02]  /*5570*/  LDG.E.U16 R2, [R4.64] ;  /* 0x0000002404027981 */ /* 0x000ea4000c1e1500 */
[----:B--2---:R-:W-:-:S06]  /*5580*/  PRMT R2, RZ, 0x5410, R2 ;  /* 0x00005410ff027816 */ /* 0x004fcc0000000002 */
[----:B------:R-:W0:Y:S02]  /*5590*/  F2I.S64.TRUNC R2, R2 ;  /* 0x0000000200027311 */ /* 0x000e24000020d900 */
[----:B0-----:R-:W-:Y:S01]  /*55a0*/  PRMT R19, R2, 0x7610, R19 ;  /* 0x0000761002137816 */ /* 0x001fe20000000013 */
[----:B------:R-:W-:Y:S05]  /*55b0*/  BRA `(.L_x_30471) ;  /* 0x000006e000007947 */ /* 0x000fea0003800000 */
.L_x_30478:
        /* <DEDUP_REMOVED lines=10> */
.L_x_30485:
        /* <DEDUP_REMOVED lines=21> */
.L_x_30489:
[----:B------:R-:W-:Y:S05]  /*57b0*/  BSYNC B1 ;  /* 0x0000000000017941 */ /* 0x000fea0003800000 */
.L_x_30488:
[----:B------:R-:W-:Y:S01]  /*57c0*/  IMAD.SHL.U32 R2, R2, 0x100000, RZ ;  /* 0x0010000002027824 */ /* 0x000fe200078e00ff */
[----:B------:R-:W-:-:S04]  /*57d0*/  LEA R3, R0, 0x3b800000, 0x17 ;  /* 0x3b80000000037811 */ /* 0x000fc800078eb8ff */
[----:B------:R-:W-:Y:S02]  /*57e0*/  LOP3.LUT R2, R3, R2, R4, 0xfe, !PT ;  /* 0x0000000203027212 */ /* 0x000fe400078efe04 */
.L_x_30487:
[----:B------:R-:W-:Y:S05]  /*57f0*/  BSYNC B0 ;  /* 0x0000000000007941 */ /* 0x000fea0003800000 */
.L_x_30486:
[----:B------:R-:W0:Y:S02]  /*5800*/  F2I.S64.TRUNC R2, R2 ;  /* 0x0000000200027311 */ /* 0x000e24000020d900 */
[----:B0-----:R-:W-:Y:S01]  /*5810*/  PRMT R19, R2, 0x7610, R19 ;  /* 0x0000761002137816 */ /* 0x001fe20000000013 */
[----:B------:R-:W-:Y:S05]  /*5820*/  BRA `(.L_x_30471) ;  /* 0x0000047000007947 */ /* 0x000fea0003800000 */
.L_x_30484:
        /* <DEDUP_REMOVED lines=21> */
.L_x_30493:
[----:B------:R-:W-:Y:S05]  /*5980*/  BSYNC B1 ;  /* 0x0000000000017941 */ /* 0x000fea0003800000 */
.L_x_30492:
[----:B------:R-:W-:Y:S01]  /*5990*/  IMAD.SHL.U32 R2, R2, 0x200000, RZ ;  /* 0x0020000002027824 */ /* 0x000fe200078e00ff */
[----:B------:R-:W-:-:S04]  /*59a0*/  LEA R3, R0, 0x37800000, 0x17 ;  /* 0x3780000000037811 */ /* 0x000fc800078eb8ff */
[----:B------:R-:W-:Y:S02]  /*59b0*/  LOP3.LUT R2, R3, R2, R4, 0xfe, !PT ;  /* 0x0000000203027212 */ /* 0x000fe400078efe04 */
.L_x_30491:
[----:B------:R-:W-:Y:S05]  /*59c0*/  BSYNC B0 ;  /* 0x0000000000007941 */ /* 0x000fea0003800000 */
.L_x_30490:
[----:B------:R-:W0:Y:S02]  /*59d0*/  F2I.S64.TRUNC R2, R2 ;  /* 0x0000000200027311 */ /* 0x000e24000020d900 */
[----:B0-----:R-:W-:Y:S01]  /*59e0*/  PRMT R19, R2, 0x7610, R19 ;  /* 0x0000761002137816 */ /* 0x001fe20000000013 */
[----:B------:R-:W-:Y:S05]  /*59f0*/  BRA `(.L_x_30471) ;  /* 0x000002a000007947 */ /* 0x000fea0003800000 */
.L_x_30483:
        /* <DEDUP_REMOVED lines=14> */
.L_x_30497:
[----:B------:R-:W-:Y:S05]  /*5ae0*/  BSYNC B0 ;  /* 0x0000000000007941 */ /* 0x000fea0003800000 */
.L_x_30496:
[----:B------:R-:W0:Y:S02]  /*5af0*/  F2I.S64.TRUNC R2, R2 ;  /* 0x0000000200027311 */ /* 0x000e24000020d900 */
[----:B0-----:R-:W-:Y:S01]  /*5b00*/  PRMT R19, R2, 0x7610, R19 ;  /* 0x0000761002137816 */ /* 0x001fe20000000013 */
[----:B------:R-:W-:Y:S05]  /*5b10*/  BRA `(.L_x_30471) ;  /* 0x0000018000007947 */ /* 0x000fea0003800000 */
.L_x_30470:
        /* <DEDUP_REMOVED lines=21> */
.L_x_30495:
[----:B------:R0:W5:Y:S01]  /*5c70*/  LDG.E.U8 R19, [R4.64] ;  /* 0x0000002404137981 */ /* 0x000162000c1e1100 */
[----:B------:R-:W-:Y:S05]  /*5c80*/  BRA `(.L_x_30471) ;  /* 0x0000001000007947 */ /* 0x000fea0003800000 */
.L_x_30494:
[----:B------:R0:W5:Y:S02]  /*5c90*/  LDG.E.U8 R19, [R4.64] ;  /* 0x0000002404137981 */ /* 0x000164000c1e1100 */
.L_x_30471:
        /* <DEDUP_REMOVED lines=16> */
.L_x_30501:
[----:B------:R0:W5:Y:S01]  /*5da0*/  LDG.E.U8 R0, [R4.64] ;  /* 0x0000002404007981 */ /* 0x000162000c1e1100 */
[----:B------:R-:W-:Y:S05]  /*5db0*/  BRA `(.L_x_30503) ;  /* 0x00000dc000007947 */ /* 0x000fea0003800000 */
.L_x_30500:
        /* <DEDUP_REMOVED lines=8> */
.L_x_30505:
[----:B------:R0:W5:Y:S01]  /*5e40*/  LDG.E.U8 R0, [R4.64] ;  /* 0x0000002404007981 */ /* 0x000162000c1e1100 */
[----:B------:R-:W-:Y:S05]  /*5e50*/  BRA `(.L_x_30503) ;  /* 0x00000d2000007947 */ /* 0x000fea0003800000 */
.L_x_30504:
[----:B------:R0:W5:Y:S01]  /*5e60*/  LDG.E.U16 R0, [R4.64] ;  /* 0x0000002404007981 */ /* 0x000162000c1e1500 */
[----:B------:R-:W-:Y:S05]  /*5e70*/  BRA `(.L_x_30503) ;  /* 0x00000d0000007947 */ /* 0x000fea0003800000 */
.L_x_30499:
        /* <DEDUP_REMOVED lines=10> */
.L_x_30507:
[----:B------:R-:W2:Y:S02]  /*5f20*/  LDG.E.U16 R2, [R4.64] ;  /* 0x0000002404027981 */ /* 0x000ea4000c1e1500 */
[----:B--2---:R-:W-:-:S06]  /*5f30*/  HADD2.F32 R2, -RZ, R2.H0_H0 ;  /* 0x20000002ff027230 */ /* 0x004fcc0000004100 */
[----:B------:R-:W0:Y:S02]  /*5f40*/  F2I.S64.TRUNC R2, R2 ;  /* 0x0000000200027311 */ /* 0x000e24000020d900 */
[----:B0-----:R-:W-:Y:S01]  /*5f50*/  PRMT R0, R2, 0x7610, R0 ;  /* 0x0000761002007816 */ /* 0x001fe20000000000 */
[----:B------:R-:W-:Y:S05]  /*5f60*/  BRA `(.L_x_30503) ;  /* 0x00000c1000007947 */ /* 0x000fea0003800000 */
.L_x_30506:
        /* <DEDUP_REMOVED lines=10> */
.L_x_30509:
[----:B------:R-:W2:Y:S02]  /*6010*/  LDG.E.U16 R4, [R4.64] ;  /* 0x0000002404047981 */ /* 0x000ea4000c1e1500 */
[----:B--2---:R-:W-:-:S06]  /*6020*/  HADD2.F32 R2, -RZ, R4.H0_H0 ;  /* 0x20000004ff027230 */ /* 0x004fcc0000004100 */
[----:B------:R-:W0:Y:S02]  /*6030*/  F2I.S64.TRUNC R2, R2 ;  /* 0x0000000200027311 */ /* 0x000e24000020d900 */
[----:B0-----:R-:W-:Y:S01]  /*6040*/  PRMT R0, R2, 0x7610, R0 ;  /* 0x0000761002007816 */ /* 0x001fe20000000000 */
[----:B------:R-:W-:Y:S05]  /*6050*/  BRA `(.L_x_30503) ;  /* 0x00000b2000007947 */ /* 0x000fea0003800000 */
.L_x_30508:
[----:B------:R-:W2:Y:S02]  /*6060*/  LDG.E.64 R2, [R4.64] ;  /* 0x0000002404027981 */ /* 0x000ea4000c1e1b00 */
[----:B--2---:R-:W0:Y:S02]  /*6070*/  F2I.S64.F64.TRUNC R2, R2 ;  /* 0x0000000200027311 */ /* 0x004e24000030d900 */
[----:B0-----:R-:W-:Y:S01]  /*6080*/  PRMT R0, R2, 0x7610, R0 ;  /* 0x0000761002007816 */ /* 0x001fe20000000000 */
[----:B------:R-:W-:Y:S05]  /*6090*/  BRA `(.L_x_30503) ;  /* 0x00000ae000007947 */ /* 0x000fea0003800000 */
.L_x_30498:
        /* <DEDUP_REMOVED lines=12> */
.L_x_30512:
[----:B------:R-:W2:Y:S02]  /*6160*/  LDG.E.64 R4, [R4.64] ;  /* 0x0000002404047981 */ /* 0x000ea4000c1e1b00 */
[----:B--2---:R-:W0:Y:S02]  /*6170*/  F2I.S64.F64.TRUNC R2, R4 ;  /* 0x0000000400027311 */ /* 0x004e24000030d900 */
[----:B0-----:R-:W-:Y:S01]  /*6180*/  PRMT R0, R2, 0x7610, R0 ;  /* 0x0000761002007816 */ /* 0x001fe20000000000 */
[----:B------:R-:W-:Y:S05]  /*6190*/  BRA `(.L_x_30503) ;  /* 0x000009e000007947 */ /* 0x000fea0003800000 */
.L_x_30511:
        /* <DEDUP_REMOVED lines=28> */
.L_x_30514:
        /* <DEDUP_REMOVED lines=15> */
.L_x_30513:
[----:B------:R-:W2:Y:S02]  /*6450*/  LDG.E.U16 R2, [R4.64] ;  /* 0x0000002404027981 */ /* 0x000ea4000c1e1500 */
[----:B--2---:R-:W-:-:S06]  /*6460*/  PRMT R2, RZ, 0x5410, R2 ;  /* 0x00005410ff027816 */ /* 0x004fcc0000000002 */
[----:B------:R-:W0:Y:S02]  /*6470*/  F2I.S64.TRUNC R2, R2 ;  /* 0x0000000200027311 */ /* 0x000e24000020d900 */
[----:B0-----:R-:W-:Y:S01]  /*6480*/  PRMT R0, R2, 0x7610, R0 ;  /* 0x0000761002007816 */ /* 0x001fe20000000000 */
[----:B------:R-:W-:Y:S05]  /*6490*/  BRA `(.L_x_30503) ;  /* 0x000006e000007947 */ /* 0x000fea0003800000 */
.L_x_30510:
        /* <DEDUP_REMOVED lines=10> */
.L_x_30517:
        /* <DEDUP_REMOVED lines=21> */
.L_x_30521:
[----:B------:R-:W-:Y:S05]  /*6690*/  BSYNC B1 ;  /* 0x0000000000017941 */ /* 0x000fea0003800000 */
.L_x_30520:
[----:B------:R-:W-:Y:S01]  /*66a0*/  IMAD.SHL.U32 R2, R2, 0x100000, RZ ;  /* 0x0010000002027824 */ /* 0x000fe200078e00ff */
[----:B------:R-:W-:-:S04]  /*66b0*/  LEA R3, R0, 0x3b800000, 0x17 ;  /* 0x3b80000000037811 */ /* 0x000fc800078eb8ff */
[----:B------:R-:W-:Y:S02]  /*66c0*/  LOP3.LUT R2, R3, R2, R4, 0xfe, !PT ;  /* 0x0000000203027212 */ /* 0x000fe400078efe04 */
.L_x_30519:
[----:B------:R-:W-:Y:S05]  /*66d0*/  BSYNC B0 ;  /* 0x0000000000007941 */ /* 0x000fea0003800000 */
.L_x_30518:
[----:B------:R-:W0:Y:S02]  /*66e0*/  F2I.S64.TRUNC R2, R2 ;  /* 0x0000000200027311 */ /* 0x000e24000020d900 */
[----:B0-----:R-:W-:Y:S01]  /*66f0*/  PRMT R0, R2, 0x7610, R0 ;  /* 0x0000761002007816 */ /* 0x001fe20000000000 */
[----:B------:R-:W-:Y:S05]  /*6700*/  BRA `(.L_x_30503) ;  /* 0x0000047000007947 */ /* 0x000fea0003800000 */
.L_x_30516:
        /* <DEDUP_REMOVED lines=21> */
.L_x_30525:
[----:B------:R-:W-:Y:S05]  /*6860*/  BSYNC B1 ;  /* 0x0000000000017941 */ /* 0x000fea0003800000 */
.L_x_30524:
[----:B------:R-:W-:Y:S01]  /*6870*/  IMAD.SHL.U32 R2, R2, 0x200000, RZ ;  /* 0x0020000002027824 */ /* 0x000fe200078e00ff */
[----:B------:R-:W-:-:S04]  /*6880*/  LEA R3, R0, 0x37800000, 0x17 ;  /* 0x3780000000037811 */ /* 0x000fc800078eb8ff */
[----:B------:R-:W-:Y:S02]  /*6890*/  LOP3.LUT R2, R3, R2, R4, 0xfe, !PT ;  /* 0x0000000203027212 */ /* 0x000fe400078efe04 */
.L_x_30523:
[----:B------:R-:W-:Y:S05]  /*68a0*/  BSYNC B0 ;  /* 0x0000000000007941 */ /* 0x000fea0003800000 */
.L_x_30522:
[----:B------:R-:W0:Y:S02]  /*68b0*/  F2I.S64.TRUNC R2, R2 ;  /* 0x0000000200027311 */ /* 0x000e24000020d900 */
[----:B0-----:R-:W-:Y:S01]  /*68c0*/  PRMT R0, R2, 0x7610, R0 ;  /* 0x0000761002007816 */ /* 0x001fe20000000000 */
[----:B------:R-:W-:Y:S05]  /*68d0*/  BRA `(.L_x_30503) ;  /* 0x000002a000007947 */ /* 0x000fea0003800000 */
.L_x_30515:
        /* <DEDUP_REMOVED lines=14> */
.L_x_30529:
[----:B------:R-:W-:Y:S05]  /*69c0*/  BSYNC B0 ;  /* 0x0000000000007941 */ /* 0x000fea0003800000 */
.L_x_30528:
[----:B------:R-:W0:Y:S02]  /*69d0*/  F2I.S64.TRUNC R2, R2 ;  /* 0x0000000200027311 */ /* 0x000e24000020d900 */
[----:B0-----:R-:W-:Y:S01]  /*69e0*/  PRMT R0, R2, 0x7610, R0 ;  /* 0x0000761002007816 */ /* 0x001fe20000000000 */
[----:B------:R-:W-:Y:S05]  /*69f0*/  BRA `(.L_x_30503) ;  /* 0x0000018000007947 */ /* 0x000fea0003800000 */
.L_x_30502:
        /* <DEDUP_REMOVED lines=21> */
.L_x_30527:
[----:B------:R0:W5:Y:S01]  /*6b50*/  LDG.E.U8 R0, [R4.64] ;  /* 0x0000002404007981 */ /* 0x000162000c1e1100 */
[----:B------:R-:W-:Y:S05]  /*6b60*/  BRA `(.L_x_30503) ;  /* 0x0000001000007947 */ /* 0x000fea0003800000 */
.L_x_30526:
[----:B------:R0:W5:Y:S02]  /*6b70*/  LDG.E.U8 R0, [R4.64] ;  /* 0x0000002404007981 */ /* 0x000164000c1e1100 */
.L_x_30503:
        /* <DEDUP_REMOVED lines=19> */
.L_x_30533:
[----:B------:R0:W-:Y:S01]  /*6cb0*/  STG.E.U8 [R16.64], R5 ;  /* 0x0000000510007986 */ /* 0x0001e2000c101124 */
[----:B------:R-:W-:Y:S05]  /*6cc0*/  BRA `(.L_x_30535) ;  /* 0x00000db000007947 */ /* 0x000fea0003800000 */
.L_x_30532:
        /* <DEDUP_REMOVED lines=10> */
.L_x_30537:
[----:B------:R-:W-:-:S05]  /*6d70*/  LOP3.LUT R5, R5, 0xffff, RZ, 0xc0, !PT ;  /* 0x0000ffff05057812 */ /* 0x000fca00078ec0ff */
[----:B------:R0:W-:Y:S01]  /*6d80*/  STG.E [R16.64], R5 ;  /* 0x0000000510007986 */ /* 0x0001e2000c101924 */
[----:B------:R-:W-:Y:S05]  /*6d90*/  BRA `(.L_x_30535) ;  /* 0x00000ce000007947 */ /* 0x000fea0003800000 */
.L_x_30536:
[----:B------:R0:W-:Y:S01]  /*6da0*/  STG.E.U16 [R16.64], R5 ;  /* 0x0000000510007986 */ /* 0x0001e2000c101524 */
[----:B------:R-:W-:Y:S05]  /*6db0*/  BRA `(.L_x_30535) ;  /* 0x00000cc000007947 */ /* 0x000fea0003800000 */
.L_x_30531:
        /* <DEDUP_REMOVED lines=9> */
.L_x_30539:
[----:B------:R-:W0:Y:S02]  /*6e50*/  I2F.U16 R0, R5 ;  /* 0x0000000500007306 */ /* 0x000e240000101000 */
[----:B0-----:R-:W-:-:S05]  /*6e60*/  F2FP.PACK_AB R0, RZ, R0 ;  /* 0x00000000ff00723e */ /* 0x001fca00000000ff */
[----:B------:R0:W-:Y:S01]  /*6e70*/  STG.E.U16 [R16.64], R0 ;  /* 0x0000000010007986 */ /* 0x0001e2000c101524 */
[----:B------:R-:W-:Y:S05]  /*6e80*/  BRA `(.L_x_30535) ;  /* 0x00000bf000007947 */ /* 0x000fea0003800000 */
.L_x_30538:
        /* <DEDUP_REMOVED lines=10> */
.L_x_30541:
[----:B------:R-:W0:Y:S02]  /*6f30*/  I2F.U16 R5, R5 ;  /* 0x0000000500057306 */ /* 0x000e240000101000 */
[----:B0-----:R-:W-:-:S04]  /*6f40*/  F2FP.PACK_AB R3, RZ, R5 ;  /* 0x00000005ff03723e */ /* 0x001fc800000000ff */
[----:B------:R-:W-:-:S05]  /*6f50*/  PRMT R3, R3, 0x5410, RZ ;  /* 0x0000541003037816 */ /* 0x000fca00000000ff */
[----:B------:R0:W-:Y:S01]  /*6f60*/  STG.E [R16.64], R3 ;  /* 0x0000000310007986 */ /* 0x0001e2000c101924 */
[----:B------:R-:W-:Y:S05]  /*6f70*/  BRA `(.L_x_30535) ;  /* 0x00000b0000007947 */ /* 0x000fea0003800000 */
.L_x_30540:
[----:B------:R-:W0:Y:S02]  /*6f80*/  I2F.F64.U16 R2, R5 ;  /* 0x0000000500027312 */ /* 0x000e240000101800 */
[----:B0-----:R0:W-:Y:S01]  /*6f90*/  STG.E.64 [R16.64], R2 ;  /* 0x0000000210007986 */ /* 0x0011e2000c101b24 */
[----:B------:R-:W-:Y:S05]  /*6fa0*/  BRA `(.L_x_30535) ;  /* 0x00000ad000007947 */ /* 0x000fea0003800000 */
.L_x_30530:
        /* <DEDUP_REMOVED lines=12> */
.L_x_30544:
[----:B------:R-:W0:Y:S01]  /*7070*/  I2F.F64.U16 R4, R5 ;  /* 0x0000000500047312 */ /* 0x000e220000101800 */
[----:B------:R-:W-:-:S05]  /*7080*/  CS2R R6, SRZ ;  /* 0x0000000000067805 */ /* 0x000fca000001ff00 */
[----:B0-----:R0:W-:Y:S01]  /*7090*/  STG.E.128 [R16.64], R4 ;  /* 0x0000000410007986 */ /* 0x0011e2000c101d24 */
[----:B------:R-:W-:Y:S05]  /*70a0*/  BRA `(.L_x_30535) ;  /* 0x000009d000007947 */ /* 0x000fea0003800000 */
.L_x_30543:
        /* <DEDUP_REMOVED lines=21> */
.L_x_30548:
[----:B------:R-:W-:Y:S05]  /*7200*/  BSYNC B0 ;  /* 0x0000000000007941 */ /* 0x000fea0003800000 */
.L_x_30547:
[----:B------:R-:W-:-:S05]  /*7210*/  LOP3.LUT R3, R0, R3, RZ, 0xfc, !PT ;  /* 0x0000000300037212 */ /* 0x000fca00078efcff */
[----:B------:R0:W-:Y:S01]  /*7220*/  STG.E.U8 [R16.64], R3 ;  /* 0x0000000310007986 */ /* 0x0001e2000c101124 */
[----:B------:R-:W-:Y:S05]  /*7230*/  BRA `(.L_x_30535) ;  /* 0x0000084000007947 */ /* 0x000fea0003800000 */
.L_x_30546:
        /* <DEDUP_REMOVED lines=13> */
.L_x_30550:
[----:B------:R-:W-:Y:S01]  /*7310*/  IMAD.MOV.U32 R0, RZ, RZ, 0x7f ;  /* 0x0000007fff007424 */ /* 0x000fe200078e00ff */
[----:B------:R-:W-:-:S04]  /*7320*/  ISETP.GT.U32.AND P0, PT, R2, 0x7f800000, PT ;  /* 0x7f8000000200780c */ /* 0x000fc80003f04070 */
[----:B------:R-:W-:-:S04]  /*7330*/  SEL R0, R0, 0x7c, P0 ;  /* 0x0000007c00007807 */ /* 0x000fc80000000000 */
.L_x_30551:
[----:B------:R-:W-:Y:S05]  /*7340*/  BSYNC B0 ;  /* 0x0000000000007941 */ /* 0x000fea0003800000 */
.L_x_30549:
[----:B------:R-:W-:-:S04]  /*7350*/  LOP3.LUT R2, R5, 0x80000000, RZ, 0xc0, !PT ;  /* 0x8000000005027812 */ /* 0x000fc800078ec0ff */
[----:B------:R-:W-:-:S04]  /*7360*/  SHF.R.U32.HI R3, RZ, 0x18, R2 ;  /* 0x00000018ff037819 */ /* 0x000fc80000011602 */
[----:B------:R-:W-:-:S05]  /*7370*/  LOP3.LUT R3, R0, R3, RZ, 0xfc, !PT ;  /* 0x0000000300037212 */ /* 0x000fca00078efcff */
[----:B------:R0:W-:Y:S01]  /*7380*/  STG.E.U8 [R16.64], R3 ;  /* 0x0000000310007986 */ /* 0x0001e2000c101124 */
[----:B------:R-:W-:Y:S05]  /*7390*/  BRA `(.L_x_30535) ;  /* 0x000006e000007947 */ /* 0x000fea0003800000 */
.L_x_30545:
[----:B------:R-:W0:Y:S02]  /*73a0*/  I2F.U16 R0, R5 ;  /* 0x0000000500007306 */ /* 0x000e240000101000 */
[----:B0-----:R-:W-:-:S05]  /*73b0*/  F2FP.BF16.PACK_AB R0, RZ, R0 ;  /* 0x00000000ff00723e */ /* 0x001fca00000010ff */
[----:B------:R0:W-:Y:S01]  /*73c0*/  STG.E.U16 [R16.64], R0 ;  /* 0x0000000010007986 */ /* 0x0001e2000c101524 */
[----:B------:R-:W-:Y:S05]  /*73d0*/  BRA `(.L_x_30535) ;  /* 0x000006a000007947 */ /* 0x000fea0003800000 */
.L_x_30542:
        /* <DEDUP_REMOVED lines=10> */
.L_x_30554:
        /* <DEDUP_REMOVED lines=17> */
.L_x_30557:
[----:B------:R-:W-:-:S04]  /*7590*/  LOP3.LUT R2, R5, 0x80000000, RZ, 0xc0, !PT ;  /* 0x8000000005027812 */ /* 0x000fc800078ec0ff */
[----:B------:R-:W-:-:S04]  /*75a0*/  SHF.R.U32.HI R3, RZ, 0x18, R2 ;  /* 0x00000018ff037819 */ /* 0x000fc80000011602 */
[----:B------:R-:W-:-:S04]  /*75b0*/  LOP3.LUT R0, R0, R3, RZ, 0xfc, !PT ;  /* 0x0000000300007212 */ /* 0x000fc800078efcff */
[----:B------:R-:W-:Y:S02]  /*75c0*/  PRMT R8, R0, 0x7610, R8 ;  /* 0x0000761000087816 */ /* 0x000fe40000000008 */
.L_x_30556:
[----:B------:R-:W-:Y:S05]  /*75d0*/  BSYNC B0 ;  /* 0x0000000000007941 */ /* 0x000fea0003800000 */
.L_x_30555:
[----:B------:R0:W-:Y:S01]  /*75e0*/  STG.E.U8 [R16.64], R8 ;  /* 0x0000000810007986 */ /* 0x0001e2000c101124 */
[----:B------:R-:W-:Y:S05]  /*75f0*/  BRA `(.L_x_30535) ;  /* 0x0000048000007947 */ /* 0x000fea0003800000 */
.L_x_30553:
        /* <DEDUP_REMOVED lines=17> */
.L_x_30560:
[----:B------:R-:W-:-:S04]  /*7710*/  LOP3.LUT R2, R5, 0x80000000, RZ, 0xc0, !PT ;  /* 0x8000000005027812 */ /* 0x000fc800078ec0ff */
[----:B------:R-:W-:-:S04]  /*7720*/  SHF.R.U32.HI R3, RZ, 0x18, R2 ;  /* 0x00000018ff037819 */ /* 0x000fc80000011602 */
[----:B------:R-:W-:-:S04]  /*7730*/  LOP3.LUT R0, R0, R3, RZ, 0xfc, !PT ;  /* 0x0000000300007212 */ /* 0x000fc800078efcff */
[----:B------:R-:W-:Y:S02]  /*7740*/  PRMT R8, R0, 0x7610, R8 ;  /* 0x0000761000087816 */ /* 0x000fe40000000008 */
.L_x_30559:
[----:B------:R-:W-:Y:S05]  /*7750*/  BSYNC B0 ;  /* 0x0000000000007941 */ /* 0x000fea0003800000 */
.L_x_30558:
[----:B------:R0:W-:Y:S01]  /*7760*/  STG.E.U8 [R16.64], R8 ;  /* 0x0000000810007986 */ /* 0x0001e2000c101124 */
[----:B------:R-:W-:Y:S05]  /*7770*/  BRA `(.L_x_30535) ;  /* 0x0000030000007947 */ /* 0x000fea0003800000 */
.L_x_30552:
        /* <DEDUP_REMOVED lines=22> */
.L_x_30534:
        /* <DEDUP_REMOVED lines=20> */
.L_x_30562:
[----:B------:R-:W-:Y:S01]  /*7a20*/  LOP3.LUT R2, R5, 0xffff, RZ, 0xc0, !PT ;  /* 0x0000ffff05027812 */ /* 0x000fe200078ec0ff */
[----:B------:R-:W-:-:S05]  /*7a30*/  IMAD.MOV.U32 R3, RZ, RZ, RZ ;  /* 0x000000ffff037224 */ /* 0x000fca00078e00ff */
[----:B------:R0:W-:Y:S01]  /*7a40*/  STG.E.64 [R16.64], R2 ;  /* 0x0000000210007986 */ /* 0x0001e2000c101b24 */
[----:B------:R-:W-:Y:S05]  /*7a50*/  BRA `(.L_x_30535) ;  /* 0x0000002000007947 */ /* 0x000fea0003800000 */
.L_x_30561:
[----:B------:R-:W-:-:S05]  /*7a60*/  LOP3.LUT R5, R5, 0xffff, RZ, 0xc0, !PT ;  /* 0x0000ffff05057812 */ /* 0x000fca00078ec0ff */
[----:B------:R0:W-:Y:S02]  /*7a70*/  STG.E [R16.64], R5 ;  /* 0x0000000510007986 */ /* 0x0001e4000c101924 */
.L_x_30535:
        /* <DEDUP_REMOVED lines=258> */
.L_x_30563:
        /* <DEDUP_REMOVED lines=18> */
.L_x_30567:
[----:B------:R0:W5:Y:S01]  /*8bc0*/  LDG.E.U8 R19, [R4.64] ;  /* 0x0000002404137981 */ /* 0x000162000c1e1100 */
[----:B------:R-:W-:Y:S05]  /*8bd0*/  BRA `(.L_x_30569) ;  /* 0x00000dc000007947 */ /* 0x000fea0003800000 */
.L_x_30566:
        /* <DEDUP_REMOVED lines=8> */
.L_x_30571:
[----:B------:R0:W5:Y:S01]  /*8c60*/  LDG.E.U8 R19, [R4.64] ;  /* 0x0000002404137981 */ /* 0x000162000c1e1100 */
[----:B------:R-:W-:Y:S05]  /*8c70*/  BRA `(.L_x_30569) ;  /* 0x00000d2000007947 */ /* 0x000fea0003800000 */
.L_x_30570:
[----:B------:R0:W5:Y:S01]  /*8c80*/  LDG.E.U16 R19, [R4.64] ;  /* 0x0000002404137981 */ /* 0x000162000c1e1500 */
[----:B------:R-:W-:Y:S05]  /*8c90*/  BRA `(.L_x_30569) ;  /* 0x00000d0000007947 */ /* 0x000fea0003800000 */
.L_x_30565:
        /* <DEDUP_REMOVED lines=10> */
.L_x_30573:
[----:B------:R-:W2:Y:S02]  /*8d40*/  LDG.E.U16 R2, [R4.64] ;  /* 0x0000002404027981 */ /* 0x000ea4000c1e1500 */
[----:B--2---:R-:W-:-:S06]  /*8d50*/  HADD2.F32 R2, -RZ, R2.H0_H0 ;  /* 0x20000002ff027230 */ /* 0x004fcc0000004100 */
[----:B------:R-:W0:Y:S02]  /*8d60*/  F2I.S64.TRUNC R2, R2 ;  /* 0x0000000200027311 */ /* 0x000e24000020d900 */
[----:B0-----:R-:W-:Y:S01]  /*8d70*/  PRMT R19, R2, 0x7610, R19 ;  /* 0x0000761002137816 */ /* 0x001fe20000000013 */
[----:B------:R-:W-:Y:S05]  /*8d80*/  BRA `(.L_x_30569) ;  /* 0x00000c1000007947 */ /* 0x000fea0003800000 */
.L_x_30572:
        /* <DEDUP_REMOVED lines=10> */
.L_x_30575:
[----:B------:R-:W2:Y:S02]  /*8e30*/  LDG.E.U16 R4, [R4.64] ;  /* 0x0000002404047981 */ /* 0x000ea4000c1e1500 */
[----:B--2---:R-:W-:-:S06]  /*8e40*/  HADD2.F32 R2, -RZ, R4.H0_H0 ;  /* 0x20000004ff027230 */ /* 0x004fcc0000004100 */
[----:B------:R-:W0:Y:S02]  /*8e50*/  F2I.S64.TRUNC R2, R2 ;  /* 0x0000000200027311 */ /* 0x000e24000020d900 */
[----:B0-----:R-:W-:Y:S01]  /*8e60*/  PRMT R19, R2, 0x7610, R19 ;  /* 0x0000761002137816 */ /* 0x001fe20000000013 */
[----:B------:R-:W-:Y:S05]  /*8e70*/  BRA `(.L_x_30569) ;  /* 0x00000b2000007947 */ /* 0x000fea0003800000 */
.L_x_30574:
[----:B------:R-:W2:Y:S02]  /*8e80*/  LDG.E.64 R2, [R4.64] ;  /* 0x0000002404027981 */ /* 0x000ea4000c1e1b00 */
[----:B--2---:R-:W0:Y:S02]  /*8e90*/  F2I.S64.F64.TRUNC R2, R2 ;  /* 0x0000000200027311 */ /* 0x004e24000030d900 */
[----:B0-----:R-:W-:Y:S01]  /*8ea0*/  PRMT R19, R2, 0x7610, R19 ;  /* 0x0000761002137816 */ /* 0x001fe20000000013 */
[----:B------:R-:W-:Y:S05]  /*8eb0*/  BRA `(.L_x_30569) ;  /* 0x00000ae000007947 */ /* 0x000fea0003800000 */
.L_x_30564:
        /* <DEDUP_REMOVED lines=12> */
.L_x_30578:
[----:B------:R-:W2:Y:S02]  /*8f80*/  LDG.E.64 R4, [R4.64] ;  /* 0x0000002404047981 */ /* 0x000ea4000c1e1b00 */
[----:B--2---:R-:W0:Y:S02]  /*8f90*/  F2I.S64.F64.TRUNC R2, R4 ;  /* 0x0000000400027311 */ /* 0x004e24000030d900 */
[----:B0-----:R-:W-:Y:S01]  /*8fa0*/  PRMT R19, R2, 0x7610, R19 ;  /* 0x0000761002137816 */ /* 0x001fe20000000013 */
[----:B------:R-:W-:Y:S05]  /*8fb0*/  BRA `(.L_x_30569) ;  /* 0x000009e000007947 */ /* 0x000fea0003800000 */
.L_x_30577:
        /* <DEDUP_REMOVED lines=28> */
.L_x_30580:
        /* <DEDUP_REMOVED lines=15> */
.L_x_30579:
[----:B------:R-:W2:Y:S02]  /*9270*/  LDG.E.U16 R2, [R4.64] ;  /* 0x0000002404027981 */ /* 0x000ea4000c1e1500 */
[----:B--2---:R-:W-:-:S06]  /*9280*/  PRMT R2, RZ, 0x5410, R2 ;  /* 0x00005410ff027816 */ /* 0x004fcc0000000002 */
[----:B------:R-:W0:Y:S02]  /*9290*/  F2I.S64.TRUNC R2, R2 ;  /* 0x0000000200027311 */ /* 0x000e24000020d900 */
[----:B0-----:R-:W-:Y:S01]  /*92a0*/  PRMT R19, R2, 0x7610, R19 ;  /* 0x0000761002137816 */ /* 0x001fe20000000013 */
[----:B------:R-:W-:Y:S05]  /*92b0*/  BRA `(.L_x_30569) ;  /* 0x000006e000007947 */ /* 0x000fea0003800000 */
.L_x_30576:
        /* <DEDUP_REMOVED lines=10> */
.L_x_30583:
        /* <DEDUP_REMOVED lines=21> */
.L_x_30587:
[----:B------:R-:W-:Y:S05]  /*94b0*/  BSYNC B1 ;  /* 0x0000000000017941 */ /* 0x000fea0003800000 */
.L_x_30586:
[----:B------:R-:W-:Y:S01]  /*94c0*/  IMAD.SHL.U32 R2, R2, 0x100000, RZ ;  /* 0x0010000002027824 */ /* 0x000fe200078e00ff */
[----:B------:R-:W-:-:S04]  /*94d0*/  LEA R3, R0, 0x3b800000, 0x17 ;  /* 0x3b80000000037811 */ /* 0x000fc800078eb8ff */
[----:B------:R-:W-:Y:S02]  /*94e0*/  LOP3.LUT R2, R3, R2, R4, 0xfe, !PT ;  /* 0x0000000203027212 */ /* 0x000fe400078efe04 */
.L_x_30585:
[----:B------:R-:W-:Y:S05]  /*94f0*/  BSYNC B0 ;  /* 0x0000000000007941 */ /* 0x000fea0003800000 */
.L_x_30584:
[----:B------:R-:W0:Y:S02]  /*9500*/  F2I.S64.TRUNC R2, R2 ;  /* 0x0000000200027311 */ /* 0x000e24000020d900 */
[----:B0-----:R-:W-:Y:S01]  /*9510*/  PRMT R19, R2, 0x7610, R19 ;  /* 0x0000761002137816 */ /* 0x001fe20000000013 */
[----:B------:R-:W-:Y:S05]  /*9520*/  BRA `(.L_x_30569) ;  /* 0x0000047000007947 */ /* 0x000fea0003800000 */
.L_x_30582:
        /* <DEDUP_REMOVED lines=21> */
.L_x_30591:
[----:B------:R-:W-:Y:S05]  /*9680*/  BSYNC B1 ;  /* 0x0000000000017941 */ /* 0x000fea0003800000 */
.L_x_30590:
[----:B------:R-:W-:Y:S01]  /*9690*/  IMAD.SHL.U32 R2, R2, 0x200000, RZ ;  /* 0x0020000002027824 */ /* 0x000fe200078e00ff */
[----:B------:R-:W-:-:S04]  /*96a0*/  LEA R3, R0, 0x37800000, 0x17 ;  /* 0x3780000000037811 */ /* 0x000fc800078eb8ff */
[----:B------:R-:W-:Y:S02]  /*96b0*/  LOP3.LUT R2, R3, R2, R4, 0xfe, !PT ;  /* 0x0000000203027212 */ /* 0x000fe400078efe04 */
.L_x_30589:
[----:B------:R-:W-:Y:S05]  /*96c0*/  BSYNC B0 ;  /* 0x0000000000007941 */ /* 0x000fea0003800000 */
.L_x_30588:
[----:B------:R-:W0:Y:S02]  /*96d0*/  F2I.S64.TRUNC R2, R2 ;  /* 0x0000000200027311 */ /* 0x000e24000020d900 */
[----:B0-----:R-:W-:Y:S01]  /*96e0*/  PRMT R19, R2, 0x7610, R19 ;  /* 0x0000761002137816 */ /* 0x001fe20000000013 */
[----:B------:R-:W-:Y:S05]  /*96f0*/  BRA `(.L_x_30569) ;  /* 0x000002a000007947 */ /* 0x000fea0003800000 */
.L_x_30581:
        /* <DEDUP_REMOVED lines=14> */
.L_x_30595:
[----:B------:R-:W-:Y:S05]  /*97e0*/  BSYNC B0 ;  /* 0x0000000000007941 */ /* 0x000fea0003800000 */
.L_x_30594:
[----:B------:R-:W0:Y:S02]  /*97f0*/  F2I.S64.TRUNC R2, R2 ;  /* 0x0000000200027311 */ /* 0x000e24000020d900 */
[----:B0-----:R-:W-:Y:S01]  /*9800*/  PRMT R19, R2, 0x7610, R19 ;  /* 0x0000761002137816 */ /* 0x001fe20000000013 */
[----:B------:R-:W-:Y:S05]  /*9810*/  BRA `(.L_x_30569) ;  /* 0x0000018000007947 */ /* 0x000fea0003800000 */
.L_x_30568:
        /* <DEDUP_REMOVED lines=21> */
.L_x_30593:
[----:B------:R0:W5:Y:S01]  /*9970*/  LDG.E.U8 R19, [R4.64] ;  /* 0x0000002404137981 */ /* 0x000162000c1e1100 */
[----:B------:R-:W-:Y:S05]  /*9980*/  BRA `(.L_x_30569) ;  /* 0x0000001000007947 */ /* 0x000fea0003800000 */
.L_x_30592:
[----:B------:R0:W5:Y:S02]  /*9990*/  LDG.E.U8 R19, [R4.64] ;  /* 0x0000002404137981 */ /* 0x000164000c1e1100 */
.L_x_30569:
        /* <DEDUP_REMOVED lines=16> */
.L_x_30599:
[----:B------:R0:W5:Y:S01]  /*9aa0*/  LDG.E.U8 R0, [R4.64] ;  /* 0x0000002404007981 */ /* 0x000162000c1e1100 */
[----:B------:R-:W-:Y:S05]  /*9ab0*/  BRA `(.L_x_30601) ;  /* 0x00000dc000007947 */ /* 0x000fea0003800000 */
.L_x_30598:
        /* <DEDUP_REMOVED lines=8> */
.L_x_30603:
[----:B------:R0:W5:Y:S01]  /*9b40*/  LDG.E.U8 R0, [R4.64] ;  /* 0x0000002404007981 */ /* 0x000162000c1e1100 */
[----:B------:R-:W-:Y:S05]  /*9b50*/  BRA `(.L_x_30601) ;  /* 0x00000d2000007947 */ /* 0x000fea0003800000 */
.L_x_30602:
[----:B------:R0:W5:Y:S01]  /*9b60*/  LDG.E.U16 R0, [R4.64] ;  /* 0x0000002404007981 */ /* 0x000162000c1e1500 */
[----:B------:R-:W-:Y:S05]  /*9b70*/  BRA `(.L_x_30601) ;  /* 0x00000d0000007947 */ /* 0x000fea0003800000 */
.L_x_30597:
        /* <DEDUP_REMOVED lines=10> */
.L_x_30605:
[----:B------:R-:W2:Y:S02]  /*9c20*/  LDG.E.U16 R2, [R4.64] ;  /* 0x0000002404027981 */ /* 0x000ea4000c1e1500 */
[----:B--2---:R-:W-:-:S06]  /*9c30*/  HADD2.F32 R2, -RZ, R2.H0_H0 ;  /* 0x20000002ff027230 */ /* 0x004fcc0000004100 */
[----:B------:R-:W0:Y:S02]  /*9c40*/  F2I.S64.TRUNC R2, R2 ;  /* 0x0000000200027311 */ /* 0x000e24000020d900 */
[----:B0-----:R-:W-:Y:S01]  /*9c50*/  PRMT R0, R2, 0x7610, R0 ;  /* 0x0000761002007816 */ /* 0x001fe20000000000 */
[----:B------:R-:W-:Y:S05]  /*9c60*/  BRA `(.L_x_30601) ;  /* 0x00000c1000007947 */ /* 0x000fea0003800000 */
.L_x_30604:
        /* <DEDUP_REMOVED lines=10> */
.L_x_30607:
[----:B------:R-:W2:Y:S02]  /*9d10*/  LDG.E.U16 R4, [R4.64] ;  /* 0x0000002404047981 */ /* 0x000ea4000c1e1500 */
[----:B--2---:R-:W-:-:S06]  /*9d20*/  HADD2.F32 R2, -RZ, R4.H0_H0 ;  /* 0x20000004ff027230 */ /* 0x004fcc0000004100 */
[----:B------:R-:W0:Y:S02]  /*9d30*/  F2I.S64.TRUNC R2, R2 ;  /* 0x0000000200027311 */ /* 0x000e24000020d900 */
[----:B0-----:R-:W-:Y:S01]  /*9d40*/  PRMT R0, R2, 0x7610, R0 ;  /* 0x0000761002007816 */ /* 0x001fe20000000000 */
[----:B------:R-:W-:Y:S05]  /*9d50*/  BRA `(.L_x_30601) ;  /* 0x00000b2000007947 */ /* 0x000fea0003800000 */
.L_x_30606:
[----:B------:R-:W2:Y:S02]  /*9d60*/  LDG.E.64 R2, [R4.64] ;  /* 0x0000002404027981 */ /* 0x000ea4000c1e1b00 */
[----:B--2---:R-:W0:Y:S02]  /*9d70*/  F2I.S64.F64.TRUNC R2, R2 ;  /* 0x0000000200027311 */ /* 0x004e24000030d900 */
[----:B0-----:R-:W-:Y:S01]  /*9d80*/  PRMT R0, R2, 0x7610, R0 ;  /* 0x0000761002007816 */ /* 0x001fe20000000000 */
[----:B------:R-:W-:Y:S05]  /*9d90*/  BRA `(.L_x_30601) ;  /* 0x00000ae000007947 */ /* 0x000fea0003800000 */
.L_x_30596:
        /* <DEDUP_REMOVED lines=12> */
.L_x_30610:
[----:B------:R-:W2:Y:S02]  /*9e60*/  LDG.E.64 R4, [R4.64] ;  /* 0x0000002404047981 */ /* 0x000ea4000c1e1b00 */
[----:B--2---:R-:W0:Y:S02]  /*9e70*/  F2I.S64.F64.TRUNC R2, R4 ;  /* 0x0000000400027311 */ /* 0x004e24000030d900 */
[----:B0-----:R-:W-:Y:S01]  /*9e80*/  PRMT R0, R2, 0x7610, R0 ;  /* 0x0000761002007816 */ /* 0x001fe20000000000 */
[----:B------:R-:W-:Y:S05]  /*9e90*/  BRA `(.L_x_30601) ;  /* 0x000009e000007947 */ /* 0x000fea0003800000 */
.L_x_30609:
        /* <DEDUP_REMOVED lines=28> */
.L_x_30612:
        /* <DEDUP_REMOVED lines=15> */
.L_x_30611:
[----:B------:R-:W2:Y:S02]  /*a150*/  LDG.E.U16 R2, [R4.64] ;  /* 0x0000002404027981 */ /* 0x000ea4000c1e1500 */
[----:B--2---:R-:W-:-:S06]  /*a160*/  PRMT R2, RZ, 0x5410, R2 ;  /* 0x00005410ff027816 */ /* 0x004fcc0000000002 */
[----:B------:R-:W0:Y:S02]  /*a170*/  F2I.S64.TRUNC R2, R2 ;  /* 0x0000000200027311 */ /* 0x000e24000020d900 */
[----:B0-----:R-:W-:Y:S01]  /*a180*/  PRMT R0, R2, 0x7610, R0 ;  /* 0x0000761002007816 */ /* 0x001fe20000000000 */
[----:B------:R-:W-:Y:S05]  /*a190*/  BRA `(.L_x_30601) ;  /* 0x000006e000007947 */ /* 0x000fea0003800000 */
.L_x_30608:
        /* <DEDUP_REMOVED lines=10> */
.L_x_30615:
        /* <DEDUP_REMOVED lines=21> */
.L_x_30619:
[----:B------:R-:W-:Y:S05]  /*a390*/  BSYNC B1 ;  /* 0x0000000000017941 */ /* 0x000fea0003800000 */
.L_x_30618:
[----:B------:R-:W-:Y:S01]  /*a3a0*/  IMAD.SHL.U32 R2, R2, 0x100000, RZ ;  /* 0x0010000002027824 */ /* 0x000fe200078e00ff */
[----:B------:R-:W-:-:S04]  /*a3b0*/  LEA R3, R0, 0x3b800000, 0x17 ;  /* 0x3b80000000037811 */ /* 0x000fc800078eb8ff */
[----:B------:R-:W-:Y:S02]  /*a3c0*/  LOP3.LUT R2, R3, R2, R4, 0xfe, !PT ;  /* 0x0000000203027212 */ /* 0x000fe400078efe04 */
.L_x_30617:
[----:B------:R-:W-:Y:S05]  /*a3d0*/  BSYNC B0 ;  /* 0x0000000000007941 */ /* 0x000fea0003800000 */
.L_x_30616:
[----:B------:R-:W0:Y:S02]  /*a3e0*/  F2I.S64.TRUNC R2, R2 ;  /* 0x0000000200027311 */ /* 0x000e24000020d900 */
[----:B0-----:R-:W-:Y:S01]  /*a3f0*/  PRMT R0, R2, 0x7610, R0 ;  /* 0x0000761002007816 */ /* 0x001fe20000000000 */
[----:B------:R-:W-:Y:S05]  /*a400*/  BRA `(.L_x_30601) ;  /* 0x0000047000007947 */ /* 0x000fea0003800000 */
.L_x_30614:
        /* <DEDUP_REMOVED lines=21> */
.L_x_30623:
[----:B------:R-:W-:Y:S05]  /*a560*/  BSYNC B1 ;  /* 0x0000000000017941 */ /* 0x000fea0003800000 */
.L_x_30622:
[----:B------:R-:W-:Y:S01]  /*a570*/  IMAD.SHL.U32 R2, R2, 0x200000, RZ ;  /* 0x0020000002027824 */ /* 0x000fe200078e00ff */
[----:B------:R-:W-:-:S04]  /*a580*/  LEA R3, R0, 0x37800000, 0x17 ;  /* 0x3780000000037811 */ /* 0x000fc800078eb8ff */
[----:B------:R-:W-:Y:S02]  /*a590*/  LOP3.LUT R2, R3, R2, R4, 0xfe, !PT ;  /* 0x0000000203027212 */ /* 0x000fe400078efe04 */
.L_x_30621:
[----:B------:R-:W-:Y:S05]  /*a5a0*/  BSYNC B0 ;  /* 0x0000000000007941 */ /* 0x000fea0003800000 */
.L_x_30620:
[----:B------:R-:W0:Y:S02]  /*a5b0*/  F2I.S64.TRUNC R2, R2 ;  /* 0x0000000200027311 */ /* 0x000e24000020d900 */
[----:B0-----:R-:W-:Y:S01]  /*a5c0*/  PRMT R0, R2, 0x7610, R0 ;  /* 0x0000761002007816 */ /* 0x001fe20000000000 */
[----:B------:R-:W-:Y:S05]  /*a5d0*/  BRA `(.L_x_30601) ;  /* 0x000002a000007947 */ /* 0x000fea0003800000 */
.L_x_30613:
        /* <DEDUP_REMOVED lines=14> */
.L_x_30627:
[----:B------:R-:W-:Y:S05]  /*a6c0*/  BSYNC B0 ;  /* 0x0000000000007941 */ /* 0x000fea0003800000 */
.L_x_30626:
[----:B------:R-:W0:Y:S02]  /*a6d0*/  F2I.S64.TRUNC R2, R2 ;  /* 0x0000000200027311 */ /* 0x000e24000020d900 */
[----:B0-----:R-:W-:Y:S01]  /*a6e0*/  PRMT R0, R2, 0x7610, R0 ;  /* 0x0000761002007816 */ /* 0x001fe20000000000 */
[----:B------:R-:W-:Y:S05]  /*a6f0*/  BRA `(.L_x_30601) ;  /* 0x0000018000007947 */ /* 0x000fea0003800000 */
.L_x_30600:
        /* <DEDUP_REMOVED lines=21> */
.L_x_30625:
[----:B------:R0:W5:Y:S01]  /*a850*/  LDG.E.U8 R0, [R4.64] ;  /* 0x0000002404007981 */ /* 0x000162000c1e1100 */
[----:B------:R-:W-:Y:S05]  /*a860*/  BRA `(.L_x_30601) ;  /* 0x0000001000007947 */ /* 0x000fea0003800000 */
.L_x_30624:
[----:B------:R0:W5:Y:S02]  /*a870*/  LDG.E.U8 R0, [R4.64] ;  /* 0x0000002404007981 */ /* 0x000164000c1e1100 */
.L_x_30601:
        /* <DEDUP_REMOVED lines=19> */
.L_x_30631:
[----:B------:R0:W-:Y:S01]  /*a9b0*/  STG.E.U8 [R16.64], R5 ;  /* 0x0000000510007986 */ /* 0x0001e2000c101124 */
[----:B------:R-:W-:Y:S05]  /*a9c0*/  BRA `(.L_x_30633) ;  /* 0x00000db000007947 */ /* 0x000fea0003800000 */
.L_x_30630:
        /* <DEDUP_REMOVED lines=10> */
.L_x_30635:
[----:B------:R-:W-:-:S05]  /*aa70*/  LOP3.LUT R5, R5, 0xffff, RZ, 0xc0, !PT ;  /* 0x0000ffff05057812 */ /* 0x000fca00078ec0ff */
[----:B------:R0:W-:Y:S01]  /*aa80*/  STG.E [R16.64], R5 ;  /* 0x0000000510007986 */ /* 0x0001e2000c101924 */
[----:B------:R-:W-:Y:S05]  /*aa90*/  BRA `(.L_x_30633) ;  /* 0x00000ce000007947 */ /* 0x000fea0003800000 */
.L_x_30634:
[----:B------:R0:W-:Y:S01]  /*aaa0*/  STG.E.U16 [R16.64], R5 ;  /* 0x0000000510007986 */ /* 0x0001e2000c101524 */
[----:B------:R-:W-:Y:S05]  /*aab0*/  BRA `(.L_x_30633) ;  /* 0x00000cc000007947 */ /* 0x000fea0003800000 */
.L_x_30629:
        /* <DEDUP_REMOVED lines=9> */
.L_x_30637:
[----:B------:R-:W0:Y:S02]  /*ab50*/  I2F.U16 R0, R5 ;  /* 0x0000000500007306 */ /* 0x000e240000101000 */
[----:B0-----:R-:W-:-:S05]  /*ab60*/  F2FP.PACK_AB R0, RZ, R0 ;  /* 0x00000000ff00723e */ /* 0x001fca00000000ff */
[----:B------:R0:W-:Y:S01]  /*ab70*/  STG.E.U16 [R16.64], R0 ;  /* 0x0000000010007986 */ /* 0x0001e2000c101524 */
[----:B------:R-:W-:Y:S05]  /*ab80*/  BRA `(.L_x_30633) ;  /* 0x00000bf000007947 */ /* 0x000fea0003800000 */
.L_x_30636:
        /* <DEDUP_REMOVED lines=10> */
.L_x_30639:
[----:B------:R-:W0:Y:S02]  /*ac30*/  I2F.U16 R5, R5 ;  /* 0x0000000500057306 */ /* 0x000e240000101000 */
[----:B0-----:R-:W-:-:S04]  /*ac40*/  F2FP.PACK_AB R3, RZ, R5 ;  /* 0x00000005ff03723e */ /* 0x001fc800000000ff */
[----:B------:R-:W-:-:S05]  /*ac50*/  PRMT R3, R3, 0x5410, RZ ;  /* 0x0000541003037816 */ /* 0x000fca00000000ff */
[----:B------:R0:W-:Y:S01]  /*ac60*/  STG.E [R16.64], R3 ;  /* 0x0000000310007986 */ /* 0x0001e2000c101924 */
[----:B------:R-:W-:Y:S05]  /*ac70*/  BRA `(.L_x_30633) ;  /* 0x00000b0000007947 */ /* 0x000fea0003800000 */
.L_x_30638:
[----:B------:R-:W0:Y:S02]  /*ac80*/  I2F.F64.U16 R2, R5 ;  /* 0x0000000500027312 */ /* 0x000e240000101800 */
[----:B0-----:R0:W-:Y:S01]  /*ac90*/  STG.E.64 [R16.64], R2 ;  /* 0x0000000210007986 */ /* 0x0011e2000c101b24 */
[----:B------:R-:W-:Y:S05]  /*aca0*/  BRA `(.L_x_30633) ;  /* 0x00000ad000007947 */ /* 0x000fea0003800000 */
.L_x_30628:
        /* <DEDUP_REMOVED lines=12> */
.L_x_30642:
[----:B------:R-:W0:Y:S01]  /*ad70*/  I2F.F64.U16 R4, R5 ;  /* 0x0000000500047312 */ /* 0x000e220000101800 */
[----:B------:R-:W-:-:S05]  /*ad80*/  CS2R R6, SRZ ;  /* 0x0000000000067805 */ /* 0x000fca000001ff00 */
[----:B0-----:R0:W-:Y:S01]  /*ad90*/  STG.E.128 [R16.64], R4 ;  /* 0x0000000410007986 */ /* 0x0011e2000c101d24 */
[----:B------:R-:W-:Y:S05]  /*ada0*/  BRA `(.L_x_30633) ;  /* 0x000009d000007947 */ /* 0x000fea0003800000 */
.L_x_30641:
        /* <DEDUP_REMOVED lines=21> */
.L_x_30646:
[----:B------:R-:W-:Y:S05]  /*af00*/  BSYNC B0 ;  /* 0x0000000000007941 */ /* 0x000fea0003800000 */
.L_x_30645:
[----:B------:R-:W-:-:S05]  /*af10*/  LOP3.LUT R3, R0, R3, RZ, 0xfc, !PT ;  /* 0x0000000300037212 */ /* 0x000fca00078efcff */
[----:B------:R0:W-:Y:S01]  /*af20*/  STG.E.U8 [R16.64], R3 ;  /* 0x0000000310007986 */ /* 0x0001e2000c101124 */
[----:B------:R-:W-:Y:S05]  /*af30*/  BRA `(.L_x_30633) ;  /* 0x0000084000007947 */ /* 0x000fea0003800000 */
.L_x_30644:
        /* <DEDUP_REMOVED lines=13> */
.L_x_30648:
[----:B------:R-:W-:Y:S01]  /*b010*/  IMAD.MOV.U32 R0, RZ, RZ, 0x7f ;  /* 0x0000007fff007424 */ /* 0x000fe200078e00ff */
[----:B------:R-:W-:-:S04]  /*b020*/  ISETP.GT.U32.AND P0, PT, R2, 0x7f800000, PT ;  /* 0x7f8000000200780c */ /* 0x000fc80003f04070 */
[----:B------:R-:W-:-:S04]  /*b030*/  SEL R0, R0, 0x7c, P0 ;  /* 0x0000007c00007807 */ /* 0x000fc80000000000 */
.L_x_30649:
[----:B------:R-:W-:Y:S05]  /*b040*/  BSYNC B0 ;  /* 0x0000000000007941 */ /* 0x000fea0003800000 */
.L_x_30647:
[----:B------:R-:W-:-:S04]  /*b050*/  LOP3.LUT R2, R5, 0x80000000, RZ, 0xc0, !PT ;  /* 0x8000000005027812 */ /* 0x000fc800078ec0ff */
[----:B------:R-:W-:-:S04]  /*b060*/  SHF.R.U32.HI R3, RZ, 0x18, R2 ;  /* 0x00000018ff037819 */ /* 0x000fc80000011602 */
[----:B------:R-:W-:-:S05]  /*b070*/  LOP3.LUT R3, R0, R3, RZ, 0xfc, !PT ;  /* 0x0000000300037212 */ /* 0x000fca00078efcff */
[----:B------:R0:W-:Y:S01]  /*b080*/  STG.E.U8 [R16.64], R3 ;  /* 0x0000000310007986 */ /* 0x0001e2000c101124 */
[----:B------:R-:W-:Y:S05]  /*b090*/  BRA `(.L_x_30633) ;  /* 0x000006e000007947 */ /* 0x000fea0003800000 */
.L_x_30643:
[----:B------:R-:W0:Y:S02]  /*b0a0*/  I2F.U16 R0, R5 ;  /* 0x0000000500007306 */ /* 0x000e240000101000 */
[----:B0-----:R-:W-:-:S05]  /*b0b0*/  F2FP.BF16.PACK_AB R0, RZ, R0 ;  /* 0x00000000ff00723e */ /* 0x001fca00000010ff */
[----:B------:R0:W-:Y:S01]  /*b0c0*/  STG.E.U16 [R16.64], R0 ;  /* 0x0000000010007986 */ /* 0x0001e2000c101524 */
[----:B------:R-:W-:Y:S05]  /*b0d0*/  BRA `(.L_x_30633) ;  /* 0x000006a000007947 */ /* 0x000fea0003800000 */
.L_x_30640:
        /* <DEDUP_REMOVED lines=10> */
.L_x_30652:
        /* <DEDUP_REMOVED lines=17> */
.L_x_30655:
[----:B------:R-:W-:-:S04]  /*b290*/  LOP3.LUT R2, R5, 0x80000000, RZ, 0xc0, !PT ;  /* 0x8000000005027812 */ /* 0x000fc800078ec0ff */
[----:B------:R-:W-:-:S04]  /*b2a0*/  SHF.R.U32.HI R3, RZ, 0x18, R2 ;  /* 0x00000018ff037819 */ /* 0x000fc80000011602 */
[----:B------:R-:W-:-:S04]  /*b2b0*/  LOP3.LUT R0, R0, R3, RZ, 0xfc, !PT ;  /* 0x0000000300007212 */ /* 0x000fc800078efcff */
[----:B------:R-:W-:Y:S02]  /*b2c0*/  PRMT R8, R0, 0x7610, R8 ;  /* 0x0000761000087816 */ /* 0x000fe40000000008 */
.L_x_30654:
[----:B------:R-:W-:Y:S05]  /*b2d0*/  BSYNC B0 ;  /* 0x0000000000007941 */ /* 0x000fea0003800000 */
.L_x_30653:
[----:B------:R0:W-:Y:S01]  /*b2e0*/  STG.E.U8 [R16.64], R8 ;  /* 0x0000000810007986 */ /* 0x0001e2000c101124 */
[----:B------:R-:W-:Y:S05]  /*b2f0*/  BRA `(.L_x_30633) ;  /* 0x0000048000007947 */ /* 0x000fea0003800000 */
.L_x_30651:
        /* <DEDUP_REMOVED lines=17> */
.L_x_30658:
[----:B------:R-:W-:-:S04]  /*b410*/  LOP3.LUT R2, R5, 0x80000000, RZ, 0xc0, !PT ;  /* 0x8000000005027812 */ /* 0x000fc800078ec0ff */
[----:B------:R-:W-:-:S04]  /*b420*/  SHF.R.U32.HI R3, RZ, 0x18, R2 ;  /* 0x00000018ff037819 */ /* 0x000fc80000011602 */
[----:B------:R-:W-:-:S04]  /*b430*/  LOP3.LUT R0, R0, R3, RZ, 0xfc, !PT ;  /* 0x0000000300007212 */ /* 0x000fc800078efcff */
[----:B------:R-:W-:Y:S02]  /*b440*/  PRMT R8, R0, 0x7610, R8 ;  /* 0x0000761000087816 */ /* 0x000fe40000000008 */
.L_x_30657:
[----:B------:R-:W-:Y:S05]  /*b450*/  BSYNC B0 ;  /* 0x0000000000007941 */ /* 0x000fea0003800000 */
.L_x_30656:
[----:B------:R0:W-:Y:S01]  /*b460*/  STG.E.U8 [R16.64], R8 ;  /* 0x0000000810007986 */ /* 0x0001e2000c101124 */
[----:B------:R-:W-:Y:S05]  /*b470*/  BRA `(.L_x_30633) ;  /* 0x0000030000007947 */ /* 0x000fea0003800000 */
.L_x_30650:
        /* <DEDUP_REMOVED lines=22> */
.L_x_30632:
        /* <DEDUP_REMOVED lines=20> */
.L_x_30660:
[----:B------:R-:W-:Y:S01]  /*b720*/  LOP3.LUT R2, R5, 0xffff, RZ, 0xc0, !PT ;  /* 0x0000ffff05027812 */ /* 0x000fe200078ec0ff */
[----:B------:R-:W-:-:S05]  /*b730*/  IMAD.MOV.U32 R3, RZ, RZ, RZ ;  /* 0x000000ffff037224 */ /* 0x000fca00078e00ff */
[----:B------:R0:W-:Y:S01]  /*b740*/  STG.E.64 [R16.64], R2 ;  /* 0x0000000210007986 */ /* 0x0001e2000c101b24 */
[----:B------:R-:W-:Y:S05]  /*b750*/  BRA `(.L_x_30633) ;  /* 0x0000002000007947 */ /* 0x000fea0003800000 */
.L_x_30659:
[----:B------:R-:W-:-:S05]  /*b760*/  LOP3.LUT R5, R5, 0xffff, RZ, 0xc0, !PT ;  /* 0x0000ffff05057812 */ /* 0x000fca00078ec0ff */
[----:B------:R0:W-:Y:S02]  /*b770*/  STG.E [R16.64], R5 ;  /* 0x0000000510007986 */ /* 0x0001e4000c101924 */
.L_x_30633:
[----:B------:R-:W-:Y:S02]  /*b780*/  IADD3 R23, R23, 0x80, RZ ;  /* 0x0000008017177810 */ /* 0x000fe40007ffe0ff */
.L_x_30464:
[----:B------:R-:W-:Y:S05]  /*b790*/  BSYNC B6 ;  /* 0x0000000000067941 */ /* 0x000fea0003800000 */
.L_x_30463:
        /* <DEDUP_REMOVED lines=257> */
.L_x_30661:
        /* <DEDUP_REMOVED lines=18> */
.L_x_30665:
[----:B------:R0:W5:Y:S01]  /*c8d0*/  LDG.E.U8 R19, [R4.64] ;  /* 0x0000002404137981 */ /* 0x000162000c1e1100 */
[----:B------:R-:W-:Y:S05]  /*c8e0*/  BRA `(.L_x_30667) ;  /* 0x00000dc000007947 */ /* 0x000fea0003800000 */
.L_x_30664:
        /* <DEDUP_REMOVED lines=8> */
.L_x_30669:
[----:B------:R0:W5:Y:S01]  /*c970*/  LDG.E.U8 R19, [R4.64] ;  /* 0x0000002404137981 */ /* 0x000162000c1e1100 */
[----:B------:R-:W-:Y:S05]  /*c980*/  BRA `(.L_x_30667) ;  /* 0x00000d2000007947 */ /* 0x000fea0003800000 */
.L_x_30668:
[----:B------:R0:W5:Y:S01]  /*c990*/  LDG.E.U16 R19, [R4.64] ;  /* 0x0000002404137981 */ /* 0x000162000c1e1500 */
[----:B------:R-:W-:Y:S05]  /*c9a0*/  BRA `(.L_x_30667) ;  /* 0x00000d0000007947 */ /* 0x000fea0003800000 */
.L_x_30663:
        /* <DEDUP_REMOVED lines=10> */
.L_x_30671:
[----:B------:R-:W2:Y:S02]  /*ca50*/  LDG.E.U16 R2, [R4.64] ;  /* 0x0000002404027981 */ /* 0x000ea4000c1e1500 */
[----:B--2---:R-:W-:-:S06]  /*ca60*/  HADD2.F32 R2, -RZ, R2.H0_H0 ;  /* 0x20000002ff027230 */ /* 0x004fcc0000004100 */
[----:B------:R-:W0:Y:S02]  /*ca70*/  F2I.S64.TRUNC R2, R2 ;  /* 0x0000000200027311 */ /* 0x000e24000020d900 */
[----:B0-----:R-:W-:Y:S01]  /*ca80*/  PRMT R19, R2, 0x7610, R19 ;  /* 0x0000761002137816 */ /* 0x001fe20000000013 */
[----:B------:R-:W-:Y:S05]  /*ca90*/  BRA `(.L_x_30667) ;  /* 0x00000c1000007947 */ /* 0x000fea0003800000 */
.L_x_30670:
        /* <DEDUP_REMOVED lines=10> */
.L_x_30673:
[----:B------:R-:W2:Y:S02]  /*cb40*/  LDG.E.U16 R4, [R4.64] ;  /* 0x0000002404047981 */ /* 0x000ea4000c1e1500 */
[----:B--2---:R-:W-:-:S06]  /*cb50*/  HADD2.F32 R2, -RZ, R4.H0_H0 ;  /* 0x20000004ff027230 */ /* 0x004fcc0000004100 */
[----:B------:R-:W0:Y:S02]  /*cb60*/  F2I.S64.TRUNC R2, R2 ;  /* 0x0000000200027311 */ /* 0x000e24000020d900 */
[----:B0-----:R-:W-:Y:S01]  /*cb70*/  PRMT R19, R2, 0x7610, R19 ;  /* 0x0000761002137816 */ /* 0x001fe20000000013 */
[----:B------:R-:W-:Y:S05]  /*cb80*/  BRA `(.L_x_30667) ;  /* 0x00000b2000007947 */ /* 0x000fea0003800000 */
.L_x_30672:
[----:B------:R-:W2:Y:S02]  /*cb90*/  LDG.E.64 R2, [R4.64] ;  /* 0x0000002404027981 */ /* 0x000ea4000c1e1b00 */
[----:B--2---:R-:W0:Y:S02]  /*cba0*/  F2I.S64.F64.TRUNC R2, R2 ;  /* 0x0000000200027311 */ /* 0x004e24000030d900 */
[----:B0-----:R-:W-:Y:S01]  /*cbb0*/  PRMT R19, R2, 0x7610, R19 ;  /* 0x0000761002137816 */ /* 0x001fe20000000013 */
[----:B------:R-:W-:Y:S05]  /*cbc0*/  BRA `(.L_x_30667) ;  /* 0x00000ae000007947 */ /* 0x000fea0003800000 */
.L_x_30662:
        /* <DEDUP_REMOVED lines=12> */
.L_x_30676:
[----:B------:R-:W2:Y:S02]  /*cc90*/  LDG.E.64 R4, [R4.64] ;  /* 0x0000002404047981 */ /* 0x000ea4000c1e1b00 */
[----:B--2---:R-:W0:Y:S02]  /*cca0*/  F2I.S64.F64.TRUNC R2, R4 ;  /* 0x0000000400027311 */ /* 0x004e24000030d900 */
[----:B0-----:R-:W-:Y:S01]  /*ccb0*/  PRMT R19, R2, 0x7610, R19 ;  /* 0x0000761002137816 */ /* 0x001fe20000000013 */
[----:B------:R-:W-:Y:S05]  /*ccc0*/  BRA `(.L_x_30667) ;  /* 0x000009e000007947 */ /* 0x000fea0003800000 */
.L_x_30675:
        /* <DEDUP_REMOVED lines=28> */
.L_x_30678:
        /* <DEDUP_REMOVED lines=15> */
.L_x_30677:
[----:B------:R-:W2:Y:S02]  /*cf80*/  LDG.E.U16 R2, [R4.64] ;  /* 0x0000002404027981 */ /* 0x000ea4000c1e1500 */
[----:B--2---:R-:W-:-:S06]  /*cf90*/  PRMT R2, RZ, 0x5410, R2 ;  /* 0x00005410ff027816 */ /* 0x004fcc0000000002 */
[----:B------:R-:W0:Y:S02]  /*cfa0*/  F2I.S64.TRUNC R2, R2 ;  /* 0x0000000200027311 */ /* 0x000e24000020d900 */
[----:B0-----:R-:W-:Y:S01]  /*cfb0*/  PRMT R19, R2, 0x7610, R19 ;  /* 0x0000761002137816 */ /* 0x001fe20000000013 */
[----:B------:R-:W-:Y:S05]  /*cfc0*/  BRA `(.L_x_30667) ;  /* 0x000006e000007947 */ /* 0x000fea0003800000 */
.L_x_30674:
        /* <DEDUP_REMOVED lines=10> */
.L_x_30681:
        /* <DEDUP_REMOVED lines=21> */
.L_x_30685:
[----:B------:R-:W-:Y:S05]  /*d1c0*/  BSYNC B1 ;  /* 0x0000000000017941 */ /* 0x000fea0003800000 */
.L_x_30684:
[----:B------:R-:W-:Y:S01]  /*d1d0*/  IMAD.SHL.U32 R2, R2, 0x100000, RZ ;  /* 0x0010000002027824 */ /* 0x000fe200078e00ff */
[----:B------:R-:W-:-:S04]  /*d1e0*/  LEA R3, R0, 0x3b800000, 0x17 ;  /* 0x3b80000000037811 */ /* 0x000fc800078eb8ff */
[----:B------:R-:W-:Y:S02]  /*d1f0*/  LOP3.LUT R2, R3, R2, R4, 0xfe, !PT ;  /* 0x0000000203027212 */ /* 0x000fe400078efe04 */
.L_x_30683:
[----:B------:R-:W-:Y:S05]  /*d200*/  BSYNC B0 ;  /* 0x0000000000007941 */ /* 0x000fea0003800000 */
.L_x_30682:
[----:B------:R-:W0:Y:S02]  /*d210*/  F2I.S64.TRUNC R2, R2 ;  /* 0x0000000200027311 */ /* 0x000e24000020d900 */
[----:B0-----:R-:W-:Y:S01]  /*d220*/  PRMT R19, R2, 0x7610, R19 ;  /* 0x0000761002137816 */ /* 0x001fe20000000013 */
[----:B------:R-:W-:Y:S05]  /*d230*/  BRA `(.L_x_30667) ;  /* 0x0000047000007947 */ /* 0x000fea0003800000 */
.L_x_30680:
        /* <DEDUP_REMOVED lines=21> */
.L_x_30689:
[----:B------:R-:W-:Y:S05]  /*d390*/  BSYNC B1 ;  /* 0x0000000000017941 */ /* 0x000fea0003800000 */
.L_x_30688:
[----:B------:R-:W-:Y:S01]  /*d3a0*/  IMAD.SHL.U32 R2, R2, 0x200000, RZ ;  /* 0x0020000002027824 */ /* 0x000fe200078e00ff */
[----:B------:R-:W-:-:S04]  /*d3b0*/  LEA R3, R0, 0x37800000, 0x17 ;  /* 0x3780000000037811 */ /* 0x000fc800078eb8ff */
[----:B------:R-:W-:Y:S02]  /*d3c0*/  LOP3.LUT R2, R3, R2, R4, 0xfe, !PT ;  /* 0x0000000203027212 */ /* 0x000fe400078efe04 */
.L_x_30687:
[----:B------:R-:W-:Y:S05]  /*d3d0*/  BSYNC B0 ;  /* 0x0000000000007941 */ /* 0x000fea0003800000 */
.L_x_30686:
[----:B------:R-:W0:Y:S02]  /*d3e0*/  F2I.S64.TRUNC R2, R2 ;  /* 0x0000000200027311 */ /* 0x000e24000020d900 */
[----:B0-----:R-:W-:Y:S01]  /*d3f0*/  PRMT R19, R2, 0x7610, R19 ;  /* 0x0000761002137816 */ /* 0x001fe20000000013 */
[----:B------:R-:W-:Y:S05]  /*d400*/  BRA `(.L_x_30667) ;  /* 0x000002a000007947 */ /* 0x000fea0003800000 */
.L_x_30679:
        /* <DEDUP_REMOVED lines=14> */
.L_x_30693:
[----:B------:R-:W-:Y:S05]  /*d4f0*/  BSYNC B0 ;  /* 0x0000000000007941 */ /* 0x000fea0003800000 */
.L_x_30692:
[----:B------:R-:W0:Y:S02]  /*d500*/  F2I.S64.TRUNC R2, R2 ;  /* 0x0000000200027311 */ /* 0x000e24000020d900 */
[----:B0-----:R-:W-:Y:S01]  /*d510*/  PRMT R19, R2, 0x7610, R19 ;  /* 0x0000761002137816 */ /* 0x001fe20000000013 */
[----:B------:R-:W-:Y:S05]  /*d520*/  BRA `(.L_x_30667) ;  /* 0x0000018000007947 */ /* 0x000fea0003800000 */
.L_x_30666:
        /* <DEDUP_REMOVED lines=21> */
.L_x_30691:
[----:B------:R0:W5:Y:S01]  /*d680*/  LDG.E.U8 R19, [R4.64] ;  /* 0x0000002404137981 */ /* 0x000162000c1e1100 */
[----:B------:R-:W-:Y:S05]  /*d690*/  BRA `(.L_x_30667) ;  /* 0x0000001000007947 */ /* 0x000fea0003800000 */
.L_x_30690:
[----:B------:R0:W5:Y:S02]  /*d6a0*/  LDG.E.U8 R19, [R4.64] ;  /* 0x0000002404137981 */ /* 0x000164000c1e1100 */
.L_x_30667:
        /* <DEDUP_REMOVED lines=16> */
.L_x_30697:
[----:B------:R0:W5:Y:S01]  /*d7b0*/  LDG.E.U8 R0, [R4.64] ;  /* 0x0000002404007981 */ /* 0x000162000c1e1100 */
[----:B------:R-:W-:Y:S05]  /*d7c0*/  BRA `(.L_x_30699) ;  /* 0x00000dc000007947 */ /* 0x000fea0003800000 */
.L_x_30696:
        /* <DEDUP_REMOVED lines=8> */
.L_x_30701:
[----:B------:R0:W5:Y:S01]  /*d850*/  LDG.E.U8 R0, [R4.64] ;  /* 0x0000002404007981 */ /* 0x000162000c1e1100 */
[----:B------:R-:W-:Y:S05]  /*d860*/  BRA `(.L_x_30699) ;  /* 0x00000d2000007947 */ /* 0x000fea0003800000 */
.L_x_30700:
[----:B------:R0:W5:Y:S01]  /*d870*/  LDG.E.U16 R0, [R4.64] ;  /* 0x0000002404007981 */ /* 0x000162000c1e1500 */
[----:B------:R-:W-:Y:S05]  /*d880*/  BRA `(.L_x_30699) ;  /* 0x00000d0000007947 */ /* 0x000fea0003800000 */
.L_x_30695:
        /* <DEDUP_REMOVED lines=10> */
.L_x_30703:
[----:B------:R-:W2:Y:S02]  /*d930*/  LDG.E.U16 R2, [R4.64] ;  /* 0x0000002404027981 */ /* 0x000ea4000c1e1500 */
[----:B--2---:R-:W-:-:S06]  /*d940*/  HADD2.F32 R2, -RZ, R2.H0_H0 ;  /* 0x20000002ff027230 */ /* 0x004fcc0000004100 */
[----:B------:R-:W0:Y:S02]  /*d950*/  F2I.S64.TRUNC R2, R2 ;  /* 0x0000000200027311 */ /* 0x000e24000020d900 */
[----:B0-----:R-:W-:Y:S01]  /*d960*/  PRMT R0, R2, 0x7610, R0 ;  /* 0x0000761002007816 */ /* 0x001fe20000000000 */
[----:B------:R-:W-:Y:S05]  /*d970*/  BRA `(.L_x_30699) ;  /* 0x00000c1000007947 */ /* 0x000fea0003800000 */
.L_x_30702:
        /* <DEDUP_REMOVED lines=10> */
.L_x_30705:
[----:B------:R-:W2:Y:S02]  /*da20*/  LDG.E.U16 R4, [R4.64] ;  /* 0x0000002404047981 */ /* 0x000ea4000c1e1500 */
[----:B--2---:R-:W-:-:S06]  /*da30*/  HADD2.F32 R2, -RZ, R4.H0_H0 ;  /* 0x20000004ff027230 */ /* 0x004fcc0000004100 */
[----:B------:R-:W0:Y:S02]  /*da40*/  F2I.S64.TRUNC R2, R2 ;  /* 0x0000000200027311 */ /* 0x000e24000020d900 */
[----:B0-----:R-:W-:Y:S01]  /*da50*/  PRMT R0, R2, 0x7610, R0 ;  /* 0x0000761002007816 */ /* 0x001fe20000000000 */
[----:B------:R-:W-:Y:S05]  /*da60*/  BRA `(.L_x_30699) ;  /* 0x00000b2000007947 */ /* 0x000fea0003800000 */
.L_x_30704:
[----:B------:R-:W2:Y:S02]  /*da70*/  LDG.E.64 R2, [R4.64] ;  /* 0x0000002404027981 */ /* 0x000ea4000c1e1b00 */
[----:B--2---:R-:W0:Y:S02]  /*da80*/  F2I.S64.F64.TRUNC R2, R2 ;  /* 0x0000000200027311 */ /* 0x004e24000030d900 */
[----:B0-----:R-:W-:Y:S01]  /*da90*/  PRMT R0, R2, 0x7610, R0 ;  /* 0x0000761002007816 */ /* 0x001fe20000000000 */
[----:B------:R-:W-:Y:S05]  /*daa0*/  BRA `(.L_x_30699) ;  /* 0x00000ae000007947 */ /* 0x000fea0003800000 */
.L_x_30694:
        /* <DEDUP_REMOVED lines=12> */
.L_x_30708:
[----:B------:R-:W2:Y:S02]  /*db70*/  LDG.E.64 R4, [R4.64] ;  /* 0x0000002404047981 */ /* 0x000ea4000c1e1b00 */
[----:B--2---:R-:W0:Y:S02]  /*db80*/  F2I.S64.F64.TRUNC R2, R4 ;  /* 0x0000000400027311 */ /* 0x004e24000030d900 */
[----:B0-----:R-:W-:Y:S01]  /*db90*/  PRMT R0, R2, 0x7610, R0 ;  /* 0x0000761002007816 */ /* 0x001fe20000000000 */
[----:B------:R-:W-:Y:S05]  /*dba0*/  BRA `(.L_x_30699) ;  /* 0x000009e000007947 */ /* 0x000fea0003800000 */
.L_x_30707:
        /* <DEDUP_REMOVED lines=28> */
.L_x_30710:
        /* <DEDUP_REMOVED lines=15> */
.L_x_30709:
[----:B------:R-:W2:Y:S02]  /*de60*/  LDG.E.U16 R2, [R4.64] ;  /* 0x0000002404027981 */ /* 0x000ea4000c1e1500 */
[----:B--2---:R-:W-:-:S06]  /*de70*/  PRMT R2, RZ, 0x5410, R2 ;  /* 0x00005410ff027816 */ /* 0x004fcc0000000002 */
[----:B------:R-:W0:Y:S02]  /*de80*/  F2I.S64.TRUNC R2, R2 ;  /* 0x0000000200027311 */ /* 0x000e24000020d900 */
[----:B0-----:R-:W-:Y:S01]  /*de90*/  PRMT R0, R2, 0x7610, R0 ;  /* 0x0000761002007816 */ /* 0x001fe20000000000 */
[----:B------:R-:W-:Y:S05]  /*dea0*/  BRA `(.L_x_30699) ;  /* 0x000006e000007947 */ /* 0x000fea0003800000 */
.L_x_30706:
        /* <DEDUP_REMOVED lines=10> */
.L_x_30713:
        /* <DEDUP_REMOVED lines=21> */
.L_x_30717:
[----:B------:R-:W-:Y:S05]  /*e0a0*/  BSYNC B1 ;  /* 0x0000000000017941 */ /* 0x000fea0003800000 */
.L_x_30716:
[----:B------:R-:W-:Y:S01]  /*e0b0*/  IMAD.SHL.U32 R2, R2, 0x100000, RZ ;  /* 0x0010000002027824 */ /* 0x000fe200078e00ff */
[----:B------:R-:W-:-:S04]  /*e0c0*/  LEA R3, R0, 0x3b800000, 0x17 ;  /* 0x3b80000000037811 */ /* 0x000fc800078eb8ff */
[----:B------:R-:W-:Y:S02]  /*e0d0*/  LOP3.LUT R2, R3, R2, R4, 0xfe, !PT ;  /* 0x0000000203027212 */ /* 0x000fe400078efe04 */
.L_x_30715:
[----:B------:R-:W-:Y:S05]  /*e0e0*/  BSYNC B0 ;  /* 0x0000000000007941 */ /* 0x000fea0003800000 */
.L_x_30714:
[----:B------:R-:W0:Y:S02]  /*e0f0*/  F2I.S64.TRUNC R2, R2 ;  /* 0x0000000200027311 */ /* 0x000e24000020d900 */
[----:B0-----:R-:W-:Y:S01]  /*e100*/  PRMT R0, R2, 0x7610, R0 ;  /* 0x0000761002007816 */ /* 0x001fe20000000000 */
[----:B------:R-:W-:Y:S05]  /*e110*/  BRA `(.L_x_30699) ;  /* 0x0000047000007947 */ /* 0x000fea0003800000 */
.L_x_30712:
        /* <DEDUP_REMOVED lines=21> */
.L_x_30721:
[----:B------:R-:W-:Y:S05]  /*e270*/  BSYNC B1 ;  /* 0x0000000000017941 */ /* 0x000fea0003800000 */
.L_x_30720:
[----:B------:R-:W-:Y:S01]  /*e280*/  IMAD.SHL.U32 R2, R2, 0x200000, RZ ;  /* 0x0020000002027824 */ /* 0x000fe200078e00ff */
[----:B------:R-:W-:-:S04]  /*e290*/  LEA R3, R0, 0x37800000, 0x17 ;  /* 0x3780000000037811 */ /* 0x000fc800078eb8ff */
[----:B------:R-:W-:Y:S02]  /*e2a0*/  LOP3.LUT R2, R3, R2, R4, 0xfe, !PT ;  /* 0x0000000203027212 */ /* 0x000fe400078efe04 */
.L_x_30719:
[----:B------:R-:W-:Y:S05]  /*e2b0*/  BSYNC B0 ;  /* 0x0000000000007941 */ /* 0x000fea0003800000 */
.L_x_30718:
[----:B------:R-:W0:Y:S02]  /*e2c0*/  F2I.S64.TRUNC R2, R2 ;  /* 0x0000000200027311 */ /* 0x000e24000020d900 */
[----:B0-----:R-:W-:Y:S01]  /*e2d0*/  PRMT R0, R2, 0x7610, R0 ;  /* 0x0000761002007816 */ /* 0x001fe20000000000 */
[----:B------:R-:W-:Y:S05]  /*e2e0*/  BRA `(.L_x_30699) ;  /* 0x000002a000007947 */ /* 0x000fea0003800000 */
.L_x_30711:
        /* <DEDUP_REMOVED lines=14> */
.L_x_30725:
[----:B------:R-:W-:Y:S05]  /*e3d0*/  BSYNC B0 ;  /* 0x0000000000007941 */ /* 0x000fea0003800000 */
.L_x_30724:
[----:B------:R-:W0:Y:S02]  /*e3e0*/  F2I.S64.TRUNC R2, R2 ;  /* 0x0000000200027311 */ /* 0x000e24000020d900 */
[----:B0-----:R-:W-:Y:S01]  /*e3f0*/  PRMT R0, R2, 0x7610, R0 ;  /* 0x0000761002007816 */ /* 0x001fe20000000000 */
[----:B------:R-:W-:Y:S05]  /*e400*/  BRA `(.L_x_30699) ;  /* 0x0000018000007947 */ /* 0x000fea0003800000 */
.L_x_30698:
        /* <DEDUP_REMOVED lines=21> */
.L_x_30723:
[----:B------:R0:W5:Y:S01]  /*e560*/  LDG.E.U8 R0, [R4.64] ;  /* 0x0000002404007981 */ /* 0x000162000c1e1100 */
[----:B------:R-:W-:Y:S05]  /*e570*/  BRA `(.L_x_30699) ;  /* 0x0000001000007947 */ /* 0x000fea0003800000 */
.L_x_30722:
[----:B------:R0:W5:Y:S02]  /*e580*/  LDG.E.U8 R0, [R4.64] ;  /* 0x0000002404007981 */ /* 0x000164000c1e1100 */
.L_x_30699:
        /* <DEDUP_REMOVED lines=19> */
.L_x_30729:
[----:B------:R-:W-:Y:S01]  /*e6c0*/  STG.E.U8 [R16.64], R5 ;  /* 0x0000000510007986 */ /* 0x000fe2000c101124 */
[----:B------:R-:W-:Y:S05]  /*e6d0*/  EXIT ;  /* 0x000000000000794d */ /* 0x000fea0003800000 */
.L_x_30728:
        /* <DEDUP_REMOVED lines=8> */
[----:B------:R-:W-:Y:S01]  /*e760*/  STG.E.64 [R16.64], R2 ;  /* 0x0000000210007986 */ /* 0x000fe2000c101b24 */
[----:B------:R-:W-:Y:S05]  /*e770*/  EXIT ;  /* 0x000000000000794d */ /* 0x000fea0003800000 */
.L_x_30732:
[----:B------:R-:W-:-:S05]  /*e780*/  LOP3.LUT R5, R5, 0xffff, RZ, 0xc0, !PT ;  /* 0x0000ffff05057812 */ /* 0x000fca00078ec0ff */
[----:B------:R-:W-:Y:S01]  /*e790*/  STG.E [R16.64], R5 ;  /* 0x0000000510007986 */ /* 0x000fe2000c101924 */
[----:B------:R-:W-:Y:S05]  /*e7a0*/  EXIT ;  /* 0x000000000000794d */ /* 0x000fea0003800000 */
.L_x_30731:
[----:B------:R-:W-:Y:S01]  /*e7b0*/  STG.E.U16 [R16.64], R5 ;  /* 0x0000000510007986 */ /* 0x000fe2000c101524 */
[----:B------:R-:W-:Y:S05]  /*e7c0*/  EXIT ;  /* 0x000000000000794d */ /* 0x000fea0003800000 */
.L_x_30727:
[----:B------:R-:W-:-:S13]  /*e7d0*/  ISETP.GT.AND P0, PT, R0, 0x6, PT ;  /* 0x000000060000780c */ /* 0x000fda0003f04270 */
[----:B------:R-:W-:Y:S05]  /*e7e0*/  @P0 BRA `(.L_x_30733) ;  /* 0x000000b000000947 */ /* 0x000fea0003800000 */
[----:B------:R-:W-:-:S13]  /*e7f0*/  ISETP.NE.AND P0, PT, R0, 0x5, PT ;  /* 0x000000050000780c */ /* 0x000fda0003f05270 */
[----:B------:R-:W-:Y:S05]  /*e800*/  @!P0 BRA `(.L_x_30734) ;  /* 0x0000005000008947 */ /* 0x000fea0003800000 */
[----:B------:R-:W-:-:S13]  /*e810*/  ISETP.NE.AND P0, PT, R0, 0x6, PT ;  /* 0x000000060000780c */ /* 0x000fda0003f05270 */
[----:B------:R-:W-:Y:S05]  /*e820*/  @P0 BRA `(.L_x_30730) ;  /* 0x00000ac000000947 */ /* 0x000fea0003800000 */
[----:B------:R-:W0:Y:S02]  /*e830*/  I2F.U16 R5, R5 ;  /* 0x0000000500057306 */ /* 0x000e240000101000 */
[----:B0-----:R-:W-:Y:S01]  /*e840*/  STG.E [R16.64], R5 ;  /* 0x0000000510007986 */ /* 0x001fe2000c101924 */
[----:B------:R-:W-:Y:S05]  /*e850*/  EXIT ;  /* 0x000000000000794d */ /* 0x000fea0003800000 */
.L_x_30734:
[----:B------:R-:W0:Y:S02]  /*e860*/  I2F.U16 R0, R5 ;  /* 0x0000000500007306 */ /* 0x000e240000101000 */
[----:B0-----:R-:W-:-:S05]  /*e870*/  F2FP.PACK_AB R0, RZ, R0 ;  /* 0x00000000ff00723e */ /* 0x001fca00000000ff */
[----:B------:R-:W-:Y:S01]  /*e880*/  STG.E.U16 [R16.64], R0 ;  /* 0x0000000010007986 */ /* 0x000fe2000c101524 */
[----:B------:R-:W-:Y:S05]  /*e890*/  EXIT ;  /* 0x000000000000794d */ /* 0x000fea0003800000 */
.L_x_30733:
        /* <DEDUP_REMOVED lines=8> */
[----:B0-----:R-:W-:Y:S01]  /*e920*/  STG.E.64 [R16.64], R2 ;  /* 0x0000000210007986 */ /* 0x001fe2000c101b24 */
[----:B------:R-:W-:Y:S05]  /*e930*/  EXIT ;  /* 0x000000000000794d */ /* 0x000fea0003800000 */
.L_x_30736:
[----:B------:R-:W0:Y:S02]  /*e940*/  I2F.U16 R5, R5 ;  /* 0x0000000500057306 */ /* 0x000e240000101000 */
[----:B0-----:R-:W-:-:S04]  /*e950*/  F2FP.PACK_AB R3, RZ, R5 ;  /* 0x00000005ff03723e */ /* 0x001fc800000000ff */
[----:B------:R-:W-:-:S05]  /*e960*/  PRMT R3, R3, 0x5410, RZ ;  /* 0x0000541003037816 */ /* 0x000fca00000000ff */
[----:B------:R-:W-:Y:S01]  /*e970*/  STG.E [R16.64], R3 ;  /* 0x0000000310007986 */ /* 0x000fe2000c101924 */
[----:B------:R-:W-:Y:S05]  /*e980*/  EXIT ;  /* 0x000000000000794d */ /* 0x000fea0003800000 */
.L_x_30735:
[----:B------:R-:W0:Y:S02]  /*e990*/  I2F.F64.U16 R2, R5 ;  /* 0x0000000500027312 */ /* 0x000e240000101800 */
[----:B0-----:R-:W-:Y:S01]  /*e9a0*/  STG.E.64 [R16.64], R2 ;  /* 0x0000000210007986 */ /* 0x001fe2000c101b24 */
[----:B------:R-:W-:Y:S05]  /*e9b0*/  EXIT ;  /* 0x000000000000794d */ /* 0x000fea0003800000 */
.L_x_30726:
        /* <DEDUP_REMOVED lines=10> */
[----:B------:R-:W-:Y:S01]  /*ea60*/  STG.E.U8 [R16.64], R3 ;  /* 0x0000000310007986 */ /* 0x000fe2000c101124 */
[----:B------:R-:W-:Y:S05]  /*ea70*/  EXIT ;  /* 0x000000000000794d */ /* 0x000fea0003800000 */
.L_x_30739:
[----:B------:R-:W0:Y:S01]  /*ea80*/  I2F.F64.U16 R4, R5 ;  /* 0x0000000500047312 */ /* 0x000e220000101800 */
[----:B------:R-:W-:-:S05]  /*ea90*/  CS2R R6, SRZ ;  /* 0x0000000000067805 */ /* 0x000fca000001ff00 */
[----:B0-----:R-:W-:Y:S01]  /*eaa0*/  STG.E.128 [R16.64], R4 ;  /* 0x0000000410007986 */ /* 0x001fe2000c101d24 */
[----:B------:R-:W-:Y:S05]  /*eab0*/  EXIT ;  /* 0x000000000000794d */ /* 0x000fea0003800000 */
.L_x_30738:
        /* <DEDUP_REMOVED lines=21> */
.L_x_30743:
[----:B------:R-:W-:Y:S05]  /*ec10*/  BSYNC B0 ;  /* 0x0000000000007941 */ /* 0x000fea0003800000 */
.L_x_30742:
[----:B------:R-:W-:-:S05]  /*ec20*/  LOP3.LUT R3, R0, R3, RZ, 0xfc, !PT ;  /* 0x0000000300037212 */ /* 0x000fca00078efcff */
[----:B------:R-:W-:Y:S01]  /*ec30*/  STG.E.U8 [R16.64], R3 ;  /* 0x0000000310007986 */ /* 0x000fe2000c101124 */
[----:B------:R-:W-:Y:S05]  /*ec40*/  EXIT ;  /* 0x000000000000794d */ /* 0x000fea0003800000 */
.L_x_30741:
        /* <DEDUP_REMOVED lines=13> */
.L_x_30745:
[----:B------:R-:W-:Y:S01]  /*ed20*/  IMAD.MOV.U32 R0, RZ, RZ, 0x7f ;  /* 0x0000007fff007424 */ /* 0x000fe200078e00ff */
[----:B------:R-:W-:-:S04]  /*ed30*/  ISETP.GT.U32.AND P0, PT, R2, 0x7f800000, PT ;  /* 0x7f8000000200780c */ /* 0x000fc80003f04070 */
[----:B------:R-:W-:-:S04]  /*ed40*/  SEL R0, R0, 0x7c, P0 ;  /* 0x0000007c00007807 */ /* 0x000fc80000000000 */
.L_x_30746:
[----:B------:R-:W-:Y:S05]  /*ed50*/  BSYNC B0 ;  /* 0x0000000000007941 */ /* 0x000fea0003800000 */
.L_x_30744:
[----:B------:R-:W-:-:S04]  /*ed60*/  LOP3.LUT R2, R5, 0x80000000, RZ, 0xc0, !PT ;  /* 0x8000000005027812 */ /* 0x000fc800078ec0ff */
[----:B------:R-:W-:-:S04]  /*ed70*/  SHF.R.U32.HI R3, RZ, 0x18, R2 ;  /* 0x00000018ff037819 */ /* 0x000fc80000011602 */
[----:B------:R-:W-:-:S05]  /*ed80*/  LOP3.LUT R3, R0, R3, RZ, 0xfc, !PT ;  /* 0x0000000300037212 */ /* 0x000fca00078efcff */
[----:B------:R-:W-:Y:S01]  /*ed90*/  STG.E.U8 [R16.64], R3 ;  /* 0x0000000310007986 */ /* 0x000fe2000c101124 */
[----:B------:R-:W-:Y:S05]  /*eda0*/  EXIT ;  /* 0x000000000000794d */ /* 0x000fea0003800000 */
.L_x_30740:
[----:B------:R-:W0:Y:S02]  /*edb0*/  I2F.U16 R0, R5 ;  /* 0x0000000500007306 */ /* 0x000e240000101000 */
[----:B0-----:R-:W-:-:S05]  /*edc0*/  F2FP.BF16.PACK_AB R0, RZ, R0 ;  /* 0x00000000ff00723e */ /* 0x001fca00000010ff */
[----:B------:R-:W-:Y:S01]  /*edd0*/  STG.E.U16 [R16.64], R0 ;  /* 0x0000000010007986 */ /* 0x000fe2000c101524 */
[----:B------:R-:W-:Y:S05]  /*ede0*/  EXIT ;  /* 0x000000000000794d */ /* 0x000fea0003800000 */
.L_x_30737:
        /* <DEDUP_REMOVED lines=10> */
.L_x_30749:
        /* <DEDUP_REMOVED lines=17> */
.L_x_30752:
[----:B------:R-:W-:-:S04]  /*efa0*/  LOP3.LUT R2, R5, 0x80000000, RZ, 0xc0, !PT ;  /* 0x8000000005027812 */ /* 0x000fc800078ec0ff */
[----:B------:R-:W-:-:S04]  /*efb0*/  SHF.R.U32.HI R3, RZ, 0x18, R2 ;  /* 0x00000018ff037819 */ /* 0x000fc80000011602 */
[----:B------:R-:W-:-:S04]  /*efc0*/  LOP3.LUT R0, R0, R3, RZ, 0xfc, !PT ;  /* 0x0000000300007212 */ /* 0x000fc800078efcff */
[----:B------:R-:W-:Y:S02]  /*efd0*/  PRMT R8, R0, 0x7610, R8 ;  /* 0x0000761000087816 */ /* 0x000fe40000000008 */
.L_x_30751:
[----:B------:R-:W-:Y:S05]  /*efe0*/  BSYNC B0 ;  /* 0x0000000000007941 */ /* 0x000fea0003800000 */
.L_x_30750:
[----:B------:R-:W-:Y:S01]  /*eff0*/  STG.E.U8 [R16.64], R8 ;  /* 0x0000000810007986 */ /* 0x000fe2000c101124 */
[----:B------:R-:W-:Y:S05]  /*f000*/  EXIT ;  /* 0x000000000000794d */ /* 0x000fea0003800000 */
.L_x_30748:
        /* <DEDUP_REMOVED lines=17> */
.L_x_30755:
[----:B------:R-:W-:-:S04]  /*f120*/  LOP3.LUT R2, R5, 0x80000000, RZ, 0xc0, !PT ;  /* 0x8000000005027812 */ /* 0x000fc800078ec0ff */
[----:B------:R-:W-:-:S04]  /*f130*/  SHF.R.U32.HI R3, RZ, 0x18, R2 ;  /* 0x00000018ff037819 */ /* 0x000fc80000011602 */
[----:B------:R-:W-:-:S04]  /*f140*/  LOP3.LUT R0, R0, R3, RZ, 0xfc, !PT ;  /* 0x0000000300007212 */ /* 0x000fc800078efcff */
[----:B------:R-:W-:Y:S02]  /*f150*/  PRMT R8, R0, 0x7610, R8 ;  /* 0x0000761000087816 */ /* 0x000fe40000000008 */
.L_x_30754:
[----:B------:R-:W-:Y:S05]  /*f160*/  BSYNC B0 ;  /* 0x0000000000007941 */ /* 0x000fea0003800000 */
.L_x_30753:
[----:B------:R-:W-:Y:S01]  /*f170*/  STG.E.U8 [R16.64], R8 ;  /* 0x0000000810007986 */ /* 0x000fe2000c101124 */
[----:B------:R-:W-:Y:S05]  /*f180*/  EXIT ;  /* 0x000000000000794d */ /* 0x000fea0003800000 */
.L_x_30747:
        /* <DEDUP_REMOVED lines=22> */
.L_x_30730:
        /* <DEDUP_REMOVED lines=20> */
.L_x_30757:
[----:B------:R-:W-:Y:S01]  /*f430*/  LOP3.LUT R2, R5, 0xffff, RZ, 0xc0, !PT ;  /* 0x0000ffff05027812 */ /* 0x000fe200078ec0ff */
[----:B------:R-:W-:-:S05]  /*f440*/  IMAD.MOV.U32 R3, RZ, RZ, RZ ;  /* 0x000000ffff037224 */ /* 0x000fca00078e00ff */
[----:B------:R-:W-:Y:S01]  /*f450*/  STG.E.64 [R16.64], R2 ;  /* 0x0000000210007986 */ /* 0x000fe2000c101b24 */
[----:B------:R-:W-:Y:S05]  /*f460*/  EXIT ;  /* 0x000000000000794d */ /* 0x000fea0003800000 */
.L_x_30756:
[----:B------:R-:W-:-:S05]  /*f470*/  LOP3.LUT R5, R5, 0xffff, RZ, 0xc0, !PT ;  /* 0x0000ffff05057812 */ /* 0x000fca00078ec0ff */
[----:B------:R-:W-:Y:S01]  /*f480*/  STG.E [R16.64], R5 ;  /* 0x0000000510007986 */ /* 0x000fe2000c101924 */
[----:B------:R-:W-:Y:S05]  /*f490*/  EXIT ;  /* 0x000000000000794d */ /* 0x000fea0003800000 */
        .weak           $__internal_54_$__cuda_sm20_div_u16
        .type           $__internal_54_$__cuda_sm20_div_u16,@function
        .size           $__internal_54_$__cuda_sm20_div_u16,(.L_x_32524 - $__internal_54_$__cuda_sm20_div_u16)
$__internal_54_$__cuda_sm20_div_u16:
[----:B------:R-:W0:Y:S01]  /*f4a0*/  I2F.U16 R2, R5 ;  /* 0x0000000500027306 */ /* 0x000e220000101000 */
[----:B------:R-:W-:Y:S01]  /*f4b0*/  IMAD.MOV.U32 R3, RZ, RZ, 0x4b800000 ;  /* 0x4b800000ff037424 */ /* 0x000fe200078e00ff */
[C---:B0-----:R-:W-:Y:S02]  /*f4c0*/  FSETP.GEU.AND P1, PT, |R2|.reuse, 1.175494350822287508e-38, PT ;  /* 0x008000000200780b */ /* 0x041fe40003f2e200 */
[----:B------:R-:W-:Y:S02]  /*f4d0*/  FSETP.GT.AND P0, PT, |R2|, 8.50705917302346158658e+37, PT ;  /* 0x7e8000000200780b */ /* 0x000fe40003f04200 */
[----:B------:R-:W-:-:S04]  /*f4e0*/  FSEL R3, R3, 1, !P1 ;  /* 0x3f80000003037808 */ /* 0x000fc80004800000 */
[----:B------:R-:W-:Y:S02]  /*f4f0*/  FSEL R3, R3, 0.25, !P0 ;  /* 0x3e80000003037808 */ /* 0x000fe40004000000 */
[----:B------:R-:W-:-:S03]  /*f500*/  ISETP.NE.U32.AND P0, PT, R5, RZ, PT ;  /* 0x000000ff0500720c */ /* 0x000fc60003f05070 */
[----:B------:R-:W-:Y:S02]  /*f510*/  FMUL R4, R2, R3 ;  /* 0x0000000302047220 */ /* 0x000fe40000400000 */
[----:B------:R-:W-:Y:S08]  /*f520*/  I2F.U16.RZ R2, R7 ;  /* 0x0000000700027306 */ /* 0x000ff0000010d000 */
[----:B------:R-:W0:Y:S02]  /*f530*/  MUFU.RCP R4, R4 ;  /* 0x0000000400047308 */ /* 0x000e240000001000 */
[----:B0-----:R-:W-:-:S05]  /*f540*/  FMUL R3, R3, R4 ;  /* 0x0000000403037220 */ /* 0x001fca0000400000 */
[----:B------:R-:W-:-:S05]  /*f550*/  IADD3 R3, R3, 0x2, RZ ;  /* 0x0000000203037810 */ /* 0x000fca0007ffe0ff */
[----:B------:R-:W-:Y:S02]  /*f560*/  FMUL.RZ R6, R2, R3 ;  /* 0x0000000302067220 */ /* 0x000fe4000040c000 */
[----:B------:R-:W-:Y:S02]  /*f570*/  IMAD.MOV.U32 R2, RZ, RZ, R0 ;  /* 0x000000ffff027224 */ /* 0x000fe400078e0000 */
[----:B------:R-:W-:Y:S02]  /*f580*/  IMAD.MOV.U32 R3, RZ, RZ, 0x0 ;  /* 0x00000000ff037424 */ /* 0x000fe400078e00ff */
[----:B------:R-:W0:Y:S02]  /*f590*/  F2I.U32.TRUNC.NTZ R6, R6 ;  /* 0x0000000600067305 */ /* 0x000e24000020f000 */
[----:B0-----:R-:W-:Y:S01]  /*f5a0*/  LOP3.LUT R5, R6, 0xffff, RZ, 0xc0, !PT ;  /* 0x0000ffff06057812 */ /* 0x001fe200078ec0ff */
[----:B------:R-:W-:Y:S01]  /*f5b0*/  @!P0 IMAD.MOV.U32 R5, RZ, RZ, -0x1 ;  /* 0xffffffffff058424 */ /* 0x000fe200078e00ff */
[----:B------:R-:W-:Y:S06]  /*f5c0*/  RET.REL.NODEC R2 `(_ZN2at6native18elementwise_kernelILi128ELi4EZNS0_15gpu_kernel_implINS0_13BinaryFunctorIhhhZZZNS0_15binary_internal21div_floor_kernel_cudaERNS_18TensorIteratorBaseEENKUlvE_clEvENKUlvE_clEvEUlhhE_EEEEvS6_RKT_EUliE_EEviT1_) ;  /* 0xffff0a3002007950 */ /* 0x000fec0003c3ffff */
.L_x_30758:
        /* <DEDUP_REMOVED lines=11> */
.L_x_32524:


//--------------------- .text._ZN2at6native27unrolled_elementwise_kernelINS0_13BinaryFunctorIhhhZZZNS0_15binary_internal21div_floor_kernel_cudaERNS_18TensorIteratorBaseEENKUlvE_clEvENKUlvE_clEvEUlhhE_EESt5arrayIPcLm3EELi4E23TrivialOffsetCalculatorILi2EjESD_ILi1EjENS0_6memory12LoadWithCastILi2EEENSG_13StoreWithCastILi1EEEEEviT_T0_T2_T3_T4_T5_ --------------------------
	.section	.text._ZN2at6native27unrolled_elementwise_kernelINS0_13BinaryFunctorIhhhZZZNS0_15binary_internal21div_floor_kernel_cudaERNS_18TensorIteratorBaseEENKUlvE_clEvENKUlvE_clEvEUlhhE_EESt5arrayIPcLm3EELi4E23TrivialOffsetCalculatorILi2EjESD_ILi1EjENS0_6memory12LoadWithCastILi2EEENSG_13StoreWithCastILi1EEEEEviT_T0_T2_T3_T4_T5_,"ax",@progbits
	.sectioninfo	@"SHI_REGISTERS=32"
	.align	128
        .global         _ZN2at6native27unrolled_elementwise_kernelINS0_13BinaryFunctorIhhhZZZNS0_15binary_internal21div_floor_kernel_cudaERNS_18TensorIteratorBaseEENKUlvE_clEvENKUlvE_clEvEUlhhE_EESt5arrayIPcLm3EELi4E23TrivialOffsetCalculatorILi2EjESD_ILi1EjENS0_6memory12LoadWithCastILi2EEENSG_13StoreWithCastILi1EEEEEviT_T0_T2_T3_T4_T5_
        .type           _ZN2at6native27unrolled_elementwise_kernelINS0_13BinaryFunctorIhhhZZZNS0_15binary_internal21div_floor_kernel_cudaERNS_18TensorIteratorBaseEENKUlvE_clEvENKUlvE_clEvEUlhhE_EESt5arrayIPcLm3EELi4E23TrivialOffsetCalculatorILi2EjESD_ILi1EjENS0_6memory12LoadWithCastILi2EEENSG_13StoreWithCastILi1EEEEEviT_T0_T2_T3_T4_T5_,@function
        .size           _ZN2at6native27unrolled_elementwise_kernelINS0_13BinaryFunctorIhhhZZZNS0_15binary_internal21div_floor_kernel_cudaERNS_18TensorIteratorBaseEENKUlvE_clEvENKUlvE_clEvEUlhhE_EESt5arrayIPcLm3EELi4E23TrivialOffsetCalculatorILi2EjESD_ILi1EjENS0_6memory12LoadWithCastILi2EEENSG_13StoreWithCastILi1EEEEEviT_T0_T2_T3_T4_T5_,(.L_x_32525 - _ZN2at6native27unrolled_elementwise_kernelINS0_13BinaryFunctorIhhhZZZNS0_15binary_internal21div_floor_kernel_cudaERNS_18TensorIteratorBaseEENKUlvE_clEvENKUlvE_clEvEUlhhE_EESt5arrayIPcLm3EELi4E23TrivialOffsetCalculatorILi2EjESD_ILi1EjENS0_6memory12LoadWithCastILi2EEENSG_13StoreWithCastILi1EEEEEviT_T0_T2_T3_T4_T5_)
        .other          _ZN2at6native27unrolled_elementwise_kernelINS0_13BinaryFunctorIhhhZZZNS0_15binary_internal21div_floor_kernel_cudaERNS_18TensorIteratorBaseEENKUlvE_clEvENKUlvE_clEvEUlhhE_EESt5arrayIPcLm3EELi4E23TrivialOffsetCalculatorILi2EjESD_ILi1EjENS0_6memory12LoadWithCastILi2EEENSG_13StoreWithCastILi1EEEEEviT_T0_T2_T3_T4_T5_,@"STO_CUDA_ENTRY STV_DEFAULT"
_ZN2at6native27unrolled_elementwise_kernelINS0_13BinaryFunctorIhhhZZZNS0_15binary_internal21div_floor_kernel_cudaERNS_18TensorIteratorBaseEENKUlvE_clEvENKUlvE_clEvEUlhhE_EESt5arrayIPcLm3EELi4E23TrivialOffsetCalculatorILi2EjESD_ILi1EjENS0_6memory12LoadWithCastILi2EEENSG_13StoreWithCastILi1EEEEEviT_T0_T2_T3_T4_T5_:
.text._ZN2at6native27unrolled_elementwise_kernelINS0_13BinaryFunctorIhhhZZZNS0_15binary_internal21div_floor_kernel_cudaERNS_18TensorIteratorBaseEENKUlvE_clEvENKUlvE_clEvEUlhhE_EESt5arrayIPcLm3EELi4E23TrivialOffsetCalculatorILi2EjESD_ILi1EjENS0_6memory12LoadWithCastILi2EEENSG_13StoreWithCastILi1EEEEEviT_T0_T2_T3_T4_T5_:
        /* <DEDUP_REMOVED lines=31> */
.L_x_30764:
[----:B------:R0:W5:Y:S01]  /*01f0*/  LDG.E.U8 R27, [R6.64] ;  /* 0x00000024061b7981 */ /* 0x000162000c1e1100 */
[----:B------:R-:W-:Y:S05]  /*0200*/  BRA `(.L_x_30766) ;  /* 0x00000dd000007947 */ /* 0x000fea0003800000 */
.L_x_30763:
        /* <DEDUP_REMOVED lines=8> */
.L_x_30768:
[----:B------:R0:W5:Y:S01]  /*0290*/  LDG.E.U8 R27, [R6.64] ;  /* 0x00000024061b7981 */ /* 0x000162000c1e1100 */
[----:B------:R-:W-:Y:S05]  /*02a0*/  BRA `(.L_x_30766) ;  /* 0x00000d3000007947 */ /* 0x000fea0003800000 */
.L_x_30767:
[----:B------:R0:W5:Y:S01]  /*02b0*/  LDG.E.U16 R27, [R6.64] ;  /* 0x00000024061b7981 */ /* 0x000162000c1e1500 */
[----:B------:R-:W-:Y:S05]  /*02c0*/  BRA `(.L_x_30766) ;  /* 0x00000d1000007947 */ /* 0x000fea0003800000 */
.L_x_30762:
        /* <DEDUP_REMOVED lines=10> */
.L_x_30770:
[----:B------:R-:W2:Y:S02]  /*0370*/  LDG.E.U16 R4, [R6.64] ;  /* 0x0000002406047981 */ /* 0x000ea4000c1e1500 */
[----:B--2---:R-:W-:-:S06]  /*0380*/  HADD2.F32 R4, -RZ, R4.H0_H0 ;  /* 0x20000004ff047230 */ /* 0x004fcc0000004100 */
[----:B------:R-:W0:Y:S02]  /*0390*/  F2I.S64.TRUNC R4, R4 ;  /* 0x0000000400047311 */ /* 0x000e24000020d900 */
[----:B0-----:R-:W-:Y:S01]  /*03a0*/  PRMT R27, R4, 0x7610, R27 ;  /* 0x00007610041b7816 */ /* 0x001fe2000000001b */
[----:B------:R-:W-:Y:S05]  /*03b0*/  BRA `(.L_x_30766) ;  /* 0x00000c2000007947 */ /* 0x000fea0003800000 */
.L_x_30769:
        /* <DEDUP_REMOVED lines=10> */
.L_x_30772:
[----:B------:R-:W2:Y:S02]  /*0460*/  LDG.E.U16 R6, [R6.64] ;  /* 0x0000002406067981 */ /* 0x000ea4000c1e1500 */
[----:B--2---:R-:W-:-:S06]  /*0470*/  HADD2.F32 R4, -RZ, R6.H0_H0 ;  /* 0x20000006ff047230 */ /* 0x004fcc0000004100 */
[----:B------:R-:W0:Y:S02]  /*0480*/  F2I.S64.TRUNC R4, R4 ;  /* 0x0000000400047311 */ /* 0x000e24000020d900 */
[----:B0-----:R-:W-:Y:S01]  /*0490*/  PRMT R27, R4, 0x7610, R27 ;  /* 0x00007610041b7816 */ /* 0x001fe2000000001b */
[----:B------:R-:W-:Y:S05]  /*04a0*/  BRA `(.L_x_30766) ;  /* 0x00000b3000007947 */ /* 0x000fea0003800000 */
.L_x_30771:
[----:B------:R-:W2:Y:S02]  /*04b0*/  LDG.E.64 R4, [R6.64] ;  /* 0x0000002406047981 */ /* 0x000ea4000c1e1b00 */
[----:B--2---:R-:W0:Y:S02]  /*04c0*/  F2I.S64.F64.TRUNC R4, R4 ;  /* 0x0000000400047311 */ /* 0x004e24000030d900 */
[----:B0-----:R-:W-:Y:S01]  /*04d0*/  PRMT R27, R4, 0x7610, R27 ;  /* 0x00007610041b7816 */ /* 0x001fe2000000001b */
[----:B------:R-:W-:Y:S05]  /*04e0*/  BRA `(.L_x_30766) ;  /* 0x00000af000007947 */ /* 0x000fea0003800000 */
.L_x_30761:
        /* <DEDUP_REMOVED lines=12> */
.L_x_30775:
[----:B------:R-:W2:Y:S02]  /*05b0*/  LDG.E.64 R6, [R6.64] ;  /* 0x0000002406067981 */ /* 0x000ea4000c1e1b00 */
[----:B--2---:R-:W0:Y:S02]  /*05c0*/  F2I.S64.F64.TRUNC R4, R6 ;  /* 0x0000000600047311 */ /* 0x004e24000030d900 */
[----:B0-----:R-:W-:Y:S01]  /*05d0*/  PRMT R27, R4, 0x7610, R27 ;  /* 0x00007610041b7816 */ /* 0x001fe2000000001b */
[----:B------:R-:W-:Y:S05]  /*05e0*/  BRA `(.L_x_30766) ;  /* 0x000009f000007947 */ /* 0x000fea0003800000 */
.L_x_30774:
        /* <DEDUP_REMOVED lines=28> */
.L_x_30777:
        /* <DEDUP_REMOVED lines=13> */
[----:B------:R-:W0:Y:S02]  /*0880*/  F2I.S64.TRUNC R4, R0 ;  /* 0x0000000000047311 */ /* 0x000e24000020d900 */
[----:B0-----:R-:W-:Y:S01]  /*0890*/  PRMT R27, R4, 0x7610, R27 ;  /* 0x00007610041b7816 */ /* 0x001fe2000000001b */
[----:B------:R-:W-:Y:S05]  /*08a0*/  BRA `(.L_x_30766) ;  /* 0x0000073000007947 */ /* 0x000fea0003800000 */
.L_x_30776:
[----:B------:R-:W2:Y:S02]  /*08b0*/  LDG.E.U16 R4, [R6.64] ;  /* 0x0000002406047981 */ /* 0x000ea4000c1e1500 */
[----:B--2---:R-:W-:-:S06]  /*08c0*/  PRMT R4, RZ, 0x5410, R4 ;  /* 0x00005410ff047816 */ /* 0x004fcc0000000004 */
[----:B------:R-:W0:Y:S02]  /*08d0*/  F2I.S64.TRUNC R4, R4 ;  /* 0x0000000400047311 */ /* 0x000e24000020d900 */
[----:B0-----:R-:W-:Y:S01]  /*08e0*/  PRMT R27, R4, 0x7610, R27 ;  /* 0x00007610041b7816 */ /* 0x001fe2000000001b */
[----:B------:R-:W-:Y:S05]  /*08f0*/  BRA `(.L_x_30766) ;  /* 0x000006e000007947 */ /* 0x000fea0003800000 */
.L_x_30773:
        /* <DEDUP_REMOVED lines=10> */
.L_x_30780:
        /* <DEDUP_REMOVED lines=21> */
.L_x_30784:
[----:B------:R-:W-:Y:S05]  /*0af0*/  BSYNC B1 ;  /* 0x0000000000017941 */ /* 0x000fea0003800000 */
.L_x_30783:
[----:B------:R-:W-:Y:S01]  /*0b00*/  IMAD.SHL.U32 R3, R3, 0x100000, RZ ;  /* 0x0010000003037824 */ /* 0x000fe200078e00ff */
[----:B------:R-:W-:-:S04]  /*0b10*/  LEA R5, R0, 0x3b800000, 0x17 ;  /* 0x3b80000000057811 */ /* 0x000fc800078eb8ff */
[----:B------:R-:W-:Y:S02]  /*0b20*/  LOP3.LUT R4, R5, R3, R6, 0xfe, !PT ;  /* 0x0000000305047212 */ /* 0x000fe400078efe06 */
.L_x_30782:
[----:B------:R-:W-:Y:S05]  /*0b30*/  BSYNC B0 ;  /* 0x0000000000007941 */ /* 0x000fea0003800000 */
.L_x_30781:
[----:B------:R-:W0:Y:S02]  /*0b40*/  F2I.S64.TRUNC R4, R4 ;  /* 0x0000000400047311 */ /* 0x000e24000020d900 */
[----:B0-----:R-:W-:Y:S01]  /*0b50*/  PRMT R27, R4, 0x7610, R27 ;  /* 0x00007610041b7816 */ /* 0x001fe2000000001b */
[----:B------:R-:W-:Y:S05]  /*0b60*/  BRA `(.L_x_30766) ;  /* 0x0000047000007947 */ /* 0x000fea0003800000 */
.L_x_30779:
        /* <DEDUP_REMOVED lines=21> */
.L_x_30788:
[----:B------:R-:W-:Y:S05]  /*0cc0*/  BSYNC B1 ;  /* 0x0000000000017941 */ /* 0x000fea0003800000 */
.L_x_30787:
[----:B------:R-:W-:Y:S01]  /*0cd0*/  IMAD.SHL.U32 R3, R3, 0x200000, RZ ;  /* 0x0020000003037824 */ /* 0x000fe200078e00ff */
[----:B------:R-:W-:-:S04]  /*0ce0*/  LEA R5, R0, 0x37800000, 0x17 ;  /* 0x3780000000057811 */ /* 0x000fc800078eb8ff */
[----:B------:R-:W-:Y:S02]  /*0cf0*/  LOP3.LUT R4, R5, R3, R6, 0xfe, !PT ;  /* 0x0000000305047212 */ /* 0x000fe400078efe06 */
.L_x_30786:
[----:B------:R-:W-:Y:S05]  /*0d00*/  BSYNC B0 ;  /* 0x0000000000007941 */ /* 0x000fea0003800000 */
.L_x_30785:
[----:B------:R-:W0:Y:S02]  /*0d10*/  F2I.S64.TRUNC R4, R4 ;  /* 0x0000000400047311 */ /* 0x000e24000020d900 */
[----:B0-----:R-:W-:Y:S01]  /*0d20*/  PRMT R27, R4, 0x7610, R27 ;  /* 0x00007610041b7816 */ /* 0x001fe2000000001b */
[----:B------:R-:W-:Y:S05]  /*0d30*/  BRA `(.L_x_30766) ;  /* 0x000002a000007947 */ /* 0x000fea0003800000 */
.L_x_30778:
        /* <DEDUP_REMOVED lines=14> */
.L_x_30792:
[----:B------:R-:W-:Y:S05]  /*0e20*/  BSYNC B0 ;  /* 0x0000000000007941 */ /* 0x000fea0003800000 */
.L_x_30791:
[----:B------:R-:W0:Y:S02]  /*0e30*/  F2I.S64.TRUNC R4, R4 ;  /* 0x0000000400047311 */ /* 0x000e24000020d900 */
[----:B0-----:R-:W-:Y:S01]  /*0e40*/  PRMT R27, R4, 0x7610, R27 ;  /* 0x00007610041b7816 */ /* 0x001fe2000000001b */
[----:B------:R-:W-:Y:S05]  /*0e50*/  BRA `(.L_x_30766) ;  /* 0x0000018000007947 */ /* 0x000fea0003800000 */
.L_x_30765:
        /* <DEDUP_REMOVED lines=21> */
.L_x_30790:
[----:B------:R0:W5:Y:S01]  /*0fb0*/  LDG.E.U8 R27, [R6.64] ;  /* 0x00000024061b7981 */ /* 0x000162000c1e1100 */
[----:B------:R-:W-:Y:S05]  /*0fc0*/  BRA `(.L_x_30766) ;  /* 0x0000001000007947 */ /* 0x000fea0003800000 */
.L_x_30789:
[----:B------:R0:W5:Y:S02]  /*0fd0*/  LDG.E.U8 R27, [R6.64] ;  /* 0x00000024061b7981 */ /* 0x000164000c1e1100 */
.L_x_30766:
        /* <DEDUP_REMOVED lines=16> */
.L_x_30796:
[----:B------:R0:W5:Y:S01]  /*10e0*/  LDG.E.U8 R25, [R6.64] ;  /* 0x0000002406197981 */ /* 0x000162000c1e1100 */
[----:B------:R-:W-:Y:S05]  /*10f0*/  BRA `(.L_x_30798) ;  /* 0x00000dc000007947 */ /* 0x000fea0003800000 */
.L_x_30795:
        /* <DEDUP_REMOVED lines=8> */
.L_x_30800:
[----:B------:R0:W5:Y:S01]  /*1180*/  LDG.E.U8 R25, [R6.64] ;  /* 0x0000002406197981 */ /* 0x000162000c1e1100 */
[----:B------:R-:W-:Y:S05]  /*1190*/  BRA `(.L_x_30798) ;  /* 0x00000d2000007947 */ /* 0x000fea0003800000 */
.L_x_30799:
[----:B------:R0:W5:Y:S01]  /*11a0*/  LDG.E.U16 R25, [R6.64] ;  /* 0x0000002406197981 */ /* 0x000162000c1e1500 */
[----:B------:R-:W-:Y:S05]  /*11b0*/  BRA `(.L_x_30798) ;  /* 0x00000d0000007947 */ /* 0x000fea0003800000 */
.L_x_30794:
        /* <DEDUP_REMOVED lines=10> */
.L_x_30802:
[----:B------:R-:W2:Y:S02]  /*1260*/  LDG.E.U16 R4, [R6.64] ;  /* 0x0000002406047981 */ /* 0x000ea4000c1e1500 */
[----:B--2---:R-:W-:-:S06]  /*1270*/  HADD2.F32 R4, -RZ, R4.H0_H0 ;  /* 0x20000004ff047230 */ /* 0x004fcc0000004100 */
[----:B------:R-:W0:Y:S02]  /*1280*/  F2I.S64.TRUNC R4, R4 ;  /* 0x0000000400047311 */ /* 0x000e24000020d900 */
[----:B0-----:R-:W-:Y:S01]  /*1290*/  PRMT R25, R4, 0x7610, R25 ;  /* 0x0000761004197816 */ /* 0x001fe20000000019 */
[----:B------:R-:W-:Y:S05]  /*12a0*/  BRA `(.L_x_30798) ;  /* 0x00000c1000007947 */ /* 0x000fea0003800000 */
.L_x_30801:
        /* <DEDUP_REMOVED lines=10> */
.L_x_30804:
[----:B------:R-:W2:Y:S02]  /*1350*/  LDG.E.U16 R6, [R6.64] ;  /* 0x0000002406067981 */ /* 0x000ea4000c1e1500 */
[----:B--2---:R-:W-:-:S06]  /*1360*/  HADD2.F32 R4, -RZ, R6.H0_H0 ;  /* 0x20000006ff047230 */ /* 0x004fcc0000004100 */
[----:B------:R-:W0:Y:S02]  /*1370*/  F2I.S64.TRUNC R4, R4 ;  /* 0x0000000400047311 */ /* 0x000e24000020d900 */
[----:B0-----:R-:W-:Y:S01]  /*1380*/  PRMT R25, R4, 0x7610, R25 ;  /* 0x0000761004197816 */ /* 0x001fe20000000019 */
[----:B------:R-:W-:Y:S05]  /*1390*/  BRA `(.L_x_30798) ;  /* 0x00000b2000007947 */ /* 0x000fea0003800000 */
.L_x_30803:
[----:B------:R-:W2:Y:S02]  /*13a0*/  LDG.E.64 R4, [R6.64] ;  /* 0x0000002406047981 */ /* 0x000ea4000c1e1b00 */
[----:B--2---:R-:W0:Y:S02]  /*13b0*/  F2I.S64.F64.TRUNC R4, R4 ;  /* 0x0000000400047311 */ /* 0x004e24000030d900 */
[----:B0-----:R-:W-:Y:S01]  /*13c0*/  PRMT R25, R4, 0x7610, R25 ;  /* 0x0000761004197816 */ /* 0x001fe20000000019 */
[----:B------:R-:W-:Y:S05]  /*13d0*/  BRA `(.L_x_30798) ;  /* 0x00000ae000007947 */ /* 0x000fea0003800000 */
.L_x_30793:
        /* <DEDUP_REMOVED lines=12> */
.L_x_30807:
[----:B------:R-:W2:Y:S02]  /*14a0*/  LDG.E.64 R6, [R6.64] ;  /* 0x0000002406067981 */ /* 0x000ea4000c1e1b00 */
[----:B--2---:R-:W0:Y:S02]  /*14b0*/  F2I.S64.F64.TRUNC R4, R6 ;  /* 0x0000000600047311 */ /* 0x004e24000030d900 */
[----:B0-----:R-:W-:Y:S01]  /*14c0*/  PRMT R25, R4, 0x7610, R25 ;  /* 0x0000761004197816 */ /* 0x001fe20000000019 */
[----:B------:R-:W-:Y:S05]  /*14d0*/  BRA `(.L_x_30798) ;  /* 0x000009e000007947 */ /* 0x000fea0003800000 */
.L_x_30806:
        /* <DEDUP_REMOVED lines=28> */
.L_x_30809:
        /* <DEDUP_REMOVED lines=15> */
.L_x_30808:
[----:B------:R-:W2:Y:S02]  /*1790*/  LDG.E.U16 R4, [R6.64] ;  /* 0x0000002406047981 */ /* 0x000ea4000c1e1500 */
[----:B--2---:R-:W-:-:S06]  /*17a0*/  PRMT R4, RZ, 0x5410, R4 ;  /* 0x00005410ff047816 */ /* 0x004fcc0000000004 */
[----:B------:R-:W0:Y:S02]  /*17b0*/  F2I.S64.TRUNC R4, R4 ;  /* 0x0000000400047311 */ /* 0x000e24000020d900 */
[----:B0-----:R-:W-:Y:S01]  /*17c0*/  PRMT R25, R4, 0x7610, R25 ;  /* 0x0000761004197816 */ /* 0x001fe20000000019 */
[----:B------:R-:W-:Y:S05]  /*17d0*/  BRA `(.L_x_30798) ;  /* 0x000006e000007947 */ /* 0x000fea0003800000 */
.L_x_30805:
        /* <DEDUP_REMOVED lines=10> */
.L_x_30812:
        /* <DEDUP_REMOVED lines=21> */
.L_x_30816:
[----:B------:R-:W-:Y:S05]  /*19d0*/  BSYNC B1 ;  /* 0x0000000000017941 */ /* 0x000fea0003800000 */
.L_x_30815:
[----:B------:R-:W-:Y:S01]  /*19e0*/  IMAD.SHL.U32 R3, R3, 0x100000, RZ ;  /* 0x0010000003037824 */ /* 0x000fe200078e00ff */
[----:B------:R-:W-:-:S04]  /*19f0*/  LEA R5, R0, 0x3b800000, 0x17 ;  /* 0x3b80000000057811 */ /* 0x000fc800078eb8ff */
[----:B------:R-:W-:Y:S02]  /*1a00*/  LOP3.LUT R4, R5, R3, R6, 0xfe, !PT ;  /* 0x0000000305047212 */ /* 0x000fe400078efe06 */
.L_x_30814:
[----:B------:R-:W-:Y:S05]  /*1a10*/  BSYNC B0 ;  /* 0x0000000000007941 */ /* 0x000fea0003800000 */
.L_x_30813:
[----:B------:R-:W0:Y:S02]  /*1a20*/  F2I.S64.TRUNC R4, R4 ;  /* 0x0000000400047311 */ /* 0x000e24000020d900 */
[----:B0-----:R-:W-:Y:S01]  /*1a30*/  PRMT R25, R4, 0x7610, R25 ;  /* 0x0000761004197816 */ /* 0x001fe20000000019 */
[----:B------:R-:W-:Y:S05]  /*1a40*/  BRA `(.L_x_30798) ;  /* 0x0000047000007947 */ /* 0x000fea0003800000 */
.L_x_30811:
        /* <DEDUP_REMOVED lines=21> */
.L_x_30820:
[----:B------:R-:W-:Y:S05]  /*1ba0*/  BSYNC B1 ;  /* 0x0000000000017941 */ /* 0x000fea0003800000 */
.L_x_30819:
[----:B------:R-:W-:Y:S01]  /*1bb0*/  IMAD.SHL.U32 R3, R3, 0x200000, RZ ;  /* 0x0020000003037824 */ /* 0x000fe200078e00ff */
[----:B------:R-:W-:-:S04]  /*1bc0*/  LEA R5, R0, 0x37800000, 0x17 ;  /* 0x3780000000057811 */ /* 0x000fc800078eb8ff */
[----:B------:R-:W-:Y:S02]  /*1bd0*/  LOP3.LUT R4, R5, R3, R6, 0xfe, !PT ;  /* 0x0000000305047212 */ /* 0x000fe400078efe06 */
.L_x_30818:
[----:B------:R-:W-:Y:S05]  /*1be0*/  BSYNC B0 ;  /* 0x0000000000007941 */ /* 0x000fea0003800000 */
.L_x_30817:
[----:B------:R-:W0:Y:S02]  /*1bf0*/  F2I.S64.TRUNC R4, R4 ;  /* 0x0000000400047311 */ /* 0x000e24000020d900 */
[----:B0-----:R-:W-:Y:S01]  /*1c00*/  PRMT R25, R4, 0x7610, R25 ;  /* 0x0000761004197816 */ /* 0x001fe20000000019 */
[----:B------:R-:W-:Y:S05]  /*1c10*/  BRA `(.L_x_30798) ;  /* 0x000002a000007947 */ /* 0x000fea0003800000 */
.L_x_30810:
        /* <DEDUP_REMOVED lines=14> */
.L_x_30824:
[----:B------:R-:W-:Y:S05]  /*1d00*/  BSYNC B0 ;  /* 0x0000000000007941 */ /* 0x000fea0003800000 */
.L_x_30823:
[----:B------:R-:W0:Y:S02]  /*1d10*/  F2I.S64.TRUNC R4, R4 ;  /* 0x0000000400047311 */ /* 0x000e24000020d900 */
[----:B0-----:R-:W-:Y:S01]  /*1d20*/  PRMT R25, R4, 0x7610, R25 ;  /* 0x0000761004197816 */ /* 0x001fe20000000019 */
[----:B------:R-:W-:Y:S05]  /*1d30*/  BRA `(.L_x_30798) ;  /* 0x0000018000007947 */ /* 0x000fea0003800000 */
.L_x_30797:
        /* <DEDUP_REMOVED lines=21> */
.L_x_30822:
[----:B------:R0:W5:Y:S01]  /*1e90*/  LDG.E.U8 R25, [R6.64] ;  /* 0x0000002406197981 */ /* 0x000162000c1e1100 */
[----:B------:R-:W-:Y:S05]  /*1ea0*/  BRA `(.L_x_30798) ;  /* 0x0000001000007947 */ /* 0x000fea0003800000 */
.L_x_30821:
[----:B------:R0:W5:Y:S02]  /*1eb0*/  LDG.E.U8 R25, [R6.64] ;  /* 0x0000002406197981 */ /* 0x000164000c1e1100 */
.L_x_30798:
[----:B------:R-:W1:Y:S02]  /*1ec0*/  S2R R23, SR_TID.X ;  /* 0x0000000000177919 */ /* 0x000e640000002100 */
[----:B-1----:R-:W-:Y:S02]  /*1ed0*/  IADD3 R23, R23, 0x80, RZ ;  /* 0x0000008017177810 */ /* 0x002fe40007ffe0ff */
.L_x_30760:
[----:B-1-3--:R-:W-:Y:S05]  /*1ee0*/  BSYNC B6 ;  /* 0x0000000000067941 */ /* 0x00afea0003800000 */
.L_x_30759:
        /* <DEDUP_REMOVED lines=21> */
.L_x_30830:
[----:B------:R0:W5:Y:S01]  /*2040*/  LDG.E.U8 R22, [R6.64] ;  /* 0x0000002406167981 */ /* 0x000162000c1e1100 */
[----:B------:R-:W-:Y:S05]  /*2050*/  BRA `(.L_x_30832) ;  /* 0x00000dc000007947 */ /* 0x000fea0003800000 */
.L_x_30829:
        /* <DEDUP_REMOVED lines=8> */
.L_x_30834:
[----:B------:R0:W5:Y:S01]  /*20e0*/  LDG.E.U8 R22, [R6.64] ;  /* 0x0000002406167981 */ /* 0x000162000c1e1100 */
[----:B------:R-:W-:Y:S05]  /*20f0*/  BRA `(.L_x_30832) ;  /* 0x00000d2000007947 */ /* 0x000fea0003800000 */
.L_x_30833:
[----:B------:R0:W5:Y:S01]  /*2100*/  LDG.E.U16 R22, [R6.64] ;  /* 0x0000002406167981 */ /* 0x000162000c1e1500 */
[----:B------:R-:W-:Y:S05]  /*2110*/  BRA `(.L_x_30832) ;  /* 0x00000d0000007947 */ /* 0x000fea0003800000 */
.L_x_30828:
        /* <DEDUP_REMOVED lines=10> */
.L_x_30836:
[----:B------:R-:W2:Y:S02]  /*21c0*/  LDG.E.U16 R4, [R6.64] ;  /* 0x0000002406047981 */ /* 0x000ea4000c1e1500 */
[----:B--2---:R-:W-:-:S06]  /*21d0*/  HADD2.F32 R4, -RZ, R4.H0_H0 ;  /* 0x20000004ff047230 */ /* 0x004fcc0000004100 */
[----:B------:R-:W0:Y:S02]  /*21e0*/  F2I.S64.TRUNC R4, R4 ;  /* 0x0000000400047311 */ /* 0x000e24000020d900 */
[----:B0-----:R-:W-:Y:S01]  /*21f0*/  PRMT R22, R4, 0x7610, R22 ;  /* 0x0000761004167816 */ /* 0x001fe20000000016 */
[----:B------:R-:W-:Y:S05]  /*2200*/  BRA `(.L_x_30832) ;  /* 0x00000c1000007947 */ /* 0x000fea0003800000 */
.L_x_30835:
        /* <DEDUP_REMOVED lines=10> */
.L_x_30838:
[----:B------:R-:W2:Y:S02]  /*22b0*/  LDG.E.U16 R6, [R6.64] ;  /* 0x0000002406067981 */ /* 0x000ea4000c1e1500 */
[----:B--2---:R-:W-:-:S06]  /*22c0*/  HADD2.F32 R4, -RZ, R6.H0_H0 ;  /* 0x20000006ff047230 */ /* 0x004fcc0000004100 */
[----:B------:R-:W0:Y:S02]  /*22d0*/  F2I.S64.TRUNC R4, R4 ;  /* 0x0000000400047311 */ /* 0x000e24000020d900 */
[----:B0-----:R-:W-:Y:S01]  /*22e0*/  PRMT R22, R4, 0x7610, R22 ;  /* 0x0000761004167816 */ /* 0x001fe20000000016 */
[----:B------:R-:W-:Y:S05]  /*22f0*/  BRA `(.L_x_30832) ;  /* 0x00000b2000007947 */ /* 0x000fea0003800000 */
.L_x_30837:
[----:B------:R-:W2:Y:S02]  /*2300*/  LDG.E.64 R4, [R6.64] ;  /* 0x0000002406047981 */ /* 0x000ea4000c1e1b00 */
[----:B--2---:R-:W0:Y:S02]  /*2310*/  F2I.S64.F64.TRUNC R4, R4 ;  /* 0x0000000400047311 */ /* 0x004e24000030d900 */
[----:B0-----:R-:W-:Y:S01]  /*2320*/  PRMT R22, R4, 0x7610, R22 ;  /* 0x0000761004167816 */ /* 0x001fe20000000016 */
[----:B------:R-:W-:Y:S05]  /*2330*/  BRA `(.L_x_30832) ;  /* 0x00000ae000007947 */ /* 0x000fea0003800000 */
.L_x_30827:
        /* <DEDUP_REMOVED lines=12> */
.L_x_30841:
[----:B------:R-:W2:Y:S02]  /*2400*/  LDG.E.64 R6, [R6.64] ;  /* 0x0000002406067981 */ /* 0x000ea4000c1e1b00 */
[----:B--2---:R-:W0:Y:S02]  /*2410*/  F2I.S64.F64.TRUNC R4, R6 ;  /* 0x0000000600047311 */ /* 0x004e24000030d900 */
[----:B0-----:R-:W-:Y:S01]  /*2420*/  PRMT R22, R4, 0x7610, R22 ;  /* 0x0000761004167816 */ /* 0x001fe20000000016 */
[----:B------:R-:W-:Y:S05]  /*2430*/  BRA `(.L_x_30832) ;  /* 0x000009e000007947 */ /* 0x000fea0003800000 */
.L_x_30840:
        /* <DEDUP_REMOVED lines=28> */
.L_x_30843:
        /* <DEDUP_REMOVED lines=15> */
.L_x_30842:
[----:B------:R-:W2:Y:S02]  /*26f0*/  LDG.E.U16 R4, [R6.64] ;  /* 0x0000002406047981 */ /* 0x000ea4000c1e1500 */
[----:B--2---:R-:W-:-:S06]  /*2700*/  PRMT R4, RZ, 0x5410, R4 ;  /* 0x00005410ff047816 */ /* 0x004fcc0000000004 */
[----:B------:R-:W0:Y:S02]  /*2710*/  F2I.S64.TRUNC R4, R4 ;  /* 0x0000000400047311 */ /* 0x000e24000020d900 */
[----:B0-----:R-:W-:Y:S01]  /*2720*/  PRMT R22, R4, 0x7610, R22 ;  /* 0x0000761004167816 */ /* 0x001fe20000000016 */
[----:B------:R-:W-:Y:S05]  /*2730*/  BRA `(.L_x_30832) ;  /* 0x000006e000007947 */ /* 0x000fea0003800000 */
.L_x_30839:
        /* <DEDUP_REMOVED lines=10> */
.L_x_30846:
        /* <DEDUP_REMOVED lines=21> */
.L_x_30850:
[----:B------:R-:W-:Y:S05]  /*2930*/  BSYNC B1 ;  /* 0x0000000000017941 */ /* 0x000fea0003800000 */
.L_x_30849:
[----:B------:R-:W-:Y:S01]  /*2940*/  IMAD.SHL.U32 R3, R3, 0x100000, RZ ;  /* 0x0010000003037824 */ /* 0x000fe200078e00ff */
[----:B------:R-:W-:-:S04]  /*2950*/  LEA R5, R0, 0x3b800000, 0x17 ;  /* 0x3b80000000057811 */ /* 0x000fc800078eb8ff */
[----:B------:R-:W-:Y:S02]  /*2960*/  LOP3.LUT R4, R5, R3, R6, 0xfe, !PT ;  /* 0x0000000305047212 */ /* 0x000fe400078efe06 */
.L_x_30848:
[----:B------:R-:W-:Y:S05]  /*2970*/  BSYNC B0 ;  /* 0x0000000000007941 */ /* 0x000fea0003800000 */
.L_x_30847:
[----:B------:R-:W0:Y:S02]  /*2980*/  F2I.S64.TRUNC R4, R4 ;  /* 0x0000000400047311 */ /* 0x000e24000020d900 */
[----:B0-----:R-:W-:Y:S01]  /*2990*/  PRMT R22, R4, 0x7610, R22 ;  /* 0x0000761004167816 */ /* 0x001fe20000000016 */
[----:B------:R-:W-:Y:S05]  /*29a0*/  BRA `(.L_x_30832) ;  /* 0x0000047000007947 */ /* 0x000fea0003800000 */
.L_x_30845:
        /* <DEDUP_REMOVED lines=21> */
.L_x_30854:
[----:B------:R-:W-:Y:S05]  /*2b00*/  BSYNC B1 ;  /* 0x0000000000017941 */ /* 0x000fea0003800000 */
.L_x_30853:
[----:B------:R-:W-:Y:S01]  /*2b10*/  IMAD.SHL.U32 R3, R3, 0x200000, RZ ;  /* 0x0020000003037824 */ /* 0x000fe200078e00ff */
[----:B------:R-:W-:-:S04]  /*2b20*/  LEA R5, R0, 0x37800000, 0x17 ;  /* 0x3780000000057811 */ /* 0x000fc800078eb8ff */
[----:B------:R-:W-:Y:S02]  /*2b30*/  LOP3.LUT R4, R5, R3, R6, 0xfe, !PT ;  /* 0x0000000305047212 */ /* 0x000fe400078efe06 */
.L_x_30852:
[----:B------:R-:W-:Y:S05]  /*2b40*/  BSYNC B0 ;  /* 0x0000000000007941 */ /* 0x000fea0003800000 */
.L_x_30851:
[----:B------:R-:W0:Y:S02]  /*2b50*/  F2I.S64.TRUNC R4, R4 ;  /* 0x0000000400047311 */ /* 0x000e24000020d900 */
[----:B0-----:R-:W-:Y:S01]  /*2b60*/  PRMT R22, R4, 0x7610, R22 ;  /* 0x0000761004167816 */ /* 0x001fe20000000016 */
[----:B------:R-:W-:Y:S05]  /*2b70*/  BRA `(.L_x_30832) ;  /* 0x000002a000007947 */ /* 0x000fea0003800000 */
.L_x_30844:
        /* <DEDUP_REMOVED lines=14> */
.L_x_30858:
[----:B------:R-:W-:Y:S05]  /*2c60*/  BSYNC B0 ;  /* 0x0000000000007941 */ /* 0x000fea0003800000 */
.L_x_30857:
[----:B------:R-:W0:Y:S02]  /*2c70*/  F2I.S64.TRUNC R4, R4 ;  /* 0x0000000400047311 */ /* 0x000e24000020d900 */
[----:B0-----:R-:W-:Y:S01]  /*2c80*/  PRMT R22, R4, 0x7610, R22 ;  /* 0x0000761004167816 */ /* 0x001fe20000000016 */
[----:B------:R-:W-:Y:S05]  /*2c90*/  BRA `(.L_x_30832) ;  /* 0x0000018000007947 */ /* 0x000fea0003800000 */
.L_x_30831:
        /* <DEDUP_REMOVED lines=21> */
.L_x_30856:
[----:B------:R0:W5:Y:S01]  /*2df0*/  LDG.E.U8 R22, [R6.64] ;  /* 0x0000002406167981 */ /* 0x000162000c1e1100 */
[----:B------:R-:W-:Y:S05]  /*2e00*/  BRA `(.L_x_30832) ;  /* 0x0000001000007947 */ /* 0x000fea0003800000 */
.L_x_30855:
[----:B------:R0:W5:Y:S02]  /*2e10*/  LDG.E.U8 R22, [R6.64] ;  /* 0x0000002406167981 */ /* 0x000164000c1e1100 */
.L_x_30832:
        /* <DEDUP_REMOVED lines=16> */
.L_x_30862:
[----:B------:R0:W5:Y:S01]  /*2f20*/  LDG.E.U8 R26, [R6.64] ;  /* 0x00000024061a7981 */ /* 0x000162000c1e1100 */
[----:B------:R-:W-:Y:S05]  /*2f30*/  BRA `(.L_x_30864) ;  /* 0x00000dc000007947 */ /* 0x000fea0003800000 */
.L_x_30861:
        /* <DEDUP_REMOVED lines=8> */
.L_x_30866:
[----:B------:R0:W5:Y:S01]  /*2fc0*/  LDG.E.U8 R26, [R6.64] ;  /* 0x00000024061a7981 */ /* 0x000162000c1e1100 */
[----:B------:R-:W-:Y:S05]  /*2fd0*/  BRA `(.L_x_30864) ;  /* 0x00000d2000007947 */ /* 0x000fea0003800000 */
.L_x_30865:
[----:B------:R0:W5:Y:S01]  /*2fe0*/  LDG.E.U16 R26, [R6.64] ;  /* 0x00000024061a7981 */ /* 0x000162000c1e1500 */
[----:B------:R-:W-:Y:S05]  /*2ff0*/  BRA `(.L_x_30864) ;  /* 0x00000d0000007947 */ /* 0x000fea0003800000 */
.L_x_30860:
        /* <DEDUP_REMOVED lines=10> */
.L_x_30868:
[----:B------:R-:W2:Y:S02]  /*30a0*/  LDG.E.U16 R4, [R6.64] ;  /* 0x0000002406047981 */ /* 0x000ea4000c1e1500 */
[----:B--2---:R-:W-:-:S06]  /*30b0*/  HADD2.F32 R4, -RZ, R4.H0_H0 ;  /* 0x20000004ff047230 */ /* 0x004fcc0000004100 */
[----:B------:R-:W0:Y:S02]  /*30c0*/  F2I.S64.TRUNC R4, R4 ;  /* 0x0000000400047311 */ /* 0x000e24000020d900 */
[----:B0-----:R-:W-:Y:S01]  /*30d0*/  PRMT R26, R4, 0x7610, R26 ;  /* 0x00007610041a7816 */ /* 0x001fe2000000001a */
[----:B------:R-:W-:Y:S05]  /*30e0*/  BRA `(.L_x_30864) ;  /* 0x00000c1000007947 */ /* 0x000fea0003800000 */
.L_x_30867:
        /* <DEDUP_REMOVED lines=10> */
.L_x_30870:
[----:B------:R-:W2:Y:S02]  /*3190*/  LDG.E.U16 R6, [R6.64] ;  /* 0x0000002406067981 */ /* 0x000ea4000c1e1500 */
[----:B--2---:R-:W-:-:S06]  /*31a0*/  HADD2.F32 R4, -RZ, R6.H0_H0 ;  /* 0x20000006ff047230 */ /* 0x004fcc0000004100 */
[----:B------:R-:W0:Y:S02]  /*31b0*/  F2I.S64.TRUNC R4, R4 ;  /* 0x0000000400047311 */ /* 0x000e24000020d900 */
[----:B0-----:R-:W-:Y:S01]  /*31c0*/  PRMT R26, R4, 0x7610, R26 ;  /* 0x00007610041a7816 */ /* 0x001fe2000000001a */
[----:B------:R-:W-:Y:S05]  /*31d0*/  BRA `(.L_x_30864) ;  /* 0x00000b2000007947 */ /* 0x000fea0003800000 */
.L_x_30869:
[----:B------:R-:W2:Y:S02]  /*31e0*/  LDG.E.64 R4, [R6.64] ;  /* 0x0000002406047981 */ /* 0x000ea4000c1e1b00 */
[----:B--2---:R-:W0:Y:S02]  /*31f0*/  F2I.S64.F64.TRUNC R4, R4 ;  /* 0x0000000400047311 */ /* 0x004e24000030d900 */
[----:B0-----:R-:W-:Y:S01]  /*3200*/  PRMT R26, R4, 0x7610, R26 ;  /* 0x00007610041a7816 */ /* 0x001fe2000000001a */
[----:B------:R-:W-:Y:S05]  /*3210*/  BRA `(.L_x_30864) ;  /* 0x00000ae000007947 */ /* 0x000fea0003800000 */
.L_x_30859:
        /* <DEDUP_REMOVED lines=12> */
.L_x_30873:
[----:B------:R-:W2:Y:S02]  /*32e0*/  LDG.E.64 R6, [R6.64] ;  /* 0x0000002406067981 */ /* 0x000ea4000c1e1b00 */
[----:B--2---:R-:W0:Y:S02]  /*32f0*/  F2I.S64.F64.TRUNC R4, R6 ;  /* 0x0000000600047311 */ /* 0x004e24000030d900 */
[----:B0-----:R-:W-:Y:S01]  /*3300*/  PRMT R26, R4, 0x7610, R26 ;  /* 0x00007610041a7816 */ /* 0x001fe2000000001a */
[----:B------:R-:W-:Y:S05]  /*3310*/  BRA `(.L_x_30864) ;  /* 0x000009e000007947 */ /* 0x000fea0003800000 */
.L_x_30872:
        /* <DEDUP_REMOVED lines=28> */
.L_x_30875:
        /* <DEDUP_REMOVED lines=15> */
.L_x_30874:
[----:B------:R-:W2:Y:S02]  /*35d0*/  LDG.E.U16 R4, [R6.64] ;  /* 0x0000002406047981 */ /* 0x000ea4000c1e1500 */
[----:B--2---:R-:W-:-:S06]  /*35e0*/  PRMT R4, RZ, 0x5410, R4 ;  /* 0x00005410ff047816 */ /* 0x004fcc0000000004 */
[----:B------:R-:W0:Y:S02]  /*35f0*/  F2I.S64.TRUNC R4, R4 ;  /* 0x0000000400047311 */ /* 0x000e24000020d900 */
[----:B0-----:R-:W-:Y:S01]  /*3600*/  PRMT R26, R4, 0x7610, R26 ;  /* 0x00007610041a7816 */ /* 0x001fe2000000001a */
[----:B------:R-:W-:Y:S05]  /*3610*/  BRA `(.L_x_30864) ;  /* 0x000006e000007947 */ /* 0x000fea0003800000 */
.L_x_30871:
        /* <DEDUP_REMOVED lines=10> */
.L_x_30878:
        /* <DEDUP_REMOVED lines=21> */
.L_x_30882:
[----:B------:R-:W-:Y:S05]  /*3810*/  BSYNC B1 ;  /* 0x0000000000017941 */ /* 0x000fea0003800000 */
.L_x_30881:
[----:B------:R-:W-:Y:S01]  /*3820*/  IMAD.SHL.U32 R3, R3, 0x100000, RZ ;  /* 0x0010000003037824 */ /* 0x000fe200078e00ff */
[----:B------:R-:W-:-:S04]  /*3830*/  LEA R5, R0, 0x3b800000, 0x17 ;  /* 0x3b80000000057811 */ /* 0x000fc800078eb8ff */
[----:B------:R-:W-:Y:S02]  /*3840*/  LOP3.LUT R4, R5, R3, R6, 0xfe, !PT ;  /* 0x0000000305047212 */ /* 0x000fe400078efe06 */
.L_x_30880:
[----:B------:R-:W-:Y:S05]  /*3850*/  BSYNC B0 ;  /* 0x0000000000007941 */ /* 0x000fea0003800000 */
.L_x_30879:
[----:B------:R-:W0:Y:S02]  /*3860*/  F2I.S64.TRUNC R4, R4 ;  /* 0x0000000400047311 */ /* 0x000e24000020d900 */
[----:B0-----:R-:W-:Y:S01]  /*3870*/  PRMT R26, R4, 0x7610, R26 ;  /* 0x00007610041a7816 */ /* 0x001fe2000000001a */
[----:B------:R-:W-:Y:S05]  /*3880*/  BRA `(.L_x_30864) ;  /* 0x0000047000007947 */ /* 0x000fea0003800000 */
.L_x_30877:
        /* <DEDUP_REMOVED lines=21> */
.L_x_30886:
[----:B------:R-:W-:Y:S05]  /*39e0*/  BSYNC B1 ;  /* 0x0000000000017941 */ /* 0x000fea0003800000 */
.L_x_30885:
[----:B------:R-:W-:Y:S01]  /*39f0*/  IMAD.SHL.U32 R3, R3, 0x200000, RZ ;  /* 0x0020000003037824 */ /* 0x000fe200078e00ff */
[----:B------:R-:W-:-:S04]  /*3a00*/  LEA R5, R0, 0x37800000, 0x17 ;  /* 0x3780000000057811 */ /* 0x000fc800078eb8ff */
[----:B------:R-:W-:Y:S02]  /*3a10*/  LOP3.LUT R4, R5, R3, R6, 0xfe, !PT ;  /* 0x0000000305047212 */ /* 0x000fe400078efe06 */
.L_x_30884:
[----:B------:R-:W-:Y:S05]  /*3a20*/  BSYNC B0 ;  /* 0x0000000000007941 */ /* 0x000fea0003800000 */
.L_x_30883:
[----:B------:R-:W0:Y:S02]  /*3a30*/  F2I.S64.TRUNC R4, R4 ;  /* 0x0000000400047311 */ /* 0x000e24000020d900 */
[----:B0-----:R-:W-:Y:S01]  /*3a40*/  PRMT R26, R4, 0x7610, R26 ;  /* 0x00007610041a7816 */ /* 0x001fe2000000001a */
[----:B------:R-:W-:Y:S05]  /*3a50*/  BRA `(.L_x_30864) ;  /* 0x000002a000007947 */ /* 0x000fea0003800000 */
.L_x_30876:
        /* <DEDUP_REMOVED lines=14> */
.L_x_30890:
[----:B------:R-:W-:Y:S05]  /*3b40*/  BSYNC B0 ;  /* 0x0000000000007941 */ /* 0x000fea0003800000 */
.L_x_30889:
[----:B------:R-:W0:Y:S02]  /*3b50*/  F2I.S64.TRUNC R4, R4 ;  /* 0x0000000400047311 */ /* 0x000e24000020d900 */
[----:B0-----:R-:W-:Y:S01]  /*3b60*/  PRMT R26, R4, 0x7610, R26 ;  /* 0x00007610041a7816 */ /* 0x001fe2000000001a */
[----:B------:R-:W-:Y:S05]  /*3b70*/  BRA `(.L_x_30864) ;  /* 0x0000018000007947 */ /* 0x000fea0003800000 */
.L_x_30863:
        /* <DEDUP_REMOVED lines=21> */
.L_x_30888:
[----:B------:R0:W5:Y:S01]  /*3cd0*/  LDG.E.U8 R26, [R6.64] ;  /* 0x00000024061a7981 */ /* 0x000162000c1e1100 */
[----:B------:R-:W-:Y:S05]  /*3ce0*/  BRA `(.L_x_30864) ;  /* 0x0000001000007947 */ /* 0x000fea0003800000 */
.L_x_30887:
[----:B------:R0:W5:Y:S02]  /*3cf0*/  LDG.E.U8 R26, [R6.64] ;  /* 0x00000024061a7981 */ /* 0x000164000c1e1100 */
.L_x_30864:
[----:B------:R-:W-:-:S03]  /*3d00*/  IADD3 R23, R23, 0x80, RZ ;  /* 0x0000008017177810 */ /* 0x000fc60007ffe0ff */
.L_x_30826:
[----:B------:R-:W-:Y:S05]  /*3d10*/  BSYNC B6 ;  /* 0x0000000000067941 */ /* 0x000fea0003800000 */
.L_x_30825:
        /* <DEDUP_REMOVED lines=23> */
.L_x_30896:
[----:B------:R0:W5:Y:S01]  /*3e90*/  LDG.E.U8 R24, [R6.64] ;  /* 0x0000002406187981 */ /* 0x000162000c1e1100 */
[----:B------:R-:W-:Y:S05]  /*3ea0*/  BRA `(.L_x_30898) ;  /* 0x00000dc000007947 */ /* 0x000fea0003800000 */
.L_x_30895:
        /* <DEDUP_REMOVED lines=8> */
.L_x_30900:
[----:B------:R0:W5:Y:S01]  /*3f30*/  LDG.E.U8 R24, [R6.64] ;  /* 0x0000002406187981 */ /* 0x000162000c1e1100 */
[----:B------:R-:W-:Y:S05]  /*3f40*/  BRA `(.L_x_30898) ;  /* 0x00000d2000007947 */ /* 0x000fea0003800000 */
.L_x_30899:
[----:B------:R0:W5:Y:S01]  /*3f50*/  LDG.E.U16 R24, [R6.64] ;  /* 0x0000002406187981 */ /* 0x000162000c1e1500 */
[----:B------:R-:W-:Y:S05]  /*3f60*/  BRA `(.L_x_30898) ;  /* 0x00000d0000007947 */ /* 0x000fea0003800000 */
.L_x_30894:
        /* <DEDUP_REMOVED lines=10> */
.L_x_30902:
[----:B------:R-:W2:Y:S02]  /*4010*/  LDG.E.U16 R4, [R6.64] ;  /* 0x0000002406047981 */ /* 0x000ea4000c1e1500 */
[----:B--2---:R-:W-:-:S06]  /*4020*/  HADD2.F32 R4, -RZ, R4.H0_H0 ;  /* 0x20000004ff047230 */ /* 0x004fcc0000004100 */
[----:B------:R-:W0:Y:S02]  /*4030*/  F2I.S64.TRUNC R4, R4 ;  /* 0x0000000400047311 */ /* 0x000e24000020d900 */
[----:B0-----:R-:W-:Y:S01]  /*4040*/  PRMT R24, R4, 0x7610, R24 ;  /* 0x0000761004187816 */ /* 0x001fe20000000018 */
[----:B------:R-:W-:Y:S05]  /*4050*/  BRA `(.L_x_30898) ;  /* 0x00000c1000007947 */ /* 0x000fea0003800000 */
.L_x_30901:
        /* <DEDUP_REMOVED lines=10> */
.L_x_30904:
[----:B------:R-:W2:Y:S02]  /*4100*/  LDG.E.U16 R6, [R6.64] ;  /* 0x0000002406067981 */ /* 0x000ea4000c1e1500 */
[----:B--2---:R-:W-:-:S06]  /*4110*/  HADD2.F32 R4, -RZ, R6.H0_H0 ;  /* 0x20000006ff047230 */ /* 0x004fcc0000004100 */
[----:B------:R-:W0:Y:S02]  /*4120*/  F2I.S64.TRUNC R4, R4 ;  /* 0x0000000400047311 */ /* 0x000e24000020d900 */
[----:B0-----:R-:W-:Y:S01]  /*4130*/  PRMT R24, R4, 0x7610, R24 ;  /* 0x0000761004187816 */ /* 0x001fe20000000018 */
[----:B------:R-:W-:Y:S05]  /*4140*/  BRA `(.L_x_30898) ;  /* 0x00000b2000007947 */ /* 0x000fea0003800000 */
.L_x_30903:
[----:B------:R-:W2:Y:S02]  /*4150*/  LDG.E.64 R4, [R6.64] ;  /* 0x0000002406047981 */ /* 0x000ea4000c1e1b00 */
[----:B--2---:R-:W0:Y:S02]  /*4160*/  F2I.S64.F64.TRUNC R4, R4 ;  /* 0x0000000400047311 */ /* 0x004e24000030d900 */
[----:B0-----:R-:W-:Y:S01]  /*4170*/  PRMT R24, R4, 0x7610, R24 ;  /* 0x0000761004187816 */ /* 0x001fe20000000018 */
[----:B------:R-:W-:Y:S05]  /*4180*/  BRA `(.L_x_30898) ;  /* 0x00000ae000007947 */ /* 0x000fea0003800000 */
.L_x_30893:
        /* <DEDUP_REMOVED lines=12> */
.L_x_30907:
[----:B------:R-:W2:Y:S02]  /*4250*/  LDG.E.64 R6, [R6.64] ;  /* 0x0000002406067981 */ /* 0x000ea4000c1e1b00 */
[----:B--2---:R-:W0:Y:S02]  /*4260*/  F2I.S64.F64.TRUNC R4, R6 ;  /* 0x0000000600047311 */ /* 0x004e24000030d900 */
[----:B0-----:R-:W-:Y:S01]  /*4270*/  PRMT R24, R4, 0x7610, R24 ;  /* 0x0000761004187816 */ /* 0x001fe20000000018 */
[----:B------:R-:W-:Y:S05]  /*4280*/  BRA `(.L_x_30898) ;  /* 0x000009e000007947 */ /* 0x000fea0003800000 */
.L_x_30906:
        /* <DEDUP_REMOVED lines=28> */
.L_x_30909:
        /* <DEDUP_REMOVED lines=15> */
.L_x_30908:
[----:B------:R-:W2:Y:S02]  /*4540*/  LDG.E.U16 R4, [R6.64] ;  /* 0x0000002406047981 */ /* 0x000ea4000c1e1500 */
[----:B--2---:R-:W-:-:S06]  /*4550*/  PRMT R4, RZ, 0x5410, R4 ;  /* 0x00005410ff047816 */ /* 0x004fcc0000000004 */
[----:B------:R-:W0:Y:S02]  /*4560*/  F2I.S64.TRUNC R4, R4 ;  /* 0x0000000400047311 */ /* 0x000e24000020d900 */
[----:B0-----:R-:W-:Y:S01]  /*4570*/  PRMT R24, R4, 0x7610, R24 ;  /* 0x0000761004187816 */ /* 0x001fe20000000018 */
[----:B------:R-:W-:Y:S05]  /*4580*/  BRA `(.L_x_30898) ;  /* 0x000006e000007947 */ /* 0x000fea0003800000 */
.L_x_30905:
        /* <DEDUP_REMOVED lines=10> */
.L_x_30912:
        /* <DEDUP_REMOVED lines=21> */
.L_x_30916:
[----:B------:R-:W-:Y:S05]  /*4780*/  BSYNC B1 ;  /* 0x0000000000017941 */ /* 0x000fea0003800000 */
.L_x_30915:
[----:B------:R-:W-:Y:S01]  /*4790*/  IMAD.SHL.U32 R3, R3, 0x100000, RZ ;  /* 0x0010000003037824 */ /* 0x000fe200078e00ff */
[----:B------:R-:W-:-:S04]  /*47a0*/  LEA R5, R0, 0x3b800000, 0x17 ;  /* 0x3b80000000057811 */ /* 0x000fc800078eb8ff */
[----:B------:R-:W-:Y:S02]  /*47b0*/  LOP3.LUT R4, R5, R3, R6, 0xfe, !PT ;  /* 0x0000000305047212 */ /* 0x000fe400078efe06 */
.L_x_30914:
[----:B------:R-:W-:Y:S05]  /*47c0*/  BSYNC B0 ;  /* 0x0000000000007941 */ /* 0x000fea0003800000 */
.L_x_30913:
[----:B------:R-:W0:Y:S02]  /*47d0*/  F2I.S64.TRUNC R4, R4 ;  /* 0x0000000400047311 */ /* 0x000e24000020d900 */
[----:B0-----:R-:W-:Y:S01]  /*47e0*/  PRMT R24, R4, 0x7610, R24 ;  /* 0x0000761004187816 */ /* 0x001fe20000000018 */
[----:B------:R-:W-:Y:S05]  /*47f0*/  BRA `(.L_x_30898) ;  /* 0x0000047000007947 */ /* 0x000fea0003800000 */
.L_x_30911:
        /* <DEDUP_REMOVED lines=21> */
.L_x_30920:
[----:B------:R-:W-:Y:S05]  /*4950*/  BSYNC B1 ;  /* 0x0000000000017941 */ /* 0x000fea0003800000 */
.L_x_30919:
[----:B------:R-:W-:Y:S01]  /*4960*/  IMAD.SHL.U32 R3, R3, 0x200000, RZ ;  /* 0x0020000003037824 */ /* 0x000fe200078e00ff */
[----:B------:R-:W-:-:S04]  /*4970*/  LEA R5, R0, 0x37800000, 0x17 ;  /* 0x3780000000057811 */ /* 0x000fc800078eb8ff */
[----:B------:R-:W-:Y:S02]  /*4980*/  LOP3.LUT R4, R5, R3, R6, 0xfe, !PT ;  /* 0x0000000305047212 */ /* 0x000fe400078efe06 */
.L_x_30918:
[----:B------:R-:W-:Y:S05]  /*4990*/  BSYNC B0 ;  /* 0x0000000000007941 */ /* 0x000fea0003800000 */
.L_x_30917:
[----:B------:R-:W0:Y:S02]  /*49a0*/  F2I.S64.TRUNC R4, R4 ;  /* 0x0000000400047311 */ /* 0x000e24000020d900 */
[----:B0-----:R-:W-:Y:S01]  /*49b0*/  PRMT R24, R4, 0x7610, R24 ;  /* 0x0000761004187816 */ /* 0x001fe20000000018 */
[----:B------:R-:W-:Y:S05]  /*49c0*/  BRA `(.L_x_30898) ;  /* 0x000002a000007947 */ /* 0x000fea0003800000 */
.L_x_30910:
        /* <DEDUP_REMOVED lines=14> */
.L_x_30924:
[----:B------:R-:W-:Y:S05]  /*4ab0*/  BSYNC B0 ;  /* 0x0000000000007941 */ /* 0x000fea0003800000 */
.L_x_30923:
[----:B------:R-:W0:Y:S02]  /*4ac0*/  F2I.S64.TRUNC R4, R4 ;  /* 0x0000000400047311 */ /* 0x000e24000020d900 */
[----:B0-----:R-:W-:Y:S01]  /*4ad0*/  PRMT R24, R4, 0x7610, R24 ;  /* 0x0000761004187816 */ /* 0x001fe20000000018 */
[----:B------:R-:W-:Y:S05]  /*4ae0*/  BRA `(.L_x_30898) ;  /* 0x0000018000007947 */ /* 0x000fea0003800000 */
.L_x_30897:
        /* <DEDUP_REMOVED lines=21> */
.L_x_30922:
[----:B------:R0:W5:Y:S01]  /*4c40*/  LDG.E.U8 R24, [R6.64] ;  /* 0x0000002406187981 */ /* 0x000162000c1e1100 */
[----:B------:R-:W-:Y:S05]  /*4c50*/  BRA `(.L_x_30898) ;  /* 0x0000001000007947 */ /* 0x000fea0003800000 */
.L_x_30921:
[----:B------:R0:W5:Y:S02]  /*4c60*/  LDG.E.U8 R24, [R6.64] ;  /* 0x0000002406187981 */ /* 0x000164000c1e1100 */
.L_x_30898:
        /* <DEDUP_REMOVED lines=16> */
.L_x_30928:
[----:B------:R0:W5:Y:S01]  /*4d70*/  LDG.E.U8 R18, [R6.64] ;  /* 0x0000002406127981 */ /* 0x000162000c1e1100 */
[----:B------:R-:W-:Y:S05]  /*4d80*/  BRA `(.L_x_30930) ;  /* 0x00000dc000007947 */ /* 0x000fea0003800000 */
.L_x_30927:
        /* <DEDUP_REMOVED lines=8> */
.L_x_30932:
[----:B------:R0:W5:Y:S01]  /*4e10*/  LDG.E.U8 R18, [R6.64] ;  /* 0x0000002406127981 */ /* 0x000162000c1e1100 */
[----:B------:R-:W-:Y:S05]  /*4e20*/  BRA `(.L_x_30930) ;  /* 0x00000d2000007947 */ /* 0x000fea0003800000 */
.L_x_30931:
[----:B------:R0:W5:Y:S01]  /*4e30*/  LDG.E.U16 R18, [R6.64] ;  /* 0x0000002406127981 */ /* 0x000162000c1e1500 */
[----:B------:R-:W-:Y:S05]  /*4e40*/  BRA `(.L_x_30930) ;  /* 0x00000d0000007947 */ /* 0x000fea0003800000 */
.L_x_30926:
        /* <DEDUP_REMOVED lines=10> */
.L_x_30934:
[----:B------:R-:W2:Y:S02]  /*4ef0*/  LDG.E.U16 R4, [R6.64] ;  /* 0x0000002406047981 */ /* 0x000ea4000c1e1500 */
[----:B--2---:R-:W-:-:S06]  /*4f00*/  HADD2.F32 R4, -RZ, R4.H0_H0 ;  /* 0x20000004ff047230 */ /* 0x004fcc0000004100 */
[----:B------:R-:W0:Y:S02]  /*4f10*/  F2I.S64.TRUNC R4, R4 ;  /* 0x0000000400047311 */ /* 0x000e24000020d900 */
[----:B0-----:R-:W-:Y:S01]  /*4f20*/  PRMT R18, R4, 0x7610, R18 ;  /* 0x0000761004127816 */ /* 0x001fe20000000012 */
[----:B------:R-:W-:Y:S05]  /*4f30*/  BRA `(.L_x_30930) ;  /* 0x00000c1000007947 */ /* 0x000fea0003800000 */
.L_x_30933:
        /* <DEDUP_REMOVED lines=10> */
.L_x_30936:
[----:B------:R-:W2:Y:S02]  /*4fe0*/  LDG.E.U16 R6, [R6.64] ;  /* 0x0000002406067981 */ /* 0x000ea4000c1e1500 */
[----:B--2---:R-:W-:-:S06]  /*4ff0*/  HADD2.F32 R4, -RZ, R6.H0_H0 ;  /* 0x20000006ff047230 */ /* 0x004fcc0000004100 */
[----:B------:R-:W0:Y:S02]  /*5000*/  F2I.S64.TRUNC R4, R4 ;  /* 0x0000000400047311 */ /* 0x000e24000020d900 */
[----:B0-----:R-:W-:Y:S01]  /*5010*/  PRMT R18, R4, 0x7610, R18 ;  /* 0x0000761004127816 */ /* 0x001fe20000000012 */
[----:B------:R-:W-:Y:S05]  /*5020*/  BRA `(.L_x_30930) ;  /* 0x00000b2000007947 */ /* 0x000fea0003800000 */
.L_x_30935:
[----:B------:R-:W2:Y:S02]  /*5030*/  LDG.E.64 R4, [R6.64] ;  /* 0x0000002406047981 */ /* 0x000ea4000c1e1b00 */
[----:B--2---:R-:W0:Y:S02]  /*5040*/  F2I.S64.F64.TRUNC R4, R4 ;  /* 0x0000000400047311 */ /* 0x004e24000030d900 */
[----:B0-----:R-:W-:Y:S01]  /*5050*/  PRMT R18, R4, 0x7610, R18 ;  /* 0x0000761004127816 */ /* 0x001fe20000000012 */
[----:B------:R-:W-:Y:S05]  /*5060*/  BRA `(.L_x_30930) ;  /* 0x00000ae000007947 */ /* 0x000fea0003800000 */
.L_x_30925:
        /* <DEDUP_REMOVED lines=12> */
.L_x_30939:
[----:B------:R-:W2:Y:S02]  /*5130*/  LDG.E.64 R6, [R6.64] ;  /* 0x0000002406067981 */ /* 0x000ea4000c1e1b00 */
[----:B--2---:R-:W0:Y:S02]  /*5140*/  F2I.S64.F64.TRUNC R4, R6 ;  /* 0x0000000600047311 */ /* 0x004e24000030d900 */
[----:B0-----:R-:W-:Y:S01]  /*5150*/  PRMT R18, R4, 0x7610, R18 ;  /* 0x0000761004127816 */ /* 0x001fe20000000012 */
[----:B------:R-:W-:Y:S05]  /*5160*/  BRA `(.L_x_30930) ;  /* 0x000009e000007947 */ /* 0x000fea0003800000 */
.L_x_30938:
        /* <DEDUP_REMOVED lines=28> */
.L_x_30941:
        /* <DEDUP_REMOVED lines=15> */
.L_x_30940:
[----:B------:R-:W2:Y:S02]  /*5420*/  LDG.E.U16 R4, [R6.64] ;  /* 0x0000002406047981 */ /* 0x000ea4000c1e1500 */
[----:B--2---:R-:W-:-:S06]  /*5430*/  PRMT R4, RZ, 0x5410, R4 ;  /* 0x00005410ff047816 */ /* 0x004fcc0000000004 */
[----:B------:R-:W0:Y:S02]  /*5440*/  F2I.S64.TRUNC R4, R4 ;  /* 0x0000000400047311 */ /* 0x000e24000020d900 */
[----:B0-----:R-:W-:Y:S01]  /*5450*/  PRMT R18, R4, 0x7610, R18 ;  /* 0x0000761004127816 */ /* 0x001fe20000000012 */
[----:B------:R-:W-:Y:S05]  /*5460*/  BRA `(.L_x_30930) ;  /* 0x000006e000007947 */ /* 0x000fea0003800000 */
.L_x_30937:
        /* <DEDUP_REMOVED lines=10> */
.L_x_30944:
        /* <DEDUP_REMOVED lines=21> */
.L_x_30948:
[----:B------:R-:W-:Y:S05]  /*5660*/  BSYNC B1 ;  /* 0x0000000000017941 */ /* 0x000fea0003800000 */
.L_x_30947:
[----:B------:R-:W-:Y:S01]  /*5670*/  IMAD.SHL.U32 R3, R3, 0x100000, RZ ;  /* 0x0010000003037824 */ /* 0x000fe200078e00ff */
[----:B------:R-:W-:-:S04]  /*5680*/  LEA R5, R0, 0x3b800000, 0x17 ;  /* 0x3b80000000057811 */ /* 0x000fc800078eb8ff */
[----:B------:R-:W-:Y:S02]  /*5690*/  LOP3.LUT R4, R5, R3, R6, 0xfe, !PT ;  /* 0x0000000305047212 */ /* 0x000fe400078efe06 */
.L_x_30946:
[----:B------:R-:W-:Y:S05]  /*56a0*/  BSYNC B0 ;  /* 0x0000000000007941 */ /* 0x000fea0003800000 */
.L_x_30945:
[----:B------:R-:W0:Y:S02]  /*56b0*/  F2I.S64.TRUNC R4, R4 ;  /* 0x0000000400047311 */ /* 0x000e24000020d900 */
[----:B0-----:R-:W-:Y:S01]  /*56c0*/  PRMT R18, R4, 0x7610, R18 ;  /* 0x0000761004127816 */ /* 0x001fe20000000012 */
[----:B------:R-:W-:Y:S05]  /*56d0*/  BRA `(.L_x_30930) ;  /* 0x0000047000007947 */ /* 0x000fea0003800000 */
.L_x_30943:
        /* <DEDUP_REMOVED lines=21> */
.L_x_30952:
[----:B------:R-:W-:Y:S05]  /*5830*/  BSYNC B1 ;  /* 0x0000000000017941 */ /* 0x000fea0003800000 */
.L_x_30951:
[----:B------:R-:W-:Y:S01]  /*5840*/  IMAD.SHL.U32 R3, R3, 0x200000, RZ ;  /* 0x0020000003037824 */ /* 0x000fe200078e00ff */
[----:B------:R-:W-:-:S04]  /*5850*/  LEA R5, R0, 0x37800000, 0x17 ;  /* 0x3780000000057811 */ /* 0x000fc800078eb8ff */
[----:B------:R-:W-:Y:S02]  /*5860*/  LOP3.LUT R4, R5, R3, R6, 0xfe, !PT ;  /* 0x0000000305047212 */ /* 0x000fe400078efe06 */
.L_x_30950:
[----:B------:R-:W-:Y:S05]  /*5870*/  BSYNC B0 ;  /* 0x0000000000007941 */ /* 0x000fea0003800000 */
.L_x_30949:
[----:B------:R-:W0:Y:S02]  /*5880*/  F2I.S64.TRUNC R4, R4 ;  /* 0x0000000400047311 */ /* 0x000e24000020d900 */
[----:B0-----:R-:W-:Y:S01]  /*5890*/  PRMT R18, R4, 0x7610, R18 ;  /* 0x0000761004127816 */ /* 0x001fe20000000012 */
[----:B------:R-:W-:Y:S05]  /*58a0*/  BRA `(.L_x_30930) ;  /* 0x000002a000007947 */ /* 0x000fea0003800000 */
.L_x_30942:
        /* <DEDUP_REMOVED lines=14> */
.L_x_30956:
[----:B------:R-:W-:Y:S05]  /*5990*/  BSYNC B0 ;  /* 0x0000000000007941 */ /* 0x000fea0003800000 */
.L_x_30955:
[----:B------:R-:W0:Y:S02]  /*59a0*/  F2I.S64.TRUNC R4, R4 ;  /* 0x0000000400047311 */ /* 0x000e24000020d900 */
[----:B0-----:R-:W-:Y:S01]  /*59b0*/  PRMT R18, R4, 0x7610, R18 ;  /* 0x0000761004127816 */ /* 0x001fe20000000012 */
[----:B------:R-:W-:Y:S05]  /*59c0*/  BRA `(.L_x_30930) ;  /* 0x0000018000007947 */ /* 0x000fea0003800000 */
.L_x_30929:
        /* <DEDUP_REMOVED lines=21> */
.L_x_30954:
[----:B------:R0:W5:Y:S01]  /*5b20*/  LDG.E.U8 R18, [R6.64] ;  /* 0x0000002406127981 */ /* 0x000162000c1e1100 */
[----:B------:R-:W-:Y:S05]  /*5b30*/  BRA `(.L_x_30930) ;  /* 0x0000001000007947 */ /* 0x000fea0003800000 */
.L_x_30953:
[----:B------:R0:W5:Y:S02]  /*5b40*/  LDG.E.U8 R18, [R6.64] ;  /* 0x0000002406127981 */ /* 0x000164000c1e1100 */
.L_x_30930:
[----:B------:R-:W-:-:S03]  /*5b50*/  IADD3 R23, R23, 0x80, RZ ;  /* 0x0000008017177810 */ /* 0x000fc60007ffe0ff */
.L_x_30892:
[----:B------:R-:W-:Y:S05]  /*5b60*/  BSYNC B6 ;  /* 0x0000000000067941 */ /* 0x000fea0003800000 */
.L_x_30891:
        /* <DEDUP_REMOVED lines=21> */
.L_x_30962:
[----:B------:R0:W5:Y:S01]  /*5cc0*/  LDG.E.U8 R19, [R6.64] ;  /* 0x0000002406137981 */ /* 0x000162000c1e1100 */
[----:B------:R-:W-:Y:S05]  /*5cd0*/  BRA `(.L_x_30964) ;  /* 0x00000dc000007947 */ /* 0x000fea0003800000 */
.L_x_30961:
        /* <DEDUP_REMOVED lines=8> */
.L_x_30966:
[----:B------:R0:W5:Y:S01]  /*5d60*/  LDG.E.U8 R19, [R6.64] ;  /* 0x0000002406137981 */ /* 0x000162000c1e1100 */
[----:B------:R-:W-:Y:S05]  /*5d70*/  BRA `(.L_x_30964) ;  /* 0x00000d2000007947 */ /* 0x000fea0003800000 */
.L_x_30965:
[----:B------:R0:W5:Y:S01]  /*5d80*/  LDG.E.U16 R19, [R6.64] ;  /* 0x0000002406137981 */ /* 0x000162000c1e1500 */
[----:B------:R-:W-:Y:S05]  /*5d90*/  BRA `(.L_x_30964) ;  /* 0x00000d0000007947 */ /* 0x000fea0003800000 */
.L_x_30960:
        /* <DEDUP_REMOVED lines=10> */
.L_x_30968:
[----:B------:R-:W2:Y:S02]  /*5e40*/  LDG.E.U16 R4, [R6.64] ;  /* 0x0000002406047981 */ /* 0x000ea4000c1e1500 */
[----:B--2---:R-:W-:-:S06]  /*5e50*/  HADD2.F32 R4, -RZ, R4.H0_H0 ;  /* 0x20000004ff047230 */ /* 0x004fcc0000004100 */
[----:B------:R-:W0:Y:S02]  /*5e60*/  F2I.S64.TRUNC R4, R4 ;  /* 0x0000000400047311 */ /* 0x000e24000020d900 */
[----:B0-----:R-:W-:Y:S01]  /*5e70*/  PRMT R19, R4, 0x7610, R19 ;  /* 0x0000761004137816 */ /* 0x001fe20000000013 */
[----:B------:R-:W-:Y:S05]  /*5e80*/  BRA `(.L_x_30964) ;  /* 0x00000c1000007947 */ /* 0x000fea0003800000 */
.L_x_30967:
        /* <DEDUP_REMOVED lines=10> */
.L_x_30970:
[----:B------:R-:W2:Y:S02]  /*5f30*/  LDG.E.U16 R6, [R6.64] ;  /* 0x0000002406067981 */ /* 0x000ea4000c1e1500 */
[----:B--2---:R-:W-:-:S06]  /*5f40*/  HADD2.F32 R4, -RZ, R6.H0_H0 ;  /* 0x20000006ff047230 */ /* 0x004fcc0000004100 */
[----:B------:R-:W0:Y:S02]  /*5f50*/  F2I.S64.TRUNC R4, R4 ;  /* 0x0000000400047311 */ /* 0x000e24000020d900 */
[----:B0-----:R-:W-:Y:S01]  /*5f60*/  PRMT R19, R4, 0x7610, R19 ;  /* 0x0000761004137816 */ /* 0x001fe20000000013 */
[----:B------:R-:W-:Y:S05]  /*5f70*/  BRA `(.L_x_30964) ;  /* 0x00000b2000007947 */ /* 0x000fea0003800000 */
.L_x_30969:
[----:B------:R-:W2:Y:S02]  /*5f80*/  LDG.E.64 R4, [R6.64] ;  /* 0x0000002406047981 */ /* 0x000ea4000c1e1b00 */
[----:B--2---:R-:W0:Y:S02]  /*5f90*/  F2I.S64.F64.TRUNC R4, R4 ;  /* 0x0000000400047311 */ /* 0x004e24000030d900 */
[----:B0-----:R-:W-:Y:S01]  /*5fa0*/  PRMT R19, R4, 0x7610, R19 ;  /* 0x0000761004137816 */ /* 0x001fe20000000013 */
[----:B------:R-:W-:Y:S05]  /*5fb0*/  BRA `(.L_x_30964) ;  /* 0x00000ae000007947 */ /* 0x000fea0003800000 */
.L_x_30959:
        /* <DEDUP_REMOVED lines=12> */
.L_x_30973:
[----:B------:R-:W2:Y:S02]  /*6080*/  LDG.E.64 R6, [R6.64] ;  /* 0x0000002406067981 */ /* 0x000ea4000c1e1b00 */
[----:B--2---:R-:W0:Y:S02]  /*6090*/  F2I.S64.F64.TRUNC R4, R6 ;  /* 0x0000000600047311 */ /* 0x004e24000030d900 */
[----:B0-----:R-:W-:Y:S01]  /*60a0*/  PRMT R19, R4, 0x7610, R19 ;  /* 0x0000761004137816 */ /* 0x001fe20000000013 */
[----:B------:R-:W-:Y:S05]  /*60b0*/  BRA `(.L_x_30964) ;  /* 0x000009e000007947 */ /* 0x000fea0003800000 */
.L_x_30972:
        /* <DEDUP_REMOVED lines=28> */
.L_x_30975:
        /* <DEDUP_REMOVED lines=15> */
.L_x_30974:
[----:B------:R-:W2:Y:S02]  /*6370*/  LDG.E.U16 R4, [R6.64] ;  /* 0x0000002406047981 */ /* 0x000ea4000c1e1500 */
[----:B--2---:R-:W-:-:S06]  /*6380*/  PRMT R4, RZ, 0x5410, R4 ;  /* 0x00005410ff047816 */ /* 0x004fcc0000000004 */
[----:B------:R-:W0:Y:S02]  /*6390*/  F2I.S64.TRUNC R4, R4 ;  /* 0x0000000400047311 */ /* 0x000e24000020d900 */
[----:B0-----:R-:W-:Y:S01]  /*63a0*/  PRMT R19, R4, 0x7610, R19 ;  /* 0x0000761004137816 */ /* 0x001fe20000000013 */
[----:B------:R-:W-:Y:S05]  /*63b0*/  BRA `(.L_x_30964) ;  /* 0x000006e000007947 */ /* 0x000fea0003800000 */
.L_x_30971:
        /* <DEDUP_REMOVED lines=10> */
.L_x_30978:
        /* <DEDUP_REMOVED lines=21> */
.L_x_30982:
[----:B------:R-:W-:Y:S05]  /*65b0*/  BSYNC B1 ;  /* 0x0000000000017941 */ /* 0x000fea0003800000 */
.L_x_30981:
[----:B------:R-:W-:Y:S01]  /*65c0*/  IMAD.SHL.U32 R3, R3, 0x100000, RZ ;  /* 0x0010000003037824 */ /* 0x000fe200078e00ff */
[----:B------:R-:W-:-:S04]  /*65d0*/  LEA R5, R0, 0x3b800000, 0x17 ;  /* 0x3b80000000057811 */ /* 0x000fc800078eb8ff */
[----:B------:R-:W-:Y:S02]  /*65e0*/  LOP3.LUT R4, R5, R3, R6, 0xfe, !PT ;  /* 0x0000000305047212 */ /* 0x000fe400078efe06 */
.L_x_30980:
[----:B------:R-:W-:Y:S05]  /*65f0*/  BSYNC B0 ;  /* 0x0000000000007941 */ /* 0x000fea0003800000 */
.L_x_30979:
[----:B------:R-:W0:Y:S02]  /*6600*/  F2I.S64.TRUNC R4, R4 ;  /* 0x0000000400047311 */ /* 0x000e24000020d900 */
[----:B0-----:R-:W-:Y:S01]  /*6610*/  PRMT R19, R4, 0x7610, R19 ;  /* 0x0000761004137816 */ /* 0x001fe20000000013 */
[----:B------:R-:W-:Y:S05]  /*6620*/  BRA `(.L_x_30964) ;  /* 0x0000047000007947 */ /* 0x000fea0003800000 */
.L_x_30977:
        /* <DEDUP_REMOVED lines=21> */
.L_x_30986:
[----:B------:R-:W-:Y:S05]  /*6780*/  BSYNC B1 ;  /* 0x0000000000017941 */ /* 0x000fea0003800000 */
.L_x_30985:
[----:B------:R-:W-:Y:S01]  /*6790*/  IMAD.SHL.U32 R3, R3, 0x200000, RZ ;  /* 0x0020000003037824 */ /* 0x000fe200078e00ff */
[----:B------:R-:W-:-:S04]  /*67a0*/  LEA R5, R0, 0x37800000, 0x17 ;  /* 0x3780000000057811 */ /* 0x000fc800078eb8ff */
[----:B------:R-:W-:Y:S02]  /*67b0*/  LOP3.LUT R4, R5, R3, R6, 0xfe, !PT ;  /* 0x0000000305047212 */ /* 0x000fe400078efe06 */
.L_x_30984:
[----:B------:R-:W-:Y:S05]  /*67c0*/  BSYNC B0 ;  /* 0x0000000000007941 */ /* 0x000fea0003800000 */
.L_x_30983:
[----:B------:R-:W0:Y:S02]  /*67d0*/  F2I.S64.TRUNC R4, R4 ;  /* 0x0000000400047311 */ /* 0x000e24000020d900 */
[----:B0-----:R-:W-:Y:S01]  /*67e0*/  PRMT R19, R4, 0x7610, R19 ;  /* 0x0000761004137816 */ /* 0x001fe20000000013 */
[----:B------:R-:W-:Y:S05]  /*67f0*/  BRA `(.L_x_30964) ;  /* 0x000002a000007947 */ /* 0x000fea0003800000 */
.L_x_30976:
        /* <DEDUP_REMOVED lines=14> */
.L_x_30990:
[----:B------:R-:W-:Y:S05]  /*68e0*/  BSYNC B0 ;  /* 0x0000000000007941 */ /* 0x000fea0003800000 */
.L_x_30989:
[----:B------:R-:W0:Y:S02]  /*68f0*/  F2I.S64.TRUNC R4, R4 ;  /* 0x0000000400047311 */ /* 0x000e24000020d900 */
[----:B0-----:R-:W-:Y:S01]  /*6900*/  PRMT R19, R4, 0x7610, R19 ;  /* 0x0000761004137816 */ /* 0x001fe20000000013 */
[----:B------:R-:W-:Y:S05]  /*6910*/  BRA `(.L_x_30964) ;  /* 0x0000018000007947 */ /* 0x000fea0003800000 */
.L_x_30963:
        /* <DEDUP_REMOVED lines=21> */
.L_x_30988:
[----:B------:R0:W5:Y:S01]  /*6a70*/  LDG.E.U8 R19, [R6.64] ;  /* 0x0000002406137981 */ /* 0x000162000c1e1100 */
[----:B------:R-:W-:Y:S05]  /*6a80*/  BRA `(.L_x_30964) ;  /* 0x0000001000007947 */ /* 0x000fea0003800000 */
.L_x_30987:
[----:B------:R0:W5:Y:S02]  /*6a90*/  LDG.E.U8 R19, [R6.64] ;  /* 0x0000002406137981 */ /* 0x000164000c1e1100 */
.L_x_30964:
        /* <DEDUP_REMOVED lines=16> */
.L_x_30994:
[----:B------:R0:W5:Y:S01]  /*6ba0*/  LDG.E.U8 R17, [R6.64] ;  /* 0x0000002406117981 */ /* 0x000162000c1e1100 */
[----:B------:R-:W-:Y:S05]  /*6bb0*/  BRA `(.L_x_30958) ;  /* 0x00000db000007947 */ /* 0x000fea0003800000 */
.L_x_30993:
        /* <DEDUP_REMOVED lines=8> */
.L_x_30997:
[----:B------:R0:W5:Y:S01]  /*6c40*/  LDG.E.U8 R17, [R6.64] ;  /* 0x0000002406117981 */ /* 0x000162000c1e1100 */
[----:B------:R-:W-:Y:S05]  /*6c50*/  BRA `(.L_x_30958) ;  /* 0x00000d1000007947 */ /* 0x000fea0003800000 */
.L_x_30996:
[----:B------:R0:W5:Y:S01]  /*6c60*/  LDG.E.U16 R17, [R6.64] ;  /* 0x0000002406117981 */ /* 0x000162000c1e1500 */
[----:B------:R-:W-:Y:S05]  /*6c70*/  BRA `(.L_x_30958) ;  /* 0x00000cf000007947 */ /* 0x000fea0003800000 */
.L_x_30992:
        /* <DEDUP_REMOVED lines=10> */
.L_x_30999:
[----:B------:R-:W2:Y:S02]  /*6d20*/  LDG.E.U16 R4, [R6.64] ;  /* 0x0000002406047981 */ /* 0x000ea4000c1e1500 */
[----:B--2---:R-:W-:-:S06]  /*6d30*/  HADD2.F32 R4, -RZ, R4.H0_H0 ;  /* 0x20000004ff047230 */ /* 0x004fcc0000004100 */
[----:B------:R-:W0:Y:S02]  /*6d40*/  F2I.S64.TRUNC R4, R4 ;  /* 0x0000000400047311 */ /* 0x000e24000020d900 */
[----:B0-----:R-:W-:Y:S01]  /*6d50*/  PRMT R17, R4, 0x7610, R17 ;  /* 0x0000761004117816 */ /* 0x001fe20000000011 */
[----:B------:R-:W-:Y:S05]  /*6d60*/  BRA `(.L_x_30958) ;  /* 0x00000c0000007947 */ /* 0x000fea0003800000 */
.L_x_30998:
        /* <DEDUP_REMOVED lines=10> */
.L_x_31001:
[----:B------:R-:W2:Y:S02]  /*6e10*/  LDG.E.U16 R6, [R6.64] ;  /* 0x0000002406067981 */ /* 0x000ea4000c1e1500 */
[----:B--2---:R-:W-:-:S06]  /*6e20*/  HADD2.F32 R4, -RZ, R6.H0_H0 ;  /* 0x20000006ff047230 */ /* 0x004fcc0000004100 */
[----:B------:R-:W0:Y:S02]  /*6e30*/  F2I.S64.TRUNC R4, R4 ;  /* 0x0000000400047311 */ /* 0x000e24000020d900 */
[----:B0-----:R-:W-:Y:S01]  /*6e40*/  PRMT R17, R4, 0x7610, R17 ;  /* 0x0000761004117816 */ /* 0x001fe20000000011 */
[----:B------:R-:W-:Y:S05]  /*6e50*/  BRA `(.L_x_30958) ;  /* 0x00000b1000007947 */ /* 0x000fea0003800000 */
.L_x_31000:
[----:B------:R-:W2:Y:S02]  /*6e60*/  LDG.E.64 R4, [R6.64] ;  /* 0x0000002406047981 */ /* 0x000ea4000c1e1b00 */
[----:B--2---:R-:W0:Y:S02]  /*6e70*/  F2I.S64.F64.TRUNC R4, R4 ;  /* 0x0000000400047311 */ /* 0x004e24000030d900 */
[----:B0-----:R-:W-:Y:S01]  /*6e80*/  PRMT R17, R4, 0x7610, R17 ;  /* 0x0000761004117816 */ /* 0x001fe20000000011 */
[----:B------:R-:W-:Y:S05]  /*6e90*/  BRA `(.L_x_30958) ;  /* 0x00000ad000007947 */ /* 0x000fea0003800000 */
.L_x_30991:
        /* <DEDUP_REMOVED lines=12> */
.L_x_31004:
[----:B------:R-:W2:Y:S02]  /*6f60*/  LDG.E.64 R6, [R6.64] ;  /* 0x0000002406067981 */ /* 0x000ea4000c1e1b00 */
[----:B--2---:R-:W0:Y:S02]  /*6f70*/  F2I.S64.F64.TRUNC R4, R6 ;  /* 0x0000000600047311 */ /* 0x004e24000030d900 */
[----:B0-----:R-:W-:Y:S01]  /*6f80*/  PRMT R17, R4, 0x7610, R17 ;  /* 0x0000761004117816 */ /* 0x001fe20000000011 */
[----:B------:R-:W-:Y:S05]  /*6f90*/  BRA `(.L_x_30958) ;  /* 0x000009d000007947 */ /* 0x000fea0003800000 */
.L_x_31003:
        /* <DEDUP_REMOVED lines=28> */
.L_x_31006:
        /* <DEDUP_REMOVED lines=15> */
.L_x_31005:
[----:B------:R-:W2:Y:S02]  /*7250*/  LDG.E.U16 R4, [R6.64] ;  /* 0x0000002406047981 */ /* 0x000ea4000c1e1500 */
[----:B--2---:R-:W-:-:S06]  /*7260*/  PRMT R4, RZ, 0x5410, R4 ;  /* 0x00005410ff047816 */ /* 0x004fcc0000000004 */
[----:B------:R-:W0:Y:S02]  /*7270*/  F2I.S64.TRUNC R4, R4 ;  /* 0x0000000400047311 */ /* 0x000e24000020d900 */
[----:B0-----:R-:W-:Y:S01]  /*7280*/  PRMT R17, R4, 0x7610, R17 ;  /* 0x0000761004117816 */ /* 0x001fe20000000011 */
[----:B------:R-:W-:Y:S05]  /*7290*/  BRA `(.L_x_30958) ;  /* 0x000006d000007947 */ /* 0x000fea0003800000 */
.L_x_31002:
        /* <DEDUP_REMOVED lines=10> */
.L_x_31009:
        /* <DEDUP_REMOVED lines=21> */
.L_x_31013:
[----:B------:R-:W-:Y:S05]  /*7490*/  BSYNC B1 ;  /* 0x0000000000017941 */ /* 0x000fea0003800000 */
.L_x_31012:
[----:B------:R-:W-:Y:S01]  /*74a0*/  IMAD.SHL.U32 R3, R3, 0x100000, RZ ;  /* 0x0010000003037824 */ /* 0x000fe200078e00ff */
[----:B------:R-:W-:-:S04]  /*74b0*/  LEA R5, R0, 0x3b800000, 0x17 ;  /* 0x3b80000000057811 */ /* 0x000fc800078eb8ff */
[----:B------:R-:W-:Y:S02]  /*74c0*/  LOP3.LUT R4, R5, R3, R6, 0xfe, !PT ;  /* 0x0000000305047212 */ /* 0x000fe400078efe06 */
.L_x_31011:
[----:B------:R-:W-:Y:S05]  /*74d0*/  BSYNC B0 ;  /* 0x0000000000007941 */ /* 0x000fea0003800000 */
.L_x_31010:
[----:B------:R-:W0:Y:S02]  /*74e0*/  F2I.S64.TRUNC R4, R4 ;  /* 0x0000000400047311 */ /* 0x000e24000020d900 */
[----:B0-----:R-:W-:Y:S01]  /*74f0*/  PRMT R17, R4, 0x7610, R17 ;  /* 0x0000761004117816 */ /* 0x001fe20000000011 */
[----:B------:R-:W-:Y:S05]  /*7500*/  BRA `(.L_x_30958) ;  /* 0x0000046000007947 */ /* 0x000fea0003800000 */
.L_x_31008:
        /* <DEDUP_REMOVED lines=21> */
.L_x_31017:
[----:B------:R-:W-:Y:S05]  /*7660*/  BSYNC B1 ;  /* 0x0000000000017941 */ /* 0x000fea0003800000 */
.L_x_31016:
[----:B------:R-:W-:Y:S01]  /*7670*/  IMAD.SHL.U32 R3, R3, 0x200000, RZ ;  /* 0x0020000003037824 */ /* 0x000fe200078e00ff */
[----:B------:R-:W-:-:S04]  /*7680*/  LEA R5, R0, 0x37800000, 0x17 ;  /* 0x3780000000057811 */ /* 0x000fc800078eb8ff */
[----:B------:R-:W-:Y:S02]  /*7690*/  LOP3.LUT R4, R5, R3, R6, 0xfe, !PT ;  /* 0x0000000305047212 */ /* 0x000fe400078efe06 */
.L_x_31015:
[----:B------:R-:W-:Y:S05]  /*76a0*/  BSYNC B0 ;  /* 0x0000000000007941 */ /* 0x000fea0003800000 */
.L_x_31014:
[----:B------:R-:W0:Y:S02]  /*76b0*/  F2I.S64.TRUNC R4, R4 ;  /* 0x0000000400047311 */ /* 0x000e24000020d900 */
[----:B0-----:R-:W-:Y:S01]  /*76c0*/  PRMT R17, R4, 0x7610, R17 ;  /* 0x0000761004117816 */ /* 0x001fe20000000011 */
[----:B------:R-:W-:Y:S05]  /*76d0*/  BRA `(.L_x_30958) ;  /* 0x0000029000007947 */ /* 0x000fea0003800000 */
.L_x_31007:
        /* <DEDUP_REMOVED lines=14> */
.L_x_31021:
[----:B------:R-:W-:Y:S05]  /*77c0*/  BSYNC B0 ;  /* 0x0000000000007941 */ /* 0x000fea0003800000 */
.L_x_31020:
[----:B------:R-:W0:Y:S02]  /*77d0*/  F2I.S64.TRUNC R4, R4 ;  /* 0x0000000400047311 */ /* 0x000e24000020d900 */
[----:B0-----:R-:W-:Y:S01]  /*77e0*/  PRMT R17, R4, 0x7610, R17 ;  /* 0x0000761004117816 */ /* 0x001fe20000000011 */
[----:B------:R-:W-:Y:S05]  /*77f0*/  BRA `(.L_x_30958) ;  /* 0x0000017000007947 */ /* 0x000fea0003800000 */
.L_x_30995:
        /* <DEDUP_REMOVED lines=19> */
[----:B------:R-:W-:Y:S05]  /*7930*/  BRA `(.L_x_30958) ;  /* 0x0000003000007947 */ /* 0x000fea0003800000 */
.L_x_31019:
[----:B------:R0:W5:Y:S01]  /*7940*/  LDG.E.U8 R17, [R6.64] ;  /* 0x0000002406117981 */ /* 0x000162000c1e1100 */
[----:B------:R-:W-:Y:S05]  /*7950*/  BRA `(.L_x_30958) ;  /* 0x0000001000007947 */ /* 0x000fea0003800000 */
.L_x_31018:
[----:B------:R0:W5:Y:S02]  /*7960*/  LDG.E.U8 R17, [R6.64] ;  /* 0x0000002406117981 */ /* 0x000164000c1e1100 */
.L_x_30958:
[----:B------:R-:W-:Y:S05]  /*7970*/  BSYNC B6 ;  /* 0x0000000000067941 */ /* 0x000fea0003800000 */
.L_x_30957:
[----:B------:R-:W1:Y:S01]  /*7980*/  S2R R23, SR_TID.X ;  /* 0x0000000000177919 */ /* 0x000e620000002100 */
[----:B------:R-:W-:Y:S01]  /*7990*/  BSSY B0, `(.L_x_31022) ;  /* 0x0000008000007945 */ /* 0x000fe20003800000 */
[----:B-1----:R-:W-:-:S13]  /*79a0*/  ISETP.GE.AND P0, PT, R23, R16, PT ;  /* 0x000000101700720c */ /* 0x002fda0003f06270 */
[----:B------:R-:W-:Y:S05]  /*79b0*/  @P0 BRA `(.L_x_31023) ;  /* 0x0000005000000947 */ /* 0x000fea0003800000 */
[----:B0----5:R-:W-:Y:S02]  /*79c0*/  LOP3.LUT R7, R25, 0xff, RZ, 0xc0, !PT ;  /* 0x000000ff19077812 */ /* 0x021fe400078ec0ff */
[----:B------:R-:W-:Y:S02]  /*79d0*/  LOP3.LUT R27, R27, 0xff, RZ, 0xc0, !PT ;  /* 0x000000ff1b1b7812 */ /* 0x000fe400078ec0ff */
[----:B------:R-:W-:Y:S02]  /*79e0*/  MOV R8, 0x7a00 ;  /* 0x00007a0000087802 */ /* 0x000fe40000000f00 */
[----:B------:R-:W-:Y:S05]  /*79f0*/  CALL.REL.NOINC `($__internal_55_$__cuda_sm20_div_u16) ;  /* 0x0000439000007944 */ /* 0x000fea0003c00000 */
[----:B------:R-:W-:Y:S02]  /*7a00*/  IMAD.MOV.U32 R3, RZ, RZ, R7 ;  /* 0x000000ffff037224 */ /* 0x000fe400078e0007 */
.L_x_31023:
[----:B------:R-:W-:Y:S05]  /*7a10*/  BSYNC B0 ;  /* 0x0000000000007941 */ /* 0x000fea0003800000 */
.L_x_31022:
[----:B-----5:R-:W-:Y:S01]  /*7a20*/  IADD3 R25, R23, 0x80, RZ ;  /* 0x0000008017197810 */ /* 0x020fe20007ffe0ff */
[----:B------:R-:W-:Y:S03]  /*7a30*/  BSSY B0, `(.L_x_31024) ;  /* 0x0000008000007945 */ /* 0x000fe60003800000 */
[----:B------:R-:W-:-:S13]  /*7a40*/  ISETP.GE.AND P1, PT, R25, R16, PT ;  /* 0x000000101900720c */ /* 0x000fda0003f26270 */
[----:B------:R-:W-:Y:S05]  /*7a50*/  @P1 BRA `(.L_x_31025) ;  /* 0x0000005000001947 */ /* 0x000fea0003800000 */
[----:B0-----:R-:W-:Y:S02]  /*7a60*/  LOP3.LUT R7, R26, 0xff, RZ, 0xc0, !PT ;  /* 0x000000ff1a077812 */ /* 0x001fe400078ec0ff */
[----:B------:R-:W-:Y:S02]  /*7a70*/  LOP3.LUT R27, R22, 0xff, RZ, 0xc0, !PT ;  /* 0x000000ff161b7812 */ /* 0x000fe400078ec0ff */
[----:B------:R-:W-:Y:S02]  /*7a80*/  MOV R8, 0x7aa0 ;  /* 0x00007aa000087802 */ /* 0x000fe40000000f00 */
[----:B------:R-:W-:Y:S05]  /*7a90*/  CALL.REL.NOINC `($__internal_55_$__cuda_sm20_div_u16) ;  /* 0x000042f000007944 */ /* 0x000fea0003c00000 */
[----:B------:R-:W-:Y:S02]  /*7aa0*/  IMAD.MOV.U32 R22, RZ, RZ, R7 ;  /* 0x000000ffff167224 */ /* 0x000fe400078e0007 */
.L_x_31025:
[----:B------:R-:W-:Y:S05]  /*7ab0*/  BSYNC B0 ;  /* 0x0000000000007941 */ /* 0x000fea0003800000 */
.L_x_31024:
[----:B------:R-:W-:Y:S01]  /*7ac0*/  IADD3 R5, R23, 0x100, RZ ;  /* 0x0000010017057810 */ /* 0x000fe20007ffe0ff */
        /* <DEDUP_REMOVED lines=8> */
.L_x_31027:
[----:B------:R-:W-:Y:S05]  /*7b50*/  BSYNC B0 ;  /* 0x0000000000007941 */ /* 0x000fea0003800000 */
.L_x_31026:
        /* <DEDUP_REMOVED lines=9> */
.L_x_31029:
[----:B------:R-:W-:Y:S05]  /*7bf0*/  BSYNC B0 ;  /* 0x0000000000007941 */ /* 0x000fea0003800000 */
.L_x_31028:
[----:B------:R-:W1:Y:S01]  /*7c00*/  LDC.U8 R17, c[0x0][0x190] ;  /* 0x00006400ff117b82 */ /* 0x000e620000000000 */
[----:B------:R-:W-:Y:S01]  /*7c10*/  BSSY B6, `(.L_x_31030) ;  /* 0x0000116000067945 */ /* 0x000fe20003800000 */
[----:B------:R-:W-:Y:S05]  /*7c20*/  @P0 BRA `(.L_x_31031) ;  /* 0x0000114000000947 */ /* 0x000fea0003800000 */
[----:B------:R-:W2:Y:S01]  /*7c30*/  S2R R5, SR_TID.X ;  /* 0x0000000000057919 */ /* 0x000ea20000002100 */
[----:B-1----:R-:W-:Y:S01]  /*7c40*/  PRMT R4, R17, 0x9910, RZ ;  /* 0x0000991011047816 */ /* 0x002fe200000000ff */
        /* <DEDUP_REMOVED lines=18> */
.L_x_31035:
[----:B------:R1:W-:Y:S01]  /*7d70*/  STG.E.U8 [R8.64], R3 ;  /* 0x0000000308007986 */ /* 0x0003e2000c101124 */
[----:B------:R-:W-:Y:S01]  /*7d80*/  IMAD.MOV.U32 R23, RZ, RZ, R25 ;  /* 0x000000ffff177224 */ /* 0x000fe200078e0019 */
[----:B------:R-:W-:Y:S05]  /*7d90*/  BRA `(.L_x_31031) ;  /* 0x00000fd000007947 */ /* 0x000fea0003800000 */
.L_x_31034:
[----:B------:R-:W-:-:S13]  /*7da0*/  ISETP.NE.AND P0, PT, R0, 0x2, PT ;  /* 0x000000020000780c */ /* 0x000fda0003f05270 */
[----:B------:R-:W-:Y:S05]  /*7db0*/  @!P0 BRA `(.L_x_31037) ;  /* 0x000000d000008947 */ /* 0x000fea0003800000 */
[----:B------:R-:W-:-:S13]  /*7dc0*/  ISETP.NE.AND P0, PT, R0, 0x3, PT ;  /* 0x000000030000780c */ /* 0x000fda0003f05270 */
[----:B------:R-:W-:Y:S05]  /*7dd0*/  @!P0 BRA `(.L_x_31038) ;  /* 0x0000007000008947 */ /* 0x000fea0003800000 */
[----:B------:R-:W-:-:S13]  /*7de0*/  ISETP.NE.AND P0, PT, R0, 0x4, PT ;  /* 0x000000040000780c */ /* 0x000fda0003f05270 */
[----:B------:R-:W-:Y:S05]  /*7df0*/  @P0 BRA `(.L_x_31036) ;  /* 0x00000da000000947 */ /* 0x000fea0003800000 */
[----:B------:R-:W-:Y:S01]  /*7e00*/  LOP3.LUT R4, R3, 0xff, RZ, 0xc0, !PT ;  /* 0x000000ff03047812 */ /* 0x000fe200078ec0ff */
[----:B------:R-:W-:Y:S02]  /*7e10*/  IMAD.MOV.U32 R5, RZ, RZ, RZ ;  /* 0x000000ffff057224 */ /* 0x000fe400078e00ff */
[----:B------:R-:W-:-:S03]  /*7e20*/  IMAD.MOV.U32 R23, RZ, RZ, R25 ;  /* 0x000000ffff177224 */ /* 0x000fc600078e0019 */
[----:B------:R1:W-:Y:S01]  /*7e30*/  STG.E.64 [R8.64], R4 ;  /* 0x0000000408007986 */ /* 0x0003e2000c101b24 */
[----:B------:R-:W-:Y:S05]  /*7e40*/  BRA `(.L_x_31031) ;  /* 0x00000f2000007947 */ /* 0x000fea0003800000 */
.L_x_31038:
[----:B------:R-:W-:Y:S01]  /*7e50*/  LOP3.LUT R3, R3, 0xff, RZ, 0xc0, !PT ;  /* 0x000000ff03037812 */ /* 0x000fe200078ec0ff */
[----:B------:R-:W-:-:S04]  /*7e60*/  IMAD.MOV.U32 R23, RZ, RZ, R25 ;  /* 0x000000ffff177224 */ /* 0x000fc800078e0019 */
[----:B------:R1:W-:Y:S01]  /*7e70*/  STG.E [R8.64], R3 ;  /* 0x0000000308007986 */ /* 0x0003e2000c101924 */
[----:B------:R-:W-:Y:S05]  /*7e80*/  BRA `(.L_x_31031) ;  /* 0x00000ee000007947 */ /* 0x000fea0003800000 */
.L_x_31037:
[----:B------:R-:W-:Y:S01]  /*7e90*/  LOP3.LUT R3, R3, 0xff, RZ, 0xc0, !PT ;  /* 0x000000ff03037812 */ /* 0x000fe200078ec0ff */
[----:B------:R-:W-:-:S04]  /*7ea0*/  IMAD.MOV.U32 R23, RZ, RZ, R25 ;  /* 0x000000ffff177224 */ /* 0x000fc800078e0019 */
[----:B------:R1:W-:Y:S01]  /*7eb0*/  STG.E.U16 [R8.64], R3 ;  /* 0x0000000308007986 */ /* 0x0003e2000c101524 */
[----:B------:R-:W-:Y:S05]  /*7ec0*/  BRA `(.L_x_31031) ;  /* 0x00000ea000007947 */ /* 0x000fea0003800000 */
.L_x_31033:
[----:B------:R-:W-:-:S13]  /*7ed0*/  ISETP.GT.AND P0, PT, R0, 0x6, PT ;  /* 0x000000060000780c */ /* 0x000fda0003f04270 */
[----:B------:R-:W-:Y:S05]  /*7ee0*/  @P0 BRA `(.L_x_31039) ;  /* 0x000000f000000947 */ /* 0x000fea0003800000 */
[----:B------:R-:W-:-:S13]  /*7ef0*/  ISETP.NE.AND P0, PT, R0, 0x5, PT ;  /* 0x000000050000780c */ /* 0x000fda0003f05270 */
[----:B------:R-:W-:Y:S05]  /*7f00*/  @!P0 BRA `(.L_x_31040) ;  /* 0x0000007000008947 */ /* 0x000fea0003800000 */
[----:B------:R-:W-:-:S13]  /*7f10*/  ISETP.NE.AND P0, PT, R0, 0x6, PT ;  /* 0x000000060000780c */ /* 0x000fda0003f05270 */
[----:B------:R-:W-:Y:S05]  /*7f20*/  @P0 BRA `(.L_x_31036) ;  /* 0x00000c7000000947 */ /* 0x000fea0003800000 */
[----:B------:R-:W-:Y:S01]  /*7f30*/  LOP3.LUT R3, R3, 0xff, RZ, 0xc0, !PT ;  /* 0x000000ff03037812 */ /* 0x000fe200078ec0ff */
[----:B------:R-:W-:-:S05]  /*7f40*/  IMAD.MOV.U32 R23, RZ, RZ, R25 ;  /* 0x000000ffff177224 */ /* 0x000fca00078e0019 */
[----:B------:R-:W1:Y:S02]  /*7f50*/  I2F.U16 R3, R3 ;  /* 0x0000000300037306 */ /* 0x000e640000101000 */
[----:B-1----:R1:W-:Y:S01]  /*7f60*/  STG.E [R8.64], R3 ;  /* 0x0000000308007986 */ /* 0x0023e2000c101924 */
[----:B------:R-:W-:Y:S05]  /*7f70*/  BRA `(.L_x_31031) ;  /* 0x00000df000007947 */ /* 0x000fea0003800000 */
.L_x_31040:
[----:B------:R-:W-:Y:S01]  /*7f80*/  LOP3.LUT R3, R3, 0xff, RZ, 0xc0, !PT ;  /* 0x000000ff03037812 */ /* 0x000fe200078ec0ff */
[----:B------:R-:W-:-:S03]  /*7f90*/  IMAD.MOV.U32 R23, RZ, RZ, R25 ;  /* 0x000000ffff177224 */ /* 0x000fc600078e0019 */
[----:B------:R-:W1:Y:S02]  /*7fa0*/  I2F.U16 R0, R3 ;  /* 0x0000000300007306 */ /* 0x000e640000101000 */
[----:B-1----:R-:W-:-:S05]  /*7fb0*/  F2FP.PACK_AB R0, RZ, R0 ;  /* 0x00000000ff00723e */ /* 0x002fca00000000ff */
[----:B------:R1:W-:Y:S01]  /*7fc0*/  STG.E.U16 [R8.64], R0 ;  /* 0x0000000008007986 */ /* 0x0003e2000c101524 */
[----:B------:R-:W-:Y:S05]  /*7fd0*/  BRA `(.L_x_31031) ;  /* 0x00000d9000007947 */ /* 0x000fea0003800000 */
.L_x_31039:
        /* <DEDUP_REMOVED lines=8> */
[----:B------:R-:W-:Y:S01]  /*8060*/  IMAD.MOV.U32 R23, RZ, RZ, R25 ;  /* 0x000000ffff177224 */ /* 0x000fe200078e0019 */
[----:B------:R-:W1:Y:S02]  /*8070*/  I2F.U16 R4, R3 ;  /* 0x0000000300047306 */ /* 0x000e640000101000 */
[----:B-1----:R1:W-:Y:S01]  /*8080*/  STG.E.64 [R8.64], R4 ;  /* 0x0000000408007986 */ /* 0x0023e2000c101b24 */
[----:B------:R-:W-:Y:S05]  /*8090*/  BRA `(.L_x_31031) ;  /* 0x00000cd000007947 */ /* 0x000fea0003800000 */
.L_x_31042:
[----:B------:R-:W-:Y:S01]  /*80a0*/  LOP3.LUT R3, R3, 0xff, RZ, 0xc0, !PT ;  /* 0x000000ff03037812 */ /* 0x000fe200078ec0ff */
[----:B------:R-:W-:-:S05]  /*80b0*/  IMAD.MOV.U32 R23, RZ, RZ, R25 ;  /* 0x000000ffff177224 */ /* 0x000fca00078e0019 */
[----:B------:R-:W1:Y:S02]  /*80c0*/  I2F.U16 R3, R3 ;  /* 0x0000000300037306 */ /* 0x000e640000101000 */
[----:B-1----:R-:W-:-:S04]  /*80d0*/  F2FP.PACK_AB R3, RZ, R3 ;  /* 0x00000003ff03723e */ /* 0x002fc800000000ff */
[----:B------:R-:W-:-:S05]  /*80e0*/  PRMT R3, R3, 0x5410, RZ ;  /* 0x0000541003037816 */ /* 0x000fca00000000ff */
[----:B------:R1:W-:Y:S01]  /*80f0*/  STG.E [R8.64], R3 ;  /* 0x0000000308007986 */ /* 0x0003e2000c101924 */
[----:B------:R-:W-:Y:S05]  /*8100*/  BRA `(.L_x_31031) ;  /* 0x00000c6000007947 */ /* 0x000fea0003800000 */
.L_x_31041:
[----:B------:R-:W-:Y:S01]  /*8110*/  LOP3.LUT R4, R3, 0xff, RZ, 0xc0, !PT ;  /* 0x000000ff03047812 */ /* 0x000fe200078ec0ff */
[----:B------:R-:W-:-:S05]  /*8120*/  IMAD.MOV.U32 R23, RZ, RZ, R25 ;  /* 0x000000ffff177224 */ /* 0x000fca00078e0019 */
[----:B------:R-:W1:Y:S02]  /*8130*/  I2F.F64.U16 R4, R4 ;  /* 0x0000000400047312 */ /* 0x000e640000101800 */
[----:B-1----:R1:W-:Y:S01]  /*8140*/  STG.E.64 [R8.64], R4 ;  /* 0x0000000408007986 */ /* 0x0023e2000c101b24 */
[----:B------:R-:W-:Y:S05]  /*8150*/  BRA `(.L_x_31031) ;  /* 0x00000c1000007947 */ /* 0x000fea0003800000 */
.L_x_31032:
        /* <DEDUP_REMOVED lines=13> */
.L_x_31045:
[----:B------:R-:W-:Y:S01]  /*8230*/  LOP3.LUT R4, R3, 0xff, RZ, 0xc0, !PT ;  /* 0x000000ff03047812 */ /* 0x000fe200078ec0ff */
[----:B0-----:R-:W-:Y:S01]  /*8240*/  CS2R R6, SRZ ;  /* 0x0000000000067805 */ /* 0x001fe2000001ff00 */
[----:B------:R-:W-:-:S04]  /*8250*/  IMAD.MOV.U32 R23, RZ, RZ, R25 ;  /* 0x000000ffff177224 */ /* 0x000fc800078e0019 */
[----:B------:R-:W0:Y:S02]  /*8260*/  I2F.F64.U16 R4, R4 ;  /* 0x0000000400047312 */ /* 0x000e240000101800 */
[----:B0-----:R0:W-:Y:S01]  /*8270*/  STG.E.128 [R8.64], R4 ;  /* 0x0000000408007986 */ /* 0x0011e2000c101d24 */
[----:B------:R-:W-:Y:S05]  /*8280*/  BRA `(.L_x_31031) ;  /* 0x00000ae000007947 */ /* 0x000fea0003800000 */
.L_x_31044:
[----:B------:R-:W-:-:S13]  /*8290*/  ISETP.NE.AND P0, PT, R0, 0xf, PT ;  /* 0x0000000f0000780c */ /* 0x000fda0003f05270 */
[----:B------:R-:W-:Y:S05]  /*82a0*/  @!P0 BRA `(.L_x_31046) ;  /* 0x0000031000008947 */ /* 0x000fea0003800000 */
[----:B------:R-:W-:-:S13]  /*82b0*/  ISETP.NE.AND P0, PT, R0, 0x17, PT ;  /* 0x000000170000780c */ /* 0x000fda0003f05270 */
[----:B------:R-:W-:Y:S05]  /*82c0*/  @!P0 BRA `(.L_x_31047) ;  /* 0x0000017000008947 */ /* 0x000fea0003800000 */
[----:B------:R-:W-:-:S13]  /*82d0*/  ISETP.NE.AND P0, PT, R0, 0x18, PT ;  /* 0x000000180000780c */ /* 0x000fda0003f05270 */
[----:B------:R-:W-:Y:S05]  /*82e0*/  @P0 BRA `(.L_x_31036) ;  /* 0x000008b000000947 */ /* 0x000fea0003800000 */
[----:B------:R-:W-:Y:S01]  /*82f0*/  LOP3.LUT R4, R3, 0xff, RZ, 0xc0, !PT ;  /* 0x000000ff03047812 */ /* 0x000fe200078ec0ff */
[----:B------:R-:W-:Y:S03]  /*8300*/  BSSY B0, `(.L_x_31048) ;  /* 0x000000f000007945 */ /* 0x000fe60003800000 */
[----:B0-----:R-:W0:Y:S02]  /*8310*/  I2F.U16 R7, R4 ;  /* 0x0000000400077306 */ /* 0x001e240000101000 */
[C---:B0-----:R-:W-:Y:S02]  /*8320*/  LOP3.LUT R3, R7.reuse, 0x7fffffff, RZ, 0xc0, !PT ;  /* 0x7fffffff07037812 */ /* 0x041fe400078ec0ff */
[----:B------:R-:W-:Y:S02]  /*8330*/  LOP3.LUT R0, R7, 0x80000000, RZ, 0xc0, !PT ;  /* 0x8000000007007812 */ /* 0x000fe400078ec0ff */
[----:B------:R-:W-:-:S02]  /*8340*/  ISETP.GT.U32.AND P0, PT, R3, 0x43efffff, PT ;  /* 0x43efffff0300780c */ /* 0x000fc40003f04070 */
        /* <DEDUP_REMOVED lines=10> */
.L_x_31049:
[----:B------:R-:W-:Y:S05]  /*83f0*/  BSYNC B0 ;  /* 0x0000000000007941 */ /* 0x000fea0003800000 */
.L_x_31048:
[----:B------:R-:W-:Y:S01]  /*8400*/  LOP3.LUT R5, R0, R5, RZ, 0xfc, !PT ;  /* 0x0000000500057212 */ /* 0x000fe200078efcff */
[----:B------:R-:W-:-:S04]  /*8410*/  IMAD.MOV.U32 R23, RZ, RZ, R25 ;  /* 0x000000ffff177224 */ /* 0x000fc800078e0019 */
[----:B------:R0:W-:Y:S01]  /*8420*/  STG.E.U8 [R8.64], R5 ;  /* 0x0000000508007986 */ /* 0x0001e2000c101124 */
[----:B------:R-:W-:Y:S05]  /*8430*/  BRA `(.L_x_31031) ;  /* 0x0000093000007947 */ /* 0x000fea0003800000 */
.L_x_31047:
[----:B------:R-:W-:Y:S01]  /*8440*/  LOP3.LUT R0, R3, 0xff, RZ, 0xc0, !PT ;  /* 0x000000ff03007812 */ /* 0x000fe200078ec0ff */
[----:B------:R-:W-:Y:S03]  /*8450*/  BSSY B0, `(.L_x_31050) ;  /* 0x0000010000007945 */ /* 0x000fe60003800000 */
[----:B------:R-:W1:Y:S02]  /*8460*/  I2F.U16 R5, R0 ;  /* 0x0000000000057306 */ /* 0x000e640000101000 */
[----:B-1----:R-:W-:-:S04]  /*8470*/  LOP3.LUT R3, R5, 0x7fffffff, RZ, 0xc0, !PT ;  /* 0x7fffffff05037812 */ /* 0x002fc800078ec0ff */
        /* <DEDUP_REMOVED lines=10> */
.L_x_31051:
[----:B------:R-:W-:Y:S01]  /*8520*/  IMAD.MOV.U32 R0, RZ, RZ, 0x7f ;  /* 0x0000007fff007424 */ /* 0x000fe200078e00ff */
[----:B------:R-:W-:-:S04]  /*8530*/  ISETP.GT.U32.AND P0, PT, R3, 0x7f800000, PT ;  /* 0x7f8000000300780c */ /* 0x000fc80003f04070 */
[----:B------:R-:W-:-:S04]  /*8540*/  SEL R0, R0, 0x7c, P0 ;  /* 0x0000007c00007807 */ /* 0x000fc80000000000 */
.L_x_31052:
[----:B------:R-:W-:Y:S05]  /*8550*/  BSYNC B0 ;  /* 0x0000000000007941 */ /* 0x000fea0003800000 */
.L_x_31050:
[----:B------:R-:W-:Y:S01]  /*8560*/  LOP3.LUT R3, R5, 0x80000000, RZ, 0xc0, !PT ;  /* 0x8000000005037812 */ /* 0x000fe200078ec0ff */
[----:B------:R-:W-:-:S03]  /*8570*/  IMAD.MOV.U32 R23, RZ, RZ, R25 ;  /* 0x000000ffff177224 */ /* 0x000fc600078e0019 */
[----:B------:R-:W-:-:S04]  /*8580*/  SHF.R.U32.HI R3, RZ, 0x18, R3 ;  /* 0x00000018ff037819 */ /* 0x000fc80000011603 */
[----:B------:R-:W-:-:S05]  /*8590*/  LOP3.LUT R3, R0, R3, RZ, 0xfc, !PT ;  /* 0x0000000300037212 */ /* 0x000fca00078efcff */
[----:B------:R1:W-:Y:S01]  /*85a0*/  STG.E.U8 [R8.64], R3 ;  /* 0x0000000308007986 */ /* 0x0003e2000c101124 */
[----:B------:R-:W-:Y:S05]  /*85b0*/  BRA `(.L_x_31031) ;  /* 0x000007b000007947 */ /* 0x000fea0003800000 */
.L_x_31046:
[----:B------:R-:W-:Y:S01]  /*85c0*/  LOP3.LUT R3, R3, 0xff, RZ, 0xc0, !PT ;  /* 0x000000ff03037812 */ /* 0x000fe200078ec0ff */
[----:B------:R-:W-:-:S03]  /*85d0*/  IMAD.MOV.U32 R23, RZ, RZ, R25 ;  /* 0x000000ffff177224 */ /* 0x000fc600078e0019 */
[----:B------:R-:W1:Y:S02]  /*85e0*/  I2F.U16 R0, R3 ;  /* 0x0000000300007306 */ /* 0x000e640000101000 */
[----:B-1----:R-:W-:-:S05]  /*85f0*/  F2FP.BF16.PACK_AB R0, RZ, R0 ;  /* 0x00000000ff00723e */ /* 0x002fca00000010ff */
[----:B------:R1:W-:Y:S01]  /*8600*/  STG.E.U16 [R8.64], R0 ;  /* 0x0000000008007986 */ /* 0x0003e2000c101524 */
[----:B------:R-:W-:Y:S05]  /*8610*/  BRA `(.L_x_31031) ;  /* 0x0000075000007947 */ /* 0x000fea0003800000 */
.L_x_31043:
        /* <DEDUP_REMOVED lines=8> */
[----:B------:R-:W-:Y:S01]  /*86a0*/  LOP3.LUT R3, R3, 0xff, RZ, 0xc0, !PT ;  /* 0x000000ff03037812 */ /* 0x000fe200078ec0ff */
[----:B------:R-:W-:-:S04]  /*86b0*/  IMAD.MOV.U32 R23, RZ, RZ, R25 ;  /* 0x000000ffff177224 */ /* 0x000fc800078e0019 */
[----:B------:R1:W-:Y:S01]  /*86c0*/  STG.E.U16 [R8.64], R3 ;  /* 0x0000000308007986 */ /* 0x0003e2000c101524 */
[----:B------:R-:W-:Y:S05]  /*86d0*/  BRA `(.L_x_31031) ;  /* 0x0000069000007947 */ /* 0x000fea0003800000 */
.L_x_31055:
[----:B------:R-:W-:Y:S01]  /*86e0*/  LOP3.LUT R0, R3, 0xff, RZ, 0xc0, !PT ;  /* 0x000000ff03007812 */ /* 0x000fe200078ec0ff */
[----:B------:R-:W-:Y:S01]  /*86f0*/  BSSY B0, `(.L_x_31056) ;  /* 0x0000015000007945 */ /* 0x000fe20003800000 */
[----:B------:R-:W-:Y:S02]  /*8700*/  IMAD.MOV.U32 R4, RZ, RZ, 0x80 ;  /* 0x00000080ff047424 */ /* 0x000fe400078e00ff */
[----:B------:R-:W1:Y:S02]  /*8710*/  I2F.U16 R5, R0 ;  /* 0x0000000000057306 */ /* 0x000e640000101000 */
[----:B-1----:R-:W-:-:S04]  /*8720*/  LOP3.LUT R3, R5, 0x7fffffff, RZ, 0xc0, !PT ;  /* 0x7fffffff05037812 */ /* 0x002fc800078ec0ff */
        /* <DEDUP_REMOVED lines=13> */
.L_x_31058:
[----:B------:R-:W-:-:S04]  /*8800*/  LOP3.LUT R3, R5, 0x80000000, RZ, 0xc0, !PT ;  /* 0x8000000005037812 */ /* 0x000fc800078ec0ff */
[----:B------:R-:W-:-:S04]  /*8810*/  SHF.R.U32.HI R3, RZ, 0x18, R3 ;  /* 0x00000018ff037819 */ /* 0x000fc80000011603 */
[----:B------:R-:W-:-:S04]  /*8820*/  LOP3.LUT R0, R0, R3, RZ, 0xfc, !PT ;  /* 0x0000000300007212 */ /* 0x000fc800078efcff */
[----:B------:R-:W-:Y:S02]  /*8830*/  PRMT R4, R0, 0x7610, R4 ;  /* 0x0000761000047816 */ /* 0x000fe40000000004 */
.L_x_31057:
[----:B------:R-:W-:Y:S05]  /*8840*/  BSYNC B0 ;  /* 0x0000000000007941 */ /* 0x000fea0003800000 */
.L_x_31056:
[----:B------:R1:W-:Y:S01]  /*8850*/  STG.E.U8 [R8.64], R4 ;  /* 0x0000000408007986 */ /* 0x0003e2000c101124 */
[----:B------:R-:W-:Y:S01]  /*8860*/  IMAD.MOV.U32 R23, RZ, RZ, R25 ;  /* 0x000000ffff177224 */ /* 0x000fe200078e0019 */
[----:B------:R-:W-:Y:S05]  /*8870*/  BRA `(.L_x_31031) ;  /* 0x000004f000007947 */ /* 0x000fea0003800000 */
.L_x_31054:
        /* <DEDUP_REMOVED lines=18> */
.L_x_31061:
[----:B------:R-:W-:-:S04]  /*89a0*/  LOP3.LUT R3, R5, 0x80000000, RZ, 0xc0, !PT ;  /* 0x8000000005037812 */ /* 0x000fc800078ec0ff */
[----:B------:R-:W-:-:S04]  /*89b0*/  SHF.R.U32.HI R3, RZ, 0x18, R3 ;  /* 0x00000018ff037819 */ /* 0x000fc80000011603 */
[----:B------:R-:W-:-:S04]  /*89c0*/  LOP3.LUT R0, R0, R3, RZ, 0xfc, !PT ;  /* 0x0000000300007212 */ /* 0x000fc800078efcff */
[----:B------:R-:W-:Y:S02]  /*89d0*/  PRMT R4, R0, 0x7610, R4 ;  /* 0x0000761000047816 */ /* 0x000fe40000000004 */
.L_x_31060:
[----:B------:R-:W-:Y:S05]  /*89e0*/  BSYNC B0 ;  /* 0x0000000000007941 */ /* 0x000fea0003800000 */
.L_x_31059:
[----:B------:R1:W-:Y:S01]  /*89f0*/  STG.E.U8 [R8.64], R4 ;  /* 0x0000000408007986 */ /* 0x0003e2000c101124 */
[----:B------:R-:W-:Y:S01]  /*8a00*/  IMAD.MOV.U32 R23, RZ, RZ, R25 ;  /* 0x000000ffff177224 */ /* 0x000fe200078e0019 */
[----:B------:R-:W-:Y:S05]  /*8a10*/  BRA `(.L_x_31031) ;  /* 0x0000035000007947 */ /* 0x000fea0003800000 */
.L_x_31053:
[----:B------:R-:W-:-:S13]  /*8a20*/  ISETP.NE.AND P0, PT, R0, 0x1c, PT ;  /* 0x0000001c0000780c */ /* 0x000fda0003f05270 */
[----:B------:R-:W-:Y:S05]  /*8a30*/  @!P0 BRA `(.L_x_31062) ;  /* 0x0000030000008947 */ /* 0x000fea0003800000 */
[----:B------:R-:W-:-:S13]  /*8a40*/  ISETP.NE.AND P0, PT, R0, 0x1d, PT ;  /* 0x0000001d0000780c */ /* 0x000fda0003f05270 */
[----:B------:R-:W-:Y:S05]  /*8a50*/  @!P0 BRA `(.L_x_31063) ;  /* 0x0000029000008947 */ /* 0x000fea0003800000 */
[----:B------:R-:W-:-:S13]  /*8a60*/  ISETP.NE.AND P0, PT, R0, 0x2c, PT ;  /* 0x0000002c0000780c */ /* 0x000fda0003f05270 */
[----:B------:R-:W-:Y:S05]  /*8a70*/  @P0 BRA `(.L_x_31036) ;  /* 0x0000012000000947 */ /* 0x000fea0003800000 */
[----:B------:R-:W-:Y:S01]  /*8a80*/  LOP3.LUT R5, R3, 0xff, RZ, 0xc0, !PT ;  /* 0x000000ff03057812 */ /* 0x000fe200078ec0ff */
[----:B------:R-:W-:Y:S01]  /*8a90*/  IMAD.MOV.U32 R23, RZ, RZ, R25 ;  /* 0x000000ffff177224 */ /* 0x000fe200078e0019 */
[----:B------:R-:W-:Y:S02]  /*8aa0*/  PLOP3.LUT P0, PT, PT, PT, PT, 0x80, 0x0 ;  /* 0x000000000000781c */ /* 0x000fe40003f0f070 */
[----:B0-----:R-:W0:Y:S02]  /*8ab0*/  I2F.U16 R6, R5 ;  /* 0x0000000500067306 */ /* 0x001e240000101000 */
        /* <DEDUP_REMOVED lines=14> */
.L_x_31036:
[----:B------:R-:W-:Y:S01]  /*8ba0*/  MOV R14, 0x0 ;  /* 0x00000000000e7802 */ /* 0x000fe20000000f00 */
[----:B------:R-:W-:Y:S02]  /*8bb0*/  IMAD.MOV.U32 R4, RZ, RZ, c[0x4][0x178] ;  /* 0x01005e00ff047624 */ /* 0x000fe400078e00ff */
[----:B------:R-:W-:Y:S02]  /*8bc0*/  IMAD.MOV.U32 R5, RZ, RZ, c[0x4][0x17c] ;  /* 0x01005f00ff057624 */ /* 0x000fe400078e00ff */
[----:B0-----:R-:W-:Y:S01]  /*8bd0*/  IMAD.MOV.U32 R6, RZ, RZ, c[0x4][0x180] ;  /* 0x01006000ff067624 */ /* 0x001fe200078e00ff */
        /* <DEDUP_REMOVED lines=17> */
.L_x_31063:
[----:B------:R-:W-:Y:S01]  /*8cf0*/  LOP3.LUT R4, R3, 0xff, RZ, 0xc0, !PT ;  /* 0x000000ff03047812 */ /* 0x000fe200078ec0ff */
[----:B------:R-:W-:Y:S02]  /*8d00*/  IMAD.MOV.U32 R5, RZ, RZ, RZ ;  /* 0x000000ffff057224 */ /* 0x000fe400078e00ff */
[----:B------:R-:W-:-:S03]  /*8d10*/  IMAD.MOV.U32 R23, RZ, RZ, R25 ;  /* 0x000000ffff177224 */ /* 0x000fc600078e0019 */
[----:B------:R1:W-:Y:S01]  /*8d20*/  STG.E.64 [R8.64], R4 ;  /* 0x0000000408007986 */ /* 0x0003e2000c101b24 */
[----:B------:R-:W-:Y:S05]  /*8d30*/  BRA `(.L_x_31031) ;  /* 0x0000003000007947 */ /* 0x000fea0003800000 */
.L_x_31062:
[----:B------:R-:W-:Y:S01]  /*8d40*/  LOP3.LUT R3, R3, 0xff, RZ, 0xc0, !PT ;  /* 0x000000ff03037812 */ /* 0x000fe200078ec0ff */
[----:B------:R-:W-:-:S04]  /*8d50*/  IMAD.MOV.U32 R23, RZ, RZ, R25 ;  /* 0x000000ffff177224 */ /* 0x000fc800078e0019 */
[----:B------:R1:W-:Y:S03]  /*8d60*/  STG.E [R8.64], R3 ;  /* 0x0000000308007986 */ /* 0x0003e6000c101924 */
.L_x_31031:
[----:B------:R-:W-:Y:S05]  /*8d70*/  BSYNC B6 ;  /* 0x0000000000067941 */ /* 0x000fea0003800000 */
.L_x_31030:
[----:B------:R-:W-:Y:S01]  /*8d80*/  ISETP.GE.AND P0, PT, R23, R16, PT ;  /* 0x000000101700720c */ /* 0x000fe20003f06270 */
[----:B------:R-:W-:-:S12]  /*8d90*/  BSSY B6, `(.L_x_31064) ;  /* 0x0000200000067945 */ /* 0x000fd80003800000 */
[----:B------:R-:W-:Y:S05]  /*8da0*/  @P0 BRA `(.L_x_31065) ;  /* 0x00001fe000000947 */ /* 0x000fea0003800000 */
[----:B-1----:R-:W-:Y:S01]  /*8db0*/  IMAD R0, R2, 0x200, R23 ;  /* 0x0000020002007824 */ /* 0x002fe200078e0217 */
        /* <DEDUP_REMOVED lines=17> */
.L_x_31069:
[----:B------:R0:W-:Y:S01]  /*8ed0*/  STG.E.U8 [R8.64], R22 ;  /* 0x0000001608007986 */ /* 0x0001e2000c101124 */
[----:B------:R-:W-:Y:S05]  /*8ee0*/  BRA `(.L_x_31071) ;  /* 0x00000e9000007947 */ /* 0x000fea0003800000 */
.L_x_31068:
        /* <DEDUP_REMOVED lines=10> */
.L_x_31073:
[----:B------:R-:W-:-:S05]  /*8f90*/  LOP3.LUT R3, R22, 0xff, RZ, 0xc0, !PT ;  /* 0x000000ff16037812 */ /* 0x000fca00078ec0ff */
[----:B------:R0:W-:Y:S01]  /*8fa0*/  STG.E [R8.64], R3 ;  /* 0x0000000308007986 */ /* 0x0001e2000c101924 */
[----:B------:R-:W-:Y:S05]  /*8fb0*/  BRA `(.L_x_31071) ;  /* 0x00000dc000007947 */ /* 0x000fea0003800000 */
.L_x_31072:
[----:B------:R-:W-:-:S05]  /*8fc0*/  LOP3.LUT R3, R22, 0xff, RZ, 0xc0, !PT ;  /* 0x000000ff16037812 */ /* 0x000fca00078ec0ff */
[----:B------:R0:W-:Y:S01]  /*8fd0*/  STG.E.U16 [R8.64], R3 ;  /* 0x0000000308007986 */ /* 0x0001e2000c101524 */
[----:B------:R-:W-:Y:S05]  /*8fe0*/  BRA `(.L_x_31071) ;  /* 0x00000d9000007947 */ /* 0x000fea0003800000 */
.L_x_31067:
[----:B------:R-:W-:-:S13]  /*8ff0*/  ISETP.GT.AND P0, PT, R0, 0x6, PT ;  /* 0x000000060000780c */ /* 0x000fda0003f04270 */
[----:B------:R-:W-:Y:S05]  /*9000*/  @P0 BRA `(.L_x_31074) ;  /* 0x000000d000000947 */ /* 0x000fea0003800000 */
[----:B------:R-:W-:-:S13]  /*9010*/  ISETP.NE.AND P0, PT, R0, 0x5, PT ;  /* 0x000000050000780c */ /* 0x000fda0003f05270 */
[----:B------:R-:W-:Y:S05]  /*9020*/  @!P0 BRA `(.L_x_31075) ;  /* 0x0000006000008947 */ /* 0x000fea0003800000 */
[----:B------:R-:W-:-:S13]  /*9030*/  ISETP.NE.AND P0, PT, R0, 0x6, PT ;  /* 0x000000060000780c */ /* 0x000fda0003f05270 */
[----:B------:R-:W-:Y:S05]  /*9040*/  @P0 BRA `(.L_x_31070) ;  /* 0x00000b9000000947 */ /* 0x000fea0003800000 */
[----:B------:R-:W-:-:S06]  /*9050*/  LOP3.LUT R3, R22, 0xff, RZ, 0xc0, !PT ;  /* 0x000000ff16037812 */ /* 0x000fcc00078ec0ff */
[----:B------:R-:W0:Y:S02]  /*9060*/  I2F.U16 R3, R3 ;  /* 0x0000000300037306 */ /* 0x000e240000101000 */
[----:B0-----:R0:W-:Y:S01]  /*9070*/  STG.E [R8.64], R3 ;  /* 0x0000000308007986 */ /* 0x0011e2000c101924 */
[----:B------:R-:W-:Y:S05]  /*9080*/  BRA `(.L_x_31071) ;  /* 0x00000cf000007947 */ /* 0x000fea0003800000 */
.L_x_31075:
[----:B------:R-:W-:-:S04]  /*9090*/  LOP3.LUT R22, R22, 0xff, RZ, 0xc0, !PT ;  /* 0x000000ff16167812 */ /* 0x000fc800078ec0ff */
[----:B------:R-:W0:Y:S02]  /*90a0*/  I2F.U16 R0, R22 ;  /* 0x0000001600007306 */ /* 0x000e240000101000 */
[----:B0-----:R-:W-:-:S05]  /*90b0*/  F2FP.PACK_AB R0, RZ, R0 ;  /* 0x00000000ff00723e */ /* 0x001fca00000000ff */
[----:B------:R0:W-:Y:S01]  /*90c0*/  STG.E.U16 [R8.64], R0 ;  /* 0x0000000008007986 */ /* 0x0001e2000c101524 */
[----:B------:R-:W-:Y:S05]  /*90d0*/  BRA `(.L_x_31071) ;  /* 0x00000ca000007947 */ /* 0x000fea0003800000 */
.L_x_31074:
[----:B------:R-:W-:-:S13]  /*90e0*/  ISETP.NE.AND P0, PT, R0, 0x7, PT ;  /* 0x000000070000780c */ /* 0x000fda0003f05270 */
[----:B------:R-:W-:Y:S05]  /*90f0*/  @!P0 BRA `(.L_x_31076) ;  /* 0x000000f000008947 */ /* 0x000fea0003800000 */
[----:B------:R-:W-:-:S13]  /*9100*/  ISETP.NE.AND P0, PT, R0, 0x8, PT ;  /* 0x000000080000780c */ /* 0x000fda0003f05270 */
[----:B------:R-:W-:Y:S05]  /*9110*/  @!P0 BRA `(.L_x_31077) ;  /* 0x0000007000008947 */ /* 0x000fea0003800000 */
[----:B------:R-:W-:-:S13]  /*9120*/  ISETP.NE.AND P0, PT, R0, 0x9, PT ;  /* 0x000000090000780c */ /* 0x000fda0003f05270 */
[----:B------:R-:W-:Y:S05]  /*9130*/  @P0 BRA `(.L_x_31070) ;  /* 0x00000aa000000947 */ /* 0x000fea0003800000 */
[----:B------:R-:W-:Y:S01]  /*9140*/  LOP3.LUT R22, R22, 0xff, RZ, 0xc0, !PT ;  /* 0x000000ff16167812 */ /* 0x000fe200078ec0ff */
[----:B------:R-:W-:-:S03]  /*9150*/  IMAD.MOV.U32 R5, RZ, RZ, RZ ;  /* 0x000000ffff057224 */ /* 0x000fc600078e00ff */
[----:B------:R-:W0:Y:S02]  /*9160*/  I2F.U16 R4, R22 ;  /* 0x0000001600047306 */ /* 0x000e240000101000 */
[----:B0-----:R0:W-:Y:S01]  /*9170*/  STG.E.64 [R8.64], R4 ;  /* 0x0000000408007986 */ /* 0x0011e2000c101b24 */
[----:B------:R-:W-:Y:S05]  /*9180*/  BRA `(.L_x_31071) ;  /* 0x00000bf000007947 */ /* 0x000fea0003800000 */
.L_x_31077:
[----:B------:R-:W-:-:S06]  /*9190*/  LOP3.LUT R22, R22, 0xff, RZ, 0xc0, !PT ;  /* 0x000000ff16167812 */ /* 0x000fcc00078ec0ff */
[----:B------:R-:W0:Y:S02]  /*91a0*/  I2F.U16 R22, R22 ;  /* 0x0000001600167306 */ /* 0x000e240000101000 */
[----:B0-----:R-:W-:-:S04]  /*91b0*/  F2FP.PACK_AB R3, RZ, R22 ;  /* 0x00000016ff03723e */ /* 0x001fc800000000ff */
[----:B------:R-:W-:-:S05]  /*91c0*/  PRMT R3, R3, 0x5410, RZ ;  /* 0x0000541003037816 */ /* 0x000fca00000000ff */
[----:B------:R0:W-:Y:S01]  /*91d0*/  STG.E [R8.64], R3 ;  /* 0x0000000308007986 */ /* 0x0001e2000c101924 */
[----:B------:R-:W-:Y:S05]  /*91e0*/  BRA `(.L_x_31071) ;  /* 0x00000b9000007947 */ /* 0x000fea0003800000 */
.L_x_31076:
[----:B------:R-:W-:-:S06]  /*91f0*/  LOP3.LUT R4, R22, 0xff, RZ, 0xc0, !PT ;  /* 0x000000ff16047812 */ /* 0x000fcc00078ec0ff */
[----:B------:R-:W0:Y:S02]  /*9200*/  I2F.F64.U16 R4, R4 ;  /* 0x0000000400047312 */ /* 0x000e240000101800 */
[----:B0-----:R0:W-:Y:S01]  /*9210*/  STG.E.64 [R8.64], R4 ;  /* 0x0000000408007986 */ /* 0x0011e2000c101b24 */
[----:B------:R-:W-:Y:S05]  /*9220*/  BRA `(.L_x_31071) ;  /* 0x00000b5000007947 */ /* 0x000fea0003800000 */
.L_x_31066:
        /* <DEDUP_REMOVED lines=12> */
.L_x_31080:
[----:B------:R-:W-:Y:S01]  /*92f0*/  LOP3.LUT R4, R22, 0xff, RZ, 0xc0, !PT ;  /* 0x000000ff16047812 */ /* 0x000fe200078ec0ff */
[----:B------:R-:W-:-:S05]  /*9300*/  CS2R R6, SRZ ;  /* 0x0000000000067805 */ /* 0x000fca000001ff00 */
[----:B------:R-:W0:Y:S02]  /*9310*/  I2F.F64.U16 R4, R4 ;  /* 0x0000000400047312 */ /* 0x000e240000101800 */
[----:B0-----:R0:W-:Y:S01]  /*9320*/  STG.E.128 [R8.64], R4 ;  /* 0x0000000408007986 */ /* 0x0011e2000c101d24 */
[----:B------:R-:W-:Y:S05]  /*9330*/  BRA `(.L_x_31071) ;  /* 0x00000a4000007947 */ /* 0x000fea0003800000 */
.L_x_31079:
        /* <DEDUP_REMOVED lines=8> */
[----:B------:R-:W0:Y:S02]  /*93c0*/  I2F.U16 R7, R22 ;  /* 0x0000001600077306 */ /* 0x000e240000101000 */
        /* <DEDUP_REMOVED lines=13> */
.L_x_31084:
[----:B------:R-:W-:Y:S05]  /*94a0*/  BSYNC B0 ;  /* 0x0000000000007941 */ /* 0x000fea0003800000 */
.L_x_31083:
[----:B------:R-:W-:-:S05]  /*94b0*/  LOP3.LUT R5, R0, R5, RZ, 0xfc, !PT ;  /* 0x0000000500057212 */ /* 0x000fca00078efcff */
[----:B------:R0:W-:Y:S01]  /*94c0*/  STG.E.U8 [R8.64], R5 ;  /* 0x0000000508007986 */ /* 0x0001e2000c101124 */
[----:B------:R-:W-:Y:S05]  /*94d0*/  BRA `(.L_x_31071) ;  /* 0x000008a000007947 */ /* 0x000fea0003800000 */
.L_x_31082:
[----:B------:R-:W-:Y:S01]  /*94e0*/  LOP3.LUT R22, R22, 0xff, RZ, 0xc0, !PT ;  /* 0x000000ff16167812 */ /* 0x000fe200078ec0ff */
[----:B------:R-:W-:Y:S03]  /*94f0*/  BSSY B0, `(.L_x_31085) ;  /* 0x0000010000007945 */ /* 0x000fe60003800000 */
[----:B------:R-:W0:Y:S02]  /*9500*/  I2F.U16 R5, R22 ;  /* 0x0000001600057306 */ /* 0x000e240000101000 */
        /* <DEDUP_REMOVED lines=11> */
.L_x_31086:
[----:B------:R-:W-:Y:S01]  /*95c0*/  IMAD.MOV.U32 R0, RZ, RZ, 0x7f ;  /* 0x0000007fff007424 */ /* 0x000fe200078e00ff */
[----:B------:R-:W-:-:S04]  /*95d0*/  ISETP.GT.U32.AND P0, PT, R3, 0x7f800000, PT ;  /* 0x7f8000000300780c */ /* 0x000fc80003f04070 */
[----:B------:R-:W-:-:S04]  /*95e0*/  SEL R0, R0, 0x7c, P0 ;  /* 0x0000007c00007807 */ /* 0x000fc80000000000 */
.L_x_31087:
[----:B------:R-:W-:Y:S05]  /*95f0*/  BSYNC B0 ;  /* 0x0000000000007941 */ /* 0x000fea0003800000 */
.L_x_31085:
[----:B------:R-:W-:-:S04]  /*9600*/  LOP3.LUT R3, R5, 0x80000000, RZ, 0xc0, !PT ;  /* 0x8000000005037812 */ /* 0x000fc800078ec0ff */
[----:B------:R-:W-:-:S04]  /*9610*/  SHF.R.U32.HI R3, RZ, 0x18, R3 ;  /* 0x00000018ff037819 */ /* 0x000fc80000011603 */
[----:B------:R-:W-:-:S05]  /*9620*/  LOP3.LUT R3, R0, R3, RZ, 0xfc, !PT ;  /* 0x0000000300037212 */ /* 0x000fca00078efcff */
[----:B------:R0:W-:Y:S01]  /*9630*/  STG.E.U8 [R8.64], R3 ;  /* 0x0000000308007986 */ /* 0x0001e2000c101124 */
[----:B------:R-:W-:Y:S05]  /*9640*/  BRA `(.L_x_31071) ;  /* 0x0000073000007947 */ /* 0x000fea0003800000 */
.L_x_31081:
[----:B------:R-:W-:-:S04]  /*9650*/  LOP3.LUT R22, R22, 0xff, RZ, 0xc0, !PT ;  /* 0x000000ff16167812 */ /* 0x000fc800078ec0ff */
[----:B------:R-:W0:Y:S02]  /*9660*/  I2F.U16 R0, R22 ;  /* 0x0000001600007306 */ /* 0x000e240000101000 */
[----:B0-----:R-:W-:-:S05]  /*9670*/  F2FP.BF16.PACK_AB R0, RZ, R0 ;  /* 0x00000000ff00723e */ /* 0x001fca00000010ff */
[----:B------:R0:W-:Y:S01]  /*9680*/  STG.E.U16 [R8.64], R0 ;  /* 0x0000000008007986 */ /* 0x0001e2000c101524 */
[----:B------:R-:W-:Y:S05]  /*9690*/  BRA `(.L_x_31071) ;  /* 0x000006e000007947 */ /* 0x000fea0003800000 */
.L_x_31078:
        /* <DEDUP_REMOVED lines=8> */
[----:B------:R-:W-:-:S05]  /*9720*/  LOP3.LUT R3, R22, 0xff, RZ, 0xc0, !PT ;  /* 0x000000ff16037812 */ /* 0x000fca00078ec0ff */
[----:B------:R0:W-:Y:S01]  /*9730*/  STG.E.U16 [R8.64], R3 ;  /* 0x0000000308007986 */ /* 0x0001e2000c101524 */
[----:B------:R-:W-:Y:S05]  /*9740*/  BRA `(.L_x_31071) ;  /* 0x0000063000007947 */ /* 0x000fea0003800000 */
.L_x_31090:
[----:B------:R-:W-:Y:S01]  /*9750*/  LOP3.LUT R22, R22, 0xff, RZ, 0xc0, !PT ;  /* 0x000000ff16167812 */ /* 0x000fe200078ec0ff */
[----:B------:R-:W-:Y:S01]  /*9760*/  BSSY B0, `(.L_x_31091) ;  /* 0x0000015000007945 */ /* 0x000fe20003800000 */
[----:B------:R-:W-:Y:S02]  /*9770*/  IMAD.MOV.U32 R4, RZ, RZ, 0x80 ;  /* 0x00000080ff047424 */ /* 0x000fe400078e00ff */
[----:B------:R-:W0:Y:S02]  /*9780*/  I2F.U16 R5, R22 ;  /* 0x0000001600057306 */ /* 0x000e240000101000 */
        /* <DEDUP_REMOVED lines=14> */
.L_x_31093:
[----:B------:R-:W-:-:S04]  /*9870*/  LOP3.LUT R3, R5, 0x80000000, RZ, 0xc0, !PT ;  /* 0x8000000005037812 */ /* 0x000fc800078ec0ff */
[----:B------:R-:W-:-:S04]  /*9880*/  SHF.R.U32.HI R3, RZ, 0x18, R3 ;  /* 0x00000018ff037819 */ /* 0x000fc80000011603 */
[----:B------:R-:W-:-:S04]  /*9890*/  LOP3.LUT R0, R0, R3, RZ, 0xfc, !PT ;  /* 0x0000000300007212 */ /* 0x000fc800078efcff */
[----:B------:R-:W-:Y:S02]  /*98a0*/  PRMT R4, R0, 0x7610, R4 ;  /* 0x0000761000047816 */ /* 0x000fe40000000004 */
.L_x_31092:
[----:B------:R-:W-:Y:S05]  /*98b0*/  BSYNC B0 ;  /* 0x0000000000007941 */ /* 0x000fea0003800000 */
.L_x_31091:
[----:B------:R0:W-:Y:S01]  /*98c0*/  STG.E.U8 [R8.64], R4 ;  /* 0x0000000408007986 */ /* 0x0001e2000c101124 */
[----:B------:R-:W-:Y:S05]  /*98d0*/  BRA `(.L_x_31071) ;  /* 0x000004a000007947 */ /* 0x000fea0003800000 */
.L_x_31089:
        /* <DEDUP_REMOVED lines=18> */
.L_x_31096:
[----:B------:R-:W-:-:S04]  /*9a00*/  LOP3.LUT R3, R5, 0x80000000, RZ, 0xc0, !PT ;  /* 0x8000000005037812 */ /* 0x000fc800078ec0ff */
[----:B------:R-:W-:-:S04]  /*9a10*/  SHF.R.U32.HI R3, RZ, 0x18, R3 ;  /* 0x00000018ff037819 */ /* 0x000fc80000011603 */
[----:B------:R-:W-:-:S04]  /*9a20*/  LOP3.LUT R0, R0, R3, RZ, 0xfc, !PT ;  /* 0x0000000300007212 */ /* 0x000fc800078efcff */
[----:B------:R-:W-:Y:S02]  /*9a30*/  PRMT R4, R0, 0x7610, R4 ;  /* 0x0000761000047816 */ /* 0x000fe40000000004 */
.L_x_31095:
[----:B------:R-:W-:Y:S05]  /*9a40*/  BSYNC B0 ;  /* 0x0000000000007941 */ /* 0x000fea0003800000 */
.L_x_31094:
[----:B------:R0:W-:Y:S01]  /*9a50*/  STG.E.U8 [R8.64], R4 ;  /* 0x0000000408007986 */ /* 0x0001e2000c101124 */
[----:B------:R-:W-:Y:S05]  /*9a60*/  BRA `(.L_x_31071) ;  /* 0x0000031000007947 */ /* 0x000fea0003800000 */
.L_x_31088:
[----:B------:R-:W-:-:S13]  /*9a70*/  ISETP.NE.AND P0, PT, R0, 0x1c, PT ;  /* 0x0000001c0000780c */ /* 0x000fda0003f05270 */
[----:B------:R-:W-:Y:S05]  /*9a80*/  @!P0 BRA `(.L_x_31097) ;  /* 0x000002d000008947 */ /* 0x000fea0003800000 */
[----:B------:R-:W-:-:S13]  /*9a90*/  ISETP.NE.AND P0, PT, R0, 0x1d, PT ;  /* 0x0000001d0000780c */ /* 0x000fda0003f05270 */
[----:B------:R-:W-:Y:S05]  /*9aa0*/  @!P0 BRA `(.L_x_31098) ;  /* 0x0000027000008947 */ /* 0x000fea0003800000 */
[----:B------:R-:W-:-:S13]  /*9ab0*/  ISETP.NE.AND P0, PT, R0, 0x2c, PT ;  /* 0x0000002c0000780c */ /* 0x000fda0003f05270 */
[----:B------:R-:W-:Y:S05]  /*9ac0*/  @P0 BRA `(.L_x_31070) ;  /* 0x0000011000000947 */ /* 0x000fea0003800000 */
[----:B------:R-:W-:Y:S02]  /*9ad0*/  LOP3.LUT R22, R22, 0xff, RZ, 0xc0, !PT ;  /* 0x000000ff16167812 */ /* 0x000fe400078ec0ff */
[----:B------:R-:W-:-:S04]  /*9ae0*/  PLOP3.LUT P0, PT, PT, PT, PT, 0x80, 0x0 ;  /* 0x000000000000781c */ /* 0x000fc80003f0f070 */
[----:B------:R-:W0:Y:S02]  /*9af0*/  I2F.U16 R22, R22 ;  /* 0x0000001600167306 */ /* 0x000e240000101000 */
        /* <DEDUP_REMOVED lines=14> */
.L_x_31070:
        /* <DEDUP_REMOVED lines=20> */
.L_x_31098:
[----:B------:R-:W-:Y:S01]  /*9d20*/  LOP3.LUT R4, R22, 0xff, RZ, 0xc0, !PT ;  /* 0x000000ff16047812 */ /* 0x000fe200078ec0ff */
[----:B------:R-:W-:-:S05]  /*9d30*/  IMAD.MOV.U32 R5, RZ, RZ, RZ ;  /* 0x000000ffff057224 */ /* 0x000fca00078e00ff */
[----:B------:R0:W-:Y:S01]  /*9d40*/  STG.E.64 [R8.64], R4 ;  /* 0x0000000408007986 */ /* 0x0001e2000c101b24 */
[----:B------:R-:W-:Y:S05]  /*9d50*/  BRA `(.L_x_31071) ;  /* 0x0000002000007947 */ /* 0x000fea0003800000 */
.L_x_31097:
[----:B------:R-:W-:-:S05]  /*9d60*/  LOP3.LUT R3, R22, 0xff, RZ, 0xc0, !PT ;  /* 0x000000ff16037812 */ /* 0x000fca00078ec0ff */
[----:B------:R0:W-:Y:S02]  /*9d70*/  STG.E [R8.64], R3 ;  /* 0x0000000308007986 */ /* 0x0001e4000c101924 */
.L_x_31071:
        /* <DEDUP_REMOVED lines=21> */
.L_x_31102:
[----:B------:R0:W-:Y:S01]  /*9ed0*/  STG.E.U8 [R8.64], R18 ;  /* 0x0000001208007986 */ /* 0x0001e2000c101124 */
[----:B------:R-:W-:Y:S05]  /*9ee0*/  BRA `(.L_x_31104) ;  /* 0x00000e9000007947 */ /* 0x000fea0003800000 */
.L_x_31101:
        /* <DEDUP_REMOVED lines=10> */
.L_x_31106:
[----:B------:R-:W-:-:S05]  /*9f90*/  LOP3.LUT R3, R18, 0xff, RZ, 0xc0, !PT ;  /* 0x000000ff12037812 */ /* 0x000fca00078ec0ff */
[----:B------:R0:W-:Y:S01]  /*9fa0*/  STG.E [R8.64], R3 ;  /* 0x0000000308007986 */ /* 0x0001e2000c101924 */
[----:B------:R-:W-:Y:S05]  /*9fb0*/  BRA `(.L_x_31104) ;  /* 0x00000dc000007947 */ /* 0x000fea0003800000 */
.L_x_31105:
[----:B------:R-:W-:-:S05]  /*9fc0*/  LOP3.LUT R3, R18, 0xff, RZ, 0xc0, !PT ;  /* 0x000000ff12037812 */ /* 0x000fca00078ec0ff */
[----:B------:R0:W-:Y:S01]  /*9fd0*/  STG.E.U16 [R8.64], R3 ;  /* 0x0000000308007986 */ /* 0x0001e2000c101524 */
[----:B------:R-:W-:Y:S05]  /*9fe0*/  BRA `(.L_x_31104) ;  /* 0x00000d9000007947 */ /* 0x000fea0003800000 */
.L_x_31100:
        /* <DEDUP_REMOVED lines=10> */
.L_x_31108:
[----:B------:R-:W-:-:S04]  /*a090*/  LOP3.LUT R18, R18, 0xff, RZ, 0xc0, !PT ;  /* 0x000000ff12127812 */ /* 0x000fc800078ec0ff */
[----:B------:R-:W0:Y:S02]  /*a0a0*/  I2F.U16 R0, R18 ;  /* 0x0000001200007306 */ /* 0x000e240000101000 */
[----:B0-----:R-:W-:-:S05]  /*a0b0*/  F2FP.PACK_AB R0, RZ, R0 ;  /* 0x00000000ff00723e */ /* 0x001fca00000000ff */
[----:B------:R0:W-:Y:S01]  /*a0c0*/  STG.E.U16 [R8.64], R0 ;  /* 0x0000000008007986 */ /* 0x0001e2000c101524 */
[----:B------:R-:W-:Y:S05]  /*a0d0*/  BRA `(.L_x_31104) ;  /* 0x00000ca000007947 */ /* 0x000fea0003800000 */
.L_x_31107:
        /* <DEDUP_REMOVED lines=11> */
.L_x_31110:
[----:B------:R-:W-:-:S06]  /*a190*/  LOP3.LUT R18, R18, 0xff, RZ, 0xc0, !PT ;  /* 0x000000ff12127812 */ /* 0x000fcc00078ec0ff */
[----:B------:R-:W0:Y:S02]  /*a1a0*/  I2F.U16 R18, R18 ;  /* 0x0000001200127306 */ /* 0x000e240000101000 */
[----:B0-----:R-:W-:-:S04]  /*a1b0*/  F2FP.PACK_AB R3, RZ, R18 ;  /* 0x00000012ff03723e */ /* 0x001fc800000000ff */
[----:B------:R-:W-:-:S05]  /*a1c0*/  PRMT R3, R3, 0x5410, RZ ;  /* 0x0000541003037816 */ /* 0x000fca00000000ff */
[----:B------:R0:W-:Y:S01]  /*a1d0*/  STG.E [R8.64], R3 ;  /* 0x0000000308007986 */ /* 0x0001e2000c101924 */
[----:B------:R-:W-:Y:S05]  /*a1e0*/  BRA `(.L_x_31104) ;  /* 0x00000b9000007947 */ /* 0x000fea0003800000 */
.L_x_31109:
[----:B------:R-:W-:-:S06]  /*a1f0*/  LOP3.LUT R4, R18, 0xff, RZ, 0xc0, !PT ;  /* 0x000000ff12047812 */ /* 0x000fcc00078ec0ff */
[----:B------:R-:W0:Y:S02]  /*a200*/  I2F.F64.U16 R4, R4 ;  /* 0x0000000400047312 */ /* 0x000e240000101800 */
[----:B0-----:R0:W-:Y:S01]  /*a210*/  STG.E.64 [R8.64], R4 ;  /* 0x0000000408007986 */ /* 0x0011e2000c101b24 */
[----:B------:R-:W-:Y:S05]  /*a220*/  BRA `(.L_x_31104) ;  /* 0x00000b5000007947 */ /* 0x000fea0003800000 */
.L_x_31099:
        /* <DEDUP_REMOVED lines=12> */
.L_x_31113:
[----:B------:R-:W-:Y:S01]  /*a2f0*/  LOP3.LUT R4, R18, 0xff, RZ, 0xc0, !PT ;  /* 0x000000ff12047812 */ /* 0x000fe200078ec0ff */
[----:B------:R-:W-:-:S05]  /*a300*/  CS2R R6, SRZ ;  /* 0x0000000000067805 */ /* 0x000fca000001ff00 */
[----:B------:R-:W0:Y:S02]  /*a310*/  I2F.F64.U16 R4, R4 ;  /* 0x0000000400047312 */ /* 0x000e240000101800 */
[----:B0-----:R0:W-:Y:S01]  /*a320*/  STG.E.128 [R8.64], R4 ;  /* 0x0000000408007986 */ /* 0x0011e2000c101d24 */
[----:B------:R-:W-:Y:S05]  /*a330*/  BRA `(.L_x_31104) ;  /* 0x00000a4000007947 */ /* 0x000fea0003800000 */
.L_x_31112:
        /* <DEDUP_REMOVED lines=22> */
.L_x_31117:
[----:B------:R-:W-:Y:S05]  /*a4a0*/  BSYNC B0 ;  /* 0x0000000000007941 */ /* 0x000fea0003800000 */
.L_x_31116:
[----:B------:R-:W-:-:S05]  /*a4b0*/  LOP3.LUT R5, R0, R5, RZ, 0xfc, !PT ;  /* 0x0000000500057212 */ /* 0x000fca00078efcff */
[----:B------:R0:W-:Y:S01]  /*a4c0*/  STG.E.U8 [R8.64], R5 ;  /* 0x0000000508007986 */ /* 0x0001e2000c101124 */
[----:B------:R-:W-:Y:S05]  /*a4d0*/  BRA `(.L_x_31104) ;  /* 0x000008a000007947 */ /* 0x000fea0003800000 */
.L_x_31115:
        /* <DEDUP_REMOVED lines=14> */
.L_x_31119:
[----:B------:R-:W-:Y:S01]  /*a5c0*/  IMAD.MOV.U32 R0, RZ, RZ, 0x7f ;  /* 0x0000007fff007424 */ /* 0x000fe200078e00ff */
[----:B------:R-:W-:-:S04]  /*a5d0*/  ISETP.GT.U32.AND P0, PT, R3, 0x7f800000, PT ;  /* 0x7f8000000300780c */ /* 0x000fc80003f04070 */
[----:B------:R-:W-:-:S04]  /*a5e0*/  SEL R0, R0, 0x7c, P0 ;  /* 0x0000007c00007807 */ /* 0x000fc80000000000 */
.L_x_31120:
[----:B------:R-:W-:Y:S05]  /*a5f0*/  BSYNC B0 ;  /* 0x0000000000007941 */ /* 0x000fea0003800000 */
.L_x_31118:
[----:B------:R-:W-:-:S04]  /*a600*/  LOP3.LUT R3, R5, 0x80000000, RZ, 0xc0, !PT ;  /* 0x8000000005037812 */ /* 0x000fc800078ec0ff */
[----:B------:R-:W-:-:S04]  /*a610*/  SHF.R.U32.HI R3, RZ, 0x18, R3 ;  /* 0x00000018ff037819 */ /* 0x000fc80000011603 */
[----:B------:R-:W-:-:S05]  /*a620*/  LOP3.LUT R3, R0, R3, RZ, 0xfc, !PT ;  /* 0x0000000300037212 */ /* 0x000fca00078efcff */
[----:B------:R0:W-:Y:S01]  /*a630*/  STG.E.U8 [R8.64], R3 ;  /* 0x0000000308007986 */ /* 0x0001e2000c101124 */
[----:B------:R-:W-:Y:S05]  /*a640*/  BRA `(.L_x_31104) ;  /* 0x0000073000007947 */ /* 0x000fea0003800000 */
.L_x_31114:
[----:B------:R-:W-:-:S04]  /*a650*/  LOP3.LUT R18, R18, 0xff, RZ, 0xc0, !PT ;  /* 0x000000ff12127812 */ /* 0x000fc800078ec0ff */
[----:B------:R-:W0:Y:S02]  /*a660*/  I2F.U16 R0, R18 ;  /* 0x0000001200007306 */ /* 0x000e240000101000 */
[----:B0-----:R-:W-:-:S05]  /*a670*/  F2FP.BF16.PACK_AB R0, RZ, R0 ;  /* 0x00000000ff00723e */ /* 0x001fca00000010ff */
[----:B------:R0:W-:Y:S01]  /*a680*/  STG.E.U16 [R8.64], R0 ;  /* 0x0000000008007986 */ /* 0x0001e2000c101524 */
[----:B------:R-:W-:Y:S05]  /*a690*/  BRA `(.L_x_31104) ;  /* 0x000006e000007947 */ /* 0x000fea0003800000 */
.L_x_31111:
        /* <DEDUP_REMOVED lines=11> */
.L_x_31123:
        /* <DEDUP_REMOVED lines=18> */
.L_x_31126:
[----:B------:R-:W-:-:S04]  /*a870*/  LOP3.LUT R3, R5, 0x80000000, RZ, 0xc0, !PT ;  /* 0x8000000005037812 */ /* 0x000fc800078ec0ff */
[----:B------:R-:W-:-:S04]  /*a880*/  SHF.R.U32.HI R3, RZ, 0x18, R3 ;  /* 0x00000018ff037819 */ /* 0x000fc80000011603 */
[----:B------:R-:W-:-:S04]  /*a890*/  LOP3.LUT R0, R0, R3, RZ, 0xfc, !PT ;  /* 0x0000000300007212 */ /* 0x000fc800078efcff */
[----:B------:R-:W-:Y:S02]  /*a8a0*/  PRMT R4, R0, 0x7610, R4 ;  /* 0x0000761000047816 */ /* 0x000fe40000000004 */
.L_x_31125:
[----:B------:R-:W-:Y:S05]  /*a8b0*/  BSYNC B0 ;  /* 0x0000000000007941 */ /* 0x000fea0003800000 */
.L_x_31124:
[----:B------:R0:W-:Y:S01]  /*a8c0*/  STG.E.U8 [R8.64], R4 ;  /* 0x0000000408007986 */ /* 0x0001e2000c101124 */
[----:B------:R-:W-:Y:S05]  /*a8d0*/  BRA `(.L_x_31104) ;  /* 0x000004a000007947 */ /* 0x000fea0003800000 */
.L_x_31122:
        /* <DEDUP_REMOVED lines=18> */
.L_x_31129:
[----:B------:R-:W-:-:S04]  /*aa00*/  LOP3.LUT R3, R5, 0x80000000, RZ, 0xc0, !PT ;  /* 0x8000000005037812 */ /* 0x000fc800078ec0ff */
[----:B------:R-:W-:-:S04]  /*aa10*/  SHF.R.U32.HI R3, RZ, 0x18, R3 ;  /* 0x00000018ff037819 */ /* 0x000fc80000011603 */
[----:B------:R-:W-:-:S04]  /*aa20*/  LOP3.LUT R0, R0, R3, RZ, 0xfc, !PT ;  /* 0x0000000300007212 */ /* 0x000fc800078efcff */
[----:B------:R-:W-:Y:S02]  /*aa30*/  PRMT R4, R0, 0x7610, R4 ;  /* 0x0000761000047816 */ /* 0x000fe40000000004 */
.L_x_31128:
[----:B------:R-:W-:Y:S05]  /*aa40*/  BSYNC B0 ;  /* 0x0000000000007941 */ /* 0x000fea0003800000 */
.L_x_31127:
[----:B------:R0:W-:Y:S01]  /*aa50*/  STG.E.U8 [R8.64], R4 ;  /* 0x0000000408007986 */ /* 0x0001e2000c101124 */
[----:B------:R-:W-:Y:S05]  /*aa60*/  BRA `(.L_x_31104) ;  /* 0x0000031000007947 */ /* 0x000fea0003800000 */
.L_x_31121:
        /* <DEDUP_REMOVED lines=23> */
.L_x_31103:
        /* <DEDUP_REMOVED lines=20> */
.L_x_31131:
[----:B------:R-:W-:Y:S01]  /*ad20*/  LOP3.LUT R4, R18, 0xff, RZ, 0xc0, !PT ;  /* 0x000000ff12047812 */ /* 0x000fe200078ec0ff */
[----:B------:R-:W-:-:S05]  /*ad30*/  IMAD.MOV.U32 R5, RZ, RZ, RZ ;  /* 0x000000ffff057224 */ /* 0x000fca00078e00ff */
[----:B------:R0:W-:Y:S01]  /*ad40*/  STG.E.64 [R8.64], R4 ;  /* 0x0000000408007986 */ /* 0x0001e2000c101b24 */
[----:B------:R-:W-:Y:S05]  /*ad50*/  BRA `(.L_x_31104) ;  /* 0x0000002000007947 */ /* 0x000fea0003800000 */
.L_x_31130:
[----:B------:R-:W-:-:S05]  /*ad60*/  LOP3.LUT R3, R18, 0xff, RZ, 0xc0, !PT ;  /* 0x000000ff12037812 */ /* 0x000fca00078ec0ff */
[----:B------:R0:W-:Y:S02]  /*ad70*/  STG.E [R8.64], R3 ;  /* 0x0000000308007986 */ /* 0x0001e4000c101924 */
.L_x_31104:
[----:B------:R-:W-:Y:S02]  /*ad80*/  IADD3 R23, R23, 0x80, RZ ;  /* 0x0000008017177810 */ /* 0x000fe40007ffe0ff */
.L_x_31065:
[----:B------:R-:W-:Y:S05]  /*ad90*/  BSYNC B6 ;  /* 0x0000000000067941 */ /* 0x000fea0003800000 */
.L_x_31064:
[----:B------:R-:W-:-:S13]  /*ada0*/  ISETP.GE.AND P0, PT, R23, R16, PT ;  /* 0x000000101700720c */ /* 0x000fda0003f06270 */
[----:B------:R-:W-:Y:S05]  /*adb0*/  @P0 EXIT ;  /* 0x000000000000094d */ /* 0x000fea0003800000 */
[----:B01----:R-:W-:Y:S01]  /*adc0*/  PRMT R0, R17, 0x9910, RZ ;  /* 0x0000991011007816 */ /* 0x003fe200000000ff */
        /* <DEDUP_REMOVED lines=16> */
.L_x_31135:
[----:B------:R-:W-:Y:S01]  /*aed0*/  STG.E.U8 [R2.64], R19 ;  /* 0x0000001302007986 */ /* 0x000fe2000c101124 */
[----:B------:R-:W-:Y:S05]  /*aee0*/  EXIT ;  /* 0x000000000000794d */ /* 0x000fea0003800000 */
.L_x_31134:
        /* <DEDUP_REMOVED lines=10> */
.L_x_31138:
[----:B------:R-:W-:-:S05]  /*af90*/  LOP3.LUT R19, R19, 0xff, RZ, 0xc0, !PT ;  /* 0x000000ff13137812 */ /* 0x000fca00078ec0ff */
[----:B------:R-:W-:Y:S01]  /*afa0*/  STG.E [R2.64], R19 ;  /* 0x0000001302007986 */ /* 0x000fe2000c101924 */
[----:B------:R-:W-:Y:S05]  /*afb0*/  EXIT ;  /* 0x000000000000794d */ /* 0x000fea0003800000 */
.L_x_31137:
[----:B------:R-:W-:-:S05]  /*afc0*/  LOP3.LUT R19, R19, 0xff, RZ, 0xc0, !PT ;  /* 0x000000ff13137812 */ /* 0x000fca00078ec0ff */
[----:B------:R-:W-:Y:S01]  /*afd0*/  STG.E.U16 [R2.64], R19 ;  /* 0x0000001302007986 */ /* 0x000fe2000c101524 */
[----:B------:R-:W-:Y:S05]  /*afe0*/  EXIT ;  /* 0x000000000000794d */ /* 0x000fea0003800000 */
.L_x_31133:
        /* <DEDUP_REMOVED lines=8> */
[----:B0-----:R-:W-:Y:S01]  /*b070*/  STG.E [R2.64], R5 ;  /* 0x0000000502007986 */ /* 0x001fe2000c101924 */
[----:B------:R-:W-:Y:S05]  /*b080*/  EXIT ;  /* 0x000000000000794d */ /* 0x000fea0003800000 */
.L_x_31140:
[----:B------:R-:W-:-:S04]  /*b090*/  LOP3.LUT R19, R19, 0xff, RZ, 0xc0, !PT ;  /* 0x000000ff13137812 */ /* 0x000fc800078ec0ff */
[----:B------:R-:W0:Y:S02]  /*b0a0*/  I2F.U16 R0, R19 ;  /* 0x0000001300007306 */ /* 0x000e240000101000 */
[----:B0-----:R-:W-:-:S05]  /*b0b0*/  F2FP.PACK_AB R0, RZ, R0 ;  /* 0x00000000ff00723e */ /* 0x001fca00000000ff */
[----:B------:R-:W-:Y:S01]  /*b0c0*/  STG.E.U16 [R2.64], R0 ;  /* 0x0000000002007986 */ /* 0x000fe2000c101524 */
[----:B------:R-:W-:Y:S05]  /*b0d0*/  EXIT ;  /* 0x000000000000794d */ /* 0x000fea0003800000 */
.L_x_31139:
        /* <DEDUP_REMOVED lines=9> */
[----:B0-----:R-:W-:Y:S01]  /*b170*/  STG.E.64 [R2.64], R4 ;  /* 0x0000000402007986 */ /* 0x001fe2000c101b24 */
[----:B------:R-:W-:Y:S05]  /*b180*/  EXIT ;  /* 0x000000000000794d */ /* 0x000fea0003800000 */
.L_x_31142:
[----:B------:R-:W-:-:S06]  /*b190*/  LOP3.LUT R19, R19, 0xff, RZ, 0xc0, !PT ;  /* 0x000000ff13137812 */ /* 0x000fcc00078ec0ff */
[----:B------:R-:W0:Y:S02]  /*b1a0*/  I2F.U16 R19, R19 ;  /* 0x0000001300137306 */ /* 0x000e240000101000 */
[----:B0-----:R-:W-:-:S04]  /*b1b0*/  F2FP.PACK_AB R5, RZ, R19 ;  /* 0x00000013ff05723e */ /* 0x001fc800000000ff */
[----:B------:R-:W-:-:S05]  /*b1c0*/  PRMT R5, R5, 0x5410, RZ ;  /* 0x0000541005057816 */ /* 0x000fca00000000ff */
[----:B------:R-:W-:Y:S01]  /*b1d0*/  STG.E [R2.64], R5 ;  /* 0x0000000502007986 */ /* 0x000fe2000c101924 */
[----:B------:R-:W-:Y:S05]  /*b1e0*/  EXIT ;  /* 0x000000000000794d */ /* 0x000fea0003800000 */
.L_x_31141:
[----:B------:R-:W-:-:S06]  /*b1f0*/  LOP3.LUT R4, R19, 0xff, RZ, 0xc0, !PT ;  /* 0x000000ff13047812 */ /* 0x000fcc00078ec0ff */
[----:B------:R-:W0:Y:S02]  /*b200*/  I2F.F64.U16 R4, R4 ;  /* 0x0000000400047312 */ /* 0x000e240000101800 */
[----:B0-----:R-:W-:Y:S01]  /*b210*/  STG.E.64 [R2.64], R4 ;  /* 0x0000000402007986 */ /* 0x001fe2000c101b24 */
[----:B------:R-:W-:Y:S05]  /*b220*/  EXIT ;  /* 0x000000000000794d */ /* 0x000fea0003800000 */
.L_x_31132:
        /* <DEDUP_REMOVED lines=12> */
.L_x_31145:
[----:B------:R-:W-:Y:S01]  /*b2f0*/  LOP3.LUT R4, R19, 0xff, RZ, 0xc0, !PT ;  /* 0x000000ff13047812 */ /* 0x000fe200078ec0ff */
[----:B------:R-:W-:-:S05]  /*b300*/  CS2R R6, SRZ ;  /* 0x0000000000067805 */ /* 0x000fca000001ff00 */
[----:B------:R-:W0:Y:S02]  /*b310*/  I2F.F64.U16 R4, R4 ;  /* 0x0000000400047312 */ /* 0x000e240000101800 */
[----:B0-----:R-:W-:Y:S01]  /*b320*/  STG.E.128 [R2.64], R4 ;  /* 0x0000000402007986 */ /* 0x001fe2000c101d24 */
[----:B------:R-:W-:Y:S05]  /*b330*/  EXIT ;  /* 0x000000000000794d */ /* 0x000fea0003800000 */
.L_x_31144:
[----:B------:R-:W-:-:S13]  /*b340*/  ISETP.NE.AND P0, PT, R0, 0xf, PT ;  /* 0x0000000f0000780c */ /* 0x000fda0003f05270 */
[----:B------:R-:W-:Y:S05]  /*b350*/  @!P0 BRA `(.L_x_31146) ;  /* 0x000002f000008947 */ /* 0x000fea0003800000 */
[----:B------:R-:W-:-:S13]  /*b360*/  ISETP.NE.AND P0, PT, R0, 0x17, PT ;  /* 0x000000170000780c */ /* 0x000fda0003f05270 */
[----:B------:R-:W-:Y:S05]  /*b370*/  @!P0 BRA `(.L_x_31147) ;  /* 0x0000016000008947 */ /* 0x000fea0003800000 */
[----:B------:R-:W-:-:S13]  /*b380*/  ISETP.NE.AND P0, PT, R0, 0x18, PT ;  /* 0x000000180000780c */ /* 0x000fda0003f05270 */
[----:B------:R-:W-:Y:S05]  /*b390*/  @P0 BRA `(.L_x_31136) ;  /* 0x0000084000000947 */ /* 0x000fea0003800000 */
[----:B------:R-:W-:Y:S01]  /*b3a0*/  LOP3.LUT R19, R19, 0xff, RZ, 0xc0, !PT ;  /* 0x000000ff13137812 */ /* 0x000fe200078ec0ff */
[----:B------:R-:W-:Y:S05]  /*b3b0*/  BSSY B0, `(.L_x_31148) ;  /* 0x000000f000007945 */ /* 0x000fea0003800000 */
[----:B------:R-:W0:Y:S02]  /*b3c0*/  I2F.U16 R19, R19 ;  /* 0x0000001300137306 */ /* 0x000e240000101000 */
[C---:B0-----:R-:W-:Y:S02]  /*b3d0*/  LOP3.LUT R4, R19.reuse, 0x7fffffff, RZ, 0xc0, !PT ;  /* 0x7fffffff13047812 */ /* 0x041fe400078ec0ff */
[----:B------:R-:W-:-:S02]  /*b3e0*/  LOP3.LUT R0, R19, 0x80000000, RZ, 0xc0, !PT ;  /* 0x8000000013007812 */ /* 0x000fc400078ec0ff */
        /* <DEDUP_REMOVED lines=11> */
.L_x_31149:
[----:B------:R-:W-:Y:S05]  /*b4a0*/  BSYNC B0 ;  /* 0x0000000000007941 */ /* 0x000fea0003800000 */
.L_x_31148:
[----:B------:R-:W-:-:S05]  /*b4b0*/  LOP3.LUT R5, R0, R5, RZ, 0xfc, !PT ;  /* 0x0000000500057212 */ /* 0x000fca00078efcff */
[----:B------:R-:W-:Y:S01]  /*b4c0*/  STG.E.U8 [R2.64], R5 ;  /* 0x0000000502007986 */ /* 0x000fe2000c101124 */
[----:B------:R-:W-:Y:S05]  /*b4d0*/  EXIT ;  /* 0x000000000000794d */ /* 0x000fea0003800000 */
.L_x_31147:
[----:B------:R-:W-:Y:S01]  /*b4e0*/  LOP3.LUT R19, R19, 0xff, RZ, 0xc0, !PT ;  /* 0x000000ff13137812 */ /* 0x000fe200078ec0ff */
[----:B------:R-:W-:Y:S05]  /*b4f0*/  BSSY B0, `(.L_x_31150) ;  /* 0x0000010000007945 */ /* 0x000fea0003800000 */
        /* <DEDUP_REMOVED lines=12> */
.L_x_31151:
[----:B------:R-:W-:Y:S01]  /*b5c0*/  IMAD.MOV.U32 R0, RZ, RZ, 0x7f ;  /* 0x0000007fff007424 */ /* 0x000fe200078e00ff */
[----:B------:R-:W-:-:S04]  /*b5d0*/  ISETP.GT.U32.AND P0, PT, R4, 0x7f800000, PT ;  /* 0x7f8000000400780c */ /* 0x000fc80003f04070 */
[----:B------:R-:W-:-:S04]  /*b5e0*/  SEL R0, R0, 0x7c, P0 ;  /* 0x0000007c00007807 */ /* 0x000fc80000000000 */
.L_x_31152:
[----:B------:R-:W-:Y:S05]  /*b5f0*/  BSYNC B0 ;  /* 0x0000000000007941 */ /* 0x000fea0003800000 */
.L_x_31150:
[----:B------:R-:W-:-:S04]  /*b600*/  LOP3.LUT R4, R19, 0x80000000, RZ, 0xc0, !PT ;  /* 0x8000000013047812 */ /* 0x000fc800078ec0ff */
[----:B------:R-:W-:-:S04]  /*b610*/  SHF.R.U32.HI R5, RZ, 0x18, R4 ;  /* 0x00000018ff057819 */ /* 0x000fc80000011604 */
[----:B------:R-:W-:-:S05]  /*b620*/  LOP3.LUT R5, R0, R5, RZ, 0xfc, !PT ;  /* 0x0000000500057212 */ /* 0x000fca00078efcff */
[----:B------:R-:W-:Y:S01]  /*b630*/  STG.E.U8 [R2.64], R5 ;  /* 0x0000000502007986 */ /* 0x000fe2000c101124 */
[----:B------:R-:W-:Y:S05]  /*b640*/  EXIT ;  /* 0x000000000000794d */ /* 0x000fea0003800000 */
.L_x_31146:
[----:B------:R-:W-:-:S04]  /*b650*/  LOP3.LUT R19, R19, 0xff, RZ, 0xc0, !PT ;  /* 0x000000ff13137812 */ /* 0x000fc800078ec0ff */
[----:B------:R-:W0:Y:S02]  /*b660*/  I2F.U16 R0, R19 ;  /* 0x0000001300007306 */ /* 0x000e240000101000 */
[----:B0-----:R-:W-:-:S05]  /*b670*/  F2FP.BF16.PACK_AB R0, RZ, R0 ;  /* 0x00000000ff00723e */ /* 0x001fca00000010ff */
[----:B------:R-:W-:Y:S01]  /*b680*/  STG.E.U16 [R2.64], R0 ;  /* 0x0000000002007986 */ /* 0x000fe2000c101524 */
[----:B------:R-:W-:Y:S05]  /*b690*/  EXIT ;  /* 0x000000000000794d */ /* 0x000fea0003800000 */
.L_x_31143:
        /* <DEDUP_REMOVED lines=9> */
[----:B------:R-:W-:Y:S01]  /*b730*/  STG.E.U16 [R2.64], R19 ;  /* 0x0000001302007986 */ /* 0x000fe2000c101524 */
[----:B------:R-:W-:Y:S05]  /*b740*/  EXIT ;  /* 0x000000000000794d */ /* 0x000fea0003800000 */
.L_x_31155:
[----:B------:R-:W-:Y:S01]  /*b750*/  LOP3.LUT R19, R19, 0xff, RZ, 0xc0, !PT ;  /* 0x000000ff13137812 */ /* 0x000fe200078ec0ff */
[----:B------:R-:W-:Y:S01]  /*b760*/  BSSY B0, `(.L_x_31156) ;  /* 0x0000015000007945 */ /* 0x000fe20003800000 */
[----:B------:R-:W-:-:S04]  /*b770*/  IMAD.MOV.U32 R0, RZ, RZ, 0x80 ;  /* 0x00000080ff007424 */ /* 0x000fc800078e00ff */
        /* <DEDUP_REMOVED lines=15> */
.L_x_31158:
[----:B------:R-:W-:-:S04]  /*b870*/  LOP3.LUT R0, R19, 0x80000000, RZ, 0xc0, !PT ;  /* 0x8000000013007812 */ /* 0x000fc800078ec0ff */
[----:B------:R-:W-:-:S04]  /*b880*/  SHF.R.U32.HI R5, RZ, 0x18, R0 ;  /* 0x00000018ff057819 */ /* 0x000fc80000011600 */
[----:B------:R-:W-:-:S04]  /*b890*/  LOP3.LUT R4, R4, R5, RZ, 0xfc, !PT ;  /* 0x0000000504047212 */ /* 0x000fc800078efcff */
[----:B------:R-:W-:Y:S02]  /*b8a0*/  PRMT R0, R4, 0x7610, R0 ;  /* 0x0000761004007816 */ /* 0x000fe40000000000 */
.L_x_31157:
[----:B------:R-:W-:Y:S05]  /*b8b0*/  BSYNC B0 ;  /* 0x0000000000007941 */ /* 0x000fea0003800000 */
.L_x_31156:
[----:B------:R-:W-:Y:S01]  /*b8c0*/  STG.E.U8 [R2.64], R0 ;  /* 0x0000000002007986 */ /* 0x000fe2000c101124 */
[----:B------:R-:W-:Y:S05]  /*b8d0*/  EXIT ;  /* 0x000000000000794d */ /* 0x000fea0003800000 */
.L_x_31154:
        /* <DEDUP_REMOVED lines=18> */
.L_x_31161:
[----:B------:R-:W-:-:S04]  /*ba00*/  LOP3.LUT R0, R19, 0x80000000, RZ, 0xc0, !PT ;  /* 0x8000000013007812 */ /* 0x000fc800078ec0ff */
[----:B------:R-:W-:-:S04]  /*ba10*/  SHF.R.U32.HI R5, RZ, 0x18, R0 ;  /* 0x00000018ff057819 */ /* 0x000fc80000011600 */
[----:B------:R-:W-:-:S04]  /*ba20*/  LOP3.LUT R4, R4, R5, RZ, 0xfc, !PT ;  /* 0x0000000504047212 */ /* 0x000fc800078efcff */
[----:B------:R-:W-:Y:S02]  /*ba30*/  PRMT R0, R4, 0x7610, R0 ;  /* 0x0000761004007816 */ /* 0x000fe40000000000 */
.L_x_31160:
[----:B------:R-:W-:Y:S05]  /*ba40*/  BSYNC B0 ;  /* 0x0000000000007941 */ /* 0x000fea0003800000 */
.L_x_31159:
[----:B------:R-:W-:Y:S01]  /*ba50*/  STG.E.U8 [R2.64], R0 ;  /* 0x0000000002007986 */ /* 0x000fe2000c101124 */
[----:B------:R-:W-:Y:S05]  /*ba60*/  EXIT ;  /* 0x000000000000794d */ /* 0x000fea0003800000 */
.L_x_31153:
[----:B------:R-:W-:-:S13]  /*ba70*/  ISETP.NE.AND P0, PT, R0, 0x1c, PT ;  /* 0x0000001c0000780c */ /* 0x000fda0003f05270 */
[----:B------:R-:W-:Y:S05]  /*ba80*/  @!P0 BRA `(.L_x_31162) ;  /* 0x000002d000008947 */ /* 0x000fea0003800000 */
[----:B------:R-:W-:-:S13]  /*ba90*/  ISETP.NE.AND P0, PT, R0, 0x1d, PT ;  /* 0x0000001d0000780c */ /* 0x000fda0003f05270 */
[----:B------:R-:W-:Y:S05]  /*baa0*/  @!P0 BRA `(.L_x_31163) ;  /* 0x0000027000008947 */ /* 0x000fea0003800000 */
[----:B------:R-:W-:-:S13]  /*bab0*/  ISETP.NE.AND P0, PT, R0, 0x2c, PT ;  /* 0x0000002c0000780c */ /* 0x000fda0003f05270 */
[----:B------:R-:W-:Y:S05]  /*bac0*/  @P0 BRA `(.L_x_31136) ;  /* 0x0000011000000947 */ /* 0x000fea0003800000 */
[----:B------:R-:W-:Y:S02]  /*bad0*/  LOP3.LUT R19, R19, 0xff, RZ, 0xc0, !PT ;  /* 0x000000ff13137812 */ /* 0x000fe400078ec0ff */
[----:B------:R-:W-:Y:S02]  /*bae0*/  PLOP3.LUT P0, PT, PT, PT, PT, 0x80, 0x0 ;  /* 0x000000000000781c */ /* 0x000fe40003f0f070 */
        /* <DEDUP_REMOVED lines=15> */
.L_x_31136:
        /* <DEDUP_REMOVED lines=20> */
.L_x_31163:
[----:B------:R-:W-:Y:S01]  /*bd20*/  LOP3.LUT R4, R19, 0xff, RZ, 0xc0, !PT ;  /* 0x000000ff13047812 */ /* 0x000fe200078ec0ff */
[----:B------:R-:W-:-:S05]  /*bd30*/  IMAD.MOV.U32 R5, RZ, RZ, RZ ;  /* 0x000000ffff057224 */ /* 0x000fca00078e00ff */
[----:B------:R-:W-:Y:S01]  /*bd40*/  STG.E.64 [R2.64], R4 ;  /* 0x0000000402007986 */ /* 0x000fe2000c101b24 */
[----:B------:R-:W-:Y:S05]  /*bd50*/  EXIT ;  /* 0x000000000000794d */ /* 0x000fea0003800000 */
.L_x_31162:
[----:B------:R-:W-:-:S05]  /*bd60*/  LOP3.LUT R19, R19, 0xff, RZ, 0xc0, !PT ;  /* 0x000000ff13137812 */ /* 0x000fca00078ec0ff */
[----:B------:R-:W-:Y:S01]  /*bd70*/  STG.E [R2.64], R19 ;  /* 0x0000001302007986 */ /* 0x000fe2000c101924 */
[----:B------:R-:W-:Y:S05]  /*bd80*/  EXIT ;  /* 0x000000000000794d */ /* 0x000fea0003800000 */
        .weak           $__internal_55_$__cuda_sm20_div_u16
        .type           $__internal_55_$__cuda_sm20_div_u16,@function
        .size           $__internal_55_$__cuda_sm20_div_u16,(.L_x_32525 - $__internal_55_$__cuda_sm20_div_u16)
$__internal_55_$__cuda_sm20_div_u16:
[----:B------:R-:W0:Y:S01]  /*bd90*/  I2F.U16 R0, R7 ;  /* 0x0000000700007306 */ /* 0x000e220000101000 */
[----:B------:R-:W-:Y:S01]  /*bda0*/  IMAD.MOV.U32 R4, RZ, RZ, 0x4b800000 ;  /* 0x4b800000ff047424 */ /* 0x000fe200078e00ff */
[C---:B0-----:R-:W-:Y:S02]  /*bdb0*/  FSETP.GEU.AND P2, PT, |R0|.reuse, 1.175494350822287508e-38, PT ;  /* 0x008000000000780b */ /* 0x041fe40003f4e200 */
[----:B------:R-:W-:Y:S02]  /*bdc0*/  FSETP.GT.AND P1, PT, |R0|, 8.50705917302346158658e+37, PT ;  /* 0x7e8000000000780b */ /* 0x000fe40003f24200 */
[----:B------:R-:W-:-:S04]  /*bdd0*/  FSEL R4, R4, 1, !P2 ;  /* 0x3f80000004047808 */ /* 0x000fc80005000000 */
[----:B------:R-:W-:Y:S01]  /*bde0*/  FSEL R5, R4, 0.25, !P1 ;  /* 0x3e80000004057808 */ /* 0x000fe20004800000 */
[----:B------:R-:W-:Y:S01]  /*bdf0*/  IMAD.MOV.U32 R4, RZ, RZ, R8 ;  /* 0x000000ffff047224 */ /* 0x000fe200078e0008 */
[----:B------:R-:W-:-:S03]  /*be00*/  ISETP.NE.U32.AND P1, PT, R7, RZ, PT ;  /* 0x000000ff0700720c */ /* 0x000fc60003f25070 */
[----:B------:R-:W-:Y:S02]  /*be10*/  FMUL R6, R0, R5 ;  /* 0x0000000500067220 */ /* 0x000fe40000400000 */
[----:B------:R-:W-:Y:S08]  /*be20*/  I2F.U16.RZ R0, R27 ;  /* 0x0000001b00007306 */ /* 0x000ff0000010d000 */
[----:B------:R-:W0:Y:S02]  /*be30*/  MUFU.RCP R6, R6 ;  /* 0x0000000600067308 */ /* 0x000e240000001000 */
[----:B0-----:R-:W-:-:S05]  /*be40*/  FMUL R5, R5, R6 ;  /* 0x0000000605057220 */ /* 0x001fca0000400000 */
[----:B------:R-:W-:-:S05]  /*be50*/  IADD3 R5, R5, 0x2, RZ ;  /* 0x0000000205057810 */ /* 0x000fca0007ffe0ff */
[----:B------:R-:W-:Y:S02]  /*be60*/  FMUL.RZ R0, R0, R5 ;  /* 0x0000000500007220 */ /* 0x000fe4000040c000 */
[----:B------:R-:W-:-:S04]  /*be70*/  IMAD.MOV.U32 R5, RZ, RZ, 0x0 ;  /* 0x00000000ff057424 */ /* 0x000fc800078e00ff */
[----:B------:R-:W0:Y:S02]  /*be80*/  F2I.U32.TRUNC.NTZ R0, R0 ;  /* 0x0000000000007305 */ /* 0x000e24000020f000 */
[----:B0-----:R-:W-:Y:S01]  /*be90*/  LOP3.LUT R7, R0, 0xffff, RZ, 0xc0, !PT ;  /* 0x0000ffff00077812 */ /* 0x001fe200078ec0ff */
[----:B------:R-:W-:Y:S01]  /*bea0*/  @!P1 IMAD.MOV.U32 R7, RZ, RZ, -0x1 ;  /* 0xffffffffff079424 */ /* 0x000fe200078e00ff */
[----:B------:R-:W-:Y:S06]  /*beb0*/  RET.REL.NODEC R4 `(_ZN2at6native27unrolled_elementwise_kernelINS0_13BinaryFunctorIhhhZZZNS0_15binary_internal21div_floor_kernel_cudaERNS_18TensorIteratorBaseEENKUlvE_clEvENKUlvE_clEvEUlhhE_EESt5arrayIPcLm3EELi4E23TrivialOffsetCalculatorILi2EjESD_ILi1EjENS0_6memory12LoadWithCastILi2EEENSG_13StoreWithCastILi1EEEEEviT_T0_T2_T3_T4_T5_) ;  /* 0xffff414004007950 */ /* 0x000fec0003c3ffff */
.L_x_31164:
        /* <DEDUP_REMOVED lines=12> */
.L_x_32525:


//--------------------- .text._ZN2at6native18elementwise_kernelILi128ELi4EZNS0_22gpu_kernel_impl_nocastINS0_13BinaryFunctorIhhhZZZNS0_15binary_internal21div_floor_kernel_cudaERNS_18TensorIteratorBaseEENKUlvE_clEvENKUlvE_clEvEUlhhE_EEEEvS6_RKT_EUliE_EEviT1_ --------------------------
	.section	.text._ZN2at6native18elementwise_kernelILi128ELi4EZNS0_22gpu_kernel_impl_nocastINS0_13BinaryFunctorIhhhZZZNS0_15binary_internal21div_floor_kernel_cudaERNS_18TensorIteratorBaseEENKUlvE_clEvENKUlvE_clEvEUlhhE_EEEEvS6_RKT_EUliE_EEviT1_,"ax",@progbits
	.sectioninfo	@"SHI_REGISTERS=17"
	.align	128
        .global         _ZN2at6native18elementwise_kernelILi128ELi4EZNS0_22gpu_kernel_impl_nocastINS0_13BinaryFunctorIhhhZZZNS0_15binary_internal21div_floor_kernel_cudaERNS_18TensorIteratorBaseEENKUlvE_clEvENKUlvE_clEvEUlhhE_EEEEvS6_RKT_EUliE_EEviT1_
        .type           _ZN2at6native18elementwise_kernelILi128ELi4EZNS0_22gpu_kernel_impl_nocastINS0_13BinaryFunctorIhhhZZZNS0_15binary_internal21div_floor_kernel_cudaERNS_18TensorIteratorBaseEENKUlvE_clEvENKUlvE_clEvEUlhhE_EEEEvS6_RKT_EUliE_EEviT1_,@function
        .size           _ZN2at6native18elementwise_kernelILi128ELi4EZNS0_22gpu_kernel_impl_nocastINS0_13BinaryFunctorIhhhZZZNS0_15binary_internal21div_floor_kernel_cudaERNS_18TensorIteratorBaseEENKUlvE_clEvENKUlvE_clEvEUlhhE_EEEEvS6_RKT_EUliE_EEviT1_,(.L_x_32526 - _ZN2at6native18elementwise_kernelILi128ELi4EZNS0_22gpu_kernel_impl_nocastINS0_13BinaryFunctorIhhhZZZNS0_15binary_internal21div_floor_kernel_cudaERNS_18TensorIteratorBaseEENKUlvE_clEvENKUlvE_clEvEUlhhE_EEEEvS6_RKT_EUliE_EEviT1_)
        .other          _ZN2at6native18elementwise_kernelILi128ELi4EZNS0_22gpu_kernel_impl_nocastINS0_13BinaryFunctorIhhhZZZNS0_15binary_internal21div_floor_kernel_cudaERNS_18TensorIteratorBaseEENKUlvE_clEvENKUlvE_clEvEUlhhE_EEEEvS6_RKT_EUliE_EEviT1_,@"STO_CUDA_ENTRY STV_DEFAULT"
_ZN2at6native18elementwise_kernelILi128ELi4EZNS0_22gpu_kernel_impl_nocastINS0_13BinaryFunctorIhhhZZZNS0_15binary_internal21div_floor_kernel_cudaERNS_18TensorIteratorBaseEENKUlvE_clEvENKUlvE_clEvEUlhhE_EEEEvS6_RKT_EUliE_EEviT1_:
.text._ZN2at6native18elementwise_kernelILi128ELi4EZNS0_22gpu_kernel_impl_nocastINS0_13BinaryFunctorIhhhZZZNS0_15binary_internal21div_floor_kernel_cudaERNS_18TensorIteratorBaseEENKUlvE_clEvENKUlvE_clEvEUlhhE_EEEEvS6_RKT_EUliE_EEviT1_:
        /* <DEDUP_REMOVED lines=261> */
.L_x_31167:
[----:B------:R-:W-:Y:S02]  /*1050*/  IADD3 R8, P1, R6, c[0x0][0x3d8], RZ ;  /* 0x0000f60006087a10 */ /* 0x000fe40007f3e0ff */
[----:B------:R-:W-:Y:S02]  /*1060*/  IADD3 R10, P0, R4, c[0x0][0x3d0], RZ ;  /* 0x0000f400040a7a10 */ /* 0x000fe40007f1e0ff */
[----:B------:R-:W-:Y:S02]  /*1070*/  IADD3.X R9, RZ, c[0x0][0x3dc], RZ, P1, !PT ;  /* 0x0000f700ff097a10 */ /* 0x000fe40000ffe4ff */
[----:B------:R-:W-:-:S03]  /*1080*/  IADD3.X R11, RZ, c[0x0][0x3d4], RZ, P0, !PT ;  /* 0x0000f500ff0b7a10 */ /* 0x000fc600007fe4ff */
[----:B------:R0:W5:Y:S04]  /*1090*/  LDG.E.U8 R4, [R8.64] ;  /* 0x0000000408047981 */ /* 0x000168000c1e1100 */
[----:B------:R0:W5:Y:S01]  /*10a0*/  LDG.E.U8 R12, [R10.64] ;  /* 0x000000040a0c7981 */ /* 0x000162000c1e1100 */
[----:B------:R-:W-:Y:S02]  /*10b0*/  IADD3 R6, P0, R2, c[0x0][0x3c8], RZ ;  /* 0x0000f20002067a10 */ /* 0x000fe40007f1e0ff */
[----:B------:R-:W-:Y:S02]  /*10c0*/  MOV R14, 0x10f0 ;  /* 0x000010f0000e7802 */ /* 0x000fe40000000f00 */
[----:B------:R-:W-:-:S04]  /*10d0*/  IADD3.X R7, RZ, c[0x0][0x3cc], RZ, P0, !PT ;  /* 0x0000f300ff077a10 */ /* 0x000fc800007fe4ff */
[----:B0----5:R-:W-:Y:S05]  /*10e0*/  CALL.REL.NOINC `($__internal_56_$__cuda_sm20_div_u16) ;  /* 0x0000327000007944 */ /* 0x021fea0003c00000 */
[----:B------:R0:W-:Y:S01]  /*10f0*/  STG.E.U8 [R6.64], R13 ;  /* 0x0000000d06007986 */ /* 0x0001e2000c101104 */
[----:B------:R-:W-:-:S04]  /*1100*/  LEA R0, R5, R0, 0x9 ;  /* 0x0000000005007211 */ /* 0x000fc800078e48ff */
[----:B------:R-:W-:Y:S02]  /*1110*/  IADD3 R3, R0, 0x80, RZ ;  /* 0x0000008000037810 */ /* 0x000fe40007ffe0ff */
.L_x_31166:
[----:B------:R-:W-:Y:S05]  /*1120*/  BSYNC B0 ;  /* 0x0000000000007941 */ /* 0x000fea0003800000 */
.L_x_31165:
[----:B------:R-:W-:Y:S01]  /*1130*/  ISETP.GE.AND P0, PT, R3, c[0x0][0x160], PT ;  /* 0x0000580003007a0c */ /* 0x000fe20003f06270 */
[----:B------:R-:W-:-:S12]  /*1140*/  BSSY B0, `(.L_x_31168) ;  /* 0x0000216000007945 */ /* 0x000fd80003800000 */
        /* <DEDUP_REMOVED lines=254> */
.L_x_31170:
[----:B------:R-:W-:Y:S02]  /*2130*/  IADD3 R4, P1, R4, c[0x0][0x3d8], RZ ;  /* 0x0000f60004047a10 */ /* 0x000fe40007f3e0ff */
[----:B------:R-:W-:Y:S02]  /*2140*/  IADD3 R8, P0, R2, c[0x0][0x3d0], RZ ;  /* 0x0000f40002087a10 */ /* 0x000fe40007f1e0ff */
[----:B------:R-:W-:Y:S02]  /*2150*/  IADD3.X R5, RZ, c[0x0][0x3dc], RZ, P1, !PT ;  /* 0x0000f700ff057a10 */ /* 0x000fe40000ffe4ff */
[----:B------:R-:W-:-:S03]  /*2160*/  IADD3.X R9, RZ, c[0x0][0x3d4], RZ, P0, !PT ;  /* 0x0000f500ff097a10 */ /* 0x000fc600007fe4ff */
[----:B------:R1:W5:Y:S04]  /*2170*/  LDG.E.U8 R4, [R4.64] ;  /* 0x0000000404047981 */ /* 0x000368000c1e1100 */
[----:B------:R1:W5:Y:S01]  /*2180*/  LDG.E.U8 R12, [R8.64] ;  /* 0x00000004080c7981 */ /* 0x000362000c1e1100 */
[----:B0-----:R-:W-:Y:S02]  /*2190*/  IADD3 R6, P0, R0, c[0x0][0x3c8], RZ ;  /* 0x0000f20000067a10 */ /* 0x001fe40007f1e0ff */
[----:B------:R-:W-:Y:S02]  /*21a0*/  MOV R14, 0x21d0 ;  /* 0x000021d0000e7802 */ /* 0x000fe40000000f00 */
[----:B------:R-:W-:-:S04]  /*21b0*/  IADD3.X R7, RZ, c[0x0][0x3cc], RZ, P0, !PT ;  /* 0x0000f300ff077a10 */ /* 0x000fc800007fe4ff */
[----:B-1---5:R-:W-:Y:S05]  /*21c0*/  CALL.REL.NOINC `($__internal_56_$__cuda_sm20_div_u16) ;  /* 0x0000219000007944 */ /* 0x022fea0003c00000 */
        /* <DEDUP_REMOVED lines=257> */
.L_x_31171:
        /* <DEDUP_REMOVED lines=11> */
[----:B------:R-:W-:-:S03]  /*3290*/  IADD3 R3, R3, 0x80, RZ ;  /* 0x0000008003037810 */ /* 0x000fc60007ffe0ff */
.L_x_31169:
[----:B0-----:R-:W-:Y:S05]  /*32a0*/  BSYNC B0 ;  /* 0x0000000000007941 */ /* 0x001fea0003800000 */
.L_x_31168:
        /* <DEDUP_REMOVED lines=255> */
.L_x_31172:
        /* <DEDUP_REMOVED lines=10> */
[----:B------:R-:W-:Y:S01]  /*4340*/  STG.E.U8 [R2.64], R13 ;  /* 0x0000000d02007986 */ /* 0x000fe2000c101104 */
[----:B------:R-:W-:Y:S05]  /*4350*/  EXIT ;  /* 0x000000000000794d */ /* 0x000fea0003800000 */
        .weak           $__internal_56_$__cuda_sm20_div_u16
        .type           $__internal_56_$__cuda_sm20_div_u16,@function
        .size           $__internal_56_$__cuda_sm20_div_u16,(.L_x_32526 - $__internal_56_$__cuda_sm20_div_u16)
$__internal_56_$__cuda_sm20_div_u16:
[----:B------:R-:W0:Y:S01]  /*4360*/  I2F.U16 R8, R4 ;  /* 0x0000000400087306 */ /* 0x000e220000101000 */
[----:B------:R-:W-:Y:S01]  /*4370*/  HFMA2.MMA R9, -RZ, RZ, 15, 0 ;  /* 0x4b800000ff097435 */ /* 0x000fe200000001ff */
[----:B0-----:R-:W-:-:S02]  /*4380*/  FSETP.GEU.AND P1, PT, |R8|, 1.175494350822287508e-38, PT ;  /* 0x008000000800780b */ /* 0x001fc40003f2e200 */
[----:B------:R-:W-:-:S07]  /*4390*/  FSETP.GT.AND P0, PT, |R8|, 8.50705917302346158658e+37, PT ;  /* 0x7e8000000800780b */ /* 0x000fce0003f04200 */
        /* <DEDUP_REMOVED lines=8> */
[----:B------:R-:W-:Y:S01]  /*4420*/  FMUL.RZ R11, R8, R9 ;  /* 0x00000009080b7220 */ /* 0x000fe2000040c000 */
[----:B------:R-:W-:Y:S01]  /*4430*/  HFMA2.MMA R9, -RZ, RZ, 0, 0 ;  /* 0x00000000ff097435 */ /* 0x000fe200000001ff */
[----:B------:R-:W-:-:S04]  /*4440*/  MOV R8, R14 ;  /* 0x0000000e00087202 */ /* 0x000fc80000000f00 */
[----:B------:R-:W0:Y:S02]  /*4450*/  F2I.U32.TRUNC.NTZ R11, R11 ;  /* 0x0000000b000b7305 */ /* 0x000e24000020f000 */
[----:B0-----:R-:W-:Y:S02]  /*4460*/  LOP3.LUT R13, R11, 0xffff, RZ, 0xc0, !PT ;  /* 0x0000ffff0b0d7812 */ /* 0x001fe400078ec0ff */
[----:B------:R-:W-:Y:S01]  /*4470*/  @!P0 MOV R13, 0xffffffff ;  /* 0xffffffff000d8802 */ /* 0x000fe20000000f00 */
[----:B------:R-:W-:Y:S06]  /*4480*/  RET.REL.NODEC R8 `(_ZN2at6native18elementwise_kernelILi128ELi4EZNS0_22gpu_kernel_impl_nocastINS0_13BinaryFunctorIhhhZZZNS0_15binary_internal21div_floor_kernel_cudaERNS_18TensorIteratorBaseEENKUlvE_clEvENKUlvE_clEvEUlhhE_EEEEvS6_RKT_EUliE_EEviT1_) ;  /* 0xffffbb7008007950 */ /* 0x000fec0003c3ffff */
.L_x_31173:
        /* <DEDUP_REMOVED lines=15> */
.L_x_32526:


//--------------------- .text._ZN2at6native27unrolled_elementwise_kernelINS0_13BinaryFunctorIhhhZZZNS0_15binary_internal21div_floor_kernel_cudaERNS_18TensorIteratorBaseEENKUlvE_clEvENKUlvE_clEvEUlhhE_EESt5arrayIPcLm3EELi4E23TrivialOffsetCalculatorILi2EjESD_ILi1EjENS0_6memory15LoadWithoutCastENSG_16StoreWithoutCastEEEviT_T0_T2_T3_T4_T5_ --------------------------
	.section	.text._ZN2at6native27unrolled_elementwise_kernelINS0_13BinaryFunctorIhhhZZZNS0_15binary_internal21div_floor_kernel_cudaERNS_18TensorIteratorBaseEENKUlvE_clEvENKUlvE_clEvEUlhhE_EESt5arrayIPcLm3EELi4E23TrivialOffsetCalculatorILi2EjESD_ILi1EjENS0_6memory15LoadWithoutCastENSG_16StoreWithoutCastEEEviT_T0_T2_T3_T4_T5_,"ax",@progbits
	.sectioninfo	@"SHI_REGISTERS=26"
	.align	128
        .global         _ZN2at6native27unrolled_elementwise_kernelINS0_13BinaryFunctorIhhhZZZNS0_15binary_internal21div_floor_kernel_cudaERNS_18TensorIteratorBaseEENKUlvE_clEvENKUlvE_clEvEUlhhE_EESt5arrayIPcLm3EELi4E23TrivialOffsetCalculatorILi2EjESD_ILi1EjENS0_6memory15LoadWithoutCastENSG_16StoreWithoutCastEEEviT_T0_T2_T3_T4_T5_
        .type           _ZN2at6native27unrolled_elementwise_kernelINS0_13BinaryFunctorIhhhZZZNS0_15binary_internal21div_floor_kernel_cudaERNS_18TensorIteratorBaseEENKUlvE_clEvENKUlvE_clEvEUlhhE_EESt5arrayIPcLm3EELi4E23TrivialOffsetCalculatorILi2EjESD_ILi1EjENS0_6memory15LoadWithoutCastENSG_16StoreWithoutCastEEEviT_T0_T2_T3_T4_T5_,@function
        .size           _ZN2at6native27unrolled_elementwise_kernelINS0_13BinaryFunctorIhhhZZZNS0_15binary_internal21div_floor_kernel_cudaERNS_18TensorIteratorBaseEENKUlvE_clEvENKUlvE_clEvEUlhhE_EESt5arrayIPcLm3EELi4E23TrivialOffsetCalculatorILi2EjESD_ILi1EjENS0_6memory15LoadWithoutCastENSG_16StoreWithoutCastEEEviT_T0_T2_T3_T4_T5_,(.L_x_32527 - _ZN2at6native27unrolled_elementwise_kernelINS0_13BinaryFunctorIhhhZZZNS0_15binary_internal21div_floor_kernel_cudaERNS_18TensorIteratorBaseEENKUlvE_clEvENKUlvE_clEvEUlhhE_EESt5arrayIPcLm3EELi4E23TrivialOffsetCalculatorILi2EjESD_ILi1EjENS0_6memory15LoadWithoutCastENSG_16StoreWithoutCastEEEviT_T0_T2_T3_T4_T5_)
        .other          _ZN2at6native27unrolled_elementwise_kernelINS0_13BinaryFunctorIhhhZZZNS0_15binary_internal21div_floor_kernel_cudaERNS_18TensorIteratorBaseEENKUlvE_clEvENKUlvE_clEvEUlhhE_EESt5arrayIPcLm3EELi4E23TrivialOffsetCalculatorILi2EjESD_ILi1EjENS0_6memory15LoadWithoutCastENSG_16StoreWithoutCastEEEviT_T0_T2_T3_T4_T5_,@"STO_CUDA_ENTRY STV_DEFAULT"
_ZN2at6native27unrolled_elementwise_kernelINS0_13BinaryFunctorIhhhZZZNS0_15binary_internal21div_floor_kernel_cudaERNS_18TensorIteratorBaseEENKUlvE_clEvENKUlvE_clEvEUlhhE_EESt5arrayIPcLm3EELi4E23TrivialOffsetCalculatorILi2EjESD_ILi1EjENS0_6memory15LoadWithoutCastENSG_16StoreWithoutCastEEEviT_T0_T2_T3_T4_T5_:
.text._ZN2at6native27unrolled_elementwise_kernelINS0_13BinaryFunctorIhhhZZZNS0_15binary_internal21div_floor_kernel_cudaERNS_18TensorIteratorBaseEENKUlvE_clEvENKUlvE_clEvEUlhhE_EESt5arrayIPcLm3EELi4E23TrivialOffsetCalculatorILi2EjESD_ILi1EjENS0_6memory15LoadWithoutCastENSG_16StoreWithoutCastEEEviT_T0_T2_T3_T4_T5_:
[----:B------:R-:W-:Y:S02]  /*0000*/  IMAD.MOV.U32 R1, RZ, RZ, c[0x0][0x28] ;  /* 0x00000a00ff017624 */ /* 0x000fe400078e00ff */
[----:B------:R-:W0:Y:S01]  /*0010*/  S2R R0, SR_CTAID.X ;  /* 0x0000000000007919 */ /* 0x000e220000002500 */
[----:B------:R-:W-:Y:S01]  /*0020*/  IMAD.MOV.U32 R5, RZ, RZ, -0x200 ;  /* 0xfffffe00ff057424 */ /* 0x000fe200078e00ff */
[----:B------:R-:W-:Y:S01]  /*0030*/  PRMT R14, RZ, 0x7610, R14 ;  /* 0x00007610ff0e7816 */ /* 0x000fe2000000000e */
[----:B------:R-:W-:Y:S01]  /*0040*/  ULDC.64 UR4, c[0x0][0x118] ;  /* 0x0000460000047ab9 */ /* 0x000fe20000000a00 */
[----:B------:R-:W1:Y:S01]  /*0050*/  S2R R3, SR_TID.X ;  /* 0x0000000000037919 */ /* 0x000e620000002100 */
[----:B0-----:R-:W-:Y:S02]  /*0060*/  IMAD R2, R0, R5, c[0x0][0x160] ;  /* 0x0000580000027624 */ /* 0x001fe400078e0205 */
[----:B-1----:R-:W-:-:S03]  /*0070*/  IMAD.MOV.U32 R11, RZ, RZ, R3 ;  /* 0x000000ffff0b7224 */ /* 0x002fc600078e0003 */
[----:B------:R-:W-:-:S13]  /*0080*/  ISETP.GE.AND P0, PT, R3, R2, PT ;  /* 0x000000020300720c */ /* 0x000fda0003f06270 */
[----:B------:R-:W-:Y:S01]  /*0090*/  @!P0 IMAD R6, R0, 0x200, R11 ;  /* 0x0000020000068824 */ /* 0x000fe200078e020b */
[----:B------:R-:W-:-:S04]  /*00a0*/  @!P0 IADD3 R11, R11, 0x80, RZ ;  /* 0x000000800b0b8810 */ /* 0x000fc80007ffe0ff */
[----:B------:R-:W-:Y:S02]  /*00b0*/  ISETP.GE.AND P2, PT, R11, R2, PT ;  /* 0x000000020b00720c */ /* 0x000fe40003f46270 */
[C---:B------:R-:W-:Y:S02]  /*00c0*/  @!P0 IADD3 R4, P3, R6.reuse, c[0x0][0x170], RZ ;  /* 0x00005c0006048a10 */ /* 0x040fe40007f7e0ff */
[----:B------:R-:W-:-:S03]  /*00d0*/  @!P0 IADD3 R6, P4, R6, c[0x0][0x178], RZ ;  /* 0x00005e0006068a10 */ /* 0x000fc60007f9e0ff */
[----:B------:R-:W-:Y:S02]  /*00e0*/  @!P0 IMAD.X R5, RZ, RZ, c[0x0][0x174], P3 ;  /* 0x00005d00ff058624 */ /* 0x000fe400018e06ff */
[----:B------:R-:W-:Y:S01]  /*00f0*/  @!P0 IMAD.X R7, RZ, RZ, c[0x0][0x17c], P4 ;  /* 0x00005f00ff078624 */ /* 0x000fe200020e06ff */
[----:B------:R-:W-:Y:S02]  /*0100*/  PRMT R15, RZ, 0x7610, R15 ;  /* 0x00007610ff0f7816 */ /* 0x000fe4000000000f */
[----:B------:R-:W-:Y:S01]  /*0110*/  PRMT R8, RZ, 0x7610, R8 ;  /* 0x00007610ff087816 */ /* 0x000fe20000000008 */
[----:B------:R-:W-:Y:S01]  /*0120*/  @!P2 IMAD R22, R0, 0x200, R11 ;  /* 0x000002000016a824 */ /* 0x000fe200078e020b */
[----:B------:R-:W-:Y:S01]  /*0130*/  @!P2 IADD3 R11, R11, 0x80, RZ ;  /* 0x000000800b0ba810 */ /* 0x000fe20007ffe0ff */
[----:B------:R0:W5:Y:S03]  /*0140*/  @!P0 LDG.E.U8 R14, [R4.64] ;  /* 0x00000004040e8981 */ /* 0x000166000c1e1100 */
[----:B------:R-:W-:Y:S01]  /*0150*/  ISETP.GE.AND P1, PT, R11, R2, PT ;  /* 0x000000020b00720c */ /* 0x000fe20003f26270 */
[----:B------:R1:W5:Y:S01]  /*0160*/  @!P0 LDG.E.U8 R15, [R6.64] ;  /* 0x00000004060f8981 */ /* 0x000362000c1e1100 */
[----:B------:R-:W-:-:S11]  /*0170*/  @!P2 IADD3 R20, P4, R22, c[0x0][0x170], RZ ;  /* 0x00005c001614aa10 */ /* 0x000fd60007f9e0ff */
[----:B------:R-:W-:Y:S01]  /*0180*/  @!P1 IMAD R12, R0, 0x200, R11 ;  /* 0x00000200000c9824 */ /* 0x000fe200078e020b */
[----:B------:R-:W-:-:S04]  /*0190*/  @!P1 IADD3 R11, R11, 0x80, RZ ;  /* 0x000000800b0b9810 */ /* 0x000fc80007ffe0ff */
[----:B------:R-:W-:Y:S01]  /*01a0*/  ISETP.GE.AND P3, PT, R11, R2, PT ;  /* 0x000000020b00720c */ /* 0x000fe20003f66270 */
[----:B------:R-:W-:Y:S01]  /*01b0*/  @!P2 IMAD.X R21, RZ, RZ, c[0x0][0x174], P4 ;  /* 0x00005d00ff15a624 */ /* 0x000fe200020e06ff */
[----:B------:R-:W-:Y:S02]  /*01c0*/  @!P2 IADD3 R22, P5, R22, c[0x0][0x178], RZ ;  /* 0x00005e001616aa10 */ /* 0x000fe40007fbe0ff */
[C---:B------:R-:W-:Y:S02]  /*01d0*/  @!P1 IADD3 R16, P4, R12.reuse, c[0x0][0x170], RZ ;  /* 0x00005c000c109a10 */ /* 0x040fe40007f9e0ff */
[----:B------:R-:W-:Y:S01]  /*01e0*/  PRMT R9, RZ, 0x7610, R9 ;  /* 0x00007610ff097816 */ /* 0x000fe20000000009 */
[----:B------:R-:W-:Y:S01]  /*01f0*/  @!P2 IMAD.X R23, RZ, RZ, c[0x0][0x17c], P5 ;  /* 0x00005f00ff17a624 */ /* 0x000fe200028e06ff */
[----:B------:R2:W5:Y:S01]  /*0200*/  @!P2 LDG.E.U8 R8, [R20.64] ;  /* 0x000000041408a981 */ /* 0x000562000c1e1100 */
[----:B------:R-:W-:Y:S01]  /*0210*/  @!P1 IMAD.X R17, RZ, RZ, c[0x0][0x174], P4 ;  /* 0x00005d00ff119624 */ /* 0x000fe200020e06ff */
[----:B0-----:R-:W-:-:S02]  /*0220*/  @!P1 IADD3 R4, P4, R12, c[0x0][0x178], RZ ;  /* 0x00005e000c049a10 */ /* 0x001fc40007f9e0ff */
[----:B------:R2:W5:Y:S01]  /*0230*/  @!P2 LDG.E.U8 R9, [R22.64] ;  /* 0x000000041609a981 */ /* 0x000562000c1e1100 */
[----:B------:R-:W-:Y:S02]  /*0240*/  @!P3 IMAD R18, R0, 0x200, R11 ;  /* 0x000002000012b824 */ /* 0x000fe400078e020b */
[----:B------:R-:W-:-:S03]  /*0250*/  @!P1 IMAD.X R5, RZ, RZ, c[0x0][0x17c], P4 ;  /* 0x00005f00ff059624 */ /* 0x000fc600020e06ff */
[C---:B-1----:R-:W-:Y:S02]  /*0260*/  @!P3 IADD3 R6, P2, R18.reuse, c[0x0][0x170], RZ ;  /* 0x00005c001206ba10 */ /* 0x042fe40007f5e0ff */
        /* <DEDUP_REMOVED lines=8> */
[----:B------:R2:W5:Y:S04]  /*02f0*/  @!P1 LDG.E.U8 R13, [R4.64] ;  /* 0x00000004040d9981 */ /* 0x000568000c1e1100 */
[----:B------:R2:W5:Y:S04]  /*0300*/  @!P3 LDG.E.U8 R11, [R6.64] ;  /* 0x00000004060bb981 */ /* 0x000568000c1e1100 */
[----:B------:R2:W5:Y:S01]  /*0310*/  @!P3 LDG.E.U8 R12, [R18.64] ;  /* 0x00000004120cb981 */ /* 0x000562000c1e1100 */
[----:B------:R-:W-:Y:S01]  /*0320*/  BSSY B0, `(.L_x_31174) ;  /* 0x0000007000007945 */ /* 0x000fe20003800000 */
[----:B------:R-:W-:Y:S05]  /*0330*/  @P0 BRA `(.L_x_31175) ;  /* 0x0000005000000947 */ /* 0x000fea0003800000 */
[----:B--2--5:R-:W-:Y:S02]  /*0340*/  LOP3.LUT R19, R15, 0xff, RZ, 0xc0, !PT ;  /* 0x000000ff0f137812 */ /* 0x024fe400078ec0ff */
[----:B------:R-:W-:-:S02]  /*0350*/  LOP3.LUT R18, R14, 0xff, RZ, 0xc0, !PT ;  /* 0x000000ff0e127812 */ /* 0x000fc400078ec0ff */
[----:B------:R-:W-:-:S05]  /*0360*/  MOV R20, 0x380 ;  /* 0x0000038000147802 */ /* 0x000fca0000000f00 */
[----:B------:R-:W-:Y:S05]  /*0370*/  CALL.REL.NOINC `($__internal_57_$__cuda_sm20_div_u16) ;  /* 0x000003c000007944 */ /* 0x000fea0003c00000 */
[----:B------:R-:W-:Y:S02]  /*0380*/  IMAD.MOV.U32 R5, RZ, RZ, R19 ;  /* 0x000000ffff057224 */ /* 0x000fe400078e0013 */
.L_x_31175:
[----:B------:R-:W-:Y:S05]  /*0390*/  BSYNC B0 ;  /* 0x0000000000007941 */ /* 0x000fea0003800000 */
.L_x_31174:
[----:B--2---:R-:W-:Y:S01]  /*03a0*/  IADD3 R7, R3, 0x80, RZ ;  /* 0x0000008003077810 */ /* 0x004fe20007ffe0ff */
[----:B------:R-:W-:Y:S03]  /*03b0*/  BSSY B0, `(.L_x_31176) ;  /* 0x0000008000007945 */ /* 0x000fe60003800000 */
[----:B------:R-:W-:-:S13]  /*03c0*/  ISETP.GE.AND P1, PT, R7, R2, PT ;  /* 0x000000020700720c */ /* 0x000fda0003f26270 */
[----:B------:R-:W-:Y:S05]  /*03d0*/  @P1 BRA `(.L_x_31177) ;  /* 0x0000005000001947 */ /* 0x000fea0003800000 */
[----:B-----5:R-:W-:Y:S02]  /*03e0*/  LOP3.LUT R19, R9, 0xff, RZ, 0xc0, !PT ;  /* 0x000000ff09137812 */ /* 0x020fe400078ec0ff */
[----:B------:R-:W-:Y:S02]  /*03f0*/  LOP3.LUT R18, R8, 0xff, RZ, 0xc0, !PT ;  /* 0x000000ff08127812 */ /* 0x000fe400078ec0ff */
[----:B------:R-:W-:-:S05]  /*0400*/  MOV R20, 0x420 ;  /* 0x0000042000147802 */ /* 0x000fca0000000f00 */
[----:B------:R-:W-:Y:S05]  /*0410*/  CALL.REL.NOINC `($__internal_57_$__cuda_sm20_div_u16) ;  /* 0x0000032000007944 */ /* 0x000fea0003c00000 */
[----:B------:R-:W-:Y:S02]  /*0420*/  IMAD.MOV.U32 R4, RZ, RZ, R19 ;  /* 0x000000ffff047224 */ /* 0x000fe400078e0013 */
.L_x_31177:
[----:B------:R-:W-:Y:S05]  /*0430*/  BSYNC B0 ;  /* 0x0000000000007941 */ /* 0x000fea0003800000 */
.L_x_31176:
[----:B-----5:R-:W-:Y:S01]  /*0440*/  IADD3 R9, R3, 0x100, RZ ;  /* 0x0000010003097810 */ /* 0x020fe20007ffe0ff */
[----:B------:R-:W-:Y:S03]  /*0450*/  BSSY B0, `(.L_x_31178) ;  /* 0x0000008000007945 */ /* 0x000fe60003800000 */
[----:B------:R-:W-:-:S13]  /*0460*/  ISETP.GE.AND P1, PT, R9, R2, PT ;  /* 0x000000020900720c */ /* 0x000fda0003f26270 */
[----:B------:R-:W-:Y:S05]  /*0470*/  @P1 BRA `(.L_x_31179) ;  /* 0x0000005000001947 */ /* 0x000fea0003800000 */
[----:B------:R-:W-:Y:S02]  /*0480*/  LOP3.LUT R19, R13, 0xff, RZ, 0xc0, !PT ;  /* 0x000000ff0d137812 */ /* 0x000fe400078ec0ff */
[----:B------:R-:W-:Y:S02]  /*0490*/  LOP3.LUT R18, R10, 0xff, RZ, 0xc0, !PT ;  /* 0x000000ff0a127812 */ /* 0x000fe400078ec0ff */
[----:B------:R-:W-:-:S05]  /*04a0*/  MOV R20, 0x4c0 ;  /* 0x000004c000147802 */ /* 0x000fca0000000f00 */
[----:B------:R-:W-:Y:S05]  /*04b0*/  CALL.REL.NOINC `($__internal_57_$__cuda_sm20_div_u16) ;  /* 0x0000028000007944 */ /* 0x000fea0003c00000 */
[----:B------:R-:W-:Y:S02]  /*04c0*/  IMAD.MOV.U32 R6, RZ, RZ, R19 ;  /* 0x000000ffff067224 */ /* 0x000fe400078e0013 */
.L_x_31179:
[----:B------:R-:W-:Y:S05]  /*04d0*/  BSYNC B0 ;  /* 0x0000000000007941 */ /* 0x000fea0003800000 */
.L_x_31178:
[----:B------:R-:W-:Y:S01]  /*04e0*/  IADD3 R9, R3, 0x180, RZ ;  /* 0x0000018003097810 */ /* 0x000fe20007ffe0ff */
        /* <DEDUP_REMOVED lines=8> */
.L_x_31181:
[----:B------:R-:W-:Y:S05]  /*0570*/  BSYNC B0 ;  /* 0x0000000000007941 */ /* 0x000fea0003800000 */
.L_x_31180:
[----:B------:R-:W0:Y:S01]  /*0580*/  @!P0 S2R R9, SR_TID.X ;  /* 0x0000000000098919 */ /* 0x000e220000002100 */
[----:B------:R-:W-:Y:S01]  /*0590*/  @!P0 IMAD.MOV.U32 R3, RZ, RZ, R7 ;  /* 0x000000ffff038224 */ /* 0x000fe200078e0007 */
[----:B------:R-:W-:Y:S04]  /*05a0*/  BSSY B0, `(.L_x_31182) ;  /* 0x0000012000007945 */ /* 0x000fe80003800000 */
[----:B------:R-:W-:Y:S01]  /*05b0*/  ISETP.GE.AND P1, PT, R3, R2, PT ;  /* 0x000000020300720c */ /* 0x000fe20003f26270 */
[----:B0-----:R-:W-:-:S05]  /*05c0*/  @!P0 IMAD R8, R0, 0x200, R9 ;  /* 0x0000020000088824 */ /* 0x001fca00078e0209 */
[----:B------:R-:W-:-:S05]  /*05d0*/  @!P0 IADD3 R8, P2, R8, c[0x0][0x168], RZ ;  /* 0x00005a0008088a10 */ /* 0x000fca0007f5e0ff */
[----:B------:R-:W-:-:S05]  /*05e0*/  @!P0 IMAD.X R9, RZ, RZ, c[0x0][0x16c], P2 ;  /* 0x00005b00ff098624 */ /* 0x000fca00010e06ff */
[----:B------:R0:W-:Y:S01]  /*05f0*/  @!P0 STG.E.U8 [R8.64], R5 ;  /* 0x0000000508008986 */ /* 0x0001e2000c101104 */
        /* <DEDUP_REMOVED lines=12> */
.L_x_31183:
[----:B------:R-:W-:Y:S05]  /*06c0*/  BSYNC B0 ;  /* 0x0000000000007941 */ /* 0x000fea0003800000 */
.L_x_31182:
[----:B------:R-:W-:-:S13]  /*06d0*/  ISETP.GE.AND P0, PT, R3, R2, PT ;  /* 0x000000020300720c */ /* 0x000fda0003f06270 */
[----:B------:R-:W-:Y:S05]  /*06e0*/  @P0 EXIT ;  /* 0x000000000000094d */ /* 0x000fea0003800000 */
[----:B------:R-:W-:-:S05]  /*06f0*/  IMAD R3, R0, 0x200, R3 ;  /* 0x0000020000037824 */ /* 0x000fca00078e0203 */
[----:B------:R-:W-:-:S05]  /*0700*/  IADD3 R2, P0, R3, c[0x0][0x168], RZ ;  /* 0x00005a0003027a10 */ /* 0x000fca0007f1e0ff */
[----:B------:R-:W-:-:S05]  /*0710*/  IMAD.X R3, RZ, RZ, c[0x0][0x16c], P0 ;  /* 0x00005b00ff037624 */ /* 0x000fca00000e06ff */
[----:B------:R-:W-:Y:S01]  /*0720*/  STG.E.U8 [R2.64], R13 ;  /* 0x0000000d02007986 */ /* 0x000fe2000c101104 */
[----:B------:R-:W-:Y:S05]  /*0730*/  EXIT ;  /* 0x000000000000794d */ /* 0x000fea0003800000 */
        .weak           $__internal_57_$__cuda_sm20_div_u16
        .type           $__internal_57_$__cuda_sm20_div_u16,@function
        .size           $__internal_57_$__cuda_sm20_div_u16,(.L_x_32527 - $__internal_57_$__cuda_sm20_div_u16)
$__internal_57_$__cuda_sm20_div_u16:
        /* <DEDUP_REMOVED lines=18> */
[----:B------:R-:W-:Y:S06]  /*0860*/  RET.REL.NODEC R14 `(_ZN2at6native27unrolled_elementwise_kernelINS0_13BinaryFunctorIhhhZZZNS0_15binary_internal21div_floor_kernel_cudaERNS_18TensorIteratorBaseEENKUlvE_clEvENKUlvE_clEvEUlhhE_EESt5arrayIPcLm3EELi4E23TrivialOffsetCalculatorILi2EjESD_ILi1EjENS0_6memory15LoadWithoutCastENSG_16StoreWithoutCastEEEviT_T0_T2_T3_T4_T5_) ;  /* 0xfffff7900e007950 */ /* 0x000fec0003c3ffff */
.L_x_31184:
        /* <DEDUP_REMOVED lines=9> */
.L_x_32527:


//--------------------- .text._ZN2at6native29vectorized_elementwise_kernelILi2ENS0_13BinaryFunctorIhhhZZZNS0_15binary_internal21div_floor_kernel_cudaERNS_18TensorIteratorBaseEENKUlvE_clEvENKUlvE_clEvEUlhhE_EESt5arrayIPcLm3EEEEviT0_T1_ --------------------------
	.section	.text._ZN2at6native29vectorized_elementwise_kernelILi2ENS0_13BinaryFunctorIhhhZZZNS0_15binary_internal21div_floor_kernel_cudaERNS_18TensorIteratorBaseEENKUlvE_clEvENKUlvE_clEvEUlhhE_EESt5arrayIPcLm3EEEEviT0_T1_,"ax",@progbits
	.sectioninfo	@"SHI_REGISTERS=32"
	.align	128
        .global         _ZN2at6native29vectorized_elementwise_kernelILi2ENS0_13BinaryFunctorIhhhZZZNS0_15binary_internal21div_floor_kernel_cudaERNS_18TensorIteratorBaseEENKUlvE_clEvENKUlvE_clEvEUlhhE_EESt5arrayIPcLm3EEEEviT0_T1_
        .type           _ZN2at6native29vectorized_elementwise_kernelILi2ENS0_13BinaryFunctorIhhhZZZNS0_15binary_internal21div_floor_kernel_cudaERNS_18TensorIteratorBaseEENKUlvE_clEvENKUlvE_clEvEUlhhE_EESt5arrayIPcLm3EEEEviT0_T1_,@function
        .size           _ZN2at6native29vectorized_elementwise_kernelILi2ENS0_13BinaryFunctorIhhhZZZNS0_15binary_internal21div_floor_kernel_cudaERNS_18TensorIteratorBaseEENKUlvE_clEvENKUlvE_clEvEUlhhE_EESt5arrayIPcLm3EEEEviT0_T1_,(.L_x_32528 - _ZN2at6native29vectorized_elementwise_kernelILi2ENS0_13BinaryFunctorIhhhZZZNS0_15binary_internal21div_floor_kernel_cudaERNS_18TensorIteratorBaseEENKUlvE_clEvENKUlvE_clEvEUlhhE_EESt5arrayIPcLm3EEEEviT0_T1_)
        .other          _ZN2at6native29vectorized_elementwise_kernelILi2ENS0_13BinaryFunctorIhhhZZZNS0_15binary_internal21div_floor_kernel_cudaERNS_18TensorIteratorBaseEENKUlvE_clEvENKUlvE_clEvEUlhhE_EESt5arrayIPcLm3EEEEviT0_T1_,@"STO_CUDA_ENTRY STV_DEFAULT"
_ZN2at6native29vectorized_elementwise_kernelILi2ENS0_13BinaryFunctorIhhhZZZNS0_15binary_internal21div_floor_kernel_cudaERNS_18TensorIteratorBaseEENKUlvE_clEvENKUlvE_clEvEUlhhE_EESt5arrayIPcLm3EEEEviT0_T1_:
.text._ZN2at6native29vectorized_elementwise_kernelILi2ENS0_13BinaryFunctorIhhhZZZNS0_15binary_internal21div_floor_kernel_cudaERNS_18TensorIteratorBaseEENKUlvE_clEvENKUlvE_clEvEUlhhE_EESt5arrayIPcLm3EEEEviT0_T1_:
        /* <DEDUP_REMOVED lines=10> */
[----:B------:R-:W-:Y:S02]  /*00a0*/  IADD3.X R3, R5, c[0x0][0x174], RZ, P0, !PT ;  /* 0x00005d0005037a10 */ /* 0x000fe400007fe4ff */
[----:B------:R-:W-:-:S04]  /*00b0*/  IADD3 R4, P0, R0, c[0x0][0x178], RZ ;  /* 0x00005e0000047a10 */ /* 0x000fc80007f1e0ff */
[----:B------:R-:W-:Y:S01]  /*00c0*/  IADD3.X R5, R5, c[0x0][0x17c], RZ, P0, !PT ;  /* 0x00005f0005057a10 */ /* 0x000fe200007fe4ff */
[----:B0-----:R-:W-:-:S04]  /*00d0*/  IMAD.WIDE.U32 R2, R11, 0x2, R2 ;  /* 0x000000020b027825 */ /* 0x001fc800078e0002 */
[----:B------:R-:W-:Y:S01]  /*00e0*/  IMAD.WIDE.U32 R4, R11, 0x2, R4 ;  /* 0x000000020b047825 */ /* 0x000fe200078e0004 */
[----:B------:R-:W2:Y:S04]  /*00f0*/  LDG.E.U16 R6, [R2.64+0x300] ;  /* 0x0003000402067981 */ /* 0x000ea8000c1e1500 */
[----:B------:R-:W3:Y:S04]  /*0100*/  LDG.E.U16 R7, [R4.64+0x100] ;  /* 0x0001000404077981 */ /* 0x000ee8000c1e1500 */
[----:B------:R3:W4:Y:S04]  /*0110*/  LDG.E.U16 R8, [R4.64+0x200] ;  /* 0x0002000404087981 */ /* 0x000728000c1e1500 */
[----:B------:R0:W5:Y:S04]  /*0120*/  LDG.E.U16 R23, [R2.64] ;  /* 0x0000000402177981 */ /* 0x000168000c1e1500 */
[----:B------:R0:W5:Y:S04]  /*0130*/  LDG.E.U16 R13, [R2.64+0x100] ;  /* 0x00010004020d7981 */ /* 0x000168000c1e1500 */
[----:B------:R0:W5:Y:S04]  /*0140*/  LDG.E.U16 R10, [R2.64+0x200] ;  /* 0x00020004020a7981 */ /* 0x000168000c1e1500 */
[----:B------:R3:W5:Y:S04]  /*0150*/  LDG.E.U16 R24, [R4.64] ;  /* 0x0000000404187981 */ /* 0x000768000c1e1500 */
[----:B------:R3:W5:Y:S01]  /*0160*/  LDG.E.U16 R9, [R4.64+0x300] ;  /* 0x0003000404097981 */ /* 0x000762000c1e1500 */
[----:B------:R-:W-:-:S05]  /*0170*/  IADD3 R18, P0, R0, c[0x0][0x168], RZ ;  /* 0x00005a0000127a10 */ /* 0x000fca0007f1e0ff */
[----:B------:R-:W-:Y:S01]  /*0180*/  IMAD.X R19, RZ, RZ, c[0x0][0x16c], P0 ;  /* 0x00005b00ff137624 */ /* 0x000fe200000e06ff */
[----:B------:R-:W-:-:S03]  /*0190*/  MOV R14, 0x2c0 ;  /* 0x000002c0000e7802 */ /* 0x000fc60000000f00 */
[----:B------:R-:W-:Y:S01]  /*01a0*/  IMAD.WIDE R18, R11, 0x2, R18 ;  /* 0x000000020b127825 */ /* 0x000fe200078e0212 */
[C---:B--2---:R-:W-:Y:S02]  /*01b0*/  PRMT R0, R6.reuse, 0x7770, RZ ;  /* 0x0000777006007816 */ /* 0x044fe400000000ff */
[----:B0-----:R-:W-:Y:S02]  /*01c0*/  PRMT R2, R6, 0x7771, RZ ;  /* 0x0000777106027816 */ /* 0x001fe400000000ff */
[C---:B---3--:R-:W-:Y:S02]  /*01d0*/  PRMT R4, R7.reuse, 0x7770, RZ ;  /* 0x0000777007047816 */ /* 0x048fe400000000ff */
[----:B------:R-:W-:Y:S02]  /*01e0*/  PRMT R5, R7, 0x7771, RZ ;  /* 0x0000777107057816 */ /* 0x000fe400000000ff */
[C---:B----4-:R-:W-:Y:S02]  /*01f0*/  PRMT R6, R8.reuse, 0x7770, RZ ;  /* 0x0000777008067816 */ /* 0x050fe400000000ff */
[----:B------:R-:W-:-:S02]  /*0200*/  PRMT R7, R8, 0x7771, RZ ;  /* 0x0000777108077816 */ /* 0x000fc400000000ff */
[C---:B-----5:R-:W-:Y:S02]  /*0210*/  PRMT R17, R23.reuse, 0x7770, RZ ;  /* 0x0000777017117816 */ /* 0x060fe400000000ff */
[----:B------:R-:W-:Y:S02]  /*0220*/  PRMT R23, R23, 0x7771, RZ ;  /* 0x0000777117177816 */ /* 0x000fe400000000ff */
[C---:B------:R-:W-:Y:S02]  /*0230*/  PRMT R16, R13.reuse, 0x7770, RZ ;  /* 0x000077700d107816 */ /* 0x040fe400000000ff */
[----:B------:R-:W-:Y:S02]  /*0240*/  PRMT R13, R13, 0x7771, RZ ;  /* 0x000077710d0d7816 */ /* 0x000fe400000000ff */
[C---:B------:R-:W-:Y:S02]  /*0250*/  PRMT R12, R10.reuse, 0x7770, RZ ;  /* 0x000077700a0c7816 */ /* 0x040fe400000000ff */
[----:B------:R-:W-:-:S02]  /*0260*/  PRMT R10, R10, 0x7771, RZ ;  /* 0x000077710a0a7816 */ /* 0x000fc400000000ff */
[C---:B------:R-:W-:Y:S02]  /*0270*/  PRMT R3, R24.reuse, 0x7770, RZ ;  /* 0x0000777018037816 */ /* 0x040fe400000000ff */
[----:B------:R-:W-:Y:S02]  /*0280*/  PRMT R24, R24, 0x7771, RZ ;  /* 0x0000777118187816 */ /* 0x000fe400000000ff */
[C---:B------:R-:W-:Y:S02]  /*0290*/  PRMT R8, R9.reuse, 0x7770, RZ ;  /* 0x0000777009087816 */ /* 0x040fe400000000ff */
[----:B------:R-:W-:Y:S02]  /*02a0*/  PRMT R9, R9, 0x7771, RZ ;  /* 0x0000777109097816 */ /* 0x000fe400000000ff */
[----:B------:R-:W-:Y:S05]  /*02b0*/  CALL.REL.NOINC `($__internal_58_$__cuda_sm20_div_u16) ;  /* 0x000010b000007944 */ /* 0x000fea0003c00000 */
[----:B------:R-:W-:Y:S01]  /*02c0*/  IMAD.MOV.U32 R11, RZ, RZ, R22 ;  /* 0x000000ffff0b7224 */ /* 0x000fe200078e0016 */
[----:B------:R-:W-:Y:S01]  /*02d0*/  MOV R14, 0x310 ;  /* 0x00000310000e7802 */ /* 0x000fe20000000f00 */
[----:B------:R-:W-:Y:S02]  /*02e0*/  IMAD.MOV.U32 R23, RZ, RZ, R17 ;  /* 0x000000ffff177224 */ /* 0x000fe400078e0011 */
[----:B------:R-:W-:-:S02]  /*02f0*/  IMAD.MOV.U32 R24, RZ, RZ, R3 ;  /* 0x000000ffff187224 */ /* 0x000fc400078e0003 */
[----:B------:R-:W-:Y:S05]  /*0300*/  CALL.REL.NOINC `($__internal_58_$__cuda_sm20_div_u16) ;  /* 0x0000106000007944 */ /* 0x000fea0003c00000 */
[----:B------:R-:W-:Y:S01]  /*0310*/  PRMT R11, R11, 0x7604, R22 ;  /* 0x000076040b0b7816 */ /* 0x000fe20000000016 */
[----:B------:R-:W-:Y:S01]  /*0320*/  IMAD.MOV.U32 R23, RZ, RZ, R13 ;  /* 0x000000ffff177224 */ /* 0x000fe200078e000d */
[----:B------:R-:W-:Y:S01]  /*0330*/  MOV R14, 0x370 ;  /* 0x00000370000e7802 */ /* 0x000fe20000000f00 */
[----:B------:R-:W-:-:S02]  /*0340*/  IMAD.MOV.U32 R24, RZ, RZ, R5 ;  /* 0x000000ffff187224 */ /* 0x000fc400078e0005 */
[----:B------:R0:W-:Y:S04]  /*0350*/  STG.E.U16 [R18.64], R11 ;  /* 0x0000000b12007986 */ /* 0x0001e8000c101504 */
[----:B0-----:R-:W-:Y:S05]  /*0360*/  CALL.REL.NOINC `($__internal_58_$__cuda_sm20_div_u16) ;  /* 0x0000100000007944 */ /* 0x001fea0003c00000 */
[----:B------:R-:W-:Y:S01]  /*0370*/  IMAD.MOV.U32 R3, RZ, RZ, R22 ;  /* 0x000000ffff037224 */ /* 0x000fe200078e0016 */
[----:B------:R-:W-:Y:S01]  /*0380*/  MOV R14, 0x3c0 ;  /* 0x000003c0000e7802 */ /* 0x000fe20000000f00 */
[----:B------:R-:W-:Y:S02]  /*0390*/  IMAD.MOV.U32 R23, RZ, RZ, R16 ;  /* 0x000000ffff177224 */ /* 0x000fe400078e0010 */
[----:B------:R-:W-:Y:S02]  /*03a0*/  IMAD.MOV.U32 R24, RZ, RZ, R4 ;  /* 0x000000ffff187224 */ /* 0x000fe400078e0004 */
[----:B------:R-:W-:Y:S05]  /*03b0*/  CALL.REL.NOINC `($__internal_58_$__cuda_sm20_div_u16) ;  /* 0x00000fb000007944 */ /* 0x000fea0003c00000 */
[----:B------:R-:W-:Y:S01]  /*03c0*/  PRMT R3, R3, 0x7604, R22 ;  /* 0x0000760403037816 */ /* 0x000fe20000000016 */
[----:B------:R-:W-:Y:S01]  /*03d0*/  IMAD.MOV.U32 R23, RZ, RZ, R10 ;  /* 0x000000ffff177224 */ /* 0x000fe200078e000a */
[----:B------:R-:W-:Y:S01]  /*03e0*/  MOV R14, 0x420 ;  /* 0x00000420000e7802 */ /* 0x000fe20000000f00 */
[----:B------:R-:W-:Y:S02]  /*03f0*/  IMAD.MOV.U32 R24, RZ, RZ, R7 ;  /* 0x000000ffff187224 */ /* 0x000fe400078e0007 */
[----:B------:R0:W-:Y:S04]  /*0400*/  STG.E.U16 [R18.64+0x100], R3 ;  /* 0x0001000312007986 */ /* 0x0001e8000c101504 */
[----:B0-----:R-:W-:Y:S05]  /*0410*/  CALL.REL.NOINC `($__internal_58_$__cuda_sm20_div_u16) ;  /* 0x00000f5000007944 */ /* 0x001fea0003c00000 */
[----:B------:R-:W-:Y:S01]  /*0420*/  IMAD.MOV.U32 R3, RZ, RZ, R22 ;  /* 0x000000ffff037224 */ /* 0x000fe200078e0016 */
[----:B------:R-:W-:Y:S01]  /*0430*/  MOV R14, 0x470 ;  /* 0x00000470000e7802 */ /* 0x000fe20000000f00 */
[----:B------:R-:W-:-:S02]  /*0440*/  IMAD.MOV.U32 R23, RZ, RZ, R12 ;  /* 0x000000ffff177224 */ /* 0x000fc400078e000c */
        /* <DEDUP_REMOVED lines=10> */
[----:B------:R-:W-:Y:S02]  /*04f0*/  IMAD.MOV.U32 R23, RZ, RZ, R0 ;  /* 0x000000ffff177224 */ /* 0x000fe400078e0000 */
[----:B------:R-:W-:Y:S02]  /*0500*/  IMAD.MOV.U32 R24, RZ, RZ, R8 ;  /* 0x000000ffff187224 */ /* 0x000fe400078e0008 */
[----:B------:R-:W-:Y:S05]  /*0510*/  CALL.REL.NOINC `($__internal_58_$__cuda_sm20_div_u16) ;  /* 0x00000e5000007944 */ /* 0x000fea0003c00000 */
[----:B------:R-:W-:-:S05]  /*0520*/  PRMT R3, R3, 0x7604, R22 ;  /* 0x0000760403037816 */ /* 0x000fca0000000016 */
[----:B------:R-:W-:Y:S01]  /*0530*/  STG.E.U16 [R18.64+0x300], R3 ;  /* 0x0003000312007986 */ /* 0x000fe2000c101504 */
[----:B------:R-:W-:Y:S05]  /*0540*/  EXIT ;  /* 0x000000000000794d */ /* 0x000fea0003800000 */
.L_x_31185:
[----:B------:R-:W0:Y:S01]  /*0550*/  S2R R3, SR_TID.X ;  /* 0x0000000000037919 */ /* 0x000e220000002100 */
[----:B------:R-:W-:Y:S02]  /*0560*/  PRMT R26, RZ, 0x7610, R26 ;  /* 0x00007610ff1a7816 */ /* 0x000fe4000000001a */
[----:B------:R-:W-:Y:S02]  /*0570*/  PRMT R27, RZ, 0x7610, R27 ;  /* 0x00007610ff1b7816 */ /* 0x000fe4000000001b */
[----:B0-----:R-:W-:Y:S01]  /*0580*/  ISETP.GE.AND P0, PT, R3, R2, PT ;  /* 0x000000020300720c */ /* 0x001fe20003f06270 */
[----:B------:R-:W-:-:S12]  /*0590*/  IMAD.MOV.U32 R29, RZ, RZ, R3 ;  /* 0x000000ffff1d7224 */ /* 0x000fd800078e0003 */
[----:B------:R-:W-:Y:S01]  /*05a0*/  @!P0 IMAD.IADD R10, R0, 0x1, R29 ;  /* 0x00000001000a8824 */ /* 0x000fe200078e021d */
        /* <DEDUP_REMOVED lines=8> */
[----:B------:R-:W-:Y:S01]  /*0630*/  @!P5 IMAD.IADD R6, R0, 0x1, R29 ;  /* 0x000000010006d824 */ /* 0x000fe200078e021d */
[----:B------:R-:W-:Y:S01]  /*0640*/  @!P5 IADD3 R29, R29, 0x80, RZ ;  /* 0x000000801d1dd810 */ /* 0x000fe20007ffe0ff */
[----:B------:R0:W5:Y:S03]  /*0650*/  @!P0 LDG.E.U8 R26, [R4.64] ;  /* 0x00000004041a8981 */ /* 0x000166000c1e1100 */
[----:B------:R-:W-:Y:S01]  /*0660*/  ISETP.GE.AND P4, PT, R29, R2, PT ;  /* 0x000000021d00720c */ /* 0x000fe20003f86270 */
[----:B------:R1:W5:Y:S01]  /*0670*/  @!P0 LDG.E.U8 R27, [R10.64] ;  /* 0x000000040a1b8981 */ /* 0x000362000c1e1100 */
[----:B------:R-:W-:-:S11]  /*0680*/  @!P5 IADD3 R12, P3, R6, c[0x0][0x170], RZ ;  /* 0x00005c00060cda10 */ /* 0x000fd60007f7e0ff */
[----:B------:R-:W-:Y:S01]  /*0690*/  @!P4 IMAD.IADD R14, R0, 0x1, R29 ;  /* 0x00000001000ec824 */ /* 0x000fe200078e021d */
[----:B------:R-:W-:-:S04]  /*06a0*/  @!P4 IADD3 R29, R29, 0x80, RZ ;  /* 0x000000801d1dc810 */ /* 0x000fc80007ffe0ff */
[----:B------:R-:W-:Y:S01]  /*06b0*/  ISETP.GE.AND P2, PT, R29, R2, PT ;  /* 0x000000021d00720c */ /* 0x000fe20003f46270 */
[----:B------:R-:W-:Y:S01]  /*06c0*/  @!P5 IMAD.X R13, RZ, RZ, c[0x0][0x174], P3 ;  /* 0x00005d00ff0dd624 */ /* 0x000fe200018e06ff */
[----:B------:R-:W-:Y:S02]  /*06d0*/  @!P5 IADD3 R6, P3, R6, c[0x0][0x178], RZ ;  /* 0x00005e000606da10 */ /* 0x000fe40007f7e0ff */
[----:B------:R-:W-:Y:S02]  /*06e0*/  PRMT R19, RZ, 0x7610, R19 ;  /* 0x00007610ff137816 */ /* 0x000fe40000000013 */
[----:B------:R-:W-:-:S07]  /*06f0*/  PRMT R21, RZ, 0x7610, R21 ;  /* 0x00007610ff157816 */ /* 0x000fce0000000015 */
[----:B------:R-:W-:Y:S01]  /*0700*/  @!P2 IMAD.IADD R22, R0, 0x1, R29 ;  /* 0x000000010016a824 */ /* 0x000fe200078e021d */
[----:B------:R-:W-:Y:S01]  /*0710*/  @!P2 IADD3 R29, R29, 0x80, RZ ;  /* 0x000000801d1da810 */ /* 0x000fe20007ffe0ff */
[----:B------:R2:W5:Y:S03]  /*0720*/  @!P5 LDG.E.U8 R20, [R12.64] ;  /* 0x000000040c14d981 */ /* 0x000566000c1e1100 */
[----:B------:R-:W-:Y:S01]  /*0730*/  ISETP.GE.AND P1, PT, R29, R2, PT ;  /* 0x000000021d00720c */ /* 0x000fe20003f26270 */
[----:B------:R-:W-:Y:S01]  /*0740*/  @!P5 IMAD.X R7, RZ, RZ, c[0x0][0x17c], P3 ;  /* 0x00005f00ff07d624 */ /* 0x000fe200018e06ff */
[C---:B------:R-:W-:Y:S02]  /*0750*/  @!P4 IADD3 R8, P3, R14.reuse, c[0x0][0x170], RZ ;  /* 0x00005c000e08ca10 */ /* 0x040fe40007f7e0ff */
[----:B------:R-:W-:Y:S02]  /*0760*/  @!P4 IADD3 R14, P6, R14, c[0x0][0x178], RZ ;  /* 0x00005e000e0eca10 */ /* 0x000fe40007fde0ff */
[----:B------:R3:W5:Y:S01]  /*0770*/  @!P5 LDG.E.U8 R21, [R6.64] ;  /* 0x000000040615d981 */ /* 0x000762000c1e1100 */
[----:B------:R-:W-:-:S06]  /*0780*/  @!P4 IMAD.X R9, RZ, RZ, c[0x0][0x174], P3 ;  /* 0x00005d00ff09c624 */ /* 0x000fcc00018e06ff */
[----:B------:R-:W-:Y:S01]  /*0790*/  @!P1 IMAD.IADD R16, R0, 0x1, R29 ;  /* 0x0000000100109824 */ /* 0x000fe200078e021d */
[----:B------:R-:W-:Y:S01]  /*07a0*/  @!P1 IADD3 R29, R29, 0x80, RZ ;  /* 0x000000801d1d9810 */ /* 0x000fe20007ffe0ff */
[----:B------:R-:W-:Y:S01]  /*07b0*/  @!P4 IMAD.X R15, RZ, RZ, c[0x0][0x17c], P6 ;  /* 0x00005f00ff0fc624 */ /* 0x000fe200030e06ff */
[----:B------:R4:W5:Y:S02]  /*07c0*/  @!P4 LDG.E.U8 R18, [R8.64] ;  /* 0x000000040812c981 */ /* 0x000964000c1e1100 */
[----:B------:R-:W-:Y:S02]  /*07d0*/  ISETP.GE.AND P3, PT, R29, R2, PT ;  /* 0x000000021d00720c */ /* 0x000fe40003f66270 */
[----:B------:R1:W5:Y:S01]  /*07e0*/  @!P4 LDG.E.U8 R19, [R14.64] ;  /* 0x000000040e13c981 */ /* 0x000362000c1e1100 */
[C---:B--2---:R-:W-:Y:S02]  /*07f0*/  @!P2 IADD3 R12, P4, R22.reuse, c[0x0][0x170], RZ ;  /* 0x00005c00160caa10 */ /* 0x044fe40007f9e0ff */
[----:B------:R-:W-:-:S02]  /*0800*/  @!P2 IADD3 R22, P5, R22, c[0x0][0x178], RZ ;  /* 0x00005e001616aa10 */ /* 0x000fc40007fbe0ff */
[----:B0-----:R-:W-:Y:S01]  /*0810*/  PRMT R4, RZ, 0x7610, R4 ;  /* 0x00007610ff047816 */ /* 0x001fe20000000004 */
[----:B------:R-:W-:Y:S01]  /*0820*/  @!P2 IMAD.X R13, RZ, RZ, c[0x0][0x174], P4 ;  /* 0x00005d00ff0da624 */ /* 0x000fe200020e06ff */
[----:B------:R-:W-:-:S04]  /*0830*/  PRMT R5, RZ, 0x7610, R5 ;  /* 0x00007610ff057816 */ /* 0x000fc80000000005 */
[----:B------:R-:W-:Y:S01]  /*0840*/  @!P3 IMAD.IADD R24, R0, 0x1, R29 ;  /* 0x000000010018b824 */ /* 0x000fe200078e021d */
[----:B------:R-:W-:Y:S01]  /*0850*/  @!P3 IADD3 R29, R29, 0x80, RZ ;  /* 0x000000801d1db810 */ /* 0x000fe20007ffe0ff */
[----:B------:R-:W-:Y:S01]  /*0860*/  @!P2 IMAD.X R23, RZ, RZ, c[0x0][0x17c], P5 ;  /* 0x00005f00ff17a624 */ /* 0x000fe200028e06ff */
[----:B------:R0:W5:Y:S02]  /*0870*/  @!P2 LDG.E.U8 R4, [R12.64] ;  /* 0x000000040c04a981 */ /* 0x000164000c1e1100 */
[----:B------:R-:W-:Y:S02]  /*0880*/  ISETP.GE.AND P4, PT, R29, R2, PT ;  /* 0x000000021d00720c */ /* 0x000fe40003f86270 */
[C---:B-1----:R-:W-:Y:S01]  /*0890*/  @!P1 IADD3 R10, P5, R16.reuse, c[0x0][0x170], RZ ;  /* 0x00005c00100a9a10 */ /* 0x042fe20007fbe0ff */
[----:B------:R1:W5:Y:S01]  /*08a0*/  @!P2 LDG.E.U8 R5, [R22.64] ;  /* 0x000000041605a981 */ /* 0x000362000c1e1100 */
[----:B------:R-:W-:-:S05]  /*08b0*/  @!P1 IADD3 R16, P2, R16, c[0x0][0x178], RZ ;  /* 0x00005e0010109a10 */ /* 0x000fca0007f5e0ff */
[----:B------:R-:W-:Y:S01]  /*08c0*/  @!P1 IMAD.X R17, RZ, RZ, c[0x0][0x17c], P2 ;  /* 0x00005f00ff119624 */ /* 0x000fe200010e06ff */
[----:B------:R-:W-:-:S03]  /*08d0*/  @!P3 IADD3 R14, P2, R24, c[0x0][0x170], RZ ;  /* 0x00005c00180eba10 */ /* 0x000fc60007f5e0ff */
[----:B------:R-:W-:Y:S01]  /*08e0*/  @!P4 IMAD.IADD R25, R0, 0x1, R29 ;  /* 0x000000010019c824 */ /* 0x000fe200078e021d */
[----:B------:R-:W-:Y:S01]  /*08f0*/  @!P4 IADD3 R29, R29, 0x80, RZ ;  /* 0x000000801d1dc810 */ /* 0x000fe20007ffe0ff */
[----:B------:R-:W-:-:S03]  /*0900*/  @!P3 IMAD.X R15, RZ, RZ, c[0x0][0x174], P2 ;  /* 0x00005d00ff0fb624 */ /* 0x000fc600010e06ff */
[----:B------:R-:W-:Y:S01]  /*0910*/  ISETP.GE.AND P2, PT, R29, R2, PT ;  /* 0x000000021d00720c */ /* 0x000fe20003f46270 */
[----:B------:R-:W-:Y:S01]  /*0920*/  @!P1 IMAD.X R11, RZ, RZ, c[0x0][0x174], P5 ;  /* 0x00005d00ff0b9624 */ /* 0x000fe200028e06ff */
[----:B---3--:R-:W-:Y:S02]  /*0930*/  PRMT R6, RZ, 0x7610, R6 ;  /* 0x00007610ff067816 */ /* 0x008fe40000000006 */
[----:B------:R-:W-:Y:S02]  /*0940*/  PRMT R7, RZ, 0x7610, R7 ;  /* 0x00007610ff077816 */ /* 0x000fe40000000007 */
[----:B0-----:R-:W-:Y:S02]  /*0950*/  @!P3 IADD3 R12, P5, R24, c[0x0][0x178], RZ ;  /* 0x00005e00180cba10 */ /* 0x001fe40007fbe0ff */
[----:B------:R0:W5:Y:S01]  /*0960*/  @!P1 LDG.E.U8 R6, [R10.64] ;  /* 0x000000040a069981 */ /* 0x000162000c1e1100 */
[----:B----4-:R-:W-:Y:S02]  /*0970*/  PRMT R8, RZ, 0x7610, R8 ;  /* 0x00007610ff087816 */ /* 0x010fe40000000008 */
[----:B------:R-:W-:Y:S01]  /*0980*/  PRMT R9, RZ, 0x7610, R9 ;  /* 0x00007610ff097816 */ /* 0x000fe20000000009 */
[----:B------:R2:W5:Y:S01]  /*0990*/  @!P1 LDG.E.U8 R7, [R16.64] ;  /* 0x0000000410079981 */ /* 0x000562000c1e1100 */
[----:B------:R-:W-:Y:S01]  /*09a0*/  @!P3 IMAD.X R13, RZ, RZ, c[0x0][0x17c], P5 ;  /* 0x00005f00ff0db624 */ /* 0x000fe200028e06ff */
[C---:B------:R-:W-:Y:S01]  /*09b0*/  @!P4 IADD3 R24, P1, R25.reuse, c[0x0][0x170], RZ ;  /* 0x00005c001918ca10 */ /* 0x040fe20007f3e0ff */
[----:B------:R-:W-:Y:S01]  /*09c0*/  @!P2 IMAD.IADD R28, R0, 0x1, R29 ;  /* 0x00000001001ca824 */ /* 0x000fe200078e021d */
[----:B-1----:R-:W-:Y:S01]  /*09d0*/  @!P4 IADD3 R22, P5, R25, c[0x0][0x178], RZ ;  /* 0x00005e001916ca10 */ /* 0x002fe20007fbe0ff */
[----:B------:R1:W5:Y:S02]  /*09e0*/  @!P3 LDG.E.U8 R8, [R14.64] ;  /* 0x000000040e08b981 */ /* 0x000364000c1e1100 */
[----:B------:R-:W-:-:S02]  /*09f0*/  @!P4 IMAD.X R25, RZ, RZ, c[0x0][0x174], P1 ;  /* 0x00005d00ff19c624 */ /* 0x000fc400008e06ff */
[----:B------:R3:W5:Y:S01]  /*0a00*/  @!P3 LDG.E.U8 R9, [R12.64] ;  /* 0x000000040c09b981 */ /* 0x000762000c1e1100 */
[C---:B--2---:R-:W-:Y:S02]  /*0a10*/  @!P2 IADD3 R16, P1, R28.reuse, c[0x0][0x170], RZ ;  /* 0x00005c001c10aa10 */ /* 0x044fe40007f3e0ff */
[----:B-1----:R-:W-:Y:S01]  /*0a20*/  @!P2 IADD3 R14, P3, R28, c[0x0][0x178], RZ ;  /* 0x00005e001c0eaa10 */ /* 0x002fe20007f7e0ff */
[----:B------:R-:W-:Y:S01]  /*0a30*/  @!P4 IMAD.X R23, RZ, RZ, c[0x0][0x17c], P5 ;  /* 0x00005f00ff17c624 */ /* 0x000fe200028e06ff */
[----:B0-----:R-:W-:Y:S01]  /*0a40*/  PRMT R10, RZ, 0x7610, R10 ;  /* 0x00007610ff0a7816 */ /* 0x001fe2000000000a */
[----:B------:R-:W-:Y:S01]  /*0a50*/  @!P2 IMAD.X R17, RZ, RZ, c[0x0][0x174], P1 ;  /* 0x00005d00ff11a624 */ /* 0x000fe200008e06ff */
[----:B------:R-:W-:Y:S01]  /*0a60*/  PRMT R11, RZ, 0x7610, R11 ;  /* 0x00007610ff0b7816 */ /* 0x000fe2000000000b */
[----:B------:R-:W-:Y:S01]  /*0a70*/  @!P2 IMAD.X R15, RZ, RZ, c[0x0][0x17c], P3 ;  /* 0x00005f00ff0fa624 */ /* 0x000fe200018e06ff */
[----:B---3--:R-:W-:Y:S02]  /*0a80*/  PRMT R12, RZ, 0x7610, R12 ;  /* 0x00007610ff0c7816 */ /* 0x008fe4000000000c */
[----:B------:R-:W-:Y:S01]  /*0a90*/  PRMT R13, RZ, 0x7610, R13 ;  /* 0x00007610ff0d7816 */ /* 0x000fe2000000000d */
[----:B------:R0:W5:Y:S04]  /*0aa0*/  @!P4 LDG.E.U8 R10, [R24.64] ;  /* 0x00000004180ac981 */ /* 0x000168000c1e1100 */
[----:B------:R0:W5:Y:S04]  /*0ab0*/  @!P4 LDG.E.U8 R11, [R22.64] ;  /* 0x00000004160bc981 */ /* 0x000168000c1e1100 */
[----:B------:R0:W5:Y:S04]  /*0ac0*/  @!P2 LDG.E.U8 R12, [R16.64] ;  /* 0x00000004100ca981 */ /* 0x000168000c1e1100 */
[----:B------:R0:W5:Y:S01]  /*0ad0*/  @!P2 LDG.E.U8 R13, [R14.64] ;  /* 0x000000040e0da981 */ /* 0x000162000c1e1100 */
[----:B------:R-:W-:Y:S01]  /*0ae0*/  BSSY B0, `(.L_x_31186) ;  /* 0x0000007000007945 */ /* 0x000fe20003800000 */
[----:B------:R-:W-:Y:S05]  /*0af0*/  @P0 BRA `(.L_x_31187) ;  /* 0x0000005000000947 */ /* 0x000fea0003800000 */
[----:B0----5:R-:W-:Y:S02]  /*0b00*/  LOP3.LUT R24, R27, 0xff, RZ, 0xc0, !PT ;  /* 0x000000ff1b187812 */ /* 0x021fe400078ec0ff */
[----:B------:R-:W-:-:S02]  /*0b10*/  LOP3.LUT R23, R26, 0xff, RZ, 0xc0, !PT ;  /* 0x000000ff1a177812 */ /* 0x000fc400078ec0ff */
[----:B------:R-:W-:Y:S02]  /*0b20*/  MOV R14, 0xb40 ;  /* 0x00000b40000e7802 */ /* 0x000fe40000000f00 */
[----:B------:R-:W-:Y:S05]  /*0b30*/  CALL.REL.NOINC `($__internal_58_$__cuda_sm20_div_u16) ;  /* 0x0000083000007944 */ /* 0x000fea0003c00000 */
[----:B------:R-:W-:Y:S02]  /*0b40*/  IMAD.MOV.U32 R16, RZ, RZ, R22 ;  /* 0x000000ffff107224 */ /* 0x000fe400078e0016 */
.L_x_31187:
[----:B------:R-:W-:Y:S05]  /*0b50*/  BSYNC B0 ;  /* 0x0000000000007941 */ /* 0x000fea0003800000 */
.L_x_31186:
[----:B0-----:R-:W-:Y:S01]  /*0b60*/  IADD3 R17, R3, 0x80, RZ ;  /* 0x0000008003117810 */ /* 0x001fe20007ffe0ff */
[----:B------:R-:W-:Y:S03]  /*0b70*/  BSSY B0, `(.L_x_31188) ;  /* 0x0000008000007945 */ /* 0x000fe60003800000 */
[----:B------:R-:W-:-:S13]  /*0b80*/  ISETP.GE.AND P1, PT, R17, R2, PT ;  /* 0x000000021100720c */ /* 0x000fda0003f26270 */
[----:B------:R-:W-:Y:S05]  /*0b90*/  @P1 BRA `(.L_x_31189) ;  /* 0x0000005000001947 */ /* 0x000fea0003800000 */
[----:B-----5:R-:W-:Y:S02]  /*0ba0*/  LOP3.LUT R24, R21, 0xff, RZ, 0xc0, !PT ;  /* 0x000000ff15187812 */ /* 0x020fe400078ec0ff */
[----:B------:R-:W-:Y:S02]  /*0bb0*/  LOP3.LUT R23, R20, 0xff, RZ, 0xc0, !PT ;  /* 0x000000ff14177812 */ /* 0x000fe400078ec0ff */
[----:B------:R-:W-:Y:S02]  /*0bc0*/  MOV R14, 0xbe0 ;  /* 0x00000be0000e7802 */ /* 0x000fe40000000f00 */
[----:B------:R-:W-:Y:S05]  /*0bd0*/  CALL.REL.NOINC `($__internal_58_$__cuda_sm20_div_u16) ;  /* 0x0000079000007944 */ /* 0x000fea0003c00000 */
[----:B------:R-:W-:Y:S02]  /*0be0*/  IMAD.MOV.U32 R20, RZ, RZ, R22 ;  /* 0x000000ffff147224 */ /* 0x000fe400078e0016 */
.L_x_31189:
[----:B------:R-:W-:Y:S05]  /*0bf0*/  BSYNC B0 ;  /* 0x0000000000007941 */ /* 0x000fea0003800000 */
.L_x_31188:
[----:B------:R-:W-:Y:S01]  /*0c00*/  IADD3 R15, R3, 0x100, RZ ;  /* 0x00000100030f7810 */ /* 0x000fe20007ffe0ff */
        /* <DEDUP_REMOVED lines=8> */
.L_x_31191:
[----:B------:R-:W-:Y:S05]  /*0c90*/  BSYNC B0 ;  /* 0x0000000000007941 */ /* 0x000fea0003800000 */
.L_x_31190:
        /* <DEDUP_REMOVED lines=9> */
.L_x_31193:
[----:B------:R-:W-:Y:S05]  /*0d30*/  BSYNC B0 ;  /* 0x0000000000007941 */ /* 0x000fea0003800000 */
.L_x_31192:
[----:B-----5:R-:W-:Y:S01]  /*0d40*/  IADD3 R5, R3, 0x200, RZ ;  /* 0x0000020003057810 */ /* 0x020fe20007ffe0ff */
[----:B------:R-:W-:Y:S03]  /*0d50*/  BSSY B0, `(.L_x_31194) ;  /* 0x0000008000007945 */ /* 0x000fe60003800000 */
[----:B------:R-:W-:-:S13]  /*0d60*/  ISETP.GE.AND P1, PT, R5, R2, PT ;  /* 0x000000020500720c */ /* 0x000fda0003f26270 */
[----:B------:R-:W-:Y:S05]  /*0d70*/  @P1 BRA `(.L_x_31195) ;  /* 0x0000005000001947 */ /* 0x000fea0003800000 */
[----:B------:R-:W-:Y:S02]  /*0d80*/  LOP3.LUT R24, R7, 0xff, RZ, 0xc0, !PT ;  /* 0x000000ff07187812 */ /* 0x000fe400078ec0ff */
[----:B------:R-:W-:Y:S02]  /*0d90*/  LOP3.LUT R23, R6, 0xff, RZ, 0xc0, !PT ;  /* 0x000000ff06177812 */ /* 0x000fe400078ec0ff */
[----:B------:R-:W-:Y:S02]  /*0da0*/  MOV R14, 0xdc0 ;  /* 0x00000dc0000e7802 */ /* 0x000fe40000000f00 */
[----:B------:R-:W-:Y:S05]  /*0db0*/  CALL.REL.NOINC `($__internal_58_$__cuda_sm20_div_u16) ;  /* 0x000005b000007944 */ /* 0x000fea0003c00000 */
[----:B------:R-:W-:Y:S02]  /*0dc0*/  IMAD.MOV.U32 R5, RZ, RZ, R22 ;  /* 0x000000ffff057224 */ /* 0x000fe400078e0016 */
.L_x_31195:
[----:B------:R-:W-:Y:S05]  /*0dd0*/  BSYNC B0 ;  /* 0x0000000000007941 */ /* 0x000fea0003800000 */
.L_x_31194:
[----:B------:R-:W-:Y:S01]  /*0de0*/  IADD3 R7, R3, 0x280, RZ ;  /* 0x0000028003077810 */ /* 0x000fe20007ffe0ff */
        /* <DEDUP_REMOVED lines=8> */
.L_x_31197:
[----:B------:R-:W-:Y:S05]  /*0e70*/  BSYNC B0 ;  /* 0x0000000000007941 */ /* 0x000fea0003800000 */
.L_x_31196:
        /* <DEDUP_REMOVED lines=9> */
.L_x_31199:
[----:B------:R-:W-:Y:S05]  /*0f10*/  BSYNC B0 ;  /* 0x0000000000007941 */ /* 0x000fea0003800000 */
.L_x_31198:
        /* <DEDUP_REMOVED lines=8> */
.L_x_31201:
[----:B------:R-:W-:Y:S05]  /*0fa0*/  BSYNC B0 ;  /* 0x0000000000007941 */ /* 0x000fea0003800000 */
.L_x_31200:
[----:B------:R-:W0:Y:S01]  /*0fb0*/  @!P0 S2R R9, SR_TID.X ;  /* 0x0000000000098919 */ /* 0x000e220000002100 */
[----:B------:R-:W-:Y:S01]  /*0fc0*/  @!P0 IMAD.MOV.U32 R3, RZ, RZ, R17 ;  /* 0x000000ffff038224 */ /* 0x000fe200078e0011 */
[----:B------:R-:W-:Y:S01]  /*0fd0*/  BSSY B0, `(.L_x_31202) ;  /* 0x0000031000007945 */ /* 0x000fe20003800000 */
[----:B------:R-:W-:Y:S01]  /*0fe0*/  BSSY B1, `(.L_x_31203) ;  /* 0x0000029000017945 */ /* 0x000fe20003800000 */
[----:B0-----:R-:W-:-:S05]  /*0ff0*/  @!P0 IMAD.IADD R8, R0, 0x1, R9 ;  /* 0x0000000100088824 */ /* 0x001fca00078e0209 */
[----:B------:R-:W-:-:S05]  /*1000*/  @!P0 IADD3 R8, P1, R8, c[0x0][0x168], RZ ;  /* 0x00005a0008088a10 */ /* 0x000fca0007f3e0ff */
[----:B------:R-:W-:-:S05]  /*1010*/  @!P0 IMAD.X R9, RZ, RZ, c[0x0][0x16c], P1 ;  /* 0x00005b00ff098624 */ /* 0x000fca00008e06ff */
[----:B------:R0:W-:Y:S01]  /*1020*/  @!P0 STG.E.U8 [R8.64], R16 ;  /* 0x0000001008008986 */ /* 0x0001e2000c101104 */
        /* <DEDUP_REMOVED lines=14> */
.L_x_31204:
[----:B0-----:R-:W-:-:S13]  /*1110*/  ISETP.GE.AND P0, PT, R3, R2, PT ;  /* 0x000000020300720c */ /* 0x001fda0003f06270 */
[----:B------:R-:W-:Y:S05]  /*1120*/  @P0 BRA `(.L_x_31206) ;  /* 0x000000c000000947 */ /* 0x000fea0003800000 */
[----:B------:R-:W-:Y:S01]  /*1130*/  IMAD.IADD R8, R0, 0x1, R3 ;  /* 0x0000000100087824 */ /* 0x000fe200078e0203 */
[----:B------:R-:W-:-:S04]  /*1140*/  IADD3 R3, R3, 0x80, RZ ;  /* 0x0000008003037810 */ /* 0x000fc80007ffe0ff */
[----:B------:R-:W-:-:S05]  /*1150*/  IADD3 R8, P0, R8, c[0x0][0x168], RZ ;  /* 0x00005a0008087a10 */ /* 0x000fca0007f1e0ff */
[----:B------:R-:W-:-:S05]  /*1160*/  IMAD.X R9, RZ, RZ, c[0x0][0x16c], P0 ;  /* 0x00005b00ff097624 */ /* 0x000fca00000e06ff */
[----:B------:R0:W-:Y:S03]  /*1170*/  STG.E.U8 [R8.64], R4 ;  /* 0x0000000408007986 */ /* 0x0001e6000c101104 */
.L_x_31205:
[----:B------:R-:W-:-:S13]  /*1180*/  ISETP.GE.AND P0, PT, R3, R2, PT ;  /* 0x000000020300720c */ /* 0x000fda0003f06270 */
[----:B------:R-:W-:Y:S05]  /*1190*/  @P0 BRA `(.L_x_31207) ;  /* 0x000000d000000947 */ /* 0x000fea0003800000 */
[----:B0-----:R-:W-:Y:S01]  /*11a0*/  IMAD.IADD R8, R0, 0x1, R3 ;  /* 0x0000000100087824 */ /* 0x001fe200078e0203 */
[----:B------:R-:W-:-:S04]  /*11b0*/  IADD3 R3, R3, 0x80, RZ ;  /* 0x0000008003037810 */ /* 0x000fc80007ffe0ff */
[----:B------:R-:W-:-:S05]  /*11c0*/  IADD3 R8, P0, R8, c[0x0][0x168], RZ ;  /* 0x00005a0008087a10 */ /* 0x000fca0007f1e0ff */
[----:B------:R-:W-:-:S05]  /*11d0*/  IMAD.X R9, RZ, RZ, c[0x0][0x16c], P0 ;  /* 0x00005b00ff097624 */ /* 0x000fca00000e06ff */
[----:B------:R0:W-:Y:S03]  /*11e0*/  STG.E.U8 [R8.64], R5 ;  /* 0x0000000508007986 */ /* 0x0001e6000c101104 */
.L_x_31206:
[----:B------:R-:W-:-:S13]  /*11f0*/  ISETP.GE.AND P0, PT, R3, R2, PT ;  /* 0x000000020300720c */ /* 0x000fda0003f06270 */
[----:B------:R-:W-:Y:S01]  /*1200*/  @P0 BREAK B1 ;  /* 0x0000000000010942 */ /* 0x000fe20003800000 */
[----:B------:R-:W-:Y:S05]  /*1210*/  @P0 BRA `(.L_x_31208) ;  /* 0x000000c000000947 */ /* 0x000fea0003800000 */
[----:B------:R-:W-:Y:S01]  /*1220*/  IMAD.IADD R4, R0, 0x1, R3 ;  /* 0x0000000100047824 */ /* 0x000fe200078e0203 */
[----:B------:R-:W-:-:S04]  /*1230*/  IADD3 R3, R3, 0x80, RZ ;  /* 0x0000008003037810 */ /* 0x000fc80007ffe0ff */
[----:B------:R-:W-:-:S05]  /*1240*/  IADD3 R4, P0, R4, c[0x0][0x168], RZ ;  /* 0x00005a0004047a10 */ /* 0x000fca0007f1e0ff */
[----:B0-----:R-:W-:-:S05]  /*1250*/  IMAD.X R5, RZ, RZ, c[0x0][0x16c], P0 ;  /* 0x00005b00ff057624 */ /* 0x001fca00000e06ff */
[----:B------:R0:W-:Y:S03]  /*1260*/  STG.E.U8 [R4.64], R6 ;  /* 0x0000000604007986 */ /* 0x0001e6000c101104 */
.L_x_31207:
[----:B------:R-:W-:Y:S05]  /*1270*/  BSYNC B1 ;  /* 0x0000000000017941 */ /* 0x000fea0003800000 */
.L_x_31203:
[----:B------:R-:W-:-:S13]  /*1280*/  ISETP.GE.AND P0, PT, R3, R2, PT ;  /* 0x000000020300720c */ /* 0x000fda0003f06270 */
[----:B0-----:R-:W-:Y:S01]  /*1290*/  @!P0 IMAD.IADD R4, R0, 0x1, R3 ;  /* 0x0000000100048824 */ /* 0x001fe200078e0203 */
[----:B------:R-:W-:-:S04]  /*12a0*/  @!P0 IADD3 R3, R3, 0x80, RZ ;  /* 0x0000008003038810 */ /* 0x000fc80007ffe0ff */
[----:B------:R-:W-:-:S05]  /*12b0*/  @!P0 IADD3 R4, P1, R4, c[0x0][0x168], RZ ;  /* 0x00005a0004048a10 */ /* 0x000fca0007f3e0ff */
[----:B------:R-:W-:-:S05]  /*12c0*/  @!P0 IMAD.X R5, RZ, RZ, c[0x0][0x16c], P1 ;  /* 0x00005b00ff058624 */ /* 0x000fca00008e06ff */
[----:B------:R0:W-:Y:S03]  /*12d0*/  @!P0 STG.E.U8 [R4.64], R7 ;  /* 0x0000000704008986 */ /* 0x0001e6000c101104 */
.L_x_31208:
[----:B------:R-:W-:Y:S05]  /*12e0*/  BSYNC B0 ;  /* 0x0000000000007941 */ /* 0x000fea0003800000 */
.L_x_31202:
        /* <DEDUP_REMOVED lines=8> */
        .weak           $__internal_58_$__cuda_sm20_div_u16
        .type           $__internal_58_$__cuda_sm20_div_u16,@function
        .size           $__internal_58_$__cuda_sm20_div_u16,(.L_x_32528 - $__internal_58_$__cuda_sm20_div_u16)
$__internal_58_$__cuda_sm20_div_u16:
[----:B------:R-:W0:Y:S01]  /*1370*/  I2F.U16 R15, R24 ;  /* 0x00000018000f7306 */ /* 0x000e220000101000 */
[----:B------:R-:W-:Y:S01]  /*1380*/  IMAD.MOV.U32 R22, RZ, RZ, 0x4b800000 ;  /* 0x4b800000ff167424 */ /* 0x000fe200078e00ff */
[----:B------:R-:W-:-:S06]  /*1390*/  ISETP.NE.U32.AND P3, PT, R24, RZ, PT ;  /* 0x000000ff1800720c */ /* 0x000fcc0003f65070 */
[----:B------:R-:W-:Y:S01]  /*13a0*/  I2F.U16.RZ R23, R23 ;  /* 0x0000001700177306 */ /* 0x000fe2000010d000 */
[C---:B0-----:R-:W-:Y:S02]  /*13b0*/  FSETP.GEU.AND P2, PT, |R15|.reuse, 1.175494350822287508e-38, PT ;  /* 0x008000000f00780b */ /* 0x041fe40003f4e200 */
[----:B------:R-:W-:Y:S02]  /*13c0*/  FSETP.GT.AND P1, PT, |R15|, 8.50705917302346158658e+37, PT ;  /* 0x7e8000000f00780b */ /* 0x000fe40003f24200 */
[----:B------:R-:W-:-:S04]  /*13d0*/  FSEL R22, R22, 1, !P2 ;  /* 0x3f80000016167808 */ /* 0x000fc80005000000 */
[----:B------:R-:W-:-:S05]  /*13e0*/  FSEL R22, R22, 0.25, !P1 ;  /* 0x3e80000016167808 */ /* 0x000fca0004800000 */
[----:B------:R-:W-:-:S04]  /*13f0*/  FMUL R25, R15, R22 ;  /* 0x000000160f197220 */ /* 0x000fc80000400000 */
[----:B------:R-:W0:Y:S02]  /*1400*/  MUFU.RCP R15, R25 ;  /* 0x00000019000f7308 */ /* 0x000e240000001000 */
[----:B0-----:R-:W-:-:S05]  /*1410*/  FMUL R15, R22, R15 ;  /* 0x0000000f160f7220 */ /* 0x001fca0000400000 */
[----:B------:R-:W-:Y:S01]  /*1420*/  IADD3 R22, R15, 0x2, RZ ;  /* 0x000000020f167810 */ /* 0x000fe20007ffe0ff */
[----:B------:R-:W-:-:S04]  /*1430*/  IMAD.MOV.U32 R15, RZ, RZ, 0x0 ;  /* 0x00000000ff0f7424 */ /* 0x000fc800078e00ff */
[----:B------:R-:W-:-:S06]  /*1440*/  FMUL.RZ R24, R23, R22 ;  /* 0x0000001617187220 */ /* 0x000fcc000040c000 */
[----:B------:R-:W0:Y:S02]  /*1450*/  F2I.U32.TRUNC.NTZ R24, R24 ;  /* 0x0000001800187305 */ /* 0x000e24000020f000 */
[----:B0-----:R-:W-:Y:S01]  /*1460*/  LOP3.LUT R22, R24, 0xffff, RZ, 0xc0, !PT ;  /* 0x0000ffff18167812 */ /* 0x001fe200078ec0ff */
[----:B------:R-:W-:Y:S01]  /*1470*/  @!P3 IMAD.MOV.U32 R22, RZ, RZ, -0x1 ;  /* 0xffffffffff16b424 */ /* 0x000fe200078e00ff */
[----:B------:R-:W-:Y:S06]  /*1480*/  RET.REL.NODEC R14 `(_ZN2at6native29vectorized_elementwise_kernelILi2ENS0_13BinaryFunctorIhhhZZZNS0_15binary_internal21div_floor_kernel_cudaERNS_18TensorIteratorBaseEENKUlvE_clEvENKUlvE_clEvEUlhhE_EESt5arrayIPcLm3EEEEviT0_T1_) ;  /* 0xffffeb700e007950 */ /* 0x000fec0003c3ffff */
.L_x_31209:
        /* <DEDUP_REMOVED lines=15> */
.L_x_32528:


//--------------------- .text._ZN2at6native29vectorized_elementwise_kernelILi4ENS0_13BinaryFunctorIhhhZZZNS0_15binary_internal21div_floor_kernel_cudaERNS_18TensorIteratorBaseEENKUlvE_clEvENKUlvE_clEvEUlhhE_EESt5arrayIPcLm3EEEEviT0_T1_ --------------------------
	.section	.text._ZN2at6native29vectorized_elementwise_kernelILi4ENS0_13BinaryFunctorIhhhZZZNS0_15binary_internal21div_floor_kernel_cudaERNS_18TensorIteratorBaseEENKUlvE_clEvENKUlvE_clEvEUlhhE_EESt5arrayIPcLm3EEEEviT0_T1_,"ax",@progbits
	.sectioninfo	@"SHI_REGISTERS=32"
	.align	128
        .global         _ZN2at6native29vectorized_elementwise_kernelILi4ENS0_13BinaryFunctorIhhhZZZNS0_15binary_internal21div_floor_kernel_cudaERNS_18TensorIteratorBaseEENKUlvE_clEvENKUlvE_clEvEUlhhE_EESt5arrayIPcLm3EEEEviT0_T1_
        .type           _ZN2at6native29vectorized_elementwise_kernelILi4ENS0_13BinaryFunctorIhhhZZZNS0_15binary_internal21div_floor_kernel_cudaERNS_18TensorIteratorBaseEENKUlvE_clEvENKUlvE_clEvEUlhhE_EESt5arrayIPcLm3EEEEviT0_T1_,@function
        .size           _ZN2at6native29vectorized_elementwise_kernelILi4ENS0_13BinaryFunctorIhhhZZZNS0_15binary_internal21div_floor_kernel_cudaERNS_18TensorIteratorBaseEENKUlvE_clEvENKUlvE_clEvEUlhhE_EESt5arrayIPcLm3EEEEviT0_T1_,(.L_x_32529 - _ZN2at6native29vectorized_elementwise_kernelILi4ENS0_13BinaryFunctorIhhhZZZNS0_15binary_internal21div_floor_kernel_cudaERNS_18TensorIteratorBaseEENKUlvE_clEvENKUlvE_clEvEUlhhE_EESt5arrayIPcLm3EEEEviT0_T1_)
        .other          _ZN2at6native29vectorized_elementwise_kernelILi4ENS0_13BinaryFunctorIhhhZZZNS0_15binary_internal21div_floor_kernel_cudaERNS_18TensorIteratorBaseEENKUlvE_clEvENKUlvE_clEvEUlhhE_EESt5arrayIPcLm3EEEEviT0_T1_,@"STO_CUDA_ENTRY STV_DEFAULT"
_ZN2at6native29vectorized_elementwise_kernelILi4ENS0_13BinaryFunctorIhhhZZZNS0_15binary_internal21div_floor_kernel_cudaERNS_18TensorIteratorBaseEENKUlvE_clEvENKUlvE_clEvEUlhhE_EESt5arrayIPcLm3EEEEviT0_T1_:
.text._ZN2at6native29vectorized_elementwise_kernelILi4ENS0_13BinaryFunctorIhhhZZZNS0_15binary_internal21div_floor_kernel_cudaERNS_18TensorIteratorBaseEENKUlvE_clEvENKUlvE_clEvEUlhhE_EESt5arrayIPcLm3EEEEviT0_T1_:
        /* <DEDUP_REMOVED lines=15> */
[----:B------:R-:W2:Y:S04]  /*00f0*/  LDG.E R6, [R2.64+0x200] ;  /* 0x0002000402067981 */ /* 0x000ea8000c1e1900 */
[----:B------:R0:W3:Y:S04]  /*0100*/  LDG.E R23, [R2.64] ;  /* 0x0000000402177981 */ /* 0x0000e8000c1e1900 */
[----:B------:R-:W4:Y:S04]  /*0110*/  LDG.E R24, [R4.64] ;  /* 0x0000000404187981 */ /* 0x000f28000c1e1900 */
[----:B------:R1:W5:Y:S01]  /*0120*/  LDG.E R9, [R4.64+0x200] ;  /* 0x0002000404097981 */ /* 0x000362000c1e1900 */
[----:B------:R-:W-:-:S05]  /*0130*/  IADD3 R18, P0, R0, c[0x0][0x168], RZ ;  /* 0x00005a0000127a10 */ /* 0x000fca0007f1e0ff */
[----:B------:R-:W-:Y:S01]  /*0140*/  IMAD.X R19, RZ, RZ, c[0x0][0x16c], P0 ;  /* 0x00005b00ff137624 */ /* 0x000fe200000e06ff */
[----:B------:R-:W-:-:S03]  /*0150*/  MOV R14, 0x280 ;  /* 0x00000280000e7802 */ /* 0x000fc60000000f00 */
[----:B------:R-:W-:Y:S01]  /*0160*/  IMAD.WIDE R18, R7, 0x4, R18 ;  /* 0x0000000407127825 */ /* 0x000fe200078e0212 */
[C---:B--2---:R-:W-:Y:S02]  /*0170*/  PRMT R12, R6.reuse, 0x7770, RZ ;  /* 0x00007770060c7816 */ /* 0x044fe400000000ff */
[C---:B------:R-:W-:Y:S02]  /*0180*/  PRMT R11, R6.reuse, 0x7771, RZ ;  /* 0x00007771060b7816 */ /* 0x040fe400000000ff */
[C---:B------:R-:W-:Y:S02]  /*0190*/  PRMT R0, R6.reuse, 0x7772, RZ ;  /* 0x0000777206007816 */ /* 0x040fe400000000ff */
[----:B0-----:R-:W-:Y:S02]  /*01a0*/  PRMT R2, R6, 0x7773, RZ ;  /* 0x0000777306027816 */ /* 0x001fe400000000ff */
[C---:B---3--:R-:W-:Y:S02]  /*01b0*/  PRMT R17, R23.reuse, 0x7770, RZ ;  /* 0x0000777017117816 */ /* 0x048fe400000000ff */
[----:B------:R-:W-:-:S02]  /*01c0*/  PRMT R16, R23, 0x7771, RZ ;  /* 0x0000777117107816 */ /* 0x000fc400000000ff */
[----:B------:R-:W-:Y:S02]  /*01d0*/  PRMT R13, R23, 0x7772, RZ ;  /* 0x00007772170d7816 */ /* 0x000fe400000000ff */
[C---:B----4-:R-:W-:Y:S02]  /*01e0*/  PRMT R3, R24.reuse, 0x7770, RZ ;  /* 0x0000777018037816 */ /* 0x050fe400000000ff */
[C---:B-1----:R-:W-:Y:S02]  /*01f0*/  PRMT R4, R24.reuse, 0x7771, RZ ;  /* 0x0000777118047816 */ /* 0x042fe400000000ff */
[----:B------:R-:W-:Y:S02]  /*0200*/  PRMT R5, R24, 0x7772, RZ ;  /* 0x0000777218057816 */ /* 0x000fe400000000ff */
[C---:B-----5:R-:W-:Y:S02]  /*0210*/  PRMT R6, R9.reuse, 0x7770, RZ ;  /* 0x0000777009067816 */ /* 0x060fe400000000ff */
[----:B------:R-:W-:-:S02]  /*0220*/  PRMT R7, R9, 0x7771, RZ ;  /* 0x0000777109077816 */ /* 0x000fc400000000ff */
[----:B------:R-:W-:Y:S02]  /*0230*/  PRMT R8, R9, 0x7772, RZ ;  /* 0x0000777209087816 */ /* 0x000fe400000000ff */
[----:B------:R-:W-:Y:S02]  /*0240*/  PRMT R23, R23, 0x7773, RZ ;  /* 0x0000777317177816 */ /* 0x000fe400000000ff */
[----:B------:R-:W-:Y:S02]  /*0250*/  PRMT R24, R24, 0x7773, RZ ;  /* 0x0000777318187816 */ /* 0x000fe400000000ff */
[----:B------:R-:W-:Y:S02]  /*0260*/  PRMT R9, R9, 0x7773, RZ ;  /* 0x0000777309097816 */ /* 0x000fe400000000ff */
[----:B------:R-:W-:Y:S05]  /*0270*/  CALL.REL.NOINC `($__internal_59_$__cuda_sm20_div_u16) ;  /* 0x000010d000007944 */ /* 0x000fea0003c00000 */
[----:B------:R-:W-:Y:S01]  /*0280*/  IMAD.MOV.U32 R10, RZ, RZ, R22 ;  /* 0x000000ffff0a7224 */ /* 0x000fe200078e0016 */
[----:B------:R-:W-:Y:S01]  /*0290*/  MOV R14, 0x2d0 ;  /* 0x000002d0000e7802 */ /* 0x000fe20000000f00 */
[----:B------:R-:W-:Y:S02]  /*02a0*/  IMAD.MOV.U32 R23, RZ, RZ, R13 ;  /* 0x000000ffff177224 */ /* 0x000fe400078e000d */
[----:B------:R-:W-:-:S02]  /*02b0*/  IMAD.MOV.U32 R24, RZ, RZ, R5 ;  /* 0x000000ffff187224 */ /* 0x000fc400078e0005 */
[----:B------:R-:W-:Y:S05]  /*02c0*/  CALL.REL.NOINC `($__internal_59_$__cuda_sm20_div_u16) ;  /* 0x0000108000007944 */ /* 0x000fea0003c00000 */
[----:B------:R-:W-:Y:S01]  /*02d0*/  IMAD.MOV.U32 R5, RZ, RZ, R22 ;  /* 0x000000ffff057224 */ /* 0x000fe200078e0016 */
[----:B------:R-:W-:Y:S01]  /*02e0*/  MOV R14, 0x320 ;  /* 0x00000320000e7802 */ /* 0x000fe20000000f00 */
[----:B------:R-:W-:-:S02]  /*02f0*/  IMAD.MOV.U32 R23, RZ, RZ, R16 ;  /* 0x000000ffff177224 */ /* 0x000fc400078e0010 */
[----:B------:R-:W-:Y:S02]  /*0300*/  IMAD.MOV.U32 R24, RZ, RZ, R4 ;  /* 0x000000ffff187224 */ /* 0x000fe400078e0004 */
[----:B------:R-:W-:Y:S05]  /*0310*/  CALL.REL.NOINC `($__internal_59_$__cuda_sm20_div_u16) ;  /* 0x0000103000007944 */ /* 0x000fea0003c00000 */
[----:B------:R-:W-:Y:S01]  /*0320*/  IMAD.MOV.U32 R13, RZ, RZ, R22 ;  /* 0x000000ffff0d7224 */ /* 0x000fe200078e0016 */
[----:B------:R-:W-:Y:S01]  /*0330*/  MOV R14, 0x370 ;  /* 0x00000370000e7802 */ /* 0x000fe20000000f00 */
[----:B------:R-:W-:Y:S02]  /*0340*/  IMAD.MOV.U32 R23, RZ, RZ, R17 ;  /* 0x000000ffff177224 */ /* 0x000fe400078e0011 */
[----:B------:R-:W-:Y:S02]  /*0350*/  IMAD.MOV.U32 R24, RZ, RZ, R3 ;  /* 0x000000ffff187224 */ /* 0x000fe400078e0003 */
[----:B------:R-:W-:Y:S05]  /*0360*/  CALL.REL.NOINC `($__internal_59_$__cuda_sm20_div_u16) ;  /* 0x00000fe000007944 */ /* 0x000fea0003c00000 */
[----:B------:R-:W-:Y:S01]  /*0370*/  PRMT R4, R13, 0x7604, R22 ;  /* 0x000076040d047816 */ /* 0x000fe20000000016 */
[----:B------:R-:W-:Y:S01]  /*0380*/  IMAD.MOV.U32 R23, RZ, RZ, R2 ;  /* 0x000000ffff177224 */ /* 0x000fe200078e0002 */
[----:B------:R-:W-:Y:S01]  /*0390*/  MOV R14, 0x3f0 ;  /* 0x000003f0000e7802 */ /* 0x000fe20000000f00 */
[----:B------:R-:W-:Y:S01]  /*03a0*/  IMAD.MOV.U32 R24, RZ, RZ, R9 ;  /* 0x000000ffff187224 */ /* 0x000fe200078e0009 */
[----:B------:R-:W-:-:S04]  /*03b0*/  PRMT R5, R5, 0x7054, R4 ;  /* 0x0000705405057816 */ /* 0x000fc80000000004 */
[----:B------:R-:W-:-:S05]  /*03c0*/  PRMT R5, R10, 0x654, R5 ;  /* 0x000006540a057816 */ /* 0x000fca0000000005 */
[----:B------:R0:W-:Y:S02]  /*03d0*/  STG.E [R18.64], R5 ;  /* 0x0000000512007986 */ /* 0x0001e4000c101904 */
[----:B0-----:R-:W-:Y:S05]  /*03e0*/  CALL.REL.NOINC `($__internal_59_$__cuda_sm20_div_u16) ;  /* 0x00000f6000007944 */ /* 0x001fea0003c00000 */
[----:B------:R-:W-:Y:S01]  /*03f0*/  IMAD.MOV.U32 R2, RZ, RZ, R22 ;  /* 0x000000ffff027224 */ /* 0x000fe200078e0016 */
[----:B------:R-:W-:Y:S01]  /*0400*/  MOV R14, 0x440 ;  /* 0x00000440000e7802 */ /* 0x000fe20000000f00 */
[----:B------:R-:W-:Y:S02]  /*0410*/  IMAD.MOV.U32 R23, RZ, RZ, R0 ;  /* 0x000000ffff177224 */ /* 0x000fe400078e0000 */
[----:B------:R-:W-:Y:S02]  /*0420*/  IMAD.MOV.U32 R24, RZ, RZ, R8 ;  /* 0x000000ffff187224 */ /* 0x000fe400078e0008 */
[----:B------:R-:W-:Y:S05]  /*0430*/  CALL.REL.NOINC `($__internal_59_$__cuda_sm20_div_u16) ;  /* 0x00000f1000007944 */ /* 0x000fea0003c00000 */
[----:B------:R-:W-:Y:S01]  /*0440*/  IMAD.MOV.U32 R0, RZ, RZ, R22 ;  /* 0x000000ffff007224 */ /* 0x000fe200078e0016 */
[----:B------:R-:W-:Y:S01]  /*0450*/  MOV R14, 0x490 ;  /* 0x00000490000e7802 */ /* 0x000fe20000000f00 */
[----:B------:R-:W-:Y:S02]  /*0460*/  IMAD.MOV.U32 R23, RZ, RZ, R11 ;  /* 0x000000ffff177224 */ /* 0x000fe400078e000b */
[----:B------:R-:W-:Y:S02]  /*0470*/  IMAD.MOV.U32 R24, RZ, RZ, R7 ;  /* 0x000000ffff187224 */ /* 0x000fe400078e0007 */
[----:B------:R-:W-:Y:S05]  /*0480*/  CALL.REL.NOINC `($__internal_59_$__cuda_sm20_div_u16) ;  /* 0x00000ec000007944 */ /* 0x000fea0003c00000 */
[----:B------:R-:W-:Y:S01]  /*0490*/  IMAD.MOV.U32 R3, RZ, RZ, R22 ;  /* 0x000000ffff037224 */ /* 0x000fe200078e0016 */
[----:B------:R-:W-:Y:S01]  /*04a0*/  MOV R14, 0x4e0 ;  /* 0x000004e0000e7802 */ /* 0x000fe20000000f00 */
[----:B------:R-:W-:-:S02]  /*04b0*/  IMAD.MOV.U32 R23, RZ, RZ, R12 ;  /* 0x000000ffff177224 */ /* 0x000fc400078e000c */
[----:B------:R-:W-:Y:S02]  /*04c0*/  IMAD.MOV.U32 R24, RZ, RZ, R6 ;  /* 0x000000ffff187224 */ /* 0x000fe400078e0006 */
[----:B------:R-:W-:Y:S05]  /*04d0*/  CALL.REL.NOINC `($__internal_59_$__cuda_sm20_div_u16) ;  /* 0x00000e7000007944 */ /* 0x000fea0003c00000 */
[----:B------:R-:W-:-:S04]  /*04e0*/  PRMT R3, R3, 0x7604, R22 ;  /* 0x0000760403037816 */ /* 0x000fc80000000016 */
[----:B------:R-:W-:-:S04]  /*04f0*/  PRMT R3, R0, 0x7054, R3 ;  /* 0x0000705400037816 */ /* 0x000fc80000000003 */
[----:B------:R-:W-:-:S05]  /*0500*/  PRMT R3, R2, 0x654, R3 ;  /* 0x0000065402037816 */ /* 0x000fca0000000003 */
[----:B------:R-:W-:Y:S01]  /*0510*/  STG.E [R18.64+0x200], R3 ;  /* 0x0002000312007986 */ /* 0x000fe2000c101904 */
[----:B------:R-:W-:Y:S05]  /*0520*/  EXIT ;  /* 0x000000000000794d */ /* 0x000fea0003800000 */
.L_x_31210:
        /* <DEDUP_REMOVED lines=94> */
[----:B------:R-:W-:Y:S05]  /*0b10*/  CALL.REL.NOINC `($__internal_59_$__cuda_sm20_div_u16) ;  /* 0x0000083000007944 */ /* 0x000fea0003c00000 */
[----:B------:R-:W-:Y:S02]  /*0b20*/  IMAD.MOV.U32 R16, RZ, RZ, R22 ;  /* 0x000000ffff107224 */ /* 0x000fe400078e0016 */
.L_x_31212:
[----:B------:R-:W-:Y:S05]  /*0b30*/  BSYNC B0 ;  /* 0x0000000000007941 */ /* 0x000fea0003800000 */
.L_x_31211:
[----:B0-----:R-:W-:Y:S01]  /*0b40*/  IADD3 R17, R3, 0x80, RZ ;  /* 0x0000008003117810 */ /* 0x001fe20007ffe0ff */
[----:B------:R-:W-:Y:S03]  /*0b50*/  BSSY B0, `(.L_x_31213) ;  /* 0x0000008000007945 */ /* 0x000fe60003800000 */
[----:B------:R-:W-:-:S13]  /*0b60*/  ISETP.GE.AND P1, PT, R17, R2, PT ;  /* 0x000000021100720c */ /* 0x000fda0003f26270 */
[----:B------:R-:W-:Y:S05]  /*0b70*/  @P1 BRA `(.L_x_31214) ;  /* 0x0000005000001947 */ /* 0x000fea0003800000 */
[----:B-----5:R-:W-:Y:S02]  /*0b80*/  LOP3.LUT R24, R21, 0xff, RZ, 0xc0, !PT ;  /* 0x000000ff15187812 */ /* 0x020fe400078ec0ff */
[----:B------:R-:W-:Y:S02]  /*0b90*/  LOP3.LUT R23, R20, 0xff, RZ, 0xc0, !PT ;  /* 0x000000ff14177812 */ /* 0x000fe400078ec0ff */
[----:B------:R-:W-:Y:S02]  /*0ba0*/  MOV R14, 0xbc0 ;  /* 0x00000bc0000e7802 */ /* 0x000fe40000000f00 */
[----:B------:R-:W-:Y:S05]  /*0bb0*/  CALL.REL.NOINC `($__internal_59_$__cuda_sm20_div_u16) ;  /* 0x0000079000007944 */ /* 0x000fea0003c00000 */
[----:B------:R-:W-:Y:S02]  /*0bc0*/  IMAD.MOV.U32 R20, RZ, RZ, R22 ;  /* 0x000000ffff147224 */ /* 0x000fe400078e0016 */
.L_x_31214:
[----:B------:R-:W-:Y:S05]  /*0bd0*/  BSYNC B0 ;  /* 0x0000000000007941 */ /* 0x000fea0003800000 */
.L_x_31213:
[----:B------:R-:W-:Y:S01]  /*0be0*/  IADD3 R15, R3, 0x100, RZ ;  /* 0x00000100030f7810 */ /* 0x000fe20007ffe0ff */
        /* <DEDUP_REMOVED lines=8> */
.L_x_31216:
[----:B------:R-:W-:Y:S05]  /*0c70*/  BSYNC B0 ;  /* 0x0000000000007941 */ /* 0x000fea0003800000 */
.L_x_31215:
        /* <DEDUP_REMOVED lines=9> */
.L_x_31218:
[----:B------:R-:W-:Y:S05]  /*0d10*/  BSYNC B0 ;  /* 0x0000000000007941 */ /* 0x000fea0003800000 */
.L_x_31217:
[----:B-----5:R-:W-:Y:S01]  /*0d20*/  IADD3 R5, R3, 0x200, RZ ;  /* 0x0000020003057810 */ /* 0x020fe20007ffe0ff */
[----:B------:R-:W-:Y:S03]  /*0d30*/  BSSY B0, `(.L_x_31219) ;  /* 0x0000008000007945 */ /* 0x000fe60003800000 */
[----:B------:R-:W-:-:S13]  /*0d40*/  ISETP.GE.AND P1, PT, R5, R2, PT ;  /* 0x000000020500720c */ /* 0x000fda0003f26270 */
[----:B------:R-:W-:Y:S05]  /*0d50*/  @P1 BRA `(.L_x_31220) ;  /* 0x0000005000001947 */ /* 0x000fea0003800000 */
[----:B------:R-:W-:Y:S02]  /*0d60*/  LOP3.LUT R24, R7, 0xff, RZ, 0xc0, !PT ;  /* 0x000000ff07187812 */ /* 0x000fe400078ec0ff */
[----:B------:R-:W-:Y:S02]  /*0d70*/  LOP3.LUT R23, R6, 0xff, RZ, 0xc0, !PT ;  /* 0x000000ff06177812 */ /* 0x000fe400078ec0ff */
[----:B------:R-:W-:Y:S02]  /*0d80*/  MOV R14, 0xda0 ;  /* 0x00000da0000e7802 */ /* 0x000fe40000000f00 */
[----:B------:R-:W-:Y:S05]  /*0d90*/  CALL.REL.NOINC `($__internal_59_$__cuda_sm20_div_u16) ;  /* 0x000005b000007944 */ /* 0x000fea0003c00000 */
[----:B------:R-:W-:Y:S02]  /*0da0*/  IMAD.MOV.U32 R5, RZ, RZ, R22 ;  /* 0x000000ffff057224 */ /* 0x000fe400078e0016 */
.L_x_31220:
[----:B------:R-:W-:Y:S05]  /*0db0*/  BSYNC B0 ;  /* 0x0000000000007941 */ /* 0x000fea0003800000 */
.L_x_31219:
[----:B------:R-:W-:Y:S01]  /*0dc0*/  IADD3 R7, R3, 0x280, RZ ;  /* 0x0000028003077810 */ /* 0x000fe20007ffe0ff */
        /* <DEDUP_REMOVED lines=8> */
.L_x_31222:
[----:B------:R-:W-:Y:S05]  /*0e50*/  BSYNC B0 ;  /* 0x0000000000007941 */ /* 0x000fea0003800000 */
.L_x_31221:
        /* <DEDUP_REMOVED lines=9> */
.L_x_31224:
[----:B------:R-:W-:Y:S05]  /*0ef0*/  BSYNC B0 ;  /* 0x0000000000007941 */ /* 0x000fea0003800000 */
.L_x_31223:
        /* <DEDUP_REMOVED lines=8> */
.L_x_31226:
[----:B------:R-:W-:Y:S05]  /*0f80*/  BSYNC B0 ;  /* 0x0000000000007941 */ /* 0x000fea0003800000 */
.L_x_31225:
        /* <DEDUP_REMOVED lines=22> */
.L_x_31229:
[----:B0-----:R-:W-:-:S13]  /*10f0*/  ISETP.GE.AND P0, PT, R3, R2, PT ;  /* 0x000000020300720c */ /* 0x001fda0003f06270 */
[----:B------:R-:W-:Y:S05]  /*1100*/  @P0 BRA `(.L_x_31231) ;  /* 0x000000c000000947 */ /* 0x000fea0003800000 */
[----:B------:R-:W-:Y:S01]  /*1110*/  IMAD.IADD R8, R0, 0x1, R3 ;  /* 0x0000000100087824 */ /* 0x000fe200078e0203 */
[----:B------:R-:W-:-:S04]  /*1120*/  IADD3 R3, R3, 0x80, RZ ;  /* 0x0000008003037810 */ /* 0x000fc80007ffe0ff */
[----:B------:R-:W-:-:S05]  /*1130*/  IADD3 R8, P0, R8, c[0x0][0x168], RZ ;  /* 0x00005a0008087a10 */ /* 0x000fca0007f1e0ff */
[----:B------:R-:W-:-:S05]  /*1140*/  IMAD.X R9, RZ, RZ, c[0x0][0x16c], P0 ;  /* 0x00005b00ff097624 */ /* 0x000fca00000e06ff */
[----:B------:R0:W-:Y:S03]  /*1150*/  STG.E.U8 [R8.64], R4 ;  /* 0x0000000408007986 */ /* 0x0001e6000c101104 */
.L_x_31230:
[----:B------:R-:W-:-:S13]  /*1160*/  ISETP.GE.AND P0, PT, R3, R2, PT ;  /* 0x000000020300720c */ /* 0x000fda0003f06270 */
[----:B------:R-:W-:Y:S05]  /*1170*/  @P0 BRA `(.L_x_31232) ;  /* 0x000000d000000947 */ /* 0x000fea0003800000 */
[----:B0-----:R-:W-:Y:S01]  /*1180*/  IMAD.IADD R8, R0, 0x1, R3 ;  /* 0x0000000100087824 */ /* 0x001fe200078e0203 */
[----:B------:R-:W-:-:S04]  /*1190*/  IADD3 R3, R3, 0x80, RZ ;  /* 0x0000008003037810 */ /* 0x000fc80007ffe0ff */
[----:B------:R-:W-:-:S05]  /*11a0*/  IADD3 R8, P0, R8, c[0x0][0x168], RZ ;  /* 0x00005a0008087a10 */ /* 0x000fca0007f1e0ff */
[----:B------:R-:W-:-:S05]  /*11b0*/  IMAD.X R9, RZ, RZ, c[0x0][0x16c], P0 ;  /* 0x00005b00ff097624 */ /* 0x000fca00000e06ff */
[----:B------:R0:W-:Y:S03]  /*11c0*/  STG.E.U8 [R8.64], R5 ;  /* 0x0000000508007986 */ /* 0x0001e6000c101104 */
.L_x_31231:
        /* <DEDUP_REMOVED lines=8> */
.L_x_31232:
[----:B------:R-:W-:Y:S05]  /*1250*/  BSYNC B1 ;  /* 0x0000000000017941 */ /* 0x000fea0003800000 */
.L_x_31228:
[----:B------:R-:W-:-:S13]  /*1260*/  ISETP.GE.AND P0, PT, R3, R2, PT ;  /* 0x000000020300720c */ /* 0x000fda0003f06270 */
[----:B0-----:R-:W-:Y:S01]  /*1270*/  @!P0 IMAD.IADD R4, R0, 0x1, R3 ;  /* 0x0000000100048824 */ /* 0x001fe200078e0203 */
[----:B------:R-:W-:-:S04]  /*1280*/  @!P0 IADD3 R3, R3, 0x80, RZ ;  /* 0x0000008003038810 */ /* 0x000fc80007ffe0ff */
[----:B------:R-:W-:-:S05]  /*1290*/  @!P0 IADD3 R4, P1, R4, c[0x0][0x168], RZ ;  /* 0x00005a0004048a10 */ /* 0x000fca0007f3e0ff */
[----:B------:R-:W-:-:S05]  /*12a0*/  @!P0 IMAD.X R5, RZ, RZ, c[0x0][0x16c], P1 ;  /* 0x00005b00ff058624 */ /* 0x000fca00008e06ff */
[----:B------:R0:W-:Y:S03]  /*12b0*/  @!P0 STG.E.U8 [R4.64], R7 ;  /* 0x0000000704008986 */ /* 0x0001e6000c101104 */
.L_x_31233:
[----:B------:R-:W-:Y:S05]  /*12c0*/  BSYNC B0 ;  /* 0x0000000000007941 */ /* 0x000fea0003800000 */
.L_x_31227:
        /* <DEDUP_REMOVED lines=8> */
        .weak           $__internal_59_$__cuda_sm20_div_u16
        .type           $__internal_59_$__cuda_sm20_div_u16,@function
        .size           $__internal_59_$__cuda_sm20_div_u16,(.L_x_32529 - $__internal_59_$__cuda_sm20_div_u16)
$__internal_59_$__cuda_sm20_div_u16:
        /* <DEDUP_REMOVED lines=17> */
[----:B------:R-:W-:Y:S06]  /*1460*/  RET.REL.NODEC R14 `(_ZN2at6native29vectorized_elementwise_kernelILi4ENS0_13BinaryFunctorIhhhZZZNS0_15binary_internal21div_floor_kernel_cudaERNS_18TensorIteratorBaseEENKUlvE_clEvENKUlvE_clEvEUlhhE_EESt5arrayIPcLm3EEEEviT0_T1_) ;  /* 0xffffeb900e007950 */ /* 0x000fec0003c3ffff */
.L_x_31234:
        /* <DEDUP_REMOVED lines=9> */
.L_x_32529:


//--------------------- .text._ZN2at6native29vectorized_elementwise_kernelILi8ENS0_13BinaryFunctorIhhhZZZNS0_15binary_internal21div_floor_kernel_cudaERNS_18TensorIteratorBaseEENKUlvE_clEvENKUlvE_clEvEUlhhE_EESt5arrayIPcLm3EEEEviT0_T1_ --------------------------
	.section	.text._ZN2at6native29vectorized_elementwise_kernelILi8ENS0_13BinaryFunctorIhhhZZZNS0_15binary_internal21div_floor_kernel_cudaERNS_18TensorIteratorBaseEENKUlvE_clEvENKUlvE_clEvEUlhhE_EESt5arrayIPcLm3EEEEviT0_T1_,"ax",@progbits
	.sectioninfo	@"SHI_REGISTERS=4"
	.align	128
        .global         _ZN2at6native29vectorized_elementwise_kernelILi8ENS0_13BinaryFunctorIhhhZZZNS0_15binary_internal21div_floor_kernel_cudaERNS_18TensorIteratorBaseEENKUlvE_clEvENKUlvE_clEvEUlhhE_EESt5arrayIPcLm3EEEEviT0_T1_
        .type           _ZN2at6native29vectorized_elementwise_kernelILi8ENS0_13BinaryFunctorIhhhZZZNS0_15binary_internal21div_floor_kernel_cudaERNS_18TensorIteratorBaseEENKUlvE_clEvENKUlvE_clEvEUlhhE_EESt5arrayIPcLm3EEEEviT0_T1_,@function
        .size           _ZN2at6native29vectorized_elementwise_kernelILi8ENS0_13BinaryFunctorIhhhZZZNS0_15binary_internal21div_floor_kernel_cudaERNS_18TensorIteratorBaseEENKUlvE_clEvENKUlvE_clEvEUlhhE_EESt5arrayIPcLm3EEEEviT0_T1_,(.L_x_32744 - _ZN2at6native29vectorized_elementwise_kernelILi8ENS0_13BinaryFunctorIhhhZZZNS0_15binary_internal21div_floor_kernel_cudaERNS_18TensorIteratorBaseEENKUlvE_clEvENKUlvE_clEvEUlhhE_EESt5arrayIPcLm3EEEEviT0_T1_)
        .other          _ZN2at6native29vectorized_elementwise_kernelILi8ENS0_13BinaryFunctorIhhhZZZNS0_15binary_internal21div_floor_kernel_cudaERNS_18TensorIteratorBaseEENKUlvE_clEvENKUlvE_clEvEUlhhE_EESt5arrayIPcLm3EEEEviT0_T1_,@"STO_CUDA_ENTRY STV_DEFAULT"
_ZN2at6native29vectorized_elementwise_kernelILi8ENS0_13BinaryFunctorIhhhZZZNS0_15binary_internal21div_floor_kernel_cudaERNS_18TensorIteratorBaseEENKUlvE_clEvENKUlvE_clEvEUlhhE_EESt5arrayIPcLm3EEEEviT0_T1_:
.text._ZN2at6native29vectorized_elementwise_kernelILi8ENS0_13BinaryFunctorIhhhZZZNS0_15binary_internal21div_floor_kernel_cudaERNS_18TensorIteratorBaseEENKUlvE_clEvENKUlvE_clEvEUlhhE_EESt5arrayIPcLm3EEEEviT0_T1_:
[----:B------:R-:W-:Y:S02]  /*0000*/  MOV R1, c[0x0][0x28] ;  /* 0x00000a0000017a02 */ /* 0x000fe40000000f00 */
[----:B------:R-:W-:Y:S05]  /*0010*/  EXIT ;  /* 0x000000000000794d */ /* 0x000fea0003800000 */
.L_x_31235:
        /* <DEDUP_REMOVED lines=14> */
.L_x_32744:


//--------------------- .text._ZN2at6native18elementwise_kernelILi128ELi4EZNS0_15gpu_kernel_implINS0_13BUnaryFunctorIhhhZZZNS0_15binary_internal21div_floor_kernel_cudaERNS_18TensorIteratorBaseEENKUlvE_clEvENKUlvE_clEvEUlhhE_EEEEvS6_RKT_EUliE_EEviT1_ --------------------------
	.section	.text._ZN2at6native18elementwise_kernelILi128ELi4EZNS0_15gpu_kernel_implINS0_13BUnaryFunctorIhhhZZZNS0_15binary_internal21div_floor_kernel_cudaERNS_18TensorIteratorBaseEENKUlvE_clEvENKUlvE_clEvEUlhhE_EEEEvS6_RKT_EUliE_EEviT1_,"ax",@progbits
	.sectioninfo	@"SHI_REGISTERS=26"
	.align	128
        .global         _ZN2at6native18elementwise_kernelILi128ELi4EZNS0_15gpu_kernel_implINS0_13BUnaryFunctorIhhhZZZNS0_15binary_internal21div_floor_kernel_cudaERNS_18TensorIteratorBaseEENKUlvE_clEvENKUlvE_clEvEUlhhE_EEEEvS6_RKT_EUliE_EEviT1_
        .type           _ZN2at6native18elementwise_kernelILi128ELi4EZNS0_15gpu_kernel_implINS0_13BUnaryFunctorIhhhZZZNS0_15binary_internal21div_floor_kernel_cudaERNS_18TensorIteratorBaseEENKUlvE_clEvENKUlvE_clEvEUlhhE_EEEEvS6_RKT_EUliE_EEviT1_,@function
        .size           _ZN2at6native18elementwise_kernelILi128ELi4EZNS0_15gpu_kernel_implINS0_13BUnaryFunctorIhhhZZZNS0_15binary_internal21div_floor_kernel_cudaERNS_18TensorIteratorBaseEENKUlvE_clEvENKUlvE_clEvEUlhhE_EEEEvS6_RKT_EUliE_EEviT1_,(.L_x_32530 - _ZN2at6native18elementwise_kernelILi128ELi4EZNS0_15gpu_kernel_implINS0_13BUnaryFunctorIhhhZZZNS0_15binary_internal21div_floor_kernel_cudaERNS_18TensorIteratorBaseEENKUlvE_clEvENKUlvE_clEvEUlhhE_EEEEvS6_RKT_EUliE_EEviT1_)
        .other          _ZN2at6native18elementwise_kernelILi128ELi4EZNS0_15gpu_kernel_implINS0_13BUnaryFunctorIhhhZZZNS0_15binary_internal21div_floor_kernel_cudaERNS_18TensorIteratorBaseEENKUlvE_clEvENKUlvE_clEvEUlhhE_EEEEvS6_RKT_EUliE_EEviT1_,@"STO_CUDA_ENTRY STV_DEFAULT"
_ZN2at6native18elementwise_kernelILi128ELi4EZNS0_15gpu_kernel_implINS0_13BUnaryFunctorIhhhZZZNS0_15binary_internal21div_floor_kernel_cudaERNS_18TensorIteratorBaseEENKUlvE_clEvENKUlvE_clEvEUlhhE_EEEEvS6_RKT_EUliE_EEviT1_:
.text._ZN2at6native18elementwise_kernelILi128ELi4EZNS0_15gpu_kernel_implINS0_13BUnaryFunctorIhhhZZZNS0_15binary_internal21div_floor_kernel_cudaERNS_18TensorIteratorBaseEENKUlvE_clEvENKUlvE_clEvEUlhhE_EEEEvS6_RKT_EUliE_EEviT1_:
        /* <DEDUP_REMOVED lines=237> */
.L_x_31238:
        /* <DEDUP_REMOVED lines=18> */
.L_x_31242:
[----:B------:R0:W5:Y:S01]  /*0ff0*/  LDG.E.U8 R0, [R4.64] ;  /* 0x0000002404007981 */ /* 0x000162000c1e1100 */
[----:B------:R-:W-:Y:S05]  /*1000*/  BRA `(.L_x_31244) ;  /* 0x00000dc000007947 */ /* 0x000fea0003800000 */
.L_x_31241:
        /* <DEDUP_REMOVED lines=8> */
.L_x_31246:
[----:B------:R0:W5:Y:S01]  /*1090*/  LDG.E.U8 R0, [R4.64] ;  /* 0x0000002404007981 */ /* 0x000162000c1e1100 */
[----:B------:R-:W-:Y:S05]  /*10a0*/  BRA `(.L_x_31244) ;  /* 0x00000d2000007947 */ /* 0x000fea0003800000 */
.L_x_31245:
[----:B------:R0:W5:Y:S01]  /*10b0*/  LDG.E.U16 R0, [R4.64] ;  /* 0x0000002404007981 */ /* 0x000162000c1e1500 */
[----:B------:R-:W-:Y:S05]  /*10c0*/  BRA `(.L_x_31244) ;  /* 0x00000d0000007947 */ /* 0x000fea0003800000 */
.L_x_31240:
        /* <DEDUP_REMOVED lines=10> */
.L_x_31248:
[----:B------:R-:W2:Y:S02]  /*1170*/  LDG.E.U16 R2, [R4.64] ;  /* 0x0000002404027981 */ /* 0x000ea4000c1e1500 */
[----:B--2---:R-:W-:-:S06]  /*1180*/  HADD2.F32 R2, -RZ, R2.H0_H0 ;  /* 0x20000002ff027230 */ /* 0x004fcc0000004100 */
[----:B------:R-:W0:Y:S02]  /*1190*/  F2I.S64.TRUNC R2, R2 ;  /* 0x0000000200027311 */ /* 0x000e24000020d900 */
[----:B0-----:R-:W-:Y:S01]  /*11a0*/  PRMT R0, R2, 0x7610, R0 ;  /* 0x0000761002007816 */ /* 0x001fe20000000000 */
[----:B------:R-:W-:Y:S05]  /*11b0*/  BRA `(.L_x_31244) ;  /* 0x00000c1000007947 */ /* 0x000fea0003800000 */
.L_x_31247:
        /* <DEDUP_REMOVED lines=10> */
.L_x_31250:
[----:B------:R-:W2:Y:S02]  /*1260*/  LDG.E.U16 R4, [R4.64] ;  /* 0x0000002404047981 */ /* 0x000ea4000c1e1500 */
[----:B--2---:R-:W-:-:S06]  /*1270*/  HADD2.F32 R2, -RZ, R4.H0_H0 ;  /* 0x20000004ff027230 */ /* 0x004fcc0000004100 */
[----:B------:R-:W0:Y:S02]  /*1280*/  F2I.S64.TRUNC R2, R2 ;  /* 0x0000000200027311 */ /* 0x000e24000020d900 */
[----:B0-----:R-:W-:Y:S01]  /*1290*/  PRMT R0, R2, 0x7610, R0 ;  /* 0x0000761002007816 */ /* 0x001fe20000000000 */
[----:B------:R-:W-:Y:S05]  /*12a0*/  BRA `(.L_x_31244) ;  /* 0x00000b2000007947 */ /* 0x000fea0003800000 */
.L_x_31249:
[----:B------:R-:W2:Y:S02]  /*12b0*/  LDG.E.64 R2, [R4.64] ;  /* 0x0000002404027981 */ /* 0x000ea4000c1e1b00 */
[----:B--2---:R-:W0:Y:S02]  /*12c0*/  F2I.S64.F64.TRUNC R2, R2 ;  /* 0x0000000200027311 */ /* 0x004e24000030d900 */
[----:B0-----:R-:W-:Y:S01]  /*12d0*/  PRMT R0, R2, 0x7610, R0 ;  /* 0x0000761002007816 */ /* 0x001fe20000000000 */
[----:B------:R-:W-:Y:S05]  /*12e0*/  BRA `(.L_x_31244) ;  /* 0x00000ae000007947 */ /* 0x000fea0003800000 */
.L_x_31239:
        /* <DEDUP_REMOVED lines=12> */
.L_x_31253:
[----:B------:R-:W2:Y:S02]  /*13b0*/  LDG.E.64 R4, [R4.64] ;  /* 0x0000002404047981 */ /* 0x000ea4000c1e1b00 */
[----:B--2---:R-:W0:Y:S02]  /*13c0*/  F2I.S64.F64.TRUNC R2, R4 ;  /* 0x0000000400027311 */ /* 0x004e24000030d900 */
[----:B0-----:R-:W-:Y:S01]  /*13d0*/  PRMT R0, R2, 0x7610, R0 ;  /* 0x0000761002007816 */ /* 0x001fe20000000000 */
[----:B------:R-:W-:Y:S05]  /*13e0*/  BRA `(.L_x_31244) ;  /* 0x000009e000007947 */ /* 0x000fea0003800000 */
.L_x_31252:
        /* <DEDUP_REMOVED lines=28> */
.L_x_31255:
        /* <DEDUP_REMOVED lines=15> */
.L_x_31254:
[----:B------:R-:W2:Y:S02]  /*16a0*/  LDG.E.U16 R2, [R4.64] ;  /* 0x0000002404027981 */ /* 0x000ea4000c1e1500 */
[----:B--2---:R-:W-:-:S06]  /*16b0*/  PRMT R2, RZ, 0x5410, R2 ;  /* 0x00005410ff027816 */ /* 0x004fcc0000000002 */
[----:B------:R-:W0:Y:S02]  /*16c0*/  F2I.S64.TRUNC R2, R2 ;  /* 0x0000000200027311 */ /* 0x000e24000020d900 */
[----:B0-----:R-:W-:Y:S01]  /*16d0*/  PRMT R0, R2, 0x7610, R0 ;  /* 0x0000761002007816 */ /* 0x001fe20000000000 */
[----:B------:R-:W-:Y:S05]  /*16e0*/  BRA `(.L_x_31244) ;  /* 0x000006e000007947 */ /* 0x000fea0003800000 */
.L_x_31251:
        /* <DEDUP_REMOVED lines=10> */
.L_x_31258:
        /* <DEDUP_REMOVED lines=21> */
.L_x_31262:
[----:B------:R-:W-:Y:S05]  /*18e0*/  BSYNC B1 ;  /* 0x0000000000017941 */ /* 0x000fea0003800000 */
.L_x_31261:
[----:B------:R-:W-:Y:S01]  /*18f0*/  IMAD.SHL.U32 R2, R2, 0x100000, RZ ;  /* 0x0010000002027824 */ /* 0x000fe200078e00ff */
[----:B------:R-:W-:-:S04]  /*1900*/  LEA R3, R0, 0x3b800000, 0x17 ;  /* 0x3b80000000037811 */ /* 0x000fc800078eb8ff */
[----:B------:R-:W-:Y:S02]  /*1910*/  LOP3.LUT R2, R3, R2, R4, 0xfe, !PT ;  /* 0x0000000203027212 */ /* 0x000fe400078efe04 */
.L_x_31260:
[----:B------:R-:W-:Y:S05]  /*1920*/  BSYNC B0 ;  /* 0x0000000000007941 */ /* 0x000fea0003800000 */
.L_x_31259:
[----:B------:R-:W0:Y:S02]  /*1930*/  F2I.S64.TRUNC R2, R2 ;  /* 0x0000000200027311 */ /* 0x000e24000020d900 */
[----:B0-----:R-:W-:Y:S01]  /*1940*/  PRMT R0, R2, 0x7610, R0 ;  /* 0x0000761002007816 */ /* 0x001fe20000000000 */
[----:B------:R-:W-:Y:S05]  /*1950*/  BRA `(.L_x_31244) ;  /* 0x0000047000007947 */ /* 0x000fea0003800000 */
.L_x_31257:
        /* <DEDUP_REMOVED lines=21> */
.L_x_31266:
[----:B------:R-:W-:Y:S05]  /*1ab0*/  BSYNC B1 ;  /* 0x0000000000017941 */ /* 0x000fea0003800000 */
.L_x_31265:
[----:B------:R-:W-:Y:S01]  /*1ac0*/  IMAD.SHL.U32 R2, R2, 0x200000, RZ ;  /* 0x0020000002027824 */ /* 0x000fe200078e00ff */
[----:B------:R-:W-:-:S04]  /*1ad0*/  LEA R3, R0, 0x37800000, 0x17 ;  /* 0x3780000000037811 */ /* 0x000fc800078eb8ff */
[----:B------:R-:W-:Y:S02]  /*1ae0*/  LOP3.LUT R2, R3, R2, R4, 0xfe, !PT ;  /* 0x0000000203027212 */ /* 0x000fe400078efe04 */
.L_x_31264:
[----:B------:R-:W-:Y:S05]  /*1af0*/  BSYNC B0 ;  /* 0x0000000000007941 */ /* 0x000fea0003800000 */
.L_x_31263:
[----:B------:R-:W0:Y:S02]  /*1b00*/  F2I.S64.TRUNC R2, R2 ;  /* 0x0000000200027311 */ /* 0x000e24000020d900 */
[----:B0-----:R-:W-:Y:S01]  /*1b10*/  PRMT R0, R2, 0x7610, R0 ;  /* 0x0000761002007816 */ /* 0x001fe20000000000 */
[----:B------:R-:W-:Y:S05]  /*1b20*/  BRA `(.L_x_31244) ;  /* 0x000002a000007947 */ /* 0x000fea0003800000 */
.L_x_31256:
        /* <DEDUP_REMOVED lines=14> */
.L_x_31270:
[----:B------:R-:W-:Y:S05]  /*1c10*/  BSYNC B0 ;  /* 0x0000000000007941 */ /* 0x000fea0003800000 */
.L_x_31269:
[----:B------:R-:W0:Y:S02]  /*1c20*/  F2I.S64.TRUNC R2, R2 ;  /* 0x0000000200027311 */ /* 0x000e24000020d900 */
[----:B0-----:R-:W-:Y:S01]  /*1c30*/  PRMT R0, R2, 0x7610, R0 ;  /* 0x0000761002007816 */ /* 0x001fe20000000000 */
[----:B------:R-:W-:Y:S05]  /*1c40*/  BRA `(.L_x_31244) ;  /* 0x0000018000007947 */ /* 0x000fea0003800000 */
.L_x_31243:
        /* <DEDUP_REMOVED lines=21> */
.L_x_31268:
[----:B------:R0:W5:Y:S01]  /*1da0*/  LDG.E.U8 R0, [R4.64] ;  /* 0x0000002404007981 */ /* 0x000162000c1e1100 */
[----:B------:R-:W-:Y:S05]  /*1db0*/  BRA `(.L_x_31244) ;  /* 0x0000001000007947 */ /* 0x000fea0003800000 */
.L_x_31267:
[----:B------:R0:W5:Y:S02]  /*1dc0*/  LDG.E.U8 R0, [R4.64] ;  /* 0x0000002404007981 */ /* 0x000164000c1e1100 */
.L_x_31244:
[----:B------:R-:W1:Y:S01]  /*1dd0*/  LDC.U8 R8, c[0x0][0x371] ;  /* 0x0000dc40ff087b82 */ /* 0x000e620000000000 */
[----:B-----5:R-:W-:Y:S02]  /*1de0*/  LOP3.LUT R7, R0, 0xff, RZ, 0xc0, !PT ;  /* 0x000000ff00077812 */ /* 0x020fe400078ec0ff */
[----:B------:R-:W-:Y:S01]  /*1df0*/  MOV R0, 0x1e20 ;  /* 0x00001e2000007802 */ /* 0x000fe20000000f00 */
[----:B01----:R-:W-:-:S04]  /*1e00*/  IMAD.MOV.U32 R5, RZ, RZ, R8 ;  /* 0x000000ffff057224 */ /* 0x003fc800078e0008 */
[----:B------:R-:W-:Y:S05]  /*1e10*/  CALL.REL.NOINC `($__internal_60_$__cuda_sm20_div_u16) ;  /* 0x0000945000007944 */ /* 0x000fea0003c00000 */
        /* <DEDUP_REMOVED lines=14> */
.L_x_31274:
[----:B------:R0:W-:Y:S01]  /*1f00*/  STG.E.U8 [R16.64], R5 ;  /* 0x0000000510007986 */ /* 0x0001e2000c101124 */
[----:B------:R-:W-:Y:S05]  /*1f10*/  BRA `(.L_x_31276) ;  /* 0x00000db000007947 */ /* 0x000fea0003800000 */
.L_x_31273:
        /* <DEDUP_REMOVED lines=10> */
.L_x_31278:
[----:B------:R-:W-:-:S05]  /*1fc0*/  LOP3.LUT R5, R5, 0xffff, RZ, 0xc0, !PT ;  /* 0x0000ffff05057812 */ /* 0x000fca00078ec0ff */
[----:B------:R0:W-:Y:S01]  /*1fd0*/  STG.E [R16.64], R5 ;  /* 0x0000000510007986 */ /* 0x0001e2000c101924 */
[----:B------:R-:W-:Y:S05]  /*1fe0*/  BRA `(.L_x_31276) ;  /* 0x00000ce000007947 */ /* 0x000fea0003800000 */
.L_x_31277:
[----:B------:R0:W-:Y:S01]  /*1ff0*/  STG.E.U16 [R16.64], R5 ;  /* 0x0000000510007986 */ /* 0x0001e2000c101524 */
[----:B------:R-:W-:Y:S05]  /*2000*/  BRA `(.L_x_31276) ;  /* 0x00000cc000007947 */ /* 0x000fea0003800000 */
.L_x_31272:
        /* <DEDUP_REMOVED lines=9> */
.L_x_31280:
[----:B------:R-:W0:Y:S02]  /*20a0*/  I2F.U16 R0, R5 ;  /* 0x0000000500007306 */ /* 0x000e240000101000 */
[----:B0-----:R-:W-:-:S05]  /*20b0*/  F2FP.PACK_AB R0, RZ, R0 ;  /* 0x00000000ff00723e */ /* 0x001fca00000000ff */
[----:B------:R0:W-:Y:S01]  /*20c0*/  STG.E.U16 [R16.64], R0 ;  /* 0x0000000010007986 */ /* 0x0001e2000c101524 */
[----:B------:R-:W-:Y:S05]  /*20d0*/  BRA `(.L_x_31276) ;  /* 0x00000bf000007947 */ /* 0x000fea0003800000 */
.L_x_31279:
        /* <DEDUP_REMOVED lines=10> */
.L_x_31282:
[----:B------:R-:W0:Y:S02]  /*2180*/  I2F.U16 R5, R5 ;  /* 0x0000000500057306 */ /* 0x000e240000101000 */
[----:B0-----:R-:W-:-:S04]  /*2190*/  F2FP.PACK_AB R3, RZ, R5 ;  /* 0x00000005ff03723e */ /* 0x001fc800000000ff */
[----:B------:R-:W-:-:S05]  /*21a0*/  PRMT R3, R3, 0x5410, RZ ;  /* 0x0000541003037816 */ /* 0x000fca00000000ff */
[----:B------:R0:W-:Y:S01]  /*21b0*/  STG.E [R16.64], R3 ;  /* 0x0000000310007986 */ /* 0x0001e2000c101924 */
[----:B------:R-:W-:Y:S05]  /*21c0*/  BRA `(.L_x_31276) ;  /* 0x00000b0000007947 */ /* 0x000fea0003800000 */
.L_x_31281:
[----:B------:R-:W0:Y:S02]  /*21d0*/  I2F.F64.U16 R2, R5 ;  /* 0x0000000500027312 */ /* 0x000e240000101800 */
[----:B0-----:R0:W-:Y:S01]  /*21e0*/  STG.E.64 [R16.64], R2 ;  /* 0x0000000210007986 */ /* 0x0011e2000c101b24 */
[----:B------:R-:W-:Y:S05]  /*21f0*/  BRA `(.L_x_31276) ;  /* 0x00000ad000007947 */ /* 0x000fea0003800000 */
.L_x_31271:
        /* <DEDUP_REMOVED lines=12> */
.L_x_31285:
[----:B------:R-:W0:Y:S01]  /*22c0*/  I2F.F64.U16 R4, R5 ;  /* 0x0000000500047312 */ /* 0x000e220000101800 */
[----:B------:R-:W-:-:S05]  /*22d0*/  CS2R R6, SRZ ;  /* 0x0000000000067805 */ /* 0x000fca000001ff00 */
[----:B0-----:R0:W-:Y:S01]  /*22e0*/  STG.E.128 [R16.64], R4 ;  /* 0x0000000410007986 */ /* 0x0011e2000c101d24 */
[----:B------:R-:W-:Y:S05]  /*22f0*/  BRA `(.L_x_31276) ;  /* 0x000009d000007947 */ /* 0x000fea0003800000 */
.L_x_31284:
        /* <DEDUP_REMOVED lines=21> */
.L_x_31289:
[----:B------:R-:W-:Y:S05]  /*2450*/  BSYNC B0 ;  /* 0x0000000000007941 */ /* 0x000fea0003800000 */
.L_x_31288:
[----:B------:R-:W-:-:S05]  /*2460*/  LOP3.LUT R3, R0, R3, RZ, 0xfc, !PT ;  /* 0x0000000300037212 */ /* 0x000fca00078efcff */
[----:B------:R0:W-:Y:S01]  /*2470*/  STG.E.U8 [R16.64], R3 ;  /* 0x0000000310007986 */ /* 0x0001e2000c101124 */
[----:B------:R-:W-:Y:S05]  /*2480*/  BRA `(.L_x_31276) ;  /* 0x0000084000007947 */ /* 0x000fea0003800000 */
.L_x_31287:
        /* <DEDUP_REMOVED lines=13> */
.L_x_31291:
[----:B------:R-:W-:Y:S01]  /*2560*/  IMAD.MOV.U32 R0, RZ, RZ, 0x7f ;  /* 0x0000007fff007424 */ /* 0x000fe200078e00ff */
[----:B------:R-:W-:-:S04]  /*2570*/  ISETP.GT.U32.AND P0, PT, R2, 0x7f800000, PT ;  /* 0x7f8000000200780c */ /* 0x000fc80003f04070 */
[----:B------:R-:W-:-:S04]  /*2580*/  SEL R0, R0, 0x7c, P0 ;  /* 0x0000007c00007807 */ /* 0x000fc80000000000 */
.L_x_31292:
[----:B------:R-:W-:Y:S05]  /*2590*/  BSYNC B0 ;  /* 0x0000000000007941 */ /* 0x000fea0003800000 */
.L_x_31290:
[----:B------:R-:W-:-:S04]  /*25a0*/  LOP3.LUT R2, R5, 0x80000000, RZ, 0xc0, !PT ;  /* 0x8000000005027812 */ /* 0x000fc800078ec0ff */
[----:B------:R-:W-:-:S04]  /*25b0*/  SHF.R.U32.HI R3, RZ, 0x18, R2 ;  /* 0x00000018ff037819 */ /* 0x000fc80000011602 */
[----:B------:R-:W-:-:S05]  /*25c0*/  LOP3.LUT R3, R0, R3, RZ, 0xfc, !PT ;  /* 0x0000000300037212 */ /* 0x000fca00078efcff */
[----:B------:R0:W-:Y:S01]  /*25d0*/  STG.E.U8 [R16.64], R3 ;  /* 0x0000000310007986 */ /* 0x0001e2000c101124 */
[----:B------:R-:W-:Y:S05]  /*25e0*/  BRA `(.L_x_31276) ;  /* 0x000006e000007947 */ /* 0x000fea0003800000 */
.L_x_31286:
[----:B------:R-:W0:Y:S02]  /*25f0*/  I2F.U16 R0, R5 ;  /* 0x0000000500007306 */ /* 0x000e240000101000 */
[----:B0-----:R-:W-:-:S05]  /*2600*/  F2FP.BF16.PACK_AB R0, RZ, R0 ;  /* 0x00000000ff00723e */ /* 0x001fca00000010ff */
[----:B------:R0:W-:Y:S01]  /*2610*/  STG.E.U16 [R16.64], R0 ;  /* 0x0000000010007986 */ /* 0x0001e2000c101524 */
[----:B------:R-:W-:Y:S05]  /*2620*/  BRA `(.L_x_31276) ;  /* 0x000006a000007947 */ /* 0x000fea0003800000 */
.L_x_31283:
        /* <DEDUP_REMOVED lines=10> */
.L_x_31295:
        /* <DEDUP_REMOVED lines=17> */
.L_x_31298:
[----:B------:R-:W-:-:S04]  /*27e0*/  LOP3.LUT R2, R5, 0x80000000, RZ, 0xc0, !PT ;  /* 0x8000000005027812 */ /* 0x000fc800078ec0ff */
[----:B------:R-:W-:-:S04]  /*27f0*/  SHF.R.U32.HI R3, RZ, 0x18, R2 ;  /* 0x00000018ff037819 */ /* 0x000fc80000011602 */
[----:B------:R-:W-:-:S04]  /*2800*/  LOP3.LUT R0, R0, R3, RZ, 0xfc, !PT ;  /* 0x0000000300007212 */ /* 0x000fc800078efcff */
[----:B------:R-:W-:Y:S02]  /*2810*/  PRMT R8, R0, 0x7610, R8 ;  /* 0x0000761000087816 */ /* 0x000fe40000000008 */
.L_x_31297:
[----:B------:R-:W-:Y:S05]  /*2820*/  BSYNC B0 ;  /* 0x0000000000007941 */ /* 0x000fea0003800000 */
.L_x_31296:
[----:B------:R0:W-:Y:S01]  /*2830*/  STG.E.U8 [R16.64], R8 ;  /* 0x0000000810007986 */ /* 0x0001e2000c101124 */
[----:B------:R-:W-:Y:S05]  /*2840*/  BRA `(.L_x_31276) ;  /* 0x0000048000007947 */ /* 0x000fea0003800000 */
.L_x_31294:
        /* <DEDUP_REMOVED lines=17> */
.L_x_31301:
[----:B------:R-:W-:-:S04]  /*2960*/  LOP3.LUT R2, R5, 0x80000000, RZ, 0xc0, !PT ;  /* 0x8000000005027812 */ /* 0x000fc800078ec0ff */
[----:B------:R-:W-:-:S04]  /*2970*/  SHF.R.U32.HI R3, RZ, 0x18, R2 ;  /* 0x00000018ff037819 */ /* 0x000fc80000011602 */
[----:B------:R-:W-:-:S04]  /*2980*/  LOP3.LUT R0, R0, R3, RZ, 0xfc, !PT ;  /* 0x0000000300007212 */ /* 0x000fc800078efcff */
[----:B------:R-:W-:Y:S02]  /*2990*/  PRMT R8, R0, 0x7610, R8 ;  /* 0x0000761000087816 */ /* 0x000fe40000000008 */
.L_x_31300:
[----:B------:R-:W-:Y:S05]  /*29a0*/  BSYNC B0 ;  /* 0x0000000000007941 */ /* 0x000fea0003800000 */
.L_x_31299:
[----:B------:R0:W-:Y:S01]  /*29b0*/  STG.E.U8 [R16.64], R8 ;  /* 0x0000000810007986 */ /* 0x0001e2000c101124 */
[----:B------:R-:W-:Y:S05]  /*29c0*/  BRA `(.L_x_31276) ;  /* 0x0000030000007947 */ /* 0x000fea0003800000 */
.L_x_31293:
        /* <DEDUP_REMOVED lines=22> */
.L_x_31275:
        /* <DEDUP_REMOVED lines=20> */
.L_x_31303:
[----:B------:R-:W-:Y:S01]  /*2c70*/  LOP3.LUT R2, R5, 0xffff, RZ, 0xc0, !PT ;  /* 0x0000ffff05027812 */ /* 0x000fe200078ec0ff */
[----:B------:R-:W-:-:S05]  /*2c80*/  IMAD.MOV.U32 R3, RZ, RZ, RZ ;  /* 0x000000ffff037224 */ /* 0x000fca00078e00ff */
[----:B------:R0:W-:Y:S01]  /*2c90*/  STG.E.64 [R16.64], R2 ;  /* 0x0000000210007986 */ /* 0x0001e2000c101b24 */
[----:B------:R-:W-:Y:S05]  /*2ca0*/  BRA `(.L_x_31276) ;  /* 0x0000002000007947 */ /* 0x000fea0003800000 */
.L_x_31302:
[----:B------:R-:W-:-:S05]  /*2cb0*/  LOP3.LUT R5, R5, 0xffff, RZ, 0xc0, !PT ;  /* 0x0000ffff05057812 */ /* 0x000fca00078ec0ff */
[----:B------:R0:W-:Y:S02]  /*2cc0*/  STG.E [R16.64], R5 ;  /* 0x0000000510007986 */ /* 0x0001e4000c101924 */
.L_x_31276:
[----:B------:R-:W-:-:S05]  /*2cd0*/  IMAD R18, R18, 0x200, R23 ;  /* 0x0000020012127824 */ /* 0x000fca00078e0217 */
[----:B------:R-:W-:Y:S02]  /*2ce0*/  IADD3 R19, R18, 0x80, RZ ;  /* 0x0000008012137810 */ /* 0x000fe40007ffe0ff */
.L_x_31237:
[----:B------:R-:W-:Y:S05]  /*2cf0*/  BSYNC B6 ;  /* 0x0000000000067941 */ /* 0x000fea0003800000 */
.L_x_31236:
        /* <DEDUP_REMOVED lines=231> */
.L_x_31306:
        /* <DEDUP_REMOVED lines=18> */
.L_x_31310:
[----:B------:R0:W5:Y:S01]  /*3c90*/  LDG.E.U8 R0, [R4.64] ;  /* 0x0000002404007981 */ /* 0x000162000c1e1100 */
[----:B------:R-:W-:Y:S05]  /*3ca0*/  BRA `(.L_x_31312) ;  /* 0x00000dc000007947 */ /* 0x000fea0003800000 */
.L_x_31309:
        /* <DEDUP_REMOVED lines=8> */
.L_x_31314:
[----:B------:R0:W5:Y:S01]  /*3d30*/  LDG.E.U8 R0, [R4.64] ;  /* 0x0000002404007981 */ /* 0x000162000c1e1100 */
[----:B------:R-:W-:Y:S05]  /*3d40*/  BRA `(.L_x_31312) ;  /* 0x00000d2000007947 */ /* 0x000fea0003800000 */
.L_x_31313:
[----:B------:R0:W5:Y:S01]  /*3d50*/  LDG.E.U16 R0, [R4.64] ;  /* 0x0000002404007981 */ /* 0x000162000c1e1500 */
[----:B------:R-:W-:Y:S05]  /*3d60*/  BRA `(.L_x_31312) ;  /* 0x00000d0000007947 */ /* 0x000fea0003800000 */
.L_x_31308:
        /* <DEDUP_REMOVED lines=10> */
.L_x_31316:
[----:B------:R-:W2:Y:S02]  /*3e10*/  LDG.E.U16 R2, [R4.64] ;  /* 0x0000002404027981 */ /* 0x000ea4000c1e1500 */
[----:B--2---:R-:W-:-:S06]  /*3e20*/  HADD2.F32 R2, -RZ, R2.H0_H0 ;  /* 0x20000002ff027230 */ /* 0x004fcc0000004100 */
[----:B------:R-:W0:Y:S02]  /*3e30*/  F2I.S64.TRUNC R2, R2 ;  /* 0x0000000200027311 */ /* 0x000e24000020d900 */
[----:B0-----:R-:W-:Y:S01]  /*3e40*/  PRMT R0, R2, 0x7610, R0 ;  /* 0x0000761002007816 */ /* 0x001fe20000000000 */
[----:B------:R-:W-:Y:S05]  /*3e50*/  BRA `(.L_x_31312) ;  /* 0x00000c1000007947 */ /* 0x000fea0003800000 */
.L_x_31315:
        /* <DEDUP_REMOVED lines=10> */
.L_x_31318:
[----:B------:R-:W2:Y:S02]  /*3f00*/  LDG.E.U16 R4, [R4.64] ;  /* 0x0000002404047981 */ /* 0x000ea4000c1e1500 */
[----:B--2---:R-:W-:-:S06]  /*3f10*/  HADD2.F32 R2, -RZ, R4.H0_H0 ;  /* 0x20000004ff027230 */ /* 0x004fcc0000004100 */
[----:B------:R-:W0:Y:S02]  /*3f20*/  F2I.S64.TRUNC R2, R2 ;  /* 0x0000000200027311 */ /* 0x000e24000020d900 */
[----:B0-----:R-:W-:Y:S01]  /*3f30*/  PRMT R0, R2, 0x7610, R0 ;  /* 0x0000761002007816 */ /* 0x001fe20000000000 */
[----:B------:R-:W-:Y:S05]  /*3f40*/  BRA `(.L_x_31312) ;  /* 0x00000b2000007947 */ /* 0x000fea0003800000 */
.L_x_31317:
[----:B------:R-:W2:Y:S02]  /*3f50*/  LDG.E.64 R2, [R4.64] ;  /* 0x0000002404027981 */ /* 0x000ea4000c1e1b00 */
[----:B--2---:R-:W0:Y:S02]  /*3f60*/  F2I.S64.F64.TRUNC R2, R2 ;  /* 0x0000000200027311 */ /* 0x004e24000030d900 */
[----:B0-----:R-:W-:Y:S01]  /*3f70*/  PRMT R0, R2, 0x7610, R0 ;  /* 0x0000761002007816 */ /* 0x001fe20000000000 */
[----:B------:R-:W-:Y:S05]  /*3f80*/  BRA `(.L_x_31312) ;  /* 0x00000ae000007947 */ /* 0x000fea0003800000 */
.L_x_31307:
        /* <DEDUP_REMOVED lines=12> */
.L_x_31321:
[----:B------:R-:W2:Y:S02]  /*4050*/  LDG.E.64 R4, [R4.64] ;  /* 0x0000002404047981 */ /* 0x000ea4000c1e1b00 */
[----:B--2---:R-:W0:Y:S02]  /*4060*/  F2I.S64.F64.TRUNC R2, R4 ;  /* 0x0000000400027311 */ /* 0x004e24000030d900 */
[----:B0-----:R-:W-:Y:S01]  /*4070*/  PRMT R0, R2, 0x7610, R0 ;  /* 0x0000761002007816 */ /* 0x001fe20000000000 */
[----:B------:R-:W-:Y:S05]  /*4080*/  BRA `(.L_x_31312) ;  /* 0x000009e000007947 */ /* 0x000fea0003800000 */
.L_x_31320:
        /* <DEDUP_REMOVED lines=28> */
.L_x_31323:
        /* <DEDUP_REMOVED lines=15> */
.L_x_31322:
[----:B------:R-:W2:Y:S02]  /*4340*/  LDG.E.U16 R2, [R4.64] ;  /* 0x0000002404027981 */ /* 0x000ea4000c1e1500 */
[----:B--2---:R-:W-:-:S06]  /*4350*/  PRMT R2, RZ, 0x5410, R2 ;  /* 0x00005410ff027816 */ /* 0x004fcc0000000002 */
[----:B------:R-:W0:Y:S02]  /*4360*/  F2I.S64.TRUNC R2, R2 ;  /* 0x0000000200027311 */ /* 0x000e24000020d900 */
[----:B0-----:R-:W-:Y:S01]  /*4370*/  PRMT R0, R2, 0x7610, R0 ;  /* 0x0000761002007816 */ /* 0x001fe20000000000 */
[----:B------:R-:W-:Y:S05]  /*4380*/  BRA `(.L_x_31312) ;  /* 0x000006e000007947 */ /* 0x000fea0003800000 */
.L_x_31319:
        /* <DEDUP_REMOVED lines=10> */
.L_x_31326:
        /* <DEDUP_REMOVED lines=21> */
.L_x_31330:
[----:B------:R-:W-:Y:S05]  /*4580*/  BSYNC B1 ;  /* 0x0000000000017941 */ /* 0x000fea0003800000 */
.L_x_31329:
[----:B------:R-:W-:Y:S01]  /*4590*/  IMAD.SHL.U32 R2, R2, 0x100000, RZ ;  /* 0x0010000002027824 */ /* 0x000fe200078e00ff */
[----:B------:R-:W-:-:S04]  /*45a0*/  LEA R3, R0, 0x3b800000, 0x17 ;  /* 0x3b80000000037811 */ /* 0x000fc800078eb8ff */
[----:B------:R-:W-:Y:S02]  /*45b0*/  LOP3.LUT R2, R3, R2, R4, 0xfe, !PT ;  /* 0x0000000203027212 */ /* 0x000fe400078efe04 */
.L_x_31328:
[----:B------:R-:W-:Y:S05]  /*45c0*/  BSYNC B0 ;  /* 0x0000000000007941 */ /* 0x000fea0003800000 */
.L_x_31327:
[----:B------:R-:W0:Y:S02]  /*45d0*/  F2I.S64.TRUNC R2, R2 ;  /* 0x0000000200027311 */ /* 0x000e24000020d900 */
[----:B0-----:R-:W-:Y:S01]  /*45e0*/  PRMT R0, R2, 0x7610, R0 ;  /* 0x0000761002007816 */ /* 0x001fe20000000000 */
[----:B------:R-:W-:Y:S05]  /*45f0*/  BRA `(.L_x_31312) ;  /* 0x0000047000007947 */ /* 0x000fea0003800000 */
.L_x_31325:
        /* <DEDUP_REMOVED lines=21> */
.L_x_31334:
[----:B------:R-:W-:Y:S05]  /*4750*/  BSYNC B1 ;  /* 0x0000000000017941 */ /* 0x000fea0003800000 */
.L_x_31333:
[----:B------:R-:W-:Y:S01]  /*4760*/  IMAD.SHL.U32 R2, R2, 0x200000, RZ ;  /* 0x0020000002027824 */ /* 0x000fe200078e00ff */
[----:B------:R-:W-:-:S04]  /*4770*/  LEA R3, R0, 0x37800000, 0x17 ;  /* 0x3780000000037811 */ /* 0x000fc800078eb8ff */
[----:B------:R-:W-:Y:S02]  /*4780*/  LOP3.LUT R2, R3, R2, R4, 0xfe, !PT ;  /* 0x0000000203027212 */ /* 0x000fe400078efe04 */
.L_x_31332:
[----:B------:R-:W-:Y:S05]  /*4790*/  BSYNC B0 ;  /* 0x0000000000007941 */ /* 0x000fea0003800000 */
.L_x_31331:
[----:B------:R-:W0:Y:S02]  /*47a0*/  F2I.S64.TRUNC R2, R2 ;  /* 0x0000000200027311 */ /* 0x000e24000020d900 */
[----:B0-----:R-:W-:Y:S01]  /*47b0*/  PRMT R0, R2, 0x7610, R0 ;  /* 0x0000761002007816 */ /* 0x001fe20000000000 */
[----:B------:R-:W-:Y:S05]  /*47c0*/  BRA `(.L_x_31312) ;  /* 0x000002a000007947 */ /* 0x000fea0003800000 */
.L_x_31324:
        /* <DEDUP_REMOVED lines=14> */
.L_x_31338:
[----:B------:R-:W-:Y:S05]  /*48b0*/  BSYNC B0 ;  /* 0x0000000000007941 */ /* 0x000fea0003800000 */
.L_x_31337:
[----:B------:R-:W0:Y:S02]  /*48c0*/  F2I.S64.TRUNC R2, R2 ;  /* 0x0000000200027311 */ /* 0x000e24000020d900 */
[----:B0-----:R-:W-:Y:S01]  /*48d0*/  PRMT R0, R2, 0x7610, R0 ;  /* 0x0000761002007816 */ /* 0x001fe20000000000 */
[----:B------:R-:W-:Y:S05]  /*48e0*/  BRA `(.L_x_31312) ;  /* 0x0000018000007947 */ /* 0x000fea0003800000 */
.L_x_31311:
        /* <DEDUP_REMOVED lines=21> */
.L_x_31336:
[----:B------:R0:W5:Y:S01]  /*4a40*/  LDG.E.U8 R0, [R4.64] ;  /* 0x0000002404007981 */ /* 0x000162000c1e1100 */
[----:B------:R-:W-:Y:S05]  /*4a50*/  BRA `(.L_x_31312) ;  /* 0x0000001000007947 */ /* 0x000fea0003800000 */
.L_x_31335:
[----:B------:R0:W5:Y:S02]  /*4a60*/  LDG.E.U8 R0, [R4.64] ;  /* 0x0000002404007981 */ /* 0x000164000c1e1100 */
.L_x_31312:
        /* <DEDUP_REMOVED lines=19> */
.L_x_31342:
[----:B------:R0:W-:Y:S01]  /*4ba0*/  STG.E.U8 [R16.64], R5 ;  /* 0x0000000510007986 */ /* 0x0001e2000c101124 */
[----:B------:R-:W-:Y:S05]  /*4bb0*/  BRA `(.L_x_31344) ;  /* 0x00000db000007947 */ /* 0x000fea0003800000 */
.L_x_31341:
        /* <DEDUP_REMOVED lines=10> */
.L_x_31346:
[----:B------:R-:W-:-:S05]  /*4c60*/  LOP3.LUT R5, R5, 0xffff, RZ, 0xc0, !PT ;  /* 0x0000ffff05057812 */ /* 0x000fca00078ec0ff */
[----:B------:R0:W-:Y:S01]  /*4c70*/  STG.E [R16.64], R5 ;  /* 0x0000000510007986 */ /* 0x0001e2000c101924 */
[----:B------:R-:W-:Y:S05]  /*4c80*/  BRA `(.L_x_31344) ;  /* 0x00000ce000007947 */ /* 0x000fea0003800000 */
.L_x_31345:
[----:B------:R0:W-:Y:S01]  /*4c90*/  STG.E.U16 [R16.64], R5 ;  /* 0x0000000510007986 */ /* 0x0001e2000c101524 */
[----:B------:R-:W-:Y:S05]  /*4ca0*/  BRA `(.L_x_31344) ;  /* 0x00000cc000007947 */ /* 0x000fea0003800000 */
.L_x_31340:
        /* <DEDUP_REMOVED lines=9> */
.L_x_31348:
[----:B------:R-:W0:Y:S02]  /*4d40*/  I2F.U16 R0, R5 ;  /* 0x0000000500007306 */ /* 0x000e240000101000 */
[----:B0-----:R-:W-:-:S05]  /*4d50*/  F2FP.PACK_AB R0, RZ, R0 ;  /* 0x00000000ff00723e */ /* 0x001fca00000000ff */
[----:B------:R0:W-:Y:S01]  /*4d60*/  STG.E.U16 [R16.64], R0 ;  /* 0x0000000010007986 */ /* 0x0001e2000c101524 */
[----:B------:R-:W-:Y:S05]  /*4d70*/  BRA `(.L_x_31344) ;  /* 0x00000bf000007947 */ /* 0x000fea0003800000 */
.L_x_31347:
        /* <DEDUP_REMOVED lines=10> */
.L_x_31350:
[----:B------:R-:W0:Y:S02]  /*4e20*/  I2F.U16 R5, R5 ;  /* 0x0000000500057306 */ /* 0x000e240000101000 */
[----:B0-----:R-:W-:-:S04]  /*4e30*/  F2FP.PACK_AB R3, RZ, R5 ;  /* 0x00000005ff03723e */ /* 0x001fc800000000ff */
[----:B------:R-:W-:-:S05]  /*4e40*/  PRMT R3, R3, 0x5410, RZ ;  /* 0x0000541003037816 */ /* 0x000fca00000000ff */
[----:B------:R0:W-:Y:S01]  /*4e50*/  STG.E [R16.64], R3 ;  /* 0x0000000310007986 */ /* 0x0001e2000c101924 */
[----:B------:R-:W-:Y:S05]  /*4e60*/  BRA `(.L_x_31344) ;  /* 0x00000b0000007947 */ /* 0x000fea0003800000 */
.L_x_31349:
[----:B------:R-:W0:Y:S02]  /*4e70*/  I2F.F64.U16 R2, R5 ;  /* 0x0000000500027312 */ /* 0x000e240000101800 */
[----:B0-----:R0:W-:Y:S01]  /*4e80*/  STG.E.64 [R16.64], R2 ;  /* 0x0000000210007986 */ /* 0x0011e2000c101b24 */
[----:B------:R-:W-:Y:S05]  /*4e90*/  BRA `(.L_x_31344) ;  /* 0x00000ad000007947 */ /* 0x000fea0003800000 */
.L_x_31339:
        /* <DEDUP_REMOVED lines=12> */
.L_x_31353:
[----:B------:R-:W0:Y:S01]  /*4f60*/  I2F.F64.U16 R4, R5 ;  /* 0x0000000500047312 */ /* 0x000e220000101800 */
[----:B------:R-:W-:-:S05]  /*4f70*/  CS2R R6, SRZ ;  /* 0x0000000000067805 */ /* 0x000fca000001ff00 */
[----:B0-----:R0:W-:Y:S01]  /*4f80*/  STG.E.128 [R16.64], R4 ;  /* 0x0000000410007986 */ /* 0x0011e2000c101d24 */
[----:B------:R-:W-:Y:S05]  /*4f90*/  BRA `(.L_x_31344) ;  /* 0x000009d000007947 */ /* 0x000fea0003800000 */
.L_x_31352:
        /* <DEDUP_REMOVED lines=21> */
.L_x_31357:
[----:B------:R-:W-:Y:S05]  /*50f0*/  BSYNC B0 ;  /* 0x0000000000007941 */ /* 0x000fea0003800000 */
.L_x_31356:
[----:B------:R-:W-:-:S05]  /*5100*/  LOP3.LUT R3, R0, R3, RZ, 0xfc, !PT ;  /* 0x0000000300037212 */ /* 0x000fca00078efcff */
[----:B------:R0:W-:Y:S01]  /*5110*/  STG.E.U8 [R16.64], R3 ;  /* 0x0000000310007986 */ /* 0x0001e2000c101124 */
[----:B------:R-:W-:Y:S05]  /*5120*/  BRA `(.L_x_31344) ;  /* 0x0000084000007947 */ /* 0x000fea0003800000 */
.L_x_31355:
        /* <DEDUP_REMOVED lines=13> */
.L_x_31359:
[----:B------:R-:W-:Y:S01]  /*5200*/  IMAD.MOV.U32 R0, RZ, RZ, 0x7f ;  /* 0x0000007fff007424 */ /* 0x000fe200078e00ff */
[----:B------:R-:W-:-:S04]  /*5210*/  ISETP.GT.U32.AND P0, PT, R2, 0x7f800000, PT ;  /* 0x7f8000000200780c */ /* 0x000fc80003f04070 */
[----:B------:R-:W-:-:S04]  /*5220*/  SEL R0, R0, 0x7c, P0 ;  /* 0x0000007c00007807 */ /* 0x000fc80000000000 */
.L_x_31360:
[----:B------:R-:W-:Y:S05]  /*5230*/  BSYNC B0 ;  /* 0x0000000000007941 */ /* 0x000fea0003800000 */
.L_x_31358:
[----:B------:R-:W-:-:S04]  /*5240*/  LOP3.LUT R2, R5, 0x80000000, RZ, 0xc0, !PT ;  /* 0x8000000005027812 */ /* 0x000fc800078ec0ff */
[----:B------:R-:W-:-:S04]  /*5250*/  SHF.R.U32.HI R3, RZ, 0x18, R2 ;  /* 0x00000018ff037819 */ /* 0x000fc80000011602 */
[----:B------:R-:W-:-:S05]  /*5260*/  LOP3.LUT R3, R0, R3, RZ, 0xfc, !PT ;  /* 0x0000000300037212 */ /* 0x000fca00078efcff */
[----:B------:R0:W-:Y:S01]  /*5270*/  STG.E.U8 [R16.64], R3 ;  /* 0x0000000310007986 */ /* 0x0001e2000c101124 */
[----:B------:R-:W-:Y:S05]  /*5280*/  BRA `(.L_x_31344) ;  /* 0x000006e000007947 */ /* 0x000fea0003800000 */
.L_x_31354:
[----:B------:R-:W0:Y:S02]  /*5290*/  I2F.U16 R0, R5 ;  /* 0x0000000500007306 */ /* 0x000e240000101000 */
[----:B0-----:R-:W-:-:S05]  /*52a0*/  F2FP.BF16.PACK_AB R0, RZ, R0 ;  /* 0x00000000ff00723e */ /* 0x001fca00000010ff */
[----:B------:R0:W-:Y:S01]  /*52b0*/  STG.E.U16 [R16.64], R0 ;  /* 0x0000000010007986 */ /* 0x0001e2000c101524 */
[----:B------:R-:W-:Y:S05]  /*52c0*/  BRA `(.L_x_31344) ;  /* 0x000006a000007947 */ /* 0x000fea0003800000 */
.L_x_31351:
        /* <DEDUP_REMOVED lines=10> */
.L_x_31363:
        /* <DEDUP_REMOVED lines=17> */
.L_x_31366:
[----:B------:R-:W-:-:S04]  /*5480*/  LOP3.LUT R2, R5, 0x80000000, RZ, 0xc0, !PT ;  /* 0x8000000005027812 */ /* 0x000fc800078ec0ff */
[----:B------:R-:W-:-:S04]  /*5490*/  SHF.R.U32.HI R3, RZ, 0x18, R2 ;  /* 0x00000018ff037819 */ /* 0x000fc80000011602 */
[----:B------:R-:W-:-:S04]  /*54a0*/  LOP3.LUT R0, R0, R3, RZ, 0xfc, !PT ;  /* 0x0000000300007212 */ /* 0x000fc800078efcff */
[----:B------:R-:W-:Y:S02]  /*54b0*/  PRMT R8, R0, 0x7610, R8 ;  /* 0x0000761000087816 */ /* 0x000fe40000000008 */
.L_x_31365:
[----:B------:R-:W-:Y:S05]  /*54c0*/  BSYNC B0 ;  /* 0x0000000000007941 */ /* 0x000fea0003800000 */
.L_x_31364:
[----:B------:R0:W-:Y:S01]  /*54d0*/  STG.E.U8 [R16.64], R8 ;  /* 0x0000000810007986 */ /* 0x0001e2000c101124 */
[----:B------:R-:W-:Y:S05]  /*54e0*/  BRA `(.L_x_31344) ;  /* 0x0000048000007947 */ /* 0x000fea0003800000 */
.L_x_31362:
        /* <DEDUP_REMOVED lines=17> */
.L_x_31369:
[----:B------:R-:W-:-:S04]  /*5600*/  LOP3.LUT R2, R5, 0x80000000, RZ, 0xc0, !PT ;  /* 0x8000000005027812 */ /* 0x000fc800078ec0ff */
[----:B------:R-:W-:-:S04]  /*5610*/  SHF.R.U32.HI R3, RZ, 0x18, R2 ;  /* 0x00000018ff037819 */ /* 0x000fc80000011602 */
[----:B------:R-:W-:-:S04]  /*5620*/  LOP3.LUT R0, R0, R3, RZ, 0xfc, !PT ;  /* 0x0000000300007212 */ /* 0x000fc800078efcff */
[----:B------:R-:W-:Y:S02]  /*5630*/  PRMT R8, R0, 0x7610, R8 ;  /* 0x0000761000087816 */ /* 0x000fe40000000008 */
.L_x_31368:
[----:B------:R-:W-:Y:S05]  /*5640*/  BSYNC B0 ;  /* 0x0000000000007941 */ /* 0x000fea0003800000 */
.L_x_31367:
[----:B------:R0:W-:Y:S01]  /*5650*/  STG.E.U8 [R16.64], R8 ;  /* 0x0000000810007986 */ /* 0x0001e2000c101124 */
[----:B------:R-:W-:Y:S05]  /*5660*/  BRA `(.L_x_31344) ;  /* 0x0000030000007947 */ /* 0x000fea0003800000 */
.L_x_31361:
        /* <DEDUP_REMOVED lines=22> */
.L_x_31343:
        /* <DEDUP_REMOVED lines=20> */
.L_x_31371:
[----:B------:R-:W-:Y:S01]  /*5910*/  LOP3.LUT R2, R5, 0xffff, RZ, 0xc0, !PT ;  /* 0x0000ffff05027812 */ /* 0x000fe200078ec0ff */
[----:B------:R-:W-:-:S05]  /*5920*/  IMAD.MOV.U32 R3, RZ, RZ, RZ ;  /* 0x000000ffff037224 */ /* 0x000fca00078e00ff */
[----:B------:R0:W-:Y:S01]  /*5930*/  STG.E.64 [R16.64], R2 ;  /* 0x0000000210007986 */ /* 0x0001e2000c101b24 */
[----:B------:R-:W-:Y:S05]  /*5940*/  BRA `(.L_x_31344) ;  /* 0x0000002000007947 */ /* 0x000fea0003800000 */
.L_x_31370:
[----:B------:R-:W-:-:S05]  /*5950*/  LOP3.LUT R5, R5, 0xffff, RZ, 0xc0, !PT ;  /* 0x0000ffff05057812 */ /* 0x000fca00078ec0ff */
[----:B------:R0:W-:Y:S02]  /*5960*/  STG.E [R16.64], R5 ;  /* 0x0000000510007986 */ /* 0x0001e4000c101924 */
.L_x_31344:
        /* <DEDUP_REMOVED lines=231> */
.L_x_31372:
        /* <DEDUP_REMOVED lines=18> */
.L_x_31376:
[----:B------:R0:W5:Y:S01]  /*6900*/  LDG.E.U8 R0, [R4.64] ;  /* 0x0000002404007981 */ /* 0x000162000c1e1100 */
[----:B------:R-:W-:Y:S05]  /*6910*/  BRA `(.L_x_31378) ;  /* 0x00000dc000007947 */ /* 0x000fea0003800000 */
.L_x_31375:
        /* <DEDUP_REMOVED lines=8> */
.L_x_31380:
[----:B------:R0:W5:Y:S01]  /*69a0*/  LDG.E.U8 R0, [R4.64] ;  /* 0x0000002404007981 */ /* 0x000162000c1e1100 */
[----:B------:R-:W-:Y:S05]  /*69b0*/  BRA `(.L_x_31378) ;  /* 0x00000d2000007947 */ /* 0x000fea0003800000 */
.L_x_31379:
[----:B------:R0:W5:Y:S01]  /*69c0*/  LDG.E.U16 R0, [R4.64] ;  /* 0x0000002404007981 */ /* 0x000162000c1e1500 */
[----:B------:R-:W-:Y:S05]  /*69d0*/  BRA `(.L_x_31378) ;  /* 0x00000d0000007947 */ /* 0x000fea0003800000 */
.L_x_31374:
        /* <DEDUP_REMOVED lines=10> */
.L_x_31382:
[----:B------:R-:W2:Y:S02]  /*6a80*/  LDG.E.U16 R2, [R4.64] ;  /* 0x0000002404027981 */ /* 0x000ea4000c1e1500 */
[----:B--2---:R-:W-:-:S06]  /*6a90*/  HADD2.F32 R2, -RZ, R2.H0_H0 ;  /* 0x20000002ff027230 */ /* 0x004fcc0000004100 */
[----:B------:R-:W0:Y:S02]  /*6aa0*/  F2I.S64.TRUNC R2, R2 ;  /* 0x0000000200027311 */ /* 0x000e24000020d900 */
[----:B0-----:R-:W-:Y:S01]  /*6ab0*/  PRMT R0, R2, 0x7610, R0 ;  /* 0x0000761002007816 */ /* 0x001fe20000000000 */
[----:B------:R-:W-:Y:S05]  /*6ac0*/  BRA `(.L_x_31378) ;  /* 0x00000c1000007947 */ /* 0x000fea0003800000 */
.L_x_31381:
        /* <DEDUP_REMOVED lines=10> */
.L_x_31384:
[----:B------:R-:W2:Y:S02]  /*6b70*/  LDG.E.U16 R4, [R4.64] ;  /* 0x0000002404047981 */ /* 0x000ea4000c1e1500 */
[----:B--2---:R-:W-:-:S06]  /*6b80*/  HADD2.F32 R2, -RZ, R4.H0_H0 ;  /* 0x20000004ff027230 */ /* 0x004fcc0000004100 */
[----:B------:R-:W0:Y:S02]  /*6b90*/  F2I.S64.TRUNC R2, R2 ;  /* 0x0000000200027311 */ /* 0x000e24000020d900 */
[----:B0-----:R-:W-:Y:S01]  /*6ba0*/  PRMT R0, R2, 0x7610, R0 ;  /* 0x0000761002007816 */ /* 0x001fe20000000000 */
[----:B------:R-:W-:Y:S05]  /*6bb0*/  BRA `(.L_x_31378) ;  /* 0x00000b2000007947 */ /* 0x000fea0003800000 */
.L_x_31383:
[----:B------:R-:W2:Y:S02]  /*6bc0*/  LDG.E.64 R2, [R4.64] ;  /* 0x0000002404027981 */ /* 0x000ea4000c1e1b00 */
[----:B--2---:R-:W0:Y:S02]  /*6bd0*/  F2I.S64.F64.TRUNC R2, R2 ;  /* 0x0000000200027311 */ /* 0x004e24000030d900 */
[----:B0-----:R-:W-:Y:S01]  /*6be0*/  PRMT R0, R2, 0x7610, R0 ;  /* 0x0000761002007816 */ /* 0x001fe20000000000 */
[----:B------:R-:W-:Y:S05]  /*6bf0*/  BRA `(.L_x_31378) ;  /* 0x00000ae000007947 */ /* 0x000fea0003800000 */
.L_x_31373:
        /* <DEDUP_REMOVED lines=12> */
.L_x_31387:
[----:B------:R-:W2:Y:S02]  /*6cc0*/  LDG.E.64 R4, [R4.64] ;  /* 0x0000002404047981 */ /* 0x000ea4000c1e1b00 */
[----:B--2---:R-:W0:Y:S02]  /*6cd0*/  F2I.S64.F64.TRUNC R2, R4 ;  /* 0x0000000400027311 */ /* 0x004e24000030d900 */
[----:B0-----:R-:W-:Y:S01]  /*6ce0*/  PRMT R0, R2, 0x7610, R0 ;  /* 0x0000761002007816 */ /* 0x001fe20000000000 */
[----:B------:R-:W-:Y:S05]  /*6cf0*/  BRA `(.L_x_31378) ;  /* 0x000009e000007947 */ /* 0x000fea0003800000 */
.L_x_31386:
        /* <DEDUP_REMOVED lines=28> */
.L_x_31389:
        /* <DEDUP_REMOVED lines=15> */
.L_x_31388:
[----:B------:R-:W2:Y:S02]  /*6fb0*/  LDG.E.U16 R2, [R4.64] ;  /* 0x0000002404027981 */ /* 0x000ea4000c1e1500 */
[----:B--2---:R-:W-:-:S06]  /*6fc0*/  PRMT R2, RZ, 0x5410, R2 ;  /* 0x00005410ff027816 */ /* 0x004fcc0000000002 */
[----:B------:R-:W0:Y:S02]  /*6fd0*/  F2I.S64.TRUNC R2, R2 ;  /* 0x0000000200027311 */ /* 0x000e24000020d900 */
[----:B0-----:R-:W-:Y:S01]  /*6fe0*/  PRMT R0, R2, 0x7610, R0 ;  /* 0x0000761002007816 */ /* 0x001fe20000000000 */
[----:B------:R-:W-:Y:S05]  /*6ff0*/  BRA `(.L_x_31378) ;  /* 0x000006e000007947 */ /* 0x000fea0003800000 */
.L_x_31385:
        /* <DEDUP_REMOVED lines=10> */
.L_x_31392:
        /* <DEDUP_REMOVED lines=21> */
.L_x_31396:
[----:B------:R-:W-:Y:S05]  /*71f0*/  BSYNC B1 ;  /* 0x0000000000017941 */ /* 0x000fea0003800000 */
.L_x_31395:
[----:B------:R-:W-:Y:S01]  /*7200*/  IMAD.SHL.U32 R2, R2, 0x100000, RZ ;  /* 0x0010000002027824 */ /* 0x000fe200078e00ff */
[----:B------:R-:W-:-:S04]  /*7210*/  LEA R3, R0, 0x3b800000, 0x17 ;  /* 0x3b80000000037811 */ /* 0x000fc800078eb8ff */
[----:B------:R-:W-:Y:S02]  /*7220*/  LOP3.LUT R2, R3, R2, R4, 0xfe, !PT ;  /* 0x0000000203027212 */ /* 0x000fe400078efe04 */
.L_x_31394:
[----:B------:R-:W-:Y:S05]  /*7230*/  BSYNC B0 ;  /* 0x0000000000007941 */ /* 0x000fea0003800000 */
.L_x_31393:
[----:B------:R-:W0:Y:S02]  /*7240*/  F2I.S64.TRUNC R2, R2 ;  /* 0x0000000200027311 */ /* 0x000e24000020d900 */
[----:B0-----:R-:W-:Y:S01]  /*7250*/  PRMT R0, R2, 0x7610, R0 ;  /* 0x0000761002007816 */ /* 0x001fe20000000000 */
[----:B------:R-:W-:Y:S05]  /*7260*/  BRA `(.L_x_31378) ;  /* 0x0000047000007947 */ /* 0x000fea0003800000 */
.L_x_31391:
        /* <DEDUP_REMOVED lines=21> */
.L_x_31400:
[----:B------:R-:W-:Y:S05]  /*73c0*/  BSYNC B1 ;  /* 0x0000000000017941 */ /* 0x000fea0003800000 */
.L_x_31399:
[----:B------:R-:W-:Y:S01]  /*73d0*/  IMAD.SHL.U32 R2, R2, 0x200000, RZ ;  /* 0x0020000002027824 */ /* 0x000fe200078e00ff */
[----:B------:R-:W-:-:S04]  /*73e0*/  LEA R3, R0, 0x37800000, 0x17 ;  /* 0x3780000000037811 */ /* 0x000fc800078eb8ff */
[----:B------:R-:W-:Y:S02]  /*73f0*/  LOP3.LUT R2, R3, R2, R4, 0xfe, !PT ;  /* 0x0000000203027212 */ /* 0x000fe400078efe04 */
.L_x_31398:
[----:B------:R-:W-:Y:S05]  /*7400*/  BSYNC B0 ;  /* 0x0000000000007941 */ /* 0x000fea0003800000 */
.L_x_31397:
[----:B------:R-:W0:Y:S02]  /*7410*/  F2I.S64.TRUNC R2, R2 ;  /* 0x0000000200027311 */ /* 0x000e24000020d900 */
[----:B0-----:R-:W-:Y:S01]  /*7420*/  PRMT R0, R2, 0x7610, R0 ;  /* 0x0000761002007816 */ /* 0x001fe20000000000 */
[----:B------:R-:W-:Y:S05]  /*7430*/  BRA `(.L_x_31378) ;  /* 0x000002a000007947 */ /* 0x000fea0003800000 */
.L_x_31390:
        /* <DEDUP_REMOVED lines=14> */
.L_x_31404:
[----:B------:R-:W-:Y:S05]  /*7520*/  BSYNC B0 ;  /* 0x0000000000007941 */ /* 0x000fea0003800000 */
.L_x_31403:
[----:B------:R-:W0:Y:S02]  /*7530*/  F2I.S64.TRUNC R2, R2 ;  /* 0x0000000200027311 */ /* 0x000e24000020d900 */
[----:B0-----:R-:W-:Y:S01]  /*7540*/  PRMT R0, R2, 0x7610, R0 ;  /* 0x0000761002007816 */ /* 0x001fe20000000000 */
[----:B------:R-:W-:Y:S05]  /*7550*/  BRA `(.L_x_31378) ;  /* 0x0000018000007947 */ /* 0x000fea0003800000 */
.L_x_31377:
        /* <DEDUP_REMOVED lines=21> */
.L_x_31402:
[----:B------:R0:W5:Y:S01]  /*76b0*/  LDG.E.U8 R0, [R4.64] ;  /* 0x0000002404007981 */ /* 0x000162000c1e1100 */
[----:B------:R-:W-:Y:S05]  /*76c0*/  BRA `(.L_x_31378) ;  /* 0x0000001000007947 */ /* 0x000fea0003800000 */
.L_x_31401:
[----:B------:R0:W5:Y:S02]  /*76d0*/  LDG.E.U8 R0, [R4.64] ;  /* 0x0000002404007981 */ /* 0x000164000c1e1100 */
.L_x_31378:
        /* <DEDUP_REMOVED lines=19> */
.L_x_31408:
[----:B------:R0:W-:Y:S01]  /*7810*/  STG.E.U8 [R16.64], R5 ;  /* 0x0000000510007986 */ /* 0x0001e2000c101124 */
[----:B------:R-:W-:Y:S05]  /*7820*/  BRA `(.L_x_31410) ;  /* 0x00000db000007947 */ /* 0x000fea0003800000 */
.L_x_31407:
        /* <DEDUP_REMOVED lines=10> */
.L_x_31412:
[----:B------:R-:W-:-:S05]  /*78d0*/  LOP3.LUT R5, R5, 0xffff, RZ, 0xc0, !PT ;  /* 0x0000ffff05057812 */ /* 0x000fca00078ec0ff */
[----:B------:R0:W-:Y:S01]  /*78e0*/  STG.E [R16.64], R5 ;  /* 0x0000000510007986 */ /* 0x0001e2000c101924 */
[----:B------:R-:W-:Y:S05]  /*78f0*/  BRA `(.L_x_31410) ;  /* 0x00000ce000007947 */ /* 0x000fea0003800000 */
.L_x_31411:
[----:B------:R0:W-:Y:S01]  /*7900*/  STG.E.U16 [R16.64], R5 ;  /* 0x0000000510007986 */ /* 0x0001e2000c101524 */
[----:B------:R-:W-:Y:S05]  /*7910*/  BRA `(.L_x_31410) ;  /* 0x00000cc000007947 */ /* 0x000fea0003800000 */
.L_x_31406:
        /* <DEDUP_REMOVED lines=9> */
.L_x_31414:
[----:B------:R-:W0:Y:S02]  /*79b0*/  I2F.U16 R0, R5 ;  /* 0x0000000500007306 */ /* 0x000e240000101000 */
[----:B0-----:R-:W-:-:S05]  /*79c0*/  F2FP.PACK_AB R0, RZ, R0 ;  /* 0x00000000ff00723e */ /* 0x001fca00000000ff */
[----:B------:R0:W-:Y:S01]  /*79d0*/  STG.E.U16 [R16.64], R0 ;  /* 0x0000000010007986 */ /* 0x0001e2000c101524 */
[----:B------:R-:W-:Y:S05]  /*79e0*/  BRA `(.L_x_31410) ;  /* 0x00000bf000007947 */ /* 0x000fea0003800000 */
.L_x_31413:
        /* <DEDUP_REMOVED lines=10> */
.L_x_31416:
[----:B------:R-:W0:Y:S02]  /*7a90*/  I2F.U16 R5, R5 ;  /* 0x0000000500057306 */ /* 0x000e240000101000 */
[----:B0-----:R-:W-:-:S04]  /*7aa0*/  F2FP.PACK_AB R3, RZ, R5 ;  /* 0x00000005ff03723e */ /* 0x001fc800000000ff */
[----:B------:R-:W-:-:S05]  /*7ab0*/  PRMT R3, R3, 0x5410, RZ ;  /* 0x0000541003037816 */ /* 0x000fca00000000ff */
[----:B------:R0:W-:Y:S01]  /*7ac0*/  STG.E [R16.64], R3 ;  /* 0x0000000310007986 */ /* 0x0001e2000c101924 */
[----:B------:R-:W-:Y:S05]  /*7ad0*/  BRA `(.L_x_31410) ;  /* 0x00000b0000007947 */ /* 0x000fea0003800000 */
.L_x_31415:
[----:B------:R-:W0:Y:S02]  /*7ae0*/  I2F.F64.U16 R2, R5 ;  /* 0x0000000500027312 */ /* 0x000e240000101800 */
[----:B0-----:R0:W-:Y:S01]  /*7af0*/  STG.E.64 [R16.64], R2 ;  /* 0x0000000210007986 */ /* 0x0011e2000c101b24 */
[----:B------:R-:W-:Y:S05]  /*7b00*/  BRA `(.L_x_31410) ;  /* 0x00000ad000007947 */ /* 0x000fea0003800000 */
.L_x_31405:
        /* <DEDUP_REMOVED lines=12> */
.L_x_31419:
[----:B------:R-:W0:Y:S01]  /*7bd0*/  I2F.F64.U16 R4, R5 ;  /* 0x0000000500047312 */ /* 0x000e220000101800 */
[----:B------:R-:W-:-:S05]  /*7be0*/  CS2R R6, SRZ ;  /* 0x0000000000067805 */ /* 0x000fca000001ff00 */
[----:B0-----:R0:W-:Y:S01]  /*7bf0*/  STG.E.128 [R16.64], R4 ;  /* 0x0000000410007986 */ /* 0x0011e2000c101d24 */
[----:B------:R-:W-:Y:S05]  /*7c00*/  BRA `(.L_x_31410) ;  /* 0x000009d000007947 */ /* 0x000fea0003800000 */
.L_x_31418:
        /* <DEDUP_REMOVED lines=21> */
.L_x_31423:
[----:B------:R-:W-:Y:S05]  /*7d60*/  BSYNC B0 ;  /* 0x0000000000007941 */ /* 0x000fea0003800000 */
.L_x_31422:
[----:B------:R-:W-:-:S05]  /*7d70*/  LOP3.LUT R3, R0, R3, RZ, 0xfc, !PT ;  /* 0x0000000300037212 */ /* 0x000fca00078efcff */
[----:B------:R0:W-:Y:S01]  /*7d80*/  STG.E.U8 [R16.64], R3 ;  /* 0x0000000310007986 */ /* 0x0001e2000c101124 */
[----:B------:R-:W-:Y:S05]  /*7d90*/  BRA `(.L_x_31410) ;  /* 0x0000084000007947 */ /* 0x000fea0003800000 */
.L_x_31421:
        /* <DEDUP_REMOVED lines=13> */
.L_x_31425:
[----:B------:R-:W-:Y:S01]  /*7e70*/  IMAD.MOV.U32 R0, RZ, RZ, 0x7f ;  /* 0x0000007fff007424 */ /* 0x000fe200078e00ff */
[----:B------:R-:W-:-:S04]  /*7e80*/  ISETP.GT.U32.AND P0, PT, R2, 0x7f800000, PT ;  /* 0x7f8000000200780c */ /* 0x000fc80003f04070 */
[----:B------:R-:W-:-:S04]  /*7e90*/  SEL R0, R0, 0x7c, P0 ;  /* 0x0000007c00007807 */ /* 0x000fc80000000000 */
.L_x_31426:
[----:B------:R-:W-:Y:S05]  /*7ea0*/  BSYNC B0 ;  /* 0x0000000000007941 */ /* 0x000fea0003800000 */
.L_x_31424:
[----:B------:R-:W-:-:S04]  /*7eb0*/  LOP3.LUT R2, R5, 0x80000000, RZ, 0xc0, !PT ;  /* 0x8000000005027812 */ /* 0x000fc800078ec0ff */
[----:B------:R-:W-:-:S04]  /*7ec0*/  SHF.R.U32.HI R3, RZ, 0x18, R2 ;  /* 0x00000018ff037819 */ /* 0x000fc80000011602 */
[----:B------:R-:W-:-:S05]  /*7ed0*/  LOP3.LUT R3, R0, R3, RZ, 0xfc, !PT ;  /* 0x0000000300037212 */ /* 0x000fca00078efcff */
[----:B------:R0:W-:Y:S01]  /*7ee0*/  STG.E.U8 [R16.64], R3 ;  /* 0x0000000310007986 */ /* 0x0001e2000c101124 */
[----:B------:R-:W-:Y:S05]  /*7ef0*/  BRA `(.L_x_31410) ;  /* 0x000006e000007947 */ /* 0x000fea0003800000 */
.L_x_31420:
[----:B------:R-:W0:Y:S02]  /*7f00*/  I2F.U16 R0, R5 ;  /* 0x0000000500007306 */ /* 0x000e240000101000 */
[----:B0-----:R-:W-:-:S05]  /*7f10*/  F2FP.BF16.PACK_AB R0, RZ, R0 ;  /* 0x00000000ff00723e */ /* 0x001fca00000010ff */
[----:B------:R0:W-:Y:S01]  /*7f20*/  STG.E.U16 [R16.64], R0 ;  /* 0x0000000010007986 */ /* 0x0001e2000c101524 */
[----:B------:R-:W-:Y:S05]  /*7f30*/  BRA `(.L_x_31410) ;  /* 0x000006a000007947 */ /* 0x000fea0003800000 */
.L_x_31417:
        /* <DEDUP_REMOVED lines=10> */
.L_x_31429:
        /* <DEDUP_REMOVED lines=17> */
.L_x_31432:
[----:B------:R-:W-:-:S04]  /*80f0*/  LOP3.LUT R2, R5, 0x80000000, RZ, 0xc0, !PT ;  /* 0x8000000005027812 */ /* 0x000fc800078ec0ff */
[----:B------:R-:W-:-:S04]  /*8100*/  SHF.R.U32.HI R3, RZ, 0x18, R2 ;  /* 0x00000018ff037819 */ /* 0x000fc80000011602 */
[----:B------:R-:W-:-:S04]  /*8110*/  LOP3.LUT R0, R0, R3, RZ, 0xfc, !PT ;  /* 0x0000000300007212 */ /* 0x000fc800078efcff */
[----:B------:R-:W-:Y:S02]  /*8120*/  PRMT R8, R0, 0x7610, R8 ;  /* 0x0000761000087816 */ /* 0x000fe40000000008 */
.L_x_31431:
[----:B------:R-:W-:Y:S05]  /*8130*/  BSYNC B0 ;  /* 0x0000000000007941 */ /* 0x000fea0003800000 */
.L_x_31430:
[----:B------:R0:W-:Y:S01]  /*8140*/  STG.E.U8 [R16.64], R8 ;  /* 0x0000000810007986 */ /* 0x0001e2000c101124 */
[----:B------:R-:W-:Y:S05]  /*8150*/  BRA `(.L_x_31410) ;  /* 0x0000048000007947 */ /* 0x000fea0003800000 */
.L_x_31428:
        /* <DEDUP_REMOVED lines=17> */
.L_x_31435:
[----:B------:R-:W-:-:S04]  /*8270*/  LOP3.LUT R2, R5, 0x80000000, RZ, 0xc0, !PT ;  /* 0x8000000005027812 */ /* 0x000fc800078ec0ff */
[----:B------:R-:W-:-:S04]  /*8280*/  SHF.R.U32.HI R3, RZ, 0x18, R2 ;  /* 0x00000018ff037819 */ /* 0x000fc80000011602 */
[----:B------:R-:W-:-:S04]  /*8290*/  LOP3.LUT R0, R0, R3, RZ, 0xfc, !PT ;  /* 0x0000000300007212 */ /* 0x000fc800078efcff */
[----:B------:R-:W-:Y:S02]  /*82a0*/  PRMT R8, R0, 0x7610, R8 ;  /* 0x0000761000087816 */ /* 0x000fe40000000008 */
.L_x_31434:
[----:B------:R-:W-:Y:S05]  /*82b0*/  BSYNC B0 ;  /* 0x0000000000007941 */ /* 0x000fea0003800000 */
.L_x_31433:
[----:B------:R0:W-:Y:S01]  /*82c0*/  STG.E.U8 [R16.64], R8 ;  /* 0x0000000810007986 */ /* 0x0001e2000c101124 */
[----:B------:R-:W-:Y:S05]  /*82d0*/  BRA `(.L_x_31410) ;  /* 0x0000030000007947 */ /* 0x000fea0003800000 */
.L_x_31427:
        /* <DEDUP_REMOVED lines=22> */
.L_x_31409:
        /* <DEDUP_REMOVED lines=20> */
.L_x_31437:
[----:B------:R-:W-:Y:S01]  /*8580*/  LOP3.LUT R2, R5, 0xffff, RZ, 0xc0, !PT ;  /* 0x0000ffff05027812 */ /* 0x000fe200078ec0ff */
[----:B------:R-:W-:-:S05]  /*8590*/  IMAD.MOV.U32 R3, RZ, RZ, RZ ;  /* 0x000000ffff037224 */ /* 0x000fca00078e00ff */
[----:B------:R0:W-:Y:S01]  /*85a0*/  STG.E.64 [R16.64], R2 ;  /* 0x0000000210007986 */ /* 0x0001e2000c101b24 */
[----:B------:R-:W-:Y:S05]  /*85b0*/  BRA `(.L_x_31410) ;  /* 0x0000002000007947 */ /* 0x000fea0003800000 */
.L_x_31436:
[----:B------:R-:W-:-:S05]  /*85c0*/  LOP3.LUT R5, R5, 0xffff, RZ, 0xc0, !PT ;  /* 0x0000ffff05057812 */ /* 0x000fca00078ec0ff */
[----:B------:R0:W-:Y:S02]  /*85d0*/  STG.E [R16.64], R5 ;  /* 0x0000000510007986 */ /* 0x0001e4000c101924 */
.L_x_31410:
[----:B------:R-:W-:Y:S02]  /*85e0*/  IADD3 R19, R19, 0x80, RZ ;  /* 0x0000008013137810 */ /* 0x000fe40007ffe0ff */
.L_x_31305:
[----:B------:R-:W-:Y:S05]  /*85f0*/  BSYNC B6 ;  /* 0x0000000000067941 */ /* 0x000fea0003800000 */
.L_x_31304:
        /* <DEDUP_REMOVED lines=230> */
.L_x_31438:
        /* <DEDUP_REMOVED lines=18> */
.L_x_31442:
[----:B------:R0:W5:Y:S01]  /*9580*/  LDG.E.U8 R0, [R4.64] ;  /* 0x0000002404007981 */ /* 0x000162000c1e1100 */
[----:B------:R-:W-:Y:S05]  /*9590*/  BRA `(.L_x_31444) ;  /* 0x00000dc000007947 */ /* 0x000fea0003800000 */
.L_x_31441:
        /* <DEDUP_REMOVED lines=8> */
.L_x_31446:
[----:B------:R0:W5:Y:S01]  /*9620*/  LDG.E.U8 R0, [R4.64] ;  /* 0x0000002404007981 */ /* 0x000162000c1e1100 */
[----:B------:R-:W-:Y:S05]  /*9630*/  BRA `(.L_x_31444) ;  /* 0x00000d2000007947 */ /* 0x000fea0003800000 */
.L_x_31445:
[----:B------:R0:W5:Y:S01]  /*9640*/  LDG.E.U16 R0, [R4.64] ;  /* 0x0000002404007981 */ /* 0x000162000c1e1500 */
[----:B------:R-:W-:Y:S05]  /*9650*/  BRA `(.L_x_31444) ;  /* 0x00000d0000007947 */ /* 0x000fea0003800000 */
.L_x_31440:
        /* <DEDUP_REMOVED lines=10> */
.L_x_31448:
[----:B------:R-:W2:Y:S02]  /*9700*/  LDG.E.U16 R2, [R4.64] ;  /* 0x0000002404027981 */ /* 0x000ea4000c1e1500 */
[----:B--2---:R-:W-:-:S06]  /*9710*/  HADD2.F32 R2, -RZ, R2.H0_H0 ;  /* 0x20000002ff027230 */ /* 0x004fcc0000004100 */
[----:B------:R-:W0:Y:S02]  /*9720*/  F2I.S64.TRUNC R2, R2 ;  /* 0x0000000200027311 */ /* 0x000e24000020d900 */
[----:B0-----:R-:W-:Y:S01]  /*9730*/  PRMT R0, R2, 0x7610, R0 ;  /* 0x0000761002007816 */ /* 0x001fe20000000000 */
[----:B------:R-:W-:Y:S05]  /*9740*/  BRA `(.L_x_31444) ;  /* 0x00000c1000007947 */ /* 0x000fea0003800000 */
.L_x_31447:
        /* <DEDUP_REMOVED lines=10> */
.L_x_31450:
[----:B------:R-:W2:Y:S02]  /*97f0*/  LDG.E.U16 R4, [R4.64] ;  /* 0x0000002404047981 */ /* 0x000ea4000c1e1500 */
[----:B--2---:R-:W-:-:S06]  /*9800*/  HADD2.F32 R2, -RZ, R4.H0_H0 ;  /* 0x20000004ff027230 */ /* 0x004fcc0000004100 */
[----:B------:R-:W0:Y:S02]  /*9810*/  F2I.S64.TRUNC R2, R2 ;  /* 0x0000000200027311 */ /* 0x000e24000020d900 */
[----:B0-----:R-:W-:Y:S01]  /*9820*/  PRMT R0, R2, 0x7610, R0 ;  /* 0x0000761002007816 */ /* 0x001fe20000000000 */
[----:B------:R-:W-:Y:S05]  /*9830*/  BRA `(.L_x_31444) ;  /* 0x00000b2000007947 */ /* 0x000fea0003800000 */
.L_x_31449:
[----:B------:R-:W2:Y:S02]  /*9840*/  LDG.E.64 R2, [R4.64] ;  /* 0x0000002404027981 */ /* 0x000ea4000c1e1b00 */
[----:B--2---:R-:W0:Y:S02]  /*9850*/  F2I.S64.F64.TRUNC R2, R2 ;  /* 0x0000000200027311 */ /* 0x004e24000030d900 */
[----:B0-----:R-:W-:Y:S01]  /*9860*/  PRMT R0, R2, 0x7610, R0 ;  /* 0x0000761002007816 */ /* 0x001fe20000000000 */
[----:B------:R-:W-:Y:S05]  /*9870*/  BRA `(.L_x_31444) ;  /* 0x00000ae000007947 */ /* 0x000fea0003800000 */
.L_x_31439:
        /* <DEDUP_REMOVED lines=12> */
.L_x_31453:
[----:B------:R-:W2:Y:S02]  /*9940*/  LDG.E.64 R4, [R4.64] ;  /* 0x0000002404047981 */ /* 0x000ea4000c1e1b00 */
[----:B--2---:R-:W0:Y:S02]  /*9950*/  F2I.S64.F64.TRUNC R2, R4 ;  /* 0x0000000400027311 */ /* 0x004e24000030d900 */
[----:B0-----:R-:W-:Y:S01]  /*9960*/  PRMT R0, R2, 0x7610, R0 ;  /* 0x0000761002007816 */ /* 0x001fe20000000000 */
[----:B------:R-:W-:Y:S05]  /*9970*/  BRA `(.L_x_31444) ;  /* 0x000009e000007947 */ /* 0x000fea0003800000 */
.L_x_31452:
        /* <DEDUP_REMOVED lines=28> */
.L_x_31455:
        /* <DEDUP_REMOVED lines=15> */
.L_x_31454:
[----:B------:R-:W2:Y:S02]  /*9c30*/  LDG.E.U16 R2, [R4.64] ;  /* 0x0000002404027981 */ /* 0x000ea4000c1e1500 */
[----:B--2---:R-:W-:-:S06]  /*9c40*/  PRMT R2, RZ, 0x5410, R2 ;  /* 0x00005410ff027816 */ /* 0x004fcc0000000002 */
[----:B------:R-:W0:Y:S02]  /*9c50*/  F2I.S64.TRUNC R2, R2 ;  /* 0x0000000200027311 */ /* 0x000e24000020d900 */
[----:B0-----:R-:W-:Y:S01]  /*9c60*/  PRMT R0, R2, 0x7610, R0 ;  /* 0x0000761002007816 */ /* 0x001fe20000000000 */
[----:B------:R-:W-:Y:S05]  /*9c70*/  BRA `(.L_x_31444) ;  /* 0x000006e000007947 */ /* 0x000fea0003800000 */
.L_x_31451:
        /* <DEDUP_REMOVED lines=10> */
.L_x_31458:
        /* <DEDUP_REMOVED lines=21> */
.L_x_31462:
[----:B------:R-:W-:Y:S05]  /*9e70*/  BSYNC B1 ;  /* 0x0000000000017941 */ /* 0x000fea0003800000 */
.L_x_31461:
[----:B------:R-:W-:Y:S01]  /*9e80*/  IMAD.SHL.U32 R2, R2, 0x100000, RZ ;  /* 0x0010000002027824 */ /* 0x000fe200078e00ff */
[----:B------:R-:W-:-:S04]  /*9e90*/  LEA R3, R0, 0x3b800000, 0x17 ;  /* 0x3b80000000037811 */ /* 0x000fc800078eb8ff */
[----:B------:R-:W-:Y:S02]  /*9ea0*/  LOP3.LUT R2, R3, R2, R4, 0xfe, !PT ;  /* 0x0000000203027212 */ /* 0x000fe400078efe04 */
.L_x_31460:
[----:B------:R-:W-:Y:S05]  /*9eb0*/  BSYNC B0 ;  /* 0x0000000000007941 */ /* 0x000fea0003800000 */
.L_x_31459:
[----:B------:R-:W0:Y:S02]  /*9ec0*/  F2I.S64.TRUNC R2, R2 ;  /* 0x0000000200027311 */ /* 0x000e24000020d900 */
[----:B0-----:R-:W-:Y:S01]  /*9ed0*/  PRMT R0, R2, 0x7610, R0 ;  /* 0x0000761002007816 */ /* 0x001fe20000000000 */
[----:B------:R-:W-:Y:S05]  /*9ee0*/  BRA `(.L_x_31444) ;  /* 0x0000047000007947 */ /* 0x000fea0003800000 */
.L_x_31457:
        /* <DEDUP_REMOVED lines=21> */
.L_x_31466:
[----:B------:R-:W-:Y:S05]  /*a040*/  BSYNC B1 ;  /* 0x0000000000017941 */ /* 0x000fea0003800000 */
.L_x_31465:
[----:B------:R-:W-:Y:S01]  /*a050*/  IMAD.SHL.U32 R2, R2, 0x200000, RZ ;  /* 0x0020000002027824 */ /* 0x000fe200078e00ff */
[----:B------:R-:W-:-:S04]  /*a060*/  LEA R3, R0, 0x37800000, 0x17 ;  /* 0x3780000000037811 */ /* 0x000fc800078eb8ff */
[----:B------:R-:W-:Y:S02]  /*a070*/  LOP3.LUT R2, R3, R2, R4, 0xfe, !PT ;  /* 0x0000000203027212 */ /* 0x000fe400078efe04 */
.L_x_31464:
[----:B------:R-:W-:Y:S05]  /*a080*/  BSYNC B0 ;  /* 0x0000000000007941 */ /* 0x000fea0003800000 */
.L_x_31463:
[----:B------:R-:W0:Y:S02]  /*a090*/  F2I.S64.TRUNC R2, R2 ;  /* 0x0000000200027311 */ /* 0x000e24000020d900 */
[----:B0-----:R-:W-:Y:S01]  /*a0a0*/  PRMT R0, R2, 0x7610, R0 ;  /* 0x0000761002007816 */ /* 0x001fe20000000000 */
[----:B------:R-:W-:Y:S05]  /*a0b0*/  BRA `(.L_x_31444) ;  /* 0x000002a000007947 */ /* 0x000fea0003800000 */
.L_x_31456:
        /* <DEDUP_REMOVED lines=14> */
.L_x_31470:
[----:B------:R-:W-:Y:S05]  /*a1a0*/  BSYNC B0 ;  /* 0x0000000000007941 */ /* 0x000fea0003800000 */
.L_x_31469:
[----:B------:R-:W0:Y:S02]  /*a1b0*/  F2I.S64.TRUNC R2, R2 ;  /* 0x0000000200027311 */ /* 0x000e24000020d900 */
[----:B0-----:R-:W-:Y:S01]  /*a1c0*/  PRMT R0, R2, 0x7610, R0 ;  /* 0x0000761002007816 */ /* 0x001fe20000000000 */
[----:B------:R-:W-:Y:S05]  /*a1d0*/  BRA `(.L_x_31444) ;  /* 0x0000018000007947 */ /* 0x000fea0003800000 */
.L_x_31443:
        /* <DEDUP_REMOVED lines=21> */
.L_x_31468:
[----:B------:R0:W5:Y:S01]  /*a330*/  LDG.E.U8 R0, [R4.64] ;  /* 0x0000002404007981 */ /* 0x000162000c1e1100 */
[----:B------:R-:W-:Y:S05]  /*a340*/  BRA `(.L_x_31444) ;  /* 0x0000001000007947 */ /* 0x000fea0003800000 */
.L_x_31467:
[----:B------:R0:W5:Y:S02]  /*a350*/  LDG.E.U8 R0, [R4.64] ;  /* 0x0000002404007981 */ /* 0x000164000c1e1100 */
.L_x_31444:
        /* <DEDUP_REMOVED lines=19> */
.L_x_31474:
[----:B------:R-:W-:Y:S01]  /*a490*/  STG.E.U8 [R16.64], R5 ;  /* 0x0000000510007986 */ /* 0x000fe2000c101124 */
[----:B------:R-:W-:Y:S05]  /*a4a0*/  EXIT ;  /* 0x000000000000794d */ /* 0x000fea0003800000 */
.L_x_31473:
        /* <DEDUP_REMOVED lines=10> */
.L_x_31477:
[----:B------:R-:W-:-:S05]  /*a550*/  LOP3.LUT R5, R5, 0xffff, RZ, 0xc0, !PT ;  /* 0x0000ffff05057812 */ /* 0x000fca00078ec0ff */
[----:B------:R-:W-:Y:S01]  /*a560*/  STG.E [R16.64], R5 ;  /* 0x0000000510007986 */ /* 0x000fe2000c101924 */
[----:B------:R-:W-:Y:S05]  /*a570*/  EXIT ;  /* 0x000000000000794d */ /* 0x000fea0003800000 */
.L_x_31476:
[----:B------:R-:W-:Y:S01]  /*a580*/  STG.E.U16 [R16.64], R5 ;  /* 0x0000000510007986 */ /* 0x000fe2000c101524 */
[----:B------:R-:W-:Y:S05]  /*a590*/  EXIT ;  /* 0x000000000000794d */ /* 0x000fea0003800000 */
.L_x_31472:
        /* <DEDUP_REMOVED lines=9> */
.L_x_31479:
[----:B------:R-:W0:Y:S02]  /*a630*/  I2F.U16 R0, R5 ;  /* 0x0000000500007306 */ /* 0x000e240000101000 */
[----:B0-----:R-:W-:-:S05]  /*a640*/  F2FP.PACK_AB R0, RZ, R0 ;  /* 0x00000000ff00723e */ /* 0x001fca00000000ff */
[----:B------:R-:W-:Y:S01]  /*a650*/  STG.E.U16 [R16.64], R0 ;  /* 0x0000000010007986 */ /* 0x000fe2000c101524 */
[----:B------:R-:W-:Y:S05]  /*a660*/  EXIT ;  /* 0x000000000000794d */ /* 0x000fea0003800000 */
.L_x_31478:
        /* <DEDUP_REMOVED lines=10> */
.L_x_31481:
[----:B------:R-:W0:Y:S02]  /*a710*/  I2F.U16 R5, R5 ;  /* 0x0000000500057306 */ /* 0x000e240000101000 */
[----:B0-----:R-:W-:-:S04]  /*a720*/  F2FP.PACK_AB R3, RZ, R5 ;  /* 0x00000005ff03723e */ /* 0x001fc800000000ff */
[----:B------:R-:W-:-:S05]  /*a730*/  PRMT R3, R3, 0x5410, RZ ;  /* 0x0000541003037816 */ /* 0x000fca00000000ff */
[----:B------:R-:W-:Y:S01]  /*a740*/  STG.E [R16.64], R3 ;  /* 0x0000000310007986 */ /* 0x000fe2000c101924 */
[----:B------:R-:W-:Y:S05]  /*a750*/  EXIT ;  /* 0x000000000000794d */ /* 0x000fea0003800000 */
.L_x_31480:
[----:B------:R-:W0:Y:S02]  /*a760*/  I2F.F64.U16 R2, R5 ;  /* 0x0000000500027312 */ /* 0x000e240000101800 */
[----:B0-----:R-:W-:Y:S01]  /*a770*/  STG.E.64 [R16.64], R2 ;  /* 0x0000000210007986 */ /* 0x001fe2000c101b24 */
[----:B------:R-:W-:Y:S05]  /*a780*/  EXIT ;  /* 0x000000000000794d */ /* 0x000fea0003800000 */
.L_x_31471:
        /* <DEDUP_REMOVED lines=12> */
.L_x_31484:
[----:B------:R-:W0:Y:S01]  /*a850*/  I2F.F64.U16 R4, R5 ;  /* 0x0000000500047312 */ /* 0x000e220000101800 */
[----:B------:R-:W-:-:S05]  /*a860*/  CS2R R6, SRZ ;  /* 0x0000000000067805 */ /* 0x000fca000001ff00 */
[----:B0-----:R-:W-:Y:S01]  /*a870*/  STG.E.128 [R16.64], R4 ;  /* 0x0000000410007986 */ /* 0x001fe2000c101d24 */
[----:B------:R-:W-:Y:S05]  /*a880*/  EXIT ;  /* 0x000000000000794d */ /* 0x000fea0003800000 */
.L_x_31483:
        /* <DEDUP_REMOVED lines=21> */
.L_x_31488:
[----:B------:R-:W-:Y:S05]  /*a9e0*/  BSYNC B0 ;  /* 0x0000000000007941 */ /* 0x000fea0003800000 */
.L_x_31487:
[----:B------:R-:W-:-:S05]  /*a9f0*/  LOP3.LUT R3, R0, R3, RZ, 0xfc, !PT ;  /* 0x0000000300037212 */ /* 0x000fca00078efcff */
[----:B------:R-:W-:Y:S01]  /*aa00*/  STG.E.U8 [R16.64], R3 ;  /* 0x0000000310007986 */ /* 0x000fe2000c101124 */
[----:B------:R-:W-:Y:S05]  /*aa10*/  EXIT ;  /* 0x000000000000794d */ /* 0x000fea0003800000 */
.L_x_31486:
        /* <DEDUP_REMOVED lines=13> */
.L_x_31490:
[----:B------:R-:W-:Y:S01]  /*aaf0*/  IMAD.MOV.U32 R0, RZ, RZ, 0x7f ;  /* 0x0000007fff007424 */ /* 0x000fe200078e00ff */
[----:B------:R-:W-:-:S04]  /*ab00*/  ISETP.GT.U32.AND P0, PT, R2, 0x7f800000, PT ;  /* 0x7f8000000200780c */ /* 0x000fc80003f04070 */
[----:B------:R-:W-:-:S04]  /*ab10*/  SEL R0, R0, 0x7c, P0 ;  /* 0x0000007c00007807 */ /* 0x000fc80000000000 */
.L_x_31491:
[----:B------:R-:W-:Y:S05]  /*ab20*/  BSYNC B0 ;  /* 0x0000000000007941 */ /* 0x000fea0003800000 */
.L_x_31489:
[----:B------:R-:W-:-:S04]  /*ab30*/  LOP3.LUT R2, R5, 0x80000000, RZ, 0xc0, !PT ;  /* 0x8000000005027812 */ /* 0x000fc800078ec0ff */
[----:B------:R-:W-:-:S04]  /*ab40*/  SHF.R.U32.HI R3, RZ, 0x18, R2 ;  /* 0x00000018ff037819 */ /* 0x000fc80000011602 */
[----:B------:R-:W-:-:S05]  /*ab50*/  LOP3.LUT R3, R0, R3, RZ, 0xfc, !PT ;  /* 0x0000000300037212 */ /* 0x000fca00078efcff */
[----:B------:R-:W-:Y:S01]  /*ab60*/  STG.E.U8 [R16.64], R3 ;  /* 0x0000000310007986 */ /* 0x000fe2000c101124 */
[----:B------:R-:W-:Y:S05]  /*ab70*/  EXIT ;  /* 0x000000000000794d */ /* 0x000fea0003800000 */
.L_x_31485:
[----:B------:R-:W0:Y:S02]  /*ab80*/  I2F.U16 R0, R5 ;  /* 0x0000000500007306 */ /* 0x000e240000101000 */
[----:B0-----:R-:W-:-:S05]  /*ab90*/  F2FP.BF16.PACK_AB R0, RZ, R0 ;  /* 0x00000000ff00723e */ /* 0x001fca00000010ff */
[----:B------:R-:W-:Y:S01]  /*aba0*/  STG.E.U16 [R16.64], R0 ;  /* 0x0000000010007986 */ /* 0x000fe2000c101524 */
[----:B------:R-:W-:Y:S05]  /*abb0*/  EXIT ;  /* 0x000000000000794d */ /* 0x000fea0003800000 */
.L_x_31482:
        /* <DEDUP_REMOVED lines=10> */
.L_x_31494:
        /* <DEDUP_REMOVED lines=17> */
.L_x_31497:
[----:B------:R-:W-:-:S04]  /*ad70*/  LOP3.LUT R2, R5, 0x80000000, RZ, 0xc0, !PT ;  /* 0x8000000005027812 */ /* 0x000fc800078ec0ff */
[----:B------:R-:W-:-:S04]  /*ad80*/  SHF.R.U32.HI R3, RZ, 0x18, R2 ;  /* 0x00000018ff037819 */ /* 0x000fc80000011602 */
[----:B------:R-:W-:-:S04]  /*ad90*/  LOP3.LUT R0, R0, R3, RZ, 0xfc, !PT ;  /* 0x0000000300007212 */ /* 0x000fc800078efcff */
[----:B------:R-:W-:Y:S02]  /*ada0*/  PRMT R8, R0, 0x7610, R8 ;  /* 0x0000761000087816 */ /* 0x000fe40000000008 */
.L_x_31496:
[----:B------:R-:W-:Y:S05]  /*adb0*/  BSYNC B0 ;  /* 0x0000000000007941 */ /* 0x000fea0003800000 */
.L_x_31495:
[----:B------:R-:W-:Y:S01]  /*adc0*/  STG.E.U8 [R16.64], R8 ;  /* 0x0000000810007986 */ /* 0x000fe2000c101124 */
[----:B------:R-:W-:Y:S05]  /*add0*/  EXIT ;  /* 0x000000000000794d */ /* 0x000fea0003800000 */
.L_x_31493:
        /* <DEDUP_REMOVED lines=17> */
.L_x_31500:
[----:B------:R-:W-:-:S04]  /*aef0*/  LOP3.LUT R2, R5, 0x80000000, RZ, 0xc0, !PT ;  /* 0x8000000005027812 */ /* 0x000fc800078ec0ff */
[----:B------:R-:W-:-:S04]  /*af00*/  SHF.R.U32.HI R3, RZ, 0x18, R2 ;  /* 0x00000018ff037819 */ /* 0x000fc80000011602 */
[----:B------:R-:W-:-:S04]  /*af10*/  LOP3.LUT R0, R0, R3, RZ, 0xfc, !PT ;  /* 0x0000000300007212 */ /* 0x000fc800078efcff */
[----:B------:R-:W-:Y:S02]  /*af20*/  PRMT R8, R0, 0x7610, R8 ;  /* 0x0000761000087816 */ /* 0x000fe40000000008 */
.L_x_31499:
[----:B------:R-:W-:Y:S05]  /*af30*/  BSYNC B0 ;  /* 0x0000000000007941 */ /* 0x000fea0003800000 */
.L_x_31498:
[----:B------:R-:W-:Y:S01]  /*af40*/  STG.E.U8 [R16.64], R8 ;  /* 0x0000000810007986 */ /* 0x000fe2000c101124 */
[----:B------:R-:W-:Y:S05]  /*af50*/  EXIT ;  /* 0x000000000000794d */ /* 0x000fea0003800000 */
.L_x_31492:
        /* <DEDUP_REMOVED lines=22> */
.L_x_31475:
        /* <DEDUP_REMOVED lines=20> */
.L_x_31502:
[----:B------:R-:W-:Y:S01]  /*b200*/  LOP3.LUT R2, R5, 0xffff, RZ, 0xc0, !PT ;  /* 0x0000ffff05027812 */ /* 0x000fe200078ec0ff */
[----:B------:R-:W-:-:S05]  /*b210*/  IMAD.MOV.U32 R3, RZ, RZ, RZ ;  /* 0x000000ffff037224 */ /* 0x000fca00078e00ff */
[----:B------:R-:W-:Y:S01]  /*b220*/  STG.E.64 [R16.64], R2 ;  /* 0x0000000210007986 */ /* 0x000fe2000c101b24 */
[----:B------:R-:W-:Y:S05]  /*b230*/  EXIT ;  /* 0x000000000000794d */ /* 0x000fea0003800000 */
.L_x_31501:
[----:B------:R-:W-:-:S05]  /*b240*/  LOP3.LUT R5, R5, 0xffff, RZ, 0xc0, !PT ;  /* 0x0000ffff05057812 */ /* 0x000fca00078ec0ff */
[----:B------:R-:W-:Y:S01]  /*b250*/  STG.E [R16.64], R5 ;  /* 0x0000000510007986 */ /* 0x000fe2000c101924 */
[----:B------:R-:W-:Y:S05]  /*b260*/  EXIT ;  /* 0x000000000000794d */ /* 0x000fea0003800000 */
        .weak           $__internal_60_$__cuda_sm20_div_u16
        .type           $__internal_60_$__cuda_sm20_div_u16,@function
        .size           $__internal_60_$__cuda_sm20_div_u16,(.L_x_32530 - $__internal_60_$__cuda_sm20_div_u16)
$__internal_60_$__cuda_sm20_div_u16:
        /* <DEDUP_REMOVED lines=18> */
[----:B------:R-:W-:Y:S06]  /*b390*/  RET.REL.NODEC R2 `(_ZN2at6native18elementwise_kernelILi128ELi4EZNS0_15gpu_kernel_implINS0_13BUnaryFunctorIhhhZZZNS0_15binary_internal21div_floor_kernel_cudaERNS_18TensorIteratorBaseEENKUlvE_clEvENKUlvE_clEvEUlhhE_EEEEvS6_RKT_EUliE_EEviT1_) ;  /* 0xffff4c6002007950 */ /* 0x000fec0003c3ffff */
.L_x_31503:
        /* <DEDUP_REMOVED lines=14> */
.L_x_32530:


//--------------------- .text._ZN2at6native27unrolled_elementwise_kernelINS0_13BUnaryFunctorIhhhZZZNS0_15binary_internal21div_floor_kernel_cudaERNS_18TensorIteratorBaseEENKUlvE_clEvENKUlvE_clEvEUlhhE_EESt5arrayIPcLm2EELi4E23TrivialOffsetCalculatorILi1EjESE_NS0_6memory12LoadWithCastILi1EEENSF_13StoreWithCastILi1EEEEEviT_T0_T2_T3_T4_T5_ --------------------------
	.section	.text._ZN2at6native27unrolled_elementwise_kernelINS0_13BUnaryFunctorIhhhZZZNS0_15binary_internal21div_floor_kernel_cudaERNS_18TensorIteratorBaseEENKUlvE_clEvENKUlvE_clEvEUlhhE_EESt5arrayIPcLm2EELi4E23TrivialOffsetCalculatorILi1EjESE_NS0_6memory12LoadWithCastILi1EEENSF_13StoreWithCastILi1EEEEEviT_T0_T2_T3_T4_T5_,"ax",@progbits
	.sectioninfo	@"SHI_REGISTERS=28"
	.align	128
        .global         _ZN2at6native27unrolled_elementwise_kernelINS0_13BUnaryFunctorIhhhZZZNS0_15binary_internal21div_floor_kernel_cudaERNS_18TensorIteratorBaseEENKUlvE_clEvENKUlvE_clEvEUlhhE_EESt5arrayIPcLm2EELi4E23TrivialOffsetCalculatorILi1EjESE_NS0_6memory12LoadWithCastILi1EEENSF_13StoreWithCastILi1EEEEEviT_T0_T2_T3_T4_T5_
        .type           _ZN2at6native27unrolled_elementwise_kernelINS0_13BUnaryFunctorIhhhZZZNS0_15binary_internal21div_floor_kernel_cudaERNS_18TensorIteratorBaseEENKUlvE_clEvENKUlvE_clEvEUlhhE_EESt5arrayIPcLm2EELi4E23TrivialOffsetCalculatorILi1EjESE_NS0_6memory12LoadWithCastILi1EEENSF_13StoreWithCastILi1EEEEEviT_T0_T2_T3_T4_T5_,@function
        .size           _ZN2at6native27unrolled_elementwise_kernelINS0_13BUnaryFunctorIhhhZZZNS0_15binary_internal21div_floor_kernel_cudaERNS_18TensorIteratorBaseEENKUlvE_clEvENKUlvE_clEvEUlhhE_EESt5arrayIPcLm2EELi4E23TrivialOffsetCalculatorILi1EjESE_NS0_6memory12LoadWithCastILi1EEENSF_13StoreWithCastILi1EEEEEviT_T0_T2_T3_T4_T5_,(.L_x_32531 - _ZN2at6native27unrolled_elementwise_kernelINS0_13BUnaryFunctorIhhhZZZNS0_15binary_internal21div_floor_kernel_cudaERNS_18TensorIteratorBaseEENKUlvE_clEvENKUlvE_clEvEUlhhE_EESt5arrayIPcLm2EELi4E23TrivialOffsetCalculatorILi1EjESE_NS0_6memory12LoadWithCastILi1EEENSF_13StoreWithCastILi1EEEEEviT_T0_T2_T3_T4_T5_)
        .other          _ZN2at6native27unrolled_elementwise_kernelINS0_13BUnaryFunctorIhhhZZZNS0_15binary_internal21div_floor_kernel_cudaERNS_18TensorIteratorBaseEENKUlvE_clEvENKUlvE_clEvEUlhhE_EESt5arrayIPcLm2EELi4E23TrivialOffsetCalculatorILi1EjESE_NS0_6memory12LoadWithCastILi1EEENSF_13StoreWithCastILi1EEEEEviT_T0_T2_T3_T4_T5_,@"STO_CUDA_ENTRY STV_DEFAULT"
_ZN2at6native27unrolled_elementwise_kernelINS0_13BUnaryFunctorIhhhZZZNS0_15binary_internal21div_floor_kernel_cudaERNS_18TensorIteratorBaseEENKUlvE_clEvENKUlvE_clEvEUlhhE_EESt5arrayIPcLm2EELi4E23TrivialOffsetCalculatorILi1EjESE_NS0_6memory12LoadWithCastILi1EEENSF_13StoreWithCastILi1EEEEEviT_T0_T2_T3_T4_T5_:
.text._ZN2at6native27unrolled_elementwise_kernelINS0_13BUnaryFunctorIhhhZZZNS0_15binary_internal21div_floor_kernel_cudaERNS_18TensorIteratorBaseEENKUlvE_clEvENKUlvE_clEvEUlhhE_EESt5arrayIPcLm2EELi4E23TrivialOffsetCalculatorILi1EjESE_NS0_6memory12LoadWithCastILi1EEENSF_13StoreWithCastILi1EEEEEviT_T0_T2_T3_T4_T5_:
        /* <DEDUP_REMOVED lines=29> */
.L_x_31509:
[----:B------:R0:W5:Y:S01]  /*01d0*/  LDG.E.U8 R18, [R4.64] ;  /* 0x0000002404127981 */ /* 0x000162000c1e1100 */
[----:B------:R-:W-:Y:S05]  /*01e0*/  BRA `(.L_x_31511) ;  /* 0x00000dd000007947 */ /* 0x000fea0003800000 */
.L_x_31508:
        /* <DEDUP_REMOVED lines=8> */
.L_x_31513:
[----:B------:R0:W5:Y:S01]  /*0270*/  LDG.E.U8 R18, [R4.64] ;  /* 0x0000002404127981 */ /* 0x000162000c1e1100 */
[----:B------:R-:W-:Y:S05]  /*0280*/  BRA `(.L_x_31511) ;  /* 0x00000d3000007947 */ /* 0x000fea0003800000 */
.L_x_31512:
[----:B------:R0:W5:Y:S01]  /*0290*/  LDG.E.U16 R18, [R4.64] ;  /* 0x0000002404127981 */ /* 0x000162000c1e1500 */
[----:B------:R-:W-:Y:S05]  /*02a0*/  BRA `(.L_x_31511) ;  /* 0x00000d1000007947 */ /* 0x000fea0003800000 */
.L_x_31507:
        /* <DEDUP_REMOVED lines=10> */
.L_x_31515:
[----:B------:R-:W2:Y:S02]  /*0350*/  LDG.E.U16 R2, [R4.64] ;  /* 0x0000002404027981 */ /* 0x000ea4000c1e1500 */
[----:B--2---:R-:W-:-:S06]  /*0360*/  HADD2.F32 R2, -RZ, R2.H0_H0 ;  /* 0x20000002ff027230 */ /* 0x004fcc0000004100 */
[----:B------:R-:W0:Y:S02]  /*0370*/  F2I.S64.TRUNC R2, R2 ;  /* 0x0000000200027311 */ /* 0x000e24000020d900 */
[----:B0-----:R-:W-:Y:S01]  /*0380*/  PRMT R18, R2, 0x7610, R18 ;  /* 0x0000761002127816 */ /* 0x001fe20000000012 */
[----:B------:R-:W-:Y:S05]  /*0390*/  BRA `(.L_x_31511) ;  /* 0x00000c2000007947 */ /* 0x000fea0003800000 */
.L_x_31514:
        /* <DEDUP_REMOVED lines=10> */
.L_x_31517:
[----:B------:R-:W2:Y:S02]  /*0440*/  LDG.E.U16 R4, [R4.64] ;  /* 0x0000002404047981 */ /* 0x000ea4000c1e1500 */
[----:B--2---:R-:W-:-:S06]  /*0450*/  HADD2.F32 R2, -RZ, R4.H0_H0 ;  /* 0x20000004ff027230 */ /* 0x004fcc0000004100 */
[----:B------:R-:W0:Y:S02]  /*0460*/  F2I.S64.TRUNC R2, R2 ;  /* 0x0000000200027311 */ /* 0x000e24000020d900 */
[----:B0-----:R-:W-:Y:S01]  /*0470*/  PRMT R18, R2, 0x7610, R18 ;  /* 0x0000761002127816 */ /* 0x001fe20000000012 */
[----:B------:R-:W-:Y:S05]  /*0480*/  BRA `(.L_x_31511) ;  /* 0x00000b3000007947 */ /* 0x000fea0003800000 */
.L_x_31516:
[----:B------:R-:W2:Y:S02]  /*0490*/  LDG.E.64 R2, [R4.64] ;  /* 0x0000002404027981 */ /* 0x000ea4000c1e1b00 */
[----:B--2---:R-:W0:Y:S02]  /*04a0*/  F2I.S64.F64.TRUNC R2, R2 ;  /* 0x0000000200027311 */ /* 0x004e24000030d900 */
[----:B0-----:R-:W-:Y:S01]  /*04b0*/  PRMT R18, R2, 0x7610, R18 ;  /* 0x0000761002127816 */ /* 0x001fe20000000012 */
[----:B------:R-:W-:Y:S05]  /*04c0*/  BRA `(.L_x_31511) ;  /* 0x00000af000007947 */ /* 0x000fea0003800000 */
.L_x_31506:
        /* <DEDUP_REMOVED lines=12> */
.L_x_31520:
[----:B------:R-:W2:Y:S02]  /*0590*/  LDG.E.64 R4, [R4.64] ;  /* 0x0000002404047981 */ /* 0x000ea4000c1e1b00 */
[----:B--2---:R-:W0:Y:S02]  /*05a0*/  F2I.S64.F64.TRUNC R2, R4 ;  /* 0x0000000400027311 */ /* 0x004e24000030d900 */
[----:B0-----:R-:W-:Y:S01]  /*05b0*/  PRMT R18, R2, 0x7610, R18 ;  /* 0x0000761002127816 */ /* 0x001fe20000000012 */
[----:B------:R-:W-:Y:S05]  /*05c0*/  BRA `(.L_x_31511) ;  /* 0x000009f000007947 */ /* 0x000fea0003800000 */
.L_x_31519:
        /* <DEDUP_REMOVED lines=28> */
.L_x_31522:
        /* <DEDUP_REMOVED lines=16> */
.L_x_31521:
[----:B------:R-:W2:Y:S02]  /*0890*/  LDG.E.U16 R2, [R4.64] ;  /* 0x0000002404027981 */ /* 0x000ea4000c1e1500 */
[----:B--2---:R-:W-:-:S06]  /*08a0*/  PRMT R2, RZ, 0x5410, R2 ;  /* 0x00005410ff027816 */ /* 0x004fcc0000000002 */
[----:B------:R-:W0:Y:S02]  /*08b0*/  F2I.S64.TRUNC R2, R2 ;  /* 0x0000000200027311 */ /* 0x000e24000020d900 */
[----:B0-----:R-:W-:Y:S01]  /*08c0*/  PRMT R18, R2, 0x7610, R18 ;  /* 0x0000761002127816 */ /* 0x001fe20000000012 */
[----:B------:R-:W-:Y:S05]  /*08d0*/  BRA `(.L_x_31511) ;  /* 0x000006e000007947 */ /* 0x000fea0003800000 */
.L_x_31518:
        /* <DEDUP_REMOVED lines=10> */
.L_x_31525:
        /* <DEDUP_REMOVED lines=21> */
.L_x_31529:
[----:B------:R-:W-:Y:S05]  /*0ad0*/  BSYNC B1 ;  /* 0x0000000000017941 */ /* 0x000fea0003800000 */
.L_x_31528:
[----:B------:R-:W-:Y:S01]  /*0ae0*/  IMAD.SHL.U32 R2, R2, 0x100000, RZ ;  /* 0x0010000002027824 */ /* 0x000fe200078e00ff */
[----:B------:R-:W-:-:S04]  /*0af0*/  LEA R3, R0, 0x3b800000, 0x17 ;  /* 0x3b80000000037811 */ /* 0x000fc800078eb8ff */
[----:B------:R-:W-:Y:S02]  /*0b00*/  LOP3.LUT R2, R3, R2, R4, 0xfe, !PT ;  /* 0x0000000203027212 */ /* 0x000fe400078efe04 */
.L_x_31527:
[----:B------:R-:W-:Y:S05]  /*0b10*/  BSYNC B0 ;  /* 0x0000000000007941 */ /* 0x000fea0003800000 */
.L_x_31526:
[----:B------:R-:W0:Y:S02]  /*0b20*/  F2I.S64.TRUNC R2, R2 ;  /* 0x0000000200027311 */ /* 0x000e24000020d900 */
[----:B0-----:R-:W-:Y:S01]  /*0b30*/  PRMT R18, R2, 0x7610, R18 ;  /* 0x0000761002127816 */ /* 0x001fe20000000012 */
[----:B------:R-:W-:Y:S05]  /*0b40*/  BRA `(.L_x_31511) ;  /* 0x0000047000007947 */ /* 0x000fea0003800000 */
.L_x_31524:
        /* <DEDUP_REMOVED lines=21> */
.L_x_31533:
[----:B------:R-:W-:Y:S05]  /*0ca0*/  BSYNC B1 ;  /* 0x0000000000017941 */ /* 0x000fea0003800000 */
.L_x_31532:
[----:B------:R-:W-:Y:S01]  /*0cb0*/  IMAD.SHL.U32 R2, R2, 0x200000, RZ ;  /* 0x0020000002027824 */ /* 0x000fe200078e00ff */
[----:B------:R-:W-:-:S04]  /*0cc0*/  LEA R3, R0, 0x37800000, 0x17 ;  /* 0x3780000000037811 */ /* 0x000fc800078eb8ff */
[----:B------:R-:W-:Y:S02]  /*0cd0*/  LOP3.LUT R2, R3, R2, R4, 0xfe, !PT ;  /* 0x0000000203027212 */ /* 0x000fe400078efe04 */
.L_x_31531:
[----:B------:R-:W-:Y:S05]  /*0ce0*/  BSYNC B0 ;  /* 0x0000000000007941 */ /* 0x000fea0003800000 */
.L_x_31530:
[----:B------:R-:W0:Y:S02]  /*0cf0*/  F2I.S64.TRUNC R2, R2 ;  /* 0x0000000200027311 */ /* 0x000e24000020d900 */
[----:B0-----:R-:W-:Y:S01]  /*0d00*/  PRMT R18, R2, 0x7610, R18 ;  /* 0x0000761002127816 */ /* 0x001fe20000000012 */
[----:B------:R-:W-:Y:S05]  /*0d10*/  BRA `(.L_x_31511) ;  /* 0x000002a000007947 */ /* 0x000fea0003800000 */
.L_x_31523:
        /* <DEDUP_REMOVED lines=14> */
.L_x_31537:
[----:B------:R-:W-:Y:S05]  /*0e00*/  BSYNC B0 ;  /* 0x0000000000007941 */ /* 0x000fea0003800000 */
.L_x_31536:
[----:B------:R-:W0:Y:S02]  /*0e10*/  F2I.S64.TRUNC R2, R2 ;  /* 0x0000000200027311 */ /* 0x000e24000020d900 */
[----:B0-----:R-:W-:Y:S01]  /*0e20*/  PRMT R18, R2, 0x7610, R18 ;  /* 0x0000761002127816 */ /* 0x001fe20000000012 */
[----:B------:R-:W-:Y:S05]  /*0e30*/  BRA `(.L_x_31511) ;  /* 0x0000018000007947 */ /* 0x000fea0003800000 */
.L_x_31510:
        /* <DEDUP_REMOVED lines=21> */
.L_x_31535:
[----:B------:R0:W5:Y:S01]  /*0f90*/  LDG.E.U8 R18, [R4.64] ;  /* 0x0000002404127981 */ /* 0x000162000c1e1100 */
[----:B------:R-:W-:Y:S05]  /*0fa0*/  BRA `(.L_x_31511) ;  /* 0x0000001000007947 */ /* 0x000fea0003800000 */
.L_x_31534:
[----:B------:R0:W5:Y:S02]  /*0fb0*/  LDG.E.U8 R18, [R4.64] ;  /* 0x0000002404127981 */ /* 0x000164000c1e1100 */
.L_x_31511:
[----:B------:R-:W1:Y:S02]  /*0fc0*/  S2R R24, SR_TID.X ;  /* 0x0000000000187919 */ /* 0x000e640000002100 */
[----:B-1----:R-:W-:Y:S02]  /*0fd0*/  IADD3 R24, R24, 0x80, RZ ;  /* 0x0000008018187810 */ /* 0x002fe40007ffe0ff */
.L_x_31505:
[----:B-1----:R-:W-:Y:S05]  /*0fe0*/  BSYNC B6 ;  /* 0x0000000000067941 */ /* 0x002fea0003800000 */
.L_x_31504:
[----:B------:R-:W-:Y:S01]  /*0ff0*/  ISETP.GE.AND P0, PT, R24, R17, PT ;  /* 0x000000111800720c */ /* 0x000fe20003f06270 */
[----:B------:R-:W-:-:S12]  /*1000*/  BSSY B6, `(.L_x_31538) ;  /* 0x00000f3000067945 */ /* 0x000fd80003800000 */
[----:B------:R-:W-:Y:S05]  /*1010*/  @P0 BRA `(.L_x_31539) ;  /* 0x00000f1000000947 */ /* 0x000fea0003800000 */
[----:B------:R-:W-:Y:S01]  /*1020*/  IMAD R0, R16, 0x200, R24 ;  /* 0x0000020010007824 */ /* 0x000fe200078e0218 */
[----:B------:R-:W-:-:S03]  /*1030*/  PRMT R2, R22, 0x9910, RZ ;  /* 0x0000991016027816 */ /* 0x000fc600000000ff */
        /* <DEDUP_REMOVED lines=16> */
.L_x_31543:
[----:B------:R0:W5:Y:S01]  /*1140*/  LDG.E.U8 R19, [R4.64] ;  /* 0x0000002404137981 */ /* 0x000162000c1e1100 */
[----:B------:R-:W-:Y:S05]  /*1150*/  BRA `(.L_x_31545) ;  /* 0x00000dc000007947 */ /* 0x000fea0003800000 */
.L_x_31542:
        /* <DEDUP_REMOVED lines=8> */
.L_x_31547:
[----:B------:R0:W5:Y:S01]  /*11e0*/  LDG.E.U8 R19, [R4.64] ;  /* 0x0000002404137981 */ /* 0x000162000c1e1100 */
[----:B------:R-:W-:Y:S05]  /*11f0*/  BRA `(.L_x_31545) ;  /* 0x00000d2000007947 */ /* 0x000fea0003800000 */
.L_x_31546:
[----:B------:R0:W5:Y:S01]  /*1200*/  LDG.E.U16 R19, [R4.64] ;  /* 0x0000002404137981 */ /* 0x000162000c1e1500 */
[----:B------:R-:W-:Y:S05]  /*1210*/  BRA `(.L_x_31545) ;  /* 0x00000d0000007947 */ /* 0x000fea0003800000 */
.L_x_31541:
        /* <DEDUP_REMOVED lines=10> */
.L_x_31549:
[----:B------:R-:W2:Y:S02]  /*12c0*/  LDG.E.U16 R2, [R4.64] ;  /* 0x0000002404027981 */ /* 0x000ea4000c1e1500 */
[----:B--2---:R-:W-:-:S06]  /*12d0*/  HADD2.F32 R2, -RZ, R2.H0_H0 ;  /* 0x20000002ff027230 */ /* 0x004fcc0000004100 */
[----:B------:R-:W0:Y:S02]  /*12e0*/  F2I.S64.TRUNC R2, R2 ;  /* 0x0000000200027311 */ /* 0x000e24000020d900 */
[----:B0-----:R-:W-:Y:S01]  /*12f0*/  PRMT R19, R2, 0x7610, R19 ;  /* 0x0000761002137816 */ /* 0x001fe20000000013 */
[----:B------:R-:W-:Y:S05]  /*1300*/  BRA `(.L_x_31545) ;  /* 0x00000c1000007947 */ /* 0x000fea0003800000 */
.L_x_31548:
        /* <DEDUP_REMOVED lines=10> */
.L_x_31551:
[----:B------:R-:W2:Y:S02]  /*13b0*/  LDG.E.U16 R4, [R4.64] ;  /* 0x0000002404047981 */ /* 0x000ea4000c1e1500 */
[----:B--2---:R-:W-:-:S06]  /*13c0*/  HADD2.F32 R2, -RZ, R4.H0_H0 ;  /* 0x20000004ff027230 */ /* 0x004fcc0000004100 */
[----:B------:R-:W0:Y:S02]  /*13d0*/  F2I.S64.TRUNC R2, R2 ;  /* 0x0000000200027311 */ /* 0x000e24000020d900 */
[----:B0-----:R-:W-:Y:S01]  /*13e0*/  PRMT R19, R2, 0x7610, R19 ;  /* 0x0000761002137816 */ /* 0x001fe20000000013 */
[----:B------:R-:W-:Y:S05]  /*13f0*/  BRA `(.L_x_31545) ;  /* 0x00000b2000007947 */ /* 0x000fea0003800000 */
.L_x_31550:
[----:B------:R-:W2:Y:S02]  /*1400*/  LDG.E.64 R2, [R4.64] ;  /* 0x0000002404027981 */ /* 0x000ea4000c1e1b00 */
[----:B--2---:R-:W0:Y:S02]  /*1410*/  F2I.S64.F64.TRUNC R2, R2 ;  /* 0x0000000200027311 */ /* 0x004e24000030d900 */
[----:B0-----:R-:W-:Y:S01]  /*1420*/  PRMT R19, R2, 0x7610, R19 ;  /* 0x0000761002137816 */ /* 0x001fe20000000013 */
[----:B------:R-:W-:Y:S05]  /*1430*/  BRA `(.L_x_31545) ;  /* 0x00000ae000007947 */ /* 0x000fea0003800000 */
.L_x_31540:
        /* <DEDUP_REMOVED lines=12> */
.L_x_31554:
[----:B------:R-:W2:Y:S02]  /*1500*/  LDG.E.64 R4, [R4.64] ;  /* 0x0000002404047981 */ /* 0x000ea4000c1e1b00 */
[----:B--2---:R-:W0:Y:S02]  /*1510*/  F2I.S64.F64.TRUNC R2, R4 ;  /* 0x0000000400027311 */ /* 0x004e24000030d900 */
[----:B0-----:R-:W-:Y:S01]  /*1520*/  PRMT R19, R2, 0x7610, R19 ;  /* 0x0000761002137816 */ /* 0x001fe20000000013 */
[----:B------:R-:W-:Y:S05]  /*1530*/  BRA `(.L_x_31545) ;  /* 0x000009e000007947 */ /* 0x000fea0003800000 */
.L_x_31553:
        /* <DEDUP_REMOVED lines=28> */
.L_x_31556:
        /* <DEDUP_REMOVED lines=15> */
.L_x_31555:
[----:B------:R-:W2:Y:S02]  /*17f0*/  LDG.E.U16 R2, [R4.64] ;  /* 0x0000002404027981 */ /* 0x000ea4000c1e1500 */
[----:B--2---:R-:W-:-:S06]  /*1800*/  PRMT R2, RZ, 0x5410, R2 ;  /* 0x00005410ff027816 */ /* 0x004fcc0000000002 */
[----:B------:R-:W0:Y:S02]  /*1810*/  F2I.S64.TRUNC R2, R2 ;  /* 0x0000000200027311 */ /* 0x000e24000020d900 */
[----:B0-----:R-:W-:Y:S01]  /*1820*/  PRMT R19, R2, 0x7610, R19 ;  /* 0x0000761002137816 */ /* 0x001fe20000000013 */
[----:B------:R-:W-:Y:S05]  /*1830*/  BRA `(.L_x_31545) ;  /* 0x000006e000007947 */ /* 0x000fea0003800000 */
.L_x_31552:
        /* <DEDUP_REMOVED lines=10> */
.L_x_31559:
        /* <DEDUP_REMOVED lines=21> */
.L_x_31563:
[----:B------:R-:W-:Y:S05]  /*1a30*/  BSYNC B1 ;  /* 0x0000000000017941 */ /* 0x000fea0003800000 */
.L_x_31562:
[----:B------:R-:W-:Y:S01]  /*1a40*/  IMAD.SHL.U32 R2, R2, 0x100000, RZ ;  /* 0x0010000002027824 */ /* 0x000fe200078e00ff */
[----:B------:R-:W-:-:S04]  /*1a50*/  LEA R3, R0, 0x3b800000, 0x17 ;  /* 0x3b80000000037811 */ /* 0x000fc800078eb8ff */
[----:B------:R-:W-:Y:S02]  /*1a60*/  LOP3.LUT R2, R3, R2, R4, 0xfe, !PT ;  /* 0x0000000203027212 */ /* 0x000fe400078efe04 */
.L_x_31561:
[----:B------:R-:W-:Y:S05]  /*1a70*/  BSYNC B0 ;  /* 0x0000000000007941 */ /* 0x000fea0003800000 */
.L_x_31560:
[----:B------:R-:W0:Y:S02]  /*1a80*/  F2I.S64.TRUNC R2, R2 ;  /* 0x0000000200027311 */ /* 0x000e24000020d900 */
[----:B0-----:R-:W-:Y:S01]  /*1a90*/  PRMT R19, R2, 0x7610, R19 ;  /* 0x0000761002137816 */ /* 0x001fe20000000013 */
[----:B------:R-:W-:Y:S05]  /*1aa0*/  BRA `(.L_x_31545) ;  /* 0x0000047000007947 */ /* 0x000fea0003800000 */
.L_x_31558:
        /* <DEDUP_REMOVED lines=21> */
.L_x_31567:
[----:B------:R-:W-:Y:S05]  /*1c00*/  BSYNC B1 ;  /* 0x0000000000017941 */ /* 0x000fea0003800000 */
.L_x_31566:
[----:B------:R-:W-:Y:S01]  /*1c10*/  IMAD.SHL.U32 R2, R2, 0x200000, RZ ;  /* 0x0020000002027824 */ /* 0x000fe200078e00ff */
[----:B------:R-:W-:-:S04]  /*1c20*/  LEA R3, R0, 0x37800000, 0x17 ;  /* 0x3780000000037811 */ /* 0x000fc800078eb8ff */
[----:B------:R-:W-:Y:S02]  /*1c30*/  LOP3.LUT R2, R3, R2, R4, 0xfe, !PT ;  /* 0x0000000203027212 */ /* 0x000fe400078efe04 */
.L_x_31565:
[----:B------:R-:W-:Y:S05]  /*1c40*/  BSYNC B0 ;  /* 0x0000000000007941 */ /* 0x000fea0003800000 */
.L_x_31564:
[----:B------:R-:W0:Y:S02]  /*1c50*/  F2I.S64.TRUNC R2, R2 ;  /* 0x0000000200027311 */ /* 0x000e24000020d900 */
[----:B0-----:R-:W-:Y:S01]  /*1c60*/  PRMT R19, R2, 0x7610, R19 ;  /* 0x0000761002137816 */ /* 0x001fe20000000013 */
[----:B------:R-:W-:Y:S05]  /*1c70*/  BRA `(.L_x_31545) ;  /* 0x000002a000007947 */ /* 0x000fea0003800000 */
.L_x_31557:
        /* <DEDUP_REMOVED lines=14> */
.L_x_31571:
[----:B------:R-:W-:Y:S05]  /*1d60*/  BSYNC B0 ;  /* 0x0000000000007941 */ /* 0x000fea0003800000 */
.L_x_31570:
[----:B------:R-:W0:Y:S02]  /*1d70*/  F2I.S64.TRUNC R2, R2 ;  /* 0x0000000200027311 */ /* 0x000e24000020d900 */
[----:B0-----:R-:W-:Y:S01]  /*1d80*/  PRMT R19, R2, 0x7610, R19 ;  /* 0x0000761002137816 */ /* 0x001fe20000000013 */
[----:B------:R-:W-:Y:S05]  /*1d90*/  BRA `(.L_x_31545) ;  /* 0x0000018000007947 */ /* 0x000fea0003800000 */
.L_x_31544:
        /* <DEDUP_REMOVED lines=21> */
.L_x_31569:
[----:B------:R0:W5:Y:S01]  /*1ef0*/  LDG.E.U8 R19, [R4.64] ;  /* 0x0000002404137981 */ /* 0x000162000c1e1100 */
[----:B------:R-:W-:Y:S05]  /*1f00*/  BRA `(.L_x_31545) ;  /* 0x0000001000007947 */ /* 0x000fea0003800000 */
.L_x_31568:
[----:B------:R0:W5:Y:S02]  /*1f10*/  LDG.E.U8 R19, [R4.64] ;  /* 0x0000002404137981 */ /* 0x000164000c1e1100 */
.L_x_31545:
[----:B------:R-:W-:-:S03]  /*1f20*/  IADD3 R24, R24, 0x80, RZ ;  /* 0x0000008018187810 */ /* 0x000fc60007ffe0ff */
.L_x_31539:
[----:B------:R-:W-:Y:S05]  /*1f30*/  BSYNC B6 ;  /* 0x0000000000067941 */ /* 0x000fea0003800000 */
.L_x_31538:
[----:B------:R-:W-:Y:S01]  /*1f40*/  ISETP.GE.AND P0, PT, R24, R17, PT ;  /* 0x000000111800720c */ /* 0x000fe20003f06270 */
[----:B------:R-:W-:Y:S01]  /*1f50*/  BSSY B6, `(.L_x_31572) ;  /* 0x00000f5000067945 */ /* 0x000fe20003800000 */
[----:B------:R-:W-:Y:S02]  /*1f60*/  PRMT R23, RZ, 0x7610, R23 ;  /* 0x00007610ff177816 */ /* 0x000fe40000000017 */
[----:B------:R-:W-:-:S09]  /*1f70*/  PRMT R25, RZ, 0x7610, R25 ;  /* 0x00007610ff197816 */ /* 0x000fd20000000019 */
        /* <DEDUP_REMOVED lines=19> */
.L_x_31577:
[----:B------:R0:W5:Y:S01]  /*20b0*/  LDG.E.U8 R25, [R4.64] ;  /* 0x0000002404197981 */ /* 0x000162000c1e1100 */
[----:B------:R-:W-:Y:S05]  /*20c0*/  BRA `(.L_x_31579) ;  /* 0x00000dc000007947 */ /* 0x000fea0003800000 */
.L_x_31576:
        /* <DEDUP_REMOVED lines=8> */
.L_x_31581:
[----:B------:R0:W5:Y:S01]  /*2150*/  LDG.E.U8 R25, [R4.64] ;  /* 0x0000002404197981 */ /* 0x000162000c1e1100 */
[----:B------:R-:W-:Y:S05]  /*2160*/  BRA `(.L_x_31579) ;  /* 0x00000d2000007947 */ /* 0x000fea0003800000 */
.L_x_31580:
[----:B------:R0:W5:Y:S01]  /*2170*/  LDG.E.U16 R25, [R4.64] ;  /* 0x0000002404197981 */ /* 0x000162000c1e1500 */
[----:B------:R-:W-:Y:S05]  /*2180*/  BRA `(.L_x_31579) ;  /* 0x00000d0000007947 */ /* 0x000fea0003800000 */
.L_x_31575:
        /* <DEDUP_REMOVED lines=10> */
.L_x_31583:
[----:B------:R-:W2:Y:S02]  /*2230*/  LDG.E.U16 R2, [R4.64] ;  /* 0x0000002404027981 */ /* 0x000ea4000c1e1500 */
[----:B--2---:R-:W-:-:S06]  /*2240*/  HADD2.F32 R2, -RZ, R2.H0_H0 ;  /* 0x20000002ff027230 */ /* 0x004fcc0000004100 */
[----:B------:R-:W0:Y:S02]  /*2250*/  F2I.S64.TRUNC R2, R2 ;  /* 0x0000000200027311 */ /* 0x000e24000020d900 */
[----:B0-----:R-:W-:Y:S01]  /*2260*/  PRMT R25, R2, 0x7610, R25 ;  /* 0x0000761002197816 */ /* 0x001fe20000000019 */
[----:B------:R-:W-:Y:S05]  /*2270*/  BRA `(.L_x_31579) ;  /* 0x00000c1000007947 */ /* 0x000fea0003800000 */
.L_x_31582:
        /* <DEDUP_REMOVED lines=10> */
.L_x_31585:
[----:B------:R-:W2:Y:S02]  /*2320*/  LDG.E.U16 R4, [R4.64] ;  /* 0x0000002404047981 */ /* 0x000ea4000c1e1500 */
[----:B--2---:R-:W-:-:S06]  /*2330*/  HADD2.F32 R2, -RZ, R4.H0_H0 ;  /* 0x20000004ff027230 */ /* 0x004fcc0000004100 */
[----:B------:R-:W0:Y:S02]  /*2340*/  F2I.S64.TRUNC R2, R2 ;  /* 0x0000000200027311 */ /* 0x000e24000020d900 */
[----:B0-----:R-:W-:Y:S01]  /*2350*/  PRMT R25, R2, 0x7610, R25 ;  /* 0x0000761002197816 */ /* 0x001fe20000000019 */
[----:B------:R-:W-:Y:S05]  /*2360*/  BRA `(.L_x_31579) ;  /* 0x00000b2000007947 */ /* 0x000fea0003800000 */
.L_x_31584:
[----:B------:R-:W2:Y:S02]  /*2370*/  LDG.E.64 R2, [R4.64] ;  /* 0x0000002404027981 */ /* 0x000ea4000c1e1b00 */
[----:B--2---:R-:W0:Y:S02]  /*2380*/  F2I.S64.F64.TRUNC R2, R2 ;  /* 0x0000000200027311 */ /* 0x004e24000030d900 */
[----:B0-----:R-:W-:Y:S01]  /*2390*/  PRMT R25, R2, 0x7610, R25 ;  /* 0x0000761002197816 */ /* 0x001fe20000000019 */
[----:B------:R-:W-:Y:S05]  /*23a0*/  BRA `(.L_x_31579) ;  /* 0x00000ae000007947 */ /* 0x000fea0003800000 */
.L_x_31574:
        /* <DEDUP_REMOVED lines=12> */
.L_x_31588:
[----:B------:R-:W2:Y:S02]  /*2470*/  LDG.E.64 R4, [R4.64] ;  /* 0x0000002404047981 */ /* 0x000ea4000c1e1b00 */
[----:B--2---:R-:W0:Y:S02]  /*2480*/  F2I.S64.F64.TRUNC R2, R4 ;  /* 0x0000000400027311 */ /* 0x004e24000030d900 */
[----:B0-----:R-:W-:Y:S01]  /*2490*/  PRMT R25, R2, 0x7610, R25 ;  /* 0x0000761002197816 */ /* 0x001fe20000000019 */
[----:B------:R-:W-:Y:S05]  /*24a0*/  BRA `(.L_x_31579) ;  /* 0x000009e000007947 */ /* 0x000fea0003800000 */
.L_x_31587:
        /* <DEDUP_REMOVED lines=28> */
.L_x_31590:
        /* <DEDUP_REMOVED lines=15> */
.L_x_31589:
[----:B------:R-:W2:Y:S02]  /*2760*/  LDG.E.U16 R2, [R4.64] ;  /* 0x0000002404027981 */ /* 0x000ea4000c1e1500 */
[----:B--2---:R-:W-:-:S06]  /*2770*/  PRMT R2, RZ, 0x5410, R2 ;  /* 0x00005410ff027816 */ /* 0x004fcc0000000002 */
[----:B------:R-:W0:Y:S02]  /*2780*/  F2I.S64.TRUNC R2, R2 ;  /* 0x0000000200027311 */ /* 0x000e24000020d900 */
[----:B0-----:R-:W-:Y:S01]  /*2790*/  PRMT R25, R2, 0x7610, R25 ;  /* 0x0000761002197816 */ /* 0x001fe20000000019 */
[----:B------:R-:W-:Y:S05]  /*27a0*/  BRA `(.L_x_31579) ;  /* 0x000006e000007947 */ /* 0x000fea0003800000 */
.L_x_31586:
        /* <DEDUP_REMOVED lines=10> */
.L_x_31593:
        /* <DEDUP_REMOVED lines=21> */
.L_x_31597:
[----:B------:R-:W-:Y:S05]  /*29a0*/  BSYNC B1 ;  /* 0x0000000000017941 */ /* 0x000fea0003800000 */
.L_x_31596:
[----:B------:R-:W-:Y:S01]  /*29b0*/  IMAD.SHL.U32 R2, R2, 0x100000, RZ ;  /* 0x0010000002027824 */ /* 0x000fe200078e00ff */
[----:B------:R-:W-:-:S04]  /*29c0*/  LEA R3, R0, 0x3b800000, 0x17 ;  /* 0x3b80000000037811 */ /* 0x000fc800078eb8ff */
[----:B------:R-:W-:Y:S02]  /*29d0*/  LOP3.LUT R2, R3, R2, R4, 0xfe, !PT ;  /* 0x0000000203027212 */ /* 0x000fe400078efe04 */
.L_x_31595:
[----:B------:R-:W-:Y:S05]  /*29e0*/  BSYNC B0 ;  /* 0x0000000000007941 */ /* 0x000fea0003800000 */
.L_x_31594:
[----:B------:R-:W0:Y:S02]  /*29f0*/  F2I.S64.TRUNC R2, R2 ;  /* 0x0000000200027311 */ /* 0x000e24000020d900 */
[----:B0-----:R-:W-:Y:S01]  /*2a00*/  PRMT R25, R2, 0x7610, R25 ;  /* 0x0000761002197816 */ /* 0x001fe20000000019 */
[----:B------:R-:W-:Y:S05]  /*2a10*/  BRA `(.L_x_31579) ;  /* 0x0000047000007947 */ /* 0x000fea0003800000 */
.L_x_31592:
        /* <DEDUP_REMOVED lines=21> */
.L_x_31601:
[----:B------:R-:W-:Y:S05]  /*2b70*/  BSYNC B1 ;  /* 0x0000000000017941 */ /* 0x000fea0003800000 */
.L_x_31600:
[----:B------:R-:W-:Y:S01]  /*2b80*/  IMAD.SHL.U32 R2, R2, 0x200000, RZ ;  /* 0x0020000002027824 */ /* 0x000fe200078e00ff */
[----:B------:R-:W-:-:S04]  /*2b90*/  LEA R3, R0, 0x37800000, 0x17 ;  /* 0x3780000000037811 */ /* 0x000fc800078eb8ff */
[----:B------:R-:W-:Y:S02]  /*2ba0*/  LOP3.LUT R2, R3, R2, R4, 0xfe, !PT ;  /* 0x0000000203027212 */ /* 0x000fe400078efe04 */
.L_x_31599:
[----:B------:R-:W-:Y:S05]  /*2bb0*/  BSYNC B0 ;  /* 0x0000000000007941 */ /* 0x000fea0003800000 */
.L_x_31598:
[----:B------:R-:W0:Y:S02]  /*2bc0*/  F2I.S64.TRUNC R2, R2 ;  /* 0x0000000200027311 */ /* 0x000e24000020d900 */
[----:B0-----:R-:W-:Y:S01]  /*2bd0*/  PRMT R25, R2, 0x7610, R25 ;  /* 0x0000761002197816 */ /* 0x001fe20000000019 */
[----:B------:R-:W-:Y:S05]  /*2be0*/  BRA `(.L_x_31579) ;  /* 0x000002a000007947 */ /* 0x000fea0003800000 */
.L_x_31591:
        /* <DEDUP_REMOVED lines=14> */
.L_x_31605:
[----:B------:R-:W-:Y:S05]  /*2cd0*/  BSYNC B0 ;  /* 0x0000000000007941 */ /* 0x000fea0003800000 */
.L_x_31604:
[----:B------:R-:W0:Y:S02]  /*2ce0*/  F2I.S64.TRUNC R2, R2 ;  /* 0x0000000200027311 */ /* 0x000e24000020d900 */
[----:B0-----:R-:W-:Y:S01]  /*2cf0*/  PRMT R25, R2, 0x7610, R25 ;  /* 0x0000761002197816 */ /* 0x001fe20000000019 */
[----:B------:R-:W-:Y:S05]  /*2d00*/  BRA `(.L_x_31579) ;  /* 0x0000018000007947 */ /* 0x000fea0003800000 */
.L_x_31578:
        /* <DEDUP_REMOVED lines=21> */
.L_x_31603:
[----:B------:R0:W5:Y:S01]  /*2e60*/  LDG.E.U8 R25, [R4.64] ;  /* 0x0000002404197981 */ /* 0x000162000c1e1100 */
[----:B------:R-:W-:Y:S05]  /*2e70*/  BRA `(.L_x_31579) ;  /* 0x0000001000007947 */ /* 0x000fea0003800000 */
.L_x_31602:
[----:B------:R0:W5:Y:S02]  /*2e80*/  LDG.E.U8 R25, [R4.64] ;  /* 0x0000002404197981 */ /* 0x000164000c1e1100 */
.L_x_31579:
[----:B------:R-:W-:-:S03]  /*2e90*/  IADD3 R24, R24, 0x80, RZ ;  /* 0x0000008018187810 */ /* 0x000fc60007ffe0ff */
.L_x_31573:
[----:B------:R-:W-:Y:S05]  /*2ea0*/  BSYNC B6 ;  /* 0x0000000000067941 */ /* 0x000fea0003800000 */
.L_x_31572:
        /* <DEDUP_REMOVED lines=20> */
.L_x_31611:
[----:B------:R0:W5:Y:S01]  /*2ff0*/  LDG.E.U8 R23, [R4.64] ;  /* 0x0000002404177981 */ /* 0x000162000c1e1100 */
[----:B------:R-:W-:Y:S05]  /*3000*/  BRA `(.L_x_31607) ;  /* 0x00000db000007947 */ /* 0x000fea0003800000 */
.L_x_31610:
        /* <DEDUP_REMOVED lines=8> */
.L_x_31614:
[----:B------:R0:W5:Y:S01]  /*3090*/  LDG.E.U8 R23, [R4.64] ;  /* 0x0000002404177981 */ /* 0x000162000c1e1100 */
[----:B------:R-:W-:Y:S05]  /*30a0*/  BRA `(.L_x_31607) ;  /* 0x00000d1000007947 */ /* 0x000fea0003800000 */
.L_x_31613:
[----:B------:R0:W5:Y:S01]  /*30b0*/  LDG.E.U16 R23, [R4.64] ;  /* 0x0000002404177981 */ /* 0x000162000c1e1500 */
[----:B------:R-:W-:Y:S05]  /*30c0*/  BRA `(.L_x_31607) ;  /* 0x00000cf000007947 */ /* 0x000fea0003800000 */
.L_x_31609:
        /* <DEDUP_REMOVED lines=10> */
.L_x_31616:
[----:B------:R-:W2:Y:S02]  /*3170*/  LDG.E.U16 R2, [R4.64] ;  /* 0x0000002404027981 */ /* 0x000ea4000c1e1500 */
[----:B--2---:R-:W-:-:S06]  /*3180*/  HADD2.F32 R2, -RZ, R2.H0_H0 ;  /* 0x20000002ff027230 */ /* 0x004fcc0000004100 */
[----:B------:R-:W0:Y:S02]  /*3190*/  F2I.S64.TRUNC R2, R2 ;  /* 0x0000000200027311 */ /* 0x000e24000020d900 */
[----:B0-----:R-:W-:Y:S01]  /*31a0*/  PRMT R23, R2, 0x7610, R23 ;  /* 0x0000761002177816 */ /* 0x001fe20000000017 */
[----:B------:R-:W-:Y:S05]  /*31b0*/  BRA `(.L_x_31607) ;  /* 0x00000c0000007947 */ /* 0x000fea0003800000 */
.L_x_31615:
        /* <DEDUP_REMOVED lines=10> */
.L_x_31618:
[----:B------:R-:W2:Y:S02]  /*3260*/  LDG.E.U16 R4, [R4.64] ;  /* 0x0000002404047981 */ /* 0x000ea4000c1e1500 */
[----:B--2---:R-:W-:-:S06]  /*3270*/  HADD2.F32 R2, -RZ, R4.H0_H0 ;  /* 0x20000004ff027230 */ /* 0x004fcc0000004100 */
[----:B------:R-:W0:Y:S02]  /*3280*/  F2I.S64.TRUNC R2, R2 ;  /* 0x0000000200027311 */ /* 0x000e24000020d900 */
[----:B0-----:R-:W-:Y:S01]  /*3290*/  PRMT R23, R2, 0x7610, R23 ;  /* 0x0000761002177816 */ /* 0x001fe20000000017 */
[----:B------:R-:W-:Y:S05]  /*32a0*/  BRA `(.L_x_31607) ;  /* 0x00000b1000007947 */ /* 0x000fea0003800000 */
.L_x_31617:
[----:B------:R-:W2:Y:S02]  /*32b0*/  LDG.E.64 R2, [R4.64] ;  /* 0x0000002404027981 */ /* 0x000ea4000c1e1b00 */
[----:B--2---:R-:W0:Y:S02]  /*32c0*/  F2I.S64.F64.TRUNC R2, R2 ;  /* 0x0000000200027311 */ /* 0x004e24000030d900 */
[----:B0-----:R-:W-:Y:S01]  /*32d0*/  PRMT R23, R2, 0x7610, R23 ;  /* 0x0000761002177816 */ /* 0x001fe20000000017 */
[----:B------:R-:W-:Y:S05]  /*32e0*/  BRA `(.L_x_31607) ;  /* 0x00000ad000007947 */ /* 0x000fea0003800000 */
.L_x_31608:
        /* <DEDUP_REMOVED lines=12> */
.L_x_31621:
[----:B------:R-:W2:Y:S02]  /*33b0*/  LDG.E.64 R4, [R4.64] ;  /* 0x0000002404047981 */ /* 0x000ea4000c1e1b00 */
[----:B--2---:R-:W0:Y:S02]  /*33c0*/  F2I.S64.F64.TRUNC R2, R4 ;  /* 0x0000000400027311 */ /* 0x004e24000030d900 */
[----:B0-----:R-:W-:Y:S01]  /*33d0*/  PRMT R23, R2, 0x7610, R23 ;  /* 0x0000761002177816 */ /* 0x001fe20000000017 */
[----:B------:R-:W-:Y:S05]  /*33e0*/  BRA `(.L_x_31607) ;  /* 0x000009d000007947 */ /* 0x000fea0003800000 */
.L_x_31620:
        /* <DEDUP_REMOVED lines=28> */
.L_x_31623:
        /* <DEDUP_REMOVED lines=15> */
.L_x_31622:
[----:B------:R-:W2:Y:S02]  /*36a0*/  LDG.E.U16 R2, [R4.64] ;  /* 0x0000002404027981 */ /* 0x000ea4000c1e1500 */
[----:B--2---:R-:W-:-:S06]  /*36b0*/  PRMT R2, RZ, 0x5410, R2 ;  /* 0x00005410ff027816 */ /* 0x004fcc0000000002 */
[----:B------:R-:W0:Y:S02]  /*36c0*/  F2I.S64.TRUNC R2, R2 ;  /* 0x0000000200027311 */ /* 0x000e24000020d900 */
[----:B0-----:R-:W-:Y:S01]  /*36d0*/  PRMT R23, R2, 0x7610, R23 ;  /* 0x0000761002177816 */ /* 0x001fe20000000017 */
[----:B------:R-:W-:Y:S05]  /*36e0*/  BRA `(.L_x_31607) ;  /* 0x000006d000007947 */ /* 0x000fea0003800000 */
.L_x_31619:
        /* <DEDUP_REMOVED lines=10> */
.L_x_31626:
        /* <DEDUP_REMOVED lines=21> */
.L_x_31630:
[----:B------:R-:W-:Y:S05]  /*38e0*/  BSYNC B1 ;  /* 0x0000000000017941 */ /* 0x000fea0003800000 */
.L_x_31629:
[----:B------:R-:W-:Y:S01]  /*38f0*/  IMAD.SHL.U32 R2, R2, 0x100000, RZ ;  /* 0x0010000002027824 */ /* 0x000fe200078e00ff */
[----:B------:R-:W-:-:S04]  /*3900*/  LEA R3, R0, 0x3b800000, 0x17 ;  /* 0x3b80000000037811 */ /* 0x000fc800078eb8ff */
[----:B------:R-:W-:Y:S02]  /*3910*/  LOP3.LUT R2, R3, R2, R4, 0xfe, !PT ;  /* 0x0000000203027212 */ /* 0x000fe400078efe04 */
.L_x_31628:
[----:B------:R-:W-:Y:S05]  /*3920*/  BSYNC B0 ;  /* 0x0000000000007941 */ /* 0x000fea0003800000 */
.L_x_31627:
[----:B------:R-:W0:Y:S02]  /*3930*/  F2I.S64.TRUNC R2, R2 ;  /* 0x0000000200027311 */ /* 0x000e24000020d900 */
[----:B0-----:R-:W-:Y:S01]  /*3940*/  PRMT R23, R2, 0x7610, R23 ;  /* 0x0000761002177816 */ /* 0x001fe20000000017 */
[----:B------:R-:W-:Y:S05]  /*3950*/  BRA `(.L_x_31607) ;  /* 0x0000046000007947 */ /* 0x000fea0003800000 */
.L_x_31625:
        /* <DEDUP_REMOVED lines=21> */
.L_x_31634:
[----:B------:R-:W-:Y:S05]  /*3ab0*/  BSYNC B1 ;  /* 0x0000000000017941 */ /* 0x000fea0003800000 */
.L_x_31633:
[----:B------:R-:W-:Y:S01]  /*3ac0*/  IMAD.SHL.U32 R2, R2, 0x200000, RZ ;  /* 0x0020000002027824 */ /* 0x000fe200078e00ff */
[----:B------:R-:W-:-:S04]  /*3ad0*/  LEA R3, R0, 0x37800000, 0x17 ;  /* 0x3780000000037811 */ /* 0x000fc800078eb8ff */
[----:B------:R-:W-:Y:S02]  /*3ae0*/  LOP3.LUT R2, R3, R2, R4, 0xfe, !PT ;  /* 0x0000000203027212 */ /* 0x000fe400078efe04 */
.L_x_31632:
[----:B------:R-:W-:Y:S05]  /*3af0*/  BSYNC B0 ;  /* 0x0000000000007941 */ /* 0x000fea0003800000 */
.L_x_31631:
[----:B------:R-:W0:Y:S02]  /*3b00*/  F2I.S64.TRUNC R2, R2 ;  /* 0x0000000200027311 */ /* 0x000e24000020d900 */
[----:B0-----:R-:W-:Y:S01]  /*3b10*/  PRMT R23, R2, 0x7610, R23 ;  /* 0x0000761002177816 */ /* 0x001fe20000000017 */
[----:B------:R-:W-:Y:S05]  /*3b20*/  BRA `(.L_x_31607) ;  /* 0x0000029000007947 */ /* 0x000fea0003800000 */
.L_x_31624:
        /* <DEDUP_REMOVED lines=14> */
.L_x_31638:
[----:B------:R-:W-:Y:S05]  /*3c10*/  BSYNC B0 ;  /* 0x0000000000007941 */ /* 0x000fea0003800000 */
.L_x_31637:
[----:B------:R-:W0:Y:S02]  /*3c20*/  F2I.S64.TRUNC R2, R2 ;  /* 0x0000000200027311 */ /* 0x000e24000020d900 */
[----:B0-----:R-:W-:Y:S01]  /*3c30*/  PRMT R23, R2, 0x7610, R23 ;  /* 0x0000761002177816 */ /* 0x001fe20000000017 */
[----:B------:R-:W-:Y:S05]  /*3c40*/  BRA `(.L_x_31607) ;  /* 0x0000017000007947 */ /* 0x000fea0003800000 */
.L_x_31612:
        /* <DEDUP_REMOVED lines=20> */
.L_x_31636:
[----:B------:R0:W5:Y:S01]  /*3d90*/  LDG.E.U8 R23, [R4.64] ;  /* 0x0000002404177981 */ /* 0x000162000c1e1100 */
[----:B------:R-:W-:Y:S05]  /*3da0*/  BRA `(.L_x_31607) ;  /* 0x0000001000007947 */ /* 0x000fea0003800000 */
.L_x_31635:
[----:B------:R0:W5:Y:S02]  /*3db0*/  LDG.E.U8 R23, [R4.64] ;  /* 0x0000002404177981 */ /* 0x000164000c1e1100 */
.L_x_31607:
[----:B------:R-:W-:Y:S05]  /*3dc0*/  BSYNC B6 ;  /* 0x0000000000067941 */ /* 0x000fea0003800000 */
.L_x_31606:
[----:B------:R-:W1:Y:S01]  /*3dd0*/  S2R R2, SR_TID.X ;  /* 0x0000000000027919 */ /* 0x000e620000002100 */
[----:B------:R-:W2:Y:S01]  /*3de0*/  LDC.U8 R0, c[0x0][0x165] ;  /* 0x00005940ff007b82 */ /* 0x000ea20000000000 */
[----:B------:R-:W-:Y:S01]  /*3df0*/  BSSY B0, `(.L_x_31639) ;  /* 0x0000007000007945 */ /* 0x000fe20003800000 */
[----:B-1----:R-:W-:-:S13]  /*3e00*/  ISETP.GE.AND P0, PT, R2, R17, PT ;  /* 0x000000110200720c */ /* 0x002fda0003f06270 */
[----:B------:R-:W-:Y:S05]  /*3e10*/  @P0 BRA `(.L_x_31640) ;  /* 0x0000004000000947 */ /* 0x000fea0003800000 */
[----:B--2--5:R-:W-:Y:S02]  /*3e20*/  LOP3.LUT R8, R18, 0xff, RZ, 0xc0, !PT ;  /* 0x000000ff12087812 */ /* 0x024fe400078ec0ff */
[----:B------:R-:W-:Y:S02]  /*3e30*/  MOV R10, 0x3e50 ;  /* 0x00003e50000a7802 */ /* 0x000fe40000000f00 */
[----:B0-----:R-:W-:Y:S05]  /*3e40*/  CALL.REL.NOINC `($__internal_61_$__cuda_sm20_div_u16) ;  /* 0x0000436000007944 */ /* 0x001fea0003c00000 */
[----:B------:R-:W-:Y:S02]  /*3e50*/  IMAD.MOV.U32 R3, RZ, RZ, R9 ;  /* 0x000000ffff037224 */ /* 0x000fe400078e0009 */
.L_x_31640:
[----:B--2---:R-:W-:Y:S05]  /*3e60*/  BSYNC B0 ;  /* 0x0000000000007941 */ /* 0x004fea0003800000 */
.L_x_31639:
[----:B-----5:R-:W-:Y:S01]  /*3e70*/  IADD3 R18, R2, 0x80, RZ ;  /* 0x0000008002127810 */ /* 0x020fe20007ffe0ff */
[----:B------:R-:W-:Y:S03]  /*3e80*/  BSSY B0, `(.L_x_31641) ;  /* 0x0000007000007945 */ /* 0x000fe60003800000 */
[----:B------:R-:W-:-:S13]  /*3e90*/  ISETP.GE.AND P1, PT, R18, R17, PT ;  /* 0x000000111200720c */ /* 0x000fda0003f26270 */
[----:B------:R-:W-:Y:S05]  /*3ea0*/  @P1 BRA `(.L_x_31642) ;  /* 0x0000004000001947 */ /* 0x000fea0003800000 */
[----:B------:R-:W-:Y:S02]  /*3eb0*/  LOP3.LUT R8, R19, 0xff, RZ, 0xc0, !PT ;  /* 0x000000ff13087812 */ /* 0x000fe400078ec0ff */
[----:B------:R-:W-:Y:S02]  /*3ec0*/  MOV R10, 0x3ee0 ;  /* 0x00003ee0000a7802 */ /* 0x000fe40000000f00 */
[----:B0-----:R-:W-:Y:S05]  /*3ed0*/  CALL.REL.NOINC `($__internal_61_$__cuda_sm20_div_u16) ;  /* 0x000042d000007944 */ /* 0x001fea0003c00000 */
[----:B------:R-:W-:Y:S02]  /*3ee0*/  IMAD.MOV.U32 R19, RZ, RZ, R9 ;  /* 0x000000ffff137224 */ /* 0x000fe400078e0009 */
.L_x_31642:
[----:B------:R-:W-:Y:S05]  /*3ef0*/  BSYNC B0 ;  /* 0x0000000000007941 */ /* 0x000fea0003800000 */
.L_x_31641:
[----:B0-----:R-:W-:Y:S01]  /*3f00*/  IADD3 R4, R2, 0x100, RZ ;  /* 0x0000010002047810 */ /* 0x001fe20007ffe0ff */
[----:B------:R-:W-:Y:S03]  /*3f10*/  BSSY B0, `(.L_x_31643) ;  /* 0x0000007000007945 */ /* 0x000fe60003800000 */
[----:B------:R-:W-:-:S13]  /*3f20*/  ISETP.GE.AND P1, PT, R4, R17, PT ;  /* 0x000000110400720c */ /* 0x000fda0003f26270 */
[----:B------:R-:W-:Y:S05]  /*3f30*/  @P1 BRA `(.L_x_31644) ;  /* 0x0000004000001947 */ /* 0x000fea0003800000 */
[----:B------:R-:W-:Y:S02]  /*3f40*/  LOP3.LUT R8, R25, 0xff, RZ, 0xc0, !PT ;  /* 0x000000ff19087812 */ /* 0x000fe400078ec0ff */
[----:B------:R-:W-:Y:S02]  /*3f50*/  MOV R10, 0x3f70 ;  /* 0x00003f70000a7802 */ /* 0x000fe40000000f00 */
[----:B------:R-:W-:Y:S05]  /*3f60*/  CALL.REL.NOINC `($__internal_61_$__cuda_sm20_div_u16) ;  /* 0x0000424000007944 */ /* 0x000fea0003c00000 */
[----:B------:R-:W-:Y:S02]  /*3f70*/  IMAD.MOV.U32 R22, RZ, RZ, R9 ;  /* 0x000000ffff167224 */ /* 0x000fe400078e0009 */
.L_x_31644:
[----:B------:R-:W-:Y:S05]  /*3f80*/  BSYNC B0 ;  /* 0x0000000000007941 */ /* 0x000fea0003800000 */
.L_x_31643:
[----:B------:R-:W-:Y:S01]  /*3f90*/  IADD3 R4, R2, 0x180, RZ ;  /* 0x0000018002047810 */ /* 0x000fe20007ffe0ff */
[----:B------:R-:W-:Y:S03]  /*3fa0*/  BSSY B0, `(.L_x_31645) ;  /* 0x0000007000007945 */ /* 0x000fe60003800000 */
[----:B------:R-:W-:-:S13]  /*3fb0*/  ISETP.GE.AND P1, PT, R4, R17, PT ;  /* 0x000000110400720c */ /* 0x000fda0003f26270 */
[----:B------:R-:W-:Y:S05]  /*3fc0*/  @P1 BRA `(.L_x_31646) ;  /* 0x0000004000001947 */ /* 0x000fea0003800000 */
[----:B------:R-:W-:Y:S02]  /*3fd0*/  LOP3.LUT R8, R23, 0xff, RZ, 0xc0, !PT ;  /* 0x000000ff17087812 */ /* 0x000fe400078ec0ff */
[----:B------:R-:W-:Y:S02]  /*3fe0*/  MOV R10, 0x4000 ;  /* 0x00004000000a7802 */ /* 0x000fe40000000f00 */
[----:B------:R-:W-:Y:S05]  /*3ff0*/  CALL.REL.NOINC `($__internal_61_$__cuda_sm20_div_u16) ;  /* 0x000041b000007944 */ /* 0x000fea0003c00000 */
[----:B------:R-:W-:Y:S02]  /*4000*/  IMAD.MOV.U32 R23, RZ, RZ, R9 ;  /* 0x000000ffff177224 */ /* 0x000fe400078e0009 */
.L_x_31646:
[----:B------:R-:W-:Y:S05]  /*4010*/  BSYNC B0 ;  /* 0x0000000000007941 */ /* 0x000fea0003800000 */
.L_x_31645:
[----:B------:R-:W0:Y:S01]  /*4020*/  LDC.U8 R24, c[0x0][0x184] ;  /* 0x00006100ff187b82 */ /* 0x000e220000000000 */
        /* <DEDUP_REMOVED lines=22> */
.L_x_31652:
[----:B------:R0:W-:Y:S01]  /*4190*/  STG.E.U8 [R8.64], R3 ;  /* 0x0000000308007986 */ /* 0x0001e2000c101124 */
[----:B------:R-:W-:Y:S01]  /*41a0*/  IMAD.MOV.U32 R2, RZ, RZ, R18 ;  /* 0x000000ffff027224 */ /* 0x000fe200078e0012 */
[----:B------:R-:W-:Y:S05]  /*41b0*/  BRA `(.L_x_31648) ;  /* 0x00000fd000007947 */ /* 0x000fea0003800000 */
.L_x_31651:
        /* <DEDUP_REMOVED lines=11> */
.L_x_31655:
[----:B------:R-:W-:Y:S01]  /*4270*/  LOP3.LUT R3, R3, 0xff, RZ, 0xc0, !PT ;  /* 0x000000ff03037812 */ /* 0x000fe200078ec0ff */
[----:B------:R-:W-:-:S04]  /*4280*/  IMAD.MOV.U32 R2, RZ, RZ, R18 ;  /* 0x000000ffff027224 */ /* 0x000fc800078e0012 */
[----:B------:R0:W-:Y:S01]  /*4290*/  STG.E [R8.64], R3 ;  /* 0x0000000308007986 */ /* 0x0001e2000c101924 */
[----:B------:R-:W-:Y:S05]  /*42a0*/  BRA `(.L_x_31648) ;  /* 0x00000ee000007947 */ /* 0x000fea0003800000 */
.L_x_31654:
[----:B------:R-:W-:Y:S01]  /*42b0*/  LOP3.LUT R3, R3, 0xff, RZ, 0xc0, !PT ;  /* 0x000000ff03037812 */ /* 0x000fe200078ec0ff */
[----:B------:R-:W-:-:S04]  /*42c0*/  IMAD.MOV.U32 R2, RZ, RZ, R18 ;  /* 0x000000ffff027224 */ /* 0x000fc800078e0012 */
[----:B------:R0:W-:Y:S01]  /*42d0*/  STG.E.U16 [R8.64], R3 ;  /* 0x0000000308007986 */ /* 0x0001e2000c101524 */
[----:B------:R-:W-:Y:S05]  /*42e0*/  BRA `(.L_x_31648) ;  /* 0x00000ea000007947 */ /* 0x000fea0003800000 */
.L_x_31650:
        /* <DEDUP_REMOVED lines=8> */
[----:B------:R-:W0:Y:S02]  /*4370*/  I2F.U16 R3, R3 ;  /* 0x0000000300037306 */ /* 0x000e240000101000 */
[----:B0-----:R0:W-:Y:S01]  /*4380*/  STG.E [R8.64], R3 ;  /* 0x0000000308007986 */ /* 0x0011e2000c101924 */
[----:B------:R-:W-:Y:S05]  /*4390*/  BRA `(.L_x_31648) ;  /* 0x00000df000007947 */ /* 0x000fea0003800000 */
.L_x_31657:
[----:B------:R-:W-:Y:S01]  /*43a0*/  LOP3.LUT R3, R3, 0xff, RZ, 0xc0, !PT ;  /* 0x000000ff03037812 */ /* 0x000fe200078ec0ff */
[----:B------:R-:W-:-:S03]  /*43b0*/  IMAD.MOV.U32 R2, RZ, RZ, R18 ;  /* 0x000000ffff027224 */ /* 0x000fc600078e0012 */
[----:B------:R-:W0:Y:S02]  /*43c0*/  I2F.U16 R0, R3 ;  /* 0x0000000300007306 */ /* 0x000e240000101000 */
[----:B0-----:R-:W-:-:S05]  /*43d0*/  F2FP.PACK_AB R0, RZ, R0 ;  /* 0x00000000ff00723e */ /* 0x001fca00000000ff */
[----:B------:R0:W-:Y:S01]  /*43e0*/  STG.E.U16 [R8.64], R0 ;  /* 0x0000000008007986 */ /* 0x0001e2000c101524 */
[----:B------:R-:W-:Y:S05]  /*43f0*/  BRA `(.L_x_31648) ;  /* 0x00000d9000007947 */ /* 0x000fea0003800000 */
.L_x_31656:
        /* <DEDUP_REMOVED lines=9> */
[----:B------:R-:W0:Y:S02]  /*4490*/  I2F.U16 R4, R3 ;  /* 0x0000000300047306 */ /* 0x000e240000101000 */
[----:B0-----:R0:W-:Y:S01]  /*44a0*/  STG.E.64 [R8.64], R4 ;  /* 0x0000000408007986 */ /* 0x0011e2000c101b24 */
[----:B------:R-:W-:Y:S05]  /*44b0*/  BRA `(.L_x_31648) ;  /* 0x00000cd000007947 */ /* 0x000fea0003800000 */
.L_x_31659:
[----:B------:R-:W-:Y:S01]  /*44c0*/  LOP3.LUT R3, R3, 0xff, RZ, 0xc0, !PT ;  /* 0x000000ff03037812 */ /* 0x000fe200078ec0ff */
[----:B------:R-:W-:-:S05]  /*44d0*/  IMAD.MOV.U32 R2, RZ, RZ, R18 ;  /* 0x000000ffff027224 */ /* 0x000fca00078e0012 */
[----:B------:R-:W0:Y:S02]  /*44e0*/  I2F.U16 R3, R3 ;  /* 0x0000000300037306 */ /* 0x000e240000101000 */
[----:B0-----:R-:W-:-:S04]  /*44f0*/  F2FP.PACK_AB R3, RZ, R3 ;  /* 0x00000003ff03723e */ /* 0x001fc800000000ff */
[----:B------:R-:W-:-:S05]  /*4500*/  PRMT R3, R3, 0x5410, RZ ;  /* 0x0000541003037816 */ /* 0x000fca00000000ff */
[----:B------:R0:W-:Y:S01]  /*4510*/  STG.E [R8.64], R3 ;  /* 0x0000000308007986 */ /* 0x0001e2000c101924 */
[----:B------:R-:W-:Y:S05]  /*4520*/  BRA `(.L_x_31648) ;  /* 0x00000c6000007947 */ /* 0x000fea0003800000 */
.L_x_31658:
[----:B------:R-:W-:Y:S01]  /*4530*/  LOP3.LUT R4, R3, 0xff, RZ, 0xc0, !PT ;  /* 0x000000ff03047812 */ /* 0x000fe200078ec0ff */
[----:B------:R-:W-:-:S05]  /*4540*/  IMAD.MOV.U32 R2, RZ, RZ, R18 ;  /* 0x000000ffff027224 */ /* 0x000fca00078e0012 */
[----:B------:R-:W0:Y:S02]  /*4550*/  I2F.F64.U16 R4, R4 ;  /* 0x0000000400047312 */ /* 0x000e240000101800 */
[----:B0-----:R0:W-:Y:S01]  /*4560*/  STG.E.64 [R8.64], R4 ;  /* 0x0000000408007986 */ /* 0x0011e2000c101b24 */
[----:B------:R-:W-:Y:S05]  /*4570*/  BRA `(.L_x_31648) ;  /* 0x00000c1000007947 */ /* 0x000fea0003800000 */
.L_x_31649:
        /* <DEDUP_REMOVED lines=13> */
.L_x_31662:
[----:B------:R-:W-:Y:S01]  /*4650*/  LOP3.LUT R4, R3, 0xff, RZ, 0xc0, !PT ;  /* 0x000000ff03047812 */ /* 0x000fe200078ec0ff */
[----:B------:R-:W-:Y:S01]  /*4660*/  CS2R R6, SRZ ;  /* 0x0000000000067805 */ /* 0x000fe2000001ff00 */
[----:B------:R-:W-:-:S04]  /*4670*/  IMAD.MOV.U32 R2, RZ, RZ, R18 ;  /* 0x000000ffff027224 */ /* 0x000fc800078e0012 */
[----:B------:R-:W0:Y:S02]  /*4680*/  I2F.F64.U16 R4, R4 ;  /* 0x0000000400047312 */ /* 0x000e240000101800 */
[----:B0-----:R0:W-:Y:S01]  /*4690*/  STG.E.128 [R8.64], R4 ;  /* 0x0000000408007986 */ /* 0x0011e2000c101d24 */
[----:B------:R-:W-:Y:S05]  /*46a0*/  BRA `(.L_x_31648) ;  /* 0x00000ae000007947 */ /* 0x000fea0003800000 */
.L_x_31661:
        /* <DEDUP_REMOVED lines=22> */
.L_x_31666:
[----:B------:R-:W-:Y:S05]  /*4810*/  BSYNC B0 ;  /* 0x0000000000007941 */ /* 0x000fea0003800000 */
.L_x_31665:
[----:B------:R-:W-:Y:S01]  /*4820*/  LOP3.LUT R3, R0, R3, RZ, 0xfc, !PT ;  /* 0x0000000300037212 */ /* 0x000fe200078efcff */
[----:B------:R-:W-:-:S04]  /*4830*/  IMAD.MOV.U32 R2, RZ, RZ, R18 ;  /* 0x000000ffff027224 */ /* 0x000fc800078e0012 */
[----:B------:R0:W-:Y:S01]  /*4840*/  STG.E.U8 [R8.64], R3 ;  /* 0x0000000308007986 */ /* 0x0001e2000c101124 */
[----:B------:R-:W-:Y:S05]  /*4850*/  BRA `(.L_x_31648) ;  /* 0x0000093000007947 */ /* 0x000fea0003800000 */
.L_x_31664:
        /* <DEDUP_REMOVED lines=14> */
.L_x_31668:
[----:B------:R-:W-:Y:S01]  /*4940*/  IMAD.MOV.U32 R0, RZ, RZ, 0x7f ;  /* 0x0000007fff007424 */ /* 0x000fe200078e00ff */
[----:B------:R-:W-:-:S04]  /*4950*/  ISETP.GT.U32.AND P0, PT, R2, 0x7f800000, PT ;  /* 0x7f8000000200780c */ /* 0x000fc80003f04070 */
[----:B------:R-:W-:-:S04]  /*4960*/  SEL R0, R0, 0x7c, P0 ;  /* 0x0000007c00007807 */ /* 0x000fc80000000000 */
.L_x_31669:
[----:B------:R-:W-:Y:S05]  /*4970*/  BSYNC B0 ;  /* 0x0000000000007941 */ /* 0x000fea0003800000 */
.L_x_31667:
[----:B------:R-:W-:-:S04]  /*4980*/  LOP3.LUT R2, R3, 0x80000000, RZ, 0xc0, !PT ;  /* 0x8000000003027812 */ /* 0x000fc800078ec0ff */
[----:B------:R-:W-:Y:S01]  /*4990*/  SHF.R.U32.HI R3, RZ, 0x18, R2 ;  /* 0x00000018ff037819 */ /* 0x000fe20000011602 */
[----:B------:R-:W-:-:S03]  /*49a0*/  IMAD.MOV.U32 R2, RZ, RZ, R18 ;  /* 0x000000ffff027224 */ /* 0x000fc600078e0012 */
[----:B------:R-:W-:-:S05]  /*49b0*/  LOP3.LUT R3, R0, R3, RZ, 0xfc, !PT ;  /* 0x0000000300037212 */ /* 0x000fca00078efcff */
[----:B------:R0:W-:Y:S01]  /*49c0*/  STG.E.U8 [R8.64], R3 ;  /* 0x0000000308007986 */ /* 0x0001e2000c101124 */
[----:B------:R-:W-:Y:S05]  /*49d0*/  BRA `(.L_x_31648) ;  /* 0x000007b000007947 */ /* 0x000fea0003800000 */
.L_x_31663:
[----:B------:R-:W-:Y:S01]  /*49e0*/  LOP3.LUT R3, R3, 0xff, RZ, 0xc0, !PT ;  /* 0x000000ff03037812 */ /* 0x000fe200078ec0ff */
[----:B------:R-:W-:-:S03]  /*49f0*/  IMAD.MOV.U32 R2, RZ, RZ, R18 ;  /* 0x000000ffff027224 */ /* 0x000fc600078e0012 */
[----:B------:R-:W0:Y:S02]  /*4a00*/  I2F.U16 R0, R3 ;  /* 0x0000000300007306 */ /* 0x000e240000101000 */
[----:B0-----:R-:W-:-:S05]  /*4a10*/  F2FP.BF16.PACK_AB R0, RZ, R0 ;  /* 0x00000000ff00723e */ /* 0x001fca00000010ff */
[----:B------:R0:W-:Y:S01]  /*4a20*/  STG.E.U16 [R8.64], R0 ;  /* 0x0000000008007986 */ /* 0x0001e2000c101524 */
[----:B------:R-:W-:Y:S05]  /*4a30*/  BRA `(.L_x_31648) ;  /* 0x0000075000007947 */ /* 0x000fea0003800000 */
.L_x_31660:
        /* <DEDUP_REMOVED lines=12> */
.L_x_31672:
        /* <DEDUP_REMOVED lines=18> */
.L_x_31675:
[----:B------:R-:W-:-:S04]  /*4c20*/  LOP3.LUT R2, R3, 0x80000000, RZ, 0xc0, !PT ;  /* 0x8000000003027812 */ /* 0x000fc800078ec0ff */
[----:B------:R-:W-:-:S04]  /*4c30*/  SHF.R.U32.HI R3, RZ, 0x18, R2 ;  /* 0x00000018ff037819 */ /* 0x000fc80000011602 */
[----:B------:R-:W-:-:S04]  /*4c40*/  LOP3.LUT R0, R0, R3, RZ, 0xfc, !PT ;  /* 0x0000000300007212 */ /* 0x000fc800078efcff */
[----:B------:R-:W-:Y:S02]  /*4c50*/  PRMT R4, R0, 0x7610, R4 ;  /* 0x0000761000047816 */ /* 0x000fe40000000004 */
.L_x_31674:
[----:B------:R-:W-:Y:S05]  /*4c60*/  BSYNC B0 ;  /* 0x0000000000007941 */ /* 0x000fea0003800000 */
.L_x_31673:
[----:B------:R0:W-:Y:S01]  /*4c70*/  STG.E.U8 [R8.64], R4 ;  /* 0x0000000408007986 */ /* 0x0001e2000c101124 */
[----:B------:R-:W-:Y:S01]  /*4c80*/  IMAD.MOV.U32 R2, RZ, RZ, R18 ;  /* 0x000000ffff027224 */ /* 0x000fe200078e0012 */
[----:B------:R-:W-:Y:S05]  /*4c90*/  BRA `(.L_x_31648) ;  /* 0x000004f000007947 */ /* 0x000fea0003800000 */
.L_x_31671:
        /* <DEDUP_REMOVED lines=18> */
.L_x_31678:
[----:B------:R-:W-:-:S04]  /*4dc0*/  LOP3.LUT R2, R3, 0x80000000, RZ, 0xc0, !PT ;  /* 0x8000000003027812 */ /* 0x000fc800078ec0ff */
[----:B------:R-:W-:-:S04]  /*4dd0*/  SHF.R.U32.HI R3, RZ, 0x18, R2 ;  /* 0x00000018ff037819 */ /* 0x000fc80000011602 */
[----:B------:R-:W-:-:S04]  /*4de0*/  LOP3.LUT R0, R0, R3, RZ, 0xfc, !PT ;  /* 0x0000000300007212 */ /* 0x000fc800078efcff */
[----:B------:R-:W-:Y:S02]  /*4df0*/  PRMT R4, R0, 0x7610, R4 ;  /* 0x0000761000047816 */ /* 0x000fe40000000004 */
.L_x_31677:
[----:B------:R-:W-:Y:S05]  /*4e00*/  BSYNC B0 ;  /* 0x0000000000007941 */ /* 0x000fea0003800000 */
.L_x_31676:
[----:B------:R0:W-:Y:S01]  /*4e10*/  STG.E.U8 [R8.64], R4 ;  /* 0x0000000408007986 */ /* 0x0001e2000c101124 */
[----:B------:R-:W-:Y:S01]  /*4e20*/  IMAD.MOV.U32 R2, RZ, RZ, R18 ;  /* 0x000000ffff027224 */ /* 0x000fe200078e0012 */
[----:B------:R-:W-:Y:S05]  /*4e30*/  BRA `(.L_x_31648) ;  /* 0x0000035000007947 */ /* 0x000fea0003800000 */
.L_x_31670:
        /* <DEDUP_REMOVED lines=24> */
.L_x_31653:
        /* <DEDUP_REMOVED lines=21> */
.L_x_31680:
[----:B------:R-:W-:Y:S01]  /*5110*/  LOP3.LUT R4, R3, 0xff, RZ, 0xc0, !PT ;  /* 0x000000ff03047812 */ /* 0x000fe200078ec0ff */
[----:B------:R-:W-:Y:S02]  /*5120*/  IMAD.MOV.U32 R5, RZ, RZ, RZ ;  /* 0x000000ffff057224 */ /* 0x000fe400078e00ff */
[----:B------:R-:W-:-:S03]  /*5130*/  IMAD.MOV.U32 R2, RZ, RZ, R18 ;  /* 0x000000ffff027224 */ /* 0x000fc600078e0012 */
[----:B------:R0:W-:Y:S01]  /*5140*/  STG.E.64 [R8.64], R4 ;  /* 0x0000000408007986 */ /* 0x0001e2000c101b24 */
[----:B------:R-:W-:Y:S05]  /*5150*/  BRA `(.L_x_31648) ;  /* 0x0000003000007947 */ /* 0x000fea0003800000 */
.L_x_31679:
[----:B------:R-:W-:Y:S01]  /*5160*/  LOP3.LUT R3, R3, 0xff, RZ, 0xc0, !PT ;  /* 0x000000ff03037812 */ /* 0x000fe200078ec0ff */
[----:B------:R-:W-:-:S04]  /*5170*/  IMAD.MOV.U32 R2, RZ, RZ, R18 ;  /* 0x000000ffff027224 */ /* 0x000fc800078e0012 */
[----:B------:R0:W-:Y:S03]  /*5180*/  STG.E [R8.64], R3 ;  /* 0x0000000308007986 */ /* 0x0001e6000c101924 */
.L_x_31648:
[----:B------:R-:W-:Y:S05]  /*5190*/  BSYNC B6 ;  /* 0x0000000000067941 */ /* 0x000fea0003800000 */
.L_x_31647:
        /* <DEDUP_REMOVED lines=21> */
.L_x_31686:
[----:B------:R0:W-:Y:S01]  /*52f0*/  STG.E.U8 [R8.64], R19 ;  /* 0x0000001308007986 */ /* 0x0001e2000c101124 */
[----:B------:R-:W-:Y:S05]  /*5300*/  BRA `(.L_x_31688) ;  /* 0x00000e9000007947 */ /* 0x000fea0003800000 */
.L_x_31685:
        /* <DEDUP_REMOVED lines=10> */
.L_x_31690:
[----:B------:R-:W-:-:S05]  /*53b0*/  LOP3.LUT R19, R19, 0xff, RZ, 0xc0, !PT ;  /* 0x000000ff13137812 */ /* 0x000fca00078ec0ff */
[----:B------:R0:W-:Y:S01]  /*53c0*/  STG.E [R8.64], R19 ;  /* 0x0000001308007986 */ /* 0x0001e2000c101924 */
[----:B------:R-:W-:Y:S05]  /*53d0*/  BRA `(.L_x_31688) ;  /* 0x00000dc000007947 */ /* 0x000fea0003800000 */
.L_x_31689:
[----:B------:R-:W-:-:S05]  /*53e0*/  LOP3.LUT R19, R19, 0xff, RZ, 0xc0, !PT ;  /* 0x000000ff13137812 */ /* 0x000fca00078ec0ff */
[----:B------:R0:W-:Y:S01]  /*53f0*/  STG.E.U16 [R8.64], R19 ;  /* 0x0000001308007986 */ /* 0x0001e2000c101524 */
[----:B------:R-:W-:Y:S05]  /*5400*/  BRA `(.L_x_31688) ;  /* 0x00000d9000007947 */ /* 0x000fea0003800000 */
.L_x_31684:
        /* <DEDUP_REMOVED lines=10> */
.L_x_31692:
[----:B------:R-:W-:-:S04]  /*54b0*/  LOP3.LUT R19, R19, 0xff, RZ, 0xc0, !PT ;  /* 0x000000ff13137812 */ /* 0x000fc800078ec0ff */
[----:B------:R-:W0:Y:S02]  /*54c0*/  I2F.U16 R0, R19 ;  /* 0x0000001300007306 */ /* 0x000e240000101000 */
[----:B0-----:R-:W-:-:S05]  /*54d0*/  F2FP.PACK_AB R0, RZ, R0 ;  /* 0x00000000ff00723e */ /* 0x001fca00000000ff */
[----:B------:R0:W-:Y:S01]  /*54e0*/  STG.E.U16 [R8.64], R0 ;  /* 0x0000000008007986 */ /* 0x0001e2000c101524 */
[----:B------:R-:W-:Y:S05]  /*54f0*/  BRA `(.L_x_31688) ;  /* 0x00000ca000007947 */ /* 0x000fea0003800000 */
.L_x_31691:
        /* <DEDUP_REMOVED lines=11> */
.L_x_31694:
[----:B------:R-:W-:-:S06]  /*55b0*/  LOP3.LUT R19, R19, 0xff, RZ, 0xc0, !PT ;  /* 0x000000ff13137812 */ /* 0x000fcc00078ec0ff */
[----:B------:R-:W0:Y:S02]  /*55c0*/  I2F.U16 R19, R19 ;  /* 0x0000001300137306 */ /* 0x000e240000101000 */
[----:B0-----:R-:W-:-:S04]  /*55d0*/  F2FP.PACK_AB R3, RZ, R19 ;  /* 0x00000013ff03723e */ /* 0x001fc800000000ff */
[----:B------:R-:W-:-:S05]  /*55e0*/  PRMT R3, R3, 0x5410, RZ ;  /* 0x0000541003037816 */ /* 0x000fca00000000ff */
[----:B------:R0:W-:Y:S01]  /*55f0*/  STG.E [R8.64], R3 ;  /* 0x0000000308007986 */ /* 0x0001e2000c101924 */
[----:B------:R-:W-:Y:S05]  /*5600*/  BRA `(.L_x_31688) ;  /* 0x00000b9000007947 */ /* 0x000fea0003800000 */
.L_x_31693:
[----:B------:R-:W-:-:S06]  /*5610*/  LOP3.LUT R4, R19, 0xff, RZ, 0xc0, !PT ;  /* 0x000000ff13047812 */ /* 0x000fcc00078ec0ff */
[----:B------:R-:W0:Y:S02]  /*5620*/  I2F.F64.U16 R4, R4 ;  /* 0x0000000400047312 */ /* 0x000e240000101800 */
[----:B0-----:R0:W-:Y:S01]  /*5630*/  STG.E.64 [R8.64], R4 ;  /* 0x0000000408007986 */ /* 0x0011e2000c101b24 */
[----:B------:R-:W-:Y:S05]  /*5640*/  BRA `(.L_x_31688) ;  /* 0x00000b5000007947 */ /* 0x000fea0003800000 */
.L_x_31683:
        /* <DEDUP_REMOVED lines=12> */
.L_x_31697:
[----:B------:R-:W-:Y:S01]  /*5710*/  LOP3.LUT R4, R19, 0xff, RZ, 0xc0, !PT ;  /* 0x000000ff13047812 */ /* 0x000fe200078ec0ff */
[----:B------:R-:W-:-:S05]  /*5720*/  CS2R R6, SRZ ;  /* 0x0000000000067805 */ /* 0x000fca000001ff00 */
[----:B------:R-:W0:Y:S02]  /*5730*/  I2F.F64.U16 R4, R4 ;  /* 0x0000000400047312 */ /* 0x000e240000101800 */
[----:B0-----:R0:W-:Y:S01]  /*5740*/  STG.E.128 [R8.64], R4 ;  /* 0x0000000408007986 */ /* 0x0011e2000c101d24 */
[----:B------:R-:W-:Y:S05]  /*5750*/  BRA `(.L_x_31688) ;  /* 0x00000a4000007947 */ /* 0x000fea0003800000 */
.L_x_31696:
        /* <DEDUP_REMOVED lines=22> */
.L_x_31701:
[----:B------:R-:W-:Y:S05]  /*58c0*/  BSYNC B0 ;  /* 0x0000000000007941 */ /* 0x000fea0003800000 */
.L_x_31700:
[----:B------:R-:W-:-:S05]  /*58d0*/  LOP3.LUT R5, R0, R5, RZ, 0xfc, !PT ;  /* 0x0000000500057212 */ /* 0x000fca00078efcff */
[----:B------:R0:W-:Y:S01]  /*58e0*/  STG.E.U8 [R8.64], R5 ;  /* 0x0000000508007986 */ /* 0x0001e2000c101124 */
[----:B------:R-:W-:Y:S05]  /*58f0*/  BRA `(.L_x_31688) ;  /* 0x000008a000007947 */ /* 0x000fea0003800000 */
.L_x_31699:
        /* <DEDUP_REMOVED lines=14> */
.L_x_31703:
[----:B------:R-:W-:Y:S01]  /*59e0*/  IMAD.MOV.U32 R0, RZ, RZ, 0x7f ;  /* 0x0000007fff007424 */ /* 0x000fe200078e00ff */
[----:B------:R-:W-:-:S04]  /*59f0*/  ISETP.GT.U32.AND P0, PT, R3, 0x7f800000, PT ;  /* 0x7f8000000300780c */ /* 0x000fc80003f04070 */
[----:B------:R-:W-:-:S04]  /*5a00*/  SEL R0, R0, 0x7c, P0 ;  /* 0x0000007c00007807 */ /* 0x000fc80000000000 */
.L_x_31704:
[----:B------:R-:W-:Y:S05]  /*5a10*/  BSYNC B0 ;  /* 0x0000000000007941 */ /* 0x000fea0003800000 */
.L_x_31702:
[----:B------:R-:W-:-:S04]  /*5a20*/  LOP3.LUT R3, R19, 0x80000000, RZ, 0xc0, !PT ;  /* 0x8000000013037812 */ /* 0x000fc800078ec0ff */
[----:B------:R-:W-:-:S04]  /*5a30*/  SHF.R.U32.HI R3, RZ, 0x18, R3 ;  /* 0x00000018ff037819 */ /* 0x000fc80000011603 */
[----:B------:R-:W-:-:S05]  /*5a40*/  LOP3.LUT R3, R0, R3, RZ, 0xfc, !PT ;  /* 0x0000000300037212 */ /* 0x000fca00078efcff */
[----:B------:R0:W-:Y:S01]  /*5a50*/  STG.E.U8 [R8.64], R3 ;  /* 0x0000000308007986 */ /* 0x0001e2000c101124 */
[----:B------:R-:W-:Y:S05]  /*5a60*/  BRA `(.L_x_31688) ;  /* 0x0000073000007947 */ /* 0x000fea0003800000 */
.L_x_31698:
[----:B------:R-:W-:-:S04]  /*5a70*/  LOP3.LUT R19, R19, 0xff, RZ, 0xc0, !PT ;  /* 0x000000ff13137812 */ /* 0x000fc800078ec0ff */
[----:B------:R-:W0:Y:S02]  /*5a80*/  I2F.U16 R0, R19 ;  /* 0x0000001300007306 */ /* 0x000e240000101000 */
[----:B0-----:R-:W-:-:S05]  /*5a90*/  F2FP.BF16.PACK_AB R0, RZ, R0 ;  /* 0x00000000ff00723e */ /* 0x001fca00000010ff */
[----:B------:R0:W-:Y:S01]  /*5aa0*/  STG.E.U16 [R8.64], R0 ;  /* 0x0000000008007986 */ /* 0x0001e2000c101524 */
[----:B------:R-:W-:Y:S05]  /*5ab0*/  BRA `(.L_x_31688) ;  /* 0x000006e000007947 */ /* 0x000fea0003800000 */
.L_x_31695:
        /* <DEDUP_REMOVED lines=11> */
.L_x_31707:
        /* <DEDUP_REMOVED lines=18> */
.L_x_31710:
[----:B------:R-:W-:-:S04]  /*5c90*/  LOP3.LUT R3, R19, 0x80000000, RZ, 0xc0, !PT ;  /* 0x8000000013037812 */ /* 0x000fc800078ec0ff */
[----:B------:R-:W-:-:S04]  /*5ca0*/  SHF.R.U32.HI R3, RZ, 0x18, R3 ;  /* 0x00000018ff037819 */ /* 0x000fc80000011603 */
[----:B------:R-:W-:-:S04]  /*5cb0*/  LOP3.LUT R0, R0, R3, RZ, 0xfc, !PT ;  /* 0x0000000300007212 */ /* 0x000fc800078efcff */
[----:B------:R-:W-:Y:S02]  /*5cc0*/  PRMT R4, R0, 0x7610, R4 ;  /* 0x0000761000047816 */ /* 0x000fe40000000004 */
.L_x_31709:
[----:B------:R-:W-:Y:S05]  /*5cd0*/  BSYNC B0 ;  /* 0x0000000000007941 */ /* 0x000fea0003800000 */
.L_x_31708:
[----:B------:R0:W-:Y:S01]  /*5ce0*/  STG.E.U8 [R8.64], R4 ;  /* 0x0000000408007986 */ /* 0x0001e2000c101124 */
[----:B------:R-:W-:Y:S05]  /*5cf0*/  BRA `(.L_x_31688) ;  /* 0x000004a000007947 */ /* 0x000fea0003800000 */
.L_x_31706:
        /* <DEDUP_REMOVED lines=18> */
.L_x_31713:
[----:B------:R-:W-:-:S04]  /*5e20*/  LOP3.LUT R3, R19, 0x80000000, RZ, 0xc0, !PT ;  /* 0x8000000013037812 */ /* 0x000fc800078ec0ff */
[----:B------:R-:W-:-:S04]  /*5e30*/  SHF.R.U32.HI R3, RZ, 0x18, R3 ;  /* 0x00000018ff037819 */ /* 0x000fc80000011603 */
[----:B------:R-:W-:-:S04]  /*5e40*/  LOP3.LUT R0, R0, R3, RZ, 0xfc, !PT ;  /* 0x0000000300007212 */ /* 0x000fc800078efcff */
[----:B------:R-:W-:Y:S02]  /*5e50*/  PRMT R4, R0, 0x7610, R4 ;  /* 0x0000761000047816 */ /* 0x000fe40000000004 */
.L_x_31712:
[----:B------:R-:W-:Y:S05]  /*5e60*/  BSYNC B0 ;  /* 0x0000000000007941 */ /* 0x000fea0003800000 */
.L_x_31711:
[----:B------:R0:W-:Y:S01]  /*5e70*/  STG.E.U8 [R8.64], R4 ;  /* 0x0000000408007986 */ /* 0x0001e2000c101124 */
[----:B------:R-:W-:Y:S05]  /*5e80*/  BRA `(.L_x_31688) ;  /* 0x0000031000007947 */ /* 0x000fea0003800000 */
.L_x_31705:
        /* <DEDUP_REMOVED lines=23> */
.L_x_31687:
        /* <DEDUP_REMOVED lines=20> */
.L_x_31715:
[----:B------:R-:W-:Y:S01]  /*6140*/  LOP3.LUT R4, R19, 0xff, RZ, 0xc0, !PT ;  /* 0x000000ff13047812 */ /* 0x000fe200078ec0ff */
[----:B------:R-:W-:-:S05]  /*6150*/  IMAD.MOV.U32 R5, RZ, RZ, RZ ;  /* 0x000000ffff057224 */ /* 0x000fca00078e00ff */
[----:B------:R0:W-:Y:S01]  /*6160*/  STG.E.64 [R8.64], R4 ;  /* 0x0000000408007986 */ /* 0x0001e2000c101b24 */
[----:B------:R-:W-:Y:S05]  /*6170*/  BRA `(.L_x_31688) ;  /* 0x0000002000007947 */ /* 0x000fea0003800000 */
.L_x_31714:
[----:B------:R-:W-:-:S05]  /*6180*/  LOP3.LUT R19, R19, 0xff, RZ, 0xc0, !PT ;  /* 0x000000ff13137812 */ /* 0x000fca00078ec0ff */
[----:B------:R0:W-:Y:S02]  /*6190*/  STG.E [R8.64], R19 ;  /* 0x0000001308007986 */ /* 0x0001e4000c101924 */
.L_x_31688:
        /* <DEDUP_REMOVED lines=21> */
.L_x_31719:
[----:B------:R0:W-:Y:S01]  /*62f0*/  STG.E.U8 [R8.64], R22 ;  /* 0x0000001608007986 */ /* 0x0001e2000c101124 */
[----:B------:R-:W-:Y:S05]  /*6300*/  BRA `(.L_x_31721) ;  /* 0x00000e9000007947 */ /* 0x000fea0003800000 */
.L_x_31718:
        /* <DEDUP_REMOVED lines=10> */
.L_x_31723:
[----:B------:R-:W-:-:S05]  /*63b0*/  LOP3.LUT R3, R22, 0xff, RZ, 0xc0, !PT ;  /* 0x000000ff16037812 */ /* 0x000fca00078ec0ff */
[----:B------:R0:W-:Y:S01]  /*63c0*/  STG.E [R8.64], R3 ;  /* 0x0000000308007986 */ /* 0x0001e2000c101924 */
[----:B------:R-:W-:Y:S05]  /*63d0*/  BRA `(.L_x_31721) ;  /* 0x00000dc000007947 */ /* 0x000fea0003800000 */
.L_x_31722:
[----:B------:R-:W-:-:S05]  /*63e0*/  LOP3.LUT R3, R22, 0xff, RZ, 0xc0, !PT ;  /* 0x000000ff16037812 */ /* 0x000fca00078ec0ff */
[----:B------:R0:W-:Y:S01]  /*63f0*/  STG.E.U16 [R8.64], R3 ;  /* 0x0000000308007986 */ /* 0x0001e2000c101524 */
[----:B------:R-:W-:Y:S05]  /*6400*/  BRA `(.L_x_31721) ;  /* 0x00000d9000007947 */ /* 0x000fea0003800000 */
.L_x_31717:
        /* <DEDUP_REMOVED lines=10> */
.L_x_31725:
[----:B------:R-:W-:-:S04]  /*64b0*/  LOP3.LUT R22, R22, 0xff, RZ, 0xc0, !PT ;  /* 0x000000ff16167812 */ /* 0x000fc800078ec0ff */
[----:B------:R-:W0:Y:S02]  /*64c0*/  I2F.U16 R0, R22 ;  /* 0x0000001600007306 */ /* 0x000e240000101000 */
[----:B0-----:R-:W-:-:S05]  /*64d0*/  F2FP.PACK_AB R0, RZ, R0 ;  /* 0x00000000ff00723e */ /* 0x001fca00000000ff */
[----:B------:R0:W-:Y:S01]  /*64e0*/  STG.E.U16 [R8.64], R0 ;  /* 0x0000000008007986 */ /* 0x0001e2000c101524 */
[----:B------:R-:W-:Y:S05]  /*64f0*/  BRA `(.L_x_31721) ;  /* 0x00000ca000007947 */ /* 0x000fea0003800000 */
.L_x_31724:
        /* <DEDUP_REMOVED lines=11> */
.L_x_31727:
[----:B------:R-:W-:-:S06]  /*65b0*/  LOP3.LUT R22, R22, 0xff, RZ, 0xc0, !PT ;  /* 0x000000ff16167812 */ /* 0x000fcc00078ec0ff */
[----:B------:R-:W0:Y:S02]  /*65c0*/  I2F.U16 R22, R22 ;  /* 0x0000001600167306 */ /* 0x000e240000101000 */
[----:B0-----:R-:W-:-:S04]  /*65d0*/  F2FP.PACK_AB R3, RZ, R22 ;  /* 0x00000016ff03723e */ /* 0x001fc800000000ff */
[----:B------:R-:W-:-:S05]  /*65e0*/  PRMT R3, R3, 0x5410, RZ ;  /* 0x0000541003037816 */ /* 0x000fca00000000ff */
[----:B------:R0:W-:Y:S01]  /*65f0*/  STG.E [R8.64], R3 ;  /* 0x0000000308007986 */ /* 0x0001e2000c101924 */
[----:B------:R-:W-:Y:S05]  /*6600*/  BRA `(.L_x_31721) ;  /* 0x00000b9000007947 */ /* 0x000fea0003800000 */
.L_x_31726:
[----:B------:R-:W-:-:S06]  /*6610*/  LOP3.LUT R4, R22, 0xff, RZ, 0xc0, !PT ;  /* 0x000000ff16047812 */ /* 0x000fcc00078ec0ff */
[----:B------:R-:W0:Y:S02]  /*6620*/  I2F.F64.U16 R4, R4 ;  /* 0x0000000400047312 */ /* 0x000e240000101800 */
[----:B0-----:R0:W-:Y:S01]  /*6630*/  STG.E.64 [R8.64], R4 ;  /* 0x0000000408007986 */ /* 0x0011e2000c101b24 */
[----:B------:R-:W-:Y:S05]  /*6640*/  BRA `(.L_x_31721) ;  /* 0x00000b5000007947 */ /* 0x000fea0003800000 */
.L_x_31716:
        /* <DEDUP_REMOVED lines=12> */
.L_x_31730:
[----:B------:R-:W-:Y:S01]  /*6710*/  LOP3.LUT R4, R22, 0xff, RZ, 0xc0, !PT ;  /* 0x000000ff16047812 */ /* 0x000fe200078ec0ff */
[----:B------:R-:W-:-:S05]  /*6720*/  CS2R R6, SRZ ;  /* 0x0000000000067805 */ /* 0x000fca000001ff00 */
[----:B------:R-:W0:Y:S02]  /*6730*/  I2F.F64.U16 R4, R4 ;  /* 0x0000000400047312 */ /* 0x000e240000101800 */
[----:B0-----:R0:W-:Y:S01]  /*6740*/  STG.E.128 [R8.64], R4 ;  /* 0x0000000408007986 */ /* 0x0011e2000c101d24 */
[----:B------:R-:W-:Y:S05]  /*6750*/  BRA `(.L_x_31721) ;  /* 0x00000a4000007947 */ /* 0x000fea0003800000 */
.L_x_31729:
        /* <DEDUP_REMOVED lines=22> */
.L_x_31734:
[----:B------:R-:W-:Y:S05]  /*68c0*/  BSYNC B0 ;  /* 0x0000000000007941 */ /* 0x000fea0003800000 */
.L_x_31733:
[----:B------:R-:W-:-:S05]  /*68d0*/  LOP3.LUT R5, R0, R5, RZ, 0xfc, !PT ;  /* 0x0000000500057212 */ /* 0x000fca00078efcff */
[----:B------:R0:W-:Y:S01]  /*68e0*/  STG.E.U8 [R8.64], R5 ;  /* 0x0000000508007986 */ /* 0x0001e2000c101124 */
[----:B------:R-:W-:Y:S05]  /*68f0*/  BRA `(.L_x_31721) ;  /* 0x000008a000007947 */ /* 0x000fea0003800000 */
.L_x_31732:
        /* <DEDUP_REMOVED lines=14> */
.L_x_31736:
[----:B------:R-:W-:Y:S01]  /*69e0*/  IMAD.MOV.U32 R0, RZ, RZ, 0x7f ;  /* 0x0000007fff007424 */ /* 0x000fe200078e00ff */
[----:B------:R-:W-:-:S04]  /*69f0*/  ISETP.GT.U32.AND P0, PT, R3, 0x7f800000, PT ;  /* 0x7f8000000300780c */ /* 0x000fc80003f04070 */
[----:B------:R-:W-:-:S04]  /*6a00*/  SEL R0, R0, 0x7c, P0 ;  /* 0x0000007c00007807 */ /* 0x000fc80000000000 */
.L_x_31737:
[----:B------:R-:W-:Y:S05]  /*6a10*/  BSYNC B0 ;  /* 0x0000000000007941 */ /* 0x000fea0003800000 */
.L_x_31735:
[----:B------:R-:W-:-:S04]  /*6a20*/  LOP3.LUT R3, R5, 0x80000000, RZ, 0xc0, !PT ;  /* 0x8000000005037812 */ /* 0x000fc800078ec0ff */
[----:B------:R-:W-:-:S04]  /*6a30*/  SHF.R.U32.HI R3, RZ, 0x18, R3 ;  /* 0x00000018ff037819 */ /* 0x000fc80000011603 */
[----:B------:R-:W-:-:S05]  /*6a40*/  LOP3.LUT R3, R0, R3, RZ, 0xfc, !PT ;  /* 0x0000000300037212 */ /* 0x000fca00078efcff */
[----:B------:R0:W-:Y:S01]  /*6a50*/  STG.E.U8 [R8.64], R3 ;  /* 0x0000000308007986 */ /* 0x0001e2000c101124 */
[----:B------:R-:W-:Y:S05]  /*6a60*/  BRA `(.L_x_31721) ;  /* 0x0000073000007947 */ /* 0x000fea0003800000 */
.L_x_31731:
[----:B------:R-:W-:-:S04]  /*6a70*/  LOP3.LUT R22, R22, 0xff, RZ, 0xc0, !PT ;  /* 0x000000ff16167812 */ /* 0x000fc800078ec0ff */
[----:B------:R-:W0:Y:S02]  /*6a80*/  I2F.U16 R0, R22 ;  /* 0x0000001600007306 */ /* 0x000e240000101000 */
[----:B0-----:R-:W-:-:S05]  /*6a90*/  F2FP.BF16.PACK_AB R0, RZ, R0 ;  /* 0x00000000ff00723e */ /* 0x001fca00000010ff */
[----:B------:R0:W-:Y:S01]  /*6aa0*/  STG.E.U16 [R8.64], R0 ;  /* 0x0000000008007986 */ /* 0x0001e2000c101524 */
[----:B------:R-:W-:Y:S05]  /*6ab0*/  BRA `(.L_x_31721) ;  /* 0x000006e000007947 */ /* 0x000fea0003800000 */
.L_x_31728:
        /* <DEDUP_REMOVED lines=11> */
.L_x_31740:
        /* <DEDUP_REMOVED lines=18> */
.L_x_31743:
[----:B------:R-:W-:-:S04]  /*6c90*/  LOP3.LUT R3, R5, 0x80000000, RZ, 0xc0, !PT ;  /* 0x8000000005037812 */ /* 0x000fc800078ec0ff */
[----:B------:R-:W-:-:S04]  /*6ca0*/  SHF.R.U32.HI R3, RZ, 0x18, R3 ;  /* 0x00000018ff037819 */ /* 0x000fc80000011603 */
[----:B------:R-:W-:-:S04]  /*6cb0*/  LOP3.LUT R0, R0, R3, RZ, 0xfc, !PT ;  /* 0x0000000300007212 */ /* 0x000fc800078efcff */
[----:B------:R-:W-:Y:S02]  /*6cc0*/  PRMT R4, R0, 0x7610, R4 ;  /* 0x0000761000047816 */ /* 0x000fe40000000004 */
.L_x_31742:
[----:B------:R-:W-:Y:S05]  /*6cd0*/  BSYNC B0 ;  /* 0x0000000000007941 */ /* 0x000fea0003800000 */
.L_x_31741:
[----:B------:R0:W-:Y:S01]  /*6ce0*/  STG.E.U8 [R8.64], R4 ;  /* 0x0000000408007986 */ /* 0x0001e2000c101124 */
[----:B------:R-:W-:Y:S05]  /*6cf0*/  BRA `(.L_x_31721) ;  /* 0x000004a000007947 */ /* 0x000fea0003800000 */
.L_x_31739:
        /* <DEDUP_REMOVED lines=18> */
.L_x_31746:
[----:B------:R-:W-:-:S04]  /*6e20*/  LOP3.LUT R3, R5, 0x80000000, RZ, 0xc0, !PT ;  /* 0x8000000005037812 */ /* 0x000fc800078ec0ff */
[----:B------:R-:W-:-:S04]  /*6e30*/  SHF.R.U32.HI R3, RZ, 0x18, R3 ;  /* 0x00000018ff037819 */ /* 0x000fc80000011603 */
[----:B------:R-:W-:-:S04]  /*6e40*/  LOP3.LUT R0, R0, R3, RZ, 0xfc, !PT ;  /* 0x0000000300007212 */ /* 0x000fc800078efcff */
[----:B------:R-:W-:Y:S02]  /*6e50*/  PRMT R4, R0, 0x7610, R4 ;  /* 0x0000761000047816 */ /* 0x000fe40000000004 */
.L_x_31745:
[----:B------:R-:W-:Y:S05]  /*6e60*/  BSYNC B0 ;  /* 0x0000000000007941 */ /* 0x000fea0003800000 */
.L_x_31744:
[----:B------:R0:W-:Y:S01]  /*6e70*/  STG.E.U8 [R8.64], R4 ;  /* 0x0000000408007986 */ /* 0x0001e2000c101124 */
[----:B------:R-:W-:Y:S05]  /*6e80*/  BRA `(.L_x_31721) ;  /* 0x0000031000007947 */ /* 0x000fea0003800000 */
.L_x_31738:
        /* <DEDUP_REMOVED lines=23> */
.L_x_31720:
        /* <DEDUP_REMOVED lines=20> */
.L_x_31748:
[----:B------:R-:W-:Y:S01]  /*7140*/  LOP3.LUT R4, R22, 0xff, RZ, 0xc0, !PT ;  /* 0x000000ff16047812 */ /* 0x000fe200078ec0ff */
[----:B------:R-:W-:-:S05]  /*7150*/  IMAD.MOV.U32 R5, RZ, RZ, RZ ;  /* 0x000000ffff057224 */ /* 0x000fca00078e00ff */
[----:B------:R0:W-:Y:S01]  /*7160*/  STG.E.64 [R8.64], R4 ;  /* 0x0000000408007986 */ /* 0x0001e2000c101b24 */
[----:B------:R-:W-:Y:S05]  /*7170*/  BRA `(.L_x_31721) ;  /* 0x0000002000007947 */ /* 0x000fea0003800000 */
.L_x_31747:
[----:B------:R-:W-:-:S05]  /*7180*/  LOP3.LUT R3, R22, 0xff, RZ, 0xc0, !PT ;  /* 0x000000ff16037812 */ /* 0x000fca00078ec0ff */
[----:B------:R0:W-:Y:S02]  /*7190*/  STG.E [R8.64], R3 ;  /* 0x0000000308007986 */ /* 0x0001e4000c101924 */
.L_x_31721:
[----:B------:R-:W-:Y:S02]  /*71a0*/  IADD3 R2, R2, 0x80, RZ ;  /* 0x0000008002027810 */ /* 0x000fe40007ffe0ff */
.L_x_31682:
[----:B------:R-:W-:Y:S05]  /*71b0*/  BSYNC B6 ;  /* 0x0000000000067941 */ /* 0x000fea0003800000 */
.L_x_31681:
        /* <DEDUP_REMOVED lines=19> */
.L_x_31752:
[----:B------:R-:W-:Y:S01]  /*72f0*/  STG.E.U8 [R2.64], R23 ;  /* 0x0000001702007986 */ /* 0x000fe2000c101124 */
[----:B------:R-:W-:Y:S05]  /*7300*/  EXIT ;  /* 0x000000000000794d */ /* 0x000fea0003800000 */
.L_x_31751:
        /* <DEDUP_REMOVED lines=10> */
.L_x_31755:
[----:B------:R-:W-:-:S05]  /*73b0*/  LOP3.LUT R23, R23, 0xff, RZ, 0xc0, !PT ;  /* 0x000000ff17177812 */ /* 0x000fca00078ec0ff */
[----:B------:R-:W-:Y:S01]  /*73c0*/  STG.E [R2.64], R23 ;  /* 0x0000001702007986 */ /* 0x000fe2000c101924 */
[----:B------:R-:W-:Y:S05]  /*73d0*/  EXIT ;  /* 0x000000000000794d */ /* 0x000fea0003800000 */
.L_x_31754:
[----:B------:R-:W-:-:S05]  /*73e0*/  LOP3.LUT R23, R23, 0xff, RZ, 0xc0, !PT ;  /* 0x000000ff17177812 */ /* 0x000fca00078ec0ff */
[----:B------:R-:W-:Y:S01]  /*73f0*/  STG.E.U16 [R2.64], R23 ;  /* 0x0000001702007986 */ /* 0x000fe2000c101524 */
[----:B------:R-:W-:Y:S05]  /*7400*/  EXIT ;  /* 0x000000000000794d */ /* 0x000fea0003800000 */
.L_x_31750:
        /* <DEDUP_REMOVED lines=10> */
.L_x_31757:
[----:B------:R-:W-:-:S04]  /*74b0*/  LOP3.LUT R23, R23, 0xff, RZ, 0xc0, !PT ;  /* 0x000000ff17177812 */ /* 0x000fc800078ec0ff */
[----:B------:R-:W0:Y:S02]  /*74c0*/  I2F.U16 R0, R23 ;  /* 0x0000001700007306 */ /* 0x000e240000101000 */
[----:B0-----:R-:W-:-:S05]  /*74d0*/  F2FP.PACK_AB R0, RZ, R0 ;  /* 0x00000000ff00723e */ /* 0x001fca00000000ff */
[----:B------:R-:W-:Y:S01]  /*74e0*/  STG.E.U16 [R2.64], R0 ;  /* 0x0000000002007986 */ /* 0x000fe2000c101524 */
[----:B------:R-:W-:Y:S05]  /*74f0*/  EXIT ;  /* 0x000000000000794d */ /* 0x000fea0003800000 */
.L_x_31756:
        /* <DEDUP_REMOVED lines=11> */
.L_x_31759:
[----:B------:R-:W-:-:S06]  /*75b0*/  LOP3.LUT R23, R23, 0xff, RZ, 0xc0, !PT ;  /* 0x000000ff17177812 */ /* 0x000fcc00078ec0ff */
[----:B------:R-:W0:Y:S02]  /*75c0*/  I2F.U16 R23, R23 ;  /* 0x0000001700177306 */ /* 0x000e240000101000 */
[----:B0-----:R-:W-:-:S04]  /*75d0*/  F2FP.PACK_AB R5, RZ, R23 ;  /* 0x00000017ff05723e */ /* 0x001fc800000000ff */
[----:B------:R-:W-:-:S05]  /*75e0*/  PRMT R5, R5, 0x5410, RZ ;  /* 0x0000541005057816 */ /* 0x000fca00000000ff */
[----:B------:R-:W-:Y:S01]  /*75f0*/  STG.E [R2.64], R5 ;  /* 0x0000000502007986 */ /* 0x000fe2000c101924 */
[----:B------:R-:W-:Y:S05]  /*7600*/  EXIT ;  /* 0x000000000000794d */ /* 0x000fea0003800000 */
.L_x_31758:
[----:B------:R-:W-:-:S06]  /*7610*/  LOP3.LUT R4, R23, 0xff, RZ, 0xc0, !PT ;  /* 0x000000ff17047812 */ /* 0x000fcc00078ec0ff */
[----:B------:R-:W0:Y:S02]  /*7620*/  I2F.F64.U16 R4, R4 ;  /* 0x0000000400047312 */ /* 0x000e240000101800 */
[----:B0-----:R-:W-:Y:S01]  /*7630*/  STG.E.64 [R2.64], R4 ;  /* 0x0000000402007986 */ /* 0x001fe2000c101b24 */
[----:B------:R-:W-:Y:S05]  /*7640*/  EXIT ;  /* 0x000000000000794d */ /* 0x000fea0003800000 */
.L_x_31749:
        /* <DEDUP_REMOVED lines=12> */
.L_x_31762:
[----:B------:R-:W-:Y:S01]  /*7710*/  LOP3.LUT R4, R23, 0xff, RZ, 0xc0, !PT ;  /* 0x000000ff17047812 */ /* 0x000fe200078ec0ff */
[----:B------:R-:W-:-:S05]  /*7720*/  CS2R R6, SRZ ;  /* 0x0000000000067805 */ /* 0x000fca000001ff00 */
[----:B------:R-:W0:Y:S02]  /*7730*/  I2F.F64.U16 R4, R4 ;  /* 0x0000000400047312 */ /* 0x000e240000101800 */
[----:B0-----:R-:W-:Y:S01]  /*7740*/  STG.E.128 [R2.64], R4 ;  /* 0x0000000402007986 */ /* 0x001fe2000c101d24 */
[----:B------:R-:W-:Y:S05]  /*7750*/  EXIT ;  /* 0x000000000000794d */ /* 0x000fea0003800000 */
.L_x_31761:
        /* <DEDUP_REMOVED lines=22> */
.L_x_31766:
[----:B------:R-:W-:Y:S05]  /*78c0*/  BSYNC B0 ;  /* 0x0000000000007941 */ /* 0x000fea0003800000 */
.L_x_31765:
[----:B------:R-:W-:-:S05]  /*78d0*/  LOP3.LUT R5, R0, R5, RZ, 0xfc, !PT ;  /* 0x0000000500057212 */ /* 0x000fca00078efcff */
[----:B------:R-:W-:Y:S01]  /*78e0*/  STG.E.U8 [R2.64], R5 ;  /* 0x0000000502007986 */ /* 0x000fe2000c101124 */
[----:B------:R-:W-:Y:S05]  /*78f0*/  EXIT ;  /* 0x000000000000794d */ /* 0x000fea0003800000 */
.L_x_31764:
        /* <DEDUP_REMOVED lines=14> */
.L_x_31768:
[----:B------:R-:W-:Y:S01]  /*79e0*/  IMAD.MOV.U32 R0, RZ, RZ, 0x7f ;  /* 0x0000007fff007424 */ /* 0x000fe200078e00ff */
[----:B------:R-:W-:-:S04]  /*79f0*/  ISETP.GT.U32.AND P0, PT, R4, 0x7f800000, PT ;  /* 0x7f8000000400780c */ /* 0x000fc80003f04070 */
[----:B------:R-:W-:-:S04]  /*7a00*/  SEL R0, R0, 0x7c, P0 ;  /* 0x0000007c00007807 */ /* 0x000fc80000000000 */
.L_x_31769:
[----:B------:R-:W-:Y:S05]  /*7a10*/  BSYNC B0 ;  /* 0x0000000000007941 */ /* 0x000fea0003800000 */
.L_x_31767:
[----:B------:R-:W-:-:S04]  /*7a20*/  LOP3.LUT R4, R23, 0x80000000, RZ, 0xc0, !PT ;  /* 0x8000000017047812 */ /* 0x000fc800078ec0ff */
[----:B------:R-:W-:-:S04]  /*7a30*/  SHF.R.U32.HI R5, RZ, 0x18, R4 ;  /* 0x00000018ff057819 */ /* 0x000fc80000011604 */
[----:B------:R-:W-:-:S05]  /*7a40*/  LOP3.LUT R5, R0, R5, RZ, 0xfc, !PT ;  /* 0x0000000500057212 */ /* 0x000fca00078efcff */
[----:B------:R-:W-:Y:S01]  /*7a50*/  STG.E.U8 [R2.64], R5 ;  /* 0x0000000502007986 */ /* 0x000fe2000c101124 */
[----:B------:R-:W-:Y:S05]  /*7a60*/  EXIT ;  /* 0x000000000000794d */ /* 0x000fea0003800000 */
.L_x_31763:
[----:B------:R-:W-:-:S04]  /*7a70*/  LOP3.LUT R23, R23, 0xff, RZ, 0xc0, !PT ;  /* 0x000000ff17177812 */ /* 0x000fc800078ec0ff */
[----:B------:R-:W0:Y:S02]  /*7a80*/  I2F.U16 R0, R23 ;  /* 0x0000001700007306 */ /* 0x000e240000101000 */
[----:B0-----:R-:W-:-:S05]  /*7a90*/  F2FP.BF16.PACK_AB R0, RZ, R0 ;  /* 0x00000000ff00723e */ /* 0x001fca00000010ff */
[----:B------:R-:W-:Y:S01]  /*7aa0*/  STG.E.U16 [R2.64], R0 ;  /* 0x0000000002007986 */ /* 0x000fe2000c101524 */
[----:B------:R-:W-:Y:S05]  /*7ab0*/  EXIT ;  /* 0x000000000000794d */ /* 0x000fea0003800000 */
.L_x_31760:
        /* <DEDUP_REMOVED lines=11> */
.L_x_31772:
        /* <DEDUP_REMOVED lines=18> */
.L_x_31775:
[----:B------:R-:W-:-:S04]  /*7c90*/  LOP3.LUT R0, R23, 0x80000000, RZ, 0xc0, !PT ;  /* 0x8000000017007812 */ /* 0x000fc800078ec0ff */
[----:B------:R-:W-:-:S04]  /*7ca0*/  SHF.R.U32.HI R5, RZ, 0x18, R0 ;  /* 0x00000018ff057819 */ /* 0x000fc80000011600 */
[----:B------:R-:W-:-:S04]  /*7cb0*/  LOP3.LUT R4, R4, R5, RZ, 0xfc, !PT ;  /* 0x0000000504047212 */ /* 0x000fc800078efcff */
[----:B------:R-:W-:Y:S02]  /*7cc0*/  PRMT R0, R4, 0x7610, R0 ;  /* 0x0000761004007816 */ /* 0x000fe40000000000 */
.L_x_31774:
[----:B------:R-:W-:Y:S05]  /*7cd0*/  BSYNC B0 ;  /* 0x0000000000007941 */ /* 0x000fea0003800000 */
.L_x_31773:
[----:B------:R-:W-:Y:S01]  /*7ce0*/  STG.E.U8 [R2.64], R0 ;  /* 0x0000000002007986 */ /* 0x000fe2000c101124 */
[----:B------:R-:W-:Y:S05]  /*7cf0*/  EXIT ;  /* 0x000000000000794d */ /* 0x000fea0003800000 */
.L_x_31771:
        /* <DEDUP_REMOVED lines=18> */
.L_x_31778:
[----:B------:R-:W-:-:S04]  /*7e20*/  LOP3.LUT R0, R23, 0x80000000, RZ, 0xc0, !PT ;  /* 0x8000000017007812 */ /* 0x000fc800078ec0ff */
[----:B------:R-:W-:-:S04]  /*7e30*/  SHF.R.U32.HI R5, RZ, 0x18, R0 ;  /* 0x00000018ff057819 */ /* 0x000fc80000011600 */
[----:B------:R-:W-:-:S04]  /*7e40*/  LOP3.LUT R4, R4, R5, RZ, 0xfc, !PT ;  /* 0x0000000504047212 */ /* 0x000fc800078efcff */
[----:B------:R-:W-:Y:S02]  /*7e50*/  PRMT R0, R4, 0x7610, R0 ;  /* 0x0000761004007816 */ /* 0x000fe40000000000 */
.L_x_31777:
[----:B------:R-:W-:Y:S05]  /*7e60*/  BSYNC B0 ;  /* 0x0000000000007941 */ /* 0x000fea0003800000 */
.L_x_31776:
[----:B------:R-:W-:Y:S01]  /*7e70*/  STG.E.U8 [R2.64], R0 ;  /* 0x0000000002007986 */ /* 0x000fe2000c101124 */
[----:B------:R-:W-:Y:S05]  /*7e80*/  EXIT ;  /* 0x000000000000794d */ /* 0x000fea0003800000 */
.L_x_31770:
        /* <DEDUP_REMOVED lines=23> */
.L_x_31753:
        /* <DEDUP_REMOVED lines=20> */
.L_x_31780:
[----:B------:R-:W-:Y:S01]  /*8140*/  LOP3.LUT R4, R23, 0xff, RZ, 0xc0, !PT ;  /* 0x000000ff17047812 */ /* 0x000fe200078ec0ff */
[----:B------:R-:W-:-:S05]  /*8150*/  IMAD.MOV.U32 R5, RZ, RZ, RZ ;  /* 0x000000ffff057224 */ /* 0x000fca00078e00ff */
[----:B------:R-:W-:Y:S01]  /*8160*/  STG.E.64 [R2.64], R4 ;  /* 0x0000000402007986 */ /* 0x000fe2000c101b24 */
[----:B------:R-:W-:Y:S05]  /*8170*/  EXIT ;  /* 0x000000000000794d */ /* 0x000fea0003800000 */
.L_x_31779:
[----:B------:R-:W-:-:S05]  /*8180*/  LOP3.LUT R23, R23, 0xff, RZ, 0xc0, !PT ;  /* 0x000000ff17177812 */ /* 0x000fca00078ec0ff */
[----:B------:R-:W-:Y:S01]  /*8190*/  STG.E [R2.64], R23 ;  /* 0x0000001702007986 */ /* 0x000fe2000c101924 */
[----:B------:R-:W-:Y:S05]  /*81a0*/  EXIT ;  /* 0x000000000000794d */ /* 0x000fea0003800000 */
        .weak           $__internal_61_$__cuda_sm20_div_u16
        .type           $__internal_61_$__cuda_sm20_div_u16,@function
        .size           $__internal_61_$__cuda_sm20_div_u16,(.L_x_32531 - $__internal_61_$__cuda_sm20_div_u16)
$__internal_61_$__cuda_sm20_div_u16:
        /* <DEDUP_REMOVED lines=18> */
[----:B------:R-:W-:Y:S06]  /*82d0*/  RET.REL.NODEC R4 `(_ZN2at6native27unrolled_elementwise_kernelINS0_13BUnaryFunctorIhhhZZZNS0_15binary_internal21div_floor_kernel_cudaERNS_18TensorIteratorBaseEENKUlvE_clEvENKUlvE_clEvEUlhhE_EESt5arrayIPcLm2EELi4E23TrivialOffsetCalculatorILi1EjESE_NS0_6memory12LoadWithCastILi1EEENSF_13StoreWithCastILi1EEEEEviT_T0_T2_T3_T4_T5_) ;  /* 0xffff7d2004007950 */ /* 0x000fec0003c3ffff */
.L_x_31781:
        /* <DEDUP_REMOVED lines=10> */
.L_x_32531:


//--------------------- .text._ZN2at6native18elementwise_kernelILi128ELi4EZNS0_22gpu_kernel_impl_nocastINS0_13BUnaryFunctorIhhhZZZNS0_15binary_internal21div_floor_kernel_cudaERNS_18TensorIteratorBaseEENKUlvE_clEvENKUlvE_clEvEUlhhE_EEEEvS6_RKT_EUliE_EEviT1_ --------------------------
	.section	.text._ZN2at6native18elementwise_kernelILi128ELi4EZNS0_22gpu_kernel_impl_nocastINS0_13BUnaryFunctorIhhhZZZNS0_15binary_internal21div_floor_kernel_cudaERNS_18TensorIteratorBaseEENKUlvE_clEvENKUlvE_clEvEUlhhE_EEEEvS6_RKT_EUliE_EEviT1_,"ax",@progbits
	.sectioninfo	@"SHI_REGISTERS=17"
	.align	128
        .global         _ZN2at6native18elementwise_kernelILi128ELi4EZNS0_22gpu_kernel_impl_nocastINS0_13BUnaryFunctorIhhhZZZNS0_15binary_internal21div_floor_kernel_cudaERNS_18TensorIteratorBaseEENKUlvE_clEvENKUlvE_clEvEUlhhE_EEEEvS6_RKT_EUliE_EEviT1_
        .type           _ZN2at6native18elementwise_kernelILi128ELi4EZNS0_22gpu_kernel_impl_nocastINS0_13BUnaryFunctorIhhhZZZNS0_15binary_internal21div_floor_kernel_cudaERNS_18TensorIteratorBaseEENKUlvE_clEvENKUlvE_clEvEUlhhE_EEEEvS6_RKT_EUliE_EEviT1_,@function
        .size           _ZN2at6native18elementwise_kernelILi128ELi4EZNS0_22gpu_kernel_impl_nocastINS0_13BUnaryFunctorIhhhZZZNS0_15binary_internal21div_floor_kernel_cudaERNS_18TensorIteratorBaseEENKUlvE_clEvENKUlvE_clEvEUlhhE_EEEEvS6_RKT_EUliE_EEviT1_,(.L_x_32532 - _ZN2at6native18elementwise_kernelILi128ELi4EZNS0_22gpu_kernel_impl_nocastINS0_13BUnaryFunctorIhhhZZZNS0_15binary_internal21div_floor_kernel_cudaERNS_18TensorIteratorBaseEENKUlvE_clEvENKUlvE_clEvEUlhhE_EEEEvS6_RKT_EUliE_EEviT1_)
        .other          _ZN2at6native18elementwise_kernelILi128ELi4EZNS0_22gpu_kernel_impl_nocastINS0_13BUnaryFunctorIhhhZZZNS0_15binary_internal21div_floor_kernel_cudaERNS_18TensorIteratorBaseEENKUlvE_clEvENKUlvE_clEvEUlhhE_EEEEvS6_RKT_EUliE_EEviT1_,@"STO_CUDA_ENTRY STV_DEFAULT"
_ZN2at6native18elementwise_kernelILi128ELi4EZNS0_22gpu_kernel_impl_nocastINS0_13BUnaryFunctorIhhhZZZNS0_15binary_internal21div_floor_kernel_cudaERNS_18TensorIteratorBaseEENKUlvE_clEvENKUlvE_clEvEUlhhE_EEEEvS6_RKT_EUliE_EEviT1_:
.text._ZN2at6native18elementwise_kernelILi128ELi4EZNS0_22gpu_kernel_impl_nocastINS0_13BUnaryFunctorIhhhZZZNS0_15binary_internal21div_floor_kernel_cudaERNS_18TensorIteratorBaseEENKUlvE_clEvENKUlvE_clEvEUlhhE_EEEEvS6_RKT_EUliE_EEviT1_:
[----:B------:R-:W-:Y:S02]  /*0000*/  MOV R1, c[0x0][0x28] ;  /* 0x00000a0000017a02 */ /* 0x000fe40000000f00 */
[----:B------:R-:W0:Y:S01]  /*0010*/  S2R R3, SR_CTAID.X ;  /* 0x0000000000037919 */ /* 0x000e220000002500 */
[----:B------:R-:W-:Y:S01]  /*0020*/  ULDC.64 UR4, c[0x0][0x118] ;  /* 0x0000460000047ab9 */ /* 0x000fe20000000a00 */
[----:B------:R-:W-:Y:S01]  /*0030*/  BSSY B0, `(.L_x_31782) ;  /* 0x00000f4000007945 */ /* 0x000fe20003800000 */
[----:B------:R-:W-:Y:S01]  /*0040*/  ULDC.U8 UR6, c[0x0][0x371] ;  /* 0x0000dc4000067ab9 */ /* 0x000fe20000000000 */
        /* <DEDUP_REMOVED lines=231> */
.L_x_31784:
[----:B------:R-:W-:-:S05]  /*0ec0*/  IADD3 R4, P0, R4, c[0x0][0x368], RZ ;  /* 0x0000da0004047a10 */ /* 0x000fca0007f1e0ff */
[----:B------:R-:W-:-:S05]  /*0ed0*/  IMAD.X R5, RZ, RZ, c[0x0][0x36c], P0 ;  /* 0x0000db00ff057624 */ /* 0x000fca00000e06ff */
[----:B------:R0:W5:Y:S01]  /*0ee0*/  LDG.E.U8 R11, [R4.64] ;  /* 0x00000004040b7981 */ /* 0x000162000c1e1100 */
[----:B------:R-:W-:Y:S02]  /*0ef0*/  IADD3 R6, P0, R2, c[0x0][0x360], RZ ;  /* 0x0000d80002067a10 */ /* 0x000fe40007f1e0ff */
[----:B------:R-:W-:Y:S02]  /*0f00*/  MOV R12, UR6 ;  /* 0x00000006000c7c02 */ /* 0x000fe40008000f00 */
[----:B------:R-:W-:Y:S02]  /*0f10*/  IADD3.X R7, RZ, c[0x0][0x364], RZ, P0, !PT ;  /* 0x0000d900ff077a10 */ /* 0x000fe400007fe4ff */
[----:B------:R-:W-:Y:S02]  /*0f20*/  MOV R14, 0xf40 ;  /* 0x00000f40000e7802 */ /* 0x000fe40000000f00 */
[----:B0----5:R-:W-:Y:S05]  /*0f30*/  CALL.REL.NOINC `($__internal_62_$__cuda_sm20_div_u16) ;  /* 0x00002d3000007944 */ /* 0x021fea0003c00000 */
[----:B------:R0:W-:Y:S01]  /*0f40*/  STG.E.U8 [R6.64], R13 ;  /* 0x0000000d06007986 */ /* 0x0001e2000c101104 */
[----:B------:R-:W-:-:S04]  /*0f50*/  LEA R0, R3, R0, 0x9 ;  /* 0x0000000003007211 */ /* 0x000fc800078e48ff */
[----:B------:R-:W-:Y:S02]  /*0f60*/  IADD3 R5, R0, 0x80, RZ ;  /* 0x0000008000057810 */ /* 0x000fe40007ffe0ff */
.L_x_31783:
[----:B------:R-:W-:Y:S05]  /*0f70*/  BSYNC B0 ;  /* 0x0000000000007941 */ /* 0x000fea0003800000 */
.L_x_31782:
[----:B------:R-:W-:Y:S01]  /*0f80*/  ISETP.GE.AND P0, PT, R5, c[0x0][0x160], PT ;  /* 0x0000580005007a0c */ /* 0x000fe20003f06270 */
[----:B------:R-:W-:-:S12]  /*0f90*/  BSSY B0, `(.L_x_31785) ;  /* 0x00001de000007945 */ /* 0x000fd80003800000 */
[----:B------:R-:W-:Y:S05]  /*0fa0*/  @P0 BRA `(.L_x_31786) ;  /* 0x00001dc000000947 */ /* 0x000fea0003800000 */
        /* <DEDUP_REMOVED lines=227> */
.L_x_31787:
[----:B0-----:R-:W-:-:S04]  /*1de0*/  IADD3 R6, P0, R2, c[0x0][0x368], RZ ;  /* 0x0000da0002067a10 */ /* 0x001fc80007f1e0ff */
[----:B------:R-:W-:-:S05]  /*1df0*/  IADD3.X R7, RZ, c[0x0][0x36c], RZ, P0, !PT ;  /* 0x0000db00ff077a10 */ /* 0x000fca00007fe4ff */
[----:B------:R0:W5:Y:S01]  /*1e00*/  LDG.E.U8 R11, [R6.64] ;  /* 0x00000004060b7981 */ /* 0x000162000c1e1100 */
[----:B------:R-:W-:Y:S02]  /*1e10*/  IADD3 R2, P0, R0, c[0x0][0x360], RZ ;  /* 0x0000d80000027a10 */ /* 0x000fe40007f1e0ff */
[----:B------:R-:W-:Y:S02]  /*1e20*/  MOV R12, UR6 ;  /* 0x00000006000c7c02 */ /* 0x000fe40008000f00 */
[----:B------:R-:W-:Y:S02]  /*1e30*/  IADD3.X R3, RZ, c[0x0][0x364], RZ, P0, !PT ;  /* 0x0000d900ff037a10 */ /* 0x000fe400007fe4ff */
[----:B------:R-:W-:Y:S02]  /*1e40*/  MOV R14, 0x1e60 ;  /* 0x00001e60000e7802 */ /* 0x000fe40000000f00 */
[----:B0----5:R-:W-:Y:S05]  /*1e50*/  CALL.REL.NOINC `($__internal_62_$__cuda_sm20_div_u16) ;  /* 0x00001e1000007944 */ /* 0x021fea0003c00000 */
[----:B------:R0:W-:Y:S01]  /*1e60*/  STG.E.U8 [R2.64], R13 ;  /* 0x0000000d02007986 */ /* 0x0001e2000c101104 */
[----:B------:R-:W-:-:S04]  /*1e70*/  IADD3 R5, R5, 0x80, RZ ;  /* 0x0000008005057810 */ /* 0x000fc80007ffe0ff */
[----:B------:R-:W-:-:S13]  /*1e80*/  ISETP.GE.AND P0, PT, R5, c[0x0][0x160], PT ;  /* 0x0000580005007a0c */ /* 0x000fda0003f06270 */
[----:B------:R-:W-:Y:S05]  /*1e90*/  @P0 BRA `(.L_x_31786) ;  /* 0x00000ed000000947 */ /* 0x000fea0003800000 */
[----:B0-----:R-:W-:Y:S01]  /*1ea0*/  ISETP.NE.AND P0, PT, RZ, c[0x0][0x168], PT ;  /* 0x00005a00ff007a0c */ /* 0x001fe20003f05270 */
        /* <DEDUP_REMOVED lines=226> */
.L_x_31788:
        /* <DEDUP_REMOVED lines=9> */
[----:B------:R-:W-:-:S03]  /*2d60*/  IADD3 R5, R5, 0x80, RZ ;  /* 0x0000008005057810 */ /* 0x000fc60007ffe0ff */
.L_x_31786:
[----:B0-----:R-:W-:Y:S05]  /*2d70*/  BSYNC B0 ;  /* 0x0000000000007941 */ /* 0x001fea0003800000 */
.L_x_31785:
        /* <DEDUP_REMOVED lines=229> */
.L_x_31789:
[----:B------:R-:W-:-:S04]  /*3bd0*/  IADD3 R4, P0, R2, c[0x0][0x368], RZ ;  /* 0x0000da0002047a10 */ /* 0x000fc80007f1e0ff */
[----:B------:R-:W-:-:S05]  /*3be0*/  IADD3.X R5, RZ, c[0x0][0x36c], RZ, P0, !PT ;  /* 0x0000db00ff057a10 */ /* 0x000fca00007fe4ff */
[----:B------:R0:W5:Y:S01]  /*3bf0*/  LDG.E.U8 R11, [R4.64] ;  /* 0x00000004040b7981 */ /* 0x000162000c1e1100 */
[----:B------:R-:W-:Y:S02]  /*3c00*/  IADD3 R2, P0, R0, c[0x0][0x360], RZ ;  /* 0x0000d80000027a10 */ /* 0x000fe40007f1e0ff */
[----:B------:R-:W-:Y:S02]  /*3c10*/  MOV R12, UR6 ;  /* 0x00000006000c7c02 */ /* 0x000fe40008000f00 */
[----:B------:R-:W-:Y:S02]  /*3c20*/  IADD3.X R3, RZ, c[0x0][0x364], RZ, P0, !PT ;  /* 0x0000d900ff037a10 */ /* 0x000fe400007fe4ff */
[----:B------:R-:W-:Y:S02]  /*3c30*/  MOV R14, 0x3c50 ;  /* 0x00003c50000e7802 */ /* 0x000fe40000000f00 */
[----:B0----5:R-:W-:Y:S05]  /*3c40*/  CALL.REL.NOINC `($__internal_62_$__cuda_sm20_div_u16) ;  /* 0x0000002000007944 */ /* 0x021fea0003c00000 */
[----:B------:R-:W-:Y:S01]  /*3c50*/  STG.E.U8 [R2.64], R13 ;  /* 0x0000000d02007986 */ /* 0x000fe2000c101104 */
[----:B------:R-:W-:Y:S05]  /*3c60*/  EXIT ;  /* 0x000000000000794d */ /* 0x000fea0003800000 */
        .weak           $__internal_62_$__cuda_sm20_div_u16
        .type           $__internal_62_$__cuda_sm20_div_u16,@function
        .size           $__internal_62_$__cuda_sm20_div_u16,(.L_x_32532 - $__internal_62_$__cuda_sm20_div_u16)
$__internal_62_$__cuda_sm20_div_u16:
[----:B------:R-:W0:Y:S01]  /*3c70*/  I2F.U16 R4, R12 ;  /* 0x0000000c00047306 */ /* 0x000e220000101000 */
[----:B------:R-:W-:Y:S01]  /*3c80*/  HFMA2.MMA R8, -RZ, RZ, 15, 0 ;  /* 0x4b800000ff087435 */ /* 0x000fe200000001ff */
[----:B0-----:R-:W-:-:S02]  /*3c90*/  FSETP.GEU.AND P1, PT, |R4|, 1.175494350822287508e-38, PT ;  /* 0x008000000400780b */ /* 0x001fc40003f2e200 */
[----:B------:R-:W-:-:S07]  /*3ca0*/  FSETP.GT.AND P0, PT, |R4|, 8.50705917302346158658e+37, PT ;  /* 0x7e8000000400780b */ /* 0x000fce0003f04200 */
[----:B------:R-:W-:-:S04]  /*3cb0*/  FSEL R8, R8, 1, !P1 ;  /* 0x3f80000008087808 */ /* 0x000fc80004800000 */
[----:B------:R-:W-:Y:S02]  /*3cc0*/  FSEL R9, R8, 0.25, !P0 ;  /* 0x3e80000008097808 */ /* 0x000fe40004000000 */
[----:B------:R-:W-:Y:S02]  /*3cd0*/  ISETP.NE.U32.AND P0, PT, R12, RZ, PT ;  /* 0x000000ff0c00720c */ /* 0x000fe40003f05070 */
[----:B------:R-:W-:Y:S01]  /*3ce0*/  MOV R8, R14 ;  /* 0x0000000e00087202 */ /* 0x000fe20000000f00 */
[----:B------:R-:W-:Y:S02]  /*3cf0*/  FMUL R10, R4, R9 ;  /* 0x00000009040a7220 */ /* 0x000fe40000400000 */
[----:B------:R-:W-:Y:S08]  /*3d00*/  I2F.U16.RZ R4, R11 ;  /* 0x0000000b00047306 */ /* 0x000ff0000010d000 */
[----:B------:R-:W0:Y:S02]  /*3d10*/  MUFU.RCP R10, R10 ;  /* 0x0000000a000a7308 */ /* 0x000e240000001000 */
[----:B0-----:R-:W-:-:S05]  /*3d20*/  FMUL R9, R9, R10 ;  /* 0x0000000a09097220 */ /* 0x001fca0000400000 */
[----:B------:R-:W-:-:S05]  /*3d30*/  IADD3 R9, R9, 0x2, RZ ;  /* 0x0000000209097810 */ /* 0x000fca0007ffe0ff */
[----:B------:R-:W-:Y:S01]  /*3d40*/  FMUL.RZ R4, R4, R9 ;  /* 0x0000000904047220 */ /* 0x000fe2000040c000 */
[----:B------:R-:W-:-:S05]  /*3d50*/  HFMA2.MMA R9, -RZ, RZ, 0, 0 ;  /* 0x00000000ff097435 */ /* 0x000fca00000001ff */
[----:B------:R-:W0:Y:S02]  /*3d60*/  F2I.U32.TRUNC.NTZ R4, R4 ;  /* 0x0000000400047305 */ /* 0x000e24000020f000 */
[----:B0-----:R-:W-:Y:S02]  /*3d70*/  LOP3.LUT R13, R4, 0xffff, RZ, 0xc0, !PT ;  /* 0x0000ffff040d7812 */ /* 0x001fe400078ec0ff */
[----:B------:R-:W-:Y:S01]  /*3d80*/  @!P0 MOV R13, 0xffffffff ;  /* 0xffffffff000d8802 */ /* 0x000fe20000000f00 */
[----:B------:R-:W-:Y:S06]  /*3d90*/  RET.REL.NODEC R8 `(_ZN2at6native18elementwise_kernelILi128ELi4EZNS0_22gpu_kernel_impl_nocastINS0_13BUnaryFunctorIhhhZZZNS0_15binary_internal21div_floor_kernel_cudaERNS_18TensorIteratorBaseEENKUlvE_clEvENKUlvE_clEvEUlhhE_EEEEvS6_RKT_EUliE_EEviT1_) ;  /* 0xffffc26008007950 */ /* 0x000fec0003c3ffff */
.L_x_31790:
        /* <DEDUP_REMOVED lines=14> */
.L_x_32532:


//--------------------- .text._ZN2at6native27unrolled_elementwise_kernelINS0_13BUnaryFunctorIhhhZZZNS0_15binary_internal21div_floor_kernel_cudaERNS_18TensorIteratorBaseEENKUlvE_clEvENKUlvE_clEvEUlhhE_EESt5arrayIPcLm2EELi4E23TrivialOffsetCalculatorILi1EjESE_NS0_6memory15LoadWithoutCastENSF_16StoreWithoutCastEEEviT_T0_T2_T3_T4_T5_ --------------------------
	.section	.text._ZN2at6native27unrolled_elementwise_kernelINS0_13BUnaryFunctorIhhhZZZNS0_15binary_internal21div_floor_kernel_cudaERNS_18TensorIteratorBaseEENKUlvE_clEvENKUlvE_clEvEUlhhE_EESt5arrayIPcLm2EELi4E23TrivialOffsetCalculatorILi1EjESE_NS0_6memory15LoadWithoutCastENSF_16StoreWithoutCastEEEviT_T0_T2_T3_T4_T5_,"ax",@progbits
	.sectioninfo	@"SHI_REGISTERS=18"
	.align	128
        .global         _ZN2at6native27unrolled_elementwise_kernelINS0_13BUnaryFunctorIhhhZZZNS0_15binary_internal21div_floor_kernel_cudaERNS_18TensorIteratorBaseEENKUlvE_clEvENKUlvE_clEvEUlhhE_EESt5arrayIPcLm2EELi4E23TrivialOffsetCalculatorILi1EjESE_NS0_6memory15LoadWithoutCastENSF_16StoreWithoutCastEEEviT_T0_T2_T3_T4_T5_
        .type           _ZN2at6native27unrolled_elementwise_kernelINS0_13BUnaryFunctorIhhhZZZNS0_15binary_internal21div_floor_kernel_cudaERNS_18TensorIteratorBaseEENKUlvE_clEvENKUlvE_clEvEUlhhE_EESt5arrayIPcLm2EELi4E23TrivialOffsetCalculatorILi1EjESE_NS0_6memory15LoadWithoutCastENSF_16StoreWithoutCastEEEviT_T0_T2_T3_T4_T5_,@function
        .size           _ZN2at6native27unrolled_elementwise_kernelINS0_13BUnaryFunctorIhhhZZZNS0_15binary_internal21div_floor_kernel_cudaERNS_18TensorIteratorBaseEENKUlvE_clEvENKUlvE_clEvEUlhhE_EESt5arrayIPcLm2EELi4E23TrivialOffsetCalculatorILi1EjESE_NS0_6memory15LoadWithoutCastENSF_16StoreWithoutCastEEEviT_T0_T2_T3_T4_T5_,(.L_x_32533 - _ZN2at6native27unrolled_elementwise_kernelINS0_13BUnaryFunctorIhhhZZZNS0_15binary_internal21div_floor_kernel_cudaERNS_18TensorIteratorBaseEENKUlvE_clEvENKUlvE_clEvEUlhhE_EESt5arrayIPcLm2EELi4E23TrivialOffsetCalculatorILi1EjESE_NS0_6memory15LoadWithoutCastENSF_16StoreWithoutCastEEEviT_T0_T2_T3_T4_T5_)
        .other          _ZN2at6native27unrolled_elementwise_kernelINS0_13BUnaryFunctorIhhhZZZNS0_15binary_internal21div_floor_kernel_cudaERNS_18TensorIteratorBaseEENKUlvE_clEvENKUlvE_clEvEUlhhE_EESt5arrayIPcLm2EELi4E23TrivialOffsetCalculatorILi1EjESE_NS0_6memory15LoadWithoutCastENSF_16StoreWithoutCastEEEviT_T0_T2_T3_T4_T5_,@"STO_CUDA_ENTRY STV_DEFAULT"
_ZN2at6native27unrolled_elementwise_kernelINS0_13BUnaryFunctorIhhhZZZNS0_15binary_internal21div_floor_kernel_cudaERNS_18TensorIteratorBaseEENKUlvE_clEvENKUlvE_clEvEUlhhE_EESt5arrayIPcLm2EELi4E23TrivialOffsetCalculatorILi1EjESE_NS0_6memory15LoadWithoutCastENSF_16StoreWithoutCastEEEviT_T0_T2_T3_T4_T5_:
.text._ZN2at6native27unrolled_elementwise_kernelINS0_13BUnaryFunctorIhhhZZZNS0_15binary_internal21div_floor_kernel_cudaERNS_18TensorIteratorBaseEENKUlvE_clEvENKUlvE_clEvEUlhhE_EESt5arrayIPcLm2EELi4E23TrivialOffsetCalculatorILi1EjESE_NS0_6memory15LoadWithoutCastENSF_16StoreWithoutCastEEEviT_T0_T2_T3_T4_T5_:
        /* <DEDUP_REMOVED lines=12> */
[----:B------:R-:W-:-:S05]  /*00c0*/  @!P0 IADD3 R8, P4, R8, c[0x0][0x170], RZ ;  /* 0x00005c0008088a10 */ /* 0x000fca0007f9e0ff */
[----:B------:R-:W-:Y:S01]  /*00d0*/  @!P0 IMAD.X R9, RZ, RZ, c[0x0][0x174], P4 ;  /* 0x00005d00ff098624 */ /* 0x000fe200020e06ff */
[----:B------:R-:W-:Y:S02]  /*00e0*/  PRMT R6, RZ, 0x7610, R6 ;  /* 0x00007610ff067816 */ /* 0x000fe40000000006 */
[----:B------:R-:W-:Y:S02]  /*00f0*/  PRMT R4, RZ, 0x7610, R4 ;  /* 0x00007610ff047816 */ /* 0x000fe40000000004 */
[----:B------:R0:W5:Y:S01]  /*0100*/  @!P0 LDG.E.U8 R7, [R8.64] ;  /* 0x0000000408078981 */ /* 0x000162000c1e1100 */
[----:B------:R-:W-:Y:S01]  /*0110*/  @!P3 IMAD R12, R0, 0x200, R5 ;  /* 0x00000200000cb824 */ /* 0x000fe200078e0205 */
[----:B------:R-:W-:-:S04]  /*0120*/  @!P3 IADD3 R5, R5, 0x80, RZ ;  /* 0x000000800505b810 */ /* 0x000fc80007ffe0ff */
[----:B------:R-:W-:-:S13]  /*0130*/  ISETP.GE.AND P2, PT, R5, R2, PT ;  /* 0x000000020500720c */ /* 0x000fda0003f46270 */
[----:B------:R-:W-:Y:S01]  /*0140*/  @!P2 IMAD R14, R0, 0x200, R5 ;  /* 0x00000200000ea824 */ /* 0x000fe200078e0205 */
[----:B------:R-:W-:-:S04]  /*0150*/  @!P2 IADD3 R5, R5, 0x80, RZ ;  /* 0x000000800505a810 */ /* 0x000fc80007ffe0ff */
[----:B------:R-:W-:Y:S02]  /*0160*/  ISETP.GE.AND P1, PT, R5, R2, PT ;  /* 0x000000020500720c */ /* 0x000fe40003f26270 */
[----:B------:R-:W-:Y:S02]  /*0170*/  @!P3 IADD3 R12, P5, R12, c[0x0][0x170], RZ ;  /* 0x00005c000c0cba10 */ /* 0x000fe40007fbe0ff */
[----:B------:R-:W-:-:S03]  /*0180*/  @!P2 IADD3 R14, P4, R14, c[0x0][0x170], RZ ;  /* 0x00005c000e0eaa10 */ /* 0x000fc60007f9e0ff */
[----:B------:R-:W-:-:S06]  /*0190*/  @!P3 IMAD.X R13, RZ, RZ, c[0x0][0x174], P5 ;  /* 0x00005d00ff0db624 */ /* 0x000fcc00028e06ff */
[--C-:B------:R-:W-:Y:S01]  /*01a0*/  @!P1 IMAD R10, R0, 0x200, R5.reuse ;  /* 0x00000200000a9824 */ /* 0x100fe200078e0205 */
[----:B------:R-:W-:-:S04]  /*01b0*/  PRMT R5, RZ, 0x7610, R5 ;  /* 0x00007610ff057816 */ /* 0x000fc80000000005 */
[----:B------:R-:W-:Y:S01]  /*01c0*/  @!P1 IADD3 R10, P5, R10, c[0x0][0x170], RZ ;  /* 0x00005c000a0a9a10 */ /* 0x000fe20007fbe0ff */
[----:B------:R-:W-:Y:S01]  /*01d0*/  @!P2 IMAD.X R15, RZ, RZ, c[0x0][0x174], P4 ;  /* 0x00005d00ff0fa624 */ /* 0x000fe200020e06ff */
[----:B------:R0:W5:Y:S03]  /*01e0*/  @!P3 LDG.E.U8 R5, [R12.64] ;  /* 0x000000040c05b981 */ /* 0x000166000c1e1100 */
[----:B------:R-:W-:Y:S01]  /*01f0*/  @!P1 IMAD.X R11, RZ, RZ, c[0x0][0x174], P5 ;  /* 0x00005d00ff0b9624 */ /* 0x000fe200028e06ff */
[----:B------:R0:W5:Y:S04]  /*0200*/  @!P2 LDG.E.U8 R6, [R14.64] ;  /* 0x000000040e06a981 */ /* 0x000168000c1e1100 */
[----:B------:R0:W5:Y:S01]  /*0210*/  @!P1 LDG.E.U8 R4, [R10.64] ;  /* 0x000000040a049981 */ /* 0x000162000c1e1100 */
[----:B------:R-:W-:Y:S01]  /*0220*/  ULDC.U8 UR6, c[0x0][0x165] ;  /* 0x0000594000067ab9 */ /* 0x000fe20000000000 */
[----:B------:R-:W-:Y:S01]  /*0230*/  BSSY B0, `(.L_x_31791) ;  /* 0x0000007000007945 */ /* 0x000fe20003800000 */
[----:B------:R-:W-:Y:S05]  /*0240*/  @P0 BRA `(.L_x_31792) ;  /* 0x0000005000000947 */ /* 0x000fea0003800000 */
[----:B0----5:R-:W-:Y:S01]  /*0250*/  LOP3.LUT R12, R7, 0xff, RZ, 0xc0, !PT ;  /* 0x000000ff070c7812 */ /* 0x021fe200078ec0ff */
[----:B------:R-:W-:Y:S01]  /*0260*/  IMAD.U32 R13, RZ, RZ, UR6 ;  /* 0x00000006ff0d7e24 */ /* 0x000fe2000f8e00ff */
[----:B------:R-:W-:-:S02]  /*0270*/  MOV R14, 0x290 ;  /* 0x00000290000e7802 */ /* 0x000fc40000000f00 */
[----:B------:R-:W-:Y:S05]  /*0280*/  CALL.REL.NOINC `($__internal_63_$__cuda_sm20_div_u16) ;  /* 0x000003b000007944 */ /* 0x000fea0003c00000 */
[----:B------:R-:W-:Y:S02]  /*0290*/  IMAD.MOV.U32 R7, RZ, RZ, R13 ;  /* 0x000000ffff077224 */ /* 0x000fe400078e000d */
.L_x_31792:
[----:B------:R-:W-:Y:S05]  /*02a0*/  BSYNC B0 ;  /* 0x0000000000007941 */ /* 0x000fea0003800000 */
.L_x_31791:
[----:B0-----:R-:W-:Y:S01]  /*02b0*/  IADD3 R9, R3, 0x80, RZ ;  /* 0x0000008003097810 */ /* 0x001fe20007ffe0ff */
[----:B------:R-:W-:Y:S03]  /*02c0*/  BSSY B0, `(.L_x_31793) ;  /* 0x0000008000007945 */ /* 0x000fe60003800000 */
[----:B------:R-:W-:-:S13]  /*02d0*/  ISETP.GE.AND P1, PT, R9, R2, PT ;  /* 0x000000020900720c */ /* 0x000fda0003f26270 */
[----:B------:R-:W-:Y:S05]  /*02e0*/  @P1 BRA `(.L_x_31794) ;  /* 0x0000005000001947 */ /* 0x000fea0003800000 */
[----:B-----5:R-:W-:Y:S01]  /*02f0*/  LOP3.LUT R12, R5, 0xff, RZ, 0xc0, !PT ;  /* 0x000000ff050c7812 */ /* 0x020fe200078ec0ff */
[----:B------:R-:W-:Y:S01]  /*0300*/  IMAD.U32 R13, RZ, RZ, UR6 ;  /* 0x00000006ff0d7e24 */ /* 0x000fe2000f8e00ff */
[----:B------:R-:W-:Y:S02]  /*0310*/  MOV R14, 0x330 ;  /* 0x00000330000e7802 */ /* 0x000fe40000000f00 */
[----:B------:R-:W-:Y:S05]  /*0320*/  CALL.REL.NOINC `($__internal_63_$__cuda_sm20_div_u16) ;  /* 0x0000031000007944 */ /* 0x000fea0003c00000 */
[----:B------:R-:W-:Y:S02]  /*0330*/  IMAD.MOV.U32 R5, RZ, RZ, R13 ;  /* 0x000000ffff057224 */ /* 0x000fe400078e000d */
.L_x_31794:
[----:B------:R-:W-:Y:S05]  /*0340*/  BSYNC B0 ;  /* 0x0000000000007941 */ /* 0x000fea0003800000 */
.L_x_31793:
[----:B------:R-:W-:Y:S01]  /*0350*/  IADD3 R9, R3, 0x100, RZ ;  /* 0x0000010003097810 */ /* 0x000fe20007ffe0ff */
        /* <DEDUP_REMOVED lines=8> */
.L_x_31796:
[----:B------:R-:W-:Y:S05]  /*03e0*/  BSYNC B0 ;  /* 0x0000000000007941 */ /* 0x000fea0003800000 */
.L_x_31795:
        /* <DEDUP_REMOVED lines=8> */
.L_x_31798:
[----:B------:R-:W-:Y:S05]  /*0470*/  BSYNC B0 ;  /* 0x0000000000007941 */ /* 0x000fea0003800000 */
.L_x_31797:
[----:B------:R-:W0:Y:S01]  /*0480*/  @!P0 S2R R9, SR_TID.X ;  /* 0x0000000000098919 */ /* 0x000e220000002100 */
[----:B------:R-:W-:Y:S01]  /*0490*/  BSSY B0, `(.L_x_31799) ;  /* 0x0000013000007945 */ /* 0x000fe20003800000 */
[----:B0-----:R-:W-:Y:S01]  /*04a0*/  @!P0 IMAD R8, R0, 0x200, R9 ;  /* 0x0000020000088824 */ /* 0x001fe200078e0209 */
[----:B------:R-:W-:-:S04]  /*04b0*/  @!P0 IADD3 R3, R9, 0x80, RZ ;  /* 0x0000008009038810 */ /* 0x000fc80007ffe0ff */
[----:B------:R-:W-:Y:S02]  /*04c0*/  @!P0 IADD3 R8, P2, R8, c[0x0][0x168], RZ ;  /* 0x00005a0008088a10 */ /* 0x000fe40007f5e0ff */
[----:B------:R-:W-:-:S03]  /*04d0*/  ISETP.GE.AND P1, PT, R3, R2, PT ;  /* 0x000000020300720c */ /* 0x000fc60003f26270 */
[----:B------:R-:W-:-:S05]  /*04e0*/  @!P0 IMAD.X R9, RZ, RZ, c[0x0][0x16c], P2 ;  /* 0x00005b00ff098624 */ /* 0x000fca00010e06ff */
[----:B-----5:R0:W-:Y:S05]  /*04f0*/  @!P0 STG.E.U8 [R8.64], R7 ;  /* 0x0000000708008986 */ /* 0x0201ea000c101104 */
        /* <DEDUP_REMOVED lines=12> */
.L_x_31800:
[----:B------:R-:W-:Y:S05]  /*05c0*/  BSYNC B0 ;  /* 0x0000000000007941 */ /* 0x000fea0003800000 */
.L_x_31799:
[----:B------:R-:W-:-:S13]  /*05d0*/  ISETP.GE.AND P0, PT, R3, R2, PT ;  /* 0x000000020300720c */ /* 0x000fda0003f06270 */
[----:B------:R-:W-:Y:S05]  /*05e0*/  @P0 EXIT ;  /* 0x000000000000094d */ /* 0x000fea0003800000 */
[----:B------:R-:W-:-:S05]  /*05f0*/  IMAD R3, R0, 0x200, R3 ;  /* 0x0000020000037824 */ /* 0x000fca00078e0203 */
[----:B------:R-:W-:-:S05]  /*0600*/  IADD3 R2, P0, R3, c[0x0][0x168], RZ ;  /* 0x00005a0003027a10 */ /* 0x000fca0007f1e0ff */
[----:B------:R-:W-:-:S05]  /*0610*/  IMAD.X R3, RZ, RZ, c[0x0][0x16c], P0 ;  /* 0x00005b00ff037624 */ /* 0x000fca00000e06ff */
[----:B------:R-:W-:Y:S01]  /*0620*/  STG.E.U8 [R2.64], R13 ;  /* 0x0000000d02007986 */ /* 0x000fe2000c101104 */
[----:B------:R-:W-:Y:S05]  /*0630*/  EXIT ;  /* 0x000000000000794d */ /* 0x000fea0003800000 */
        .weak           $__internal_63_$__cuda_sm20_div_u16
        .type           $__internal_63_$__cuda_sm20_div_u16,@function
        .size           $__internal_63_$__cuda_sm20_div_u16,(.L_x_32533 - $__internal_63_$__cuda_sm20_div_u16)
$__internal_63_$__cuda_sm20_div_u16:
        /* <DEDUP_REMOVED lines=18> */
[----:B------:R-:W-:Y:S06]  /*0760*/  RET.REL.NODEC R8 `(_ZN2at6native27unrolled_elementwise_kernelINS0_13BUnaryFunctorIhhhZZZNS0_15binary_internal21div_floor_kernel_cudaERNS_18TensorIteratorBaseEENKUlvE_clEvENKUlvE_clEvEUlhhE_EESt5arrayIPcLm2EELi4E23TrivialOffsetCalculatorILi1EjESE_NS0_6memory15LoadWithoutCastENSF_16StoreWithoutCastEEEviT_T0_T2_T3_T4_T5_) ;  /* 0xfffff89008007950 */ /* 0x000fec0003c3ffff */
.L_x_31801:
        /* <DEDUP_REMOVED lines=9> */
.L_x_32533:


//--------------------- .text._ZN2at6native29vectorized_elementwise_kernelILi2ENS0_13BUnaryFunctorIhhhZZZNS0_15binary_internal21div_floor_kernel_cudaERNS_18TensorIteratorBaseEENKUlvE_clEvENKUlvE_clEvEUlhhE_EESt5arrayIPcLm2EEEEviT0_T1_ --------------------------
	.section	.text._ZN2at6native29vectorized_elementwise_kernelILi2ENS0_13BUnaryFunctorIhhhZZZNS0_15binary_internal21div_floor_kernel_cudaERNS_18TensorIteratorBaseEENKUlvE_clEvENKUlvE_clEvEUlhhE_EESt5arrayIPcLm2EEEEviT0_T1_,"ax",@progbits
	.sectioninfo	@"SHI_REGISTERS=26"
	.align	128
        .global         _ZN2at6native29vectorized_elementwise_kernelILi2ENS0_13BUnaryFunctorIhhhZZZNS0_15binary_internal21div_floor_kernel_cudaERNS_18TensorIteratorBaseEENKUlvE_clEvENKUlvE_clEvEUlhhE_EESt5arrayIPcLm2EEEEviT0_T1_
        .type           _ZN2at6native29vectorized_elementwise_kernelILi2ENS0_13BUnaryFunctorIhhhZZZNS0_15binary_internal21div_floor_kernel_cudaERNS_18TensorIteratorBaseEENKUlvE_clEvENKUlvE_clEvEUlhhE_EESt5arrayIPcLm2EEEEviT0_T1_,@function
        .size           _ZN2at6native29vectorized_elementwise_kernelILi2ENS0_13BUnaryFunctorIhhhZZZNS0_15binary_internal21div_floor_kernel_cudaERNS_18TensorIteratorBaseEENKUlvE_clEvENKUlvE_clEvEUlhhE_EESt5arrayIPcLm2EEEEviT0_T1_,(.L_x_32534 - _ZN2at6native29vectorized_elementwise_kernelILi2ENS0_13BUnaryFunctorIhhhZZZNS0_15binary_internal21div_floor_kernel_cudaERNS_18TensorIteratorBaseEENKUlvE_clEvENKUlvE_clEvEUlhhE_EESt5arrayIPcLm2EEEEviT0_T1_)
        .other          _ZN2at6native29vectorized_elementwise_kernelILi2ENS0_13BUnaryFunctorIhhhZZZNS0_15binary_internal21div_floor_kernel_cudaERNS_18TensorIteratorBaseEENKUlvE_clEvENKUlvE_clEvEUlhhE_EESt5arrayIPcLm2EEEEviT0_T1_,@"STO_CUDA_ENTRY STV_DEFAULT"
_ZN2at6native29vectorized_elementwise_kernelILi2ENS0_13BUnaryFunctorIhhhZZZNS0_15binary_internal21div_floor_kernel_cudaERNS_18TensorIteratorBaseEENKUlvE_clEvENKUlvE_clEvEUlhhE_EESt5arrayIPcLm2EEEEviT0_T1_:
.text._ZN2at6native29vectorized_elementwise_kernelILi2ENS0_13BUnaryFunctorIhhhZZZNS0_15binary_internal21div_floor_kernel_cudaERNS_18TensorIteratorBaseEENKUlvE_clEvENKUlvE_clEvEUlhhE_EESt5arrayIPcLm2EEEEviT0_T1_:
[----:B------:R-:W-:Y:S02]  /*0000*/  IMAD.MOV.U32 R1, RZ, RZ, c[0x0][0x28] ;  /* 0x00000a00ff017624 */ /* 0x000fe400078e00ff */
[----:B------:R-:W0:Y:S01]  /*0010*/  S2R R0, SR_CTAID.X ;  /* 0x0000000000007919 */ /* 0x000e220000002500 */
[----:B------:R-:W-:Y:S02]  /*0020*/  ULDC.64 UR4, c[0x0][0x118] ;  /* 0x0000460000047ab9 */ /* 0x000fe40000000a00 */
[----:B------:R-:W-:Y:S01]  /*0030*/  ULDC.U8 UR6, c[0x0][0x165] ;  /* 0x0000594000067ab9 */ /* 0x000fe20000000000 */
[----:B0-----:R-:W-:-:S05]  /*0040*/  IMAD.SHL.U32 R0, R0, 0x400, RZ ;  /* 0x0000040000007824 */ /* 0x001fca00078e00ff */
[----:B------:R-:W-:-:S04]  /*0050*/  IADD3 R4, -R0, c[0x0][0x160], RZ ;  /* 0x0000580000047a10 */ /* 0x000fc80007ffe1ff */
[----:B------:R-:W-:-:S13]  /*0060*/  ISETP.GE.U32.AND P0, PT, R4, 0x400, PT ;  /* 0x000004000400780c */ /* 0x000fda0003f06070 */
[----:B------:R-:W-:Y:S05]  /*0070*/  @!P0 BRA `(.L_x_31802) ;  /* 0x000003f000008947 */ /* 0x000fea0003800000 */
[----:B------:R-:W0:Y:S01]  /*0080*/  S2R R3, SR_TID.X ;  /* 0x0000000000037919 */ /* 0x000e220000002100 */
[----:B------:R-:W-:-:S04]  /*0090*/  IADD3 R12, P0, R0, c[0x0][0x170], RZ ;  /* 0x00005c00000c7a10 */ /* 0x000fc80007f1e0ff */
[----:B------:R-:W-:-:S05]  /*00a0*/  LEA.HI.X.SX32 R13, R0, c[0x0][0x174], 0x1, P0 ;  /* 0x00005d00000d7a11 */ /* 0x000fca00000f0eff */
[----:B0-----:R-:W-:-:S05]  /*00b0*/  IMAD.WIDE.U32 R12, R3, 0x2, R12 ;  /* 0x00000002030c7825 */ /* 0x001fca00078e000c */
[----:B------:R-:W2:Y:S04]  /*00c0*/  LDG.E.U16 R14, [R12.64] ;  /* 0x000000040c0e7981 */ /* 0x000ea8000c1e1500 */
[----:B------:R-:W3:Y:S04]  /*00d0*/  LDG.E.U16 R11, [R12.64+0x100] ;  /* 0x000100040c0b7981 */ /* 0x000ee8000c1e1500 */
[----:B------:R-:W4:Y:S04]  /*00e0*/  LDG.E.U16 R7, [R12.64+0x200] ;  /* 0x000200040c077981 */ /* 0x000f28000c1e1500 */
[----:B------:R-:W5:Y:S01]  /*00f0*/  LDG.E.U16 R2, [R12.64+0x300] ;  /* 0x000300040c027981 */ /* 0x000f62000c1e1500 */
[----:B------:R-:W-:-:S05]  /*0100*/  IADD3 R4, P0, R0, c[0x0][0x168], RZ ;  /* 0x00005a0000047a10 */ /* 0x000fca0007f1e0ff */
[----:B------:R-:W-:-:S04]  /*0110*/  IMAD.X R5, RZ, RZ, c[0x0][0x16c], P0 ;  /* 0x00005b00ff057624 */ /* 0x000fc800000e06ff */
[----:B------:R-:W-:-:S04]  /*0120*/  IMAD.WIDE R4, R3, 0x2, R4 ;  /* 0x0000000203047825 */ /* 0x000fc800078e0204 */
[----:B------:R-:W-:Y:S01]  /*0130*/  IMAD.U32 R3, RZ, RZ, UR6 ;  /* 0x00000006ff037e24 */ /* 0x000fe2000f8e00ff */
[C---:B--2---:R-:W-:Y:S02]  /*0140*/  PRMT R10, R14.reuse, 0x7770, RZ ;  /* 0x000077700e0a7816 */ /* 0x044fe400000000ff */
[----:B------:R-:W-:Y:S02]  /*0150*/  PRMT R14, R14, 0x7771, RZ ;  /* 0x000077710e0e7816 */ /* 0x000fe400000000ff */
[C---:B---3--:R-:W-:Y:S02]  /*0160*/  PRMT R9, R11.reuse, 0x7770, RZ ;  /* 0x000077700b097816 */ /* 0x048fe400000000ff */
[----:B------:R-:W-:Y:S02]  /*0170*/  PRMT R11, R11, 0x7771, RZ ;  /* 0x000077710b0b7816 */ /* 0x000fe400000000ff */
[C---:B----4-:R-:W-:Y:S02]  /*0180*/  PRMT R8, R7.reuse, 0x7770, RZ ;  /* 0x0000777007087816 */ /* 0x050fe400000000ff */
[----:B------:R-:W-:-:S02]  /*0190*/  PRMT R7, R7, 0x7771, RZ ;  /* 0x0000777107077816 */ /* 0x000fc400000000ff */
[C---:B-----5:R-:W-:Y:S02]  /*01a0*/  PRMT R6, R2.reuse, 0x7770, RZ ;  /* 0x0000777002067816 */ /* 0x060fe400000000ff */
[----:B------:R-:W-:Y:S02]  /*01b0*/  PRMT R0, R2, 0x7771, RZ ;  /* 0x0000777102007816 */ /* 0x000fe400000000ff */
[----:B------:R-:W-:Y:S02]  /*01c0*/  MOV R2, 0x1e0 ;  /* 0x000001e000027802 */ /* 0x000fe40000000f00 */
[----:B------:R-:W-:Y:S05]  /*01d0*/  CALL.REL.NOINC `($__internal_64_$__cuda_sm20_div_u16) ;  /* 0x00000eb000007944 */ /* 0x000fea0003c00000 */
[----:B------:R-:W-:Y:S01]  /*01e0*/  IMAD.MOV.U32 R12, RZ, RZ, R15 ;  /* 0x000000ffff0c7224 */ /* 0x000fe200078e000f */
[----:B------:R-:W-:Y:S01]  /*01f0*/  MOV R2, 0x230 ;  /* 0x0000023000027802 */ /* 0x000fe20000000f00 */
[----:B------:R-:W-:Y:S02]  /*0200*/  IMAD.MOV.U32 R14, RZ, RZ, R10 ;  /* 0x000000ffff0e7224 */ /* 0x000fe400078e000a */
[----:B------:R-:W-:Y:S02]  /*0210*/  IMAD.U32 R3, RZ, RZ, UR6 ;  /* 0x00000006ff037e24 */ /* 0x000fe4000f8e00ff */
[----:B------:R-:W-:Y:S05]  /*0220*/  CALL.REL.NOINC `($__internal_64_$__cuda_sm20_div_u16) ;  /* 0x00000e6000007944 */ /* 0x000fea0003c00000 */
[----:B------:R-:W-:Y:S01]  /*0230*/  PRMT R13, R12, 0x7604, R15 ;  /* 0x000076040c0d7816 */ /* 0x000fe2000000000f */
[----:B------:R-:W-:Y:S01]  /*0240*/  IMAD.MOV.U32 R14, RZ, RZ, R11 ;  /* 0x000000ffff0e7224 */ /* 0x000fe200078e000b */
[----:B------:R-:W-:Y:S01]  /*0250*/  MOV R2, 0x290 ;  /* 0x0000029000027802 */ /* 0x000fe20000000f00 */
[----:B------:R-:W-:-:S02]  /*0260*/  IMAD.U32 R3, RZ, RZ, UR6 ;  /* 0x00000006ff037e24 */ /* 0x000fc4000f8e00ff */
[----:B------:R0:W-:Y:S04]  /*0270*/  STG.E.U16 [R4.64], R13 ;  /* 0x0000000d04007986 */ /* 0x0001e8000c101504 */
[----:B0-----:R-:W-:Y:S05]  /*0280*/  CALL.REL.NOINC `($__internal_64_$__cuda_sm20_div_u16) ;  /* 0x00000e0000007944 */ /* 0x001fea0003c00000 */
        /* <DEDUP_REMOVED lines=8> */
[----:B------:R-:W-:Y:S02]  /*0310*/  IMAD.U32 R3, RZ, RZ, UR6 ;  /* 0x00000006ff037e24 */ /* 0x000fe4000f8e00ff */
[----:B------:R0:W-:Y:S04]  /*0320*/  STG.E.U16 [R4.64+0x100], R9 ;  /* 0x0001000904007986 */ /* 0x0001e8000c101504 */
[----:B0-----:R-:W-:Y:S05]  /*0330*/  CALL.REL.NOINC `($__internal_64_$__cuda_sm20_div_u16) ;  /* 0x00000d5000007944 */ /* 0x001fea0003c00000 */
[----:B------:R-:W-:Y:S01]  /*0340*/  IMAD.MOV.U32 R10, RZ, RZ, R15 ;  /* 0x000000ffff0a7224 */ /* 0x000fe200078e000f */
[----:B------:R-:W-:Y:S01]  /*0350*/  MOV R2, 0x390 ;  /* 0x0000039000027802 */ /* 0x000fe20000000f00 */
[----:B------:R-:W-:-:S02]  /*0360*/  IMAD.MOV.U32 R14, RZ, RZ, R8 ;  /* 0x000000ffff0e7224 */ /* 0x000fc400078e0008 */
        /* <DEDUP_REMOVED lines=10> */
[----:B------:R-:W-:Y:S02]  /*0410*/  IMAD.MOV.U32 R14, RZ, RZ, R6 ;  /* 0x000000ffff0e7224 */ /* 0x000fe400078e0006 */
[----:B------:R-:W-:Y:S02]  /*0420*/  IMAD.U32 R3, RZ, RZ, UR6 ;  /* 0x00000006ff037e24 */ /* 0x000fe4000f8e00ff */
[----:B------:R-:W-:Y:S05]  /*0430*/  CALL.REL.NOINC `($__internal_64_$__cuda_sm20_div_u16) ;  /* 0x00000c5000007944 */ /* 0x000fea0003c00000 */
[----:B------:R-:W-:-:S05]  /*0440*/  PRMT R3, R0, 0x7604, R15 ;  /* 0x0000760400037816 */ /* 0x000fca000000000f */
[----:B------:R-:W-:Y:S01]  /*0450*/  STG.E.U16 [R4.64+0x300], R3 ;  /* 0x0003000304007986 */ /* 0x000fe2000c101504 */
[----:B------:R-:W-:Y:S05]  /*0460*/  EXIT ;  /* 0x000000000000794d */ /* 0x000fea0003800000 */
.L_x_31802:
        /* <DEDUP_REMOVED lines=8> */
[----:B------:R-:W-:-:S06]  /*04f0*/  @!P0 IMAD.X R7, RZ, RZ, c[0x0][0x174], P1 ;  /* 0x00005d00ff078624 */ /* 0x000fcc00008e06ff */
        /* <DEDUP_REMOVED lines=20> */
[----:B------:R-:W-:Y:S02]  /*0640*/  PRMT R11, RZ, 0x7610, R11 ;  /* 0x00007610ff0b7816 */ /* 0x000fe4000000000b */
[----:B------:R-:W-:-:S04]  /*0650*/  @!P4 IADD3 R16, P5, R16, c[0x0][0x170], RZ ;  /* 0x00005c001010ca10 */ /* 0x000fc80007fbe0ff */
[----:B------:R1:W5:Y:S01]  /*0660*/  @!P6 LDG.E.U8 R11, [R14.64] ;  /* 0x000000040e0be981 */ /* 0x000362000c1e1100 */
[----:B------:R-:W-:-:S04]  /*0670*/  @!P4 IMAD.X R17, RZ, RZ, c[0x0][0x174], P5 ;  /* 0x00005d00ff11c624 */ /* 0x000fc800028e06ff */
[----:B------:R-:W-:Y:S01]  /*0680*/  @!P1 IMAD.IADD R23, R0, 0x1, R19 ;  /* 0x0000000100179824 */ /* 0x000fe200078e0213 */
[----:B------:R-:W-:Y:S02]  /*0690*/  @!P1 IADD3 R19, R19, 0x80, RZ ;  /* 0x0000008013139810 */ /* 0x000fe40007ffe0ff */
[----:B------:R-:W-:Y:S02]  /*06a0*/  @!P3 IADD3 R20, P6, R20, c[0x0][0x170], RZ ;  /* 0x00005c001414ba10 */ /* 0x000fe40007fde0ff */
[----:B------:R-:W-:Y:S02]  /*06b0*/  ISETP.GE.AND P5, PT, R19, R4, PT ;  /* 0x000000041300720c */ /* 0x000fe40003fa6270 */
[----:B------:R-:W-:Y:S01]  /*06c0*/  PRMT R12, RZ, 0x7610, R12 ;  /* 0x00007610ff0c7816 */ /* 0x000fe2000000000c */
[----:B------:R-:W-:Y:S01]  /*06d0*/  @!P3 IMAD.X R21, RZ, RZ, c[0x0][0x174], P6 ;  /* 0x00005d00ff15b624 */ /* 0x000fe200030e06ff */
[----:B------:R-:W-:-:S04]  /*06e0*/  PRMT R13, RZ, 0x7610, R13 ;  /* 0x00007610ff0d7816 */ /* 0x000fc8000000000d */
[----:B------:R2:W5:Y:S01]  /*06f0*/  @!P3 LDG.E.U8 R12, [R20.64] ;  /* 0x00000004140cb981 */ /* 0x000562000c1e1100 */
[----:B0-----:R-:W-:Y:S02]  /*0700*/  @!P2 IADD3 R2, P3, R8, c[0x0][0x170], RZ ;  /* 0x00005c000802aa10 */ /* 0x001fe40007f7e0ff */
[----:B------:R-:W-:Y:S01]  /*0710*/  PRMT R22, RZ, 0x7610, R22 ;  /* 0x00007610ff167816 */ /* 0x000fe20000000016 */
[----:B------:R2:W5:Y:S01]  /*0720*/  @!P4 LDG.E.U8 R13, [R16.64] ;  /* 0x00000004100dc981 */ /* 0x000562000c1e1100 */
[----:B------:R-:W-:Y:S01]  /*0730*/  @!P5 IMAD.IADD R18, R0, 0x1, R19 ;  /* 0x000000010012d824 */ /* 0x000fe200078e0213 */
[----:B-1----:R-:W-:Y:S01]  /*0740*/  @!P1 IADD3 R14, P4, R23, c[0x0][0x170], RZ ;  /* 0x00005c00170e9a10 */ /* 0x002fe20007f9e0ff */
[----:B------:R-:W-:Y:S01]  /*0750*/  @!P2 IMAD.X R3, RZ, RZ, c[0x0][0x174], P3 ;  /* 0x00005d00ff03a624 */ /* 0x000fe200018e06ff */
[----:B------:R-:W-:Y:S01]  /*0760*/  PRMT R10, RZ, 0x7610, R10 ;  /* 0x00007610ff0a7816 */ /* 0x000fe2000000000a */
[----:B------:R0:W5:Y:S01]  /*0770*/  @!P0 LDG.E.U8 R22, [R6.64] ;  /* 0x0000000406168981 */ /* 0x000162000c1e1100 */
[----:B------:R-:W-:Y:S01]  /*0780*/  @!P5 IADD3 R18, P3, R18, c[0x0][0x170], RZ ;  /* 0x00005c001212da10 */ /* 0x000fe20007f7e0ff */
[----:B------:R-:W-:Y:S01]  /*0790*/  @!P1 IMAD.X R15, RZ, RZ, c[0x0][0x174], P4 ;  /* 0x00005d00ff0f9624 */ /* 0x000fe200020e06ff */
[----:B------:R-:W-:-:S02]  /*07a0*/  PRMT R8, RZ, 0x7610, R8 ;  /* 0x00007610ff087816 */ /* 0x000fc40000000008 */
[----:B------:R2:W5:Y:S01]  /*07b0*/  @!P2 LDG.E.U8 R10, [R2.64] ;  /* 0x00000004020aa981 */ /* 0x000562000c1e1100 */
[----:B------:R-:W-:-:S03]  /*07c0*/  @!P5 IMAD.X R19, RZ, RZ, c[0x0][0x174], P3 ;  /* 0x00005d00ff13d624 */ /* 0x000fc600018e06ff */
[----:B------:R2:W5:Y:S01]  /*07d0*/  @!P1 LDG.E.U8 R8, [R14.64] ;  /* 0x000000040e089981 */ /* 0x000562000c1e1100 */
[----:B0-----:R-:W-:-:S06]  /*07e0*/  PRMT R6, RZ, 0x7610, R6 ;  /* 0x00007610ff067816 */ /* 0x001fcc0000000006 */
[----:B------:R2:W5:Y:S01]  /*07f0*/  @!P5 LDG.E.U8 R6, [R18.64] ;  /* 0x000000041206d981 */ /* 0x000562000c1e1100 */
[----:B------:R-:W-:Y:S01]  /*0800*/  BSSY B0, `(.L_x_31803) ;  /* 0x0000007000007945 */ /* 0x000fe20003800000 */
[----:B------:R-:W-:Y:S05]  /*0810*/  @P0 BRA `(.L_x_31804) ;  /* 0x0000005000000947 */ /* 0x000fea0003800000 */
[----:B--2--5:R-:W-:Y:S01]  /*0820*/  LOP3.LUT R14, R22, 0xff, RZ, 0xc0, !PT ;  /* 0x000000ff160e7812 */ /* 0x024fe200078ec0ff */
[----:B------:R-:W-:Y:S01]  /*0830*/  IMAD.U32 R3, RZ, RZ, UR6 ;  /* 0x00000006ff037e24 */ /* 0x000fe2000f8e00ff */
[----:B------:R-:W-:Y:S02]  /*0840*/  MOV R2, 0x860 ;  /* 0x0000086000027802 */ /* 0x000fe40000000f00 */
[----:B------:R-:W-:Y:S05]  /*0850*/  CALL.REL.NOINC `($__internal_64_$__cuda_sm20_div_u16) ;  /* 0x0000083000007944 */ /* 0x000fea0003c00000 */
[----:B------:R-:W-:Y:S02]  /*0860*/  IMAD.MOV.U32 R7, RZ, RZ, R15 ;  /* 0x000000ffff077224 */ /* 0x000fe400078e000f */
.L_x_31804:
[----:B------:R-:W-:Y:S05]  /*0870*/  BSYNC B0 ;  /* 0x0000000000007941 */ /* 0x000fea0003800000 */
.L_x_31803:
[----:B--2---:R-:W-:Y:S01]  /*0880*/  IADD3 R3, R5, 0x80, RZ ;  /* 0x0000008005037810 */ /* 0x004fe20007ffe0ff */
[----:B------:R-:W-:Y:S03]  /*0890*/  BSSY B0, `(.L_x_31805) ;  /* 0x0000008000007945 */ /* 0x000fe60003800000 */
[----:B------:R-:W-:-:S13]  /*08a0*/  ISETP.GE.AND P1, PT, R3, R4, PT ;  /* 0x000000040300720c */ /* 0x000fda0003f26270 */
[----:B------:R-:W-:Y:S05]  /*08b0*/  @P1 BRA `(.L_x_31806) ;  /* 0x0000005000001947 */ /* 0x000fea0003800000 */
[----:B-----5:R-:W-:Y:S01]  /*08c0*/  LOP3.LUT R14, R9, 0xff, RZ, 0xc0, !PT ;  /* 0x000000ff090e7812 */ /* 0x020fe200078ec0ff */
[----:B------:R-:W-:Y:S01]  /*08d0*/  IMAD.U32 R3, RZ, RZ, UR6 ;  /* 0x00000006ff037e24 */ /* 0x000fe2000f8e00ff */
[----:B------:R-:W-:Y:S02]  /*08e0*/  MOV R2, 0x900 ;  /* 0x0000090000027802 */ /* 0x000fe40000000f00 */
[----:B------:R-:W-:Y:S05]  /*08f0*/  CALL.REL.NOINC `($__internal_64_$__cuda_sm20_div_u16) ;  /* 0x0000079000007944 */ /* 0x000fea0003c00000 */
[----:B------:R-:W-:Y:S02]  /*0900*/  IMAD.MOV.U32 R9, RZ, RZ, R15 ;  /* 0x000000ffff097224 */ /* 0x000fe400078e000f */
.L_x_31806:
[----:B------:R-:W-:Y:S05]  /*0910*/  BSYNC B0 ;  /* 0x0000000000007941 */ /* 0x000fea0003800000 */
.L_x_31805:
[----:B------:R-:W-:Y:S01]  /*0920*/  IADD3 R3, R5, 0x100, RZ ;  /* 0x0000010005037810 */ /* 0x000fe20007ffe0ff */
        /* <DEDUP_REMOVED lines=8> */
.L_x_31808:
[----:B------:R-:W-:Y:S05]  /*09b0*/  BSYNC B0 ;  /* 0x0000000000007941 */ /* 0x000fea0003800000 */
.L_x_31807:
        /* <DEDUP_REMOVED lines=9> */
.L_x_31810:
[----:B------:R-:W-:Y:S05]  /*0a50*/  BSYNC B0 ;  /* 0x0000000000007941 */ /* 0x000fea0003800000 */
.L_x_31809:
        /* <DEDUP_REMOVED lines=9> */
.L_x_31812:
[----:B------:R-:W-:Y:S05]  /*0af0*/  BSYNC B0 ;  /* 0x0000000000007941 */ /* 0x000fea0003800000 */
.L_x_31811:
        /* <DEDUP_REMOVED lines=9> */
.L_x_31814:
[----:B------:R-:W-:Y:S05]  /*0b90*/  BSYNC B0 ;  /* 0x0000000000007941 */ /* 0x000fea0003800000 */
.L_x_31813:
        /* <DEDUP_REMOVED lines=9> */
.L_x_31816:
[----:B------:R-:W-:Y:S05]  /*0c30*/  BSYNC B0 ;  /* 0x0000000000007941 */ /* 0x000fea0003800000 */
.L_x_31815:
        /* <DEDUP_REMOVED lines=8> */
.L_x_31818:
[----:B------:R-:W-:Y:S05]  /*0cc0*/  BSYNC B0 ;  /* 0x0000000000007941 */ /* 0x000fea0003800000 */
.L_x_31817:
[----:B------:R-:W0:Y:S01]  /*0cd0*/  @!P0 S2R R17, SR_TID.X ;  /* 0x0000000000118919 */ /* 0x000e220000002100 */
[----:B------:R-:W-:Y:S01]  /*0ce0*/  BSSY B0, `(.L_x_31819) ;  /* 0x0000032000007945 */ /* 0x000fe20003800000 */
[----:B------:R-:W-:Y:S01]  /*0cf0*/  BSSY B1, `(.L_x_31820) ;  /* 0x000002a000017945 */ /* 0x000fe20003800000 */
[----:B0-----:R-:W-:Y:S01]  /*0d00*/  @!P0 IMAD.IADD R2, R0, 0x1, R17 ;  /* 0x0000000100028824 */ /* 0x001fe200078e0211 */
[----:B------:R-:W-:-:S04]  /*0d10*/  @!P0 IADD3 R5, R17, 0x80, RZ ;  /* 0x0000008011058810 */ /* 0x000fc80007ffe0ff */
        /* <DEDUP_REMOVED lines=10> */
[----:B-----5:R0:W-:Y:S09]  /*0dc0*/  STG.E.U8 [R2.64], R9 ;  /* 0x0000000902007986 */ /* 0x0201f2000c101104 */
[----:B------:R-:W-:Y:S05]  /*0dd0*/  @P0 BRA `(.L_x_31822) ;  /* 0x000000c000000947 */ /* 0x000fea0003800000 */
[----:B0-----:R-:W-:Y:S01]  /*0de0*/  IMAD.IADD R2, R0, 0x1, R5 ;  /* 0x0000000100027824 */ /* 0x001fe200078e0205 */
[----:B------:R-:W-:-:S04]  /*0df0*/  IADD3 R5, R5, 0x80, RZ ;  /* 0x0000008005057810 */ /* 0x000fc80007ffe0ff */
[----:B------:R-:W-:-:S05]  /*0e00*/  IADD3 R2, P0, R2, c[0x0][0x168], RZ ;  /* 0x00005a0002027a10 */ /* 0x000fca0007f1e0ff */
[----:B------:R-:W-:-:S05]  /*0e10*/  IMAD.X R3, RZ, RZ, c[0x0][0x16c], P0 ;  /* 0x00005b00ff037624 */ /* 0x000fca00000e06ff */
[----:B------:R0:W-:Y:S03]  /*0e20*/  STG.E.U8 [R2.64], R11 ;  /* 0x0000000b02007986 */ /* 0x0001e6000c101104 */
.L_x_31821:
[----:B0-----:R-:W-:-:S13]  /*0e30*/  ISETP.GE.AND P0, PT, R5, R4, PT ;  /* 0x000000040500720c */ /* 0x001fda0003f06270 */
[----:B------:R-:W-:Y:S05]  /*0e40*/  @P0 BRA `(.L_x_31823) ;  /* 0x000000c000000947 */ /* 0x000fea0003800000 */
[----:B------:R-:W-:Y:S01]  /*0e50*/  IMAD.IADD R2, R0, 0x1, R5 ;  /* 0x0000000100027824 */ /* 0x000fe200078e0205 */
[----:B------:R-:W-:-:S04]  /*0e60*/  IADD3 R5, R5, 0x80, RZ ;  /* 0x0000008005057810 */ /* 0x000fc80007ffe0ff */
[----:B------:R-:W-:-:S05]  /*0e70*/  IADD3 R2, P0, R2, c[0x0][0x168], RZ ;  /* 0x00005a0002027a10 */ /* 0x000fca0007f1e0ff */
[----:B------:R-:W-:-:S05]  /*0e80*/  IMAD.X R3, RZ, RZ, c[0x0][0x16c], P0 ;  /* 0x00005b00ff037624 */ /* 0x000fca00000e06ff */
[----:B-----5:R0:W-:Y:S03]  /*0e90*/  STG.E.U8 [R2.64], R13 ;  /* 0x0000000d02007986 */ /* 0x0201e6000c101104 */
.L_x_31822:
[----:B------:R-:W-:-:S13]  /*0ea0*/  ISETP.GE.AND P0, PT, R5, R4, PT ;  /* 0x000000040500720c */ /* 0x000fda0003f06270 */
[----:B------:R-:W-:Y:S05]  /*0eb0*/  @P0 BRA `(.L_x_31824) ;  /* 0x000000d000000947 */ /* 0x000fea0003800000 */
[----:B0-----:R-:W-:Y:S01]  /*0ec0*/  IMAD.IADD R2, R0, 0x1, R5 ;  /* 0x0000000100027824 */ /* 0x001fe200078e0205 */
[----:B------:R-:W-:-:S04]  /*0ed0*/  IADD3 R5, R5, 0x80, RZ ;  /* 0x0000008005057810 */ /* 0x000fc80007ffe0ff */
[----:B------:R-:W-:-:S05]  /*0ee0*/  IADD3 R2, P0, R2, c[0x0][0x168], RZ ;  /* 0x00005a0002027a10 */ /* 0x000fca0007f1e0ff */
[----:B------:R-:W-:-:S05]  /*0ef0*/  IMAD.X R3, RZ, RZ, c[0x0][0x16c], P0 ;  /* 0x00005b00ff037624 */ /* 0x000fca00000e06ff */
[----:B------:R0:W-:Y:S03]  /*0f00*/  STG.E.U8 [R2.64], R12 ;  /* 0x0000000c02007986 */ /* 0x0001e6000c101104 */
.L_x_31823:
        /* <DEDUP_REMOVED lines=8> */
.L_x_31824:
[----:B------:R-:W-:Y:S05]  /*0f90*/  BSYNC B1 ;  /* 0x0000000000017941 */ /* 0x000fea0003800000 */
.L_x_31820:
[----:B------:R-:W-:-:S13]  /*0fa0*/  ISETP.GE.AND P0, PT, R5, R4, PT ;  /* 0x000000040500720c */ /* 0x000fda0003f06270 */
[----:B0-----:R-:W-:Y:S01]  /*0fb0*/  @!P0 IMAD.IADD R2, R0, 0x1, R5 ;  /* 0x0000000100028824 */ /* 0x001fe200078e0205 */
[----:B------:R-:W-:-:S04]  /*0fc0*/  @!P0 IADD3 R5, R5, 0x80, RZ ;  /* 0x0000008005058810 */ /* 0x000fc80007ffe0ff */
[----:B------:R-:W-:-:S05]  /*0fd0*/  @!P0 IADD3 R2, P1, R2, c[0x0][0x168], RZ ;  /* 0x00005a0002028a10 */ /* 0x000fca0007f3e0ff */
[----:B------:R-:W-:-:S05]  /*0fe0*/  @!P0 IMAD.X R3, RZ, RZ, c[0x0][0x16c], P1 ;  /* 0x00005b00ff038624 */ /* 0x000fca00008e06ff */
[----:B------:R0:W-:Y:S03]  /*0ff0*/  @!P0 STG.E.U8 [R2.64], R8 ;  /* 0x0000000802008986 */ /* 0x0001e6000c101104 */
.L_x_31825:
[----:B------:R-:W-:Y:S05]  /*1000*/  BSYNC B0 ;  /* 0x0000000000007941 */ /* 0x000fea0003800000 */
.L_x_31819:
        /* <DEDUP_REMOVED lines=8> */
        .weak           $__internal_64_$__cuda_sm20_div_u16
        .type           $__internal_64_$__cuda_sm20_div_u16,@function
        .size           $__internal_64_$__cuda_sm20_div_u16,(.L_x_32534 - $__internal_64_$__cuda_sm20_div_u16)
$__internal_64_$__cuda_sm20_div_u16:
[----:B------:R-:W0:Y:S01]  /*1090*/  I2F.U16 R16, R3 ;  /* 0x0000000300107306 */ /* 0x000e220000101000 */
[----:B------:R-:W-:-:S07]  /*10a0*/  IMAD.MOV.U32 R15, RZ, RZ, 0x4b800000 ;  /* 0x4b800000ff0f7424 */ /* 0x000fce00078e00ff */
[----:B------:R-:W-:Y:S01]  /*10b0*/  I2F.U16.RZ R14, R14 ;  /* 0x0000000e000e7306 */ /* 0x000fe2000010d000 */
[C---:B0-----:R-:W-:Y:S02]  /*10c0*/  FSETP.GEU.AND P2, PT, |R16|.reuse, 1.175494350822287508e-38, PT ;  /* 0x008000001000780b */ /* 0x041fe40003f4e200 */
[----:B------:R-:W-:Y:S02]  /*10d0*/  FSETP.GT.AND P1, PT, |R16|, 8.50705917302346158658e+37, PT ;  /* 0x7e8000001000780b */ /* 0x000fe40003f24200 */
[----:B------:R-:W-:-:S04]  /*10e0*/  FSEL R15, R15, 1, !P2 ;  /* 0x3f8000000f0f7808 */ /* 0x000fc80005000000 */
[----:B------:R-:W-:Y:S02]  /*10f0*/  FSEL R15, R15, 0.25, !P1 ;  /* 0x3e8000000f0f7808 */ /* 0x000fe40004800000 */
[----:B------:R-:W-:Y:S01]  /*1100*/  ISETP.NE.U32.AND P1, PT, R3, RZ, PT ;  /* 0x000000ff0300720c */ /* 0x000fe20003f25070 */
[----:B------:R-:W-:Y:S02]  /*1110*/  IMAD.MOV.U32 R3, RZ, RZ, 0x0 ;  /* 0x00000000ff037424 */ /* 0x000fe400078e00ff */
[----:B------:R-:W-:-:S06]  /*1120*/  FMUL R16, R16, R15 ;  /* 0x0000000f10107220 */ /* 0x000fcc0000400000 */
[----:B------:R-:W0:Y:S02]  /*1130*/  MUFU.RCP R16, R16 ;  /* 0x0000001000107308 */ /* 0x000e240000001000 */
[----:B0-----:R-:W-:-:S05]  /*1140*/  FMUL R15, R15, R16 ;  /* 0x000000100f0f7220 */ /* 0x001fca0000400000 */
[----:B------:R-:W-:-:S05]  /*1150*/  IADD3 R15, R15, 0x2, RZ ;  /* 0x000000020f0f7810 */ /* 0x000fca0007ffe0ff */
[----:B------:R-:W-:-:S06]  /*1160*/  FMUL.RZ R17, R14, R15 ;  /* 0x0000000f0e117220 */ /* 0x000fcc000040c000 */
[----:B------:R-:W0:Y:S02]  /*1170*/  F2I.U32.TRUNC.NTZ R17, R17 ;  /* 0x0000001100117305 */ /* 0x000e24000020f000 */
[----:B0-----:R-:W-:Y:S01]  /*1180*/  LOP3.LUT R15, R17, 0xffff, RZ, 0xc0, !PT ;  /* 0x0000ffff110f7812 */ /* 0x001fe200078ec0ff */
[----:B------:R-:W-:Y:S01]  /*1190*/  @!P1 IMAD.MOV.U32 R15, RZ, RZ, -0x1 ;  /* 0xffffffffff0f9424 */ /* 0x000fe200078e00ff */
[----:B------:R-:W-:Y:S06]  /*11a0*/  RET.REL.NODEC R2 `(_ZN2at6native29vectorized_elementwise_kernelILi2ENS0_13BUnaryFunctorIhhhZZZNS0_15binary_internal21div_floor_kernel_cudaERNS_18TensorIteratorBaseEENKUlvE_clEvENKUlvE_clEvEUlhhE_EESt5arrayIPcLm2EEEEviT0_T1_) ;  /* 0xffffee5002007950 */ /* 0x000fec0003c3ffff */
.L_x_31826:
        /* <DEDUP_REMOVED lines=13> */
.L_x_32534:


//--------------------- .text._ZN2at6native29vectorized_elementwise_kernelILi4ENS0_13BUnaryFunctorIhhhZZZNS0_15binary_internal21div_floor_kernel_cudaERNS_18TensorIteratorBaseEENKUlvE_clEvENKUlvE_clEvEUlhhE_EESt5arrayIPcLm2EEEEviT0_T1_ --------------------------
	.section	.text._ZN2at6native29vectorized_elementwise_kernelILi4ENS0_13BUnaryFunctorIhhhZZZNS0_15binary_internal21div_floor_kernel_cudaERNS_18TensorIteratorBaseEENKUlvE_clEvENKUlvE_clEvEUlhhE_EESt5arrayIPcLm2EEEEviT0_T1_,"ax",@progbits
	.sectioninfo	@"SHI_REGISTERS=26"
	.align	128
        .global         _ZN2at6native29vectorized_elementwise_kernelILi4ENS0_13BUnaryFunctorIhhhZZZNS0_15binary_internal21div_floor_kernel_cudaERNS_18TensorIteratorBaseEENKUlvE_clEvENKUlvE_clEvEUlhhE_EESt5arrayIPcLm2EEEEviT0_T1_
        .type           _ZN2at6native29vectorized_elementwise_kernelILi4ENS0_13BUnaryFunctorIhhhZZZNS0_15binary_internal21div_floor_kernel_cudaERNS_18TensorIteratorBaseEENKUlvE_clEvENKUlvE_clEvEUlhhE_EESt5arrayIPcLm2EEEEviT0_T1_,@function
        .size           _ZN2at6native29vectorized_elementwise_kernelILi4ENS0_13BUnaryFunctorIhhhZZZNS0_15binary_internal21div_floor_kernel_cudaERNS_18TensorIteratorBaseEENKUlvE_clEvENKUlvE_clEvEUlhhE_EESt5arrayIPcLm2EEEEviT0_T1_,(.L_x_32535 - _ZN2at6native29vectorized_elementwise_kernelILi4ENS0_13BUnaryFunctorIhhhZZZNS0_15binary_internal21div_floor_kernel_cudaERNS_18TensorIteratorBaseEENKUlvE_clEvENKUlvE_clEvEUlhhE_EESt5arrayIPcLm2EEEEviT0_T1_)
        .other          _ZN2at6native29vectorized_elementwise_kernelILi4ENS0_13BUnaryFunctorIhhhZZZNS0_15binary_internal21div_floor_kernel_cudaERNS_18TensorIteratorBaseEENKUlvE_clEvENKUlvE_clEvEUlhhE_EESt5arrayIPcLm2EEEEviT0_T1_,@"STO_CUDA_ENTRY STV_DEFAULT"
_ZN2at6native29vectorized_elementwise_kernelILi4ENS0_13BUnaryFunctorIhhhZZZNS0_15binary_internal21div_floor_kernel_cudaERNS_18TensorIteratorBaseEENKUlvE_clEvENKUlvE_clEvEUlhhE_EESt5arrayIPcLm2EEEEviT0_T1_:
.text._ZN2at6native29vectorized_elementwise_kernelILi4ENS0_13BUnaryFunctorIhhhZZZNS0_15binary_internal21div_floor_kernel_cudaERNS_18TensorIteratorBaseEENKUlvE_clEvENKUlvE_clEvEUlhhE_EESt5arrayIPcLm2EEEEviT0_T1_:
        /* <DEDUP_REMOVED lines=12> */
[----:B------:R-:W2:Y:S04]  /*00c0*/  LDG.E R14, [R10.64] ;  /* 0x000000040a0e7981 */ /* 0x000ea8000c1e1900 */
[----:B------:R-:W3:Y:S01]  /*00d0*/  LDG.E R2, [R10.64+0x200] ;  /* 0x000200040a027981 */ /* 0x000ee2000c1e1900 */
[----:B------:R-:W-:-:S05]  /*00e0*/  IADD3 R4, P0, R0, c[0x0][0x168], RZ ;  /* 0x00005a0000047a10 */ /* 0x000fca0007f1e0ff */
[----:B------:R-:W-:-:S04]  /*00f0*/  IMAD.X R5, RZ, RZ, c[0x0][0x16c], P0 ;  /* 0x00005b00ff057624 */ /* 0x000fc800000e06ff */
[----:B------:R-:W-:-:S04]  /*0100*/  IMAD.WIDE R4, R3, 0x4, R4 ;  /* 0x0000000403047825 */ /* 0x000fc800078e0204 */
[----:B------:R-:W-:Y:S01]  /*0110*/  IMAD.U32 R3, RZ, RZ, UR6 ;  /* 0x00000006ff037e24 */ /* 0x000fe2000f8e00ff */
[C---:B--2---:R-:W-:Y:S02]  /*0120*/  PRMT R6, R14.reuse, 0x7770, RZ ;  /* 0x000077700e067816 */ /* 0x044fe400000000ff */
[C---:B------:R-:W-:Y:S02]  /*0130*/  PRMT R0, R14.reuse, 0x7771, RZ ;  /* 0x000077710e007816 */ /* 0x040fe400000000ff */
[----:B------:R-:W-:Y:S02]  /*0140*/  PRMT R12, R14, 0x7772, RZ ;  /* 0x000077720e0c7816 */ /* 0x000fe400000000ff */
[C---:B---3--:R-:W-:Y:S02]  /*0150*/  PRMT R7, R2.reuse, 0x7770, RZ ;  /* 0x0000777002077816 */ /* 0x048fe400000000ff */
[C---:B------:R-:W-:Y:S02]  /*0160*/  PRMT R8, R2.reuse, 0x7771, RZ ;  /* 0x0000777102087816 */ /* 0x040fe400000000ff */
[----:B------:R-:W-:-:S02]  /*0170*/  PRMT R9, R2, 0x7772, RZ ;  /* 0x0000777202097816 */ /* 0x000fc400000000ff */
[----:B------:R-:W-:Y:S02]  /*0180*/  PRMT R10, R2, 0x7773, RZ ;  /* 0x00007773020a7816 */ /* 0x000fe400000000ff */
[----:B------:R-:W-:Y:S02]  /*0190*/  PRMT R14, R14, 0x7773, RZ ;  /* 0x000077730e0e7816 */ /* 0x000fe400000000ff */
[----:B------:R-:W-:Y:S02]  /*01a0*/  MOV R2, 0x1c0 ;  /* 0x000001c000027802 */ /* 0x000fe40000000f00 */
[----:B------:R-:W-:Y:S05]  /*01b0*/  CALL.REL.NOINC `($__internal_65_$__cuda_sm20_div_u16) ;  /* 0x00000ed000007944 */ /* 0x000fea0003c00000 */
[----:B------:R-:W-:Y:S01]  /*01c0*/  IMAD.MOV.U32 R11, RZ, RZ, R15 ;  /* 0x000000ffff0b7224 */ /* 0x000fe200078e000f */
[----:B------:R-:W-:Y:S01]  /*01d0*/  MOV R2, 0x210 ;  /* 0x0000021000027802 */ /* 0x000fe20000000f00 */
[----:B------:R-:W-:Y:S02]  /*01e0*/  IMAD.MOV.U32 R14, RZ, RZ, R12 ;  /* 0x000000ffff0e7224 */ /* 0x000fe400078e000c */
[----:B------:R-:W-:Y:S02]  /*01f0*/  IMAD.U32 R3, RZ, RZ, UR6 ;  /* 0x00000006ff037e24 */ /* 0x000fe4000f8e00ff */
[----:B------:R-:W-:Y:S05]  /*0200*/  CALL.REL.NOINC `($__internal_65_$__cuda_sm20_div_u16) ;  /* 0x00000e8000007944 */ /* 0x000fea0003c00000 */
[----:B------:R-:W-:Y:S01]  /*0210*/  IMAD.MOV.U32 R12, RZ, RZ, R15 ;  /* 0x000000ffff0c7224 */ /* 0x000fe200078e000f */
[----:B------:R-:W-:Y:S01]  /*0220*/  MOV R2, 0x260 ;  /* 0x0000026000027802 */ /* 0x000fe20000000f00 */
[----:B------:R-:W-:-:S02]  /*0230*/  IMAD.MOV.U32 R14, RZ, RZ, R0 ;  /* 0x000000ffff0e7224 */ /* 0x000fc400078e0000 */
[----:B------:R-:W-:Y:S02]  /*0240*/  IMAD.U32 R3, RZ, RZ, UR6 ;  /* 0x00000006ff037e24 */ /* 0x000fe4000f8e00ff */
[----:B------:R-:W-:Y:S05]  /*0250*/  CALL.REL.NOINC `($__internal_65_$__cuda_sm20_div_u16) ;  /* 0x00000e3000007944 */ /* 0x000fea0003c00000 */
[----:B------:R-:W-:Y:S01]  /*0260*/  IMAD.MOV.U32 R0, RZ, RZ, R15 ;  /* 0x000000ffff007224 */ /* 0x000fe200078e000f */
[----:B------:R-:W-:Y:S01]  /*0270*/  MOV R2, 0x2b0 ;  /* 0x000002b000027802 */ /* 0x000fe20000000f00 */
[----:B------:R-:W-:Y:S02]  /*0280*/  IMAD.MOV.U32 R14, RZ, RZ, R6 ;  /* 0x000000ffff0e7224 */ /* 0x000fe400078e0006 */
[----:B------:R-:W-:Y:S02]  /*0290*/  IMAD.U32 R3, RZ, RZ, UR6 ;  /* 0x00000006ff037e24 */ /* 0x000fe4000f8e00ff */
[----:B------:R-:W-:Y:S05]  /*02a0*/  CALL.REL.NOINC `($__internal_65_$__cuda_sm20_div_u16) ;  /* 0x00000de000007944 */ /* 0x000fea0003c00000 */
[----:B------:R-:W-:Y:S01]  /*02b0*/  PRMT R3, R0, 0x7604, R15 ;  /* 0x0000760400037816 */ /* 0x000fe2000000000f */
[----:B------:R-:W-:Y:S01]  /*02c0*/  IMAD.MOV.U32 R14, RZ, RZ, R10 ;  /* 0x000000ffff0e7224 */ /* 0x000fe200078e000a */
[----:B------:R-:W-:Y:S02]  /*02d0*/  MOV R2, 0x330 ;  /* 0x0000033000027802 */ /* 0x000fe40000000f00 */
[----:B------:R-:W-:Y:S01]  /*02e0*/  PRMT R12, R12, 0x7054, R3 ;  /* 0x000070540c0c7816 */ /* 0x000fe20000000003 */
[----:B------:R-:W-:-:S03]  /*02f0*/  IMAD.U32 R3, RZ, RZ, UR6 ;  /* 0x00000006ff037e24 */ /* 0x000fc6000f8e00ff */
[----:B------:R-:W-:-:S05]  /*0300*/  PRMT R11, R11, 0x654, R12 ;  /* 0x000006540b0b7816 */ /* 0x000fca000000000c */
[----:B------:R0:W-:Y:S02]  /*0310*/  STG.E [R4.64], R11 ;  /* 0x0000000b04007986 */ /* 0x0001e4000c101904 */
[----:B0-----:R-:W-:Y:S05]  /*0320*/  CALL.REL.NOINC `($__internal_65_$__cuda_sm20_div_u16) ;  /* 0x00000d6000007944 */ /* 0x001fea0003c00000 */
[----:B------:R-:W-:Y:S01]  /*0330*/  IMAD.MOV.U32 R0, RZ, RZ, R15 ;  /* 0x000000ffff007224 */ /* 0x000fe200078e000f */
[----:B------:R-:W-:Y:S01]  /*0340*/  MOV R2, 0x380 ;  /* 0x0000038000027802 */ /* 0x000fe20000000f00 */
[----:B------:R-:W-:Y:S02]  /*0350*/  IMAD.MOV.U32 R14, RZ, RZ, R9 ;  /* 0x000000ffff0e7224 */ /* 0x000fe400078e0009 */
[----:B------:R-:W-:Y:S02]  /*0360*/  IMAD.U32 R3, RZ, RZ, UR6 ;  /* 0x00000006ff037e24 */ /* 0x000fe4000f8e00ff */
        /* <DEDUP_REMOVED lines=11> */
[----:B------:R-:W-:-:S04]  /*0420*/  PRMT R3, R8, 0x7604, R15 ;  /* 0x0000760408037816 */ /* 0x000fc8000000000f */
[----:B------:R-:W-:-:S04]  /*0430*/  PRMT R3, R6, 0x7054, R3 ;  /* 0x0000705406037816 */ /* 0x000fc80000000003 */
[----:B------:R-:W-:-:S05]  /*0440*/  PRMT R3, R0, 0x654, R3 ;  /* 0x0000065400037816 */ /* 0x000fca0000000003 */
[----:B------:R-:W-:Y:S01]  /*0450*/  STG.E [R4.64+0x200], R3 ;  /* 0x0002000304007986 */ /* 0x000fe2000c101904 */
[----:B------:R-:W-:Y:S05]  /*0460*/  EXIT ;  /* 0x000000000000794d */ /* 0x000fea0003800000 */
.L_x_31827:
        /* <DEDUP_REMOVED lines=62> */
[----:B------:R-:W-:Y:S05]  /*0850*/  CALL.REL.NOINC `($__internal_65_$__cuda_sm20_div_u16) ;  /* 0x0000083000007944 */ /* 0x000fea0003c00000 */
[----:B------:R-:W-:Y:S02]  /*0860*/  IMAD.MOV.U32 R7, RZ, RZ, R15 ;  /* 0x000000ffff077224 */ /* 0x000fe400078e000f */
.L_x_31829:
[----:B------:R-:W-:Y:S05]  /*0870*/  BSYNC B0 ;  /* 0x0000000000007941 */ /* 0x000fea0003800000 */
.L_x_31828:
[----:B--2---:R-:W-:Y:S01]  /*0880*/  IADD3 R3, R5, 0x80, RZ ;  /* 0x0000008005037810 */ /* 0x004fe20007ffe0ff */
[----:B------:R-:W-:Y:S03]  /*0890*/  BSSY B0, `(.L_x_31830) ;  /* 0x0000008000007945 */ /* 0x000fe60003800000 */
[----:B------:R-:W-:-:S13]  /*08a0*/  ISETP.GE.AND P1, PT, R3, R4, PT ;  /* 0x000000040300720c */ /* 0x000fda0003f26270 */
[----:B------:R-:W-:Y:S05]  /*08b0*/  @P1 BRA `(.L_x_31831) ;  /* 0x0000005000001947 */ /* 0x000fea0003800000 */
[----:B-----5:R-:W-:Y:S01]  /*08c0*/  LOP3.LUT R14, R9, 0xff, RZ, 0xc0, !PT ;  /* 0x000000ff090e7812 */ /* 0x020fe200078ec0ff */
[----:B------:R-:W-:Y:S01]  /*08d0*/  IMAD.U32 R3, RZ, RZ, UR6 ;  /* 0x00000006ff037e24 */ /* 0x000fe2000f8e00ff */
[----:B------:R-:W-:Y:S02]  /*08e0*/  MOV R2, 0x900 ;  /* 0x0000090000027802 */ /* 0x000fe40000000f00 */
[----:B------:R-:W-:Y:S05]  /*08f0*/  CALL.REL.NOINC `($__internal_65_$__cuda_sm20_div_u16) ;  /* 0x0000079000007944 */ /* 0x000fea0003c00000 */
[----:B------:R-:W-:Y:S02]  /*0900*/  IMAD.MOV.U32 R9, RZ, RZ, R15 ;  /* 0x000000ffff097224 */ /* 0x000fe400078e000f */
.L_x_31831:
[----:B------:R-:W-:Y:S05]  /*0910*/  BSYNC B0 ;  /* 0x0000000000007941 */ /* 0x000fea0003800000 */
.L_x_31830:
[----:B------:R-:W-:Y:S01]  /*0920*/  IADD3 R3, R5, 0x100, RZ ;  /* 0x0000010005037810 */ /* 0x000fe20007ffe0ff */
        /* <DEDUP_REMOVED lines=8> */
.L_x_31833:
[----:B------:R-:W-:Y:S05]  /*09b0*/  BSYNC B0 ;  /* 0x0000000000007941 */ /* 0x000fea0003800000 */
.L_x_31832:
        /* <DEDUP_REMOVED lines=9> */
.L_x_31835:
[----:B------:R-:W-:Y:S05]  /*0a50*/  BSYNC B0 ;  /* 0x0000000000007941 */ /* 0x000fea0003800000 */
.L_x_31834:
        /* <DEDUP_REMOVED lines=9> */
.L_x_31837:
[----:B------:R-:W-:Y:S05]  /*0af0*/  BSYNC B0 ;  /* 0x0000000000007941 */ /* 0x000fea0003800000 */
.L_x_31836:
        /* <DEDUP_REMOVED lines=9> */
.L_x_31839:
[----:B------:R-:W-:Y:S05]  /*0b90*/  BSYNC B0 ;  /* 0x0000000000007941 */ /* 0x000fea0003800000 */
.L_x_31838:
        /* <DEDUP_REMOVED lines=9> */
.L_x_31841:
[----:B------:R-:W-:Y:S05]  /*0c30*/  BSYNC B0 ;  /* 0x0000000000007941 */ /* 0x000fea0003800000 */
.L_x_31840:
        /* <DEDUP_REMOVED lines=8> */
.L_x_31843:
[----:B------:R-:W-:Y:S05]  /*0cc0*/  BSYNC B0 ;  /* 0x0000000000007941 */ /* 0x000fea0003800000 */
.L_x_31842:
        /* <DEDUP_REMOVED lines=22> */
.L_x_31846:
[----:B0-----:R-:W-:-:S13]  /*0e30*/  ISETP.GE.AND P0, PT, R5, R4, PT ;  /* 0x000000040500720c */ /* 0x001fda0003f06270 */
[----:B------:R-:W-:Y:S05]  /*0e40*/  @P0 BRA `(.L_x_31848) ;  /* 0x000000c000000947 */ /* 0x000fea0003800000 */
[----:B------:R-:W-:Y:S01]  /*0e50*/  IMAD.IADD R2, R0, 0x1, R5 ;  /* 0x0000000100027824 */ /* 0x000fe200078e0205 */
[----:B------:R-:W-:-:S04]  /*0e60*/  IADD3 R5, R5, 0x80, RZ ;  /* 0x0000008005057810 */ /* 0x000fc80007ffe0ff */
[----:B------:R-:W-:-:S05]  /*0e70*/  IADD3 R2, P0, R2, c[0x0][0x168], RZ ;  /* 0x00005a0002027a10 */ /* 0x000fca0007f1e0ff */
[----:B------:R-:W-:-:S05]  /*0e80*/  IMAD.X R3, RZ, RZ, c[0x0][0x16c], P0 ;  /* 0x00005b00ff037624 */ /* 0x000fca00000e06ff */
[----:B-----5:R0:W-:Y:S03]  /*0e90*/  STG.E.U8 [R2.64], R13 ;  /* 0x0000000d02007986 */ /* 0x0201e6000c101104 */
.L_x_31847:
[----:B------:R-:W-:-:S13]  /*0ea0*/  ISETP.GE.AND P0, PT, R5, R4, PT ;  /* 0x000000040500720c */ /* 0x000fda0003f06270 */
[----:B------:R-:W-:Y:S05]  /*0eb0*/  @P0 BRA `(.L_x_31849) ;  /* 0x000000d000000947 */ /* 0x000fea0003800000 */
[----:B0-----:R-:W-:Y:S01]  /*0ec0*/  IMAD.IADD R2, R0, 0x1, R5 ;  /* 0x0000000100027824 */ /* 0x001fe200078e0205 */
[----:B------:R-:W-:-:S04]  /*0ed0*/  IADD3 R5, R5, 0x80, RZ ;  /* 0x0000008005057810 */ /* 0x000fc80007ffe0ff */
[----:B------:R-:W-:-:S05]  /*0ee0*/  IADD3 R2, P0, R2, c[0x0][0x168], RZ ;  /* 0x00005a0002027a10 */ /* 0x000fca0007f1e0ff */
[----:B------:R-:W-:-:S05]  /*0ef0*/  IMAD.X R3, RZ, RZ, c[0x0][0x16c], P0 ;  /* 0x00005b00ff037624 */ /* 0x000fca00000e06ff */
[----:B------:R0:W-:Y:S03]  /*0f00*/  STG.E.U8 [R2.64], R12 ;  /* 0x0000000c02007986 */ /* 0x0001e6000c101104 */
.L_x_31848:
        /* <DEDUP_REMOVED lines=8> */
.L_x_31849:
[----:B------:R-:W-:Y:S05]  /*0f90*/  BSYNC B1 ;  /* 0x0000000000017941 */ /* 0x000fea0003800000 */
.L_x_31845:
[----:B------:R-:W-:-:S13]  /*0fa0*/  ISETP.GE.AND P0, PT, R5, R4, PT ;  /* 0x000000040500720c */ /* 0x000fda0003f06270 */
[----:B0-----:R-:W-:Y:S01]  /*0fb0*/  @!P0 IMAD.IADD R2, R0, 0x1, R5 ;  /* 0x0000000100028824 */ /* 0x001fe200078e0205 */
[----:B------:R-:W-:-:S04]  /*0fc0*/  @!P0 IADD3 R5, R5, 0x80, RZ ;  /* 0x0000008005058810 */ /* 0x000fc80007ffe0ff */
[----:B------:R-:W-:-:S05]  /*0fd0*/  @!P0 IADD3 R2, P1, R2, c[0x0][0x168], RZ ;  /* 0x00005a0002028a10 */ /* 0x000fca0007f3e0ff */
[----:B------:R-:W-:-:S05]  /*0fe0*/  @!P0 IMAD.X R3, RZ, RZ, c[0x0][0x16c], P1 ;  /* 0x00005b00ff038624 */ /* 0x000fca00008e06ff */
[----:B------:R0:W-:Y:S03]  /*0ff0*/  @!P0 STG.E.U8 [R2.64], R8 ;  /* 0x0000000802008986 */ /* 0x0001e6000c101104 */
.L_x_31850:
[----:B------:R-:W-:Y:S05]  /*1000*/  BSYNC B0 ;  /* 0x0000000000007941 */ /* 0x000fea0003800000 */
.L_x_31844:
        /* <DEDUP_REMOVED lines=8> */
        .weak           $__internal_65_$__cuda_sm20_div_u16
        .type           $__internal_65_$__cuda_sm20_div_u16,@function
        .size           $__internal_65_$__cuda_sm20_div_u16,(.L_x_32535 - $__internal_65_$__cuda_sm20_div_u16)
$__internal_65_$__cuda_sm20_div_u16:
        /* <DEDUP_REMOVED lines=17> */
[----:B------:R-:W-:Y:S06]  /*11a0*/  RET.REL.NODEC R2 `(_ZN2at6native29vectorized_elementwise_kernelILi4ENS0_13BUnaryFunctorIhhhZZZNS0_15binary_internal21div_floor_kernel_cudaERNS_18TensorIteratorBaseEENKUlvE_clEvENKUlvE_clEvEUlhhE_EESt5arrayIPcLm2EEEEviT0_T1_) ;  /* 0xffffee5002007950 */ /* 0x000fec0003c3ffff */
.L_x_31851:
        /* <DEDUP_REMOVED lines=13> */
.L_x_32535:


//--------------------- .text._ZN2at6native29vectorized_elementwise_kernelILi8ENS0_13BUnaryFunctorIhhhZZZNS0_15binary_internal21div_floor_kernel_cudaERNS_18TensorIteratorBaseEENKUlvE_clEvENKUlvE_clEvEUlhhE_EESt5arrayIPcLm2EEEEviT0_T1_ --------------------------
	.section	.text._ZN2at6native29vectorized_elementwise_kernelILi8ENS0_13BUnaryFunctorIhhhZZZNS0_15binary_internal21div_floor_kernel_cudaERNS_18TensorIteratorBaseEENKUlvE_clEvENKUlvE_clEvEUlhhE_EESt5arrayIPcLm2EEEEviT0_T1_,"ax",@progbits
	.sectioninfo	@"SHI_REGISTERS=4"
	.align	128
        .global         _ZN2at6native29vectorized_elementwise_kernelILi8ENS0_13BUnaryFunctorIhhhZZZNS0_15binary_internal21div_floor_kernel_cudaERNS_18TensorIteratorBaseEENKUlvE_clEvENKUlvE_clEvEUlhhE_EESt5arrayIPcLm2EEEEviT0_T1_
        .type           _ZN2at6native29vectorized_elementwise_kernelILi8ENS0_13BUnaryFunctorIhhhZZZNS0_15binary_internal21div_floor_kernel_cudaERNS_18TensorIteratorBaseEENKUlvE_clEvENKUlvE_clEvEUlhhE_EESt5arrayIPcLm2EEEEviT0_T1_,@function
        .size           _ZN2at6native29vectorized_elementwise_kernelILi8ENS0_13BUnaryFunctorIhhhZZZNS0_15binary_internal21div_floor_kernel_cudaERNS_18TensorIteratorBaseEENKUlvE_clEvENKUlvE_clEvEUlhhE_EESt5arrayIPcLm2EEEEviT0_T1_,(.L_x_32751 - _ZN2at6native29vectorized_elementwise_kernelILi8ENS0_13BUnaryFunctorIhhhZZZNS0_15binary_internal21div_floor_kernel_cudaERNS_18TensorIteratorBaseEENKUlvE_clEvENKUlvE_clEvEUlhhE_EESt5arrayIPcLm2EEEEviT0_T1_)
        .other          _ZN2at6native29vectorized_elementwise_kernelILi8ENS0_13BUnaryFunctorIhhhZZZNS0_15binary_internal21div_floor_kernel_cudaERNS_18TensorIteratorBaseEENKUlvE_clEvENKUlvE_clEvEUlhhE_EESt5arrayIPcLm2EEEEviT0_T1_,@"STO_CUDA_ENTRY STV_DEFAULT"
_ZN2at6native29vectorized_elementwise_kernelILi8ENS0_13BUnaryFunctorIhhhZZZNS0_15binary_internal21div_floor_kernel_cudaERNS_18TensorIteratorBaseEENKUlvE_clEvENKUlvE_clEvEUlhhE_EESt5arrayIPcLm2EEEEviT0_T1_:
.text._ZN2at6native29vectorized_elementwise_kernelILi8ENS0_13BUnaryFunctorIhhhZZZNS0_15binary_internal21div_floor_kernel_cudaERNS_18TensorIteratorBaseEENKUlvE_clEvENKUlvE_clEvEUlhhE_EESt5arrayIPcLm2EEEEviT0_T1_:
[----:B------:R-:W-:Y:S02]  /*0000*/  MOV R1, c[0x0][0x28] ;  /* 0x00000a0000017a02 */ /* 0x000fe40000000f00 */
[----:B------:R-:W-:Y:S05]  /*0010*/  EXIT ;  /* 0x000000000000794d */ /* 0x000fea0003800000 */
.L_x_31852:
        /* <DEDUP_REMOVED lines=14> */
.L_x_32751:


//--------------------- .text._ZN2at6native18elementwise_kernelILi128ELi4EZNS0_15gpu_kernel_implINS0_13AUnaryFunctorIhhhZZZNS0_15binary_internal21div_floor_kernel_cudaERNS_18TensorIteratorBaseEENKUlvE_clEvENKUlvE_clEvEUlhhE_EEEEvS6_RKT_EUliE_EEviT1_ --------------------------
	.section	.text._ZN2at6native18elementwise_kernelILi128ELi4EZNS0_15gpu_kernel_implINS0_13AUnaryFunctorIhhhZZZNS0_15binary_internal21div_floor_kernel_cudaERNS_18TensorIteratorBaseEENKUlvE_clEvENKUlvE_clEvEUlhhE_EEEEvS6_RKT_EUliE_EEviT1_,"ax",@progbits
	.sectioninfo	@"SHI_REGISTERS=26"
	.align	128
        .global         _ZN2at6native18elementwise_kernelILi128ELi4EZNS0_15gpu_kernel_implINS0_13AUnaryFunctorIhhhZZZNS0_15binary_internal21div_floor_kernel_cudaERNS_18TensorIteratorBaseEENKUlvE_clEvENKUlvE_clEvEUlhhE_EEEEvS6_RKT_EUliE_EEviT1_
        .type           _ZN2at6native18elementwise_kernelILi128ELi4EZNS0_15gpu_kernel_implINS0_13AUnaryFunctorIhhhZZZNS0_15binary_internal21div_floor_kernel_cudaERNS_18TensorIteratorBaseEENKUlvE_clEvENKUlvE_clEvEUlhhE_EEEEvS6_RKT_EUliE_EEviT1_,@function
        .size           _ZN2at6native18elementwise_kernelILi128ELi4EZNS0_15gpu_kernel_implINS0_13AUnaryFunctorIhhhZZZNS0_15binary_internal21div_floor_kernel_cudaERNS_18TensorIteratorBaseEENKUlvE_clEvENKUlvE_clEvEUlhhE_EEEEvS6_RKT_EUliE_EEviT1_,(.L_x_32536 - _ZN2at6native18elementwise_kernelILi128ELi4EZNS0_15gpu_kernel_implINS0_13AUnaryFunctorIhhhZZZNS0_15binary_internal21div_floor_kernel_cudaERNS_18TensorIteratorBaseEENKUlvE_clEvENKUlvE_clEvEUlhhE_EEEEvS6_RKT_EUliE_EEviT1_)
        .other          _ZN2at6native18elementwise_kernelILi128ELi4EZNS0_15gpu_kernel_implINS0_13AUnaryFunctorIhhhZZZNS0_15binary_internal21div_floor_kernel_cudaERNS_18TensorIteratorBaseEENKUlvE_clEvENKUlvE_clEvEUlhhE_EEEEvS6_RKT_EUliE_EEviT1_,@"STO_CUDA_ENTRY STV_DEFAULT"
_ZN2at6native18elementwise_kernelILi128ELi4EZNS0_15gpu_kernel_implINS0_13AUnaryFunctorIhhhZZZNS0_15binary_internal21div_floor_kernel_cudaERNS_18TensorIteratorBaseEENKUlvE_clEvENKUlvE_clEvEUlhhE_EEEEvS6_RKT_EUliE_EEviT1_:
.text._ZN2at6native18elementwise_kernelILi128ELi4EZNS0_15gpu_kernel_implINS0_13AUnaryFunctorIhhhZZZNS0_15binary_internal21div_floor_kernel_cudaERNS_18TensorIteratorBaseEENKUlvE_clEvENKUlvE_clEvEUlhhE_EEEEvS6_RKT_EUliE_EEviT1_:
        /* <DEDUP_REMOVED lines=237> */
.L_x_31855:
        /* <DEDUP_REMOVED lines=18> */
.L_x_31859:
[----:B------:R0:W5:Y:S01]  /*0ff0*/  LDG.E.U8 R0, [R4.64] ;  /* 0x0000002404007981 */ /* 0x000162000c1e1100 */
[----:B------:R-:W-:Y:S05]  /*1000*/  BRA `(.L_x_31861) ;  /* 0x00000dc000007947 */ /* 0x000fea0003800000 */
.L_x_31858:
        /* <DEDUP_REMOVED lines=8> */
.L_x_31863:
[----:B------:R0:W5:Y:S01]  /*1090*/  LDG.E.U8 R0, [R4.64] ;  /* 0x0000002404007981 */ /* 0x000162000c1e1100 */
[----:B------:R-:W-:Y:S05]  /*10a0*/  BRA `(.L_x_31861) ;  /* 0x00000d2000007947 */ /* 0x000fea0003800000 */
.L_x_31862:
[----:B------:R0:W5:Y:S01]  /*10b0*/  LDG.E.U16 R0, [R4.64] ;  /* 0x0000002404007981 */ /* 0x000162000c1e1500 */
[----:B------:R-:W-:Y:S05]  /*10c0*/  BRA `(.L_x_31861) ;  /* 0x00000d0000007947 */ /* 0x000fea0003800000 */
.L_x_31857:
        /* <DEDUP_REMOVED lines=10> */
.L_x_31865:
[----:B------:R-:W2:Y:S02]  /*1170*/  LDG.E.U16 R2, [R4.64] ;  /* 0x0000002404027981 */ /* 0x000ea4000c1e1500 */
[----:B--2---:R-:W-:-:S06]  /*1180*/  HADD2.F32 R2, -RZ, R2.H0_H0 ;  /* 0x20000002ff027230 */ /* 0x004fcc0000004100 */
[----:B------:R-:W0:Y:S02]  /*1190*/  F2I.S64.TRUNC R2, R2 ;  /* 0x0000000200027311 */ /* 0x000e24000020d900 */
[----:B0-----:R-:W-:Y:S01]  /*11a0*/  PRMT R0, R2, 0x7610, R0 ;  /* 0x0000761002007816 */ /* 0x001fe20000000000 */
[----:B------:R-:W-:Y:S05]  /*11b0*/  BRA `(.L_x_31861) ;  /* 0x00000c1000007947 */ /* 0x000fea0003800000 */
.L_x_31864:
        /* <DEDUP_REMOVED lines=10> */
.L_x_31867:
[----:B------:R-:W2:Y:S02]  /*1260*/  LDG.E.U16 R4, [R4.64] ;  /* 0x0000002404047981 */ /* 0x000ea4000c1e1500 */
[----:B--2---:R-:W-:-:S06]  /*1270*/  HADD2.F32 R2, -RZ, R4.H0_H0 ;  /* 0x20000004ff027230 */ /* 0x004fcc0000004100 */
[----:B------:R-:W0:Y:S02]  /*1280*/  F2I.S64.TRUNC R2, R2 ;  /* 0x0000000200027311 */ /* 0x000e24000020d900 */
[----:B0-----:R-:W-:Y:S01]  /*1290*/  PRMT R0, R2, 0x7610, R0 ;  /* 0x0000761002007816 */ /* 0x001fe20000000000 */
[----:B------:R-:W-:Y:S05]  /*12a0*/  BRA `(.L_x_31861) ;  /* 0x00000b2000007947 */ /* 0x000fea0003800000 */
.L_x_31866:
[----:B------:R-:W2:Y:S02]  /*12b0*/  LDG.E.64 R2, [R4.64] ;  /* 0x0000002404027981 */ /* 0x000ea4000c1e1b00 */
[----:B--2---:R-:W0:Y:S02]  /*12c0*/  F2I.S64.F64.TRUNC R2, R2 ;  /* 0x0000000200027311 */ /* 0x004e24000030d900 */
[----:B0-----:R-:W-:Y:S01]  /*12d0*/  PRMT R0, R2, 0x7610, R0 ;  /* 0x0000761002007816 */ /* 0x001fe20000000000 */
[----:B------:R-:W-:Y:S05]  /*12e0*/  BRA `(.L_x_31861) ;  /* 0x00000ae000007947 */ /* 0x000fea0003800000 */
.L_x_31856:
        /* <DEDUP_REMOVED lines=12> */
.L_x_31870:
[----:B------:R-:W2:Y:S02]  /*13b0*/  LDG.E.64 R4, [R4.64] ;  /* 0x0000002404047981 */ /* 0x000ea4000c1e1b00 */
[----:B--2---:R-:W0:Y:S02]  /*13c0*/  F2I.S64.F64.TRUNC R2, R4 ;  /* 0x0000000400027311 */ /* 0x004e24000030d900 */
[----:B0-----:R-:W-:Y:S01]  /*13d0*/  PRMT R0, R2, 0x7610, R0 ;  /* 0x0000761002007816 */ /* 0x001fe20000000000 */
[----:B------:R-:W-:Y:S05]  /*13e0*/  BRA `(.L_x_31861) ;  /* 0x000009e000007947 */ /* 0x000fea0003800000 */
.L_x_31869:
        /* <DEDUP_REMOVED lines=28> */
.L_x_31872:
        /* <DEDUP_REMOVED lines=15> */
.L_x_31871:
[----:B------:R-:W2:Y:S02]  /*16a0*/  LDG.E.U16 R2, [R4.64] ;  /* 0x0000002404027981 */ /* 0x000ea4000c1e1500 */
[----:B--2---:R-:W-:-:S06]  /*16b0*/  PRMT R2, RZ, 0x5410, R2 ;  /* 0x00005410ff027816 */ /* 0x004fcc0000000002 */
[----:B------:R-:W0:Y:S02]  /*16c0*/  F2I.S64.TRUNC R2, R2 ;  /* 0x0000000200027311 */ /* 0x000e24000020d900 */
[----:B0-----:R-:W-:Y:S01]  /*16d0*/  PRMT R0, R2, 0x7610, R0 ;  /* 0x0000761002007816 */ /* 0x001fe20000000000 */
[----:B------:R-:W-:Y:S05]  /*16e0*/  BRA `(.L_x_31861) ;  /* 0x000006e000007947 */ /* 0x000fea0003800000 */
.L_x_31868:
        /* <DEDUP_REMOVED lines=10> */
.L_x_31875:
        /* <DEDUP_REMOVED lines=21> */
.L_x_31879:
[----:B------:R-:W-:Y:S05]  /*18e0*/  BSYNC B1 ;  /* 0x0000000000017941 */ /* 0x000fea0003800000 */
.L_x_31878:
[----:B------:R-:W-:Y:S01]  /*18f0*/  IMAD.SHL.U32 R2, R2, 0x100000, RZ ;  /* 0x0010000002027824 */ /* 0x000fe200078e00ff */
[----:B------:R-:W-:-:S04]  /*1900*/  LEA R3, R0, 0x3b800000, 0x17 ;  /* 0x3b80000000037811 */ /* 0x000fc800078eb8ff */
[----:B------:R-:W-:Y:S02]  /*1910*/  LOP3.LUT R2, R3, R2, R4, 0xfe, !PT ;  /* 0x0000000203027212 */ /* 0x000fe400078efe04 */
.L_x_31877:
[----:B------:R-:W-:Y:S05]  /*1920*/  BSYNC B0 ;  /* 0x0000000000007941 */ /* 0x000fea0003800000 */
.L_x_31876:
[----:B------:R-:W0:Y:S02]  /*1930*/  F2I.S64.TRUNC R2, R2 ;  /* 0x0000000200027311 */ /* 0x000e24000020d900 */
[----:B0-----:R-:W-:Y:S01]  /*1940*/  PRMT R0, R2, 0x7610, R0 ;  /* 0x0000761002007816 */ /* 0x001fe20000000000 */
[----:B------:R-:W-:Y:S05]  /*1950*/  BRA `(.L_x_31861) ;  /* 0x0000047000007947 */ /* 0x000fea0003800000 */
.L_x_31874:
        /* <DEDUP_REMOVED lines=21> */
.L_x_31883:
[----:B------:R-:W-:Y:S05]  /*1ab0*/  BSYNC B1 ;  /* 0x0000000000017941 */ /* 0x000fea0003800000 */
.L_x_31882:
[----:B------:R-:W-:Y:S01]  /*1ac0*/  IMAD.SHL.U32 R2, R2, 0x200000, RZ ;  /* 0x0020000002027824 */ /* 0x000fe200078e00ff */
[----:B------:R-:W-:-:S04]  /*1ad0*/  LEA R3, R0, 0x37800000, 0x17 ;  /* 0x3780000000037811 */ /* 0x000fc800078eb8ff */
[----:B------:R-:W-:Y:S02]  /*1ae0*/  LOP3.LUT R2, R3, R2, R4, 0xfe, !PT ;  /* 0x0000000203027212 */ /* 0x000fe400078efe04 */
.L_x_31881:
[----:B------:R-:W-:Y:S05]  /*1af0*/  BSYNC B0 ;  /* 0x0000000000007941 */ /* 0x000fea0003800000 */
.L_x_31880:
[----:B------:R-:W0:Y:S02]  /*1b00*/  F2I.S64.TRUNC R2, R2 ;  /* 0x0000000200027311 */ /* 0x000e24000020d900 */
[----:B0-----:R-:W-:Y:S01]  /*1b10*/  PRMT R0, R2, 0x7610, R0 ;  /* 0x0000761002007816 */ /* 0x001fe20000000000 */
[----:B------:R-:W-:Y:S05]  /*1b20*/  BRA `(.L_x_31861) ;  /* 0x000002a000007947 */ /* 0x000fea0003800000 */
.L_x_31873:
        /* <DEDUP_REMOVED lines=14> */
.L_x_31887:
[----:B------:R-:W-:Y:S05]  /*1c10*/  BSYNC B0 ;  /* 0x0000000000007941 */ /* 0x000fea0003800000 */
.L_x_31886:
[----:B------:R-:W0:Y:S02]  /*1c20*/  F2I.S64.TRUNC R2, R2 ;  /* 0x0000000200027311 */ /* 0x000e24000020d900 */
[----:B0-----:R-:W-:Y:S01]  /*1c30*/  PRMT R0, R2, 0x7610, R0 ;  /* 0x0000761002007816 */ /* 0x001fe20000000000 */
[----:B------:R-:W-:Y:S05]  /*1c40*/  BRA `(.L_x_31861) ;  /* 0x0000018000007947 */ /* 0x000fea0003800000 */
.L_x_31860:
        /* <DEDUP_REMOVED lines=21> */
.L_x_31885:
[----:B------:R0:W5:Y:S01]  /*1da0*/  LDG.E.U8 R0, [R4.64] ;  /* 0x0000002404007981 */ /* 0x000162000c1e1100 */
[----:B------:R-:W-:Y:S05]  /*1db0*/  BRA `(.L_x_31861) ;  /* 0x0000001000007947 */ /* 0x000fea0003800000 */
.L_x_31884:
[----:B------:R0:W5:Y:S02]  /*1dc0*/  LDG.E.U8 R0, [R4.64] ;  /* 0x0000002404007981 */ /* 0x000164000c1e1100 */
.L_x_31861:
[----:B------:R-:W1:Y:S01]  /*1dd0*/  LDC.U8 R7, c[0x0][0x371] ;  /* 0x0000dc40ff077b82 */ /* 0x000e620000000000 */
[----:B-----5:R-:W-:Y:S02]  /*1de0*/  LOP3.LUT R8, R0, 0xff, RZ, 0xc0, !PT ;  /* 0x000000ff00087812 */ /* 0x020fe400078ec0ff */
[----:B------:R-:W-:-:S03]  /*1df0*/  MOV R0, 0x1e20 ;  /* 0x00001e2000007802 */ /* 0x000fc60000000f00 */
[----:B0-----:R-:W-:Y:S02]  /*1e00*/  IMAD.MOV.U32 R5, RZ, RZ, R8 ;  /* 0x000000ffff057224 */ /* 0x001fe400078e0008 */
[----:B-1----:R-:W-:Y:S05]  /*1e10*/  CALL.REL.NOINC `($__internal_66_$__cuda_sm20_div_u16) ;  /* 0x0000945000007944 */ /* 0x002fea0003c00000 */
        /* <DEDUP_REMOVED lines=14> */
.L_x_31891:
[----:B------:R0:W-:Y:S01]  /*1f00*/  STG.E.U8 [R16.64], R5 ;  /* 0x0000000510007986 */ /* 0x0001e2000c101124 */
[----:B------:R-:W-:Y:S05]  /*1f10*/  BRA `(.L_x_31893) ;  /* 0x00000db000007947 */ /* 0x000fea0003800000 */
.L_x_31890:
        /* <DEDUP_REMOVED lines=10> */
.L_x_31895:
[----:B------:R-:W-:-:S05]  /*1fc0*/  LOP3.LUT R5, R5, 0xffff, RZ, 0xc0, !PT ;  /* 0x0000ffff05057812 */ /* 0x000fca00078ec0ff */
[----:B------:R0:W-:Y:S01]  /*1fd0*/  STG.E [R16.64], R5 ;  /* 0x0000000510007986 */ /* 0x0001e2000c101924 */
[----:B------:R-:W-:Y:S05]  /*1fe0*/  BRA `(.L_x_31893) ;  /* 0x00000ce000007947 */ /* 0x000fea0003800000 */
.L_x_31894:
[----:B------:R0:W-:Y:S01]  /*1ff0*/  STG.E.U16 [R16.64], R5 ;  /* 0x0000000510007986 */ /* 0x0001e2000c101524 */
[----:B------:R-:W-:Y:S05]  /*2000*/  BRA `(.L_x_31893) ;  /* 0x00000cc000007947 */ /* 0x000fea0003800000 */
.L_x_31889:
        /* <DEDUP_REMOVED lines=9> */
.L_x_31897:
[----:B------:R-:W0:Y:S02]  /*20a0*/  I2F.U16 R0, R5 ;  /* 0x0000000500007306 */ /* 0x000e240000101000 */
[----:B0-----:R-:W-:-:S05]  /*20b0*/  F2FP.PACK_AB R0, RZ, R0 ;  /* 0x00000000ff00723e */ /* 0x001fca00000000ff */
[----:B------:R0:W-:Y:S01]  /*20c0*/  STG.E.U16 [R16.64], R0 ;  /* 0x0000000010007986 */ /* 0x0001e2000c101524 */
[----:B------:R-:W-:Y:S05]  /*20d0*/  BRA `(.L_x_31893) ;  /* 0x00000bf000007947 */ /* 0x000fea0003800000 */
.L_x_31896:
        /* <DEDUP_REMOVED lines=10> */
.L_x_31899:
[----:B------:R-:W0:Y:S02]  /*2180*/  I2F.U16 R5, R5 ;  /* 0x0000000500057306 */ /* 0x000e240000101000 */
[----:B0-----:R-:W-:-:S04]  /*2190*/  F2FP.PACK_AB R3, RZ, R5 ;  /* 0x00000005ff03723e */ /* 0x001fc800000000ff */
[----:B------:R-:W-:-:S05]  /*21a0*/  PRMT R3, R3, 0x5410, RZ ;  /* 0x0000541003037816 */ /* 0x000fca00000000ff */
[----:B------:R0:W-:Y:S01]  /*21b0*/  STG.E [R16.64], R3 ;  /* 0x0000000310007986 */ /* 0x0001e2000c101924 */
[----:B------:R-:W-:Y:S05]  /*21c0*/  BRA `(.L_x_31893) ;  /* 0x00000b0000007947 */ /* 0x000fea0003800000 */
.L_x_31898:
[----:B------:R-:W0:Y:S02]  /*21d0*/  I2F.F64.U16 R2, R5 ;  /* 0x0000000500027312 */ /* 0x000e240000101800 */
[----:B0-----:R0:W-:Y:S01]  /*21e0*/  STG.E.64 [R16.64], R2 ;  /* 0x0000000210007986 */ /* 0x0011e2000c101b24 */
[----:B------:R-:W-:Y:S05]  /*21f0*/  BRA `(.L_x_31893) ;  /* 0x00000ad000007947 */ /* 0x000fea0003800000 */
.L_x_31888:
        /* <DEDUP_REMOVED lines=12> */
.L_x_31902:
[----:B------:R-:W0:Y:S01]  /*22c0*/  I2F.F64.U16 R4, R5 ;  /* 0x0000000500047312 */ /* 0x000e220000101800 */
[----:B------:R-:W-:-:S05]  /*22d0*/  CS2R R6, SRZ ;  /* 0x0000000000067805 */ /* 0x000fca000001ff00 */
[----:B0-----:R0:W-:Y:S01]  /*22e0*/  STG.E.128 [R16.64], R4 ;  /* 0x0000000410007986 */ /* 0x0011e2000c101d24 */
[----:B------:R-:W-:Y:S05]  /*22f0*/  BRA `(.L_x_31893) ;  /* 0x000009d000007947 */ /* 0x000fea0003800000 */
.L_x_31901:
        /* <DEDUP_REMOVED lines=21> */
.L_x_31906:
[----:B------:R-:W-:Y:S05]  /*2450*/  BSYNC B0 ;  /* 0x0000000000007941 */ /* 0x000fea0003800000 */
.L_x_31905:
[----:B------:R-:W-:-:S05]  /*2460*/  LOP3.LUT R3, R0, R3, RZ, 0xfc, !PT ;  /* 0x0000000300037212 */ /* 0x000fca00078efcff */
[----:B------:R0:W-:Y:S01]  /*2470*/  STG.E.U8 [R16.64], R3 ;  /* 0x0000000310007986 */ /* 0x0001e2000c101124 */
[----:B------:R-:W-:Y:S05]  /*2480*/  BRA `(.L_x_31893) ;  /* 0x0000084000007947 */ /* 0x000fea0003800000 */
.L_x_31904:
        /* <DEDUP_REMOVED lines=13> */
.L_x_31908:
[----:B------:R-:W-:Y:S01]  /*2560*/  IMAD.MOV.U32 R0, RZ, RZ, 0x7f ;  /* 0x0000007fff007424 */ /* 0x000fe200078e00ff */
[----:B------:R-:W-:-:S04]  /*2570*/  ISETP.GT.U32.AND P0, PT, R2, 0x7f800000, PT ;  /* 0x7f8000000200780c */ /* 0x000fc80003f04070 */
[----:B------:R-:W-:-:S04]  /*2580*/  SEL R0, R0, 0x7c, P0 ;  /* 0x0000007c00007807 */ /* 0x000fc80000000000 */
.L_x_31909:
[----:B------:R-:W-:Y:S05]  /*2590*/  BSYNC B0 ;  /* 0x0000000000007941 */ /* 0x000fea0003800000 */
.L_x_31907:
[----:B------:R-:W-:-:S04]  /*25a0*/  LOP3.LUT R2, R5, 0x80000000, RZ, 0xc0, !PT ;  /* 0x8000000005027812 */ /* 0x000fc800078ec0ff */
[----:B------:R-:W-:-:S04]  /*25b0*/  SHF.R.U32.HI R3, RZ, 0x18, R2 ;  /* 0x00000018ff037819 */ /* 0x000fc80000011602 */
[----:B------:R-:W-:-:S05]  /*25c0*/  LOP3.LUT R3, R0, R3, RZ, 0xfc, !PT ;  /* 0x0000000300037212 */ /* 0x000fca00078efcff */
[----:B------:R0:W-:Y:S01]  /*25d0*/  STG.E.U8 [R16.64], R3 ;  /* 0x0000000310007986 */ /* 0x0001e2000c101124 */
[----:B------:R-:W-:Y:S05]  /*25e0*/  BRA `(.L_x_31893) ;  /* 0x000006e000007947 */ /* 0x000fea0003800000 */
.L_x_31903:
[----:B------:R-:W0:Y:S02]  /*25f0*/  I2F.U16 R0, R5 ;  /* 0x0000000500007306 */ /* 0x000e240000101000 */
[----:B0-----:R-:W-:-:S05]  /*2600*/  F2FP.BF16.PACK_AB R0, RZ, R0 ;  /* 0x00000000ff00723e */ /* 0x001fca00000010ff */
[----:B------:R0:W-:Y:S01]  /*2610*/  STG.E.U16 [R16.64], R0 ;  /* 0x0000000010007986 */ /* 0x0001e2000c101524 */
[----:B------:R-:W-:Y:S05]  /*2620*/  BRA `(.L_x_31893) ;  /* 0x000006a000007947 */ /* 0x000fea0003800000 */
.L_x_31900:
        /* <DEDUP_REMOVED lines=10> */
.L_x_31912:
        /* <DEDUP_REMOVED lines=17> */
.L_x_31915:
[----:B------:R-:W-:-:S04]  /*27e0*/  LOP3.LUT R2, R5, 0x80000000, RZ, 0xc0, !PT ;  /* 0x8000000005027812 */ /* 0x000fc800078ec0ff */
[----:B------:R-:W-:-:S04]  /*27f0*/  SHF.R.U32.HI R3, RZ, 0x18, R2 ;  /* 0x00000018ff037819 */ /* 0x000fc80000011602 */
[----:B------:R-:W-:-:S04]  /*2800*/  LOP3.LUT R0, R0, R3, RZ, 0xfc, !PT ;  /* 0x0000000300007212 */ /* 0x000fc800078efcff */
[----:B------:R-:W-:Y:S02]  /*2810*/  PRMT R8, R0, 0x7610, R8 ;  /* 0x0000761000087816 */ /* 0x000fe40000000008 */
.L_x_31914:
[----:B------:R-:W-:Y:S05]  /*2820*/  BSYNC B0 ;  /* 0x0000000000007941 */ /* 0x000fea0003800000 */
.L_x_31913:
[----:B------:R0:W-:Y:S01]  /*2830*/  STG.E.U8 [R16.64], R8 ;  /* 0x0000000810007986 */ /* 0x0001e2000c101124 */
[----:B------:R-:W-:Y:S05]  /*2840*/  BRA `(.L_x_31893) ;  /* 0x0000048000007947 */ /* 0x000fea0003800000 */
.L_x_31911:
        /* <DEDUP_REMOVED lines=17> */
.L_x_31918:
[----:B------:R-:W-:-:S04]  /*2960*/  LOP3.LUT R2, R5, 0x80000000, RZ, 0xc0, !PT ;  /* 0x8000000005027812 */ /* 0x000fc800078ec0ff */
[----:B------:R-:W-:-:S04]  /*2970*/  SHF.R.U32.HI R3, RZ, 0x18, R2 ;  /* 0x00000018ff037819 */ /* 0x000fc80000011602 */
[----:B------:R-:W-:-:S04]  /*2980*/  LOP3.LUT R0, R0, R3, RZ, 0xfc, !PT ;  /* 0x0000000300007212 */ /* 0x000fc800078efcff */
[----:B------:R-:W-:Y:S02]  /*2990*/  PRMT R8, R0, 0x7610, R8 ;  /* 0x0000761000087816 */ /* 0x000fe40000000008 */
.L_x_31917:
[----:B------:R-:W-:Y:S05]  /*29a0*/  BSYNC B0 ;  /* 0x0000000000007941 */ /* 0x000fea0003800000 */
.L_x_31916:
[----:B------:R0:W-:Y:S01]  /*29b0*/  STG.E.U8 [R16.64], R8 ;  /* 0x0000000810007986 */ /* 0x0001e2000c101124 */
[----:B------:R-:W-:Y:S05]  /*29c0*/  BRA `(.L_x_31893) ;  /* 0x0000030000007947 */ /* 0x000fea0003800000 */
.L_x_31910:
        /* <DEDUP_REMOVED lines=22> */
.L_x_31892:
        /* <DEDUP_REMOVED lines=20> */
.L_x_31920:
[----:B------:R-:W-:Y:S01]  /*2c70*/  LOP3.LUT R2, R5, 0xffff, RZ, 0xc0, !PT ;  /* 0x0000ffff05027812 */ /* 0x000fe200078ec0ff */
[----:B------:R-:W-:-:S05]  /*2c80*/  IMAD.MOV.U32 R3, RZ, RZ, RZ ;  /* 0x000000ffff037224 */ /* 0x000fca00078e00ff */
[----:B------:R0:W-:Y:S01]  /*2c90*/  STG.E.64 [R16.64], R2 ;  /* 0x0000000210007986 */ /* 0x0001e2000c101b24 */
[----:B------:R-:W-:Y:S05]  /*2ca0*/  BRA `(.L_x_31893) ;  /* 0x0000002000007947 */ /* 0x000fea0003800000 */
.L_x_31919:
[----:B------:R-:W-:-:S05]  /*2cb0*/  LOP3.LUT R5, R5, 0xffff, RZ, 0xc0, !PT ;  /* 0x0000ffff05057812 */ /* 0x000fca00078ec0ff */
[----:B------:R0:W-:Y:S02]  /*2cc0*/  STG.E [R16.64], R5 ;  /* 0x0000000510007986 */ /* 0x0001e4000c101924 */
.L_x_31893:
[----:B------:R-:W-:-:S05]  /*2cd0*/  IMAD R18, R18, 0x200, R23 ;  /* 0x0000020012127824 */ /* 0x000fca00078e0217 */
[----:B------:R-:W-:Y:S02]  /*2ce0*/  IADD3 R19, R18, 0x80, RZ ;  /* 0x0000008012137810 */ /* 0x000fe40007ffe0ff */
.L_x_31854:
[----:B------:R-:W-:Y:S05]  /*2cf0*/  BSYNC B6 ;  /* 0x0000000000067941 */ /* 0x000fea0003800000 */
.L_x_31853:
        /* <DEDUP_REMOVED lines=231> */
.L_x_31923:
        /* <DEDUP_REMOVED lines=18> */
.L_x_31927:
[----:B------:R0:W5:Y:S01]  /*3c90*/  LDG.E.U8 R0, [R4.64] ;  /* 0x0000002404007981 */ /* 0x000162000c1e1100 */
[----:B------:R-:W-:Y:S05]  /*3ca0*/  BRA `(.L_x_31929) ;  /* 0x00000dc000007947 */ /* 0x000fea0003800000 */
.L_x_31926:
        /* <DEDUP_REMOVED lines=8> */
.L_x_31931:
[----:B------:R0:W5:Y:S01]  /*3d30*/  LDG.E.U8 R0, [R4.64] ;  /* 0x0000002404007981 */ /* 0x000162000c1e1100 */
[----:B------:R-:W-:Y:S05]  /*3d40*/  BRA `(.L_x_31929) ;  /* 0x00000d2000007947 */ /* 0x000fea0003800000 */
.L_x_31930:
[----:B------:R0:W5:Y:S01]  /*3d50*/  LDG.E.U16 R0, [R4.64] ;  /* 0x0000002404007981 */ /* 0x000162000c1e1500 */
[----:B------:R-:W-:Y:S05]  /*3d60*/  BRA `(.L_x_31929) ;  /* 0x00000d0000007947 */ /* 0x000fea0003800000 */
.L_x_31925:
        /* <DEDUP_REMOVED lines=10> */
.L_x_31933:
[----:B------:R-:W2:Y:S02]  /*3e10*/  LDG.E.U16 R2, [R4.64] ;  /* 0x0000002404027981 */ /* 0x000ea4000c1e1500 */
[----:B--2---:R-:W-:-:S06]  /*3e20*/  HADD2.F32 R2, -RZ, R2.H0_H0 ;  /* 0x20000002ff027230 */ /* 0x004fcc0000004100 */
[----:B------:R-:W0:Y:S02]  /*3e30*/  F2I.S64.TRUNC R2, R2 ;  /* 0x0000000200027311 */ /* 0x000e24000020d900 */
[----:B0-----:R-:W-:Y:S01]  /*3e40*/  PRMT R0, R2, 0x7610, R0 ;  /* 0x0000761002007816 */ /* 0x001fe20000000000 */
[----:B------:R-:W-:Y:S05]  /*3e50*/  BRA `(.L_x_31929) ;  /* 0x00000c1000007947 */ /* 0x000fea0003800000 */
.L_x_31932:
        /* <DEDUP_REMOVED lines=10> */
.L_x_31935:
[----:B------:R-:W2:Y:S02]  /*3f00*/  LDG.E.U16 R4, [R4.64] ;  /* 0x0000002404047981 */ /* 0x000ea4000c1e1500 */
[----:B--2---:R-:W-:-:S06]  /*3f10*/  HADD2.F32 R2, -RZ, R4.H0_H0 ;  /* 0x20000004ff027230 */ /* 0x004fcc0000004100 */
[----:B------:R-:W0:Y:S02]  /*3f20*/  F2I.S64.TRUNC R2, R2 ;  /* 0x0000000200027311 */ /* 0x000e24000020d900 */
[----:B0-----:R-:W-:Y:S01]  /*3f30*/  PRMT R0, R2, 0x7610, R0 ;  /* 0x0000761002007816 */ /* 0x001fe20000000000 */
[----:B------:R-:W-:Y:S05]  /*3f40*/  BRA `(.L_x_31929) ;  /* 0x00000b2000007947 */ /* 0x000fea0003800000 */
.L_x_31934:
[----:B------:R-:W2:Y:S02]  /*3f50*/  LDG.E.64 R2, [R4.64] ;  /* 0x0000002404027981 */ /* 0x000ea4000c1e1b00 */
[----:B--2---:R-:W0:Y:S02]  /*3f60*/  F2I.S64.F64.TRUNC R2, R2 ;  /* 0x0000000200027311 */ /* 0x004e24000030d900 */
[----:B0-----:R-:W-:Y:S01]  /*3f70*/  PRMT R0, R2, 0x7610, R0 ;  /* 0x0000761002007816 */ /* 0x001fe20000000000 */
[----:B------:R-:W-:Y:S05]  /*3f80*/  BRA `(.L_x_31929) ;  /* 0x00000ae000007947 */ /* 0x000fea0003800000 */
.L_x_31924:
        /* <DEDUP_REMOVED lines=12> */
.L_x_31938:
[----:B------:R-:W2:Y:S02]  /*4050*/  LDG.E.64 R4, [R4.64] ;  /* 0x0000002404047981 */ /* 0x000ea4000c1e1b00 */
[----:B--2---:R-:W0:Y:S02]  /*4060*/  F2I.S64.F64.TRUNC R2, R4 ;  /* 0x0000000400027311 */ /* 0x004e24000030d900 */
[----:B0-----:R-:W-:Y:S01]  /*4070*/  PRMT R0, R2, 0x7610, R0 ;  /* 0x0000761002007816 */ /* 0x001fe20000000000 */
[----:B------:R-:W-:Y:S05]  /*4080*/  BRA `(.L_x_31929) ;  /* 0x000009e000007947 */ /* 0x000fea0003800000 */
.L_x_31937:
        /* <DEDUP_REMOVED lines=28> */
.L_x_31940:
        /* <DEDUP_REMOVED lines=15> */
.L_x_31939:
[----:B------:R-:W2:Y:S02]  /*4340*/  LDG.E.U16 R2, [R4.64] ;  /* 0x0000002404027981 */ /* 0x000ea4000c1e1500 */
[----:B--2---:R-:W-:-:S06]  /*4350*/  PRMT R2, RZ, 0x5410, R2 ;  /* 0x00005410ff027816 */ /* 0x004fcc0000000002 */
[----:B------:R-:W0:Y:S02]  /*4360*/  F2I.S64.TRUNC R2, R2 ;  /* 0x0000000200027311 */ /* 0x000e24000020d900 */
[----:B0-----:R-:W-:Y:S01]  /*4370*/  PRMT R0, R2, 0x7610, R0 ;  /* 0x0000761002007816 */ /* 0x001fe20000000000 */
[----:B------:R-:W-:Y:S05]  /*4380*/  BRA `(.L_x_31929) ;  /* 0x000006e000007947 */ /* 0x000fea0003800000 */
.L_x_31936:
        /* <DEDUP_REMOVED lines=10> */
.L_x_31943:
        /* <DEDUP_REMOVED lines=21> */
.L_x_31947:
[----:B------:R-:W-:Y:S05]  /*4580*/  BSYNC B1 ;  /* 0x0000000000017941 */ /* 0x000fea0003800000 */
.L_x_31946:
[----:B------:R-:W-:Y:S01]  /*4590*/  IMAD.SHL.U32 R2, R2, 0x100000, RZ ;  /* 0x0010000002027824 */ /* 0x000fe200078e00ff */
[----:B------:R-:W-:-:S04]  /*45a0*/  LEA R3, R0, 0x3b800000, 0x17 ;  /* 0x3b80000000037811 */ /* 0x000fc800078eb8ff */
[----:B------:R-:W-:Y:S02]  /*45b0*/  LOP3.LUT R2, R3, R2, R4, 0xfe, !PT ;  /* 0x0000000203027212 */ /* 0x000fe400078efe04 */
.L_x_31945:
[----:B------:R-:W-:Y:S05]  /*45c0*/  BSYNC B0 ;  /* 0x0000000000007941 */ /* 0x000fea0003800000 */
.L_x_31944:
[----:B------:R-:W0:Y:S02]  /*45d0*/  F2I.S64.TRUNC R2, R2 ;  /* 0x0000000200027311 */ /* 0x000e24000020d900 */
[----:B0-----:R-:W-:Y:S01]  /*45e0*/  PRMT R0, R2, 0x7610, R0 ;  /* 0x0000761002007816 */ /* 0x001fe20000000000 */
[----:B------:R-:W-:Y:S05]  /*45f0*/  BRA `(.L_x_31929) ;  /* 0x0000047000007947 */ /* 0x000fea0003800000 */
.L_x_31942:
        /* <DEDUP_REMOVED lines=21> */
.L_x_31951:
[----:B------:R-:W-:Y:S05]  /*4750*/  BSYNC B1 ;  /* 0x0000000000017941 */ /* 0x000fea0003800000 */
.L_x_31950:
[----:B------:R-:W-:Y:S01]  /*4760*/  IMAD.SHL.U32 R2, R2, 0x200000, RZ ;  /* 0x0020000002027824 */ /* 0x000fe200078e00ff */
[----:B------:R-:W-:-:S04]  /*4770*/  LEA R3, R0, 0x37800000, 0x17 ;  /* 0x3780000000037811 */ /* 0x000fc800078eb8ff */
[----:B------:R-:W-:Y:S02]  /*4780*/  LOP3.LUT R2, R3, R2, R4, 0xfe, !PT ;  /* 0x0000000203027212 */ /* 0x000fe400078efe04 */
.L_x_31949:
[----:B------:R-:W-:Y:S05]  /*4790*/  BSYNC B0 ;  /* 0x0000000000007941 */ /* 0x000fea0003800000 */
.L_x_31948:
[----:B------:R-:W0:Y:S02]  /*47a0*/  F2I.S64.TRUNC R2, R2 ;  /* 0x0000000200027311 */ /* 0x000e24000020d900 */
[----:B0-----:R-:W-:Y:S01]  /*47b0*/  PRMT R0, R2, 0x7610, R0 ;  /* 0x0000761002007816 */ /* 0x001fe20000000000 */
[----:B------:R-:W-:Y:S05]  /*47c0*/  BRA `(.L_x_31929) ;  /* 0x000002a000007947 */ /* 0x000fea0003800000 */
.L_x_31941:
        /* <DEDUP_REMOVED lines=14> */
.L_x_31955:
[----:B------:R-:W-:Y:S05]  /*48b0*/  BSYNC B0 ;  /* 0x0000000000007941 */ /* 0x000fea0003800000 */
.L_x_31954:
[----:B------:R-:W0:Y:S02]  /*48c0*/  F2I.S64.TRUNC R2, R2 ;  /* 0x0000000200027311 */ /* 0x000e24000020d900 */
[----:B0-----:R-:W-:Y:S01]  /*48d0*/  PRMT R0, R2, 0x7610, R0 ;  /* 0x0000761002007816 */ /* 0x001fe20000000000 */
[----:B------:R-:W-:Y:S05]  /*48e0*/  BRA `(.L_x_31929) ;  /* 0x0000018000007947 */ /* 0x000fea0003800000 */
.L_x_31928:
        /* <DEDUP_REMOVED lines=21> */
.L_x_31953:
[----:B------:R0:W5:Y:S01]  /*4a40*/  LDG.E.U8 R0, [R4.64] ;  /* 0x0000002404007981 */ /* 0x000162000c1e1100 */
[----:B------:R-:W-:Y:S05]  /*4a50*/  BRA `(.L_x_31929) ;  /* 0x0000001000007947 */ /* 0x000fea0003800000 */
.L_x_31952:
[----:B------:R0:W5:Y:S02]  /*4a60*/  LDG.E.U8 R0, [R4.64] ;  /* 0x0000002404007981 */ /* 0x000164000c1e1100 */
.L_x_31929:
        /* <DEDUP_REMOVED lines=19> */
.L_x_31959:
[----:B------:R0:W-:Y:S01]  /*4ba0*/  STG.E.U8 [R16.64], R5 ;  /* 0x0000000510007986 */ /* 0x0001e2000c101124 */
[----:B------:R-:W-:Y:S05]  /*4bb0*/  BRA `(.L_x_31961) ;  /* 0x00000db000007947 */ /* 0x000fea0003800000 */
.L_x_31958:
        /* <DEDUP_REMOVED lines=10> */
.L_x_31963:
[----:B------:R-:W-:-:S05]  /*4c60*/  LOP3.LUT R5, R5, 0xffff, RZ, 0xc0, !PT ;  /* 0x0000ffff05057812 */ /* 0x000fca00078ec0ff */
[----:B------:R0:W-:Y:S01]  /*4c70*/  STG.E [R16.64], R5 ;  /* 0x0000000510007986 */ /* 0x0001e2000c101924 */
[----:B------:R-:W-:Y:S05]  /*4c80*/  BRA `(.L_x_31961) ;  /* 0x00000ce000007947 */ /* 0x000fea0003800000 */
.L_x_31962:
[----:B------:R0:W-:Y:S01]  /*4c90*/  STG.E.U16 [R16.64], R5 ;  /* 0x0000000510007986 */ /* 0x0001e2000c101524 */
[----:B------:R-:W-:Y:S05]  /*4ca0*/  BRA `(.L_x_31961) ;  /* 0x00000cc000007947 */ /* 0x000fea0003800000 */
.L_x_31957:
        /* <DEDUP_REMOVED lines=9> */
.L_x_31965:
[----:B------:R-:W0:Y:S02]  /*4d40*/  I2F.U16 R0, R5 ;  /* 0x0000000500007306 */ /* 0x000e240000101000 */
[----:B0-----:R-:W-:-:S05]  /*4d50*/  F2FP.PACK_AB R0, RZ, R0 ;  /* 0x00000000ff00723e */ /* 0x001fca00000000ff */
[----:B------:R0:W-:Y:S01]  /*4d60*/  STG.E.U16 [R16.64], R0 ;  /* 0x0000000010007986 */ /* 0x0001e2000c101524 */
[----:B------:R-:W-:Y:S05]  /*4d70*/  BRA `(.L_x_31961) ;  /* 0x00000bf000007947 */ /* 0x000fea0003800000 */
.L_x_31964:
        /* <DEDUP_REMOVED lines=10> */
.L_x_31967:
[----:B------:R-:W0:Y:S02]  /*4e20*/  I2F.U16 R5, R5 ;  /* 0x0000000500057306 */ /* 0x000e240000101000 */
[----:B0-----:R-:W-:-:S04]  /*4e30*/  F2FP.PACK_AB R3, RZ, R5 ;  /* 0x00000005ff03723e */ /* 0x001fc800000000ff */
[----:B------:R-:W-:-:S05]  /*4e40*/  PRMT R3, R3, 0x5410, RZ ;  /* 0x0000541003037816 */ /* 0x000fca00000000ff */
[----:B------:R0:W-:Y:S01]  /*4e50*/  STG.E [R16.64], R3 ;  /* 0x0000000310007986 */ /* 0x0001e2000c101924 */
[----:B------:R-:W-:Y:S05]  /*4e60*/  BRA `(.L_x_31961) ;  /* 0x00000b0000007947 */ /* 0x000fea0003800000 */
.L_x_31966:
[----:B------:R-:W0:Y:S02]  /*4e70*/  I2F.F64.U16 R2, R5 ;  /* 0x0000000500027312 */ /* 0x000e240000101800 */
[----:B0-----:R0:W-:Y:S01]  /*4e80*/  STG.E.64 [R16.64], R2 ;  /* 0x0000000210007986 */ /* 0x0011e2000c101b24 */
[----:B------:R-:W-:Y:S05]  /*4e90*/  BRA `(.L_x_31961) ;  /* 0x00000ad000007947 */ /* 0x000fea0003800000 */
.L_x_31956:
        /* <DEDUP_REMOVED lines=12> */
.L_x_31970:
[----:B------:R-:W0:Y:S01]  /*4f60*/  I2F.F64.U16 R4, R5 ;  /* 0x0000000500047312 */ /* 0x000e220000101800 */
[----:B------:R-:W-:-:S05]  /*4f70*/  CS2R R6, SRZ ;  /* 0x0000000000067805 */ /* 0x000fca000001ff00 */
[----:B0-----:R0:W-:Y:S01]  /*4f80*/  STG.E.128 [R16.64], R4 ;  /* 0x0000000410007986 */ /* 0x0011e2000c101d24 */
[----:B------:R-:W-:Y:S05]  /*4f90*/  BRA `(.L_x_31961) ;  /* 0x000009d000007947 */ /* 0x000fea0003800000 */
.L_x_31969:
        /* <DEDUP_REMOVED lines=21> */
.L_x_31974:
[----:B------:R-:W-:Y:S05]  /*50f0*/  BSYNC B0 ;  /* 0x0000000000007941 */ /* 0x000fea0003800000 */
.L_x_31973:
[----:B------:R-:W-:-:S05]  /*5100*/  LOP3.LUT R3, R0, R3, RZ, 0xfc, !PT ;  /* 0x0000000300037212 */ /* 0x000fca00078efcff */
[----:B------:R0:W-:Y:S01]  /*5110*/  STG.E.U8 [R16.64], R3 ;  /* 0x0000000310007986 */ /* 0x0001e2000c101124 */
[----:B------:R-:W-:Y:S05]  /*5120*/  BRA `(.L_x_31961) ;  /* 0x0000084000007947 */ /* 0x000fea0003800000 */
.L_x_31972:
        /* <DEDUP_REMOVED lines=13> */
.L_x_31976:
[----:B------:R-:W-:Y:S01]  /*5200*/  IMAD.MOV.U32 R0, RZ, RZ, 0x7f ;  /* 0x0000007fff007424 */ /* 0x000fe200078e00ff */
[----:B------:R-:W-:-:S04]  /*5210*/  ISETP.GT.U32.AND P0, PT, R2, 0x7f800000, PT ;  /* 0x7f8000000200780c */ /* 0x000fc80003f04070 */
[----:B------:R-:W-:-:S04]  /*5220*/  SEL R0, R0, 0x7c, P0 ;  /* 0x0000007c00007807 */ /* 0x000fc80000000000 */
.L_x_31977:
[----:B------:R-:W-:Y:S05]  /*5230*/  BSYNC B0 ;  /* 0x0000000000007941 */ /* 0x000fea0003800000 */
.L_x_31975:
[----:B------:R-:W-:-:S04]  /*5240*/  LOP3.LUT R2, R5, 0x80000000, RZ, 0xc0, !PT ;  /* 0x8000000005027812 */ /* 0x000fc800078ec0ff */
[----:B------:R-:W-:-:S04]  /*5250*/  SHF.R.U32.HI R3, RZ, 0x18, R2 ;  /* 0x00000018ff037819 */ /* 0x000fc80000011602 */
[----:B------:R-:W-:-:S05]  /*5260*/  LOP3.LUT R3, R0, R3, RZ, 0xfc, !PT ;  /* 0x0000000300037212 */ /* 0x000fca00078efcff */
[----:B------:R0:W-:Y:S01]  /*5270*/  STG.E.U8 [R16.64], R3 ;  /* 0x0000000310007986 */ /* 0x0001e2000c101124 */
[----:B------:R-:W-:Y:S05]  /*5280*/  BRA `(.L_x_31961) ;  /* 0x000006e000007947 */ /* 0x000fea0003800000 */
.L_x_31971:
[----:B------:R-:W0:Y:S02]  /*5290*/  I2F.U16 R0, R5 ;  /* 0x0000000500007306 */ /* 0x000e240000101000 */
[----:B0-----:R-:W-:-:S05]  /*52a0*/  F2FP.BF16.PACK_AB R0, RZ, R0 ;  /* 0x00000000ff00723e */ /* 0x001fca00000010ff */
[----:B------:R0:W-:Y:S01]  /*52b0*/  STG.E.U16 [R16.64], R0 ;  /* 0x0000000010007986 */ /* 0x0001e2000c101524 */
[----:B------:R-:W-:Y:S05]  /*52c0*/  BRA `(.L_x_31961) ;  /* 0x000006a000007947 */ /* 0x000fea0003800000 */
.L_x_31968:
        /* <DEDUP_REMOVED lines=10> */
.L_x_31980:
        /* <DEDUP_REMOVED lines=17> */
.L_x_31983:
[----:B------:R-:W-:-:S04]  /*5480*/  LOP3.LUT R2, R5, 0x80000000, RZ, 0xc0, !PT ;  /* 0x8000000005027812 */ /* 0x000fc800078ec0ff */
[----:B------:R-:W-:-:S04]  /*5490*/  SHF.R.U32.HI R3, RZ, 0x18, R2 ;  /* 0x00000018ff037819 */ /* 0x000fc80000011602 */
[----:B------:R-:W-:-:S04]  /*54a0*/  LOP3.LUT R0, R0, R3, RZ, 0xfc, !PT ;  /* 0x0000000300007212 */ /* 0x000fc800078efcff */
[----:B------:R-:W-:Y:S02]  /*54b0*/  PRMT R8, R0, 0x7610, R8 ;  /* 0x0000761000087816 */ /* 0x000fe40000000008 */
.L_x_31982:
[----:B------:R-:W-:Y:S05]  /*54c0*/  BSYNC B0 ;  /* 0x0000000000007941 */ /* 0x000fea0003800000 */
.L_x_31981:
[----:B------:R0:W-:Y:S01]  /*54d0*/  STG.E.U8 [R16.64], R8 ;  /* 0x0000000810007986 */ /* 0x0001e2000c101124 */
[----:B------:R-:W-:Y:S05]  /*54e0*/  BRA `(.L_x_31961) ;  /* 0x0000048000007947 */ /* 0x000fea0003800000 */
.L_x_31979:
        /* <DEDUP_REMOVED lines=17> */
.L_x_31986:
[----:B------:R-:W-:-:S04]  /*5600*/  LOP3.LUT R2, R5, 0x80000000, RZ, 0xc0, !PT ;  /* 0x8000000005027812 */ /* 0x000fc800078ec0ff */
[----:B------:R-:W-:-:S04]  /*5610*/  SHF.R.U32.HI R3, RZ, 0x18, R2 ;  /* 0x00000018ff037819 */ /* 0x000fc80000011602 */
[----:B------:R-:W-:-:S04]  /*5620*/  LOP3.LUT R0, R0, R3, RZ, 0xfc, !PT ;  /* 0x0000000300007212 */ /* 0x000fc800078efcff */
[----:B------:R-:W-:Y:S02]  /*5630*/  PRMT R8, R0, 0x7610, R8 ;  /* 0x0000761000087816 */ /* 0x000fe40000000008 */
.L_x_31985:
[----:B------:R-:W-:Y:S05]  /*5640*/  BSYNC B0 ;  /* 0x0000000000007941 */ /* 0x000fea0003800000 */
.L_x_31984:
[----:B------:R0:W-:Y:S01]  /*5650*/  STG.E.U8 [R16.64], R8 ;  /* 0x0000000810007986 */ /* 0x0001e2000c101124 */
[----:B------:R-:W-:Y:S05]  /*5660*/  BRA `(.L_x_31961) ;  /* 0x0000030000007947 */ /* 0x000fea0003800000 */
.L_x_31978:
        /* <DEDUP_REMOVED lines=22> */
.L_x_31960:
        /* <DEDUP_REMOVED lines=20> */
.L_x_31988:
[----:B------:R-:W-:Y:S01]  /*5910*/  LOP3.LUT R2, R5, 0xffff, RZ, 0xc0, !PT ;  /* 0x0000ffff05027812 */ /* 0x000fe200078ec0ff */
[----:B------:R-:W-:-:S05]  /*5920*/  IMAD.MOV.U32 R3, RZ, RZ, RZ ;  /* 0x000000ffff037224 */ /* 0x000fca00078e00ff */
[----:B------:R0:W-:Y:S01]  /*5930*/  STG.E.64 [R16.64], R2 ;  /* 0x0000000210007986 */ /* 0x0001e2000c101b24 */
[----:B------:R-:W-:Y:S05]  /*5940*/  BRA `(.L_x_31961) ;  /* 0x0000002000007947 */ /* 0x000fea0003800000 */
.L_x_31987:
[----:B------:R-:W-:-:S05]  /*5950*/  LOP3.LUT R5, R5, 0xffff, RZ, 0xc0, !PT ;  /* 0x0000ffff05057812 */ /* 0x000fca00078ec0ff */
[----:B------:R0:W-:Y:S02]  /*5960*/  STG.E [R16.64], R5 ;  /* 0x0000000510007986 */ /* 0x0001e4000c101924 */
.L_x_31961:
        /* <DEDUP_REMOVED lines=231> */
.L_x_31989:
        /* <DEDUP_REMOVED lines=18> */
.L_x_31993:
[----:B------:R0:W5:Y:S01]  /*6900*/  LDG.E.U8 R0, [R4.64] ;  /* 0x0000002404007981 */ /* 0x000162000c1e1100 */
[----:B------:R-:W-:Y:S05]  /*6910*/  BRA `(.L_x_31995) ;  /* 0x00000dc000007947 */ /* 0x000fea0003800000 */
.L_x_31992:
        /* <DEDUP_REMOVED lines=8> */
.L_x_31997:
[----:B------:R0:W5:Y:S01]  /*69a0*/  LDG.E.U8 R0, [R4.64] ;  /* 0x0000002404007981 */ /* 0x000162000c1e1100 */
[----:B------:R-:W-:Y:S05]  /*69b0*/  BRA `(.L_x_31995) ;  /* 0x00000d2000007947 */ /* 0x000fea0003800000 */
.L_x_31996:
[----:B------:R0:W5:Y:S01]  /*69c0*/  LDG.E.U16 R0, [R4.64] ;  /* 0x0000002404007981 */ /* 0x000162000c1e1500 */
[----:B------:R-:W-:Y:S05]  /*69d0*/  BRA `(.L_x_31995) ;  /* 0x00000d0000007947 */ /* 0x000fea0003800000 */
.L_x_31991:
        /* <DEDUP_REMOVED lines=10> */
.L_x_31999:
[----:B------:R-:W2:Y:S02]  /*6a80*/  LDG.E.U16 R2, [R4.64] ;  /* 0x0000002404027981 */ /* 0x000ea4000c1e1500 */
[----:B--2---:R-:W-:-:S06]  /*6a90*/  HADD2.F32 R2, -RZ, R2.H0_H0 ;  /* 0x20000002ff027230 */ /* 0x004fcc0000004100 */
[----:B------:R-:W0:Y:S02]  /*6aa0*/  F2I.S64.TRUNC R2, R2 ;  /* 0x0000000200027311 */ /* 0x000e24000020d900 */
[----:B0-----:R-:W-:Y:S01]  /*6ab0*/  PRMT R0, R2, 0x7610, R0 ;  /* 0x0000761002007816 */ /* 0x001fe20000000000 */
[----:B------:R-:W-:Y:S05]  /*6ac0*/  BRA `(.L_x_31995) ;  /* 0x00000c1000007947 */ /* 0x000fea0003800000 */
.L_x_31998:
        /* <DEDUP_REMOVED lines=10> */
.L_x_32001:
[----:B------:R-:W2:Y:S02]  /*6b70*/  LDG.E.U16 R4, [R4.64] ;  /* 0x0000002404047981 */ /* 0x000ea4000c1e1500 */
[----:B--2---:R-:W-:-:S06]  /*6b80*/  HADD2.F32 R2, -RZ, R4.H0_H0 ;  /* 0x20000004ff027230 */ /* 0x004fcc0000004100 */
[----:B------:R-:W0:Y:S02]  /*6b90*/  F2I.S64.TRUNC R2, R2 ;  /* 0x0000000200027311 */ /* 0x000e24000020d900 */
[----:B0-----:R-:W-:Y:S01]  /*6ba0*/  PRMT R0, R2, 0x7610, R0 ;  /* 0x0000761002007816 */ /* 0x001fe20000000000 */
[----:B------:R-:W-:Y:S05]  /*6bb0*/  BRA `(.L_x_31995) ;  /* 0x00000b2000007947 */ /* 0x000fea0003800000 */
.L_x_32000:
[----:B------:R-:W2:Y:S02]  /*6bc0*/  LDG.E.64 R2, [R4.64] ;  /* 0x0000002404027981 */ /* 0x000ea4000c1e1b00 */
[----:B--2---:R-:W0:Y:S02]  /*6bd0*/  F2I.S64.F64.TRUNC R2, R2 ;  /* 0x0000000200027311 */ /* 0x004e24000030d900 */
[----:B0-----:R-:W-:Y:S01]  /*6be0*/  PRMT R0, R2, 0x7610, R0 ;  /* 0x0000761002007816 */ /* 0x001fe20000000000 */
[----:B------:R-:W-:Y:S05]  /*6bf0*/  BRA `(.L_x_31995) ;  /* 0x00000ae000007947 */ /* 0x000fea0003800000 */
.L_x_31990:
        /* <DEDUP_REMOVED lines=12> */
.L_x_32004:
[----:B------:R-:W2:Y:S02]  /*6cc0*/  LDG.E.64 R4, [R4.64] ;  /* 0x0000002404047981 */ /* 0x000ea4000c1e1b00 */
[----:B--2---:R-:W0:Y:S02]  /*6cd0*/  F2I.S64.F64.TRUNC R2, R4 ;  /* 0x0000000400027311 */ /* 0x004e24000030d900 */
[----:B0-----:R-:W-:Y:S01]  /*6ce0*/  PRMT R0, R2, 0x7610, R0 ;  /* 0x0000761002007816 */ /* 0x001fe20000000000 */
[----:B------:R-:W-:Y:S05]  /*6cf0*/  BRA `(.L_x_31995) ;  /* 0x000009e000007947 */ /* 0x000fea0003800000 */
.L_x_32003:
        /* <DEDUP_REMOVED lines=28> */
.L_x_32006:
        /* <DEDUP_REMOVED lines=15> */
.L_x_32005:
[----:B------:R-:W2:Y:S02]  /*6fb0*/  LDG.E.U16 R2, [R4.64] ;  /* 0x0000002404027981 */ /* 0x000ea4000c1e1500 */
[----:B--2---:R-:W-:-:S06]  /*6fc0*/  PRMT R2, RZ, 0x5410, R2 ;  /* 0x00005410ff027816 */ /* 0x004fcc0000000002 */
[----:B------:R-:W0:Y:S02]  /*6fd0*/  F2I.S64.TRUNC R2, R2 ;  /* 0x0000000200027311 */ /* 0x000e24000020d900 */
[----:B0-----:R-:W-:Y:S01]  /*6fe0*/  PRMT R0, R2, 0x7610, R0 ;  /* 0x0000761002007816 */ /* 0x001fe20000000000 */
[----:B------:R-:W-:Y:S05]  /*6ff0*/  BRA `(.L_x_31995) ;  /* 0x000006e000007947 */ /* 0x000fea0003800000 */
.L_x_32002:
        /* <DEDUP_REMOVED lines=10> */
.L_x_32009:
        /* <DEDUP_REMOVED lines=21> */
.L_x_32013:
[----:B------:R-:W-:Y:S05]  /*71f0*/  BSYNC B1 ;  /* 0x0000000000017941 */ /* 0x000fea0003800000 */
.L_x_32012:
[----:B------:R-:W-:Y:S01]  /*7200*/  IMAD.SHL.U32 R2, R2, 0x100000, RZ ;  /* 0x0010000002027824 */ /* 0x000fe200078e00ff */
[----:B------:R-:W-:-:S04]  /*7210*/  LEA R3, R0, 0x3b800000, 0x17 ;  /* 0x3b80000000037811 */ /* 0x000fc800078eb8ff */
[----:B------:R-:W-:Y:S02]  /*7220*/  LOP3.LUT R2, R3, R2, R4, 0xfe, !PT ;  /* 0x0000000203027212 */ /* 0x000fe400078efe04 */
.L_x_32011:
[----:B------:R-:W-:Y:S05]  /*7230*/  BSYNC B0 ;  /* 0x0000000000007941 */ /* 0x000fea0003800000 */
.L_x_32010:
[----:B------:R-:W0:Y:S02]  /*7240*/  F2I.S64.TRUNC R2, R2 ;  /* 0x0000000200027311 */ /* 0x000e24000020d900 */
[----:B0-----:R-:W-:Y:S01]  /*7250*/  PRMT R0, R2, 0x7610, R0 ;  /* 0x0000761002007816 */ /* 0x001fe20000000000 */
[----:B------:R-:W-:Y:S05]  /*7260*/  BRA `(.L_x_31995) ;  /* 0x0000047000007947 */ /* 0x000fea0003800000 */
.L_x_32008:
        /* <DEDUP_REMOVED lines=21> */
.L_x_32017:
[----:B------:R-:W-:Y:S05]  /*73c0*/  BSYNC B1 ;  /* 0x0000000000017941 */ /* 0x000fea0003800000 */
.L_x_32016:
[----:B------:R-:W-:Y:S01]  /*73d0*/  IMAD.SHL.U32 R2, R2, 0x200000, RZ ;  /* 0x0020000002027824 */ /* 0x000fe200078e00ff */
[----:B------:R-:W-:-:S04]  /*73e0*/  LEA R3, R0, 0x37800000, 0x17 ;  /* 0x3780000000037811 */ /* 0x000fc800078eb8ff */
[----:B------:R-:W-:Y:S02]  /*73f0*/  LOP3.LUT R2, R3, R2, R4, 0xfe, !PT ;  /* 0x0000000203027212 */ /* 0x000fe400078efe04 */
.L_x_32015:
[----:B------:R-:W-:Y:S05]  /*7400*/  BSYNC B0 ;  /* 0x0000000000007941 */ /* 0x000fea0003800000 */
.L_x_32014:
[----:B------:R-:W0:Y:S02]  /*7410*/  F2I.S64.TRUNC R2, R2 ;  /* 0x0000000200027311 */ /* 0x000e24000020d900 */
[----:B0-----:R-:W-:Y:S01]  /*7420*/  PRMT R0, R2, 0x7610, R0 ;  /* 0x0000761002007816 */ /* 0x001fe20000000000 */
[----:B------:R-:W-:Y:S05]  /*7430*/  BRA `(.L_x_31995) ;  /* 0x000002a000007947 */ /* 0x000fea0003800000 */
.L_x_32007:
        /* <DEDUP_REMOVED lines=14> */
.L_x_32021:
[----:B------:R-:W-:Y:S05]  /*7520*/  BSYNC B0 ;  /* 0x0000000000007941 */ /* 0x000fea0003800000 */
.L_x_32020:
[----:B------:R-:W0:Y:S02]  /*7530*/  F2I.S64.TRUNC R2, R2 ;  /* 0x0000000200027311 */ /* 0x000e24000020d900 */
[----:B0-----:R-:W-:Y:S01]  /*7540*/  PRMT R0, R2, 0x7610, R0 ;  /* 0x0000761002007816 */ /* 0x001fe20000000000 */
[----:B------:R-:W-:Y:S05]  /*7550*/  BRA `(.L_x_31995) ;  /* 0x0000018000007947 */ /* 0x000fea0003800000 */
.L_x_31994:
        /* <DEDUP_REMOVED lines=21> */
.L_x_32019:
[----:B------:R0:W5:Y:S01]  /*76b0*/  LDG.E.U8 R0, [R4.64] ;  /* 0x0000002404007981 */ /* 0x000162000c1e1100 */
[----:B------:R-:W-:Y:S05]  /*76c0*/  BRA `(.L_x_31995) ;  /* 0x0000001000007947 */ /* 0x000fea0003800000 */
.L_x_32018:
[----:B------:R0:W5:Y:S02]  /*76d0*/  LDG.E.U8 R0, [R4.64] ;  /* 0x0000002404007981 */ /* 0x000164000c1e1100 */
.L_x_31995:
        /* <DEDUP_REMOVED lines=19> */
.L_x_32025:
[----:B------:R0:W-:Y:S01]  /*7810*/  STG.E.U8 [R16.64], R5 ;  /* 0x0000000510007986 */ /* 0x0001e2000c101124 */
[----:B------:R-:W-:Y:S05]  /*7820*/  BRA `(.L_x_32027) ;  /* 0x00000db000007947 */ /* 0x000fea0003800000 */
.L_x_32024:
        /* <DEDUP_REMOVED lines=10> */
.L_x_32029:
[----:B------:R-:W-:-:S05]  /*78d0*/  LOP3.LUT R5, R5, 0xffff, RZ, 0xc0, !PT ;  /* 0x0000ffff05057812 */ /* 0x000fca00078ec0ff */
[----:B------:R0:W-:Y:S01]  /*78e0*/  STG.E [R16.64], R5 ;  /* 0x0000000510007986 */ /* 0x0001e2000c101924 */
[----:B------:R-:W-:Y:S05]  /*78f0*/  BRA `(.L_x_32027) ;  /* 0x00000ce000007947 */ /* 0x000fea0003800000 */
.L_x_32028:
[----:B------:R0:W-:Y:S01]  /*7900*/  STG.E.U16 [R16.64], R5 ;  /* 0x0000000510007986 */ /* 0x0001e2000c101524 */
[----:B------:R-:W-:Y:S05]  /*7910*/  BRA `(.L_x_32027) ;  /* 0x00000cc000007947 */ /* 0x000fea0003800000 */
.L_x_32023:
        /* <DEDUP_REMOVED lines=9> */
.L_x_32031:
[----:B------:R-:W0:Y:S02]  /*79b0*/  I2F.U16 R0, R5 ;  /* 0x0000000500007306 */ /* 0x000e240000101000 */
[----:B0-----:R-:W-:-:S05]  /*79c0*/  F2FP.PACK_AB R0, RZ, R0 ;  /* 0x00000000ff00723e */ /* 0x001fca00000000ff */
[----:B------:R0:W-:Y:S01]  /*79d0*/  STG.E.U16 [R16.64], R0 ;  /* 0x0000000010007986 */ /* 0x0001e2000c101524 */
[----:B------:R-:W-:Y:S05]  /*79e0*/  BRA `(.L_x_32027) ;  /* 0x00000bf000007947 */ /* 0x000fea0003800000 */
.L_x_32030:
        /* <DEDUP_REMOVED lines=10> */
.L_x_32033:
[----:B------:R-:W0:Y:S02]  /*7a90*/  I2F.U16 R5, R5 ;  /* 0x0000000500057306 */ /* 0x000e240000101000 */
[----:B0-----:R-:W-:-:S04]  /*7aa0*/  F2FP.PACK_AB R3, RZ, R5 ;  /* 0x00000005ff03723e */ /* 0x001fc800000000ff */
[----:B------:R-:W-:-:S05]  /*7ab0*/  PRMT R3, R3, 0x5410, RZ ;  /* 0x0000541003037816 */ /* 0x000fca00000000ff */
[----:B------:R0:W-:Y:S01]  /*7ac0*/  STG.E [R16.64], R3 ;  /* 0x0000000310007986 */ /* 0x0001e2000c101924 */
[----:B------:R-:W-:Y:S05]  /*7ad0*/  BRA `(.L_x_32027) ;  /* 0x00000b0000007947 */ /* 0x000fea0003800000 */
.L_x_32032:
[----:B------:R-:W0:Y:S02]  /*7ae0*/  I2F.F64.U16 R2, R5 ;  /* 0x0000000500027312 */ /* 0x000e240000101800 */
[----:B0-----:R0:W-:Y:S01]  /*7af0*/  STG.E.64 [R16.64], R2 ;  /* 0x0000000210007986 */ /* 0x0011e2000c101b24 */
[----:B------:R-:W-:Y:S05]  /*7b00*/  BRA `(.L_x_32027) ;  /* 0x00000ad000007947 */ /* 0x000fea0003800000 */
.L_x_32022:
        /* <DEDUP_REMOVED lines=12> */
.L_x_32036:
[----:B------:R-:W0:Y:S01]  /*7bd0*/  I2F.F64.U16 R4, R5 ;  /* 0x0000000500047312 */ /* 0x000e220000101800 */
[----:B------:R-:W-:-:S05]  /*7be0*/  CS2R R6, SRZ ;  /* 0x0000000000067805 */ /* 0x000fca000001ff00 */
[----:B0-----:R0:W-:Y:S01]  /*7bf0*/  STG.E.128 [R16.64], R4 ;  /* 0x0000000410007986 */ /* 0x0011e2000c101d24 */
[----:B------:R-:W-:Y:S05]  /*7c00*/  BRA `(.L_x_32027) ;  /* 0x000009d000007947 */ /* 0x000fea0003800000 */
.L_x_32035:
        /* <DEDUP_REMOVED lines=21> */
.L_x_32040:
[----:B------:R-:W-:Y:S05]  /*7d60*/  BSYNC B0 ;  /* 0x0000000000007941 */ /* 0x000fea0003800000 */
.L_x_32039:
[----:B------:R-:W-:-:S05]  /*7d70*/  LOP3.LUT R3, R0, R3, RZ, 0xfc, !PT ;  /* 0x0000000300037212 */ /* 0x000fca00078efcff */
[----:B------:R0:W-:Y:S01]  /*7d80*/  STG.E.U8 [R16.64], R3 ;  /* 0x0000000310007986 */ /* 0x0001e2000c101124 */
[----:B------:R-:W-:Y:S05]  /*7d90*/  BRA `(.L_x_32027) ;  /* 0x0000084000007947 */ /* 0x000fea0003800000 */
.L_x_32038:
        /* <DEDUP_REMOVED lines=13> */
.L_x_32042:
[----:B------:R-:W-:Y:S01]  /*7e70*/  IMAD.MOV.U32 R0, RZ, RZ, 0x7f ;  /* 0x0000007fff007424 */ /* 0x000fe200078e00ff */
[----:B------:R-:W-:-:S04]  /*7e80*/  ISETP.GT.U32.AND P0, PT, R2, 0x7f800000, PT ;  /* 0x7f8000000200780c */ /* 0x000fc80003f04070 */
[----:B------:R-:W-:-:S04]  /*7e90*/  SEL R0, R0, 0x7c, P0 ;  /* 0x0000007c00007807 */ /* 0x000fc80000000000 */
.L_x_32043:
[----:B------:R-:W-:Y:S05]  /*7ea0*/  BSYNC B0 ;  /* 0x0000000000007941 */ /* 0x000fea0003800000 */
.L_x_32041:
[----:B------:R-:W-:-:S04]  /*7eb0*/  LOP3.LUT R2, R5, 0x80000000, RZ, 0xc0, !PT ;  /* 0x8000000005027812 */ /* 0x000fc800078ec0ff */
[----:B------:R-:W-:-:S04]  /*7ec0*/  SHF.R.U32.HI R3, RZ, 0x18, R2 ;  /* 0x00000018ff037819 */ /* 0x000fc80000011602 */
[----:B------:R-:W-:-:S05]  /*7ed0*/  LOP3.LUT R3, R0, R3, RZ, 0xfc, !PT ;  /* 0x0000000300037212 */ /* 0x000fca00078efcff */
[----:B------:R0:W-:Y:S01]  /*7ee0*/  STG.E.U8 [R16.64], R3 ;  /* 0x0000000310007986 */ /* 0x0001e2000c101124 */
[----:B------:R-:W-:Y:S05]  /*7ef0*/  BRA `(.L_x_32027) ;  /* 0x000006e000007947 */ /* 0x000fea0003800000 */
.L_x_32037:
[----:B------:R-:W0:Y:S02]  /*7f00*/  I2F.U16 R0, R5 ;  /* 0x0000000500007306 */ /* 0x000e240000101000 */
[----:B0-----:R-:W-:-:S05]  /*7f10*/  F2FP.BF16.PACK_AB R0, RZ, R0 ;  /* 0x00000000ff00723e */ /* 0x001fca00000010ff */
[----:B------:R0:W-:Y:S01]  /*7f20*/  STG.E.U16 [R16.64], R0 ;  /* 0x0000000010007986 */ /* 0x0001e2000c101524 */
[----:B------:R-:W-:Y:S05]  /*7f30*/  BRA `(.L_x_32027) ;  /* 0x000006a000007947 */ /* 0x000fea0003800000 */
.L_x_32034:
        /* <DEDUP_REMOVED lines=10> */
.L_x_32046:
        /* <DEDUP_REMOVED lines=17> */
.L_x_32049:
[----:B------:R-:W-:-:S04]  /*80f0*/  LOP3.LUT R2, R5, 0x80000000, RZ, 0xc0, !PT ;  /* 0x8000000005027812 */ /* 0x000fc800078ec0ff */
[----:B------:R-:W-:-:S04]  /*8100*/  SHF.R.U32.HI R3, RZ, 0x18, R2 ;  /* 0x00000018ff037819 */ /* 0x000fc80000011602 */
[----:B------:R-:W-:-:S04]  /*8110*/  LOP3.LUT R0, R0, R3, RZ, 0xfc, !PT ;  /* 0x0000000300007212 */ /* 0x000fc800078efcff */
[----:B------:R-:W-:Y:S02]  /*8120*/  PRMT R8, R0, 0x7610, R8 ;  /* 0x0000761000087816 */ /* 0x000fe40000000008 */
.L_x_32048:
[----:B------:R-:W-:Y:S05]  /*8130*/  BSYNC B0 ;  /* 0x0000000000007941 */ /* 0x000fea0003800000 */
.L_x_32047:
[----:B------:R0:W-:Y:S01]  /*8140*/  STG.E.U8 [R16.64], R8 ;  /* 0x0000000810007986 */ /* 0x0001e2000c101124 */
[----:B------:R-:W-:Y:S05]  /*8150*/  BRA `(.L_x_32027) ;  /* 0x0000048000007947 */ /* 0x000fea0003800000 */
.L_x_32045:
        /* <DEDUP_REMOVED lines=17> */
.L_x_32052:
[----:B------:R-:W-:-:S04]  /*8270*/  LOP3.LUT R2, R5, 0x80000000, RZ, 0xc0, !PT ;  /* 0x8000000005027812 */ /* 0x000fc800078ec0ff */
[----:B------:R-:W-:-:S04]  /*8280*/  SHF.R.U32.HI R3, RZ, 0x18, R2 ;  /* 0x00000018ff037819 */ /* 0x000fc80000011602 */
[----:B------:R-:W-:-:S04]  /*8290*/  LOP3.LUT R0, R0, R3, RZ, 0xfc, !PT ;  /* 0x0000000300007212 */ /* 0x000fc800078efcff */
[----:B------:R-:W-:Y:S02]  /*82a0*/  PRMT R8, R0, 0x7610, R8 ;  /* 0x0000761000087816 */ /* 0x000fe40000000008 */
.L_x_32051:
[----:B------:R-:W-:Y:S05]  /*82b0*/  BSYNC B0 ;  /* 0x0000000000007941 */ /* 0x000fea0003800000 */
.L_x_32050:
[----:B------:R0:W-:Y:S01]  /*82c0*/  STG.E.U8 [R16.64], R8 ;  /* 0x0000000810007986 */ /* 0x0001e2000c101124 */
[----:B------:R-:W-:Y:S05]  /*82d0*/  BRA `(.L_x_32027) ;  /* 0x0000030000007947 */ /* 0x000fea0003800000 */
.L_x_32044:
        /* <DEDUP_REMOVED lines=22> */
.L_x_32026:
        /* <DEDUP_REMOVED lines=20> */
.L_x_32054:
[----:B------:R-:W-:Y:S01]  /*8580*/  LOP3.LUT R2, R5, 0xffff, RZ, 0xc0, !PT ;  /* 0x0000ffff05027812 */ /* 0x000fe200078ec0ff */
[----:B------:R-:W-:-:S05]  /*8590*/  IMAD.MOV.U32 R3, RZ, RZ, RZ ;  /* 0x000000ffff037224 */ /* 0x000fca00078e00ff */
[----:B------:R0:W-:Y:S01]  /*85a0*/  STG.E.64 [R16.64], R2 ;  /* 0x0000000210007986 */ /* 0x0001e2000c101b24 */
[----:B------:R-:W-:Y:S05]  /*85b0*/  BRA `(.L_x_32027) ;  /* 0x0000002000007947 */ /* 0x000fea0003800000 */
.L_x_32053:
[----:B------:R-:W-:-:S05]  /*85c0*/  LOP3.LUT R5, R5, 0xffff, RZ, 0xc0, !PT ;  /* 0x0000ffff05057812 */ /* 0x000fca00078ec0ff */
[----:B------:R0:W-:Y:S02]  /*85d0*/  STG.E [R16.64], R5 ;  /* 0x0000000510007986 */ /* 0x0001e4000c101924 */
.L_x_32027:
[----:B------:R-:W-:Y:S02]  /*85e0*/  IADD3 R19, R19, 0x80, RZ ;  /* 0x0000008013137810 */ /* 0x000fe40007ffe0ff */
.L_x_31922:
[----:B------:R-:W-:Y:S05]  /*85f0*/  BSYNC B6 ;  /* 0x0000000000067941 */ /* 0x000fea0003800000 */
.L_x_31921:
        /* <DEDUP_REMOVED lines=230> */
.L_x_32055:
        /* <DEDUP_REMOVED lines=18> */
.L_x_32059:
[----:B------:R0:W5:Y:S01]  /*9580*/  LDG.E.U8 R0, [R4.64] ;  /* 0x0000002404007981 */ /* 0x000162000c1e1100 */
[----:B------:R-:W-:Y:S05]  /*9590*/  BRA `(.L_x_32061) ;  /* 0x00000dc000007947 */ /* 0x000fea0003800000 */
.L_x_32058:
        /* <DEDUP_REMOVED lines=8> */
.L_x_32063:
[----:B------:R0:W5:Y:S01]  /*9620*/  LDG.E.U8 R0, [R4.64] ;  /* 0x0000002404007981 */ /* 0x000162000c1e1100 */
[----:B------:R-:W-:Y:S05]  /*9630*/  BRA `(.L_x_32061) ;  /* 0x00000d2000007947 */ /* 0x000fea0003800000 */
.L_x_32062:
[----:B------:R0:W5:Y:S01]  /*9640*/  LDG.E.U16 R0, [R4.64] ;  /* 0x0000002404007981 */ /* 0x000162000c1e1500 */
[----:B------:R-:W-:Y:S05]  /*9650*/  BRA `(.L_x_32061) ;  /* 0x00000d0000007947 */ /* 0x000fea0003800000 */
.L_x_32057:
        /* <DEDUP_REMOVED lines=10> */
.L_x_32065:
[----:B------:R-:W2:Y:S02]  /*9700*/  LDG.E.U16 R2, [R4.64] ;  /* 0x0000002404027981 */ /* 0x000ea4000c1e1500 */
[----:B--2---:R-:W-:-:S06]  /*9710*/  HADD2.F32 R2, -RZ, R2.H0_H0 ;  /* 0x20000002ff027230 */ /* 0x004fcc0000004100 */
[----:B------:R-:W0:Y:S02]  /*9720*/  F2I.S64.TRUNC R2, R2 ;  /* 0x0000000200027311 */ /* 0x000e24000020d900 */
[----:B0-----:R-:W-:Y:S01]  /*9730*/  PRMT R0, R2, 0x7610, R0 ;  /* 0x0000761002007816 */ /* 0x001fe20000000000 */
[----:B------:R-:W-:Y:S05]  /*9740*/  BRA `(.L_x_32061) ;  /* 0x00000c1000007947 */ /* 0x000fea0003800000 */
.L_x_32064:
        /* <DEDUP_REMOVED lines=10> */
.L_x_32067:
[----:B------:R-:W2:Y:S02]  /*97f0*/  LDG.E.U16 R4, [R4.64] ;  /* 0x0000002404047981 */ /* 0x000ea4000c1e1500 */
[----:B--2---:R-:W-:-:S06]  /*9800*/  HADD2.F32 R2, -RZ, R4.H0_H0 ;  /* 0x20000004ff027230 */ /* 0x004fcc0000004100 */
[----:B------:R-:W0:Y:S02]  /*9810*/  F2I.S64.TRUNC R2, R2 ;  /* 0x0000000200027311 */ /* 0x000e24000020d900 */
[----:B0-----:R-:W-:Y:S01]  /*9820*/  PRMT R0, R2, 0x7610, R0 ;  /* 0x0000761002007816 */ /* 0x001fe20000000000 */
[----:B------:R-:W-:Y:S05]  /*9830*/  BRA `(.L_x_32061) ;  /* 0x00000b2000007947 */ /* 0x000fea0003800000 */
.L_x_32066:
[----:B------:R-:W2:Y:S02]  /*9840*/  LDG.E.64 R2, [R4.64] ;  /* 0x0000002404027981 */ /* 0x000ea4000c1e1b00 */
[----:B--2---:R-:W0:Y:S02]  /*9850*/  F2I.S64.F64.TRUNC R2, R2 ;  /* 0x0000000200027311 */ /* 0x004e24000030d900 */
[----:B0-----:R-:W-:Y:S01]  /*9860*/  PRMT R0, R2, 0x7610, R0 ;  /* 0x0000761002007816 */ /* 0x001fe20000000000 */
[----:B------:R-:W-:Y:S05]  /*9870*/  BRA `(.L_x_32061) ;  /* 0x00000ae000007947 */ /* 0x000fea0003800000 */
.L_x_32056:
        /* <DEDUP_REMOVED lines=12> */
.L_x_32070:
[----:B------:R-:W2:Y:S02]  /*9940*/  LDG.E.64 R4, [R4.64] ;  /* 0x0000002404047981 */ /* 0x000ea4000c1e1b00 */
[----:B--2---:R-:W0:Y:S02]  /*9950*/  F2I.S64.F64.TRUNC R2, R4 ;  /* 0x0000000400027311 */ /* 0x004e24000030d900 */
[----:B0-----:R-:W-:Y:S01]  /*9960*/  PRMT R0, R2, 0x7610, R0 ;  /* 0x0000761002007816 */ /* 0x001fe20000000000 */
[----:B------:R-:W-:Y:S05]  /*9970*/  BRA `(.L_x_32061) ;  /* 0x000009e000007947 */ /* 0x000fea0003800000 */
.L_x_32069:
        /* <DEDUP_REMOVED lines=28> */
.L_x_32072:
        /* <DEDUP_REMOVED lines=15> */
.L_x_32071:
[----:B------:R-:W2:Y:S02]  /*9c30*/  LDG.E.U16 R2, [R4.64] ;  /* 0x0000002404027981 */ /* 0x000ea4000c1e1500 */
[----:B--2---:R-:W-:-:S06]  /*9c40*/  PRMT R2, RZ, 0x5410, R2 ;  /* 0x00005410ff027816 */ /* 0x004fcc0000000002 */
[----:B------:R-:W0:Y:S02]  /*9c50*/  F2I.S64.TRUNC R2, R2 ;  /* 0x0000000200027311 */ /* 0x000e24000020d900 */
[----:B0-----:R-:W-:Y:S01]  /*9c60*/  PRMT R0, R2, 0x7610, R0 ;  /* 0x0000761002007816 */ /* 0x001fe20000000000 */
[----:B------:R-:W-:Y:S05]  /*9c70*/  BRA `(.L_x_32061) ;  /* 0x000006e000007947 */ /* 0x000fea0003800000 */
.L_x_32068:
        /* <DEDUP_REMOVED lines=10> */
.L_x_32075:
        /* <DEDUP_REMOVED lines=21> */
.L_x_32079:
[----:B------:R-:W-:Y:S05]  /*9e70*/  BSYNC B1 ;  /* 0x0000000000017941 */ /* 0x000fea0003800000 */
.L_x_32078:
[----:B------:R-:W-:Y:S01]  /*9e80*/  IMAD.SHL.U32 R2, R2, 0x100000, RZ ;  /* 0x0010000002027824 */ /* 0x000fe200078e00ff */
[----:B------:R-:W-:-:S04]  /*9e90*/  LEA R3, R0, 0x3b800000, 0x17 ;  /* 0x3b80000000037811 */ /* 0x000fc800078eb8ff */
[----:B------:R-:W-:Y:S02]  /*9ea0*/  LOP3.LUT R2, R3, R2, R4, 0xfe, !PT ;  /* 0x0000000203027212 */ /* 0x000fe400078efe04 */
.L_x_32077:
[----:B------:R-:W-:Y:S05]  /*9eb0*/  BSYNC B0 ;  /* 0x0000000000007941 */ /* 0x000fea0003800000 */
.L_x_32076:
[----:B------:R-:W0:Y:S02]  /*9ec0*/  F2I.S64.TRUNC R2, R2 ;  /* 0x0000000200027311 */ /* 0x000e24000020d900 */
[----:B0-----:R-:W-:Y:S01]  /*9ed0*/  PRMT R0, R2, 0x7610, R0 ;  /* 0x0000761002007816 */ /* 0x001fe20000000000 */
[----:B------:R-:W-:Y:S05]  /*9ee0*/  BRA `(.L_x_32061) ;  /* 0x0000047000007947 */ /* 0x000fea0003800000 */
.L_x_32074:
        /* <DEDUP_REMOVED lines=21> */
.L_x_32083:
[----:B------:R-:W-:Y:S05]  /*a040*/  BSYNC B1 ;  /* 0x0000000000017941 */ /* 0x000fea0003800000 */
.L_x_32082:
[----:B------:R-:W-:Y:S01]  /*a050*/  IMAD.SHL.U32 R2, R2, 0x200000, RZ ;  /* 0x0020000002027824 */ /* 0x000fe200078e00ff */
[----:B------:R-:W-:-:S04]  /*a060*/  LEA R3, R0, 0x37800000, 0x17 ;  /* 0x3780000000037811 */ /* 0x000fc800078eb8ff */
[----:B------:R-:W-:Y:S02]  /*a070*/  LOP3.LUT R2, R3, R2, R4, 0xfe, !PT ;  /* 0x0000000203027212 */ /* 0x000fe400078efe04 */
.L_x_32081:
[----:B------:R-:W-:Y:S05]  /*a080*/  BSYNC B0 ;  /* 0x0000000000007941 */ /* 0x000fea0003800000 */
.L_x_32080:
[----:B------:R-:W0:Y:S02]  /*a090*/  F2I.S64.TRUNC R2, R2 ;  /* 0x0000000200027311 */ /* 0x000e24000020d900 */
[----:B0-----:R-:W-:Y:S01]  /*a0a0*/  PRMT R0, R2, 0x7610, R0 ;  /* 0x0000761002007816 */ /* 0x001fe20000000000 */
[----:B------:R-:W-:Y:S05]  /*a0b0*/  BRA `(.L_x_32061) ;  /* 0x000002a000007947 */ /* 0x000fea0003800000 */
.L_x_32073:
        /* <DEDUP_REMOVED lines=14> */
.L_x_32087:
[----:B------:R-:W-:Y:S05]  /*a1a0*/  BSYNC B0 ;  /* 0x0000000000007941 */ /* 0x000fea0003800000 */
.L_x_32086:
[----:B------:R-:W0:Y:S02]  /*a1b0*/  F2I.S64.TRUNC R2, R2 ;  /* 0x0000000200027311 */ /* 0x000e24000020d900 */
[----:B0-----:R-:W-:Y:S01]  /*a1c0*/  PRMT R0, R2, 0x7610, R0 ;  /* 0x0000761002007816 */ /* 0x001fe20000000000 */
[----:B------:R-:W-:Y:S05]  /*a1d0*/  BRA `(.L_x_32061) ;  /* 0x0000018000007947 */ /* 0x000fea0003800000 */
.L_x_32060:
        /* <DEDUP_REMOVED lines=21> */
.L_x_32085:
[----:B------:R0:W5:Y:S01]  /*a330*/  LDG.E.U8 R0, [R4.64] ;  /* 0x0000002404007981 */ /* 0x000162000c1e1100 */
[----:B------:R-:W-:Y:S05]  /*a340*/  BRA `(.L_x_32061) ;  /* 0x0000001000007947 */ /* 0x000fea0003800000 */
.L_x_32084:
[----:B------:R0:W5:Y:S02]  /*a350*/  LDG.E.U8 R0, [R4.64] ;  /* 0x0000002404007981 */ /* 0x000164000c1e1100 */
.L_x_32061:
        /* <DEDUP_REMOVED lines=19> */
.L_x_32091:
[----:B------:R-:W-:Y:S01]  /*a490*/  STG.E.U8 [R16.64], R5 ;  /* 0x0000000510007986 */ /* 0x000fe2000c101124 */
[----:B------:R-:W-:Y:S05]  /*a4a0*/  EXIT ;  /* 0x000000000000794d */ /* 0x000fea0003800000 */
.L_x_32090:
        /* <DEDUP_REMOVED lines=10> */
.L_x_32094:
[----:B------:R-:W-:-:S05]  /*a550*/  LOP3.LUT R5, R5, 0xffff, RZ, 0xc0, !PT ;  /* 0x0000ffff05057812 */ /* 0x000fca00078ec0ff */
[----:B------:R-:W-:Y:S01]  /*a560*/  STG.E [R16.64], R5 ;  /* 0x0000000510007986 */ /* 0x000fe2000c101924 */
[----:B------:R-:W-:Y:S05]  /*a570*/  EXIT ;  /* 0x000000000000794d */ /* 0x000fea0003800000 */
.L_x_32093:
[----:B------:R-:W-:Y:S01]  /*a580*/  STG.E.U16 [R16.64], R5 ;  /* 0x0000000510007986 */ /* 0x000fe2000c101524 */
[----:B------:R-:W-:Y:S05]  /*a590*/  EXIT ;  /* 0x000000000000794d */ /* 0x000fea0003800000 */
.L_x_32089:
        /* <DEDUP_REMOVED lines=9> */
.L_x_32096:
[----:B------:R-:W0:Y:S02]  /*a630*/  I2F.U16 R0, R5 ;  /* 0x0000000500007306 */ /* 0x000e240000101000 */
[----:B0-----:R-:W-:-:S05]  /*a640*/  F2FP.PACK_AB R0, RZ, R0 ;  /* 0x00000000ff00723e */ /* 0x001fca00000000ff */
[----:B------:R-:W-:Y:S01]  /*a650*/  STG.E.U16 [R16.64], R0 ;  /* 0x0000000010007986 */ /* 0x000fe2000c101524 */
[----:B------:R-:W-:Y:S05]  /*a660*/  EXIT ;  /* 0x000000000000794d */ /* 0x000fea0003800000 */
.L_x_32095:
        /* <DEDUP_REMOVED lines=10> */
.L_x_32098:
[----:B------:R-:W0:Y:S02]  /*a710*/  I2F.U16 R5, R5 ;  /* 0x0000000500057306 */ /* 0x000e240000101000 */
[----:B0-----:R-:W-:-:S04]  /*a720*/  F2FP.PACK_AB R3, RZ, R5 ;  /* 0x00000005ff03723e */ /* 0x001fc800000000ff */
[----:B------:R-:W-:-:S05]  /*a730*/  PRMT R3, R3, 0x5410, RZ ;  /* 0x0000541003037816 */ /* 0x000fca00000000ff */
[----:B------:R-:W-:Y:S01]  /*a740*/  STG.E [R16.64], R3 ;  /* 0x0000000310007986 */ /* 0x000fe2000c101924 */
[----:B------:R-:W-:Y:S05]  /*a750*/  EXIT ;  /* 0x000000000000794d */ /* 0x000fea0003800000 */
.L_x_32097:
[----:B------:R-:W0:Y:S02]  /*a760*/  I2F.F64.U16 R2, R5 ;  /* 0x0000000500027312 */ /* 0x000e240000101800 */
[----:B0-----:R-:W-:Y:S01]  /*a770*/  STG.E.64 [R16.64], R2 ;  /* 0x0000000210007986 */ /* 0x001fe2000c101b24 */
[----:B------:R-:W-:Y:S05]  /*a780*/  EXIT ;  /* 0x000000000000794d */ /* 0x000fea0003800000 */
.L_x_32088:
        /* <DEDUP_REMOVED lines=12> */
.L_x_32101:
[----:B------:R-:W0:Y:S01]  /*a850*/  I2F.F64.U16 R4, R5 ;  /* 0x0000000500047312 */ /* 0x000e220000101800 */
[----:B------:R-:W-:-:S05]  /*a860*/  CS2R R6, SRZ ;  /* 0x0000000000067805 */ /* 0x000fca000001ff00 */
[----:B0-----:R-:W-:Y:S01]  /*a870*/  STG.E.128 [R16.64], R4 ;  /* 0x0000000410007986 */ /* 0x001fe2000c101d24 */
[----:B------:R-:W-:Y:S05]  /*a880*/  EXIT ;  /* 0x000000000000794d */ /* 0x000fea0003800000 */
.L_x_32100:
        /* <DEDUP_REMOVED lines=21> */
.L_x_32105:
[----:B------:R-:W-:Y:S05]  /*a9e0*/  BSYNC B0 ;  /* 0x0000000000007941 */ /* 0x000fea0003800000 */
.L_x_32104:
[----:B------:R-:W-:-:S05]  /*a9f0*/  LOP3.LUT R3, R0, R3, RZ, 0xfc, !PT ;  /* 0x0000000300037212 */ /* 0x000fca00078efcff */
[----:B------:R-:W-:Y:S01]  /*aa00*/  STG.E.U8 [R16.64], R3 ;  /* 0x0000000310007986 */ /* 0x000fe2000c101124 */
[----:B------:R-:W-:Y:S05]  /*aa10*/  EXIT ;  /* 0x000000000000794d */ /* 0x000fea0003800000 */
.L_x_32103:
        /* <DEDUP_REMOVED lines=13> */
.L_x_32107:
[----:B------:R-:W-:Y:S01]  /*aaf0*/  IMAD.MOV.U32 R0, RZ, RZ, 0x7f ;  /* 0x0000007fff007424 */ /* 0x000fe200078e00ff */
[----:B------:R-:W-:-:S04]  /*ab00*/  ISETP.GT.U32.AND P0, PT, R2, 0x7f800000, PT ;  /* 0x7f8000000200780c */ /* 0x000fc80003f04070 */
[----:B------:R-:W-:-:S04]  /*ab10*/  SEL R0, R0, 0x7c, P0 ;  /* 0x0000007c00007807 */ /* 0x000fc80000000000 */
.L_x_32108:
[----:B------:R-:W-:Y:S05]  /*ab20*/  BSYNC B0 ;  /* 0x0000000000007941 */ /* 0x000fea0003800000 */
.L_x_32106:
[----:B------:R-:W-:-:S04]  /*ab30*/  LOP3.LUT R2, R5, 0x80000000, RZ, 0xc0, !PT ;  /* 0x8000000005027812 */ /* 0x000fc800078ec0ff */
[----:B------:R-:W-:-:S04]  /*ab40*/  SHF.R.U32.HI R3, RZ, 0x18, R2 ;  /* 0x00000018ff037819 */ /* 0x000fc80000011602 */
[----:B------:R-:W-:-:S05]  /*ab50*/  LOP3.LUT R3, R0, R3, RZ, 0xfc, !PT ;  /* 0x0000000300037212 */ /* 0x000fca00078efcff */
[----:B------:R-:W-:Y:S01]  /*ab60*/  STG.E.U8 [R16.64], R3 ;  /* 0x0000000310007986 */ /* 0x000fe2000c101124 */
[----:B------:R-:W-:Y:S05]  /*ab70*/  EXIT ;  /* 0x000000000000794d */ /* 0x000fea0003800000 */
.L_x_32102:
[----:B------:R-:W0:Y:S02]  /*ab80*/  I2F.U16 R0, R5 ;  /* 0x0000000500007306 */ /* 0x000e240000101000 */
[----:B0-----:R-:W-:-:S05]  /*ab90*/  F2FP.BF16.PACK_AB R0, RZ, R0 ;  /* 0x00000000ff00723e */ /* 0x001fca00000010ff */
[----:B------:R-:W-:Y:S01]  /*aba0*/  STG.E.U16 [R16.64], R0 ;  /* 0x0000000010007986 */ /* 0x000fe2000c101524 */
[----:B------:R-:W-:Y:S05]  /*abb0*/  EXIT ;  /* 0x000000000000794d */ /* 0x000fea0003800000 */
.L_x_32099:
        /* <DEDUP_REMOVED lines=10> */
.L_x_32111:
        /* <DEDUP_REMOVED lines=17> */
.L_x_32114:
[----:B------:R-:W-:-:S04]  /*ad70*/  LOP3.LUT R2, R5, 0x80000000, RZ, 0xc0, !PT ;  /* 0x8000000005027812 */ /* 0x000fc800078ec0ff */
[----:B------:R-:W-:-:S04]  /*ad80*/  SHF.R.U32.HI R3, RZ, 0x18, R2 ;  /* 0x00000018ff037819 */ /* 0x000fc80000011602 */
[----:B------:R-:W-:-:S04]  /*ad90*/  LOP3.LUT R0, R0, R3, RZ, 0xfc, !PT ;  /* 0x0000000300007212 */ /* 0x000fc800078efcff */
[----:B------:R-:W-:Y:S02]  /*ada0*/  PRMT R8, R0, 0x7610, R8 ;  /* 0x0000761000087816 */ /* 0x000fe40000000008 */
.L_x_32113:
[----:B------:R-:W-:Y:S05]  /*adb0*/  BSYNC B0 ;  /* 0x0000000000007941 */ /* 0x000fea0003800000 */
.L_x_32112:
[----:B------:R-:W-:Y:S01]  /*adc0*/  STG.E.U8 [R16.64], R8 ;  /* 0x0000000810007986 */ /* 0x000fe2000c101124 */
[----:B------:R-:W-:Y:S05]  /*add0*/  EXIT ;  /* 0x000000000000794d */ /* 0x000fea0003800000 */
.L_x_32110:
        /* <DEDUP_REMOVED lines=17> */
.L_x_32117:
[----:B------:R-:W-:-:S04]  /*aef0*/  LOP3.LUT R2, R5, 0x80000000, RZ, 0xc0, !PT ;  /* 0x8000000005027812 */ /* 0x000fc800078ec0ff */
[----:B------:R-:W-:-:S04]  /*af00*/  SHF.R.U32.HI R3, RZ, 0x18, R2 ;  /* 0x00000018ff037819 */ /* 0x000fc80000011602 */
[----:B------:R-:W-:-:S04]  /*af10*/  LOP3.LUT R0, R0, R3, RZ, 0xfc, !PT ;  /* 0x0000000300007212 */ /* 0x000fc800078efcff */
[----:B------:R-:W-:Y:S02]  /*af20*/  PRMT R8, R0, 0x7610, R8 ;  /* 0x0000761000087816 */ /* 0x000fe40000000008 */
.L_x_32116:
[----:B------:R-:W-:Y:S05]  /*af30*/  BSYNC B0 ;  /* 0x0000000000007941 */ /* 0x000fea0003800000 */
.L_x_32115:
[----:B------:R-:W-:Y:S01]  /*af40*/  STG.E.U8 [R16.64], R8 ;  /* 0x0000000810007986 */ /* 0x000fe2000c101124 */
[----:B------:R-:W-:Y:S05]  /*af50*/  EXIT ;  /* 0x000000000000794d */ /* 0x000fea0003800000 */
.L_x_32109:
        /* <DEDUP_REMOVED lines=22> */
.L_x_32092:
        /* <DEDUP_REMOVED lines=20> */
.L_x_32119:
[----:B------:R-:W-:Y:S01]  /*b200*/  LOP3.LUT R2, R5, 0xffff, RZ, 0xc0, !PT ;  /* 0x0000ffff05027812 */ /* 0x000fe200078ec0ff */
[----:B------:R-:W-:-:S05]  /*b210*/  IMAD.MOV.U32 R3, RZ, RZ, RZ ;  /* 0x000000ffff037224 */ /* 0x000fca00078e00ff */
[----:B------:R-:W-:Y:S01]  /*b220*/  STG.E.64 [R16.64], R2 ;  /* 0x0000000210007986 */ /* 0x000fe2000c101b24 */
[----:B------:R-:W-:Y:S05]  /*b230*/  EXIT ;  /* 0x000000000000794d */ /* 0x000fea0003800000 */
.L_x_32118:
[----:B------:R-:W-:-:S05]  /*b240*/  LOP3.LUT R5, R5, 0xffff, RZ, 0xc0, !PT ;  /* 0x0000ffff05057812 */ /* 0x000fca00078ec0ff */
[----:B------:R-:W-:Y:S01]  /*b250*/  STG.E [R16.64], R5 ;  /* 0x0000000510007986 */ /* 0x000fe2000c101924 */
[----:B------:R-:W-:Y:S05]  /*b260*/  EXIT ;  /* 0x000000000000794d */ /* 0x000fea0003800000 */
        .weak           $__internal_66_$__cuda_sm20_div_u16
        .type           $__internal_66_$__cuda_sm20_div_u16,@function
        .size           $__internal_66_$__cuda_sm20_div_u16,(.L_x_32536 - $__internal_66_$__cuda_sm20_div_u16)
$__internal_66_$__cuda_sm20_div_u16:
        /* <DEDUP_REMOVED lines=18> */
[----:B------:R-:W-:Y:S06]  /*b390*/  RET.REL.NODEC R2 `(_ZN2at6native18elementwise_kernelILi128ELi4EZNS0_15gpu_kernel_implINS0_13AUnaryFunctorIhhhZZZNS0_15binary_internal21div_floor_kernel_cudaERNS_18TensorIteratorBaseEENKUlvE_clEvENKUlvE_clEvEUlhhE_EEEEvS6_RKT_EUliE_EEviT1_) ;  /* 0xffff4c6002007950 */ /* 0x000fec0003c3ffff */
.L_x_32120:
        /* <DEDUP_REMOVED lines=14> */
.L_x_32536:


//--------------------- .text._ZN2at6native27unrolled_elementwise_kernelINS0_13AUnaryFunctorIhhhZZZNS0_15binary_internal21div_floor_kernel_cudaERNS_18TensorIteratorBaseEENKUlvE_clEvENKUlvE_clEvEUlhhE_EESt5arrayIPcLm2EELi4E23TrivialOffsetCalculatorILi1EjESE_NS0_6memory12LoadWithCastILi1EEENSF_13StoreWithCastILi1EEEEEviT_T0_T2_T3_T4_T5_ --------------------------
	.section	.text._ZN2at6native27unrolled_elementwise_kernelINS0_13AUnaryFunctorIhhhZZZNS0_15binary_internal21div_floor_kernel_cudaERNS_18TensorIteratorBaseEENKUlvE_clEvENKUlvE_clEvEUlhhE_EESt5arrayIPcLm2EELi4E23TrivialOffsetCalculatorILi1EjESE_NS0_6memory12LoadWithCastILi1EEENSF_13StoreWithCastILi1EEEEEviT_T0_T2_T3_T4_T5_,"ax",@progbits
	.sectioninfo	@"SHI_REGISTERS=28"
	.align	128
        .global         _ZN2at6native27unrolled_elementwise_kernelINS0_13AUnaryFunctorIhhhZZZNS0_15binary_internal21div_floor_kernel_cudaERNS_18TensorIteratorBaseEENKUlvE_clEvENKUlvE_clEvEUlhhE_EESt5arrayIPcLm2EELi4E23TrivialOffsetCalculatorILi1EjESE_NS0_6memory12LoadWithCastILi1EEENSF_13StoreWithCastILi1EEEEEviT_T0_T2_T3_T4_T5_
        .type           _ZN2at6native27unrolled_elementwise_kernelINS0_13AUnaryFunctorIhhhZZZNS0_15binary_internal21div_floor_kernel_cudaERNS_18TensorIteratorBaseEENKUlvE_clEvENKUlvE_clEvEUlhhE_EESt5arrayIPcLm2EELi4E23TrivialOffsetCalculatorILi1EjESE_NS0_6memory12LoadWithCastILi1EEENSF_13StoreWithCastILi1EEEEEviT_T0_T2_T3_T4_T5_,@function
        .size           _ZN2at6native27unrolled_elementwise_kernelINS0_13AUnaryFunctorIhhhZZZNS0_15binary_internal21div_floor_kernel_cudaERNS_18TensorIteratorBaseEENKUlvE_clEvENKUlvE_clEvEUlhhE_EESt5arrayIPcLm2EELi4E23TrivialOffsetCalculatorILi1EjESE_NS0_6memory12LoadWithCastILi1EEENSF_13StoreWithCastILi1EEEEEviT_T0_T2_T3_T4_T5_,(.L_x_32537 - _ZN2at6native27unrolled_elementwise_kernelINS0_13AUnaryFunctorIhhhZZZNS0_15binary_internal21div_floor_kernel_cudaERNS_18TensorIteratorBaseEENKUlvE_clEvENKUlvE_clEvEUlhhE_EESt5arrayIPcLm2EELi4E23TrivialOffsetCalculatorILi1EjESE_NS0_6memory12LoadWithCastILi1EEENSF_13StoreWithCastILi1EEEEEviT_T0_T2_T3_T4_T5_)
        .other          _ZN2at6native27unrolled_elementwise_kernelINS0_13AUnaryFunctorIhhhZZZNS0_15binary_internal21div_floor_kernel_cudaERNS_18TensorIteratorBaseEENKUlvE_clEvENKUlvE_clEvEUlhhE_EESt5arrayIPcLm2EELi4E23TrivialOffsetCalculatorILi1EjESE_NS0_6memory12LoadWithCastILi1EEENSF_13StoreWithCastILi1EEEEEviT_T0_T2_T3_T4_T5_,@"STO_CUDA_ENTRY STV_DEFAULT"
_ZN2at6native27unrolled_elementwise_kernelINS0_13AUnaryFunctorIhhhZZZNS0_15binary_internal21div_floor_kernel_cudaERNS_18TensorIteratorBaseEENKUlvE_clEvENKUlvE_clEvEUlhhE_EESt5arrayIPcLm2EELi4E23TrivialOffsetCalculatorILi1EjESE_NS0_6memory12LoadWithCastILi1EEENSF_13StoreWithCastILi1EEEEEviT_T0_T2_T3_T4_T5_:
.text._ZN2at6native27unrolled_elementwise_kernelINS0_13AUnaryFunctorIhhhZZZNS0_15binary_internal21div_floor_kernel_cudaERNS_18TensorIteratorBaseEENKUlvE_clEvENKUlvE_clEvEUlhhE_EESt5arrayIPcLm2EELi4E23TrivialOffsetCalculatorILi1EjESE_NS0_6memory12LoadWithCastILi1EEENSF_13StoreWithCastILi1EEEEEviT_T0_T2_T3_T4_T5_:
        /* <DEDUP_REMOVED lines=29> */
.L_x_32126:
[----:B------:R0:W5:Y:S01]  /*01d0*/  LDG.E.U8 R18, [R4.64] ;  /* 0x0000002404127981 */ /* 0x000162000c1e1100 */
[----:B------:R-:W-:Y:S05]  /*01e0*/  BRA `(.L_x_32128) ;  /* 0x00000dd000007947 */ /* 0x000fea0003800000 */
.L_x_32125:
        /* <DEDUP_REMOVED lines=8> */
.L_x_32130:
[----:B------:R0:W5:Y:S01]  /*0270*/  LDG.E.U8 R18, [R4.64] ;  /* 0x0000002404127981 */ /* 0x000162000c1e1100 */
[----:B------:R-:W-:Y:S05]  /*0280*/  BRA `(.L_x_32128) ;  /* 0x00000d3000007947 */ /* 0x000fea0003800000 */
.L_x_32129:
[----:B------:R0:W5:Y:S01]  /*0290*/  LDG.E.U16 R18, [R4.64] ;  /* 0x0000002404127981 */ /* 0x000162000c1e1500 */
[----:B------:R-:W-:Y:S05]  /*02a0*/  BRA `(.L_x_32128) ;  /* 0x00000d1000007947 */ /* 0x000fea0003800000 */
.L_x_32124:
        /* <DEDUP_REMOVED lines=10> */
.L_x_32132:
[----:B------:R-:W2:Y:S02]  /*0350*/  LDG.E.U16 R2, [R4.64] ;  /* 0x0000002404027981 */ /* 0x000ea4000c1e1500 */
[----:B--2---:R-:W-:-:S06]  /*0360*/  HADD2.F32 R2, -RZ, R2.H0_H0 ;  /* 0x20000002ff027230 */ /* 0x004fcc0000004100 */
[----:B------:R-:W0:Y:S02]  /*0370*/  F2I.S64.TRUNC R2, R2 ;  /* 0x0000000200027311 */ /* 0x000e24000020d900 */
[----:B0-----:R-:W-:Y:S01]  /*0380*/  PRMT R18, R2, 0x7610, R18 ;  /* 0x0000761002127816 */ /* 0x001fe20000000012 */
[----:B------:R-:W-:Y:S05]  /*0390*/  BRA `(.L_x_32128) ;  /* 0x00000c2000007947 */ /* 0x000fea0003800000 */
.L_x_32131:
        /* <DEDUP_REMOVED lines=10> */
.L_x_32134:
[----:B------:R-:W2:Y:S02]  /*0440*/  LDG.E.U16 R4, [R4.64] ;  /* 0x0000002404047981 */ /* 0x000ea4000c1e1500 */
[----:B--2---:R-:W-:-:S06]  /*0450*/  HADD2.F32 R2, -RZ, R4.H0_H0 ;  /* 0x20000004ff027230 */ /* 0x004fcc0000004100 */
[----:B------:R-:W0:Y:S02]  /*0460*/  F2I.S64.TRUNC R2, R2 ;  /* 0x0000000200027311 */ /* 0x000e24000020d900 */
[----:B0-----:R-:W-:Y:S01]  /*0470*/  PRMT R18, R2, 0x7610, R18 ;  /* 0x0000761002127816 */ /* 0x001fe20000000012 */
[----:B------:R-:W-:Y:S05]  /*0480*/  BRA `(.L_x_32128) ;  /* 0x00000b3000007947 */ /* 0x000fea0003800000 */
.L_x_32133:
[----:B------:R-:W2:Y:S02]  /*0490*/  LDG.E.64 R2, [R4.64] ;  /* 0x0000002404027981 */ /* 0x000ea4000c1e1b00 */
[----:B--2---:R-:W0:Y:S02]  /*04a0*/  F2I.S64.F64.TRUNC R2, R2 ;  /* 0x0000000200027311 */ /* 0x004e24000030d900 */
[----:B0-----:R-:W-:Y:S01]  /*04b0*/  PRMT R18, R2, 0x7610, R18 ;  /* 0x0000761002127816 */ /* 0x001fe20000000012 */
[----:B------:R-:W-:Y:S05]  /*04c0*/  BRA `(.L_x_32128) ;  /* 0x00000af000007947 */ /* 0x000fea0003800000 */
.L_x_32123:
        /* <DEDUP_REMOVED lines=12> */
.L_x_32137:
[----:B------:R-:W2:Y:S02]  /*0590*/  LDG.E.64 R4, [R4.64] ;  /* 0x0000002404047981 */ /* 0x000ea4000c1e1b00 */
[----:B--2---:R-:W0:Y:S02]  /*05a0*/  F2I.S64.F64.TRUNC R2, R4 ;  /* 0x0000000400027311 */ /* 0x004e24000030d900 */
[----:B0-----:R-:W-:Y:S01]  /*05b0*/  PRMT R18, R2, 0x7610, R18 ;  /* 0x0000761002127816 */ /* 0x001fe20000000012 */
[----:B------:R-:W-:Y:S05]  /*05c0*/  BRA `(.L_x_32128) ;  /* 0x000009f000007947 */ /* 0x000fea0003800000 */
.L_x_32136:
        /* <DEDUP_REMOVED lines=28> */
.L_x_32139:
        /* <DEDUP_REMOVED lines=16> */
.L_x_32138:
[----:B------:R-:W2:Y:S02]  /*0890*/  LDG.E.U16 R2, [R4.64] ;  /* 0x0000002404027981 */ /* 0x000ea4000c1e1500 */
[----:B--2---:R-:W-:-:S06]  /*08a0*/  PRMT R2, RZ, 0x5410, R2 ;  /* 0x00005410ff027816 */ /* 0x004fcc0000000002 */
[----:B------:R-:W0:Y:S02]  /*08b0*/  F2I.S64.TRUNC R2, R2 ;  /* 0x0000000200027311 */ /* 0x000e24000020d900 */
[----:B0-----:R-:W-:Y:S01]  /*08c0*/  PRMT R18, R2, 0x7610, R18 ;  /* 0x0000761002127816 */ /* 0x001fe20000000012 */
[----:B------:R-:W-:Y:S05]  /*08d0*/  BRA `(.L_x_32128) ;  /* 0x000006e000007947 */ /* 0x000fea0003800000 */
.L_x_32135:
        /* <DEDUP_REMOVED lines=10> */
.L_x_32142:
        /* <DEDUP_REMOVED lines=21> */
.L_x_32146:
[----:B------:R-:W-:Y:S05]  /*0ad0*/  BSYNC B1 ;  /* 0x0000000000017941 */ /* 0x000fea0003800000 */
.L_x_32145:
[----:B------:R-:W-:Y:S01]  /*0ae0*/  IMAD.SHL.U32 R2, R2, 0x100000, RZ ;  /* 0x0010000002027824 */ /* 0x000fe200078e00ff */
[----:B------:R-:W-:-:S04]  /*0af0*/  LEA R3, R0, 0x3b800000, 0x17 ;  /* 0x3b80000000037811 */ /* 0x000fc800078eb8ff */
[----:B------:R-:W-:Y:S02]  /*0b00*/  LOP3.LUT R2, R3, R2, R4, 0xfe, !PT ;  /* 0x0000000203027212 */ /* 0x000fe400078efe04 */
.L_x_32144:
[----:B------:R-:W-:Y:S05]  /*0b10*/  BSYNC B0 ;  /* 0x0000000000007941 */ /* 0x000fea0003800000 */
.L_x_32143:
[----:B------:R-:W0:Y:S02]  /*0b20*/  F2I.S64.TRUNC R2, R2 ;  /* 0x0000000200027311 */ /* 0x000e24000020d900 */
[----:B0-----:R-:W-:Y:S01]  /*0b30*/  PRMT R18, R2, 0x7610, R18 ;  /* 0x0000761002127816 */ /* 0x001fe20000000012 */
[----:B------:R-:W-:Y:S05]  /*0b40*/  BRA `(.L_x_32128) ;  /* 0x0000047000007947 */ /* 0x000fea0003800000 */
.L_x_32141:
        /* <DEDUP_REMOVED lines=21> */
.L_x_32150:
[----:B------:R-:W-:Y:S05]  /*0ca0*/  BSYNC B1 ;  /* 0x0000000000017941 */ /* 0x000fea0003800000 */
.L_x_32149:
[----:B------:R-:W-:Y:S01]  /*0cb0*/  IMAD.SHL.U32 R2, R2, 0x200000, RZ ;  /* 0x0020000002027824 */ /* 0x000fe200078e00ff */
[----:B------:R-:W-:-:S04]  /*0cc0*/  LEA R3, R0, 0x37800000, 0x17 ;  /* 0x3780000000037811 */ /* 0x000fc800078eb8ff */
[----:B------:R-:W-:Y:S02]  /*0cd0*/  LOP3.LUT R2, R3, R2, R4, 0xfe, !PT ;  /* 0x0000000203027212 */ /* 0x000fe400078efe04 */
.L_x_32148:
[----:B------:R-:W-:Y:S05]  /*0ce0*/  BSYNC B0 ;  /* 0x0000000000007941 */ /* 0x000fea0003800000 */
.L_x_32147:
[----:B------:R-:W0:Y:S02]  /*0cf0*/  F2I.S64.TRUNC R2, R2 ;  /* 0x0000000200027311 */ /* 0x000e24000020d900 */
[----:B0-----:R-:W-:Y:S01]  /*0d00*/  PRMT R18, R2, 0x7610, R18 ;  /* 0x0000761002127816 */ /* 0x001fe20000000012 */
[----:B------:R-:W-:Y:S05]  /*0d10*/  BRA `(.L_x_32128) ;  /* 0x000002a000007947 */ /* 0x000fea0003800000 */
.L_x_32140:
        /* <DEDUP_REMOVED lines=14> */
.L_x_32154:
[----:B------:R-:W-:Y:S05]  /*0e00*/  BSYNC B0 ;  /* 0x0000000000007941 */ /* 0x000fea0003800000 */
.L_x_32153:
[----:B------:R-:W0:Y:S02]  /*0e10*/  F2I.S64.TRUNC R2, R2 ;  /* 0x0000000200027311 */ /* 0x000e24000020d900 */
[----:B0-----:R-:W-:Y:S01]  /*0e20*/  PRMT R18, R2, 0x7610, R18 ;  /* 0x0000761002127816 */ /* 0x001fe20000000012 */
[----:B------:R-:W-:Y:S05]  /*0e30*/  BRA `(.L_x_32128) ;  /* 0x0000018000007947 */ /* 0x000fea0003800000 */
.L_x_32127:
        /* <DEDUP_REMOVED lines=21> */
.L_x_32152:
[----:B------:R0:W5:Y:S01]  /*0f90*/  LDG.E.U8 R18, [R4.64] ;  /* 0x0000002404127981 */ /* 0x000162000c1e1100 */
[----:B------:R-:W-:Y:S05]  /*0fa0*/  BRA `(.L_x_32128) ;  /* 0x0000001000007947 */ /* 0x000fea0003800000 */
.L_x_32151:
[----:B------:R0:W5:Y:S02]  /*0fb0*/  LDG.E.U8 R18, [R4.64] ;  /* 0x0000002404127981 */ /* 0x000164000c1e1100 */
.L_x_32128:
[----:B------:R-:W1:Y:S02]  /*0fc0*/  S2R R24, SR_TID.X ;  /* 0x0000000000187919 */ /* 0x000e640000002100 */
[----:B-1----:R-:W-:Y:S02]  /*0fd0*/  IADD3 R24, R24, 0x80, RZ ;  /* 0x0000008018187810 */ /* 0x002fe40007ffe0ff */
.L_x_32122:
[----:B-1----:R-:W-:Y:S05]  /*0fe0*/  BSYNC B6 ;  /* 0x0000000000067941 */ /* 0x002fea0003800000 */
.L_x_32121:
        /* <DEDUP_REMOVED lines=21> */
.L_x_32160:
[----:B------:R0:W5:Y:S01]  /*1140*/  LDG.E.U8 R19, [R4.64] ;  /* 0x0000002404137981 */ /* 0x000162000c1e1100 */
[----:B------:R-:W-:Y:S05]  /*1150*/  BRA `(.L_x_32162) ;  /* 0x00000dc000007947 */ /* 0x000fea0003800000 */
.L_x_32159:
        /* <DEDUP_REMOVED lines=8> */
.L_x_32164:
[----:B------:R0:W5:Y:S01]  /*11e0*/  LDG.E.U8 R19, [R4.64] ;  /* 0x0000002404137981 */ /* 0x000162000c1e1100 */
[----:B------:R-:W-:Y:S05]  /*11f0*/  BRA `(.L_x_32162) ;  /* 0x00000d2000007947 */ /* 0x000fea0003800000 */
.L_x_32163:
[----:B------:R0:W5:Y:S01]  /*1200*/  LDG.E.U16 R19, [R4.64] ;  /* 0x0000002404137981 */ /* 0x000162000c1e1500 */
[----:B------:R-:W-:Y:S05]  /*1210*/  BRA `(.L_x_32162) ;  /* 0x00000d0000007947 */ /* 0x000fea0003800000 */
.L_x_32158:
        /* <DEDUP_REMOVED lines=10> */
.L_x_32166:
[----:B------:R-:W2:Y:S02]  /*12c0*/  LDG.E.U16 R2, [R4.64] ;  /* 0x0000002404027981 */ /* 0x000ea4000c1e1500 */
[----:B--2---:R-:W-:-:S06]  /*12d0*/  HADD2.F32 R2, -RZ, R2.H0_H0 ;  /* 0x20000002ff027230 */ /* 0x004fcc0000004100 */
[----:B------:R-:W0:Y:S02]  /*12e0*/  F2I.S64.TRUNC R2, R2 ;  /* 0x0000000200027311 */ /* 0x000e24000020d900 */
[----:B0-----:R-:W-:Y:S01]  /*12f0*/  PRMT R19, R2, 0x7610, R19 ;  /* 0x0000761002137816 */ /* 0x001fe20000000013 */
[----:B------:R-:W-:Y:S05]  /*1300*/  BRA `(.L_x_32162) ;  /* 0x00000c1000007947 */ /* 0x000fea0003800000 */
.L_x_32165:
        /* <DEDUP_REMOVED lines=10> */
.L_x_32168:
[----:B------:R-:W2:Y:S02]  /*13b0*/  LDG.E.U16 R4, [R4.64] ;  /* 0x0000002404047981 */ /* 0x000ea4000c1e1500 */
[----:B--2---:R-:W-:-:S06]  /*13c0*/  HADD2.F32 R2, -RZ, R4.H0_H0 ;  /* 0x20000004ff027230 */ /* 0x004fcc0000004100 */
[----:B------:R-:W0:Y:S02]  /*13d0*/  F2I.S64.TRUNC R2, R2 ;  /* 0x0000000200027311 */ /* 0x000e24000020d900 */
[----:B0-----:R-:W-:Y:S01]  /*13e0*/  PRMT R19, R2, 0x7610, R19 ;  /* 0x0000761002137816 */ /* 0x001fe20000000013 */
[----:B------:R-:W-:Y:S05]  /*13f0*/  BRA `(.L_x_32162) ;  /* 0x00000b2000007947 */ /* 0x000fea0003800000 */
.L_x_32167:
[----:B------:R-:W2:Y:S02]  /*1400*/  LDG.E.64 R2, [R4.64] ;  /* 0x0000002404027981 */ /* 0x000ea4000c1e1b00 */
[----:B--2---:R-:W0:Y:S02]  /*1410*/  F2I.S64.F64.TRUNC R2, R2 ;  /* 0x0000000200027311 */ /* 0x004e24000030d900 */
[----:B0-----:R-:W-:Y:S01]  /*1420*/  PRMT R19, R2, 0x7610, R19 ;  /* 0x0000761002137816 */ /* 0x001fe20000000013 */
[----:B------:R-:W-:Y:S05]  /*1430*/  BRA `(.L_x_32162) ;  /* 0x00000ae000007947 */ /* 0x000fea0003800000 */
.L_x_32157:
        /* <DEDUP_REMOVED lines=12> */
.L_x_32171:
[----:B------:R-:W2:Y:S02]  /*1500*/  LDG.E.64 R4, [R4.64] ;  /* 0x0000002404047981 */ /* 0x000ea4000c1e1b00 */
[----:B--2---:R-:W0:Y:S02]  /*1510*/  F2I.S64.F64.TRUNC R2, R4 ;  /* 0x0000000400027311 */ /* 0x004e24000030d900 */
[----:B0-----:R-:W-:Y:S01]  /*1520*/  PRMT R19, R2, 0x7610, R19 ;  /* 0x0000761002137816 */ /* 0x001fe20000000013 */
[----:B------:R-:W-:Y:S05]  /*1530*/  BRA `(.L_x_32162) ;  /* 0x000009e000007947 */ /* 0x000fea0003800000 */
.L_x_32170:
        /* <DEDUP_REMOVED lines=28> */
.L_x_32173:
        /* <DEDUP_REMOVED lines=15> */
.L_x_32172:
[----:B------:R-:W2:Y:S02]  /*17f0*/  LDG.E.U16 R2, [R4.64] ;  /* 0x0000002404027981 */ /* 0x000ea4000c1e1500 */
[----:B--2---:R-:W-:-:S06]  /*1800*/  PRMT R2, RZ, 0x5410, R2 ;  /* 0x00005410ff027816 */ /* 0x004fcc0000000002 */
[----:B------:R-:W0:Y:S02]  /*1810*/  F2I.S64.TRUNC R2, R2 ;  /* 0x0000000200027311 */ /* 0x000e24000020d900 */
[----:B0-----:R-:W-:Y:S01]  /*1820*/  PRMT R19, R2, 0x7610, R19 ;  /* 0x0000761002137816 */ /* 0x001fe20000000013 */
[----:B------:R-:W-:Y:S05]  /*1830*/  BRA `(.L_x_32162) ;  /* 0x000006e000007947 */ /* 0x000fea0003800000 */
.L_x_32169:
        /* <DEDUP_REMOVED lines=10> */
.L_x_32176:
        /* <DEDUP_REMOVED lines=21> */
.L_x_32180:
[----:B------:R-:W-:Y:S05]  /*1a30*/  BSYNC B1 ;  /* 0x0000000000017941 */ /* 0x000fea0003800000 */
.L_x_32179:
[----:B------:R-:W-:Y:S01]  /*1a40*/  IMAD.SHL.U32 R2, R2, 0x100000, RZ ;  /* 0x0010000002027824 */ /* 0x000fe200078e00ff */
[----:B------:R-:W-:-:S04]  /*1a50*/  LEA R3, R0, 0x3b800000, 0x17 ;  /* 0x3b80000000037811 */ /* 0x000fc800078eb8ff */
[----:B------:R-:W-:Y:S02]  /*1a60*/  LOP3.LUT R2, R3, R2, R4, 0xfe, !PT ;  /* 0x0000000203027212 */ /* 0x000fe400078efe04 */
.L_x_32178:
[----:B------:R-:W-:Y:S05]  /*1a70*/  BSYNC B0 ;  /* 0x0000000000007941 */ /* 0x000fea0003800000 */
.L_x_32177:
[----:B------:R-:W0:Y:S02]  /*1a80*/  F2I.S64.TRUNC R2, R2 ;  /* 0x0000000200027311 */ /* 0x000e24000020d900 */
[----:B0-----:R-:W-:Y:S01]  /*1a90*/  PRMT R19, R2, 0x7610, R19 ;  /* 0x0000761002137816 */ /* 0x001fe20000000013 */
[----:B------:R-:W-:Y:S05]  /*1aa0*/  BRA `(.L_x_32162) ;  /* 0x0000047000007947 */ /* 0x000fea0003800000 */
.L_x_32175:
        /* <DEDUP_REMOVED lines=21> */
.L_x_32184:
[----:B------:R-:W-:Y:S05]  /*1c00*/  BSYNC B1 ;  /* 0x0000000000017941 */ /* 0x000fea0003800000 */
.L_x_32183:
[----:B------:R-:W-:Y:S01]  /*1c10*/  IMAD.SHL.U32 R2, R2, 0x200000, RZ ;  /* 0x0020000002027824 */ /* 0x000fe200078e00ff */
[----:B------:R-:W-:-:S04]  /*1c20*/  LEA R3, R0, 0x37800000, 0x17 ;  /* 0x3780000000037811 */ /* 0x000fc800078eb8ff */
[----:B------:R-:W-:Y:S02]  /*1c30*/  LOP3.LUT R2, R3, R2, R4, 0xfe, !PT ;  /* 0x0000000203027212 */ /* 0x000fe400078efe04 */
.L_x_32182:
[----:B------:R-:W-:Y:S05]  /*1c40*/  BSYNC B0 ;  /* 0x0000000000007941 */ /* 0x000fea0003800000 */
.L_x_32181:
[----:B------:R-:W0:Y:S02]  /*1c50*/  F2I.S64.TRUNC R2, R2 ;  /* 0x0000000200027311 */ /* 0x000e24000020d900 */
[----:B0-----:R-:W-:Y:S01]  /*1c60*/  PRMT R19, R2, 0x7610, R19 ;  /* 0x0000761002137816 */ /* 0x001fe20000000013 */
[----:B------:R-:W-:Y:S05]  /*1c70*/  BRA `(.L_x_32162) ;  /* 0x000002a000007947 */ /* 0x000fea0003800000 */
.L_x_32174:
        /* <DEDUP_REMOVED lines=14> */
.L_x_32188:
[----:B------:R-:W-:Y:S05]  /*1d60*/  BSYNC B0 ;  /* 0x0000000000007941 */ /* 0x000fea0003800000 */
.L_x_32187:
[----:B------:R-:W0:Y:S02]  /*1d70*/  F2I.S64.TRUNC R2, R2 ;  /* 0x0000000200027311 */ /* 0x000e24000020d900 */
[----:B0-----:R-:W-:Y:S01]  /*1d80*/  PRMT R19, R2, 0x7610, R19 ;  /* 0x0000761002137816 */ /* 0x001fe20000000013 */
[----:B------:R-:W-:Y:S05]  /*1d90*/  BRA `(.L_x_32162) ;  /* 0x0000018000007947 */ /* 0x000fea0003800000 */
.L_x_32161:
        /* <DEDUP_REMOVED lines=21> */
.L_x_32186:
[----:B------:R0:W5:Y:S01]  /*1ef0*/  LDG.E.U8 R19, [R4.64] ;  /* 0x0000002404137981 */ /* 0x000162000c1e1100 */
[----:B------:R-:W-:Y:S05]  /*1f00*/  BRA `(.L_x_32162) ;  /* 0x0000001000007947 */ /* 0x000fea0003800000 */
.L_x_32185:
[----:B------:R0:W5:Y:S02]  /*1f10*/  LDG.E.U8 R19, [R4.64] ;  /* 0x0000002404137981 */ /* 0x000164000c1e1100 */
.L_x_32162:
[----:B------:R-:W-:-:S03]  /*1f20*/  IADD3 R24, R24, 0x80, RZ ;  /* 0x0000008018187810 */ /* 0x000fc60007ffe0ff */
.L_x_32156:
[----:B------:R-:W-:Y:S05]  /*1f30*/  BSYNC B6 ;  /* 0x0000000000067941 */ /* 0x000fea0003800000 */
.L_x_32155:
        /* <DEDUP_REMOVED lines=23> */
.L_x_32194:
[----:B------:R0:W5:Y:S01]  /*20b0*/  LDG.E.U8 R25, [R4.64] ;  /* 0x0000002404197981 */ /* 0x000162000c1e1100 */
[----:B------:R-:W-:Y:S05]  /*20c0*/  BRA `(.L_x_32196) ;  /* 0x00000dc000007947 */ /* 0x000fea0003800000 */
.L_x_32193:
        /* <DEDUP_REMOVED lines=8> */
.L_x_32198:
[----:B------:R0:W5:Y:S01]  /*2150*/  LDG.E.U8 R25, [R4.64] ;  /* 0x0000002404197981 */ /* 0x000162000c1e1100 */
[----:B------:R-:W-:Y:S05]  /*2160*/  BRA `(.L_x_32196) ;  /* 0x00000d2000007947 */ /* 0x000fea0003800000 */
.L_x_32197:
[----:B------:R0:W5:Y:S01]  /*2170*/  LDG.E.U16 R25, [R4.64] ;  /* 0x0000002404197981 */ /* 0x000162000c1e1500 */
[----:B------:R-:W-:Y:S05]  /*2180*/  BRA `(.L_x_32196) ;  /* 0x00000d0000007947 */ /* 0x000fea0003800000 */
.L_x_32192:
        /* <DEDUP_REMOVED lines=10> */
.L_x_32200:
[----:B------:R-:W2:Y:S02]  /*2230*/  LDG.E.U16 R2, [R4.64] ;  /* 0x0000002404027981 */ /* 0x000ea4000c1e1500 */
[----:B--2---:R-:W-:-:S06]  /*2240*/  HADD2.F32 R2, -RZ, R2.H0_H0 ;  /* 0x20000002ff027230 */ /* 0x004fcc0000004100 */
[----:B------:R-:W0:Y:S02]  /*2250*/  F2I.S64.TRUNC R2, R2 ;  /* 0x0000000200027311 */ /* 0x000e24000020d900 */
[----:B0-----:R-:W-:Y:S01]  /*2260*/  PRMT R25, R2, 0x7610, R25 ;  /* 0x0000761002197816 */ /* 0x001fe20000000019 */
[----:B------:R-:W-:Y:S05]  /*2270*/  BRA `(.L_x_32196) ;  /* 0x00000c1000007947 */ /* 0x000fea0003800000 */
.L_x_32199:
        /* <DEDUP_REMOVED lines=10> */
.L_x_32202:
[----:B------:R-:W2:Y:S02]  /*2320*/  LDG.E.U16 R4, [R4.64] ;  /* 0x0000002404047981 */ /* 0x000ea4000c1e1500 */
[----:B--2---:R-:W-:-:S06]  /*2330*/  HADD2.F32 R2, -RZ, R4.H0_H0 ;  /* 0x20000004ff027230 */ /* 0x004fcc0000004100 */
[----:B------:R-:W0:Y:S02]  /*2340*/  F2I.S64.TRUNC R2, R2 ;  /* 0x0000000200027311 */ /* 0x000e24000020d900 */
[----:B0-----:R-:W-:Y:S01]  /*2350*/  PRMT R25, R2, 0x7610, R25 ;  /* 0x0000761002197816 */ /* 0x001fe20000000019 */
[----:B------:R-:W-:Y:S05]  /*2360*/  BRA `(.L_x_32196) ;  /* 0x00000b2000007947 */ /* 0x000fea0003800000 */
.L_x_32201:
[----:B------:R-:W2:Y:S02]  /*2370*/  LDG.E.64 R2, [R4.64] ;  /* 0x0000002404027981 */ /* 0x000ea4000c1e1b00 */
[----:B--2---:R-:W0:Y:S02]  /*2380*/  F2I.S64.F64.TRUNC R2, R2 ;  /* 0x0000000200027311 */ /* 0x004e24000030d900 */
[----:B0-----:R-:W-:Y:S01]  /*2390*/  PRMT R25, R2, 0x7610, R25 ;  /* 0x0000761002197816 */ /* 0x001fe20000000019 */
[----:B------:R-:W-:Y:S05]  /*23a0*/  BRA `(.L_x_32196) ;  /* 0x00000ae000007947 */ /* 0x000fea0003800000 */
.L_x_32191:
        /* <DEDUP_REMOVED lines=12> */
.L_x_32205:
[----:B------:R-:W2:Y:S02]  /*2470*/  LDG.E.64 R4, [R4.64] ;  /* 0x0000002404047981 */ /* 0x000ea4000c1e1b00 */
[----:B--2---:R-:W0:Y:S02]  /*2480*/  F2I.S64.F64.TRUNC R2, R4 ;  /* 0x0000000400027311 */ /* 0x004e24000030d900 */
[----:B0-----:R-:W-:Y:S01]  /*2490*/  PRMT R25, R2, 0x7610, R25 ;  /* 0x0000761002197816 */ /* 0x001fe20000000019 */
[----:B------:R-:W-:Y:S05]  /*24a0*/  BRA `(.L_x_32196) ;  /* 0x000009e000007947 */ /* 0x000fea0003800000 */
.L_x_32204:
        /* <DEDUP_REMOVED lines=28> */
.L_x_32207:
        /* <DEDUP_REMOVED lines=15> */
.L_x_32206:
[----:B------:R-:W2:Y:S02]  /*2760*/  LDG.E.U16 R2, [R4.64] ;  /* 0x0000002404027981 */ /* 0x000ea4000c1e1500 */
[----:B--2---:R-:W-:-:S06]  /*2770*/  PRMT R2, RZ, 0x5410, R2 ;  /* 0x00005410ff027816 */ /* 0x004fcc0000000002 */
[----:B------:R-:W0:Y:S02]  /*2780*/  F2I.S64.TRUNC R2, R2 ;  /* 0x0000000200027311 */ /* 0x000e24000020d900 */
[----:B0-----:R-:W-:Y:S01]  /*2790*/  PRMT R25, R2, 0x7610, R25 ;  /* 0x0000761002197816 */ /* 0x001fe20000000019 */
[----:B------:R-:W-:Y:S05]  /*27a0*/  BRA `(.L_x_32196) ;  /* 0x000006e000007947 */ /* 0x000fea0003800000 */
.L_x_32203:
        /* <DEDUP_REMOVED lines=10> */
.L_x_32210:
        /* <DEDUP_REMOVED lines=21> */
.L_x_32214:
[----:B------:R-:W-:Y:S05]  /*29a0*/  BSYNC B1 ;  /* 0x0000000000017941 */ /* 0x000fea0003800000 */
.L_x_32213:
[----:B------:R-:W-:Y:S01]  /*29b0*/  IMAD.SHL.U32 R2, R2, 0x100000, RZ ;  /* 0x0010000002027824 */ /* 0x000fe200078e00ff */
[----:B------:R-:W-:-:S04]  /*29c0*/  LEA R3, R0, 0x3b800000, 0x17 ;  /* 0x3b80000000037811 */ /* 0x000fc800078eb8ff */
[----:B------:R-:W-:Y:S02]  /*29d0*/  LOP3.LUT R2, R3, R2, R4, 0xfe, !PT ;  /* 0x0000000203027212 */ /* 0x000fe400078efe04 */
.L_x_32212:
[----:B------:R-:W-:Y:S05]  /*29e0*/  BSYNC B0 ;  /* 0x0000000000007941 */ /* 0x000fea0003800000 */
.L_x_32211:
[----:B------:R-:W0:Y:S02]  /*29f0*/  F2I.S64.TRUNC R2, R2 ;  /* 0x0000000200027311 */ /* 0x000e24000020d900 */
[----:B0-----:R-:W-:Y:S01]  /*2a00*/  PRMT R25, R2, 0x7610, R25 ;  /* 0x0000761002197816 */ /* 0x001fe20000000019 */
[----:B------:R-:W-:Y:S05]  /*2a10*/  BRA `(.L_x_32196) ;  /* 0x0000047000007947 */ /* 0x000fea0003800000 */
.L_x_32209:
        /* <DEDUP_REMOVED lines=21> */
.L_x_32218:
[----:B------:R-:W-:Y:S05]  /*2b70*/  BSYNC B1 ;  /* 0x0000000000017941 */ /* 0x000fea0003800000 */
.L_x_32217:
[----:B------:R-:W-:Y:S01]  /*2b80*/  IMAD.SHL.U32 R2, R2, 0x200000, RZ ;  /* 0x0020000002027824 */ /* 0x000fe200078e00ff */
[----:B------:R-:W-:-:S04]  /*2b90*/  LEA R3, R0, 0x37800000, 0x17 ;  /* 0x3780000000037811 */ /* 0x000fc800078eb8ff */
[----:B------:R-:W-:Y:S02]  /*2ba0*/  LOP3.LUT R2, R3, R2, R4, 0xfe, !PT ;  /* 0x0000000203027212 */ /* 0x000fe400078efe04 */
.L_x_32216:
[----:B------:R-:W-:Y:S05]  /*2bb0*/  BSYNC B0 ;  /* 0x0000000000007941 */ /* 0x000fea0003800000 */
.L_x_32215:
[----:B------:R-:W0:Y:S02]  /*2bc0*/  F2I.S64.TRUNC R2, R2 ;  /* 0x0000000200027311 */ /* 0x000e24000020d900 */
[----:B0-----:R-:W-:Y:S01]  /*2bd0*/  PRMT R25, R2, 0x7610, R25 ;  /* 0x0000761002197816 */ /* 0x001fe20000000019 */
[----:B------:R-:W-:Y:S05]  /*2be0*/  BRA `(.L_x_32196) ;  /* 0x000002a000007947 */ /* 0x000fea0003800000 */
.L_x_32208:
        /* <DEDUP_REMOVED lines=14> */
.L_x_32222:
[----:B------:R-:W-:Y:S05]  /*2cd0*/  BSYNC B0 ;  /* 0x0000000000007941 */ /* 0x000fea0003800000 */
.L_x_32221:
[----:B------:R-:W0:Y:S02]  /*2ce0*/  F2I.S64.TRUNC R2, R2 ;  /* 0x0000000200027311 */ /* 0x000e24000020d900 */
[----:B0-----:R-:W-:Y:S01]  /*2cf0*/  PRMT R25, R2, 0x7610, R25 ;  /* 0x0000761002197816 */ /* 0x001fe20000000019 */
[----:B------:R-:W-:Y:S05]  /*2d00*/  BRA `(.L_x_32196) ;  /* 0x0000018000007947 */ /* 0x000fea0003800000 */
.L_x_32195:
        /* <DEDUP_REMOVED lines=21> */
.L_x_32220:
[----:B------:R0:W5:Y:S01]  /*2e60*/  LDG.E.U8 R25, [R4.64] ;  /* 0x0000002404197981 */ /* 0x000162000c1e1100 */
[----:B------:R-:W-:Y:S05]  /*2e70*/  BRA `(.L_x_32196) ;  /* 0x0000001000007947 */ /* 0x000fea0003800000 */
.L_x_32219:
[----:B------:R0:W5:Y:S02]  /*2e80*/  LDG.E.U8 R25, [R4.64] ;  /* 0x0000002404197981 */ /* 0x000164000c1e1100 */
.L_x_32196:
[----:B------:R-:W-:-:S03]  /*2e90*/  IADD3 R24, R24, 0x80, RZ ;  /* 0x0000008018187810 */ /* 0x000fc60007ffe0ff */
.L_x_32190:
[----:B------:R-:W-:Y:S05]  /*2ea0*/  BSYNC B6 ;  /* 0x0000000000067941 */ /* 0x000fea0003800000 */
.L_x_32189:
        /* <DEDUP_REMOVED lines=20> */
.L_x_32228:
[----:B------:R0:W5:Y:S01]  /*2ff0*/  LDG.E.U8 R23, [R4.64] ;  /* 0x0000002404177981 */ /* 0x000162000c1e1100 */
[----:B------:R-:W-:Y:S05]  /*3000*/  BRA `(.L_x_32224) ;  /* 0x00000db000007947 */ /* 0x000fea0003800000 */
.L_x_32227:
        /* <DEDUP_REMOVED lines=8> */
.L_x_32231:
[----:B------:R0:W5:Y:S01]  /*3090*/  LDG.E.U8 R23, [R4.64] ;  /* 0x0000002404177981 */ /* 0x000162000c1e1100 */
[----:B------:R-:W-:Y:S05]  /*30a0*/  BRA `(.L_x_32224) ;  /* 0x00000d1000007947 */ /* 0x000fea0003800000 */
.L_x_32230:
[----:B------:R0:W5:Y:S01]  /*30b0*/  LDG.E.U16 R23, [R4.64] ;  /* 0x0000002404177981 */ /* 0x000162000c1e1500 */
[----:B------:R-:W-:Y:S05]  /*30c0*/  BRA `(.L_x_32224) ;  /* 0x00000cf000007947 */ /* 0x000fea0003800000 */
.L_x_32226:
        /* <DEDUP_REMOVED lines=10> */
.L_x_32233:
[----:B------:R-:W2:Y:S02]  /*3170*/  LDG.E.U16 R2, [R4.64] ;  /* 0x0000002404027981 */ /* 0x000ea4000c1e1500 */
[----:B--2---:R-:W-:-:S06]  /*3180*/  HADD2.F32 R2, -RZ, R2.H0_H0 ;  /* 0x20000002ff027230 */ /* 0x004fcc0000004100 */
[----:B------:R-:W0:Y:S02]  /*3190*/  F2I.S64.TRUNC R2, R2 ;  /* 0x0000000200027311 */ /* 0x000e24000020d900 */
[----:B0-----:R-:W-:Y:S01]  /*31a0*/  PRMT R23, R2, 0x7610, R23 ;  /* 0x0000761002177816 */ /* 0x001fe20000000017 */
[----:B------:R-:W-:Y:S05]  /*31b0*/  BRA `(.L_x_32224) ;  /* 0x00000c0000007947 */ /* 0x000fea0003800000 */
.L_x_32232:
        /* <DEDUP_REMOVED lines=10> */
.L_x_32235:
[----:B------:R-:W2:Y:S02]  /*3260*/  LDG.E.U16 R4, [R4.64] ;  /* 0x0000002404047981 */ /* 0x000ea4000c1e1500 */
[----:B--2---:R-:W-:-:S06]  /*3270*/  HADD2.F32 R2, -RZ, R4.H0_H0 ;  /* 0x20000004ff027230 */ /* 0x004fcc0000004100 */
[----:B------:R-:W0:Y:S02]  /*3280*/  F2I.S64.TRUNC R2, R2 ;  /* 0x0000000200027311 */ /* 0x000e24000020d900 */
[----:B0-----:R-:W-:Y:S01]  /*3290*/  PRMT R23, R2, 0x7610, R23 ;  /* 0x0000761002177816 */ /* 0x001fe20000000017 */
[----:B------:R-:W-:Y:S05]  /*32a0*/  BRA `(.L_x_32224) ;  /* 0x00000b1000007947 */ /* 0x000fea0003800000 */
.L_x_32234:
[----:B------:R-:W2:Y:S02]  /*32b0*/  LDG.E.64 R2, [R4.64] ;  /* 0x0000002404027981 */ /* 0x000ea4000c1e1b00 */
[----:B--2---:R-:W0:Y:S02]  /*32c0*/  F2I.S64.F64.TRUNC R2, R2 ;  /* 0x0000000200027311 */ /* 0x004e24000030d900 */
[----:B0-----:R-:W-:Y:S01]  /*32d0*/  PRMT R23, R2, 0x7610, R23 ;  /* 0x0000761002177816 */ /* 0x001fe20000000017 */
[----:B------:R-:W-:Y:S05]  /*32e0*/  BRA `(.L_x_32224) ;  /* 0x00000ad000007947 */ /* 0x000fea0003800000 */
.L_x_32225:
        /* <DEDUP_REMOVED lines=12> */
.L_x_32238:
[----:B------:R-:W2:Y:S02]  /*33b0*/  LDG.E.64 R4, [R4.64] ;  /* 0x0000002404047981 */ /* 0x000ea4000c1e1b00 */
[----:B--2---:R-:W0:Y:S02]  /*33c0*/  F2I.S64.F64.TRUNC R2, R4 ;  /* 0x0000000400027311 */ /* 0x004e24000030d900 */
[----:B0-----:R-:W-:Y:S01]  /*33d0*/  PRMT R23, R2, 0x7610, R23 ;  /* 0x0000761002177816 */ /* 0x001fe20000000017 */
[----:B------:R-:W-:Y:S05]  /*33e0*/  BRA `(.L_x_32224) ;  /* 0x000009d000007947 */ /* 0x000fea0003800000 */
.L_x_32237:
        /* <DEDUP_REMOVED lines=28> */
.L_x_32240:
        /* <DEDUP_REMOVED lines=15> */
.L_x_32239:
[----:B------:R-:W2:Y:S02]  /*36a0*/  LDG.E.U16 R2, [R4.64] ;  /* 0x0000002404027981 */ /* 0x000ea4000c1e1500 */
[----:B--2---:R-:W-:-:S06]  /*36b0*/  PRMT R2, RZ, 0x5410, R2 ;  /* 0x00005410ff027816 */ /* 0x004fcc0000000002 */
[----:B------:R-:W0:Y:S02]  /*36c0*/  F2I.S64.TRUNC R2, R2 ;  /* 0x0000000200027311 */ /* 0x000e24000020d900 */
[----:B0-----:R-:W-:Y:S01]  /*36d0*/  PRMT R23, R2, 0x7610, R23 ;  /* 0x0000761002177816 */ /* 0x001fe20000000017 */
[----:B------:R-:W-:Y:S05]  /*36e0*/  BRA `(.L_x_32224) ;  /* 0x000006d000007947 */ /* 0x000fea0003800000 */
.L_x_32236:
        /* <DEDUP_REMOVED lines=10> */
.L_x_32243:
        /* <DEDUP_REMOVED lines=21> */
.L_x_32247:
[----:B------:R-:W-:Y:S05]  /*38e0*/  BSYNC B1 ;  /* 0x0000000000017941 */ /* 0x000fea0003800000 */
.L_x_32246:
[----:B------:R-:W-:Y:S01]  /*38f0*/  IMAD.SHL.U32 R2, R2, 0x100000, RZ ;  /* 0x0010000002027824 */ /* 0x000fe200078e00ff */
[----:B------:R-:W-:-:S04]  /*3900*/  LEA R3, R0, 0x3b800000, 0x17 ;  /* 0x3b80000000037811 */ /* 0x000fc800078eb8ff */
[----:B------:R-:W-:Y:S02]  /*3910*/  LOP3.LUT R2, R3, R2, R4, 0xfe, !PT ;  /* 0x0000000203027212 */ /* 0x000fe400078efe04 */
.L_x_32245:
[----:B------:R-:W-:Y:S05]  /*3920*/  BSYNC B0 ;  /* 0x0000000000007941 */ /* 0x000fea0003800000 */
.L_x_32244:
[----:B------:R-:W0:Y:S02]  /*3930*/  F2I.S64.TRUNC R2, R2 ;  /* 0x0000000200027311 */ /* 0x000e24000020d900 */
[----:B0-----:R-:W-:Y:S01]  /*3940*/  PRMT R23, R2, 0x7610, R23 ;  /* 0x0000761002177816 */ /* 0x001fe20000000017 */
[----:B------:R-:W-:Y:S05]  /*3950*/  BRA `(.L_x_32224) ;  /* 0x0000046000007947 */ /* 0x000fea0003800000 */
.L_x_32242:
        /* <DEDUP_REMOVED lines=21> */
.L_x_32251:
[----:B------:R-:W-:Y:S05]  /*3ab0*/  BSYNC B1 ;  /* 0x0000000000017941 */ /* 0x000fea0003800000 */
.L_x_32250:
[----:B------:R-:W-:Y:S01]  /*3ac0*/  IMAD.SHL.U32 R2, R2, 0x200000, RZ ;  /* 0x0020000002027824 */ /* 0x000fe200078e00ff */
[----:B------:R-:W-:-:S04]  /*3ad0*/  LEA R3, R0, 0x37800000, 0x17 ;  /* 0x3780000000037811 */ /* 0x000fc800078eb8ff */
[----:B------:R-:W-:Y:S02]  /*3ae0*/  LOP3.LUT R2, R3, R2, R4, 0xfe, !PT ;  /* 0x0000000203027212 */ /* 0x000fe400078efe04 */
.L_x_32249:
[----:B------:R-:W-:Y:S05]  /*3af0*/  BSYNC B0 ;  /* 0x0000000000007941 */ /* 0x000fea0003800000 */
.L_x_32248:
[----:B------:R-:W0:Y:S02]  /*3b00*/  F2I.S64.TRUNC R2, R2 ;  /* 0x0000000200027311 */ /* 0x000e24000020d900 */
[----:B0-----:R-:W-:Y:S01]  /*3b10*/  PRMT R23, R2, 0x7610, R23 ;  /* 0x0000761002177816 */ /* 0x001fe20000000017 */
[----:B------:R-:W-:Y:S05]  /*3b20*/  BRA `(.L_x_32224) ;  /* 0x0000029000007947 */ /* 0x000fea0003800000 */
.L_x_32241:
        /* <DEDUP_REMOVED lines=14> */
.L_x_32255:
[----:B------:R-:W-:Y:S05]  /*3c10*/  BSYNC B0 ;  /* 0x0000000000007941 */ /* 0x000fea0003800000 */
.L_x_32254:
[----:B------:R-:W0:Y:S02]  /*3c20*/  F2I.S64.TRUNC R2, R2 ;  /* 0x0000000200027311 */ /* 0x000e24000020d900 */
[----:B0-----:R-:W-:Y:S01]  /*3c30*/  PRMT R23, R2, 0x7610, R23 ;  /* 0x0000761002177816 */ /* 0x001fe20000000017 */
[----:B------:R-:W-:Y:S05]  /*3c40*/  BRA `(.L_x_32224) ;  /* 0x0000017000007947 */ /* 0x000fea0003800000 */
.L_x_32229:
        /* <DEDUP_REMOVED lines=20> */
.L_x_32253:
[----:B------:R0:W5:Y:S01]  /*3d90*/  LDG.E.U8 R23, [R4.64] ;  /* 0x0000002404177981 */ /* 0x000162000c1e1100 */
[----:B------:R-:W-:Y:S05]  /*3da0*/  BRA `(.L_x_32224) ;  /* 0x0000001000007947 */ /* 0x000fea0003800000 */
.L_x_32252:
[----:B------:R0:W5:Y:S02]  /*3db0*/  LDG.E.U8 R23, [R4.64] ;  /* 0x0000002404177981 */ /* 0x000164000c1e1100 */
.L_x_32224:
[----:B------:R-:W-:Y:S05]  /*3dc0*/  BSYNC B6 ;  /* 0x0000000000067941 */ /* 0x000fea0003800000 */
.L_x_32223:
[----:B------:R-:W1:Y:S01]  /*3dd0*/  S2R R2, SR_TID.X ;  /* 0x0000000000027919 */ /* 0x000e620000002100 */
[----:B------:R-:W2:Y:S01]  /*3de0*/  LDC.U8 R0, c[0x0][0x165] ;  /* 0x00005940ff007b82 */ /* 0x000ea20000000000 */
[----:B------:R-:W-:Y:S01]  /*3df0*/  BSSY B0, `(.L_x_32256) ;  /* 0x0000007000007945 */ /* 0x000fe20003800000 */
[----:B-1----:R-:W-:-:S13]  /*3e00*/  ISETP.GE.AND P0, PT, R2, R17, PT ;  /* 0x000000110200720c */ /* 0x002fda0003f06270 */
[----:B------:R-:W-:Y:S05]  /*3e10*/  @P0 BRA `(.L_x_32257) ;  /* 0x0000004000000947 */ /* 0x000fea0003800000 */
[----:B--2--5:R-:W-:Y:S02]  /*3e20*/  LOP3.LUT R8, R18, 0xff, RZ, 0xc0, !PT ;  /* 0x000000ff12087812 */ /* 0x024fe400078ec0ff */
[----:B------:R-:W-:Y:S02]  /*3e30*/  MOV R9, 0x3e50 ;  /* 0x00003e5000097802 */ /* 0x000fe40000000f00 */
[----:B0-----:R-:W-:Y:S05]  /*3e40*/  CALL.REL.NOINC `($__internal_67_$__cuda_sm20_div_u16) ;  /* 0x0000436000007944 */ /* 0x001fea0003c00000 */
[----:B------:R-:W-:Y:S02]  /*3e50*/  IMAD.MOV.U32 R3, RZ, RZ, R8 ;  /* 0x000000ffff037224 */ /* 0x000fe400078e0008 */
.L_x_32257:
[----:B--2---:R-:W-:Y:S05]  /*3e60*/  BSYNC B0 ;  /* 0x0000000000007941 */ /* 0x004fea0003800000 */
.L_x_32256:
[----:B-----5:R-:W-:Y:S01]  /*3e70*/  IADD3 R18, R2, 0x80, RZ ;  /* 0x0000008002127810 */ /* 0x020fe20007ffe0ff */
[----:B------:R-:W-:Y:S03]  /*3e80*/  BSSY B0, `(.L_x_32258) ;  /* 0x0000007000007945 */ /* 0x000fe60003800000 */
[----:B------:R-:W-:-:S13]  /*3e90*/  ISETP.GE.AND P1, PT, R18, R17, PT ;  /* 0x000000111200720c */ /* 0x000fda0003f26270 */
[----:B------:R-:W-:Y:S05]  /*3ea0*/  @P1 BRA `(.L_x_32259) ;  /* 0x0000004000001947 */ /* 0x000fea0003800000 */
[----:B------:R-:W-:Y:S02]  /*3eb0*/  LOP3.LUT R8, R19, 0xff, RZ, 0xc0, !PT ;  /* 0x000000ff13087812 */ /* 0x000fe400078ec0ff */
[----:B------:R-:W-:Y:S02]  /*3ec0*/  MOV R9, 0x3ee0 ;  /* 0x00003ee000097802 */ /* 0x000fe40000000f00 */
[----:B0-----:R-:W-:Y:S05]  /*3ed0*/  CALL.REL.NOINC `($__internal_67_$__cuda_sm20_div_u16) ;  /* 0x000042d000007944 */ /* 0x001fea0003c00000 */
[----:B------:R-:W-:Y:S02]  /*3ee0*/  IMAD.MOV.U32 R19, RZ, RZ, R8 ;  /* 0x000000ffff137224 */ /* 0x000fe400078e0008 */
.L_x_32259:
[----:B------:R-:W-:Y:S05]  /*3ef0*/  BSYNC B0 ;  /* 0x0000000000007941 */ /* 0x000fea0003800000 */
.L_x_32258:
[----:B0-----:R-:W-:Y:S01]  /*3f00*/  IADD3 R4, R2, 0x100, RZ ;  /* 0x0000010002047810 */ /* 0x001fe20007ffe0ff */
[----:B------:R-:W-:Y:S03]  /*3f10*/  BSSY B0, `(.L_x_32260) ;  /* 0x0000007000007945 */ /* 0x000fe60003800000 */
[----:B------:R-:W-:-:S13]  /*3f20*/  ISETP.GE.AND P1, PT, R4, R17, PT ;  /* 0x000000110400720c */ /* 0x000fda0003f26270 */
[----:B------:R-:W-:Y:S05]  /*3f30*/  @P1 BRA `(.L_x_32261) ;  /* 0x0000004000001947 */ /* 0x000fea0003800000 */
[----:B------:R-:W-:Y:S02]  /*3f40*/  LOP3.LUT R8, R25, 0xff, RZ, 0xc0, !PT ;  /* 0x000000ff19087812 */ /* 0x000fe400078ec0ff */
[----:B------:R-:W-:Y:S02]  /*3f50*/  MOV R9, 0x3f70 ;  /* 0x00003f7000097802 */ /* 0x000fe40000000f00 */
[----:B------:R-:W-:Y:S05]  /*3f60*/  CALL.REL.NOINC `($__internal_67_$__cuda_sm20_div_u16) ;  /* 0x0000424000007944 */ /* 0x000fea0003c00000 */
[----:B------:R-:W-:Y:S02]  /*3f70*/  IMAD.MOV.U32 R22, RZ, RZ, R8 ;  /* 0x000000ffff167224 */ /* 0x000fe400078e0008 */
.L_x_32261:
[----:B------:R-:W-:Y:S05]  /*3f80*/  BSYNC B0 ;  /* 0x0000000000007941 */ /* 0x000fea0003800000 */
.L_x_32260:
[----:B------:R-:W-:Y:S01]  /*3f90*/  IADD3 R4, R2, 0x180, RZ ;  /* 0x0000018002047810 */ /* 0x000fe20007ffe0ff */
[----:B------:R-:W-:Y:S03]  /*3fa0*/  BSSY B0, `(.L_x_32262) ;  /* 0x0000007000007945 */ /* 0x000fe60003800000 */
[----:B------:R-:W-:-:S13]  /*3fb0*/  ISETP.GE.AND P1, PT, R4, R17, PT ;  /* 0x000000110400720c */ /* 0x000fda0003f26270 */
[----:B------:R-:W-:Y:S05]  /*3fc0*/  @P1 BRA `(.L_x_32263) ;  /* 0x0000004000001947 */ /* 0x000fea0003800000 */
[----:B------:R-:W-:Y:S02]  /*3fd0*/  LOP3.LUT R8, R23, 0xff, RZ, 0xc0, !PT ;  /* 0x000000ff17087812 */ /* 0x000fe400078ec0ff */
[----:B------:R-:W-:Y:S02]  /*3fe0*/  MOV R9, 0x4000 ;  /* 0x0000400000097802 */ /* 0x000fe40000000f00 */
[----:B------:R-:W-:Y:S05]  /*3ff0*/  CALL.REL.NOINC `($__internal_67_$__cuda_sm20_div_u16) ;  /* 0x000041b000007944 */ /* 0x000fea0003c00000 */
[----:B------:R-:W-:Y:S02]  /*4000*/  IMAD.MOV.U32 R23, RZ, RZ, R8 ;  /* 0x000000ffff177224 */ /* 0x000fe400078e0008 */
.L_x_32263:
[----:B------:R-:W-:Y:S05]  /*4010*/  BSYNC B0 ;  /* 0x0000000000007941 */ /* 0x000fea0003800000 */
.L_x_32262:
        /* <DEDUP_REMOVED lines=23> */
.L_x_32269:
[----:B------:R0:W-:Y:S01]  /*4190*/  STG.E.U8 [R8.64], R3 ;  /* 0x0000000308007986 */ /* 0x0001e2000c101124 */
[----:B------:R-:W-:Y:S01]  /*41a0*/  IMAD.MOV.U32 R2, RZ, RZ, R18 ;  /* 0x000000ffff027224 */ /* 0x000fe200078e0012 */
[----:B------:R-:W-:Y:S05]  /*41b0*/  BRA `(.L_x_32265) ;  /* 0x00000fd000007947 */ /* 0x000fea0003800000 */
.L_x_32268:
        /* <DEDUP_REMOVED lines=11> */
.L_x_32272:
[----:B------:R-:W-:Y:S01]  /*4270*/  LOP3.LUT R3, R3, 0xff, RZ, 0xc0, !PT ;  /* 0x000000ff03037812 */ /* 0x000fe200078ec0ff */
[----:B------:R-:W-:-:S04]  /*4280*/  IMAD.MOV.U32 R2, RZ, RZ, R18 ;  /* 0x000000ffff027224 */ /* 0x000fc800078e0012 */
[----:B------:R0:W-:Y:S01]  /*4290*/  STG.E [R8.64], R3 ;  /* 0x0000000308007986 */ /* 0x0001e2000c101924 */
[----:B------:R-:W-:Y:S05]  /*42a0*/  BRA `(.L_x_32265) ;  /* 0x00000ee000007947 */ /* 0x000fea0003800000 */
.L_x_32271:
[----:B------:R-:W-:Y:S01]  /*42b0*/  LOP3.LUT R3, R3, 0xff, RZ, 0xc0, !PT ;  /* 0x000000ff03037812 */ /* 0x000fe200078ec0ff */
[----:B------:R-:W-:-:S04]  /*42c0*/  IMAD.MOV.U32 R2, RZ, RZ, R18 ;  /* 0x000000ffff027224 */ /* 0x000fc800078e0012 */
[----:B------:R0:W-:Y:S01]  /*42d0*/  STG.E.U16 [R8.64], R3 ;  /* 0x0000000308007986 */ /* 0x0001e2000c101524 */
[----:B------:R-:W-:Y:S05]  /*42e0*/  BRA `(.L_x_32265) ;  /* 0x00000ea000007947 */ /* 0x000fea0003800000 */
.L_x_32267:
        /* <DEDUP_REMOVED lines=11> */
.L_x_32274:
[----:B------:R-:W-:Y:S01]  /*43a0*/  LOP3.LUT R3, R3, 0xff, RZ, 0xc0, !PT ;  /* 0x000000ff03037812 */ /* 0x000fe200078ec0ff */
[----:B------:R-:W-:-:S03]  /*43b0*/  IMAD.MOV.U32 R2, RZ, RZ, R18 ;  /* 0x000000ffff027224 */ /* 0x000fc600078e0012 */
[----:B------:R-:W0:Y:S02]  /*43c0*/  I2F.U16 R0, R3 ;  /* 0x0000000300007306 */ /* 0x000e240000101000 */
[----:B0-----:R-:W-:-:S05]  /*43d0*/  F2FP.PACK_AB R0, RZ, R0 ;  /* 0x00000000ff00723e */ /* 0x001fca00000000ff */
[----:B------:R0:W-:Y:S01]  /*43e0*/  STG.E.U16 [R8.64], R0 ;  /* 0x0000000008007986 */ /* 0x0001e2000c101524 */
[----:B------:R-:W-:Y:S05]  /*43f0*/  BRA `(.L_x_32265) ;  /* 0x00000d9000007947 */ /* 0x000fea0003800000 */
.L_x_32273:
        /* <DEDUP_REMOVED lines=12> */
.L_x_32276:
[----:B------:R-:W-:Y:S01]  /*44c0*/  LOP3.LUT R3, R3, 0xff, RZ, 0xc0, !PT ;  /* 0x000000ff03037812 */ /* 0x000fe200078ec0ff */
[----:B------:R-:W-:-:S05]  /*44d0*/  IMAD.MOV.U32 R2, RZ, RZ, R18 ;  /* 0x000000ffff027224 */ /* 0x000fca00078e0012 */
[----:B------:R-:W0:Y:S02]  /*44e0*/  I2F.U16 R3, R3 ;  /* 0x0000000300037306 */ /* 0x000e240000101000 */
[----:B0-----:R-:W-:-:S04]  /*44f0*/  F2FP.PACK_AB R3, RZ, R3 ;  /* 0x00000003ff03723e */ /* 0x001fc800000000ff */
[----:B------:R-:W-:-:S05]  /*4500*/  PRMT R3, R3, 0x5410, RZ ;  /* 0x0000541003037816 */ /* 0x000fca00000000ff */
[----:B------:R0:W-:Y:S01]  /*4510*/  STG.E [R8.64], R3 ;  /* 0x0000000308007986 */ /* 0x0001e2000c101924 */
[----:B------:R-:W-:Y:S05]  /*4520*/  BRA `(.L_x_32265) ;  /* 0x00000c6000007947 */ /* 0x000fea0003800000 */
.L_x_32275:
[----:B------:R-:W-:Y:S01]  /*4530*/  LOP3.LUT R4, R3, 0xff, RZ, 0xc0, !PT ;  /* 0x000000ff03047812 */ /* 0x000fe200078ec0ff */
[----:B------:R-:W-:-:S05]  /*4540*/  IMAD.MOV.U32 R2, RZ, RZ, R18 ;  /* 0x000000ffff027224 */ /* 0x000fca00078e0012 */
[----:B------:R-:W0:Y:S02]  /*4550*/  I2F.F64.U16 R4, R4 ;  /* 0x0000000400047312 */ /* 0x000e240000101800 */
[----:B0-----:R0:W-:Y:S01]  /*4560*/  STG.E.64 [R8.64], R4 ;  /* 0x0000000408007986 */ /* 0x0011e2000c101b24 */
[----:B------:R-:W-:Y:S05]  /*4570*/  BRA `(.L_x_32265) ;  /* 0x00000c1000007947 */ /* 0x000fea0003800000 */
.L_x_32266:
        /* <DEDUP_REMOVED lines=13> */
.L_x_32279:
[----:B------:R-:W-:Y:S01]  /*4650*/  LOP3.LUT R4, R3, 0xff, RZ, 0xc0, !PT ;  /* 0x000000ff03047812 */ /* 0x000fe200078ec0ff */
[----:B------:R-:W-:Y:S01]  /*4660*/  CS2R R6, SRZ ;  /* 0x0000000000067805 */ /* 0x000fe2000001ff00 */
[----:B------:R-:W-:-:S04]  /*4670*/  IMAD.MOV.U32 R2, RZ, RZ, R18 ;  /* 0x000000ffff027224 */ /* 0x000fc800078e0012 */
[----:B------:R-:W0:Y:S02]  /*4680*/  I2F.F64.U16 R4, R4 ;  /* 0x0000000400047312 */ /* 0x000e240000101800 */
[----:B0-----:R0:W-:Y:S01]  /*4690*/  STG.E.128 [R8.64], R4 ;  /* 0x0000000408007986 */ /* 0x0011e2000c101d24 */
[----:B------:R-:W-:Y:S05]  /*46a0*/  BRA `(.L_x_32265) ;  /* 0x00000ae000007947 */ /* 0x000fea0003800000 */
.L_x_32278:
        /* <DEDUP_REMOVED lines=22> */
.L_x_32283:
[----:B------:R-:W-:Y:S05]  /*4810*/  BSYNC B0 ;  /* 0x0000000000007941 */ /* 0x000fea0003800000 */
.L_x_32282:
[----:B------:R-:W-:Y:S01]  /*4820*/  LOP3.LUT R3, R0, R3, RZ, 0xfc, !PT ;  /* 0x0000000300037212 */ /* 0x000fe200078efcff */
[----:B------:R-:W-:-:S04]  /*4830*/  IMAD.MOV.U32 R2, RZ, RZ, R18 ;  /* 0x000000ffff027224 */ /* 0x000fc800078e0012 */
[----:B------:R0:W-:Y:S01]  /*4840*/  STG.E.U8 [R8.64], R3 ;  /* 0x0000000308007986 */ /* 0x0001e2000c101124 */
[----:B------:R-:W-:Y:S05]  /*4850*/  BRA `(.L_x_32265) ;  /* 0x0000093000007947 */ /* 0x000fea0003800000 */
.L_x_32281:
        /* <DEDUP_REMOVED lines=14> */
.L_x_32285:
[----:B------:R-:W-:Y:S01]  /*4940*/  IMAD.MOV.U32 R0, RZ, RZ, 0x7f ;  /* 0x0000007fff007424 */ /* 0x000fe200078e00ff */
[----:B------:R-:W-:-:S04]  /*4950*/  ISETP.GT.U32.AND P0, PT, R2, 0x7f800000, PT ;  /* 0x7f8000000200780c */ /* 0x000fc80003f04070 */
[----:B------:R-:W-:-:S04]  /*4960*/  SEL R0, R0, 0x7c, P0 ;  /* 0x0000007c00007807 */ /* 0x000fc80000000000 */
.L_x_32286:
[----:B------:R-:W-:Y:S05]  /*4970*/  BSYNC B0 ;  /* 0x0000000000007941 */ /* 0x000fea0003800000 */
.L_x_32284:
[----:B------:R-:W-:-:S04]  /*4980*/  LOP3.LUT R2, R3, 0x80000000, RZ, 0xc0, !PT ;  /* 0x8000000003027812 */ /* 0x000fc800078ec0ff */
[----:B------:R-:W-:Y:S01]  /*4990*/  SHF.R.U32.HI R3, RZ, 0x18, R2 ;  /* 0x00000018ff037819 */ /* 0x000fe20000011602 */
[----:B------:R-:W-:-:S03]  /*49a0*/  IMAD.MOV.U32 R2, RZ, RZ, R18 ;  /* 0x000000ffff027224 */ /* 0x000fc600078e0012 */
[----:B------:R-:W-:-:S05]  /*49b0*/  LOP3.LUT R3, R0, R3, RZ, 0xfc, !PT ;  /* 0x0000000300037212 */ /* 0x000fca00078efcff */
[----:B------:R0:W-:Y:S01]  /*49c0*/  STG.E.U8 [R8.64], R3 ;  /* 0x0000000308007986 */ /* 0x0001e2000c101124 */
[----:B------:R-:W-:Y:S05]  /*49d0*/  BRA `(.L_x_32265) ;  /* 0x000007b000007947 */ /* 0x000fea0003800000 */
.L_x_32280:
[----:B------:R-:W-:Y:S01]  /*49e0*/  LOP3.LUT R3, R3, 0xff, RZ, 0xc0, !PT ;  /* 0x000000ff03037812 */ /* 0x000fe200078ec0ff */
[----:B------:R-:W-:-:S03]  /*49f0*/  IMAD.MOV.U32 R2, RZ, RZ, R18 ;  /* 0x000000ffff027224 */ /* 0x000fc600078e0012 */
[----:B------:R-:W0:Y:S02]  /*4a00*/  I2F.U16 R0, R3 ;  /* 0x0000000300007306 */ /* 0x000e240000101000 */
[----:B0-----:R-:W-:-:S05]  /*4a10*/  F2FP.BF16.PACK_AB R0, RZ, R0 ;  /* 0x00000000ff00723e */ /* 0x001fca00000010ff */
[----:B------:R0:W-:Y:S01]  /*4a20*/  STG.E.U16 [R8.64], R0 ;  /* 0x0000000008007986 */ /* 0x0001e2000c101524 */
[----:B------:R-:W-:Y:S05]  /*4a30*/  BRA `(.L_x_32265) ;  /* 0x0000075000007947 */ /* 0x000fea0003800000 */
.L_x_32277:
        /* <DEDUP_REMOVED lines=12> */
.L_x_32289:
        /* <DEDUP_REMOVED lines=18> */
.L_x_32292:
[----:B------:R-:W-:-:S04]  /*4c20*/  LOP3.LUT R2, R3, 0x80000000, RZ, 0xc0, !PT ;  /* 0x8000000003027812 */ /* 0x000fc800078ec0ff */
[----:B------:R-:W-:-:S04]  /*4c30*/  SHF.R.U32.HI R3, RZ, 0x18, R2 ;  /* 0x00000018ff037819 */ /* 0x000fc80000011602 */
[----:B------:R-:W-:-:S04]  /*4c40*/  LOP3.LUT R0, R0, R3, RZ, 0xfc, !PT ;  /* 0x0000000300007212 */ /* 0x000fc800078efcff */
[----:B------:R-:W-:Y:S02]  /*4c50*/  PRMT R4, R0, 0x7610, R4 ;  /* 0x0000761000047816 */ /* 0x000fe40000000004 */
.L_x_32291:
[----:B------:R-:W-:Y:S05]  /*4c60*/  BSYNC B0 ;  /* 0x0000000000007941 */ /* 0x000fea0003800000 */
.L_x_32290:
[----:B------:R0:W-:Y:S01]  /*4c70*/  STG.E.U8 [R8.64], R4 ;  /* 0x0000000408007986 */ /* 0x0001e2000c101124 */
[----:B------:R-:W-:Y:S01]  /*4c80*/  IMAD.MOV.U32 R2, RZ, RZ, R18 ;  /* 0x000000ffff027224 */ /* 0x000fe200078e0012 */
[----:B------:R-:W-:Y:S05]  /*4c90*/  BRA `(.L_x_32265) ;  /* 0x000004f000007947 */ /* 0x000fea0003800000 */
.L_x_32288:
        /* <DEDUP_REMOVED lines=18> */
.L_x_32295:
[----:B------:R-:W-:-:S04]  /*4dc0*/  LOP3.LUT R2, R3, 0x80000000, RZ, 0xc0, !PT ;  /* 0x8000000003027812 */ /* 0x000fc800078ec0ff */
[----:B------:R-:W-:-:S04]  /*4dd0*/  SHF.R.U32.HI R3, RZ, 0x18, R2 ;  /* 0x00000018ff037819 */ /* 0x000fc80000011602 */
[----:B------:R-:W-:-:S04]  /*4de0*/  LOP3.LUT R0, R0, R3, RZ, 0xfc, !PT ;  /* 0x0000000300007212 */ /* 0x000fc800078efcff */
[----:B------:R-:W-:Y:S02]  /*4df0*/  PRMT R4, R0, 0x7610, R4 ;  /* 0x0000761000047816 */ /* 0x000fe40000000004 */
.L_x_32294:
[----:B------:R-:W-:Y:S05]  /*4e00*/  BSYNC B0 ;  /* 0x0000000000007941 */ /* 0x000fea0003800000 */
.L_x_32293:
[----:B------:R0:W-:Y:S01]  /*4e10*/  STG.E.U8 [R8.64], R4 ;  /* 0x0000000408007986 */ /* 0x0001e2000c101124 */
[----:B------:R-:W-:Y:S01]  /*4e20*/  IMAD.MOV.U32 R2, RZ, RZ, R18 ;  /* 0x000000ffff027224 */ /* 0x000fe200078e0012 */
[----:B------:R-:W-:Y:S05]  /*4e30*/  BRA `(.L_x_32265) ;  /* 0x0000035000007947 */ /* 0x000fea0003800000 */
.L_x_32287:
        /* <DEDUP_REMOVED lines=24> */
.L_x_32270:
        /* <DEDUP_REMOVED lines=21> */
.L_x_32297:
[----:B------:R-:W-:Y:S01]  /*5110*/  LOP3.LUT R4, R3, 0xff, RZ, 0xc0, !PT ;  /* 0x000000ff03047812 */ /* 0x000fe200078ec0ff */
[----:B------:R-:W-:Y:S02]  /*5120*/  IMAD.MOV.U32 R5, RZ, RZ, RZ ;  /* 0x000000ffff057224 */ /* 0x000fe400078e00ff */
[----:B------:R-:W-:-:S03]  /*5130*/  IMAD.MOV.U32 R2, RZ, RZ, R18 ;  /* 0x000000ffff027224 */ /* 0x000fc600078e0012 */
[----:B------:R0:W-:Y:S01]  /*5140*/  STG.E.64 [R8.64], R4 ;  /* 0x0000000408007986 */ /* 0x0001e2000c101b24 */
[----:B------:R-:W-:Y:S05]  /*5150*/  BRA `(.L_x_32265) ;  /* 0x0000003000007947 */ /* 0x000fea0003800000 */
.L_x_32296:
[----:B------:R-:W-:Y:S01]  /*5160*/  LOP3.LUT R3, R3, 0xff, RZ, 0xc0, !PT ;  /* 0x000000ff03037812 */ /* 0x000fe200078ec0ff */
[----:B------:R-:W-:-:S04]  /*5170*/  IMAD.MOV.U32 R2, RZ, RZ, R18 ;  /* 0x000000ffff027224 */ /* 0x000fc800078e0012 */
[----:B------:R0:W-:Y:S03]  /*5180*/  STG.E [R8.64], R3 ;  /* 0x0000000308007986 */ /* 0x0001e6000c101924 */
.L_x_32265:
[----:B------:R-:W-:Y:S05]  /*5190*/  BSYNC B6 ;  /* 0x0000000000067941 */ /* 0x000fea0003800000 */
.L_x_32264:
        /* <DEDUP_REMOVED lines=21> */
.L_x_32303:
[----:B------:R0:W-:Y:S01]  /*52f0*/  STG.E.U8 [R8.64], R19 ;  /* 0x0000001308007986 */ /* 0x0001e2000c101124 */
[----:B------:R-:W-:Y:S05]  /*5300*/  BRA `(.L_x_32305) ;  /* 0x00000e9000007947 */ /* 0x000fea0003800000 */
.L_x_32302:
        /* <DEDUP_REMOVED lines=10> */
.L_x_32307:
[----:B------:R-:W-:-:S05]  /*53b0*/  LOP3.LUT R19, R19, 0xff, RZ, 0xc0, !PT ;  /* 0x000000ff13137812 */ /* 0x000fca00078ec0ff */
[----:B------:R0:W-:Y:S01]  /*53c0*/  STG.E [R8.64], R19 ;  /* 0x0000001308007986 */ /* 0x0001e2000c101924 */
[----:B------:R-:W-:Y:S05]  /*53d0*/  BRA `(.L_x_32305) ;  /* 0x00000dc000007947 */ /* 0x000fea0003800000 */
.L_x_32306:
[----:B------:R-:W-:-:S05]  /*53e0*/  LOP3.LUT R19, R19, 0xff, RZ, 0xc0, !PT ;  /* 0x000000ff13137812 */ /* 0x000fca00078ec0ff */
[----:B------:R0:W-:Y:S01]  /*53f0*/  STG.E.U16 [R8.64], R19 ;  /* 0x0000001308007986 */ /* 0x0001e2000c101524 */
[----:B------:R-:W-:Y:S05]  /*5400*/  BRA `(.L_x_32305) ;  /* 0x00000d9000007947 */ /* 0x000fea0003800000 */
.L_x_32301:
        /* <DEDUP_REMOVED lines=10> */
.L_x_32309:
[----:B------:R-:W-:-:S04]  /*54b0*/  LOP3.LUT R19, R19, 0xff, RZ, 0xc0, !PT ;  /* 0x000000ff13137812 */ /* 0x000fc800078ec0ff */
[----:B------:R-:W0:Y:S02]  /*54c0*/  I2F.U16 R0, R19 ;  /* 0x0000001300007306 */ /* 0x000e240000101000 */
[----:B0-----:R-:W-:-:S05]  /*54d0*/  F2FP.PACK_AB R0, RZ, R0 ;  /* 0x00000000ff00723e */ /* 0x001fca00000000ff */
[----:B------:R0:W-:Y:S01]  /*54e0*/  STG.E.U16 [R8.64], R0 ;  /* 0x0000000008007986 */ /* 0x0001e2000c101524 */
[----:B------:R-:W-:Y:S05]  /*54f0*/  BRA `(.L_x_32305) ;  /* 0x00000ca000007947 */ /* 0x000fea0003800000 */
.L_x_32308:
        /* <DEDUP_REMOVED lines=11> */
.L_x_32311:
[----:B------:R-:W-:-:S06]  /*55b0*/  LOP3.LUT R19, R19, 0xff, RZ, 0xc0, !PT ;  /* 0x000000ff13137812 */ /* 0x000fcc00078ec0ff */
[----:B------:R-:W0:Y:S02]  /*55c0*/  I2F.U16 R19, R19 ;  /* 0x0000001300137306 */ /* 0x000e240000101000 */
[----:B0-----:R-:W-:-:S04]  /*55d0*/  F2FP.PACK_AB R3, RZ, R19 ;  /* 0x00000013ff03723e */ /* 0x001fc800000000ff */
[----:B------:R-:W-:-:S05]  /*55e0*/  PRMT R3, R3, 0x5410, RZ ;  /* 0x0000541003037816 */ /* 0x000fca00000000ff */
[----:B------:R0:W-:Y:S01]  /*55f0*/  STG.E [R8.64], R3 ;  /* 0x0000000308007986 */ /* 0x0001e2000c101924 */
[----:B------:R-:W-:Y:S05]  /*5600*/  BRA `(.L_x_32305) ;  /* 0x00000b9000007947 */ /* 0x000fea0003800000 */
.L_x_32310:
[----:B------:R-:W-:-:S06]  /*5610*/  LOP3.LUT R4, R19, 0xff, RZ, 0xc0, !PT ;  /* 0x000000ff13047812 */ /* 0x000fcc00078ec0ff */
[----:B------:R-:W0:Y:S02]  /*5620*/  I2F.F64.U16 R4, R4 ;  /* 0x0000000400047312 */ /* 0x000e240000101800 */
[----:B0-----:R0:W-:Y:S01]  /*5630*/  STG.E.64 [R8.64], R4 ;  /* 0x0000000408007986 */ /* 0x0011e2000c101b24 */
[----:B------:R-:W-:Y:S05]  /*5640*/  BRA `(.L_x_32305) ;  /* 0x00000b5000007947 */ /* 0x000fea0003800000 */
.L_x_32300:
        /* <DEDUP_REMOVED lines=12> */
.L_x_32314:
[----:B------:R-:W-:Y:S01]  /*5710*/  LOP3.LUT R4, R19, 0xff, RZ, 0xc0, !PT ;  /* 0x000000ff13047812 */ /* 0x000fe200078ec0ff */
[----:B------:R-:W-:-:S05]  /*5720*/  CS2R R6, SRZ ;  /* 0x0000000000067805 */ /* 0x000fca000001ff00 */
[----:B------:R-:W0:Y:S02]  /*5730*/  I2F.F64.U16 R4, R4 ;  /* 0x0000000400047312 */ /* 0x000e240000101800 */
[----:B0-----:R0:W-:Y:S01]  /*5740*/  STG.E.128 [R8.64], R4 ;  /* 0x0000000408007986 */ /* 0x0011e2000c101d24 */
[----:B------:R-:W-:Y:S05]  /*5750*/  BRA `(.L_x_32305) ;  /* 0x00000a4000007947 */ /* 0x000fea0003800000 */
.L_x_32313:
        /* <DEDUP_REMOVED lines=22> */
.L_x_32318:
[----:B------:R-:W-:Y:S05]  /*58c0*/  BSYNC B0 ;  /* 0x0000000000007941 */ /* 0x000fea0003800000 */
.L_x_32317:
[----:B------:R-:W-:-:S05]  /*58d0*/  LOP3.LUT R5, R0, R5, RZ, 0xfc, !PT ;  /* 0x0000000500057212 */ /* 0x000fca00078efcff */
[----:B------:R0:W-:Y:S01]  /*58e0*/  STG.E.U8 [R8.64], R5 ;  /* 0x0000000508007986 */ /* 0x0001e2000c101124 */
[----:B------:R-:W-:Y:S05]  /*58f0*/  BRA `(.L_x_32305) ;  /* 0x000008a000007947 */ /* 0x000fea0003800000 */
.L_x_32316:
        /* <DEDUP_REMOVED lines=14> */
.L_x_32320:
[----:B------:R-:W-:Y:S01]  /*59e0*/  IMAD.MOV.U32 R0, RZ, RZ, 0x7f ;  /* 0x0000007fff007424 */ /* 0x000fe200078e00ff */
[----:B------:R-:W-:-:S04]  /*59f0*/  ISETP.GT.U32.AND P0, PT, R3, 0x7f800000, PT ;  /* 0x7f8000000300780c */ /* 0x000fc80003f04070 */
[----:B------:R-:W-:-:S04]  /*5a00*/  SEL R0, R0, 0x7c, P0 ;  /* 0x0000007c00007807 */ /* 0x000fc80000000000 */
.L_x_32321:
[----:B------:R-:W-:Y:S05]  /*5a10*/  BSYNC B0 ;  /* 0x0000000000007941 */ /* 0x000fea0003800000 */
.L_x_32319:
[----:B------:R-:W-:-:S04]  /*5a20*/  LOP3.LUT R3, R19, 0x80000000, RZ, 0xc0, !PT ;  /* 0x8000000013037812 */ /* 0x000fc800078ec0ff */
[----:B------:R-:W-:-:S04]  /*5a30*/  SHF.R.U32.HI R3, RZ, 0x18, R3 ;  /* 0x00000018ff037819 */ /* 0x000fc80000011603 */
[----:B------:R-:W-:-:S05]  /*5a40*/  LOP3.LUT R3, R0, R3, RZ, 0xfc, !PT ;  /* 0x0000000300037212 */ /* 0x000fca00078efcff */
[----:B------:R0:W-:Y:S01]  /*5a50*/  STG.E.U8 [R8.64], R3 ;  /* 0x0000000308007986 */ /* 0x0001e2000c101124 */
[----:B------:R-:W-:Y:S05]  /*5a60*/  BRA `(.L_x_32305) ;  /* 0x0000073000007947 */ /* 0x000fea0003800000 */
.L_x_32315:
[----:B------:R-:W-:-:S04]  /*5a70*/  LOP3.LUT R19, R19, 0xff, RZ, 0xc0, !PT ;  /* 0x000000ff13137812 */ /* 0x000fc800078ec0ff */
[----:B------:R-:W0:Y:S02]  /*5a80*/  I2F.U16 R0, R19 ;  /* 0x0000001300007306 */ /* 0x000e240000101000 */
[----:B0-----:R-:W-:-:S05]  /*5a90*/  F2FP.BF16.PACK_AB R0, RZ, R0 ;  /* 0x00000000ff00723e */ /* 0x001fca00000010ff */
[----:B------:R0:W-:Y:S01]  /*5aa0*/  STG.E.U16 [R8.64], R0 ;  /* 0x0000000008007986 */ /* 0x0001e2000c101524 */
[----:B------:R-:W-:Y:S05]  /*5ab0*/  BRA `(.L_x_32305) ;  /* 0x000006e000007947 */ /* 0x000fea0003800000 */
.L_x_32312:
        /* <DEDUP_REMOVED lines=11> */
.L_x_32324:
        /* <DEDUP_REMOVED lines=18> */
.L_x_32327:
[----:B------:R-:W-:-:S04]  /*5c90*/  LOP3.LUT R3, R19, 0x80000000, RZ, 0xc0, !PT ;  /* 0x8000000013037812 */ /* 0x000fc800078ec0ff */
[----:B------:R-:W-:-:S04]  /*5ca0*/  SHF.R.U32.HI R3, RZ, 0x18, R3 ;  /* 0x00000018ff037819 */ /* 0x000fc80000011603 */
[----:B------:R-:W-:-:S04]  /*5cb0*/  LOP3.LUT R0, R0, R3, RZ, 0xfc, !PT ;  /* 0x0000000300007212 */ /* 0x000fc800078efcff */
[----:B------:R-:W-:Y:S02]  /*5cc0*/  PRMT R4, R0, 0x7610, R4 ;  /* 0x0000761000047816 */ /* 0x000fe40000000004 */
.L_x_32326:
[----:B------:R-:W-:Y:S05]  /*5cd0*/  BSYNC B0 ;  /* 0x0000000000007941 */ /* 0x000fea0003800000 */
.L_x_32325:
[----:B------:R0:W-:Y:S01]  /*5ce0*/  STG.E.U8 [R8.64], R4 ;  /* 0x0000000408007986 */ /* 0x0001e2000c101124 */
[----:B------:R-:W-:Y:S05]  /*5cf0*/  BRA `(.L_x_32305) ;  /* 0x000004a000007947 */ /* 0x000fea0003800000 */
.L_x_32323:
        /* <DEDUP_REMOVED lines=18> */
.L_x_32330:
[----:B------:R-:W-:-:S04]  /*5e20*/  LOP3.LUT R3, R19, 0x80000000, RZ, 0xc0, !PT ;  /* 0x8000000013037812 */ /* 0x000fc800078ec0ff */
[----:B------:R-:W-:-:S04]  /*5e30*/  SHF.R.U32.HI R3, RZ, 0x18, R3 ;  /* 0x00000018ff037819 */ /* 0x000fc80000011603 */
[----:B------:R-:W-:-:S04]  /*5e40*/  LOP3.LUT R0, R0, R3, RZ, 0xfc, !PT ;  /* 0x0000000300007212 */ /* 0x000fc800078efcff */
[----:B------:R-:W-:Y:S02]  /*5e50*/  PRMT R4, R0, 0x7610, R4 ;  /* 0x0000761000047816 */ /* 0x000fe40000000004 */
.L_x_32329:
[----:B------:R-:W-:Y:S05]  /*5e60*/  BSYNC B0 ;  /* 0x0000000000007941 */ /* 0x000fea0003800000 */
.L_x_32328:
[----:B------:R0:W-:Y:S01]  /*5e70*/  STG.E.U8 [R8.64], R4 ;  /* 0x0000000408007986 */ /* 0x0001e2000c101124 */
[----:B------:R-:W-:Y:S05]  /*5e80*/  BRA `(.L_x_32305) ;  /* 0x0000031000007947 */ /* 0x000fea0003800000 */
.L_x_32322:
        /* <DEDUP_REMOVED lines=23> */
.L_x_32304:
        /* <DEDUP_REMOVED lines=20> */
.L_x_32332:
[----:B------:R-:W-:Y:S01]  /*6140*/  LOP3.LUT R4, R19, 0xff, RZ, 0xc0, !PT ;  /* 0x000000ff13047812 */ /* 0x000fe200078ec0ff */
[----:B------:R-:W-:-:S05]  /*6150*/  IMAD.MOV.U32 R5, RZ, RZ, RZ ;  /* 0x000000ffff057224 */ /* 0x000fca00078e00ff */
[----:B------:R0:W-:Y:S01]  /*6160*/  STG.E.64 [R8.64], R4 ;  /* 0x0000000408007986 */ /* 0x0001e2000c101b24 */
[----:B------:R-:W-:Y:S05]  /*6170*/  BRA `(.L_x_32305) ;  /* 0x0000002000007947 */ /* 0x000fea0003800000 */
.L_x_32331:
[----:B------:R-:W-:-:S05]  /*6180*/  LOP3.LUT R19, R19, 0xff, RZ, 0xc0, !PT ;  /* 0x000000ff13137812 */ /* 0x000fca00078ec0ff */
[----:B------:R0:W-:Y:S02]  /*6190*/  STG.E [R8.64], R19 ;  /* 0x0000001308007986 */ /* 0x0001e4000c101924 */
.L_x_32305:
        /* <DEDUP_REMOVED lines=21> */
.L_x_32336:
[----:B------:R0:W-:Y:S01]  /*62f0*/  STG.E.U8 [R8.64], R22 ;  /* 0x0000001608007986 */ /* 0x0001e2000c101124 */
[----:B------:R-:W-:Y:S05]  /*6300*/  BRA `(.L_x_32338) ;  /* 0x00000e9000007947 */ /* 0x000fea0003800000 */
.L_x_32335:
        /* <DEDUP_REMOVED lines=10> */
.L_x_32340:
[----:B------:R-:W-:-:S05]  /*63b0*/  LOP3.LUT R3, R22, 0xff, RZ, 0xc0, !PT ;  /* 0x000000ff16037812 */ /* 0x000fca00078ec0ff */
[----:B------:R0:W-:Y:S01]  /*63c0*/  STG.E [R8.64], R3 ;  /* 0x0000000308007986 */ /* 0x0001e2000c101924 */
[----:B------:R-:W-:Y:S05]  /*63d0*/  BRA `(.L_x_32338) ;  /* 0x00000dc000007947 */ /* 0x000fea0003800000 */
.L_x_32339:
[----:B------:R-:W-:-:S05]  /*63e0*/  LOP3.LUT R3, R22, 0xff, RZ, 0xc0, !PT ;  /* 0x000000ff16037812 */ /* 0x000fca00078ec0ff */
[----:B------:R0:W-:Y:S01]  /*63f0*/  STG.E.U16 [R8.64], R3 ;  /* 0x0000000308007986 */ /* 0x0001e2000c101524 */
[----:B------:R-:W-:Y:S05]  /*6400*/  BRA `(.L_x_32338) ;  /* 0x00000d9000007947 */ /* 0x000fea0003800000 */
.L_x_32334:
        /* <DEDUP_REMOVED lines=10> */
.L_x_32342:
[----:B------:R-:W-:-:S04]  /*64b0*/  LOP3.LUT R22, R22, 0xff, RZ, 0xc0, !PT ;  /* 0x000000ff16167812 */ /* 0x000fc800078ec0ff */
[----:B------:R-:W0:Y:S02]  /*64c0*/  I2F.U16 R0, R22 ;  /* 0x0000001600007306 */ /* 0x000e240000101000 */
[----:B0-----:R-:W-:-:S05]  /*64d0*/  F2FP.PACK_AB R0, RZ, R0 ;  /* 0x00000000ff00723e */ /* 0x001fca00000000ff */
[----:B------:R0:W-:Y:S01]  /*64e0*/  STG.E.U16 [R8.64], R0 ;  /* 0x0000000008007986 */ /* 0x0001e2000c101524 */
[----:B------:R-:W-:Y:S05]  /*64f0*/  BRA `(.L_x_32338) ;  /* 0x00000ca000007947 */ /* 0x000fea0003800000 */
.L_x_32341:
        /* <DEDUP_REMOVED lines=11> */
.L_x_32344:
[----:B------:R-:W-:-:S06]  /*65b0*/  LOP3.LUT R22, R22, 0xff, RZ, 0xc0, !PT ;  /* 0x000000ff16167812 */ /* 0x000fcc00078ec0ff */
[----:B------:R-:W0:Y:S02]  /*65c0*/  I2F.U16 R22, R22 ;  /* 0x0000001600167306 */ /* 0x000e240000101000 */
[----:B0-----:R-:W-:-:S04]  /*65d0*/  F2FP.PACK_AB R3, RZ, R22 ;  /* 0x00000016ff03723e */ /* 0x001fc800000000ff */
[----:B------:R-:W-:-:S05]  /*65e0*/  PRMT R3, R3, 0x5410, RZ ;  /* 0x0000541003037816 */ /* 0x000fca00000000ff */
[----:B------:R0:W-:Y:S01]  /*65f0*/  STG.E [R8.64], R3 ;  /* 0x0000000308007986 */ /* 0x0001e2000c101924 */
[----:B------:R-:W-:Y:S05]  /*6600*/  BRA `(.L_x_32338) ;  /* 0x00000b9000007947 */ /* 0x000fea0003800000 */
.L_x_32343:
[----:B------:R-:W-:-:S06]  /*6610*/  LOP3.LUT R4, R22, 0xff, RZ, 0xc0, !PT ;  /* 0x000000ff16047812 */ /* 0x000fcc00078ec0ff */
[----:B------:R-:W0:Y:S02]  /*6620*/  I2F.F64.U16 R4, R4 ;  /* 0x0000000400047312 */ /* 0x000e240000101800 */
[----:B0-----:R0:W-:Y:S01]  /*6630*/  STG.E.64 [R8.64], R4 ;  /* 0x0000000408007986 */ /* 0x0011e2000c101b24 */
[----:B------:R-:W-:Y:S05]  /*6640*/  BRA `(.L_x_32338) ;  /* 0x00000b5000007947 */ /* 0x000fea0003800000 */
.L_x_32333:
        /* <DEDUP_REMOVED lines=12> */
.L_x_32347:
[----:B------:R-:W-:Y:S01]  /*6710*/  LOP3.LUT R4, R22, 0xff, RZ, 0xc0, !PT ;  /* 0x000000ff16047812 */ /* 0x000fe200078ec0ff */
[----:B------:R-:W-:-:S05]  /*6720*/  CS2R R6, SRZ ;  /* 0x0000000000067805 */ /* 0x000fca000001ff00 */
[----:B------:R-:W0:Y:S02]  /*6730*/  I2F.F64.U16 R4, R4 ;  /* 0x0000000400047312 */ /* 0x000e240000101800 */
[----:B0-----:R0:W-:Y:S01]  /*6740*/  STG.E.128 [R8.64], R4 ;  /* 0x0000000408007986 */ /* 0x0011e2000c101d24 */
[----:B------:R-:W-:Y:S05]  /*6750*/  BRA `(.L_x_32338) ;  /* 0x00000a4000007947 */ /* 0x000fea0003800000 */
.L_x_32346:
        /* <DEDUP_REMOVED lines=22> */
.L_x_32351:
[----:B------:R-:W-:Y:S05]  /*68c0*/  BSYNC B0 ;  /* 0x0000000000007941 */ /* 0x000fea0003800000 */
.L_x_32350:
[----:B------:R-:W-:-:S05]  /*68d0*/  LOP3.LUT R5, R0, R5, RZ, 0xfc, !PT ;  /* 0x0000000500057212 */ /* 0x000fca00078efcff */
[----:B------:R0:W-:Y:S01]  /*68e0*/  STG.E.U8 [R8.64], R5 ;  /* 0x0000000508007986 */ /* 0x0001e2000c101124 */
[----:B------:R-:W-:Y:S05]  /*68f0*/  BRA `(.L_x_32338) ;  /* 0x000008a000007947 */ /* 0x000fea0003800000 */
.L_x_32349:
        /* <DEDUP_REMOVED lines=14> */
.L_x_32353:
[----:B------:R-:W-:Y:S01]  /*69e0*/  IMAD.MOV.U32 R0, RZ, RZ, 0x7f ;  /* 0x0000007fff007424 */ /* 0x000fe200078e00ff */
[----:B------:R-:W-:-:S04]  /*69f0*/  ISETP.GT.U32.AND P0, PT, R3, 0x7f800000, PT ;  /* 0x7f8000000300780c */ /* 0x000fc80003f04070 */
[----:B------:R-:W-:-:S04]  /*6a00*/  SEL R0, R0, 0x7c, P0 ;  /* 0x0000007c00007807 */ /* 0x000fc80000000000 */
.L_x_32354:
[----:B------:R-:W-:Y:S05]  /*6a10*/  BSYNC B0 ;  /* 0x0000000000007941 */ /* 0x000fea0003800000 */
.L_x_32352:
[----:B------:R-:W-:-:S04]  /*6a20*/  LOP3.LUT R3, R5, 0x80000000, RZ, 0xc0, !PT ;  /* 0x8000000005037812 */ /* 0x000fc800078ec0ff */
[----:B------:R-:W-:-:S04]  /*6a30*/  SHF.R.U32.HI R3, RZ, 0x18, R3 ;  /* 0x00000018ff037819 */ /* 0x000fc80000011603 */
[----:B------:R-:W-:-:S05]  /*6a40*/  LOP3.LUT R3, R0, R3, RZ, 0xfc, !PT ;  /* 0x0000000300037212 */ /* 0x000fca00078efcff */
[----:B------:R0:W-:Y:S01]  /*6a50*/  STG.E.U8 [R8.64], R3 ;  /* 0x0000000308007986 */ /* 0x0001e2000c101124 */
[----:B------:R-:W-:Y:S05]  /*6a60*/  BRA `(.L_x_32338) ;  /* 0x0000073000007947 */ /* 0x000fea0003800000 */
.L_x_32348:
[----:B------:R-:W-:-:S04]  /*6a70*/  LOP3.LUT R22, R22, 0xff, RZ, 0xc0, !PT ;  /* 0x000000ff16167812 */ /* 0x000fc800078ec0ff */
[----:B------:R-:W0:Y:S02]  /*6a80*/  I2F.U16 R0, R22 ;  /* 0x0000001600007306 */ /* 0x000e240000101000 */
[----:B0-----:R-:W-:-:S05]  /*6a90*/  F2FP.BF16.PACK_AB R0, RZ, R0 ;  /* 0x00000000ff00723e */ /* 0x001fca00000010ff */
[----:B------:R0:W-:Y:S01]  /*6aa0*/  STG.E.U16 [R8.64], R0 ;  /* 0x0000000008007986 */ /* 0x0001e2000c101524 */
[----:B------:R-:W-:Y:S05]  /*6ab0*/  BRA `(.L_x_32338) ;  /* 0x000006e000007947 */ /* 0x000fea0003800000 */
.L_x_32345:
        /* <DEDUP_REMOVED lines=11> */
.L_x_32357:
        /* <DEDUP_REMOVED lines=18> */
.L_x_32360:
[----:B------:R-:W-:-:S04]  /*6c90*/  LOP3.LUT R3, R5, 0x80000000, RZ, 0xc0, !PT ;  /* 0x8000000005037812 */ /* 0x000fc800078ec0ff */
[----:B------:R-:W-:-:S04]  /*6ca0*/  SHF.R.U32.HI R3, RZ, 0x18, R3 ;  /* 0x00000018ff037819 */ /* 0x000fc80000011603 */
[----:B------:R-:W-:-:S04]  /*6cb0*/  LOP3.LUT R0, R0, R3, RZ, 0xfc, !PT ;  /* 0x0000000300007212 */ /* 0x000fc800078efcff */
[----:B------:R-:W-:Y:S02]  /*6cc0*/  PRMT R4, R0, 0x7610, R4 ;  /* 0x0000761000047816 */ /* 0x000fe40000000004 */
.L_x_32359:
[----:B------:R-:W-:Y:S05]  /*6cd0*/  BSYNC B0 ;  /* 0x0000000000007941 */ /* 0x000fea0003800000 */
.L_x_32358:
[----:B------:R0:W-:Y:S01]  /*6ce0*/  STG.E.U8 [R8.64], R4 ;  /* 0x0000000408007986 */ /* 0x0001e2000c101124 */
[----:B------:R-:W-:Y:S05]  /*6cf0*/  BRA `(.L_x_32338) ;  /* 0x000004a000007947 */ /* 0x000fea0003800000 */
.L_x_32356:
        /* <DEDUP_REMOVED lines=18> */
.L_x_32363:
[----:B------:R-:W-:-:S04]  /*6e20*/  LOP3.LUT R3, R5, 0x80000000, RZ, 0xc0, !PT ;  /* 0x8000000005037812 */ /* 0x000fc800078ec0ff */
[----:B------:R-:W-:-:S04]  /*6e30*/  SHF.R.U32.HI R3, RZ, 0x18, R3 ;  /* 0x00000018ff037819 */ /* 0x000fc80000011603 */
[----:B------:R-:W-:-:S04]  /*6e40*/  LOP3.LUT R0, R0, R3, RZ, 0xfc, !PT ;  /* 0x0000000300007212 */ /* 0x000fc800078efcff */
[----:B------:R-:W-:Y:S02]  /*6e50*/  PRMT R4, R0, 0x7610, R4 ;  /* 0x0000761000047816 */ /* 0x000fe40000000004 */
.L_x_32362:
[----:B------:R-:W-:Y:S05]  /*6e60*/  BSYNC B0 ;  /* 0x0000000000007941 */ /* 0x000fea0003800000 */
.L_x_32361:
[----:B------:R0:W-:Y:S01]  /*6e70*/  STG.E.U8 [R8.64], R4 ;  /* 0x0000000408007986 */ /* 0x0001e2000c101124 */
[----:B------:R-:W-:Y:S05]  /*6e80*/  BRA `(.L_x_32338) ;  /* 0x0000031000007947 */ /* 0x000fea0003800000 */
.L_x_32355:
        /* <DEDUP_REMOVED lines=23> */
.L_x_32337:
        /* <DEDUP_REMOVED lines=20> */
.L_x_32365:
[----:B------:R-:W-:Y:S01]  /*7140*/  LOP3.LUT R4, R22, 0xff, RZ, 0xc0, !PT ;  /* 0x000000ff16047812 */ /* 0x000fe200078ec0ff */
[----:B------:R-:W-:-:S05]  /*7150*/  IMAD.MOV.U32 R5, RZ, RZ, RZ ;  /* 0x000000ffff057224 */ /* 0x000fca00078e00ff */
[----:B------:R0:W-:Y:S01]  /*7160*/  STG.E.64 [R8.64], R4 ;  /* 0x0000000408007986 */ /* 0x0001e2000c101b24 */
[----:B------:R-:W-:Y:S05]  /*7170*/  BRA `(.L_x_32338) ;  /* 0x0000002000007947 */ /* 0x000fea0003800000 */
.L_x_32364:
[----:B------:R-:W-:-:S05]  /*7180*/  LOP3.LUT R3, R22, 0xff, RZ, 0xc0, !PT ;  /* 0x000000ff16037812 */ /* 0x000fca00078ec0ff */
[----:B------:R0:W-:Y:S02]  /*7190*/  STG.E [R8.64], R3 ;  /* 0x0000000308007986 */ /* 0x0001e4000c101924 */
.L_x_32338:
[----:B------:R-:W-:Y:S02]  /*71a0*/  IADD3 R2, R2, 0x80, RZ ;  /* 0x0000008002027810 */ /* 0x000fe40007ffe0ff */
.L_x_32299:
[----:B------:R-:W-:Y:S05]  /*71b0*/  BSYNC B6 ;  /* 0x0000000000067941 */ /* 0x000fea0003800000 */
.L_x_32298:
        /* <DEDUP_REMOVED lines=19> */
.L_x_32369:
[----:B------:R-:W-:Y:S01]  /*72f0*/  STG.E.U8 [R2.64], R23 ;  /* 0x0000001702007986 */ /* 0x000fe2000c101124 */
[----:B------:R-:W-:Y:S05]  /*7300*/  EXIT ;  /* 0x000000000000794d */ /* 0x000fea0003800000 */
.L_x_32368:
        /* <DEDUP_REMOVED lines=10> */
.L_x_32372:
[----:B------:R-:W-:-:S05]  /*73b0*/  LOP3.LUT R23, R23, 0xff, RZ, 0xc0, !PT ;  /* 0x000000ff17177812 */ /* 0x000fca00078ec0ff */
[----:B------:R-:W-:Y:S01]  /*73c0*/  STG.E [R2.64], R23 ;  /* 0x0000001702007986 */ /* 0x000fe2000c101924 */
[----:B------:R-:W-:Y:S05]  /*73d0*/  EXIT ;  /* 0x000000000000794d */ /* 0x000fea0003800000 */
.L_x_32371:
[----:B------:R-:W-:-:S05]  /*73e0*/  LOP3.LUT R23, R23, 0xff, RZ, 0xc0, !PT ;  /* 0x000000ff17177812 */ /* 0x000fca00078ec0ff */
[----:B------:R-:W-:Y:S01]  /*73f0*/  STG.E.U16 [R2.64], R23 ;  /* 0x0000001702007986 */ /* 0x000fe2000c101524 */
[----:B------:R-:W-:Y:S05]  /*7400*/  EXIT ;  /* 0x000000000000794d */ /* 0x000fea0003800000 */
.L_x_32367:
        /* <DEDUP_REMOVED lines=10> */
.L_x_32374:
[----:B------:R-:W-:-:S04]  /*74b0*/  LOP3.LUT R23, R23, 0xff, RZ, 0xc0, !PT ;  /* 0x000000ff17177812 */ /* 0x000fc800078ec0ff */
[----:B------:R-:W0:Y:S02]  /*74c0*/  I2F.U16 R0, R23 ;  /* 0x0000001700007306 */ /* 0x000e240000101000 */
[----:B0-----:R-:W-:-:S05]  /*74d0*/  F2FP.PACK_AB R0, RZ, R0 ;  /* 0x00000000ff00723e */ /* 0x001fca00000000ff */
[----:B------:R-:W-:Y:S01]  /*74e0*/  STG.E.U16 [R2.64], R0 ;  /* 0x0000000002007986 */ /* 0x000fe2000c101524 */
[----:B------:R-:W-:Y:S05]  /*74f0*/  EXIT ;  /* 0x000000000000794d */ /* 0x000fea0003800000 */
.L_x_32373:
        /* <DEDUP_REMOVED lines=11> */
.L_x_32376:
[----:B------:R-:W-:-:S06]  /*75b0*/  LOP3.LUT R23, R23, 0xff, RZ, 0xc0, !PT ;  /* 0x000000ff17177812 */ /* 0x000fcc00078ec0ff */
[----:B------:R-:W0:Y:S02]  /*75c0*/  I2F.U16 R23, R23 ;  /* 0x0000001700177306 */ /* 0x000e240000101000 */
[----:B0-----:R-:W-:-:S04]  /*75d0*/  F2FP.PACK_AB R5, RZ, R23 ;  /* 0x00000017ff05723e */ /* 0x001fc800000000ff */
[----:B------:R-:W-:-:S05]  /*75e0*/  PRMT R5, R5, 0x5410, RZ ;  /* 0x0000541005057816 */ /* 0x000fca00000000ff */
[----:B------:R-:W-:Y:S01]  /*75f0*/  STG.E [R2.64], R5 ;  /* 0x0000000502007986 */ /* 0x000fe2000c101924 */
[----:B------:R-:W-:Y:S05]  /*7600*/  EXIT ;  /* 0x000000000000794d */ /* 0x000fea0003800000 */
.L_x_32375:
[----:B------:R-:W-:-:S06]  /*7610*/  LOP3.LUT R4, R23, 0xff, RZ, 0xc0, !PT ;  /* 0x000000ff17047812 */ /* 0x000fcc00078ec0ff */
[----:B------:R-:W0:Y:S02]  /*7620*/  I2F.F64.U16 R4, R4 ;  /* 0x0000000400047312 */ /* 0x000e240000101800 */
[----:B0-----:R-:W-:Y:S01]  /*7630*/  STG.E.64 [R2.64], R4 ;  /* 0x0000000402007986 */ /* 0x001fe2000c101b24 */
[----:B------:R-:W-:Y:S05]  /*7640*/  EXIT ;  /* 0x000000000000794d */ /* 0x000fea0003800000 */
.L_x_32366:
        /* <DEDUP_REMOVED lines=12> */
.L_x_32379:
[----:B------:R-:W-:Y:S01]  /*7710*/  LOP3.LUT R4, R23, 0xff, RZ, 0xc0, !PT ;  /* 0x000000ff17047812 */ /* 0x000fe200078ec0ff */
[----:B------:R-:W-:-:S05]  /*7720*/  CS2R R6, SRZ ;  /* 0x0000000000067805 */ /* 0x000fca000001ff00 */
[----:B------:R-:W0:Y:S02]  /*7730*/  I2F.F64.U16 R4, R4 ;  /* 0x0000000400047312 */ /* 0x000e240000101800 */
[----:B0-----:R-:W-:Y:S01]  /*7740*/  STG.E.128 [R2.64], R4 ;  /* 0x0000000402007986 */ /* 0x001fe2000c101d24 */
[----:B------:R-:W-:Y:S05]  /*7750*/  EXIT ;  /* 0x000000000000794d */ /* 0x000fea0003800000 */
.L_x_32378:
        /* <DEDUP_REMOVED lines=22> */
.L_x_32383:
[----:B------:R-:W-:Y:S05]  /*78c0*/  BSYNC B0 ;  /* 0x0000000000007941 */ /* 0x000fea0003800000 */
.L_x_32382:
[----:B------:R-:W-:-:S05]  /*78d0*/  LOP3.LUT R5, R0, R5, RZ, 0xfc, !PT ;  /* 0x0000000500057212 */ /* 0x000fca00078efcff */
[----:B------:R-:W-:Y:S01]  /*78e0*/  STG.E.U8 [R2.64], R5 ;  /* 0x0000000502007986 */ /* 0x000fe2000c101124 */
[----:B------:R-:W-:Y:S05]  /*78f0*/  EXIT ;  /* 0x000000000000794d */ /* 0x000fea0003800000 */
.L_x_32381:
        /* <DEDUP_REMOVED lines=14> */
.L_x_32385:
[----:B------:R-:W-:Y:S01]  /*79e0*/  IMAD.MOV.U32 R0, RZ, RZ, 0x7f ;  /* 0x0000007fff007424 */ /* 0x000fe200078e00ff */
[----:B------:R-:W-:-:S04]  /*79f0*/  ISETP.GT.U32.AND P0, PT, R4, 0x7f800000, PT ;  /* 0x7f8000000400780c */ /* 0x000fc80003f04070 */
[----:B------:R-:W-:-:S04]  /*7a00*/  SEL R0, R0, 0x7c, P0 ;  /* 0x0000007c00007807 */ /* 0x000fc80000000000 */
.L_x_32386:
[----:B------:R-:W-:Y:S05]  /*7a10*/  BSYNC B0 ;  /* 0x0000000000007941 */ /* 0x000fea0003800000 */
.L_x_32384:
[----:B------:R-:W-:-:S04]  /*7a20*/  LOP3.LUT R4, R23, 0x80000000, RZ, 0xc0, !PT ;  /* 0x8000000017047812 */ /* 0x000fc800078ec0ff */
[----:B------:R-:W-:-:S04]  /*7a30*/  SHF.R.U32.HI R5, RZ, 0x18, R4 ;  /* 0x00000018ff057819 */ /* 0x000fc80000011604 */
[----:B------:R-:W-:-:S05]  /*7a40*/  LOP3.LUT R5, R0, R5, RZ, 0xfc, !PT ;  /* 0x0000000500057212 */ /* 0x000fca00078efcff */
[----:B------:R-:W-:Y:S01]  /*7a50*/  STG.E.U8 [R2.64], R5 ;  /* 0x0000000502007986 */ /* 0x000fe2000c101124 */
[----:B------:R-:W-:Y:S05]  /*7a60*/  EXIT ;  /* 0x000000000000794d */ /* 0x000fea0003800000 */
.L_x_32380:
[----:B------:R-:W-:-:S04]  /*7a70*/  LOP3.LUT R23, R23, 0xff, RZ, 0xc0, !PT ;  /* 0x000000ff17177812 */ /* 0x000fc800078ec0ff */
[----:B------:R-:W0:Y:S02]  /*7a80*/  I2F.U16 R0, R23 ;  /* 0x0000001700007306 */ /* 0x000e240000101000 */
[----:B0-----:R-:W-:-:S05]  /*7a90*/  F2FP.BF16.PACK_AB R0, RZ, R0 ;  /* 0x00000000ff00723e */ /* 0x001fca00000010ff */
[----:B------:R-:W-:Y:S01]  /*7aa0*/  STG.E.U16 [R2.64], R0 ;  /* 0x0000000002007986 */ /* 0x000fe2000c101524 */
[----:B------:R-:W-:Y:S05]  /*7ab0*/  EXIT ;  /* 0x000000000000794d */ /* 0x000fea0003800000 */
.L_x_32377:
        /* <DEDUP_REMOVED lines=11> */
.L_x_32389:
        /* <DEDUP_REMOVED lines=18> */
.L_x_32392:
[----:B------:R-:W-:-:S04]  /*7c90*/  LOP3.LUT R0, R23, 0x80000000, RZ, 0xc0, !PT ;  /* 0x8000000017007812 */ /* 0x000fc800078ec0ff */
[----:B------:R-:W-:-:S04]  /*7ca0*/  SHF.R.U32.HI R5, RZ, 0x18, R0 ;  /* 0x00000018ff057819 */ /* 0x000fc80000011600 */
[----:B------:R-:W-:-:S04]  /*7cb0*/  LOP3.LUT R4, R4, R5, RZ, 0xfc, !PT ;  /* 0x0000000504047212 */ /* 0x000fc800078efcff */
[----:B------:R-:W-:Y:S02]  /*7cc0*/  PRMT R0, R4, 0x7610, R0 ;  /* 0x0000761004007816 */ /* 0x000fe40000000000 */
.L_x_32391:
[----:B------:R-:W-:Y:S05]  /*7cd0*/  BSYNC B0 ;  /* 0x0000000000007941 */ /* 0x000fea0003800000 */
.L_x_32390:
[----:B------:R-:W-:Y:S01]  /*7ce0*/  STG.E.U8 [R2.64], R0 ;  /* 0x0000000002007986 */ /* 0x000fe2000c101124 */
[----:B------:R-:W-:Y:S05]  /*7cf0*/  EXIT ;  /* 0x000000000000794d */ /* 0x000fea0003800000 */
.L_x_32388:
        /* <DEDUP_REMOVED lines=18> */
.L_x_32395:
[----:B------:R-:W-:-:S04]  /*7e20*/  LOP3.LUT R0, R23, 0x80000000, RZ, 0xc0, !PT ;  /* 0x8000000017007812 */ /* 0x000fc800078ec0ff */
[----:B------:R-:W-:-:S04]  /*7e30*/  SHF.R.U32.HI R5, RZ, 0x18, R0 ;  /* 0x00000018ff057819 */ /* 0x000fc80000011600 */
[----:B------:R-:W-:-:S04]  /*7e40*/  LOP3.LUT R4, R4, R5, RZ, 0xfc, !PT ;  /* 0x0000000504047212 */ /* 0x000fc800078efcff */
[----:B------:R-:W-:Y:S02]  /*7e50*/  PRMT R0, R4, 0x7610, R0 ;  /* 0x0000761004007816 */ /* 0x000fe40000000000 */
.L_x_32394:
[----:B------:R-:W-:Y:S05]  /*7e60*/  BSYNC B0 ;  /* 0x0000000000007941 */ /* 0x000fea0003800000 */
.L_x_32393:
[----:B------:R-:W-:Y:S01]  /*7e70*/  STG.E.U8 [R2.64], R0 ;  /* 0x0000000002007986 */ /* 0x000fe2000c101124 */
[----:B------:R-:W-:Y:S05]  /*7e80*/  EXIT ;  /* 0x000000000000794d */ /* 0x000fea0003800000 */
.L_x_32387:
        /* <DEDUP_REMOVED lines=23> */
.L_x_32370:
        /* <DEDUP_REMOVED lines=20> */
.L_x_32397:
[----:B------:R-:W-:Y:S01]  /*8140*/  LOP3.LUT R4, R23, 0xff, RZ, 0xc0, !PT ;  /* 0x000000ff17047812 */ /* 0x000fe200078ec0ff */
[----:B------:R-:W-:-:S05]  /*8150*/  IMAD.MOV.U32 R5, RZ, RZ, RZ ;  /* 0x000000ffff057224 */ /* 0x000fca00078e00ff */
[----:B------:R-:W-:Y:S01]  /*8160*/  STG.E.64 [R2.64], R4 ;  /* 0x0000000402007986 */ /* 0x000fe2000c101b24 */
[----:B------:R-:W-:Y:S05]  /*8170*/  EXIT ;  /* 0x000000000000794d */ /* 0x000fea0003800000 */
.L_x_32396:
[----:B------:R-:W-:-:S05]  /*8180*/  LOP3.LUT R23, R23, 0xff, RZ, 0xc0, !PT ;  /* 0x000000ff17177812 */ /* 0x000fca00078ec0ff */
[----:B------:R-:W-:Y:S01]  /*8190*/  STG.E [R2.64], R23 ;  /* 0x0000001702007986 */ /* 0x000fe2000c101924 */
[----:B------:R-:W-:Y:S05]  /*81a0*/  EXIT ;  /* 0x000000000000794d */ /* 0x000fea0003800000 */
        .weak           $__internal_67_$__cuda_sm20_div_u16
        .type           $__internal_67_$__cuda_sm20_div_u16,@function
        .size           $__internal_67_$__cuda_sm20_div_u16,(.L_x_32537 - $__internal_67_$__cuda_sm20_div_u16)
$__internal_67_$__cuda_sm20_div_u16:
        /* <DEDUP_REMOVED lines=18> */
[----:B------:R-:W-:Y:S06]  /*82d0*/  RET.REL.NODEC R4 `(_ZN2at6native27unrolled_elementwise_kernelINS0_13AUnaryFunctorIhhhZZZNS0_15binary_internal21div_floor_kernel_cudaERNS_18TensorIteratorBaseEENKUlvE_clEvENKUlvE_clEvEUlhhE_EESt5arrayIPcLm2EELi4E23TrivialOffsetCalculatorILi1EjESE_NS0_6memory12LoadWithCastILi1EEENSF_13StoreWithCastILi1EEEEEviT_T0_T2_T3_T4_T5_) ;  /* 0xffff7d2004007950 */ /* 0x000fec0003c3ffff */
.L_x_32398:
        /* <DEDUP_REMOVED lines=10> */
.L_x_32537:


//--------------------- .text._ZN2at6native18elementwise_kernelILi128ELi4EZNS0_22gpu_kernel_impl_nocastINS0_13AUnaryFunctorIhhhZZZNS0_15binary_internal21div_floor_kernel_cudaERNS_18TensorIteratorBaseEENKUlvE_clEvENKUlvE_clEvEUlhhE_EEEEvS6_RKT_EUliE_EEviT1_ --------------------------
	.section	.text._ZN2at6native18elementwise_kernelILi128ELi4EZNS0_22gpu_kernel_impl_nocastINS0_13AUnaryFunctorIhhhZZZNS0_15binary_internal21div_floor_kernel_cudaERNS_18TensorIteratorBaseEENKUlvE_clEvENKUlvE_clEvEUlhhE_EEEEvS6_RKT_EUliE_EEviT1_,"ax",@progbits
	.sectioninfo	@"SHI_REGISTERS=17"
	.align	128
        .global         _ZN2at6native18elementwise_kernelILi128ELi4EZNS0_22gpu_kernel_impl_nocastINS0_13AUnaryFunctorIhhhZZZNS0_15binary_internal21div_floor_kernel_cudaERNS_18TensorIteratorBaseEENKUlvE_clEvENKUlvE_clEvEUlhhE_EEEEvS6_RKT_EUliE_EEviT1_
        .type           _ZN2at6native18elementwise_kernelILi128ELi4EZNS0_22gpu_kernel_impl_nocastINS0_13AUnaryFunctorIhhhZZZNS0_15binary_internal21div_floor_kernel_cudaERNS_18TensorIteratorBaseEENKUlvE_clEvENKUlvE_clEvEUlhhE_EEEEvS6_RKT_EUliE_EEviT1_,@function
        .size           _ZN2at6native18elementwise_kernelILi128ELi4EZNS0_22gpu_kernel_impl_nocastINS0_13AUnaryFunctorIhhhZZZNS0_15binary_internal21div_floor_kernel_cudaERNS_18TensorIteratorBaseEENKUlvE_clEvENKUlvE_clEvEUlhhE_EEEEvS6_RKT_EUliE_EEviT1_,(.L_x_32538 - _ZN2at6native18elementwise_kernelILi128ELi4EZNS0_22gpu_kernel_impl_nocastINS0_13AUnaryFunctorIhhhZZZNS0_15binary_internal21div_floor_kernel_cudaERNS_18TensorIteratorBaseEENKUlvE_clEvENKUlvE_clEvEUlhhE_EEEEvS6_RKT_EUliE_EEviT1_)
        .other          _ZN2at6native18elementwise_kernelILi128ELi4EZNS0_22gpu_kernel_impl_nocastINS0_13AUnaryFunctorIhhhZZZNS0_15binary_internal21div_floor_kernel_cudaERNS_18TensorIteratorBaseEENKUlvE_clEvENKUlvE_clEvEUlhhE_EEEEvS6_RKT_EUliE_EEviT1_,@"STO_CUDA_ENTRY STV_DEFAULT"
_ZN2at6native18elementwise_kernelILi128ELi4EZNS0_22gpu_kernel_impl_nocastINS0_13AUnaryFunctorIhhhZZZNS0_15binary_internal21div_floor_kernel_cudaERNS_18TensorIteratorBaseEENKUlvE_clEvENKUlvE_clEvEUlhhE_EEEEvS6_RKT_EUliE_EEviT1_:
.text._ZN2at6native18elementwise_kernelILi128ELi4EZNS0_22gpu_kernel_impl_nocastINS0_13AUnaryFunctorIhhhZZZNS0_15binary_internal21div_floor_kernel_cudaERNS_18TensorIteratorBaseEENKUlvE_clEvENKUlvE_clEvEUlhhE_EEEEvS6_RKT_EUliE_EEviT1_:
        /* <DEDUP_REMOVED lines=236> */
.L_x_32401:
[----:B------:R-:W-:-:S05]  /*0ec0*/  IADD3 R4, P0, R4, c[0x0][0x368], RZ ;  /* 0x0000da0004047a10 */ /* 0x000fca0007f1e0ff */
[----:B------:R-:W-:-:S05]  /*0ed0*/  IMAD.X R5, RZ, RZ, c[0x0][0x36c], P0 ;  /* 0x0000db00ff057624 */ /* 0x000fca00000e06ff */
[----:B------:R0:W5:Y:S01]  /*0ee0*/  LDG.E.U8 R12, [R4.64] ;  /* 0x00000004040c7981 */ /* 0x000162000c1e1100 */
[----:B------:R-:W-:Y:S02]  /*0ef0*/  IADD3 R6, P0, R2, c[0x0][0x360], RZ ;  /* 0x0000d80002067a10 */ /* 0x000fe40007f1e0ff */
[----:B------:R-:W-:Y:S02]  /*0f00*/  MOV R11, UR6 ;  /* 0x00000006000b7c02 */ /* 0x000fe40008000f00 */
[----:B------:R-:W-:Y:S02]  /*0f10*/  IADD3.X R7, RZ, c[0x0][0x364], RZ, P0, !PT ;  /* 0x0000d900ff077a10 */ /* 0x000fe400007fe4ff */
[----:B------:R-:W-:Y:S02]  /*0f20*/  MOV R14, 0xf40 ;  /* 0x00000f40000e7802 */ /* 0x000fe40000000f00 */
[----:B0----5:R-:W-:Y:S05]  /*0f30*/  CALL.REL.NOINC `($__internal_68_$__cuda_sm20_div_u16) ;  /* 0x00002d3000007944 */ /* 0x021fea0003c00000 */
[----:B------:R0:W-:Y:S01]  /*0f40*/  STG.E.U8 [R6.64], R13 ;  /* 0x0000000d06007986 */ /* 0x0001e2000c101104 */
[----:B------:R-:W-:-:S04]  /*0f50*/  LEA R0, R3, R0, 0x9 ;  /* 0x0000000003007211 */ /* 0x000fc800078e48ff */
[----:B------:R-:W-:Y:S02]  /*0f60*/  IADD3 R5, R0, 0x80, RZ ;  /* 0x0000008000057810 */ /* 0x000fe40007ffe0ff */
.L_x_32400:
[----:B------:R-:W-:Y:S05]  /*0f70*/  BSYNC B0 ;  /* 0x0000000000007941 */ /* 0x000fea0003800000 */
.L_x_32399:
        /* <DEDUP_REMOVED lines=230> */
.L_x_32404:
[----:B0-----:R-:W-:-:S04]  /*1de0*/  IADD3 R6, P0, R2, c[0x0][0x368], RZ ;  /* 0x0000da0002067a10 */ /* 0x001fc80007f1e0ff */
[----:B------:R-:W-:-:S05]  /*1df0*/  IADD3.X R7, RZ, c[0x0][0x36c], RZ, P0, !PT ;  /* 0x0000db00ff077a10 */ /* 0x000fca00007fe4ff */
[----:B------:R0:W5:Y:S01]  /*1e00*/  LDG.E.U8 R12, [R6.64] ;  /* 0x00000004060c7981 */ /* 0x000162000c1e1100 */
[----:B------:R-:W-:Y:S02]  /*1e10*/  IADD3 R2, P0, R0, c[0x0][0x360], RZ ;  /* 0x0000d80000027a10 */ /* 0x000fe40007f1e0ff */
[----:B------:R-:W-:Y:S02]  /*1e20*/  MOV R11, UR6 ;  /* 0x00000006000b7c02 */ /* 0x000fe40008000f00 */
[----:B------:R-:W-:Y:S02]  /*1e30*/  IADD3.X R3, RZ, c[0x0][0x364], RZ, P0, !PT ;  /* 0x0000d900ff037a10 */ /* 0x000fe400007fe4ff */
[----:B------:R-:W-:Y:S02]  /*1e40*/  MOV R14, 0x1e60 ;  /* 0x00001e60000e7802 */ /* 0x000fe40000000f00 */
[----:B0----5:R-:W-:Y:S05]  /*1e50*/  CALL.REL.NOINC `($__internal_68_$__cuda_sm20_div_u16) ;  /* 0x00001e1000007944 */ /* 0x021fea0003c00000 */
        /* <DEDUP_REMOVED lines=231> */
.L_x_32405:
        /* <DEDUP_REMOVED lines=9> */
[----:B------:R-:W-:-:S03]  /*2d60*/  IADD3 R5, R5, 0x80, RZ ;  /* 0x0000008005057810 */ /* 0x000fc60007ffe0ff */
.L_x_32403:
[----:B0-----:R-:W-:Y:S05]  /*2d70*/  BSYNC B0 ;  /* 0x0000000000007941 */ /* 0x001fea0003800000 */
.L_x_32402:
        /* <DEDUP_REMOVED lines=229> */
.L_x_32406:
[----:B------:R-:W-:-:S04]  /*3bd0*/  IADD3 R4, P0, R2, c[0x0][0x368], RZ ;  /* 0x0000da0002047a10 */ /* 0x000fc80007f1e0ff */
[----:B------:R-:W-:-:S05]  /*3be0*/  IADD3.X R5, RZ, c[0x0][0x36c], RZ, P0, !PT ;  /* 0x0000db00ff057a10 */ /* 0x000fca00007fe4ff */
[----:B------:R0:W5:Y:S01]  /*3bf0*/  LDG.E.U8 R12, [R4.64] ;  /* 0x00000004040c7981 */ /* 0x000162000c1e1100 */
[----:B------:R-:W-:Y:S02]  /*3c00*/  IADD3 R2, P0, R0, c[0x0][0x360], RZ ;  /* 0x0000d80000027a10 */ /* 0x000fe40007f1e0ff */
[----:B------:R-:W-:Y:S02]  /*3c10*/  MOV R11, UR6 ;  /* 0x00000006000b7c02 */ /* 0x000fe40008000f00 */
[----:B------:R-:W-:Y:S02]  /*3c20*/  IADD3.X R3, RZ, c[0x0][0x364], RZ, P0, !PT ;  /* 0x0000d900ff037a10 */ /* 0x000fe400007fe4ff */
[----:B------:R-:W-:Y:S02]  /*3c30*/  MOV R14, 0x3c50 ;  /* 0x00003c50000e7802 */ /* 0x000fe40000000f00 */
[----:B0----5:R-:W-:Y:S05]  /*3c40*/  CALL.REL.NOINC `($__internal_68_$__cuda_sm20_div_u16) ;  /* 0x0000002000007944 */ /* 0x021fea0003c00000 */
[----:B------:R-:W-:Y:S01]  /*3c50*/  STG.E.U8 [R2.64], R13 ;  /* 0x0000000d02007986 */ /* 0x000fe2000c101104 */
[----:B------:R-:W-:Y:S05]  /*3c60*/  EXIT ;  /* 0x000000000000794d */ /* 0x000fea0003800000 */
        .weak           $__internal_68_$__cuda_sm20_div_u16
        .type           $__internal_68_$__cuda_sm20_div_u16,@function
        .size           $__internal_68_$__cuda_sm20_div_u16,(.L_x_32538 - $__internal_68_$__cuda_sm20_div_u16)
$__internal_68_$__cuda_sm20_div_u16:
        /* <DEDUP_REMOVED lines=18> */
[----:B------:R-:W-:Y:S06]  /*3d90*/  RET.REL.NODEC R8 `(_ZN2at6native18elementwise_kernelILi128ELi4EZNS0_22gpu_kernel_impl_nocastINS0_13AUnaryFunctorIhhhZZZNS0_15binary_internal21div_floor_kernel_cudaERNS_18TensorIteratorBaseEENKUlvE_clEvENKUlvE_clEvEUlhhE_EEEEvS6_RKT_EUliE_EEviT1_) ;  /* 0xffffc26008007950 */ /* 0x000fec0003c3ffff */
.L_x_32407:
        /* <DEDUP_REMOVED lines=14> */
.L_x_32538:


//--------------------- .text._ZN2at6native27unrolled_elementwise_kernelINS0_13AUnaryFunctorIhhhZZZNS0_15binary_internal21div_floor_kernel_cudaERNS_18TensorIteratorBaseEENKUlvE_clEvENKUlvE_clEvEUlhhE_EESt5arrayIPcLm2EELi4E23TrivialOffsetCalculatorILi1EjESE_NS0_6memory15LoadWithoutCastENSF_16StoreWithoutCastEEEviT_T0_T2_T3_T4_T5_ --------------------------
	.section	.text._ZN2at6native27unrolled_elementwise_kernelINS0_13AUnaryFunctorIhhhZZZNS0_15binary_internal21div_floor_kernel_cudaERNS_18TensorIteratorBaseEENKUlvE_clEvENKUlvE_clEvEUlhhE_EESt5arrayIPcLm2EELi4E23TrivialOffsetCalculatorILi1EjESE_NS0_6memory15LoadWithoutCastENSF_16StoreWithoutCastEEEviT_T0_T2_T3_T4_T5_,"ax",@progbits
	.sectioninfo	@"SHI_REGISTERS=18"
	.align	128
        .global         _ZN2at6native27unrolled_elementwise_kernelINS0_13AUnaryFunctorIhhhZZZNS0_15binary_internal21div_floor_kernel_cudaERNS_18TensorIteratorBaseEENKUlvE_clEvENKUlvE_clEvEUlhhE_EESt5arrayIPcLm2EELi4E23TrivialOffsetCalculatorILi1EjESE_NS0_6memory15LoadWithoutCastENSF_16StoreWithoutCastEEEviT_T0_T2_T3_T4_T5_
        .type           _ZN2at6native27unrolled_elementwise_kernelINS0_13AUnaryFunctorIhhhZZZNS0_15binary_internal21div_floor_kernel_cudaERNS_18TensorIteratorBaseEENKUlvE_clEvENKUlvE_clEvEUlhhE_EESt5arrayIPcLm2EELi4E23TrivialOffsetCalculatorILi1EjESE_NS0_6memory15LoadWithoutCastENSF_16StoreWithoutCastEEEviT_T0_T2_T3_T4_T5_,@function
        .size           _ZN2at6native27unrolled_elementwise_kernelINS0_13AUnaryFunctorIhhhZZZNS0_15binary_internal21div_floor_kernel_cudaERNS_18TensorIteratorBaseEENKUlvE_clEvENKUlvE_clEvEUlhhE_EESt5arrayIPcLm2EELi4E23TrivialOffsetCalculatorILi1EjESE_NS0_6memory15LoadWithoutCastENSF_16StoreWithoutCastEEEviT_T0_T2_T3_T4_T5_,(.L_x_32539 - _ZN2at6native27unrolled_elementwise_kernelINS0_13AUnaryFunctorIhhhZZZNS0_15binary_internal21div_floor_kernel_cudaERNS_18TensorIteratorBaseEENKUlvE_clEvENKUlvE_clEvEUlhhE_EESt5arrayIPcLm2EELi4E23TrivialOffsetCalculatorILi1EjESE_NS0_6memory15LoadWithoutCastENSF_16StoreWithoutCastEEEviT_T0_T2_T3_T4_T5_)
        .other          _ZN2at6native27unrolled_elementwise_kernelINS0_13AUnaryFunctorIhhhZZZNS0_15binary_internal21div_floor_kernel_cudaERNS_18TensorIteratorBaseEENKUlvE_clEvENKUlvE_clEvEUlhhE_EESt5arrayIPcLm2EELi4E23TrivialOffsetCalculatorILi1EjESE_NS0_6memory15LoadWithoutCastENSF_16StoreWithoutCastEEEviT_T0_T2_T3_T4_T5_,@"STO_CUDA_ENTRY STV_DEFAULT"
_ZN2at6native27unrolled_elementwise_kernelINS0_13AUnaryFunctorIhhhZZZNS0_15binary_internal21div_floor_kernel_cudaERNS_18TensorIteratorBaseEENKUlvE_clEvENKUlvE_clEvEUlhhE_EESt5arrayIPcLm2EELi4E23TrivialOffsetCalculatorILi1EjESE_NS0_6memory15LoadWithoutCastENSF_16StoreWithoutCastEEEviT_T0_T2_T3_T4_T5_:
.text._ZN2at6native27unrolled_elementwise_kernelINS0_13AUnaryFunctorIhhhZZZNS0_15binary_internal21div_floor_kernel_cudaERNS_18TensorIteratorBaseEENKUlvE_clEvENKUlvE_clEvEUlhhE_EESt5arrayIPcLm2EELi4E23TrivialOffsetCalculatorILi1EjESE_NS0_6memory15LoadWithoutCastENSF_16StoreWithoutCastEEEviT_T0_T2_T3_T4_T5_:
        /* <DEDUP_REMOVED lines=40> */
[----:B------:R-:W-:Y:S05]  /*0280*/  CALL.REL.NOINC `($__internal_69_$__cuda_sm20_div_u16) ;  /* 0x000003b000007944 */ /* 0x000fea0003c00000 */
[----:B------:R-:W-:Y:S02]  /*0290*/  IMAD.MOV.U32 R7, RZ, RZ, R13 ;  /* 0x000000ffff077224 */ /* 0x000fe400078e000d */
.L_x_32409:
[----:B------:R-:W-:Y:S05]  /*02a0*/  BSYNC B0 ;  /* 0x0000000000007941 */ /* 0x000fea0003800000 */
.L_x_32408:
[----:B0-----:R-:W-:Y:S01]  /*02b0*/  IADD3 R9, R3, 0x80, RZ ;  /* 0x0000008003097810 */ /* 0x001fe20007ffe0ff */
[----:B------:R-:W-:Y:S03]  /*02c0*/  BSSY B0, `(.L_x_32410) ;  /* 0x0000008000007945 */ /* 0x000fe60003800000 */
[----:B------:R-:W-:-:S13]  /*02d0*/  ISETP.GE.AND P1, PT, R9, R2, PT ;  /* 0x000000020900720c */ /* 0x000fda0003f26270 */
[----:B------:R-:W-:Y:S05]  /*02e0*/  @P1 BRA `(.L_x_32411) ;  /* 0x0000005000001947 */ /* 0x000fea0003800000 */
[----:B-----5:R-:W-:Y:S01]  /*02f0*/  LOP3.LUT R13, R5, 0xff, RZ, 0xc0, !PT ;  /* 0x000000ff050d7812 */ /* 0x020fe200078ec0ff */
[----:B------:R-:W-:Y:S01]  /*0300*/  IMAD.U32 R12, RZ, RZ, UR6 ;  /* 0x00000006ff0c7e24 */ /* 0x000fe2000f8e00ff */
[----:B------:R-:W-:Y:S02]  /*0310*/  MOV R14, 0x330 ;  /* 0x00000330000e7802 */ /* 0x000fe40000000f00 */
[----:B------:R-:W-:Y:S05]  /*0320*/  CALL.REL.NOINC `($__internal_69_$__cuda_sm20_div_u16) ;  /* 0x0000031000007944 */ /* 0x000fea0003c00000 */
[----:B------:R-:W-:Y:S02]  /*0330*/  IMAD.MOV.U32 R5, RZ, RZ, R13 ;  /* 0x000000ffff057224 */ /* 0x000fe400078e000d */
.L_x_32411:
[----:B------:R-:W-:Y:S05]  /*0340*/  BSYNC B0 ;  /* 0x0000000000007941 */ /* 0x000fea0003800000 */
.L_x_32410:
[----:B------:R-:W-:Y:S01]  /*0350*/  IADD3 R9, R3, 0x100, RZ ;  /* 0x0000010003097810 */ /* 0x000fe20007ffe0ff */
        /* <DEDUP_REMOVED lines=8> */
.L_x_32413:
[----:B------:R-:W-:Y:S05]  /*03e0*/  BSYNC B0 ;  /* 0x0000000000007941 */ /* 0x000fea0003800000 */
.L_x_32412:
        /* <DEDUP_REMOVED lines=8> */
.L_x_32415:
[----:B------:R-:W-:Y:S05]  /*0470*/  BSYNC B0 ;  /* 0x0000000000007941 */ /* 0x000fea0003800000 */
.L_x_32414:
        /* <DEDUP_REMOVED lines=20> */
.L_x_32417:
[----:B------:R-:W-:Y:S05]  /*05c0*/  BSYNC B0 ;  /* 0x0000000000007941 */ /* 0x000fea0003800000 */
.L_x_32416:
[----:B------:R-:W-:-:S13]  /*05d0*/  ISETP.GE.AND P0, PT, R3, R2, PT ;  /* 0x000000020300720c */ /* 0x000fda0003f06270 */
[----:B------:R-:W-:Y:S05]  /*05e0*/  @P0 EXIT ;  /* 0x000000000000094d */ /* 0x000fea0003800000 */
[----:B------:R-:W-:-:S05]  /*05f0*/  IMAD R3, R0, 0x200, R3 ;  /* 0x0000020000037824 */ /* 0x000fca00078e0203 */
[----:B------:R-:W-:-:S05]  /*0600*/  IADD3 R2, P0, R3, c[0x0][0x168], RZ ;  /* 0x00005a0003027a10 */ /* 0x000fca0007f1e0ff */
[----:B------:R-:W-:-:S05]  /*0610*/  IMAD.X R3, RZ, RZ, c[0x0][0x16c], P0 ;  /* 0x00005b00ff037624 */ /* 0x000fca00000e06ff */
[----:B------:R-:W-:Y:S01]  /*0620*/  STG.E.U8 [R2.64], R13 ;  /* 0x0000000d02007986 */ /* 0x000fe2000c101104 */
[----:B------:R-:W-:Y:S05]  /*0630*/  EXIT ;  /* 0x000000000000794d */ /* 0x000fea0003800000 */
        .weak           $__internal_69_$__cuda_sm20_div_u16
        .type           $__internal_69_$__cuda_sm20_div_u16,@function
        .size           $__internal_69_$__cuda_sm20_div_u16,(.L_x_32539 - $__internal_69_$__cuda_sm20_div_u16)
$__internal_69_$__cuda_sm20_div_u16:
        /* <DEDUP_REMOVED lines=18> */
[----:B------:R-:W-:Y:S06]  /*0760*/  RET.REL.NODEC R8 `(_ZN2at6native27unrolled_elementwise_kernelINS0_13AUnaryFunctorIhhhZZZNS0_15binary_internal21div_floor_kernel_cudaERNS_18TensorIteratorBaseEENKUlvE_clEvENKUlvE_clEvEUlhhE_EESt5arrayIPcLm2EELi4E23TrivialOffsetCalculatorILi1EjESE_NS0_6memory15LoadWithoutCastENSF_16StoreWithoutCastEEEviT_T0_T2_T3_T4_T5_) ;  /* 0xfffff89008007950 */ /* 0x000fec0003c3ffff */
.L_x_32418:
        /* <DEDUP_REMOVED lines=9> */
.L_x_32539:


//--------------------- .text._ZN2at6native29vectorized_elementwise_kernelILi2ENS0_13AUnaryFunctorIhhhZZZNS0_15binary_internal21div_floor_kernel_cudaERNS_18TensorIteratorBaseEENKUlvE_clEvENKUlvE_clEvEUlhhE_EESt5arrayIPcLm2EEEEviT0_T1_ --------------------------
	.section	.text._ZN2at6native29vectorized_elementwise_kernelILi2ENS0_13AUnaryFunctorIhhhZZZNS0_15binary_internal21div_floor_kernel_cudaERNS_18TensorIteratorBaseEENKUlvE_clEvENKUlvE_clEvEUlhhE_EESt5arrayIPcLm2EEEEviT0_T1_,"ax",@progbits
	.sectioninfo	@"SHI_REGISTERS=26"
	.align	128
        .global         _ZN2at6native29vectorized_elementwise_kernelILi2ENS0_13AUnaryFunctorIhhhZZZNS0_15binary_internal21div_floor_kernel_cudaERNS_18TensorIteratorBaseEENKUlvE_clEvENKUlvE_clEvEUlhhE_EESt5arrayIPcLm2EEEEviT0_T1_
        .type           _ZN2at6native29vectorized_elementwise_kernelILi2ENS0_13AUnaryFunctorIhhhZZZNS0_15binary_internal21div_floor_kernel_cudaERNS_18TensorIteratorBaseEENKUlvE_clEvENKUlvE_clEvEUlhhE_EESt5arrayIPcLm2EEEEviT0_T1_,@function
        .size           _ZN2at6native29vectorized_elementwise_kernelILi2ENS0_13AUnaryFunctorIhhhZZZNS0_15binary_internal21div_floor_kernel_cudaERNS_18TensorIteratorBaseEENKUlvE_clEvENKUlvE_clEvEUlhhE_EESt5arrayIPcLm2EEEEviT0_T1_,(.L_x_32540 - _ZN2at6native29vectorized_elementwise_kernelILi2ENS0_13AUnaryFunctorIhhhZZZNS0_15binary_internal21div_floor_kernel_cudaERNS_18TensorIteratorBaseEENKUlvE_clEvENKUlvE_clEvEUlhhE_EESt5arrayIPcLm2EEEEviT0_T1_)
        .other          _ZN2at6native29vectorized_elementwise_kernelILi2ENS0_13AUnaryFunctorIhhhZZZNS0_15binary_internal21div_floor_kernel_cudaERNS_18TensorIteratorBaseEENKUlvE_clEvENKUlvE_clEvEUlhhE_EESt5arrayIPcLm2EEEEviT0_T1_,@"STO_CUDA_ENTRY STV_DEFAULT"
_ZN2at6native29vectorized_elementwise_kernelILi2ENS0_13AUnaryFunctorIhhhZZZNS0_15binary_internal21div_floor_kernel_cudaERNS_18TensorIteratorBaseEENKUlvE_clEvENKUlvE_clEvEUlhhE_EESt5arrayIPcLm2EEEEviT0_T1_:
.text._ZN2at6native29vectorized_elementwise_kernelILi2ENS0_13AUnaryFunctorIhhhZZZNS0_15binary_internal21div_floor_kernel_cudaERNS_18TensorIteratorBaseEENKUlvE_clEvENKUlvE_clEvEUlhhE_EESt5arrayIPcLm2EEEEviT0_T1_:
        /* <DEDUP_REMOVED lines=16> */
[----:B------:R-:W-:Y:S01]  /*0100*/  IADD3 R4, P0, R0, c[0x0][0x168], RZ ;  /* 0x00005a0000047a10 */ /* 0x000fe20007f1e0ff */
[----:B------:R-:W-:-:S04]  /*0110*/  IMAD.U32 R14, RZ, RZ, UR6 ;  /* 0x00000006ff0e7e24 */ /* 0x000fc8000f8e00ff */
[----:B------:R-:W-:-:S04]  /*0120*/  IMAD.X R5, RZ, RZ, c[0x0][0x16c], P0 ;  /* 0x00005b00ff057624 */ /* 0x000fc800000e06ff */
[----:B------:R-:W-:Y:S01]  /*0130*/  IMAD.WIDE R4, R9, 0x2, R4 ;  /* 0x0000000209047825 */ /* 0x000fe200078e0204 */
        /* <DEDUP_REMOVED lines=9> */
[----:B------:R-:W-:Y:S05]  /*01d0*/  CALL.REL.NOINC `($__internal_70_$__cuda_sm20_div_u16) ;  /* 0x00000eb000007944 */ /* 0x000fea0003c00000 */
[----:B------:R-:W-:Y:S01]  /*01e0*/  IMAD.MOV.U32 R12, RZ, RZ, R15 ;  /* 0x000000ffff0c7224 */ /* 0x000fe200078e000f */
[----:B------:R-:W-:Y:S01]  /*01f0*/  MOV R2, 0x230 ;  /* 0x0000023000027802 */ /* 0x000fe20000000f00 */
[----:B------:R-:W-:Y:S02]  /*0200*/  IMAD.MOV.U32 R3, RZ, RZ, R10 ;  /* 0x000000ffff037224 */ /* 0x000fe400078e000a */
[----:B------:R-:W-:Y:S02]  /*0210*/  IMAD.U32 R14, RZ, RZ, UR6 ;  /* 0x00000006ff0e7e24 */ /* 0x000fe4000f8e00ff */
[----:B------:R-:W-:Y:S05]  /*0220*/  CALL.REL.NOINC `($__internal_70_$__cuda_sm20_div_u16) ;  /* 0x00000e6000007944 */ /* 0x000fea0003c00000 */
[----:B------:R-:W-:Y:S01]  /*0230*/  PRMT R13, R12, 0x7604, R15 ;  /* 0x000076040c0d7816 */ /* 0x000fe2000000000f */
[----:B------:R-:W-:Y:S01]  /*0240*/  IMAD.MOV.U32 R3, RZ, RZ, R11 ;  /* 0x000000ffff037224 */ /* 0x000fe200078e000b */
[----:B------:R-:W-:Y:S01]  /*0250*/  MOV R2, 0x290 ;  /* 0x0000029000027802 */ /* 0x000fe20000000f00 */
[----:B------:R-:W-:-:S02]  /*0260*/  IMAD.U32 R14, RZ, RZ, UR6 ;  /* 0x00000006ff0e7e24 */ /* 0x000fc4000f8e00ff */
[----:B------:R0:W-:Y:S04]  /*0270*/  STG.E.U16 [R4.64], R13 ;  /* 0x0000000d04007986 */ /* 0x0001e8000c101504 */
[----:B0-----:R-:W-:Y:S05]  /*0280*/  CALL.REL.NOINC `($__internal_70_$__cuda_sm20_div_u16) ;  /* 0x00000e0000007944 */ /* 0x001fea0003c00000 */
        /* <DEDUP_REMOVED lines=8> */
[----:B------:R-:W-:Y:S02]  /*0310*/  IMAD.U32 R14, RZ, RZ, UR6 ;  /* 0x00000006ff0e7e24 */ /* 0x000fe4000f8e00ff */
[----:B------:R0:W-:Y:S04]  /*0320*/  STG.E.U16 [R4.64+0x100], R9 ;  /* 0x0001000904007986 */ /* 0x0001e8000c101504 */
[----:B0-----:R-:W-:Y:S05]  /*0330*/  CALL.REL.NOINC `($__internal_70_$__cuda_sm20_div_u16) ;  /* 0x00000d5000007944 */ /* 0x001fea0003c00000 */
[----:B------:R-:W-:Y:S01]  /*0340*/  IMAD.MOV.U32 R10, RZ, RZ, R15 ;  /* 0x000000ffff0a7224 */ /* 0x000fe200078e000f */
[----:B------:R-:W-:Y:S01]  /*0350*/  MOV R2, 0x390 ;  /* 0x0000039000027802 */ /* 0x000fe20000000f00 */
[----:B------:R-:W-:-:S02]  /*0360*/  IMAD.MOV.U32 R3, RZ, RZ, R8 ;  /* 0x000000ffff037224 */ /* 0x000fc400078e0008 */
        /* <DEDUP_REMOVED lines=10> */
[----:B------:R-:W-:Y:S02]  /*0410*/  IMAD.MOV.U32 R3, RZ, RZ, R6 ;  /* 0x000000ffff037224 */ /* 0x000fe400078e0006 */
[----:B------:R-:W-:Y:S02]  /*0420*/  IMAD.U32 R14, RZ, RZ, UR6 ;  /* 0x00000006ff0e7e24 */ /* 0x000fe4000f8e00ff */
[----:B------:R-:W-:Y:S05]  /*0430*/  CALL.REL.NOINC `($__internal_70_$__cuda_sm20_div_u16) ;  /* 0x00000c5000007944 */ /* 0x000fea0003c00000 */
[----:B------:R-:W-:-:S05]  /*0440*/  PRMT R3, R0, 0x7604, R15 ;  /* 0x0000760400037816 */ /* 0x000fca000000000f */
[----:B------:R-:W-:Y:S01]  /*0450*/  STG.E.U16 [R4.64+0x300], R3 ;  /* 0x0003000304007986 */ /* 0x000fe2000c101504 */
[----:B------:R-:W-:Y:S05]  /*0460*/  EXIT ;  /* 0x000000000000794d */ /* 0x000fea0003800000 */
.L_x_32419:
        /* <DEDUP_REMOVED lines=62> */
[----:B------:R-:W-:Y:S05]  /*0850*/  CALL.REL.NOINC `($__internal_70_$__cuda_sm20_div_u16) ;  /* 0x0000083000007944 */ /* 0x000fea0003c00000 */
[----:B------:R-:W-:Y:S02]  /*0860*/  IMAD.MOV.U32 R7, RZ, RZ, R15 ;  /* 0x000000ffff077224 */ /* 0x000fe400078e000f */
.L_x_32421:
[----:B------:R-:W-:Y:S05]  /*0870*/  BSYNC B0 ;  /* 0x0000000000007941 */ /* 0x000fea0003800000 */
.L_x_32420:
[----:B--2---:R-:W-:Y:S01]  /*0880*/  IADD3 R3, R5, 0x80, RZ ;  /* 0x0000008005037810 */ /* 0x004fe20007ffe0ff */
[----:B------:R-:W-:Y:S03]  /*0890*/  BSSY B0, `(.L_x_32422) ;  /* 0x0000008000007945 */ /* 0x000fe60003800000 */
[----:B------:R-:W-:-:S13]  /*08a0*/  ISETP.GE.AND P1, PT, R3, R4, PT ;  /* 0x000000040300720c */ /* 0x000fda0003f26270 */
[----:B------:R-:W-:Y:S05]  /*08b0*/  @P1 BRA `(.L_x_32423) ;  /* 0x0000005000001947 */ /* 0x000fea0003800000 */
[----:B-----5:R-:W-:Y:S01]  /*08c0*/  LOP3.LUT R3, R9, 0xff, RZ, 0xc0, !PT ;  /* 0x000000ff09037812 */ /* 0x020fe200078ec0ff */
[----:B------:R-:W-:Y:S01]  /*08d0*/  IMAD.U32 R14, RZ, RZ, UR6 ;  /* 0x00000006ff0e7e24 */ /* 0x000fe2000f8e00ff */
[----:B------:R-:W-:Y:S02]  /*08e0*/  MOV R2, 0x900 ;  /* 0x0000090000027802 */ /* 0x000fe40000000f00 */
[----:B------:R-:W-:Y:S05]  /*08f0*/  CALL.REL.NOINC `($__internal_70_$__cuda_sm20_div_u16) ;  /* 0x0000079000007944 */ /* 0x000fea0003c00000 */
[----:B------:R-:W-:Y:S02]  /*0900*/  IMAD.MOV.U32 R9, RZ, RZ, R15 ;  /* 0x000000ffff097224 */ /* 0x000fe400078e000f */
.L_x_32423:
[----:B------:R-:W-:Y:S05]  /*0910*/  BSYNC B0 ;  /* 0x0000000000007941 */ /* 0x000fea0003800000 */
.L_x_32422:
[----:B------:R-:W-:Y:S01]  /*0920*/  IADD3 R3, R5, 0x100, RZ ;  /* 0x0000010005037810 */ /* 0x000fe20007ffe0ff */
        /* <DEDUP_REMOVED lines=8> */
.L_x_32425:
[----:B------:R-:W-:Y:S05]  /*09b0*/  BSYNC B0 ;  /* 0x0000000000007941 */ /* 0x000fea0003800000 */
.L_x_32424:
        /* <DEDUP_REMOVED lines=9> */
.L_x_32427:
[----:B------:R-:W-:Y:S05]  /*0a50*/  BSYNC B0 ;  /* 0x0000000000007941 */ /* 0x000fea0003800000 */
.L_x_32426:
        /* <DEDUP_REMOVED lines=9> */
.L_x_32429:
[----:B------:R-:W-:Y:S05]  /*0af0*/  BSYNC B0 ;  /* 0x0000000000007941 */ /* 0x000fea0003800000 */
.L_x_32428:
        /* <DEDUP_REMOVED lines=9> */
.L_x_32431:
[----:B------:R-:W-:Y:S05]  /*0b90*/  BSYNC B0 ;  /* 0x0000000000007941 */ /* 0x000fea0003800000 */
.L_x_32430:
        /* <DEDUP_REMOVED lines=9> */
.L_x_32433:
[----:B------:R-:W-:Y:S05]  /*0c30*/  BSYNC B0 ;  /* 0x0000000000007941 */ /* 0x000fea0003800000 */
.L_x_32432:
        /* <DEDUP_REMOVED lines=8> */
.L_x_32435:
[----:B------:R-:W-:Y:S05]  /*0cc0*/  BSYNC B0 ;  /* 0x0000000000007941 */ /* 0x000fea0003800000 */
.L_x_32434:
        /* <DEDUP_REMOVED lines=22> */
.L_x_32438:
[----:B0-----:R-:W-:-:S13]  /*0e30*/  ISETP.GE.AND P0, PT, R5, R4, PT ;  /* 0x000000040500720c */ /* 0x001fda0003f06270 */
[----:B------:R-:W-:Y:S05]  /*0e40*/  @P0 BRA `(.L_x_32440) ;  /* 0x000000c000000947 */ /* 0x000fea0003800000 */
[----:B------:R-:W-:Y:S01]  /*0e50*/  IMAD.IADD R2, R0, 0x1, R5 ;  /* 0x0000000100027824 */ /* 0x000fe200078e0205 */
[----:B------:R-:W-:-:S04]  /*0e60*/  IADD3 R5, R5, 0x80, RZ ;  /* 0x0000008005057810 */ /* 0x000fc80007ffe0ff */
[----:B------:R-:W-:-:S05]  /*0e70*/  IADD3 R2, P0, R2, c[0x0][0x168], RZ ;  /* 0x00005a0002027a10 */ /* 0x000fca0007f1e0ff */
[----:B------:R-:W-:-:S05]  /*0e80*/  IMAD.X R3, RZ, RZ, c[0x0][0x16c], P0 ;  /* 0x00005b00ff037624 */ /* 0x000fca00000e06ff */
[----:B-----5:R0:W-:Y:S03]  /*0e90*/  STG.E.U8 [R2.64], R13 ;  /* 0x0000000d02007986 */ /* 0x0201e6000c101104 */
.L_x_32439:
[----:B------:R-:W-:-:S13]  /*0ea0*/  ISETP.GE.AND P0, PT, R5, R4, PT ;  /* 0x000000040500720c */ /* 0x000fda0003f06270 */
[----:B------:R-:W-:Y:S05]  /*0eb0*/  @P0 BRA `(.L_x_32441) ;  /* 0x000000d000000947 */ /* 0x000fea0003800000 */
[----:B0-----:R-:W-:Y:S01]  /*0ec0*/  IMAD.IADD R2, R0, 0x1, R5 ;  /* 0x0000000100027824 */ /* 0x001fe200078e0205 */
[----:B------:R-:W-:-:S04]  /*0ed0*/  IADD3 R5, R5, 0x80, RZ ;  /* 0x0000008005057810 */ /* 0x000fc80007ffe0ff */
[----:B------:R-:W-:-:S05]  /*0ee0*/  IADD3 R2, P0, R2, c[0x0][0x168], RZ ;  /* 0x00005a0002027a10 */ /* 0x000fca0007f1e0ff */
[----:B------:R-:W-:-:S05]  /*0ef0*/  IMAD.X R3, RZ, RZ, c[0x0][0x16c], P0 ;  /* 0x00005b00ff037624 */ /* 0x000fca00000e06ff */
[----:B------:R0:W-:Y:S03]  /*0f00*/  STG.E.U8 [R2.64], R12 ;  /* 0x0000000c02007986 */ /* 0x0001e6000c101104 */
.L_x_32440:
        /* <DEDUP_REMOVED lines=8> */
.L_x_32441:
[----:B------:R-:W-:Y:S05]  /*0f90*/  BSYNC B1 ;  /* 0x0000000000017941 */ /* 0x000fea0003800000 */
.L_x_32437:
[----:B------:R-:W-:-:S13]  /*0fa0*/  ISETP.GE.AND P0, PT, R5, R4, PT ;  /* 0x000000040500720c */ /* 0x000fda0003f06270 */
[----:B0-----:R-:W-:Y:S01]  /*0fb0*/  @!P0 IMAD.IADD R2, R0, 0x1, R5 ;  /* 0x0000000100028824 */ /* 0x001fe200078e0205 */
[----:B------:R-:W-:-:S04]  /*0fc0*/  @!P0 IADD3 R5, R5, 0x80, RZ ;  /* 0x0000008005058810 */ /* 0x000fc80007ffe0ff */
[----:B------:R-:W-:-:S05]  /*0fd0*/  @!P0 IADD3 R2, P1, R2, c[0x0][0x168], RZ ;  /* 0x00005a0002028a10 */ /* 0x000fca0007f3e0ff */
[----:B------:R-:W-:-:S05]  /*0fe0*/  @!P0 IMAD.X R3, RZ, RZ, c[0x0][0x16c], P1 ;  /* 0x00005b00ff038624 */ /* 0x000fca00008e06ff */
[----:B------:R0:W-:Y:S03]  /*0ff0*/  @!P0 STG.E.U8 [R2.64], R8 ;  /* 0x0000000802008986 */ /* 0x0001e6000c101104 */
.L_x_32442:
[----:B------:R-:W-:Y:S05]  /*1000*/  BSYNC B0 ;  /* 0x0000000000007941 */ /* 0x000fea0003800000 */
.L_x_32436:
        /* <DEDUP_REMOVED lines=8> */
        .weak           $__internal_70_$__cuda_sm20_div_u16
        .type           $__internal_70_$__cuda_sm20_div_u16,@function
        .size           $__internal_70_$__cuda_sm20_div_u16,(.L_x_32540 - $__internal_70_$__cuda_sm20_div_u16)
$__internal_70_$__cuda_sm20_div_u16:
        /* <DEDUP_REMOVED lines=17> */
[----:B------:R-:W-:Y:S06]  /*11a0*/  RET.REL.NODEC R2 `(_ZN2at6native29vectorized_elementwise_kernelILi2ENS0_13AUnaryFunctorIhhhZZZNS0_15binary_internal21div_floor_kernel_cudaERNS_18TensorIteratorBaseEENKUlvE_clEvENKUlvE_clEvEUlhhE_EESt5arrayIPcLm2EEEEviT0_T1_) ;  /* 0xffffee5002007950 */ /* 0x000fec0003c3ffff */
.L_x_32443:
        /* <DEDUP_REMOVED lines=13> */
.L_x_32540:


//--------------------- .text._ZN2at6native29vectorized_elementwise_kernelILi4ENS0_13AUnaryFunctorIhhhZZZNS0_15binary_internal21div_floor_kernel_cudaERNS_18TensorIteratorBaseEENKUlvE_clEvENKUlvE_clEvEUlhhE_EESt5arrayIPcLm2EEEEviT0_T1_ --------------------------
	.section	.text._ZN2at6native29vectorized_elementwise_kernelILi4ENS0_13AUnaryFunctorIhhhZZZNS0_15binary_internal21div_floor_kernel_cudaERNS_18TensorIteratorBaseEENKUlvE_clEvENKUlvE_clEvEUlhhE_EESt5arrayIPcLm2EEEEviT0_T1_,"ax",@progbits
	.sectioninfo	@"SHI_REGISTERS=26"
	.align	128
        .global         _ZN2at6native29vectorized_elementwise_kernelILi4ENS0_13AUnaryFunctorIhhhZZZNS0_15binary_internal21div_floor_kernel_cudaERNS_18TensorIteratorBaseEENKUlvE_clEvENKUlvE_clEvEUlhhE_EESt5arrayIPcLm2EEEEviT0_T1_
        .type           _ZN2at6native29vectorized_elementwise_kernelILi4ENS0_13AUnaryFunctorIhhhZZZNS0_15binary_internal21div_floor_kernel_cudaERNS_18TensorIteratorBaseEENKUlvE_clEvENKUlvE_clEvEUlhhE_EESt5arrayIPcLm2EEEEviT0_T1_,@function
        .size           _ZN2at6native29vectorized_elementwise_kernelILi4ENS0_13AUnaryFunctorIhhhZZZNS0_15binary_internal21div_floor_kernel_cudaERNS_18TensorIteratorBaseEENKUlvE_clEvENKUlvE_clEvEUlhhE_EESt5arrayIPcLm2EEEEviT0_T1_,(.L_x_32541 - _ZN2at6native29vectorized_elementwise_kernelILi4ENS0_13AUnaryFunctorIhhhZZZNS0_15binary_internal21div_floor_kernel_cudaERNS_18TensorIteratorBaseEENKUlvE_clEvENKUlvE_clEvEUlhhE_EESt5arrayIPcLm2EEEEviT0_T1_)
        .other          _ZN2at6native29vectorized_elementwise_kernelILi4ENS0_13AUnaryFunctorIhhhZZZNS0_15binary_internal21div_floor_kernel_cudaERNS_18TensorIteratorBaseEENKUlvE_clEvENKUlvE_clEvEUlhhE_EESt5arrayIPcLm2EEEEviT0_T1_,@"STO_CUDA_ENTRY STV_DEFAULT"
_ZN2at6native29vectorized_elementwise_kernelILi4ENS0_13AUnaryFunctorIhhhZZZNS0_15binary_internal21div_floor_kernel_cudaERNS_18TensorIteratorBaseEENKUlvE_clEvENKUlvE_clEvEUlhhE_EESt5arrayIPcLm2EEEEviT0_T1_:
.text._ZN2at6native29vectorized_elementwise_kernelILi4ENS0_13AUnaryFunctorIhhhZZZNS0_15binary_internal21div_floor_kernel_cudaERNS_18TensorIteratorBaseEENKUlvE_clEvENKUlvE_clEvEUlhhE_EESt5arrayIPcLm2EEEEviT0_T1_:
        /* <DEDUP_REMOVED lines=14> */
[----:B------:R-:W-:Y:S01]  /*00e0*/  IADD3 R4, P0, R0, c[0x0][0x168], RZ ;  /* 0x00005a0000047a10 */ /* 0x000fe20007f1e0ff */
[----:B------:R-:W-:-:S04]  /*00f0*/  IMAD.U32 R14, RZ, RZ, UR6 ;  /* 0x00000006ff0e7e24 */ /* 0x000fc8000f8e00ff */
[----:B------:R-:W-:-:S04]  /*0100*/  IMAD.X R5, RZ, RZ, c[0x0][0x16c], P0 ;  /* 0x00005b00ff057624 */ /* 0x000fc800000e06ff */
[----:B------:R-:W-:Y:S01]  /*0110*/  IMAD.WIDE R4, R7, 0x4, R4 ;  /* 0x0000000407047825 */ /* 0x000fe200078e0204 */
        /* <DEDUP_REMOVED lines=9> */
[----:B------:R-:W-:Y:S05]  /*01b0*/  CALL.REL.NOINC `($__internal_71_$__cuda_sm20_div_u16) ;  /* 0x00000ed000007944 */ /* 0x000fea0003c00000 */
[----:B------:R-:W-:Y:S01]  /*01c0*/  IMAD.MOV.U32 R11, RZ, RZ, R15 ;  /* 0x000000ffff0b7224 */ /* 0x000fe200078e000f */
[----:B------:R-:W-:Y:S01]  /*01d0*/  MOV R2, 0x210 ;  /* 0x0000021000027802 */ /* 0x000fe20000000f00 */
[----:B------:R-:W-:Y:S02]  /*01e0*/  IMAD.MOV.U32 R3, RZ, RZ, R12 ;  /* 0x000000ffff037224 */ /* 0x000fe400078e000c */
[----:B------:R-:W-:Y:S02]  /*01f0*/  IMAD.U32 R14, RZ, RZ, UR6 ;  /* 0x00000006ff0e7e24 */ /* 0x000fe4000f8e00ff */
[----:B------:R-:W-:Y:S05]  /*0200*/  CALL.REL.NOINC `($__internal_71_$__cuda_sm20_div_u16) ;  /* 0x00000e8000007944 */ /* 0x000fea0003c00000 */
[----:B------:R-:W-:Y:S01]  /*0210*/  IMAD.MOV.U32 R12, RZ, RZ, R15 ;  /* 0x000000ffff0c7224 */ /* 0x000fe200078e000f */
[----:B------:R-:W-:Y:S01]  /*0220*/  MOV R2, 0x260 ;  /* 0x0000026000027802 */ /* 0x000fe20000000f00 */
[----:B------:R-:W-:-:S02]  /*0230*/  IMAD.MOV.U32 R3, RZ, RZ, R0 ;  /* 0x000000ffff037224 */ /* 0x000fc400078e0000 */
[----:B------:R-:W-:Y:S02]  /*0240*/  IMAD.U32 R14, RZ, RZ, UR6 ;  /* 0x00000006ff0e7e24 */ /* 0x000fe4000f8e00ff */
[----:B------:R-:W-:Y:S05]  /*0250*/  CALL.REL.NOINC `($__internal_71_$__cuda_sm20_div_u16) ;  /* 0x00000e3000007944 */ /* 0x000fea0003c00000 */
[----:B------:R-:W-:Y:S01]  /*0260*/  IMAD.MOV.U32 R0, RZ, RZ, R15 ;  /* 0x000000ffff007224 */ /* 0x000fe200078e000f */
[----:B------:R-:W-:Y:S01]  /*0270*/  MOV R2, 0x2b0 ;  /* 0x000002b000027802 */ /* 0x000fe20000000f00 */
[----:B------:R-:W-:Y:S02]  /*0280*/  IMAD.MOV.U32 R3, RZ, RZ, R6 ;  /* 0x000000ffff037224 */ /* 0x000fe400078e0006 */
[----:B------:R-:W-:Y:S02]  /*0290*/  IMAD.U32 R14, RZ, RZ, UR6 ;  /* 0x00000006ff0e7e24 */ /* 0x000fe4000f8e00ff */
[----:B------:R-:W-:Y:S05]  /*02a0*/  CALL.REL.NOINC `($__internal_71_$__cuda_sm20_div_u16) ;  /* 0x00000de000007944 */ /* 0x000fea0003c00000 */
[----:B------:R-:W-:Y:S01]  /*02b0*/  PRMT R3, R0, 0x7604, R15 ;  /* 0x0000760400037816 */ /* 0x000fe2000000000f */
[----:B------:R-:W-:Y:S01]  /*02c0*/  IMAD.U32 R14, RZ, RZ, UR6 ;  /* 0x00000006ff0e7e24 */ /* 0x000fe2000f8e00ff */
[----:B------:R-:W-:Y:S02]  /*02d0*/  MOV R2, 0x330 ;  /* 0x0000033000027802 */ /* 0x000fe40000000f00 */
[----:B------:R-:W-:Y:S01]  /*02e0*/  PRMT R12, R12, 0x7054, R3 ;  /* 0x000070540c0c7816 */ /* 0x000fe20000000003 */
[----:B------:R-:W-:-:S03]  /*02f0*/  IMAD.MOV.U32 R3, RZ, RZ, R10 ;  /* 0x000000ffff037224 */ /* 0x000fc600078e000a */
[----:B------:R-:W-:-:S05]  /*0300*/  PRMT R11, R11, 0x654, R12 ;  /* 0x000006540b0b7816 */ /* 0x000fca000000000c */
[----:B------:R0:W-:Y:S02]  /*0310*/  STG.E [R4.64], R11 ;  /* 0x0000000b04007986 */ /* 0x0001e4000c101904 */
[----:B0-----:R-:W-:Y:S05]  /*0320*/  CALL.REL.NOINC `($__internal_71_$__cuda_sm20_div_u16) ;  /* 0x00000d6000007944 */ /* 0x001fea0003c00000 */
[----:B------:R-:W-:Y:S01]  /*0330*/  IMAD.MOV.U32 R0, RZ, RZ, R15 ;  /* 0x000000ffff007224 */ /* 0x000fe200078e000f */
[----:B------:R-:W-:Y:S01]  /*0340*/  MOV R2, 0x380 ;  /* 0x0000038000027802 */ /* 0x000fe20000000f00 */
[----:B------:R-:W-:Y:S02]  /*0350*/  IMAD.MOV.U32 R3, RZ, RZ, R9 ;  /* 0x000000ffff037224 */ /* 0x000fe400078e0009 */
[----:B------:R-:W-:Y:S02]  /*0360*/  IMAD.U32 R14, RZ, RZ, UR6 ;  /* 0x00000006ff0e7e24 */ /* 0x000fe4000f8e00ff */
        /* <DEDUP_REMOVED lines=11> */
[----:B------:R-:W-:-:S04]  /*0420*/  PRMT R3, R8, 0x7604, R15 ;  /* 0x0000760408037816 */ /* 0x000fc8000000000f */
[----:B------:R-:W-:-:S04]  /*0430*/  PRMT R3, R6, 0x7054, R3 ;  /* 0x0000705406037816 */ /* 0x000fc80000000003 */
[----:B------:R-:W-:-:S05]  /*0440*/  PRMT R3, R0, 0x654, R3 ;  /* 0x0000065400037816 */ /* 0x000fca0000000003 */
[----:B------:R-:W-:Y:S01]  /*0450*/  STG.E [R4.64+0x200], R3 ;  /* 0x0002000304007986 */ /* 0x000fe2000c101904 */
[----:B------:R-:W-:Y:S05]  /*0460*/  EXIT ;  /* 0x000000000000794d */ /* 0x000fea0003800000 */
.L_x_32444:
        /* <DEDUP_REMOVED lines=62> */
[----:B------:R-:W-:Y:S05]  /*0850*/  CALL.REL.NOINC `($__internal_71_$__cuda_sm20_div_u16) ;  /* 0x0000083000007944 */ /* 0x000fea0003c00000 */
[----:B------:R-:W-:Y:S02]  /*0860*/  IMAD.MOV.U32 R7, RZ, RZ, R15 ;  /* 0x000000ffff077224 */ /* 0x000fe400078e000f */
.L_x_32446:
[----:B------:R-:W-:Y:S05]  /*0870*/  BSYNC B0 ;  /* 0x0000000000007941 */ /* 0x000fea0003800000 */
.L_x_32445:
[----:B--2---:R-:W-:Y:S01]  /*0880*/  IADD3 R3, R5, 0x80, RZ ;  /* 0x0000008005037810 */ /* 0x004fe20007ffe0ff */
[----:B------:R-:W-:Y:S03]  /*0890*/  BSSY B0, `(.L_x_32447) ;  /* 0x0000008000007945 */ /* 0x000fe60003800000 */
[----:B------:R-:W-:-:S13]  /*08a0*/  ISETP.GE.AND P1, PT, R3, R4, PT ;  /* 0x000000040300720c */ /* 0x000fda0003f26270 */
[----:B------:R-:W-:Y:S05]  /*08b0*/  @P1 BRA `(.L_x_32448) ;  /* 0x0000005000001947 */ /* 0x000fea0003800000 */
[----:B-----5:R-:W-:Y:S01]  /*08c0*/  LOP3.LUT R3, R9, 0xff, RZ, 0xc0, !PT ;  /* 0x000000ff09037812 */ /* 0x020fe200078ec0ff */
[----:B------:R-:W-:Y:S01]  /*08d0*/  IMAD.U32 R14, RZ, RZ, UR6 ;  /* 0x00000006ff0e7e24 */ /* 0x000fe2000f8e00ff */
[----:B------:R-:W-:Y:S02]  /*08e0*/  MOV R2, 0x900 ;  /* 0x0000090000027802 */ /* 0x000fe40000000f00 */
[----:B------:R-:W-:Y:S05]  /*08f0*/  CALL.REL.NOINC `($__internal_71_$__cuda_sm20_div_u16) ;  /* 0x0000079000007944 */ /* 0x000fea0003c00000 */
[----:B------:R-:W-:Y:S02]  /*0900*/  IMAD.MOV.U32 R9, RZ, RZ, R15 ;  /* 0x000000ffff097224 */ /* 0x000fe400078e000f */
.L_x_32448:
[----:B------:R-:W-:Y:S05]  /*0910*/  BSYNC B0 ;  /* 0x0000000000007941 */ /* 0x000fea0003800000 */
.L_x_32447:
[----:B------:R-:W-:Y:S01]  /*0920*/  IADD3 R3, R5, 0x100, RZ ;  /* 0x0000010005037810 */ /* 0x000fe20007ffe0ff */
        /* <DEDUP_REMOVED lines=8> */
.L_x_32450:
[----:B------:R-:W-:Y:S05]  /*09b0*/  BSYNC B0 ;  /* 0x0000000000007941 */ /* 0x000fea0003800000 */
.L_x_32449:
        /* <DEDUP_REMOVED lines=9> */
.L_x_32452:
[----:B------:R-:W-:Y:S05]  /*0a50*/  BSYNC B0 ;  /* 0x0000000000007941 */ /* 0x000fea0003800000 */
.L_x_32451:
        /* <DEDUP_REMOVED lines=9> */
.L_x_32454:
[----:B------:R-:W-:Y:S05]  /*0af0*/  BSYNC B0 ;  /* 0x0000000000007941 */ /* 0x000fea0003800000 */
.L_x_32453:
        /* <DEDUP_REMOVED lines=9> */
.L_x_32456:
[----:B------:R-:W-:Y:S05]  /*0b90*/  BSYNC B0 ;  /* 0x0000000000007941 */ /* 0x000fea0003800000 */
.L_x_32455:
        /* <DEDUP_REMOVED lines=9> */
.L_x_32458:
[----:B------:R-:W-:Y:S05]  /*0c30*/  BSYNC B0 ;  /* 0x0000000000007941 */ /* 0x000fea0003800000 */
.L_x_32457:
        /* <DEDUP_REMOVED lines=8> */
.L_x_32460:
[----:B------:R-:W-:Y:S05]  /*0cc0*/  BSYNC B0 ;  /* 0x0000000000007941 */ /* 0x000fea0003800000 */
.L_x_32459:
        /* <DEDUP_REMOVED lines=22> */
.L_x_32463:
[----:B0-----:R-:W-:-:S13]  /*0e30*/  ISETP.GE.AND P0, PT, R5, R4, PT ;  /* 0x000000040500720c */ /* 0x001fda0003f06270 */
[----:B------:R-:W-:Y:S05]  /*0e40*/  @P0 BRA `(.L_x_32465) ;  /* 0x000000c000000947 */ /* 0x000fea0003800000 */
[----:B------:R-:W-:Y:S01]  /*0e50*/  IMAD.IADD R2, R0, 0x1, R5 ;  /* 0x0000000100027824 */ /* 0x000fe200078e0205 */
[----:B------:R-:W-:-:S04]  /*0e60*/  IADD3 R5, R5, 0x80, RZ ;  /* 0x0000008005057810 */ /* 0x000fc80007ffe0ff */
[----:B------:R-:W-:-:S05]  /*0e70*/  IADD3 R2, P0, R2, c[0x0][0x168], RZ ;  /* 0x00005a0002027a10 */ /* 0x000fca0007f1e0ff */
[----:B------:R-:W-:-:S05]  /*0e80*/  IMAD.X R3, RZ, RZ, c[0x0][0x16c], P0 ;  /* 0x00005b00ff037624 */ /* 0x000fca00000e06ff */
[----:B-----5:R0:W-:Y:S03]  /*0e90*/  STG.E.U8 [R2.64], R13 ;  /* 0x0000000d02007986 */ /* 0x0201e6000c101104 */
.L_x_32464:
[----:B------:R-:W-:-:S13]  /*0ea0*/  ISETP.GE.AND P0, PT, R5, R4, PT ;  /* 0x000000040500720c */ /* 0x000fda0003f06270 */
[----:B------:R-:W-:Y:S05]  /*0eb0*/  @P0 BRA `(.L_x_32466) ;  /* 0x000000d000000947 */ /* 0x000fea0003800000 */
[----:B0-----:R-:W-:Y:S01]  /*0ec0*/  IMAD.IADD R2, R0, 0x1, R5 ;  /* 0x0000000100027824 */ /* 0x001fe200078e0205 */
[----:B------:R-:W-:-:S04]  /*0ed0*/  IADD3 R5, R5, 0x80, RZ ;  /* 0x0000008005057810 */ /* 0x000fc80007ffe0ff */
[----:B------:R-:W-:-:S05]  /*0ee0*/  IADD3 R2, P0, R2, c[0x0][0x168], RZ ;  /* 0x00005a0002027a10 */ /* 0x000fca0007f1e0ff */
[----:B------:R-:W-:-:S05]  /*0ef0*/  IMAD.X R3, RZ, RZ, c[0x0][0x16c], P0 ;  /* 0x00005b00ff037624 */ /* 0x000fca00000e06ff */
[----:B------:R0:W-:Y:S03]  /*0f00*/  STG.E.U8 [R2.64], R12 ;  /* 0x0000000c02007986 */ /* 0x0001e6000c101104 */
.L_x_32465:
        /* <DEDUP_REMOVED lines=8> */
.L_x_32466:
[----:B------:R-:W-:Y:S05]  /*0f90*/  BSYNC B1 ;  /* 0x0000000000017941 */ /* 0x000fea0003800000 */
.L_x_32462:
[----:B------:R-:W-:-:S13]  /*0fa0*/  ISETP.GE.AND P0, PT, R5, R4, PT ;  /* 0x000000040500720c */ /* 0x000fda0003f06270 */
[----:B0-----:R-:W-:Y:S01]  /*0fb0*/  @!P0 IMAD.IADD R2, R0, 0x1, R5 ;  /* 0x0000000100028824 */ /* 0x001fe200078e0205 */
[----:B------:R-:W-:-:S04]  /*0fc0*/  @!P0 IADD3 R5, R5, 0x80, RZ ;  /* 0x0000008005058810 */ /* 0x000fc80007ffe0ff */
[----:B------:R-:W-:-:S05]  /*0fd0*/  @!P0 IADD3 R2, P1, R2, c[0x0][0x168], RZ ;  /* 0x00005a0002028a10 */ /* 0x000fca0007f3e0ff */
[----:B------:R-:W-:-:S05]  /*0fe0*/  @!P0 IMAD.X R3, RZ, RZ, c[0x0][0x16c], P1 ;  /* 0x00005b00ff038624 */ /* 0x000fca00008e06ff */
[----:B------:R0:W-:Y:S03]  /*0ff0*/  @!P0 STG.E.U8 [R2.64], R8 ;  /* 0x0000000802008986 */ /* 0x0001e6000c101104 */
.L_x_32467:
[----:B------:R-:W-:Y:S05]  /*1000*/  BSYNC B0 ;  /* 0x0000000000007941 */ /* 0x000fea0003800000 */
.L_x_32461:
        /* <DEDUP_REMOVED lines=8> */
        .weak           $__internal_71_$__cuda_sm20_div_u16
        .type           $__internal_71_$__cuda_sm20_div_u16,@function
        .size           $__internal_71_$__cuda_sm20_div_u16,(.L_x_32541 - $__internal_71_$__cuda_sm20_div_u16)
$__internal_71_$__cuda_sm20_div_u16:
        /* <DEDUP_REMOVED lines=17> */
[----:B------:R-:W-:Y:S06]  /*11a0*/  RET.REL.NODEC R2 `(_ZN2at6native29vectorized_elementwise_kernelILi4ENS0_13AUnaryFunctorIhhhZZZNS0_15binary_internal21div_floor_kernel_cudaERNS_18TensorIteratorBaseEENKUlvE_clEvENKUlvE_clEvEUlhhE_EESt5arrayIPcLm2EEEEviT0_T1_) ;  /* 0xffffee5002007950 */ /* 0x000fec0003c3ffff */
.L_x_32468:
        /* <DEDUP_REMOVED lines=13> */
.L_x_32541:


//--------------------- .text._ZN2at6native29vectorized_elementwise_kernelILi8ENS0_13AUnaryFunctorIhhhZZZNS0_15binary_internal21div_floor_kernel_cudaERNS_18TensorIteratorBaseEENKUlvE_clEvENKUlvE_clEvEUlhhE_EESt5arrayIPcLm2EEEEviT0_T1_ --------------------------
	.section	.text._ZN2at6native29vectorized_elementwise_kernelILi8ENS0_13AUnaryFunctorIhhhZZZNS0_15binary_internal21div_floor_kernel_cudaERNS_18TensorIteratorBaseEENKUlvE_clEvENKUlvE_clEvEUlhhE_EESt5arrayIPcLm2EEEEviT0_T1_,"ax",@progbits
	.sectioninfo	@"SHI_REGISTERS=4"
	.align	128
        .global         _ZN2at6native29vectorized_elementwise_kernelILi8ENS0_13AUnaryFunctorIhhhZZZNS0_15binary_internal21div_floor_kernel_cudaERNS_18TensorIteratorBaseEENKUlvE_clEvENKUlvE_clEvEUlhhE_EESt5arrayIPcLm2EEEEviT0_T1_
        .type           _ZN2at6native29vectorized_elementwise_kernelILi8ENS0_13AUnaryFunctorIhhhZZZNS0_15binary_internal21div_floor_kernel_cudaERNS_18TensorIteratorBaseEENKUlvE_clEvENKUlvE_clEvEUlhhE_EESt5arrayIPcLm2EEEEviT0_T1_,@function
        .size           _ZN2at6native29vectorized_elementwise_kernelILi8ENS0_13AUnaryFunctorIhhhZZZNS0_15binary_internal21div_floor_kernel_cudaERNS_18TensorIteratorBaseEENKUlvE_clEvENKUlvE_clEvEUlhhE_EESt5arrayIPcLm2EEEEviT0_T1_,(.L_x_32758 - _ZN2at6native29vectorized_elementwise_kernelILi8ENS0_13AUnaryFunctorIhhhZZZNS0_15binary_internal21div_floor_kernel_cudaERNS_18TensorIteratorBaseEENKUlvE_clEvENKUlvE_clEvEUlhhE_EESt5arrayIPcLm2EEEEviT0_T1_)
        .other          _ZN2at6native29vectorized_elementwise_kernelILi8ENS0_13AUnaryFunctorIhhhZZZNS0_15binary_internal21div_floor_kernel_cudaERNS_18TensorIteratorBaseEENKUlvE_clEvENKUlvE_clEvEUlhhE_EESt5arrayIPcLm2EEEEviT0_T1_,@"STO_CUDA_ENTRY STV_DEFAULT"
_ZN2at6native29vectorized_elementwise_kernelILi8ENS0_13AUnaryFunctorIhhhZZZNS0_15binary_internal21div_floor_kernel_cudaERNS_18TensorIteratorBaseEENKUlvE_clEvENKUlvE_clEvEUlhhE_EESt5arrayIPcLm2EEEEviT0_T1_:
.text._ZN2at6native29vectorized_elementwise_kernelILi8ENS0_13AUnaryFunctorIhhhZZZNS0_15binary_internal21div_floor_kernel_cudaERNS_18TensorIteratorBaseEENKUlvE_clEvENKUlvE_clEvEUlhhE_EESt5arrayIPcLm2EEEEviT0_T1_:
[----:B------:R-:W-:Y:S02]  /*0000*/  MOV R1, c[0x0][0x28] ;  /* 0x00000a0000017a02 */ /* 0x000fe40000000f00 */
[----:B------:R-:W-:Y:S05]  /*0010*/  EXIT ;  /* 0x000000000000794d */ /* 0x000fea0003800000 */
.L_x_32469:
        /* <DEDUP_REMOVED lines=14> */
.L_x_32758:


//--------------------- .nv.global.init           --------------------------
	.section	.nv.global.init,"aw",@progbits
.nv.global.init:
	.type		$str$5,@object
	.size		$str$5,(__unnamed_3 - $str$5)
$str$5:
        /*0000*/ 	.byte	0x66, 0x61, 0x6c, 0x73, 0x65, 0x00
	.type		__unnamed_3,@object
	.size		__unnamed_3,(__unnamed_11 - __unnamed_3)
__unnamed_3:
        /*0006*/ 	.byte	0x66, 0x65, 0x74, 0x63, 0x68, 0x5f, 0x61, 0x6e, 0x64, 0x5f, 0x63, 0x61, 0x73, 0x74, 0x00
	.type		__unnamed_11,@object
	.size		__unnamed_11,(__unnamed_15 - __unnamed_11)
__unnamed_11:
        /*0015*/ 	.byte	0x66, 0x65, 0x74, 0x63, 0x68, 0x5f, 0x61, 0x6e, 0x64, 0x5f, 0x63, 0x61, 0x73, 0x74, 0x00
	.type		__unnamed_15,@object
	.size		__unnamed_15,(__unnamed_7 - __unnamed_15)
__unnamed_15:
        /*0024*/ 	.byte	0x66, 0x65, 0x74, 0x63, 0x68, 0x5f, 0x61, 0x6e, 0x64, 0x5f, 0x63, 0x61, 0x73, 0x74, 0x00
	.type		__unnamed_7,@object
	.size		__unnamed_7,(__unnamed_1 - __unnamed_7)
__unnamed_7:
        /*0033*/ 	.byte	0x66, 0x65, 0x74, 0x63, 0x68, 0x5f, 0x61, 0x6e, 0x64, 0x5f, 0x63, 0x61, 0x73, 0x74, 0x00
	.type		__unnamed_1,@object
	.size		__unnamed_1,(__unnamed_17 - __unnamed_1)
__unnamed_1:
        /*0042*/ 	.byte	0x66, 0x65, 0x74, 0x63, 0x68, 0x5f, 0x61, 0x6e, 0x64, 0x5f, 0x63, 0x61, 0x73, 0x74, 0x00
	.type		__unnamed_17,@object
	.size		__unnamed_17,(__unnamed_9 - __unnamed_17)
__unnamed_17:
        /*0051*/ 	.byte	0x66, 0x65, 0x74, 0x63, 0x68, 0x5f, 0x61, 0x6e, 0x64, 0x5f, 0x63, 0x61, 0x73, 0x74, 0x00
	.type		__unnamed_9,@object
	.size		__unnamed_9,(__unnamed_13 - __unnamed_9)
__unnamed_9:
        /*0060*/ 	.byte	0x66, 0x65, 0x74, 0x63, 0x68, 0x5f, 0x61, 0x6e, 0x64, 0x5f, 0x63, 0x61, 0x73, 0x74, 0x00
	.type		__unnamed_13,@object
	.size		__unnamed_13,(__unnamed_5 - __unnamed_13)
__unnamed_13:
        /*006f*/ 	.byte	0x66, 0x65, 0x74, 0x63, 0x68, 0x5f, 0x61, 0x6e, 0x64, 0x5f, 0x63, 0x61, 0x73, 0x74, 0x00
	.type		__unnamed_5,@object
	.size		__unnamed_5,(__unnamed_4 - __unnamed_5)
__unnamed_5:
        /*007e*/ 	.byte	0x66, 0x65, 0x74, 0x63, 0x68, 0x5f, 0x61, 0x6e, 0x64, 0x5f, 0x63, 0x61, 0x73, 0x74, 0x00
	.type		__unnamed_4,@object
	.size		__unnamed_4,(__unnamed_12 - __unnamed_4)
__unnamed_4:
        /*008d*/ 	.byte	0x63, 0x61, 0x73, 0x74, 0x5f, 0x61, 0x6e, 0x64, 0x5f, 0x73, 0x74, 0x6f, 0x72, 0x65, 0x00
	.type		__unnamed_12,@object
	.size		__unnamed_12,(__unnamed_16 - __unnamed_12)
__unnamed_12:
        /*009c*/ 	.byte	0x63, 0x61, 0x73, 0x74, 0x5f, 0x61, 0x6e, 0x64, 0x5f, 0x73, 0x74, 0x6f, 0x72, 0x65, 0x00
	.type		__unnamed_16,@object
	.size		__unnamed_16,(__unnamed_8 - __unnamed_16)
__unnamed_16:
        /*00ab*/ 	.byte	0x63, 0x61, 0x73, 0x74, 0x5f, 0x61, 0x6e, 0x64, 0x5f, 0x73, 0x74, 0x6f, 0x72, 0x65, 0x00
	.type		__unnamed_8,@object
	.size		__unnamed_8,(__unnamed_2 - __unnamed_8)
__unnamed_8:
        /*00ba*/ 	.byte	0x63, 0x61, 0x73, 0x74, 0x5f, 0x61, 0x6e, 0x64, 0x5f, 0x73, 0x74, 0x6f, 0x72, 0x65, 0x00
	.type		__unnamed_2,@object
	.size		__unnamed_2,(__unnamed_18 - __unnamed_2)
__unnamed_2:
        /*00c9*/ 	.byte	0x63, 0x61, 0x73, 0x74, 0x5f, 0x61, 0x6e, 0x64, 0x5f, 0x73, 0x74, 0x6f, 0x72, 0x65, 0x00
	.type		__unnamed_18,@object
	.size		__unnamed_18,(__unnamed_10 - __unnamed_18)
__unnamed_18:
        /*00d8*/ 	.byte	0x63, 0x61, 0x73, 0x74, 0x5f, 0x61, 0x6e, 0x64, 0x5f, 0x73, 0x74, 0x6f, 0x72, 0x65, 0x00
	.type		__unnamed_10,@object
	.size		__unnamed_10,(__unnamed_14 - __unnamed_10)
__unnamed_10:
        /*00e7*/ 	.byte	0x63, 0x61, 0x73, 0x74, 0x5f, 0x61, 0x6e, 0x64, 0x5f, 0x73, 0x74, 0x6f, 0x72, 0x65, 0x00
	.type		__unnamed_14,@object
	.size		__unnamed_14,(__unnamed_6 - __unnamed_14)
__unnamed_14:
        /*00f6*/ 	.byte	0x63, 0x61, 0x73, 0x74, 0x5f, 0x61, 0x6e, 0x64, 0x5f, 0x73, 0x74, 0x6f, 0x72, 0x65, 0x00
	.type		__unnamed_6,@object
	.size		__unnamed_6,($str$6 - __unnamed_6)
__unnamed_6:
        /*0105*/ 	.byte	0x63, 0x61, 0x73, 0x74, 0x5f, 0x61, 0x6e, 0x64, 0x5f, 0x73, 0x74, 0x6f, 0x72, 0x65, 0x00
	.type		$str$6,@object
	.size		$str$6,(.L_47 - $str$6)
$str$6:
        /*0114*/ 	.byte	0x2f, 0x72, 0x6f, 0x6f, 0x74, 0x2f, 0x2e, 0x70, 0x79, 0x65, 0x6e, 0x76, 0x2f, 0x76, 0x65, 0x72
        /*0124*/ 	.byte	0x73, 0x69, 0x6f, 0x6e, 0x73, 0x2f, 0x33, 0x2e, 0x31, 0x33, 0x2e, 0x31, 0x32, 0x2f, 0x6c, 0x69
        /*0134*/ 	.byte	0x62, 0x2f, 0x70, 0x79, 0x74, 0x68, 0x6f, 0x6e, 0x33, 0x2e, 0x31, 0x33, 0x2f, 0x73, 0x69, 0x74
        /*0144*/ 	.byte	0x65, 0x2d, 0x70, 0x61, 0x63, 0x6b, 0x61, 0x67, 0x65, 0x73, 0x2f, 0x74, 0x6f, 0x72, 0x63, 0x68
        /*0154*/ 	.byte	0x2f, 0x69, 0x6e, 0x63, 0x6c, 0x75, 0x64, 0x65, 0x2f, 0x63, 0x31, 0x30, 0x2f, 0x63, 0x6f, 0x72
        /*0164*/ 	.byte	0x65, 0x2f, 0x44, 0x79, 0x6e, 0x61, 0x6d, 0x69, 0x63, 0x43, 0x61, 0x73, 0x74, 0x2e, 0x68, 0x00
.L_47:


//--------------------- .nv.global                --------------------------
	.section	.nv.global,"aw",@nobits
.nv.global:
	.type		_ZN54_INTERNAL_7499c21e_23_BinaryDivFloorKernel_cu_68c3df854cuda3std3__48in_placeE,@object
	.size		_ZN54_INTERNAL_7499c21e_23_BinaryDivFloorKernel_cu_68c3df854cuda3std3__48in_placeE,(_ZN54_INTERNAL_7499c21e_23_BinaryDivFloorKernel_cu_68c3df854cuda3std6ranges3__45__cpo8distanceE - _ZN54_INTERNAL_7499c21e_23_BinaryDivFloorKernel_cu_68c3df854cuda3std3__48in_placeE)
_ZN54_INTERNAL_7499c21e_23_BinaryDivFloorKernel_cu_68c3df854cuda3std3__48in_placeE:
	.zero		1
	.type		_ZN54_INTERNAL_7499c21e_23_BinaryDivFloorKernel_cu_68c3df854cuda3std6ranges3__45__cpo8distanceE,@object
	.size		_ZN54_INTERNAL_7499c21e_23_BinaryDivFloorKernel_cu_68c3df854cuda3std6ranges3__45__cpo8distanceE,(_ZN54_INTERNAL_7499c21e_23_BinaryDivFloorKernel_cu_68c3df854cuda3std3__45__cpo6cbeginE - _ZN54_INTERNAL_7499c21e_23_BinaryDivFloorKernel_cu_68c3df854cuda3std6ranges3__45__cpo8distanceE)
_ZN54_INTERNAL_7499c21e_23_BinaryDivFloorKernel_cu_68c3df854cuda3std6ranges3__45__cpo8distanceE:
	.zero		1
	.type		_ZN54_INTERNAL_7499c21e_23_BinaryDivFloorKernel_cu_68c3df854cuda3std3__45__cpo6cbeginE,@object
	.size		_ZN54_INTERNAL_7499c21e_23_BinaryDivFloorKernel_cu_68c3df854cuda3std3__45__cpo6cbeginE,(_ZN54_INTERNAL_7499c21e_23_BinaryDivFloorKernel_cu_68c3df854cuda3std6ranges3__45__cpo7advanceE - _ZN54_INTERNAL_7499c21e_23_BinaryDivFloorKernel_cu_68c3df854cuda3std3__45__cpo6cbeginE)
_ZN54_INTERNAL_7499c21e_23_BinaryDivFloorKernel_cu_68c3df854cuda3std3__45__cpo6cbeginE:
	.zero		1
	.type		_ZN54_INTERNAL_7499c21e_23_BinaryDivFloorKernel_cu_68c3df854cuda3std6ranges3__45__cpo7advanceE,@object
	.size		_ZN54_INTERNAL_7499c21e_23_BinaryDivFloorKernel_cu_68c3df854cuda3std6ranges3__45__cpo7advanceE,(_ZN54_INTERNAL_7499c21e_23_BinaryDivFloorKernel_cu_68c3df854cuda3std3__45__cpo7crbeginE - _ZN54_INTERNAL_7499c21e_23_BinaryDivFloorKernel_cu_68c3df854cuda3std6ranges3__45__cpo7advanceE)
_ZN54_INTERNAL_7499c21e_23_BinaryDivFloorKernel_cu_68c3df854cuda3std6ranges3__45__cpo7advanceE:
	.zero		1
	.type		_ZN54_INTERNAL_7499c21e_23_BinaryDivFloorKernel_cu_68c3df854cuda3std3__45__cpo7crbeginE,@object
	.size		_ZN54_INTERNAL_7499c21e_23_BinaryDivFloorKernel_cu_68c3df854cuda3std3__45__cpo7crbeginE,(_ZN54_INTERNAL_7499c21e_23_BinaryDivFloorKernel_cu_68c3df854cuda3std6ranges3__45__cpo4dataE - _ZN54_INTERNAL_7499c21e_23_BinaryDivFloorKernel_cu_68c3df854cuda3std3__45__cpo7crbeginE)
_ZN54_INTERNAL_7499c21e_23_BinaryDivFloorKernel_cu_68c3df854cuda3std3__45__cpo7crbeginE:
	.zero		1
	.type		_ZN54_INTERNAL_7499c21e_23_BinaryDivFloorKernel_cu_68c3df854cuda3std6ranges3__45__cpo4dataE,@object
	.size		_ZN54_INTERNAL_7499c21e_23_BinaryDivFloorKernel_cu_68c3df854cuda3std6ranges3__45__cpo4dataE,(_ZN54_INTERNAL_7499c21e_23_BinaryDivFloorKernel_cu_68c3df854cuda3std6ranges3__45__cpo5beginE - _ZN54_INTERNAL_7499c21e_23_BinaryDivFloorKernel_cu_68c3df854cuda3std6ranges3__45__cpo4dataE)
_ZN54_INTERNAL_7499c21e_23_BinaryDivFloorKernel_cu_68c3df854cuda3std6ranges3__45__cpo4dataE:
	.zero		1
	.type		_ZN54_INTERNAL_7499c21e_23_BinaryDivFloorKernel_cu_68c3df854cuda3std6ranges3__45__cpo5beginE,@object
	.size		_ZN54_INTERNAL_7499c21e_23_BinaryDivFloorKernel_cu_68c3df854cuda3std6ranges3__45__cpo5beginE,(_ZN54_INTERNAL_7499c21e_23_BinaryDivFloorKernel_cu_68c3df854cuda3std3__456_GLOBAL__N__7499c21e_23_BinaryDivFloorKernel_cu_68c3df856ignoreE - _ZN54_INTERNAL_7499c21e_23_BinaryDivFloorKernel_cu_68c3df854cuda3std6ranges3__45__cpo5beginE)
_ZN54_INTERNAL_7499c21e_23_BinaryDivFloorKernel_cu_68c3df854cuda3std6ranges3__45__cpo5beginE:
	.zero		1
	.type		_ZN54_INTERNAL_7499c21e_23_BinaryDivFloorKernel_cu_68c3df854cuda3std3__456_GLOBAL__N__7499c21e_23_BinaryDivFloorKernel_cu_68c3df856ignoreE,@object
	.size		_ZN54_INTERNAL_7499c21e_23_BinaryDivFloorKernel_cu_68c3df854cuda3std3__456_GLOBAL__N__7499c21e_23_BinaryDivFloorKernel_cu_68c3df856ignoreE,(_ZN54_INTERNAL_7499c21e_23_BinaryDivFloorKernel_cu_68c3df854cuda3std6ranges3__45__cpo4sizeE - _ZN54_INTERNAL_7499c21e_23_BinaryDivFloorKernel_cu_68c3df854cuda3std3__456_GLOBAL__N__7499c21e_23_BinaryDivFloorKernel_cu_68c3df856ignoreE)
_ZN54_INTERNAL_7499c21e_23_BinaryDivFloorKernel_cu_68c3df854cuda3std3__456_GLOBAL__N__7499c21e_23_BinaryDivFloorKernel_cu_68c3df856ignoreE:
	.zero		1
	.type		_ZN54_INTERNAL_7499c21e_23_BinaryDivFloorKernel_cu_68c3df854cuda3std6ranges3__45__cpo4sizeE,@object
	.size		_ZN54_INTERNAL_7499c21e_23_BinaryDivFloorKernel_cu_68c3df854cuda3std6ranges3__45__cpo4sizeE,(_ZN54_INTERNAL_7499c21e_23_BinaryDivFloorKernel_cu_68c3df854cuda3std3__45__cpo5beginE - _ZN54_INTERNAL_7499c21e_23_BinaryDivFloorKernel_cu_68c3df854cuda3std6ranges3__45__cpo4sizeE)
_ZN54_INTERNAL_7499c21e_23_BinaryDivFloorKernel_cu_68c3df854cuda3std6ranges3__45__cpo4sizeE:
	.zero		1
	.type		_ZN54_INTERNAL_7499c21e_23_BinaryDivFloorKernel_cu_68c3df854cuda3std3__45__cpo5beginE,@object
	.size		_ZN54_INTERNAL_7499c21e_23_BinaryDivFloorKernel_cu_68c3df854cuda3std3__45__cpo5beginE,(_ZN54_INTERNAL_7499c21e_23_BinaryDivFloorKernel_cu_68c3df854cuda3std6ranges3__45__cpo6cbeginE - _ZN54_INTERNAL_7499c21e_23_BinaryDivFloorKernel_cu_68c3df854cuda3std3__45__cpo5beginE)
_ZN54_INTERNAL_7499c21e_23_BinaryDivFloorKernel_cu_68c3df854cuda3std3__45__cpo5beginE:
	.zero		1
	.type		_ZN54_INTERNAL_7499c21e_23_BinaryDivFloorKernel_cu_68c3df854cuda3std6ranges3__45__cpo6cbeginE,@object
	.size		_ZN54_INTERNAL_7499c21e_23_BinaryDivFloorKernel_cu_68c3df854cuda3std6ranges3__45__cpo6cbeginE,(_ZN54_INTERNAL_7499c21e_23_BinaryDivFloorKernel_cu_68c3df854cuda3std3__45__cpo6rbeginE - _ZN54_INTERNAL_7499c21e_23_BinaryDivFloorKernel_cu_68c3df854cuda3std6ranges3__45__cpo6cbeginE)
_ZN54_INTERNAL_7499c21e_23_BinaryDivFloorKernel_cu_68c3df854cuda3std6ranges3__45__cpo6cbeginE:
	.zero		1
	.type		_ZN54_INTERNAL_7499c21e_23_BinaryDivFloorKernel_cu_68c3df854cuda3std3__45__cpo6rbeginE,@object
	.size		_ZN54_INTERNAL_7499c21e_23_BinaryDivFloorKernel_cu_68c3df854cuda3std3__45__cpo6rbeginE,(_ZN54_INTERNAL_7499c21e_23_BinaryDivFloorKernel_cu_68c3df854cuda3std6ranges3__45__cpo4nextE - _ZN54_INTERNAL_7499c21e_23_BinaryDivFloorKernel_cu_68c3df854cuda3std3__45__cpo6rbeginE)
_ZN54_INTERNAL_7499c21e_23_BinaryDivFloorKernel_cu_68c3df854cuda3std3__45__cpo6rbeginE:
	.zero		1
	.type		_ZN54_INTERNAL_7499c21e_23_BinaryDivFloorKernel_cu_68c3df854cuda3std6ranges3__45__cpo4nextE,@object
	.size		_ZN54_INTERNAL_7499c21e_23_BinaryDivFloorKernel_cu_68c3df854cuda3std6ranges3__45__cpo4nextE,(_ZN54_INTERNAL_7499c21e_23_BinaryDivFloorKernel_cu_68c3df854cuda3std6ranges3__45__cpo4swapE - _ZN54_INTERNAL_7499c21e_23_BinaryDivFloorKernel_cu_68c3df854cuda3std6ranges3__45__cpo4nextE)
_ZN54_INTERNAL_7499c21e_23_BinaryDivFloorKernel_cu_68c3df854cuda3std6ranges3__45__cpo4nextE:
	.zero		1
	.type		_ZN54_INTERNAL_7499c21e_23_BinaryDivFloorKernel_cu_68c3df854cuda3std6ranges3__45__cpo4swapE,@object
	.size		_ZN54_INTERNAL_7499c21e_23_BinaryDivFloorKernel_cu_68c3df854cuda3std6ranges3__45__cpo4swapE,(_ZN54_INTERNAL_7499c21e_23_BinaryDivFloorKernel_cu_68c3df854cuda3std3__420unreachable_sentinelE - _ZN54_INTERNAL_7499c21e_23_BinaryDivFloorKernel_cu_68c3df854cuda3std6ranges3__45__cpo4swapE)
_ZN54_INTERNAL_7499c21e_23_BinaryDivFloorKernel_cu_68c3df854cuda3std6ranges3__45__cpo4swapE:
	.zero		1
	.type		_ZN54_INTERNAL_7499c21e_23_BinaryDivFloorKernel_cu_68c3df854cuda3std3__420unreachable_sentinelE,@object
	.size		_ZN54_INTERNAL_7499c21e_23_BinaryDivFloorKernel_cu_68c3df854cuda3std3__420unreachable_sentinelE,(_ZN54_INTERNAL_7499c21e_23_BinaryDivFloorKernel_cu_68c3df856thrust23THRUST_300001_SM_800_NS6system6detail10sequential3seqE - _ZN54_INTERNAL_7499c21e_23_BinaryDivFloorKernel_cu_68c3df854cuda3std3__420unreachable_sentinelE)
_ZN54_INTERNAL_7499c21e_23_BinaryDivFloorKernel_cu_68c3df854cuda3std3__420unreachable_sentinelE:
	.zero		1
	.type		_ZN54_INTERNAL_7499c21e_23_BinaryDivFloorKernel_cu_68c3df856thrust23THRUST_300001_SM_800_NS6system6detail10sequential3seqE,@object
	.size		_ZN54_INTERNAL_7499c21e_23_BinaryDivFloorKernel_cu_68c3df856thrust23THRUST_300001_SM_800_NS6system6detail10sequential3seqE,(_ZN54_INTERNAL_7499c21e_23_BinaryDivFloorKernel_cu_68c3df854cuda3std3__45__cpo4cendE - _ZN54_INTERNAL_7499c21e_23_BinaryDivFloorKernel_cu_68c3df856thrust23THRUST_300001_SM_800_NS6system6detail10sequential3seqE)
_ZN54_INTERNAL_7499c21e_23_BinaryDivFloorKernel_cu_68c3df856thrust23THRUST_300001_SM_800_NS6system6detail10sequential3seqE:
	.zero		1
	.type		_ZN54_INTERNAL_7499c21e_23_BinaryDivFloorKernel_cu_68c3df854cuda3std3__45__cpo4cendE,@object
	.size		_ZN54_INTERNAL_7499c21e_23_BinaryDivFloorKernel_cu_68c3df854cuda3std3__45__cpo4cendE,(_ZN54_INTERNAL_7499c21e_23_BinaryDivFloorKernel_cu_68c3df854cuda3std6ranges3__45__cpo9iter_swapE - _ZN54_INTERNAL_7499c21e_23_BinaryDivFloorKernel_cu_68c3df854cuda3std3__45__cpo4cendE)
_ZN54_INTERNAL_7499c21e_23_BinaryDivFloorKernel_cu_68c3df854cuda3std3__45__cpo4cendE:
	.zero		1
	.type		_ZN54_INTERNAL_7499c21e_23_BinaryDivFloorKernel_cu_68c3df854cuda3std6ranges3__45__cpo9iter_swapE,@object
	.size		_ZN54_INTERNAL_7499c21e_23_BinaryDivFloorKernel_cu_68c3df854cuda3std6ranges3__45__cpo9iter_swapE,(_ZN54_INTERNAL_7499c21e_23_BinaryDivFloorKernel_cu_68c3df854cuda3std3__45__cpo5crendE - _ZN54_INTERNAL_7499c21e_23_BinaryDivFloorKernel_cu_68c3df854cuda3std6ranges3__45__cpo9iter_swapE)
_ZN54_INTERNAL_7499c21e_23_BinaryDivFloorKernel_cu_68c3df854cuda3std6ranges3__45__cpo9iter_swapE:
	.zero		1
	.type		_ZN54_INTERNAL_7499c21e_23_BinaryDivFloorKernel_cu_68c3df854cuda3std3__45__cpo5crendE,@object
	.size		_ZN54_INTERNAL_7499c21e_23_BinaryDivFloorKernel_cu_68c3df854cuda3std3__45__cpo5crendE,(_ZN54_INTERNAL_7499c21e_23_BinaryDivFloorKernel_cu_68c3df854cuda3std6ranges3__45__cpo5cdataE - _ZN54_INTERNAL_7499c21e_23_BinaryDivFloorKernel_cu_68c3df854cuda3std3__45__cpo5crendE)
_ZN54_INTERNAL_7499c21e_23_BinaryDivFloorKernel_cu_68c3df854cuda3std3__45__cpo5crendE:
	.zero		1
	.type		_ZN54_INTERNAL_7499c21e_23_BinaryDivFloorKernel_cu_68c3df854cuda3std6ranges3__45__cpo5cdataE,@object
	.size		_ZN54_INTERNAL_7499c21e_23_BinaryDivFloorKernel_cu_68c3df854cuda3std6ranges3__45__cpo5cdataE,(_ZN54_INTERNAL_7499c21e_23_BinaryDivFloorKernel_cu_68c3df854cuda3std6ranges3__45__cpo3endE - _ZN54_INTERNAL_7499c21e_23_BinaryDivFloorKernel_cu_68c3df854cuda3std6ranges3__45__cpo5cdataE)
_ZN54_INTERNAL_7499c21e_23_BinaryDivFloorKernel_cu_68c3df854cuda3std6ranges3__45__cpo5cdataE:
	.zero		1
	.type		_ZN54_INTERNAL_7499c21e_23_BinaryDivFloorKernel_cu_68c3df854cuda3std6ranges3__45__cpo3endE,@object
	.size		_ZN54_INTERNAL_7499c21e_23_BinaryDivFloorKernel_cu_68c3df854cuda3std6ranges3__45__cpo3endE,(_ZN54_INTERNAL_7499c21e_23_BinaryDivFloorKernel_cu_68c3df854cuda3std3__419piecewise_constructE - _ZN54_INTERNAL_7499c21e_23_BinaryDivFloorKernel_cu_68c3df854cuda3std6ranges3__45__cpo3endE)
_ZN54_INTERNAL_7499c21e_23_BinaryDivFloorKernel_cu_68c3df854cuda3std6ranges3__45__cpo3endE:
	.zero		1
	.type		_ZN54_INTERNAL_7499c21e_23_BinaryDivFloorKernel_cu_68c3df854cuda3std3__419piecewise_constructE,@object
	.size		_ZN54_INTERNAL_7499c21e_23_BinaryDivFloorKernel_cu_68c3df854cuda3std3__419piecewise_constructE,(_ZN54_INTERNAL_7499c21e_23_BinaryDivFloorKernel_cu_68c3df854cuda3std6ranges3__45__cpo5ssizeE - _ZN54_INTERNAL_7499c21e_23_BinaryDivFloorKernel_cu_68c3df854cuda3std3__419piecewise_constructE)
_ZN54_INTERNAL_7499c21e_23_BinaryDivFloorKernel_cu_68c3df854cuda3std3__419piecewise_constructE:
	.zero		1
	.type		_ZN54_INTERNAL_7499c21e_23_BinaryDivFloorKernel_cu_68c3df854cuda3std6ranges3__45__cpo5ssizeE,@object
	.size		_ZN54_INTERNAL_7499c21e_23_BinaryDivFloorKernel_cu_68c3df854cuda3std6ranges3__45__cpo5ssizeE,(_ZN54_INTERNAL_7499c21e_23_BinaryDivFloorKernel_cu_68c3df854cuda3std3__45__cpo3endE - _ZN54_INTERNAL_7499c21e_23_BinaryDivFloorKernel_cu_68c3df854cuda3std6ranges3__45__cpo5ssizeE)
_ZN54_INTERNAL_7499c21e_23_BinaryDivFloorKernel_cu_68c3df854cuda3std6ranges3__45__cpo5ssizeE:
	.zero		1
	.type		_ZN54_INTERNAL_7499c21e_23_BinaryDivFloorKernel_cu_68c3df854cuda3std3__45__cpo3endE,@object
	.size		_ZN54_INTERNAL_7499c21e_23_BinaryDivFloorKernel_cu_68c3df854cuda3std3__45__cpo3endE,(_ZN54_INTERNAL_7499c21e_23_BinaryDivFloorKernel_cu_68c3df854cuda3std6ranges3__45__cpo4cendE - _ZN54_INTERNAL_7499c21e_23_BinaryDivFloorKernel_cu_68c3df854cuda3std3__45__cpo3endE)
_ZN54_INTERNAL_7499c21e_23_BinaryDivFloorKernel_cu_68c3df854cuda3std3__45__cpo3endE:
	.zero		1
	.type		_ZN54_INTERNAL_7499c21e_23_BinaryDivFloorKernel_cu_68c3df854cuda3std6ranges3__45__cpo4cendE,@object
	.size		_ZN54_INTERNAL_7499c21e_23_BinaryDivFloorKernel_cu_68c3df854cuda3std6ranges3__45__cpo4cendE,(_ZN54_INTERNAL_7499c21e_23_BinaryDivFloorKernel_cu_68c3df854cuda3std3__45__cpo4rendE - _ZN54_INTERNAL_7499c21e_23_BinaryDivFloorKernel_cu_68c3df854cuda3std6ranges3__45__cpo4cendE)
_ZN54_INTERNAL_7499c21e_23_BinaryDivFloorKernel_cu_68c3df854cuda3std6ranges3__45__cpo4cendE:
	.zero		1
	.type		_ZN54_INTERNAL_7499c21e_23_BinaryDivFloorKernel_cu_68c3df854cuda3std3__45__cpo4rendE,@object
	.size		_ZN54_INTERNAL_7499c21e_23_BinaryDivFloorKernel_cu_68c3df854cuda3std3__45__cpo4rendE,(_ZN54_INTERNAL_7499c21e_23_BinaryDivFloorKernel_cu_68c3df854cuda3std6ranges3__45__cpo4prevE - _ZN54_INTERNAL_7499c21e_23_BinaryDivFloorKernel_cu_68c3df854cuda3std3__45__cpo4rendE)
_ZN54_INTERNAL_7499c21e_23_BinaryDivFloorKernel_cu_68c3df854cuda3std3__45__cpo4rendE:
	.zero		1
	.type		_ZN54_INTERNAL_7499c21e_23_BinaryDivFloorKernel_cu_68c3df854cuda3std6ranges3__45__cpo4prevE,@object
	.size		_ZN54_INTERNAL_7499c21e_23_BinaryDivFloorKernel_cu_68c3df854cuda3std6ranges3__45__cpo4prevE,(_ZN54_INTERNAL_7499c21e_23_BinaryDivFloorKernel_cu_68c3df854cuda3std6ranges3__45__cpo9iter_moveE - _ZN54_INTERNAL_7499c21e_23_BinaryDivFloorKernel_cu_68c3df854cuda3std6ranges3__45__cpo4prevE)
_ZN54_INTERNAL_7499c21e_23_BinaryDivFloorKernel_cu_68c3df854cuda3std6ranges3__45__cpo4prevE:
	.zero		1
	.type		_ZN54_INTERNAL_7499c21e_23_BinaryDivFloorKernel_cu_68c3df854cuda3std6ranges3__45__cpo9iter_moveE,@object
	.size		_ZN54_INTERNAL_7499c21e_23_BinaryDivFloorKernel_cu_68c3df854cuda3std6ranges3__45__cpo9iter_moveE,(.L_31 - _ZN54_INTERNAL_7499c21e_23_BinaryDivFloorKernel_cu_68c3df854cuda3std6ranges3__45__cpo9iter_moveE)
_ZN54_INTERNAL_7499c21e_23_BinaryDivFloorKernel_cu_68c3df854cuda3std6ranges3__45__cpo9iter_moveE:
	.zero		1
.L_31:


//--------------------- SYMBOLS --------------------------

	.type		__assertfail,@function
